	.target	sm_80

	.elftype	@"ET_EXEC"


//--------------------- .note.nv.tkinfo           --------------------------
	.section	.note.nv.tkinfo,"",@"SHT_NOTE"
	.sectionflags	@"SHF_NOTE_NV_TKINFO"
	.tkinfo
        /*0018*/ 	.word	0x00000002
        /*0030*/ 	.string	""
        /*0030*/ 	.string	"ptxas"
        /*0030*/ 	.string	"Cuda compilation tools, release 13.0, V13.0.88"
        /*0030*/ 	.string	"Build cuda_13.0.r13.0/compiler.36424714_0"
        /*0030*/ 	.string	"-arch sm_80 -m 64 "



//--------------------- .note.nv.cuinfo           --------------------------
	.section	.note.nv.cuinfo,"",@"SHT_NOTE"
	.sectionflags	@"SHF_NOTE_NV_CUINFO"
        /*0018*/ 	.short	0x0002
        /*001a*/ 	.short	0x0050
        /*001c*/ 	.short	0x0082
	.zero		2


//--------------------- .nv.info                  --------------------------
	.section	.nv.info,"",@"SHT_CUDA_INFO"
	.align	4


	//----- nvinfo : EIATTR_REGCOUNT
	.align		4
        /*0000*/ 	.byte	0x04, 0x2f
        /*0002*/ 	.short	(.L_12 - .L_11)
	.align		4
.L_11:
        /*0004*/ 	.word	index@(_ZN5flash16flash_fwd_kernelI23Flash_fwd_kernel_traitsILi128ELi128ELi32ELi4ELb0ELb0EN7cutlass10bfloat16_tE19Flash_kernel_traitsILi128ELi128ELi32ELi4ES3_EELb0ELb0ELb1ELb1ELb0ELb0ELb1ELb0EEEvNS_16Flash_fwd_paramsE)
        /*0008*/ 	.word	0x000000ff


	//----- nvinfo : EIATTR_FRAME_SIZE
	.align		4
.L_12:
        /*000c*/ 	.byte	0x04, 0x11
        /*000e*/ 	.short	(.L_14 - .L_13)
	.align		4
.L_13:
        /*0010*/ 	.word	index@(_ZN5flash16flash_fwd_kernelI23Flash_fwd_kernel_traitsILi128ELi128ELi32ELi4ELb0ELb0EN7cutlass10bfloat16_tE19Flash_kernel_traitsILi128ELi128ELi32ELi4ES3_EELb0ELb0ELb1ELb1ELb0ELb0ELb1ELb0EEEvNS_16Flash_fwd_paramsE)
        /*0014*/ 	.word	0x00000060


	//----- nvinfo : EIATTR_REGCOUNT
	.align		4
.L_14:
        /*0018*/ 	.byte	0x04, 0x2f
        /*001a*/ 	.short	(.L_16 - .L_15)
	.align		4
.L_15:
        /*001c*/ 	.word	index@(_ZN5flash16flash_fwd_kernelI23Flash_fwd_kernel_traitsILi128ELi128ELi32ELi4ELb0ELb0EN7cutlass10bfloat16_tE19Flash_kernel_traitsILi128ELi128ELi32ELi4ES3_EELb1ELb0ELb1ELb1ELb0ELb0ELb0ELb1EEEvNS_16Flash_fwd_paramsE)
        /*0020*/ 	.word	0x000000ff


	//----- nvinfo : EIATTR_FRAME_SIZE
	.align		4
.L_16:
        /*0024*/ 	.byte	0x04, 0x11
        /*0026*/ 	.short	(.L_18 - .L_17)
	.align		4
.L_17:
        /*0028*/ 	.word	index@($__internal_0_$__cuda_sm70_shflsync_bfly_p)
        /*002c*/ 	.word	0x00000000


	//----- nvinfo : EIATTR_FRAME_SIZE
	.align		4
.L_18:
        /*0030*/ 	.byte	0x04, 0x11
        /*0032*/ 	.short	(.L_20 - .L_19)
	.align		4
.L_19:
        /*0034*/ 	.word	index@($_ZN5flash16flash_fwd_kernelI23Flash_fwd_kernel_traitsILi128ELi128ELi32ELi4ELb0ELb0EN7cutlass10bfloat16_tE19Flash_kernel_traitsILi128ELi128ELi32ELi4ES3_EELb1ELb0ELb1ELb1ELb0ELb0ELb0ELb1EEEvNS_16Flash_fwd_paramsE$_ZN5flash22compute_attn_1rowblockI23Flash_fwd_kernel_traitsILi128ELi128ELi32ELi4ELb0ELb0EN7cutlass10bfloat16_tE19Flash_kernel_traitsILi128ELi128ELi32ELi4ES3_EELb1ELb0ELb1ELb1ELb0ELb0ELb0ELb1ENS_16Flash_fwd_paramsEEEvRKT8_iii)
        /*0038*/ 	.word	0x00000000


	//----- nvinfo : EIATTR_FRAME_SIZE
	.align		4
.L_20:
        /*003c*/ 	.byte	0x04, 0x11
        /*003e*/ 	.short	(.L_22 - .L_21)
	.align		4
.L_21:
        /*0040*/ 	.word	index@(_ZN5flash16flash_fwd_kernelI23Flash_fwd_kernel_traitsILi128ELi128ELi32ELi4ELb0ELb0EN7cutlass10bfloat16_tE19Flash_kernel_traitsILi128ELi128ELi32ELi4ES3_EELb1ELb0ELb1ELb1ELb0ELb0ELb0ELb1EEEvNS_16Flash_fwd_paramsE)
        /*0044*/ 	.word	0x000001c0


	//----- nvinfo : EIATTR_REGCOUNT
	.align		4
.L_22:
        /*0048*/ 	.byte	0x04, 0x2f
        /*004a*/ 	.short	(.L_24 - .L_23)
	.align		4
.L_23:
        /*004c*/ 	.word	index@(_ZN5flash16flash_fwd_kernelI23Flash_fwd_kernel_traitsILi128ELi128ELi32ELi4ELb0ELb0EN7cutlass10bfloat16_tE19Flash_kernel_traitsILi128ELi128ELi32ELi4ES3_EELb0ELb0ELb1ELb0ELb0ELb0ELb1ELb0EEEvNS_16Flash_fwd_paramsE)
        /*0050*/ 	.word	0x000000ff


	//----- nvinfo : EIATTR_FRAME_SIZE
	.align		4
.L_24:
        /*0054*/ 	.byte	0x04, 0x11
        /*0056*/ 	.short	(.L_26 - .L_25)
	.align		4
.L_25:
        /*0058*/ 	.word	index@(_ZN5flash16flash_fwd_kernelI23Flash_fwd_kernel_traitsILi128ELi128ELi32ELi4ELb0ELb0EN7cutlass10bfloat16_tE19Flash_kernel_traitsILi128ELi128ELi32ELi4ES3_EELb0ELb0ELb1ELb0ELb0ELb0ELb1ELb0EEEvNS_16Flash_fwd_paramsE)
        /*005c*/ 	.word	0x00000058


	//----- nvinfo : EIATTR_REGCOUNT
	.align		4
.L_26:
        /*0060*/ 	.byte	0x04, 0x2f
        /*0062*/ 	.short	(.L_28 - .L_27)
	.align		4
.L_27:
        /*0064*/ 	.word	index@(_ZN5flash16flash_fwd_kernelI23Flash_fwd_kernel_traitsILi128ELi128ELi32ELi4ELb0ELb0EN7cutlass10bfloat16_tE19Flash_kernel_traitsILi128ELi128ELi32ELi4ES3_EELb1ELb0ELb1ELb0ELb0ELb0ELb0ELb1EEEvNS_16Flash_fwd_paramsE)
        /*0068*/ 	.word	0x000000ff


	//----- nvinfo : EIATTR_FRAME_SIZE
	.align		4
.L_28:
        /*006c*/ 	.byte	0x04, 0x11
        /*006e*/ 	.short	(.L_30 - .L_29)
	.align		4
.L_29:
        /*0070*/ 	.word	index@(_ZN5flash16flash_fwd_kernelI23Flash_fwd_kernel_traitsILi128ELi128ELi32ELi4ELb0ELb0EN7cutlass10bfloat16_tE19Flash_kernel_traitsILi128ELi128ELi32ELi4ES3_EELb1ELb0ELb1ELb0ELb0ELb0ELb0ELb1EEEvNS_16Flash_fwd_paramsE)
        /*0074*/ 	.word	0x00000120


	//----- nvinfo : EIATTR_REGCOUNT
	.align		4
.L_30:
        /*0078*/ 	.byte	0x04, 0x2f
        /*007a*/ 	.short	(.L_32 - .L_31)
	.align		4
.L_31:
        /*007c*/ 	.word	index@(_ZN5flash16flash_fwd_kernelI23Flash_fwd_kernel_traitsILi128ELi128ELi32ELi4ELb0ELb0EN7cutlass10bfloat16_tE19Flash_kernel_traitsILi128ELi128ELi32ELi4ES3_EELb1ELb0ELb1ELb1ELb0ELb0ELb0ELb0EEEvNS_16Flash_fwd_paramsE)
        /*0080*/ 	.word	0x000000ff


	//----- nvinfo : EIATTR_FRAME_SIZE
	.align		4
.L_32:
        /*0084*/ 	.byte	0x04, 0x11
        /*0086*/ 	.short	(.L_34 - .L_33)
	.align		4
.L_33:
        /*0088*/ 	.word	index@(_ZN5flash16flash_fwd_kernelI23Flash_fwd_kernel_traitsILi128ELi128ELi32ELi4ELb0ELb0EN7cutlass10bfloat16_tE19Flash_kernel_traitsILi128ELi128ELi32ELi4ES3_EELb1ELb0ELb1ELb1ELb0ELb0ELb0ELb0EEEvNS_16Flash_fwd_paramsE)
        /*008c*/ 	.word	0x000000b0


	//----- nvinfo : EIATTR_REGCOUNT
	.align		4
.L_34:
        /*0090*/ 	.byte	0x04, 0x2f
        /*0092*/ 	.short	(.L_36 - .L_35)
	.align		4
.L_35:
        /*0094*/ 	.word	index@(_ZN5flash16flash_fwd_kernelI23Flash_fwd_kernel_traitsILi128ELi128ELi32ELi4ELb0ELb0EN7cutlass10bfloat16_tE19Flash_kernel_traitsILi128ELi128ELi32ELi4ES3_EELb0ELb0ELb1ELb0ELb0ELb1ELb1ELb0EEEvNS_16Flash_fwd_paramsE)
        /*0098*/ 	.word	0x000000ff


	//----- nvinfo : EIATTR_FRAME_SIZE
	.align		4
.L_36:
        /*009c*/ 	.byte	0x04, 0x11
        /*009e*/ 	.short	(.L_38 - .L_37)
	.align		4
.L_37:
        /*00a0*/ 	.word	index@(_ZN5flash16flash_fwd_kernelI23Flash_fwd_kernel_traitsILi128ELi128ELi32ELi4ELb0ELb0EN7cutlass10bfloat16_tE19Flash_kernel_traitsILi128ELi128ELi32ELi4ES3_EELb0ELb0ELb1ELb0ELb0ELb1ELb1ELb0EEEvNS_16Flash_fwd_paramsE)
        /*00a4*/ 	.word	0x00000060


	//----- nvinfo : EIATTR_REGCOUNT
	.align		4
.L_38:
        /*00a8*/ 	.byte	0x04, 0x2f
        /*00aa*/ 	.short	(.L_40 - .L_39)
	.align		4
.L_39:
        /*00ac*/ 	.word	index@(_ZN5flash16flash_fwd_kernelI23Flash_fwd_kernel_traitsILi128ELi128ELi32ELi4ELb0ELb0EN7cutlass10bfloat16_tE19Flash_kernel_traitsILi128ELi128ELi32ELi4ES3_EELb1ELb0ELb1ELb0ELb0ELb1ELb0ELb0EEEvNS_16Flash_fwd_paramsE)
        /*00b0*/ 	.word	0x000000ff


	//----- nvinfo : EIATTR_FRAME_SIZE
	.align		4
.L_40:
        /*00b4*/ 	.byte	0x04, 0x11
        /*00b6*/ 	.short	(.L_42 - .L_41)
	.align		4
.L_41:
        /*00b8*/ 	.word	index@(_ZN5flash16flash_fwd_kernelI23Flash_fwd_kernel_traitsILi128ELi128ELi32ELi4ELb0ELb0EN7cutlass10bfloat16_tE19Flash_kernel_traitsILi128ELi128ELi32ELi4ES3_EELb1ELb0ELb1ELb0ELb0ELb1ELb0ELb0EEEvNS_16Flash_fwd_paramsE)
        /*00bc*/ 	.word	0x000000b0


	//----- nvinfo : EIATTR_REGCOUNT
	.align		4
.L_42:
        /*00c0*/ 	.byte	0x04, 0x2f
        /*00c2*/ 	.short	(.L_44 - .L_43)
	.align		4
.L_43:
        /*00c4*/ 	.word	index@(_ZN5flash16flash_fwd_kernelI23Flash_fwd_kernel_traitsILi128ELi128ELi32ELi4ELb0ELb0EN7cutlass10bfloat16_tE19Flash_kernel_traitsILi128ELi128ELi32ELi4ES3_EELb0ELb0ELb0ELb1ELb0ELb0ELb1ELb0EEEvNS_16Flash_fwd_paramsE)
        /*00c8*/ 	.word	0x000000ff


	//----- nvinfo : EIATTR_FRAME_SIZE
	.align		4
.L_44:
        /*00cc*/ 	.byte	0x04, 0x11
        /*00ce*/ 	.short	(.L_46 - .L_45)
	.align		4
.L_45:
        /*00d0*/ 	.word	index@(_ZN5flash16flash_fwd_kernelI23Flash_fwd_kernel_traitsILi128ELi128ELi32ELi4ELb0ELb0EN7cutlass10bfloat16_tE19Flash_kernel_traitsILi128ELi128ELi32ELi4ES3_EELb0ELb0ELb0ELb1ELb0ELb0ELb1ELb0EEEvNS_16Flash_fwd_paramsE)
        /*00d4*/ 	.word	0x00000038


	//----- nvinfo : EIATTR_REGCOUNT
	.align		4
.L_46:
        /*00d8*/ 	.byte	0x04, 0x2f
        /*00da*/ 	.short	(.L_48 - .L_47)
	.align		4
.L_47:
        /*00dc*/ 	.word	index@(_ZN5flash16flash_fwd_kernelI23Flash_fwd_kernel_traitsILi128ELi128ELi32ELi4ELb0ELb0EN7cutlass10bfloat16_tE19Flash_kernel_traitsILi128ELi128ELi32ELi4ES3_EELb1ELb0ELb0ELb1ELb0ELb0ELb0ELb1EEEvNS_16Flash_fwd_paramsE)
        /*00e0*/ 	.word	0x000000ff


	//----- nvinfo : EIATTR_FRAME_SIZE
	.align		4
.L_48:
        /*00e4*/ 	.byte	0x04, 0x11
        /*00e6*/ 	.short	(.L_50 - .L_49)
	.align		4
.L_49:
        /*00e8*/ 	.word	index@(_ZN5flash16flash_fwd_kernelI23Flash_fwd_kernel_traitsILi128ELi128ELi32ELi4ELb0ELb0EN7cutlass10bfloat16_tE19Flash_kernel_traitsILi128ELi128ELi32ELi4ES3_EELb1ELb0ELb0ELb1ELb0ELb0ELb0ELb1EEEvNS_16Flash_fwd_paramsE)
        /*00ec*/ 	.word	0x000000a8


	//----- nvinfo : EIATTR_REGCOUNT
	.align		4
.L_50:
        /*00f0*/ 	.byte	0x04, 0x2f
        /*00f2*/ 	.short	(.L_52 - .L_51)
	.align		4
.L_51:
        /*00f4*/ 	.word	index@(_ZN5flash16flash_fwd_kernelI23Flash_fwd_kernel_traitsILi128ELi128ELi32ELi4ELb0ELb0EN7cutlass10bfloat16_tE19Flash_kernel_traitsILi128ELi128ELi32ELi4ES3_EELb0ELb0ELb0ELb0ELb0ELb0ELb1ELb0EEEvNS_16Flash_fwd_paramsE)
        /*00f8*/ 	.word	0x000000ff


	//----- nvinfo : EIATTR_FRAME_SIZE
	.align		4
.L_52:
        /*00fc*/ 	.byte	0x04, 0x11
        /*00fe*/ 	.short	(.L_54 - .L_53)
	.align		4
.L_53:
        /*0100*/ 	.word	index@(_ZN5flash16flash_fwd_kernelI23Flash_fwd_kernel_traitsILi128ELi128ELi32ELi4ELb0ELb0EN7cutlass10bfloat16_tE19Flash_kernel_traitsILi128ELi128ELi32ELi4ES3_EELb0ELb0ELb0ELb0ELb0ELb0ELb1ELb0EEEvNS_16Flash_fwd_paramsE)
        /*0104*/ 	.word	0x00000040


	//----- nvinfo : EIATTR_REGCOUNT
	.align		4
.L_54:
        /*0108*/ 	.byte	0x04, 0x2f
        /*010a*/ 	.short	(.L_56 - .L_55)
	.align		4
.L_55:
        /*010c*/ 	.word	index@(_ZN5flash16flash_fwd_kernelI23Flash_fwd_kernel_traitsILi128ELi128ELi32ELi4ELb0ELb0EN7cutlass10bfloat16_tE19Flash_kernel_traitsILi128ELi128ELi32ELi4ES3_EELb1ELb0ELb0ELb0ELb0ELb0ELb0ELb1EEEvNS_16Flash_fwd_paramsE)
        /*0110*/ 	.word	0x000000ff


	//----- nvinfo : EIATTR_FRAME_SIZE
	.align		4
.L_56:
        /*0114*/ 	.byte	0x04, 0x11
        /*0116*/ 	.short	(.L_58 - .L_57)
	.align		4
.L_57:
        /*0118*/ 	.word	index@(_ZN5flash16flash_fwd_kernelI23Flash_fwd_kernel_traitsILi128ELi128ELi32ELi4ELb0ELb0EN7cutlass10bfloat16_tE19Flash_kernel_traitsILi128ELi128ELi32ELi4ES3_EELb1ELb0ELb0ELb0ELb0ELb0ELb0ELb1EEEvNS_16Flash_fwd_paramsE)
        /*011c*/ 	.word	0x00000068


	//----- nvinfo : EIATTR_REGCOUNT
	.align		4
.L_58:
        /*0120*/ 	.byte	0x04, 0x2f
        /*0122*/ 	.short	(.L_60 - .L_59)
	.align		4
.L_59:
        /*0124*/ 	.word	index@(_ZN5flash16flash_fwd_kernelI23Flash_fwd_kernel_traitsILi128ELi128ELi32ELi4ELb0ELb0EN7cutlass10bfloat16_tE19Flash_kernel_traitsILi128ELi128ELi32ELi4ES3_EELb1ELb0ELb0ELb1ELb0ELb0ELb0ELb0EEEvNS_16Flash_fwd_paramsE)
        /*0128*/ 	.word	0x000000ff


	//----- nvinfo : EIATTR_FRAME_SIZE
	.align		4
.L_60:
        /*012c*/ 	.byte	0x04, 0x11
        /*012e*/ 	.short	(.L_62 - .L_61)
	.align		4
.L_61:
        /*0130*/ 	.word	index@(_ZN5flash16flash_fwd_kernelI23Flash_fwd_kernel_traitsILi128ELi128ELi32ELi4ELb0ELb0EN7cutlass10bfloat16_tE19Flash_kernel_traitsILi128ELi128ELi32ELi4ES3_EELb1ELb0ELb0ELb1ELb0ELb0ELb0ELb0EEEvNS_16Flash_fwd_paramsE)
        /*0134*/ 	.word	0x00000038


	//----- nvinfo : EIATTR_REGCOUNT
	.align		4
.L_62:
        /*0138*/ 	.byte	0x04, 0x2f
        /*013a*/ 	.short	(.L_64 - .L_63)
	.align		4
.L_63:
        /*013c*/ 	.word	index@(_ZN5flash16flash_fwd_kernelI23Flash_fwd_kernel_traitsILi128ELi128ELi32ELi4ELb0ELb0EN7cutlass10bfloat16_tE19Flash_kernel_traitsILi128ELi128ELi32ELi4ES3_EELb0ELb0ELb0ELb0ELb1ELb1ELb1ELb0EEEvNS_16Flash_fwd_paramsE)
        /*0140*/ 	.word	0x000000ff


	//----- nvinfo : EIATTR_FRAME_SIZE
	.align		4
.L_64:
        /*0144*/ 	.byte	0x04, 0x11
        /*0146*/ 	.short	(.L_66 - .L_65)
	.align		4
.L_65:
        /*0148*/ 	.word	index@(_ZN5flash16flash_fwd_kernelI23Flash_fwd_kernel_traitsILi128ELi128ELi32ELi4ELb0ELb0EN7cutlass10bfloat16_tE19Flash_kernel_traitsILi128ELi128ELi32ELi4ES3_EELb0ELb0ELb0ELb0ELb1ELb1ELb1ELb0EEEvNS_16Flash_fwd_paramsE)
        /*014c*/ 	.word	0x00000028


	//----- nvinfo : EIATTR_REGCOUNT
	.align		4
.L_66:
        /*0150*/ 	.byte	0x04, 0x2f
        /*0152*/ 	.short	(.L_68 - .L_67)
	.align		4
.L_67:
        /*0154*/ 	.word	index@(_ZN5flash16flash_fwd_kernelI23Flash_fwd_kernel_traitsILi128ELi128ELi32ELi4ELb0ELb0EN7cutlass10bfloat16_tE19Flash_kernel_traitsILi128ELi128ELi32ELi4ES3_EELb1ELb0ELb0ELb0ELb1ELb1ELb0ELb0EEEvNS_16Flash_fwd_paramsE)
        /*0158*/ 	.word	0x000000ff


	//----- nvinfo : EIATTR_FRAME_SIZE
	.align		4
.L_68:
        /*015c*/ 	.byte	0x04, 0x11
        /*015e*/ 	.short	(.L_70 - .L_69)
	.align		4
.L_69:
        /*0160*/ 	.word	index@(_ZN5flash16flash_fwd_kernelI23Flash_fwd_kernel_traitsILi128ELi128ELi32ELi4ELb0ELb0EN7cutlass10bfloat16_tE19Flash_kernel_traitsILi128ELi128ELi32ELi4ES3_EELb1ELb0ELb0ELb0ELb1ELb1ELb0ELb0EEEvNS_16Flash_fwd_paramsE)
        /*0164*/ 	.word	0x00000028


	//----- nvinfo : EIATTR_REGCOUNT
	.align		4
.L_70:
        /*0168*/ 	.byte	0x04, 0x2f
        /*016a*/ 	.short	(.L_72 - .L_71)
	.align		4
.L_71:
        /*016c*/ 	.word	index@(_ZN5flash16flash_fwd_kernelI23Flash_fwd_kernel_traitsILi128ELi128ELi32ELi4ELb0ELb0EN7cutlass10bfloat16_tE19Flash_kernel_traitsILi128ELi128ELi32ELi4ES3_EELb1ELb0ELb1ELb0ELb0ELb0ELb0ELb0EEEvNS_16Flash_fwd_paramsE)
        /*0170*/ 	.word	0x000000ff


	//----- nvinfo : EIATTR_FRAME_SIZE
	.align		4
.L_72:
        /*0174*/ 	.byte	0x04, 0x11
        /*0176*/ 	.short	(.L_74 - .L_73)
	.align		4
.L_73:
        /*0178*/ 	.word	index@(_ZN5flash16flash_fwd_kernelI23Flash_fwd_kernel_traitsILi128ELi128ELi32ELi4ELb0ELb0EN7cutlass10bfloat16_tE19Flash_kernel_traitsILi128ELi128ELi32ELi4ES3_EELb1ELb0ELb1ELb0ELb0ELb0ELb0ELb0EEEvNS_16Flash_fwd_paramsE)
        /*017c*/ 	.word	0x00000098


	//----- nvinfo : EIATTR_REGCOUNT
	.align		4
.L_74:
        /*0180*/ 	.byte	0x04, 0x2f
        /*0182*/ 	.short	(.L_76 - .L_75)
	.align		4
.L_75:
        /*0184*/ 	.word	index@(_ZN5flash16flash_fwd_kernelI23Flash_fwd_kernel_traitsILi128ELi128ELi32ELi4ELb0ELb0EN7cutlass10bfloat16_tE19Flash_kernel_traitsILi128ELi128ELi32ELi4ES3_EELb1ELb0ELb0ELb0ELb0ELb0ELb0ELb0EEEvNS_16Flash_fwd_paramsE)
        /*0188*/ 	.word	0x000000ff


	//----- nvinfo : EIATTR_FRAME_SIZE
	.align		4
.L_76:
        /*018c*/ 	.byte	0x04, 0x11
        /*018e*/ 	.short	(.L_78 - .L_77)
	.align		4
.L_77:
        /*0190*/ 	.word	index@(_ZN5flash16flash_fwd_kernelI23Flash_fwd_kernel_traitsILi128ELi128ELi32ELi4ELb0ELb0EN7cutlass10bfloat16_tE19Flash_kernel_traitsILi128ELi128ELi32ELi4ES3_EELb1ELb0ELb0ELb0ELb0ELb0ELb0ELb0EEEvNS_16Flash_fwd_paramsE)
        /*0194*/ 	.word	0x00000038


	//----- nvinfo : EIATTR_REGCOUNT
	.align		4
.L_78:
        /*0198*/ 	.byte	0x04, 0x2f
        /*019a*/ 	.short	(.L_80 - .L_79)
	.align		4
.L_79:
        /*019c*/ 	.word	index@(_ZN5flash16flash_fwd_kernelI23Flash_fwd_kernel_traitsILi128ELi128ELi32ELi4ELb0ELb0EN7cutlass10bfloat16_tE19Flash_kernel_traitsILi128ELi128ELi32ELi4ES3_EELb0ELb0ELb0ELb0ELb0ELb1ELb1ELb0EEEvNS_16Flash_fwd_paramsE)
        /*01a0*/ 	.word	0x000000ff


	//----- nvinfo : EIATTR_FRAME_SIZE
	.align		4
.L_80:
        /*01a4*/ 	.byte	0x04, 0x11
        /*01a6*/ 	.short	(.L_82 - .L_81)
	.align		4
.L_81:
        /*01a8*/ 	.word	index@(_ZN5flash16flash_fwd_kernelI23Flash_fwd_kernel_traitsILi128ELi128ELi32ELi4ELb0ELb0EN7cutlass10bfloat16_tE19Flash_kernel_traitsILi128ELi128ELi32ELi4ES3_EELb0ELb0ELb0ELb0ELb0ELb1ELb1ELb0EEEvNS_16Flash_fwd_paramsE)
        /*01ac*/ 	.word	0x00000050


	//----- nvinfo : EIATTR_REGCOUNT
	.align		4
.L_82:
        /*01b0*/ 	.byte	0x04, 0x2f
        /*01b2*/ 	.short	(.L_84 - .L_83)
	.align		4
.L_83:
        /*01b4*/ 	.word	index@(_ZN5flash16flash_fwd_kernelI23Flash_fwd_kernel_traitsILi128ELi128ELi32ELi4ELb0ELb0EN7cutlass10bfloat16_tE19Flash_kernel_traitsILi128ELi128ELi32ELi4ES3_EELb1ELb0ELb0ELb0ELb0ELb1ELb0ELb0EEEvNS_16Flash_fwd_paramsE)
        /*01b8*/ 	.word	0x000000ff


	//----- nvinfo : EIATTR_FRAME_SIZE
	.align		4
.L_84:
        /*01bc*/ 	.byte	0x04, 0x11
        /*01be*/ 	.short	(.L_86 - .L_85)
	.align		4
.L_85:
        /*01c0*/ 	.word	index@(_ZN5flash16flash_fwd_kernelI23Flash_fwd_kernel_traitsILi128ELi128ELi32ELi4ELb0ELb0EN7cutlass10bfloat16_tE19Flash_kernel_traitsILi128ELi128ELi32ELi4ES3_EELb1ELb0ELb0ELb0ELb0ELb1ELb0ELb0EEEvNS_16Flash_fwd_paramsE)
        /*01c4*/ 	.word	0x00000038


	//----- nvinfo : EIATTR_REGCOUNT
	.align		4
.L_86:
        /*01c8*/ 	.byte	0x04, 0x2f
        /*01ca*/ 	.short	(.L_88 - .L_87)
	.align		4
.L_87:
        /*01cc*/ 	.word	index@(_ZN5flash16flash_fwd_kernelI23Flash_fwd_kernel_traitsILi128ELi128ELi32ELi4ELb0ELb0EN7cutlass10bfloat16_tE19Flash_kernel_traitsILi128ELi128ELi32ELi4ES3_EELb0ELb0ELb1ELb1ELb0ELb0ELb0ELb0EEEvNS_16Flash_fwd_paramsE)
        /*01d0*/ 	.word	0x000000ff


	//----- nvinfo : EIATTR_FRAME_SIZE
	.align		4
.L_88:
        /*01d4*/ 	.byte	0x04, 0x11
        /*01d6*/ 	.short	(.L_90 - .L_89)
	.align		4
.L_89:
        /*01d8*/ 	.word	index@(_ZN5flash16flash_fwd_kernelI23Flash_fwd_kernel_traitsILi128ELi128ELi32ELi4ELb0ELb0EN7cutlass10bfloat16_tE19Flash_kernel_traitsILi128ELi128ELi32ELi4ES3_EELb0ELb0ELb1ELb1ELb0ELb0ELb0ELb0EEEvNS_16Flash_fwd_paramsE)
        /*01dc*/ 	.word	0x00000060


	//----- nvinfo : EIATTR_REGCOUNT
	.align		4
.L_90:
        /*01e0*/ 	.byte	0x04, 0x2f
        /*01e2*/ 	.short	(.L_92 - .L_91)
	.align		4
.L_91:
        /*01e4*/ 	.word	index@(_ZN5flash16flash_fwd_kernelI23Flash_fwd_kernel_traitsILi128ELi128ELi32ELi4ELb0ELb0EN7cutlass10bfloat16_tE19Flash_kernel_traitsILi128ELi128ELi32ELi4ES3_EELb0ELb0ELb1ELb0ELb0ELb0ELb0ELb0EEEvNS_16Flash_fwd_paramsE)
        /*01e8*/ 	.word	0x000000ff


	//----- nvinfo : EIATTR_FRAME_SIZE
	.align		4
.L_92:
        /*01ec*/ 	.byte	0x04, 0x11
        /*01ee*/ 	.short	(.L_94 - .L_93)
	.align		4
.L_93:
        /*01f0*/ 	.word	index@(_ZN5flash16flash_fwd_kernelI23Flash_fwd_kernel_traitsILi128ELi128ELi32ELi4ELb0ELb0EN7cutlass10bfloat16_tE19Flash_kernel_traitsILi128ELi128ELi32ELi4ES3_EELb0ELb0ELb1ELb0ELb0ELb0ELb0ELb0EEEvNS_16Flash_fwd_paramsE)
        /*01f4*/ 	.word	0x00000058


	//----- nvinfo : EIATTR_REGCOUNT
	.align		4
.L_94:
        /*01f8*/ 	.byte	0x04, 0x2f
        /*01fa*/ 	.short	(.L_96 - .L_95)
	.align		4
.L_95:
        /*01fc*/ 	.word	index@(_ZN5flash16flash_fwd_kernelI23Flash_fwd_kernel_traitsILi128ELi128ELi32ELi4ELb0ELb0EN7cutlass10bfloat16_tE19Flash_kernel_traitsILi128ELi128ELi32ELi4ES3_EELb0ELb0ELb1ELb0ELb0ELb1ELb0ELb0EEEvNS_16Flash_fwd_paramsE)
        /*0200*/ 	.word	0x000000ff


	//----- nvinfo : EIATTR_FRAME_SIZE
	.align		4
.L_96:
        /*0204*/ 	.byte	0x04, 0x11
        /*0206*/ 	.short	(.L_98 - .L_97)
	.align		4
.L_97:
        /*0208*/ 	.word	index@(_ZN5flash16flash_fwd_kernelI23Flash_fwd_kernel_traitsILi128ELi128ELi32ELi4ELb0ELb0EN7cutlass10bfloat16_tE19Flash_kernel_traitsILi128ELi128ELi32ELi4ES3_EELb0ELb0ELb1ELb0ELb0ELb1ELb0ELb0EEEvNS_16Flash_fwd_paramsE)
        /*020c*/ 	.word	0x00000060


	//----- nvinfo : EIATTR_REGCOUNT
	.align		4
.L_98:
        /*0210*/ 	.byte	0x04, 0x2f
        /*0212*/ 	.short	(.L_100 - .L_99)
	.align		4
.L_99:
        /*0214*/ 	.word	index@(_ZN5flash16flash_fwd_kernelI23Flash_fwd_kernel_traitsILi128ELi128ELi32ELi4ELb0ELb0EN7cutlass10bfloat16_tE19Flash_kernel_traitsILi128ELi128ELi32ELi4ES3_EELb0ELb0ELb0ELb1ELb0ELb0ELb0ELb0EEEvNS_16Flash_fwd_paramsE)
        /*0218*/ 	.word	0x000000ff


	//----- nvinfo : EIATTR_FRAME_SIZE
	.align		4
.L_100:
        /*021c*/ 	.byte	0x04, 0x11
        /*021e*/ 	.short	(.L_102 - .L_101)
	.align		4
.L_101:
        /*0220*/ 	.word	index@(_ZN5flash16flash_fwd_kernelI23Flash_fwd_kernel_traitsILi128ELi128ELi32ELi4ELb0ELb0EN7cutlass10bfloat16_tE19Flash_kernel_traitsILi128ELi128ELi32ELi4ES3_EELb0ELb0ELb0ELb1ELb0ELb0ELb0ELb0EEEvNS_16Flash_fwd_paramsE)
        /*0224*/ 	.word	0x00000010


	//----- nvinfo : EIATTR_REGCOUNT
	.align		4
.L_102:
        /*0228*/ 	.byte	0x04, 0x2f
        /*022a*/ 	.short	(.L_104 - .L_103)
	.align		4
.L_103:
        /*022c*/ 	.word	index@(_ZN5flash16flash_fwd_kernelI23Flash_fwd_kernel_traitsILi128ELi128ELi32ELi4ELb0ELb0EN7cutlass10bfloat16_tE19Flash_kernel_traitsILi128ELi128ELi32ELi4ES3_EELb0ELb0ELb0ELb0ELb0ELb0ELb0ELb0EEEvNS_16Flash_fwd_paramsE)
        /*0230*/ 	.word	0x000000ff


	//----- nvinfo : EIATTR_FRAME_SIZE
	.align		4
.L_104:
        /*0234*/ 	.byte	0x04, 0x11
        /*0236*/ 	.short	(.L_106 - .L_105)
	.align		4
.L_105:
        /*0238*/ 	.word	index@(_ZN5flash16flash_fwd_kernelI23Flash_fwd_kernel_traitsILi128ELi128ELi32ELi4ELb0ELb0EN7cutlass10bfloat16_tE19Flash_kernel_traitsILi128ELi128ELi32ELi4ES3_EELb0ELb0ELb0ELb0ELb0ELb0ELb0ELb0EEEvNS_16Flash_fwd_paramsE)
        /*023c*/ 	.word	0x00000018


	//----- nvinfo : EIATTR_REGCOUNT
	.align		4
.L_106:
        /*0240*/ 	.byte	0x04, 0x2f
        /*0242*/ 	.short	(.L_108 - .L_107)
	.align		4
.L_107:
        /*0244*/ 	.word	index@(_ZN5flash16flash_fwd_kernelI23Flash_fwd_kernel_traitsILi128ELi128ELi32ELi4ELb0ELb0EN7cutlass10bfloat16_tE19Flash_kernel_traitsILi128ELi128ELi32ELi4ES3_EELb0ELb0ELb0ELb0ELb1ELb1ELb0ELb0EEEvNS_16Flash_fwd_paramsE)
        /*0248*/ 	.word	0x000000ff


	//----- nvinfo : EIATTR_FRAME_SIZE
	.align		4
.L_108:
        /*024c*/ 	.byte	0x04, 0x11
        /*024e*/ 	.short	(.L_110 - .L_109)
	.align		4
.L_109:
        /*0250*/ 	.word	index@(_ZN5flash16flash_fwd_kernelI23Flash_fwd_kernel_traitsILi128ELi128ELi32ELi4ELb0ELb0EN7cutlass10bfloat16_tE19Flash_kernel_traitsILi128ELi128ELi32ELi4ES3_EELb0ELb0ELb0ELb0ELb1ELb1ELb0ELb0EEEvNS_16Flash_fwd_paramsE)
        /*0254*/ 	.word	0x00000008


	//----- nvinfo : EIATTR_REGCOUNT
	.align		4
.L_110:
        /*0258*/ 	.byte	0x04, 0x2f
        /*025a*/ 	.short	(.L_112 - .L_111)
	.align		4
.L_111:
        /*025c*/ 	.word	index@(_ZN5flash16flash_fwd_kernelI23Flash_fwd_kernel_traitsILi128ELi128ELi32ELi4ELb0ELb0EN7cutlass10bfloat16_tE19Flash_kernel_traitsILi128ELi128ELi32ELi4ES3_EELb0ELb0ELb0ELb0ELb0ELb1ELb0ELb0EEEvNS_16Flash_fwd_paramsE)
        /*0260*/ 	.word	0x000000ff


	//----- nvinfo : EIATTR_FRAME_SIZE
	.align		4
.L_112:
        /*0264*/ 	.byte	0x04, 0x11
        /*0266*/ 	.short	(.L_114 - .L_113)
	.align		4
.L_113:
        /*0268*/ 	.word	index@(_ZN5flash16flash_fwd_kernelI23Flash_fwd_kernel_traitsILi128ELi128ELi32ELi4ELb0ELb0EN7cutlass10bfloat16_tE19Flash_kernel_traitsILi128ELi128ELi32ELi4ES3_EELb0ELb0ELb0ELb0ELb0ELb1ELb0ELb0EEEvNS_16Flash_fwd_paramsE)
        /*026c*/ 	.word	0x00000030


	//----- nvinfo : EIATTR_REGCOUNT
	.align		4
.L_114:
        /*0270*/ 	.byte	0x04, 0x2f
        /*0272*/ 	.short	(.L_116 - .L_115)
	.align		4
.L_115:
        /*0274*/ 	.word	index@(_ZN5flash16flash_fwd_kernelI23Flash_fwd_kernel_traitsILi128ELi128ELi64ELi4ELb0ELb0EN7cutlass10bfloat16_tE19Flash_kernel_traitsILi128ELi128ELi64ELi4ES3_EELb0ELb0ELb1ELb1ELb0ELb0ELb1ELb0EEEvNS_16Flash_fwd_paramsE)
        /*0278*/ 	.word	0x000000ff


	//----- nvinfo : EIATTR_FRAME_SIZE
	.align		4
.L_116:
        /*027c*/ 	.byte	0x04, 0x11
        /*027e*/ 	.short	(.L_118 - .L_117)
	.align		4
.L_117:
        /*0280*/ 	.word	index@(_ZN5flash16flash_fwd_kernelI23Flash_fwd_kernel_traitsILi128ELi128ELi64ELi4ELb0ELb0EN7cutlass10bfloat16_tE19Flash_kernel_traitsILi128ELi128ELi64ELi4ES3_EELb0ELb0ELb1ELb1ELb0ELb0ELb1ELb0EEEvNS_16Flash_fwd_paramsE)
        /*0284*/ 	.word	0x000000f8


	//----- nvinfo : EIATTR_REGCOUNT
	.align		4
.L_118:
        /*0288*/ 	.byte	0x04, 0x2f
        /*028a*/ 	.short	(.L_120 - .L_119)
	.align		4
.L_119:
        /*028c*/ 	.word	index@(_ZN5flash16flash_fwd_kernelI23Flash_fwd_kernel_traitsILi128ELi128ELi64ELi4ELb0ELb0EN7cutlass10bfloat16_tE19Flash_kernel_traitsILi128ELi128ELi64ELi4ES3_EELb0ELb0ELb1ELb1ELb0ELb0ELb0ELb0EEEvNS_16Flash_fwd_paramsE)
        /*0290*/ 	.word	0x000000ff


	//----- nvinfo : EIATTR_FRAME_SIZE
	.align		4
.L_120:
        /*0294*/ 	.byte	0x04, 0x11
        /*0296*/ 	.short	(.L_122 - .L_121)
	.align		4
.L_121:
        /*0298*/ 	.word	index@(_ZN5flash16flash_fwd_kernelI23Flash_fwd_kernel_traitsILi128ELi128ELi64ELi4ELb0ELb0EN7cutlass10bfloat16_tE19Flash_kernel_traitsILi128ELi128ELi64ELi4ES3_EELb0ELb0ELb1ELb1ELb0ELb0ELb0ELb0EEEvNS_16Flash_fwd_paramsE)
        /*029c*/ 	.word	0x000000d0


	//----- nvinfo : EIATTR_REGCOUNT
	.align		4
.L_122:
        /*02a0*/ 	.byte	0x04, 0x2f
        /*02a2*/ 	.short	(.L_124 - .L_123)
	.align		4
.L_123:
        /*02a4*/ 	.word	index@(_ZN5flash16flash_fwd_kernelI23Flash_fwd_kernel_traitsILi128ELi128ELi64ELi4ELb0ELb0EN7cutlass10bfloat16_tE19Flash_kernel_traitsILi128ELi128ELi64ELi4ES3_EELb0ELb0ELb1ELb0ELb0ELb0ELb1ELb0EEEvNS_16Flash_fwd_paramsE)
        /*02a8*/ 	.word	0x000000ff


	//----- nvinfo : EIATTR_FRAME_SIZE
	.align		4
.L_124:
        /*02ac*/ 	.byte	0x04, 0x11
        /*02ae*/ 	.short	(.L_126 - .L_125)
	.align		4
.L_125:
        /*02b0*/ 	.word	index@(_ZN5flash16flash_fwd_kernelI23Flash_fwd_kernel_traitsILi128ELi128ELi64ELi4ELb0ELb0EN7cutlass10bfloat16_tE19Flash_kernel_traitsILi128ELi128ELi64ELi4ES3_EELb0ELb0ELb1ELb0ELb0ELb0ELb1ELb0EEEvNS_16Flash_fwd_paramsE)
        /*02b4*/ 	.word	0x000000f0


	//----- nvinfo : EIATTR_REGCOUNT
	.align		4
.L_126:
        /*02b8*/ 	.byte	0x04, 0x2f
        /*02ba*/ 	.short	(.L_128 - .L_127)
	.align		4
.L_127:
        /*02bc*/ 	.word	index@(_ZN5flash16flash_fwd_kernelI23Flash_fwd_kernel_traitsILi128ELi128ELi64ELi4ELb0ELb0EN7cutlass10bfloat16_tE19Flash_kernel_traitsILi128ELi128ELi64ELi4ES3_EELb0ELb0ELb1ELb0ELb0ELb0ELb0ELb0EEEvNS_16Flash_fwd_paramsE)
        /*02c0*/ 	.word	0x000000ff


	//----- nvinfo : EIATTR_FRAME_SIZE
	.align		4
.L_128:
        /*02c4*/ 	.byte	0x04, 0x11
        /*02c6*/ 	.short	(.L_130 - .L_129)
	.align		4
.L_129:
        /*02c8*/ 	.word	index@(_ZN5flash16flash_fwd_kernelI23Flash_fwd_kernel_traitsILi128ELi128ELi64ELi4ELb0ELb0EN7cutlass10bfloat16_tE19Flash_kernel_traitsILi128ELi128ELi64ELi4ES3_EELb0ELb0ELb1ELb0ELb0ELb0ELb0ELb0EEEvNS_16Flash_fwd_paramsE)
        /*02cc*/ 	.word	0x000000c0


	//----- nvinfo : EIATTR_REGCOUNT
	.align		4
.L_130:
        /*02d0*/ 	.byte	0x04, 0x2f
        /*02d2*/ 	.short	(.L_132 - .L_131)
	.align		4
.L_131:
        /*02d4*/ 	.word	index@(_ZN5flash16flash_fwd_kernelI23Flash_fwd_kernel_traitsILi128ELi128ELi64ELi4ELb0ELb0EN7cutlass10bfloat16_tE19Flash_kernel_traitsILi128ELi128ELi64ELi4ES3_EELb0ELb0ELb1ELb0ELb0ELb1ELb1ELb0EEEvNS_16Flash_fwd_paramsE)
        /*02d8*/ 	.word	0x000000ff


	//----- nvinfo : EIATTR_FRAME_SIZE
	.align		4
.L_132:
        /*02dc*/ 	.byte	0x04, 0x11
        /*02de*/ 	.short	(.L_134 - .L_133)
	.align		4
.L_133:
        /*02e0*/ 	.word	index@(_ZN5flash16flash_fwd_kernelI23Flash_fwd_kernel_traitsILi128ELi128ELi64ELi4ELb0ELb0EN7cutlass10bfloat16_tE19Flash_kernel_traitsILi128ELi128ELi64ELi4ES3_EELb0ELb0ELb1ELb0ELb0ELb1ELb1ELb0EEEvNS_16Flash_fwd_paramsE)
        /*02e4*/ 	.word	0x000000b8


	//----- nvinfo : EIATTR_REGCOUNT
	.align		4
.L_134:
        /*02e8*/ 	.byte	0x04, 0x2f
        /*02ea*/ 	.short	(.L_136 - .L_135)
	.align		4
.L_135:
        /*02ec*/ 	.word	index@(_ZN5flash16flash_fwd_kernelI23Flash_fwd_kernel_traitsILi128ELi128ELi64ELi4ELb0ELb0EN7cutlass10bfloat16_tE19Flash_kernel_traitsILi128ELi128ELi64ELi4ES3_EELb0ELb0ELb1ELb0ELb0ELb1ELb0ELb0EEEvNS_16Flash_fwd_paramsE)
        /*02f0*/ 	.word	0x000000ff


	//----- nvinfo : EIATTR_FRAME_SIZE
	.align		4
.L_136:
        /*02f4*/ 	.byte	0x04, 0x11
        /*02f6*/ 	.short	(.L_138 - .L_137)
	.align		4
.L_137:
        /*02f8*/ 	.word	index@(_ZN5flash16flash_fwd_kernelI23Flash_fwd_kernel_traitsILi128ELi128ELi64ELi4ELb0ELb0EN7cutlass10bfloat16_tE19Flash_kernel_traitsILi128ELi128ELi64ELi4ES3_EELb0ELb0ELb1ELb0ELb0ELb1ELb0ELb0EEEvNS_16Flash_fwd_paramsE)
        /*02fc*/ 	.word	0x000000c8


	//----- nvinfo : EIATTR_REGCOUNT
	.align		4
.L_138:
        /*0300*/ 	.byte	0x04, 0x2f
        /*0302*/ 	.short	(.L_140 - .L_139)
	.align		4
.L_139:
        /*0304*/ 	.word	index@(_ZN5flash16flash_fwd_kernelI23Flash_fwd_kernel_traitsILi128ELi128ELi64ELi4ELb0ELb0EN7cutlass10bfloat16_tE19Flash_kernel_traitsILi128ELi128ELi64ELi4ES3_EELb0ELb0ELb0ELb1ELb0ELb0ELb1ELb0EEEvNS_16Flash_fwd_paramsE)
        /*0308*/ 	.word	0x000000ff


	//----- nvinfo : EIATTR_FRAME_SIZE
	.align		4
.L_140:
        /*030c*/ 	.byte	0x04, 0x11
        /*030e*/ 	.short	(.L_142 - .L_141)
	.align		4
.L_141:
        /*0310*/ 	.word	index@(_ZN5flash16flash_fwd_kernelI23Flash_fwd_kernel_traitsILi128ELi128ELi64ELi4ELb0ELb0EN7cutlass10bfloat16_tE19Flash_kernel_traitsILi128ELi128ELi64ELi4ES3_EELb0ELb0ELb0ELb1ELb0ELb0ELb1ELb0EEEvNS_16Flash_fwd_paramsE)
        /*0314*/ 	.word	0x000000c0


	//----- nvinfo : EIATTR_REGCOUNT
	.align		4
.L_142:
        /*0318*/ 	.byte	0x04, 0x2f
        /*031a*/ 	.short	(.L_144 - .L_143)
	.align		4
.L_143:
        /*031c*/ 	.word	index@(_ZN5flash16flash_fwd_kernelI23Flash_fwd_kernel_traitsILi128ELi128ELi64ELi4ELb0ELb0EN7cutlass10bfloat16_tE19Flash_kernel_traitsILi128ELi128ELi64ELi4ES3_EELb0ELb0ELb0ELb1ELb0ELb0ELb0ELb0EEEvNS_16Flash_fwd_paramsE)
        /*0320*/ 	.word	0x000000ff


	//----- nvinfo : EIATTR_FRAME_SIZE
	.align		4
.L_144:
        /*0324*/ 	.byte	0x04, 0x11
        /*0326*/ 	.short	(.L_146 - .L_145)
	.align		4
.L_145:
        /*0328*/ 	.word	index@(_ZN5flash16flash_fwd_kernelI23Flash_fwd_kernel_traitsILi128ELi128ELi64ELi4ELb0ELb0EN7cutlass10bfloat16_tE19Flash_kernel_traitsILi128ELi128ELi64ELi4ES3_EELb0ELb0ELb0ELb1ELb0ELb0ELb0ELb0EEEvNS_16Flash_fwd_paramsE)
        /*032c*/ 	.word	0x00000098


	//----- nvinfo : EIATTR_REGCOUNT
	.align		4
.L_146:
        /*0330*/ 	.byte	0x04, 0x2f
        /*0332*/ 	.short	(.L_148 - .L_147)
	.align		4
.L_147:
        /*0334*/ 	.word	index@(_ZN5flash16flash_fwd_kernelI23Flash_fwd_kernel_traitsILi128ELi128ELi64ELi4ELb0ELb0EN7cutlass10bfloat16_tE19Flash_kernel_traitsILi128ELi128ELi64ELi4ES3_EELb0ELb0ELb0ELb0ELb0ELb0ELb1ELb0EEEvNS_16Flash_fwd_paramsE)
        /*0338*/ 	.word	0x000000ff


	//----- nvinfo : EIATTR_FRAME_SIZE
	.align		4
.L_148:
        /*033c*/ 	.byte	0x04, 0x11
        /*033e*/ 	.short	(.L_150 - .L_149)
	.align		4
.L_149:
        /*0340*/ 	.word	index@(_ZN5flash16flash_fwd_kernelI23Flash_fwd_kernel_traitsILi128ELi128ELi64ELi4ELb0ELb0EN7cutlass10bfloat16_tE19Flash_kernel_traitsILi128ELi128ELi64ELi4ES3_EELb0ELb0ELb0ELb0ELb0ELb0ELb1ELb0EEEvNS_16Flash_fwd_paramsE)
        /*0344*/ 	.word	0x000000b0


	//----- nvinfo : EIATTR_REGCOUNT
	.align		4
.L_150:
        /*0348*/ 	.byte	0x04, 0x2f
        /*034a*/ 	.short	(.L_152 - .L_151)
	.align		4
.L_151:
        /*034c*/ 	.word	index@(_ZN5flash16flash_fwd_kernelI23Flash_fwd_kernel_traitsILi128ELi128ELi64ELi4ELb0ELb0EN7cutlass10bfloat16_tE19Flash_kernel_traitsILi128ELi128ELi64ELi4ES3_EELb0ELb0ELb0ELb0ELb0ELb0ELb0ELb0EEEvNS_16Flash_fwd_paramsE)
        /*0350*/ 	.word	0x000000ff


	//----- nvinfo : EIATTR_FRAME_SIZE
	.align		4
.L_152:
        /*0354*/ 	.byte	0x04, 0x11
        /*0356*/ 	.short	(.L_154 - .L_153)
	.align		4
.L_153:
        /*0358*/ 	.word	index@(_ZN5flash16flash_fwd_kernelI23Flash_fwd_kernel_traitsILi128ELi128ELi64ELi4ELb0ELb0EN7cutlass10bfloat16_tE19Flash_kernel_traitsILi128ELi128ELi64ELi4ES3_EELb0ELb0ELb0ELb0ELb0ELb0ELb0ELb0EEEvNS_16Flash_fwd_paramsE)
        /*035c*/ 	.word	0x000000c0


	//----- nvinfo : EIATTR_REGCOUNT
	.align		4
.L_154:
        /*0360*/ 	.byte	0x04, 0x2f
        /*0362*/ 	.short	(.L_156 - .L_155)
	.align		4
.L_155:
        /*0364*/ 	.word	index@(_ZN5flash16flash_fwd_kernelI23Flash_fwd_kernel_traitsILi128ELi128ELi64ELi4ELb0ELb0EN7cutlass10bfloat16_tE19Flash_kernel_traitsILi128ELi128ELi64ELi4ES3_EELb0ELb0ELb0ELb0ELb1ELb1ELb1ELb0EEEvNS_16Flash_fwd_paramsE)
        /*0368*/ 	.word	0x000000ff


	//----- nvinfo : EIATTR_FRAME_SIZE
	.align		4
.L_156:
        /*036c*/ 	.byte	0x04, 0x11
        /*036e*/ 	.short	(.L_158 - .L_157)
	.align		4
.L_157:
        /*0370*/ 	.word	index@(_ZN5flash16flash_fwd_kernelI23Flash_fwd_kernel_traitsILi128ELi128ELi64ELi4ELb0ELb0EN7cutlass10bfloat16_tE19Flash_kernel_traitsILi128ELi128ELi64ELi4ES3_EELb0ELb0ELb0ELb0ELb1ELb1ELb1ELb0EEEvNS_16Flash_fwd_paramsE)
        /*0374*/ 	.word	0x00000090


	//----- nvinfo : EIATTR_REGCOUNT
	.align		4
.L_158:
        /*0378*/ 	.byte	0x04, 0x2f
        /*037a*/ 	.short	(.L_160 - .L_159)
	.align		4
.L_159:
        /*037c*/ 	.word	index@(_ZN5flash16flash_fwd_kernelI23Flash_fwd_kernel_traitsILi128ELi128ELi64ELi4ELb0ELb0EN7cutlass10bfloat16_tE19Flash_kernel_traitsILi128ELi128ELi64ELi4ES3_EELb0ELb0ELb0ELb0ELb1ELb1ELb0ELb0EEEvNS_16Flash_fwd_paramsE)
        /*0380*/ 	.word	0x000000ff


	//----- nvinfo : EIATTR_FRAME_SIZE
	.align		4
.L_160:
        /*0384*/ 	.byte	0x04, 0x11
        /*0386*/ 	.short	(.L_162 - .L_161)
	.align		4
.L_161:
        /*0388*/ 	.word	index@(_ZN5flash16flash_fwd_kernelI23Flash_fwd_kernel_traitsILi128ELi128ELi64ELi4ELb0ELb0EN7cutlass10bfloat16_tE19Flash_kernel_traitsILi128ELi128ELi64ELi4ES3_EELb0ELb0ELb0ELb0ELb1ELb1ELb0ELb0EEEvNS_16Flash_fwd_paramsE)
        /*038c*/ 	.word	0x00000088


	//----- nvinfo : EIATTR_REGCOUNT
	.align		4
.L_162:
        /*0390*/ 	.byte	0x04, 0x2f
        /*0392*/ 	.short	(.L_164 - .L_163)
	.align		4
.L_163:
        /*0394*/ 	.word	index@(_ZN5flash16flash_fwd_kernelI23Flash_fwd_kernel_traitsILi128ELi128ELi64ELi4ELb0ELb0EN7cutlass10bfloat16_tE19Flash_kernel_traitsILi128ELi128ELi64ELi4ES3_EELb0ELb0ELb0ELb0ELb0ELb1ELb1ELb0EEEvNS_16Flash_fwd_paramsE)
        /*0398*/ 	.word	0x000000ff


	//----- nvinfo : EIATTR_FRAME_SIZE
	.align		4
.L_164:
        /*039c*/ 	.byte	0x04, 0x11
        /*039e*/ 	.short	(.L_166 - .L_165)
	.align		4
.L_165:
        /*03a0*/ 	.word	index@(_ZN5flash16flash_fwd_kernelI23Flash_fwd_kernel_traitsILi128ELi128ELi64ELi4ELb0ELb0EN7cutlass10bfloat16_tE19Flash_kernel_traitsILi128ELi128ELi64ELi4ES3_EELb0ELb0ELb0ELb0ELb0ELb1ELb1ELb0EEEvNS_16Flash_fwd_paramsE)
        /*03a4*/ 	.word	0x000000d8


	//----- nvinfo : EIATTR_REGCOUNT
	.align		4
.L_166:
        /*03a8*/ 	.byte	0x04, 0x2f
        /*03aa*/ 	.short	(.L_168 - .L_167)
	.align		4
.L_167:
        /*03ac*/ 	.word	index@(_ZN5flash16flash_fwd_kernelI23Flash_fwd_kernel_traitsILi128ELi128ELi64ELi4ELb0ELb0EN7cutlass10bfloat16_tE19Flash_kernel_traitsILi128ELi128ELi64ELi4ES3_EELb0ELb0ELb0ELb0ELb0ELb1ELb0ELb0EEEvNS_16Flash_fwd_paramsE)
        /*03b0*/ 	.word	0x000000ff


	//----- nvinfo : EIATTR_FRAME_SIZE
	.align		4
.L_168:
        /*03b4*/ 	.byte	0x04, 0x11
        /*03b6*/ 	.short	(.L_170 - .L_169)
	.align		4
.L_169:
        /*03b8*/ 	.word	index@(_ZN5flash16flash_fwd_kernelI23Flash_fwd_kernel_traitsILi128ELi128ELi64ELi4ELb0ELb0EN7cutlass10bfloat16_tE19Flash_kernel_traitsILi128ELi128ELi64ELi4ES3_EELb0ELb0ELb0ELb0ELb0ELb1ELb0ELb0EEEvNS_16Flash_fwd_paramsE)
        /*03bc*/ 	.word	0x000000a8


	//----- nvinfo : EIATTR_MIN_STACK_SIZE
	.align		4
.L_170:
        /*03c0*/ 	.byte	0x04, 0x12
        /*03c2*/ 	.short	(.L_172 - .L_171)
	.align		4
.L_171:
        /*03c4*/ 	.word	index@(_ZN5flash16flash_fwd_kernelI23Flash_fwd_kernel_traitsILi128ELi128ELi64ELi4ELb0ELb0EN7cutlass10bfloat16_tE19Flash_kernel_traitsILi128ELi128ELi64ELi4ES3_EELb0ELb0ELb0ELb0ELb0ELb1ELb0ELb0EEEvNS_16Flash_fwd_paramsE)
        /*03c8*/ 	.word	0x000000a8


	//----- nvinfo : EIATTR_MIN_STACK_SIZE
	.align		4
.L_172:
        /*03cc*/ 	.byte	0x04, 0x12
        /*03ce*/ 	.short	(.L_174 - .L_173)
	.align		4
.L_173:
        /*03d0*/ 	.word	index@(_ZN5flash16flash_fwd_kernelI23Flash_fwd_kernel_traitsILi128ELi128ELi64ELi4ELb0ELb0EN7cutlass10bfloat16_tE19Flash_kernel_traitsILi128ELi128ELi64ELi4ES3_EELb0ELb0ELb0ELb0ELb0ELb1ELb1ELb0EEEvNS_16Flash_fwd_paramsE)
        /*03d4*/ 	.word	0x000000d8


	//----- nvinfo : EIATTR_MIN_STACK_SIZE
	.align		4
.L_174:
        /*03d8*/ 	.byte	0x04, 0x12
        /*03da*/ 	.short	(.L_176 - .L_175)
	.align		4
.L_175:
        /*03dc*/ 	.word	index@(_ZN5flash16flash_fwd_kernelI23Flash_fwd_kernel_traitsILi128ELi128ELi64ELi4ELb0ELb0EN7cutlass10bfloat16_tE19Flash_kernel_traitsILi128ELi128ELi64ELi4ES3_EELb0ELb0ELb0ELb0ELb1ELb1ELb0ELb0EEEvNS_16Flash_fwd_paramsE)
        /*03e0*/ 	.word	0x00000088


	//----- nvinfo : EIATTR_MIN_STACK_SIZE
	.align		4
.L_176:
        /*03e4*/ 	.byte	0x04, 0x12
        /*03e6*/ 	.short	(.L_178 - .L_177)
	.align		4
.L_177:
        /*03e8*/ 	.word	index@(_ZN5flash16flash_fwd_kernelI23Flash_fwd_kernel_traitsILi128ELi128ELi64ELi4ELb0ELb0EN7cutlass10bfloat16_tE19Flash_kernel_traitsILi128ELi128ELi64ELi4ES3_EELb0ELb0ELb0ELb0ELb1ELb1ELb1ELb0EEEvNS_16Flash_fwd_paramsE)
        /*03ec*/ 	.word	0x00000090


	//----- nvinfo : EIATTR_MIN_STACK_SIZE
	.align		4
.L_178:
        /*03f0*/ 	.byte	0x04, 0x12
        /*03f2*/ 	.short	(.L_180 - .L_179)
	.align		4
.L_179:
        /*03f4*/ 	.word	index@(_ZN5flash16flash_fwd_kernelI23Flash_fwd_kernel_traitsILi128ELi128ELi64ELi4ELb0ELb0EN7cutlass10bfloat16_tE19Flash_kernel_traitsILi128ELi128ELi64ELi4ES3_EELb0ELb0ELb0ELb0ELb0ELb0ELb0ELb0EEEvNS_16Flash_fwd_paramsE)
        /*03f8*/ 	.word	0x000000c0


	//----- nvinfo : EIATTR_MIN_STACK_SIZE
	.align		4
.L_180:
        /*03fc*/ 	.byte	0x04, 0x12
        /*03fe*/ 	.short	(.L_182 - .L_181)
	.align		4
.L_181:
        /*0400*/ 	.word	index@(_ZN5flash16flash_fwd_kernelI23Flash_fwd_kernel_traitsILi128ELi128ELi64ELi4ELb0ELb0EN7cutlass10bfloat16_tE19Flash_kernel_traitsILi128ELi128ELi64ELi4ES3_EELb0ELb0ELb0ELb0ELb0ELb0ELb1ELb0EEEvNS_16Flash_fwd_paramsE)
        /*0404*/ 	.word	0x000000b0


	//----- nvinfo : EIATTR_MIN_STACK_SIZE
	.align		4
.L_182:
        /*0408*/ 	.byte	0x04, 0x12
        /*040a*/ 	.short	(.L_184 - .L_183)
	.align		4
.L_183:
        /*040c*/ 	.word	index@(_ZN5flash16flash_fwd_kernelI23Flash_fwd_kernel_traitsILi128ELi128ELi64ELi4ELb0ELb0EN7cutlass10bfloat16_tE19Flash_kernel_traitsILi128ELi128ELi64ELi4ES3_EELb0ELb0ELb0ELb1ELb0ELb0ELb0ELb0EEEvNS_16Flash_fwd_paramsE)
        /*0410*/ 	.word	0x00000098


	//----- nvinfo : EIATTR_MIN_STACK_SIZE
	.align		4
.L_184:
        /*0414*/ 	.byte	0x04, 0x12
        /*0416*/ 	.short	(.L_186 - .L_185)
	.align		4
.L_185:
        /*0418*/ 	.word	index@(_ZN5flash16flash_fwd_kernelI23Flash_fwd_kernel_traitsILi128ELi128ELi64ELi4ELb0ELb0EN7cutlass10bfloat16_tE19Flash_kernel_traitsILi128ELi128ELi64ELi4ES3_EELb0ELb0ELb0ELb1ELb0ELb0ELb1ELb0EEEvNS_16Flash_fwd_paramsE)
        /*041c*/ 	.word	0x000000c0


	//----- nvinfo : EIATTR_MIN_STACK_SIZE
	.align		4
.L_186:
        /*0420*/ 	.byte	0x04, 0x12
        /*0422*/ 	.short	(.L_188 - .L_187)
	.align		4
.L_187:
        /*0424*/ 	.word	index@(_ZN5flash16flash_fwd_kernelI23Flash_fwd_kernel_traitsILi128ELi128ELi64ELi4ELb0ELb0EN7cutlass10bfloat16_tE19Flash_kernel_traitsILi128ELi128ELi64ELi4ES3_EELb0ELb0ELb1ELb0ELb0ELb1ELb0ELb0EEEvNS_16Flash_fwd_paramsE)
        /*0428*/ 	.word	0x000000c8


	//----- nvinfo : EIATTR_MIN_STACK_SIZE
	.align		4
.L_188:
        /*042c*/ 	.byte	0x04, 0x12
        /*042e*/ 	.short	(.L_190 - .L_189)
	.align		4
.L_189:
        /*0430*/ 	.word	index@(_ZN5flash16flash_fwd_kernelI23Flash_fwd_kernel_traitsILi128ELi128ELi64ELi4ELb0ELb0EN7cutlass10bfloat16_tE19Flash_kernel_traitsILi128ELi128ELi64ELi4ES3_EELb0ELb0ELb1ELb0ELb0ELb1ELb1ELb0EEEvNS_16Flash_fwd_paramsE)
        /*0434*/ 	.word	0x000000b8


	//----- nvinfo : EIATTR_MIN_STACK_SIZE
	.align		4
.L_190:
        /*0438*/ 	.byte	0x04, 0x12
        /*043a*/ 	.short	(.L_192 - .L_191)
	.align		4
.L_191:
        /*043c*/ 	.word	index@(_ZN5flash16flash_fwd_kernelI23Flash_fwd_kernel_traitsILi128ELi128ELi64ELi4ELb0ELb0EN7cutlass10bfloat16_tE19Flash_kernel_traitsILi128ELi128ELi64ELi4ES3_EELb0ELb0ELb1ELb0ELb0ELb0ELb0ELb0EEEvNS_16Flash_fwd_paramsE)
        /*0440*/ 	.word	0x000000c0


	//----- nvinfo : EIATTR_MIN_STACK_SIZE
	.align		4
.L_192:
        /*0444*/ 	.byte	0x04, 0x12
        /*0446*/ 	.short	(.L_194 - .L_193)
	.align		4
.L_193:
        /*0448*/ 	.word	index@(_ZN5flash16flash_fwd_kernelI23Flash_fwd_kernel_traitsILi128ELi128ELi64ELi4ELb0ELb0EN7cutlass10bfloat16_tE19Flash_kernel_traitsILi128ELi128ELi64ELi4ES3_EELb0ELb0ELb1ELb0ELb0ELb0ELb1ELb0EEEvNS_16Flash_fwd_paramsE)
        /*044c*/ 	.word	0x000000f0


	//----- nvinfo : EIATTR_MIN_STACK_SIZE
	.align		4
.L_194:
        /*0450*/ 	.byte	0x04, 0x12
        /*0452*/ 	.short	(.L_196 - .L_195)
	.align		4
.L_195:
        /*0454*/ 	.word	index@(_ZN5flash16flash_fwd_kernelI23Flash_fwd_kernel_traitsILi128ELi128ELi64ELi4ELb0ELb0EN7cutlass10bfloat16_tE19Flash_kernel_traitsILi128ELi128ELi64ELi4ES3_EELb0ELb0ELb1ELb1ELb0ELb0ELb0ELb0EEEvNS_16Flash_fwd_paramsE)
        /*0458*/ 	.word	0x000000d0


	//----- nvinfo : EIATTR_MIN_STACK_SIZE
	.align		4
.L_196:
        /*045c*/ 	.byte	0x04, 0x12
        /*045e*/ 	.short	(.L_198 - .L_197)
	.align		4
.L_197:
        /*0460*/ 	.word	index@(_ZN5flash16flash_fwd_kernelI23Flash_fwd_kernel_traitsILi128ELi128ELi64ELi4ELb0ELb0EN7cutlass10bfloat16_tE19Flash_kernel_traitsILi128ELi128ELi64ELi4ES3_EELb0ELb0ELb1ELb1ELb0ELb0ELb1ELb0EEEvNS_16Flash_fwd_paramsE)
        /*0464*/ 	.word	0x000000f8


	//----- nvinfo : EIATTR_MIN_STACK_SIZE
	.align		4
.L_198:
        /*0468*/ 	.byte	0x04, 0x12
        /*046a*/ 	.short	(.L_200 - .L_199)
	.align		4
.L_199:
        /*046c*/ 	.word	index@(_ZN5flash16flash_fwd_kernelI23Flash_fwd_kernel_traitsILi128ELi128ELi32ELi4ELb0ELb0EN7cutlass10bfloat16_tE19Flash_kernel_traitsILi128ELi128ELi32ELi4ES3_EELb0ELb0ELb0ELb0ELb0ELb1ELb0ELb0EEEvNS_16Flash_fwd_paramsE)
        /*0470*/ 	.word	0x00000030


	//----- nvinfo : EIATTR_MIN_STACK_SIZE
	.align		4
.L_200:
        /*0474*/ 	.byte	0x04, 0x12
        /*0476*/ 	.short	(.L_202 - .L_201)
	.align		4
.L_201:
        /*0478*/ 	.word	index@(_ZN5flash16flash_fwd_kernelI23Flash_fwd_kernel_traitsILi128ELi128ELi32ELi4ELb0ELb0EN7cutlass10bfloat16_tE19Flash_kernel_traitsILi128ELi128ELi32ELi4ES3_EELb0ELb0ELb0ELb0ELb1ELb1ELb0ELb0EEEvNS_16Flash_fwd_paramsE)
        /*047c*/ 	.word	0x00000008


	//----- nvinfo : EIATTR_MIN_STACK_SIZE
	.align		4
.L_202:
        /*0480*/ 	.byte	0x04, 0x12
        /*0482*/ 	.short	(.L_204 - .L_203)
	.align		4
.L_203:
        /*0484*/ 	.word	index@(_ZN5flash16flash_fwd_kernelI23Flash_fwd_kernel_traitsILi128ELi128ELi32ELi4ELb0ELb0EN7cutlass10bfloat16_tE19Flash_kernel_traitsILi128ELi128ELi32ELi4ES3_EELb0ELb0ELb0ELb0ELb0ELb0ELb0ELb0EEEvNS_16Flash_fwd_paramsE)
        /*0488*/ 	.word	0x00000018


	//----- nvinfo : EIATTR_MIN_STACK_SIZE
	.align		4
.L_204:
        /*048c*/ 	.byte	0x04, 0x12
        /*048e*/ 	.short	(.L_206 - .L_205)
	.align		4
.L_205:
        /*0490*/ 	.word	index@(_ZN5flash16flash_fwd_kernelI23Flash_fwd_kernel_traitsILi128ELi128ELi32ELi4ELb0ELb0EN7cutlass10bfloat16_tE19Flash_kernel_traitsILi128ELi128ELi32ELi4ES3_EELb0ELb0ELb0ELb1ELb0ELb0ELb0ELb0EEEvNS_16Flash_fwd_paramsE)
        /*0494*/ 	.word	0x00000010


	//----- nvinfo : EIATTR_MIN_STACK_SIZE
	.align		4
.L_206:
        /*0498*/ 	.byte	0x04, 0x12
        /*049a*/ 	.short	(.L_208 - .L_207)
	.align		4
.L_207:
        /*049c*/ 	.word	index@(_ZN5flash16flash_fwd_kernelI23Flash_fwd_kernel_traitsILi128ELi128ELi32ELi4ELb0ELb0EN7cutlass10bfloat16_tE19Flash_kernel_traitsILi128ELi128ELi32ELi4ES3_EELb0ELb0ELb1ELb0ELb0ELb1ELb0ELb0EEEvNS_16Flash_fwd_paramsE)
        /*04a0*/ 	.word	0x00000060


	//----- nvinfo : EIATTR_MIN_STACK_SIZE
	.align		4
.L_208:
        /*04a4*/ 	.byte	0x04, 0x12
        /*04a6*/ 	.short	(.L_210 - .L_209)
	.align		4
.L_209:
        /*04a8*/ 	.word	index@(_ZN5flash16flash_fwd_kernelI23Flash_fwd_kernel_traitsILi128ELi128ELi32ELi4ELb0ELb0EN7cutlass10bfloat16_tE19Flash_kernel_traitsILi128ELi128ELi32ELi4ES3_EELb0ELb0ELb1ELb0ELb0ELb0ELb0ELb0EEEvNS_16Flash_fwd_paramsE)
        /*04ac*/ 	.word	0x00000058


	//----- nvinfo : EIATTR_MIN_STACK_SIZE
	.align		4
.L_210:
        /*04b0*/ 	.byte	0x04, 0x12
        /*04b2*/ 	.short	(.L_212 - .L_211)
	.align		4
.L_211:
        /*04b4*/ 	.word	index@(_ZN5flash16flash_fwd_kernelI23Flash_fwd_kernel_traitsILi128ELi128ELi32ELi4ELb0ELb0EN7cutlass10bfloat16_tE19Flash_kernel_traitsILi128ELi128ELi32ELi4ES3_EELb0ELb0ELb1ELb1ELb0ELb0ELb0ELb0EEEvNS_16Flash_fwd_paramsE)
        /*04b8*/ 	.word	0x00000060


	//----- nvinfo : EIATTR_MIN_STACK_SIZE
	.align		4
.L_212:
        /*04bc*/ 	.byte	0x04, 0x12
        /*04be*/ 	.short	(.L_214 - .L_213)
	.align		4
.L_213:
        /*04c0*/ 	.word	index@(_ZN5flash16flash_fwd_kernelI23Flash_fwd_kernel_traitsILi128ELi128ELi32ELi4ELb0ELb0EN7cutlass10bfloat16_tE19Flash_kernel_traitsILi128ELi128ELi32ELi4ES3_EELb1ELb0ELb0ELb0ELb0ELb1ELb0ELb0EEEvNS_16Flash_fwd_paramsE)
        /*04c4*/ 	.word	0x00000038


	//----- nvinfo : EIATTR_MIN_STACK_SIZE
	.align		4
.L_214:
        /*04c8*/ 	.byte	0x04, 0x12
        /*04ca*/ 	.short	(.L_216 - .L_215)
	.align		4
.L_215:
        /*04cc*/ 	.word	index@(_ZN5flash16flash_fwd_kernelI23Flash_fwd_kernel_traitsILi128ELi128ELi32ELi4ELb0ELb0EN7cutlass10bfloat16_tE19Flash_kernel_traitsILi128ELi128ELi32ELi4ES3_EELb0ELb0ELb0ELb0ELb0ELb1ELb1ELb0EEEvNS_16Flash_fwd_paramsE)
        /*04d0*/ 	.word	0x00000050


	//----- nvinfo : EIATTR_MIN_STACK_SIZE
	.align		4
.L_216:
        /*04d4*/ 	.byte	0x04, 0x12
        /*04d6*/ 	.short	(.L_218 - .L_217)
	.align		4
.L_217:
        /*04d8*/ 	.word	index@(_ZN5flash16flash_fwd_kernelI23Flash_fwd_kernel_traitsILi128ELi128ELi32ELi4ELb0ELb0EN7cutlass10bfloat16_tE19Flash_kernel_traitsILi128ELi128ELi32ELi4ES3_EELb1ELb0ELb0ELb0ELb0ELb0ELb0ELb0EEEvNS_16Flash_fwd_paramsE)
        /*04dc*/ 	.word	0x00000038


	//----- nvinfo : EIATTR_MIN_STACK_SIZE
	.align		4
.L_218:
        /*04e0*/ 	.byte	0x04, 0x12
        /*04e2*/ 	.short	(.L_220 - .L_219)
	.align		4
.L_219:
        /*04e4*/ 	.word	index@(_ZN5flash16flash_fwd_kernelI23Flash_fwd_kernel_traitsILi128ELi128ELi32ELi4ELb0ELb0EN7cutlass10bfloat16_tE19Flash_kernel_traitsILi128ELi128ELi32ELi4ES3_EELb1ELb0ELb1ELb0ELb0ELb0ELb0ELb0EEEvNS_16Flash_fwd_paramsE)
        /*04e8*/ 	.word	0x00000098


	//----- nvinfo : EIATTR_MIN_STACK_SIZE
	.align		4
.L_220:
        /*04ec*/ 	.byte	0x04, 0x12
        /*04ee*/ 	.short	(.L_222 - .L_221)
	.align		4
.L_221:
        /*04f0*/ 	.word	index@(_ZN5flash16flash_fwd_kernelI23Flash_fwd_kernel_traitsILi128ELi128ELi32ELi4ELb0ELb0EN7cutlass10bfloat16_tE19Flash_kernel_traitsILi128ELi128ELi32ELi4ES3_EELb1ELb0ELb0ELb0ELb1ELb1ELb0ELb0EEEvNS_16Flash_fwd_paramsE)
        /*04f4*/ 	.word	0x00000028


	//----- nvinfo : EIATTR_MIN_STACK_SIZE
	.align		4
.L_222:
        /*04f8*/ 	.byte	0x04, 0x12
        /*04fa*/ 	.short	(.L_224 - .L_223)
	.align		4
.L_223:
        /*04fc*/ 	.word	index@(_ZN5flash16flash_fwd_kernelI23Flash_fwd_kernel_traitsILi128ELi128ELi32ELi4ELb0ELb0EN7cutlass10bfloat16_tE19Flash_kernel_traitsILi128ELi128ELi32ELi4ES3_EELb0ELb0ELb0ELb0ELb1ELb1ELb1ELb0EEEvNS_16Flash_fwd_paramsE)
        /*0500*/ 	.word	0x00000028


	//----- nvinfo : EIATTR_MIN_STACK_SIZE
	.align		4
.L_224:
        /*0504*/ 	.byte	0x04, 0x12
        /*0506*/ 	.short	(.L_226 - .L_225)
	.align		4
.L_225:
        /*0508*/ 	.word	index@(_ZN5flash16flash_fwd_kernelI23Flash_fwd_kernel_traitsILi128ELi128ELi32ELi4ELb0ELb0EN7cutlass10bfloat16_tE19Flash_kernel_traitsILi128ELi128ELi32ELi4ES3_EELb1ELb0ELb0ELb1ELb0ELb0ELb0ELb0EEEvNS_16Flash_fwd_paramsE)
        /*050c*/ 	.word	0x00000038


	//----- nvinfo : EIATTR_MIN_STACK_SIZE
	.align		4
.L_226:
        /*0510*/ 	.byte	0x04, 0x12
        /*0512*/ 	.short	(.L_228 - .L_227)
	.align		4
.L_227:
        /*0514*/ 	.word	index@(_ZN5flash16flash_fwd_kernelI23Flash_fwd_kernel_traitsILi128ELi128ELi32ELi4ELb0ELb0EN7cutlass10bfloat16_tE19Flash_kernel_traitsILi128ELi128ELi32ELi4ES3_EELb1ELb0ELb0ELb0ELb0ELb0ELb0ELb1EEEvNS_16Flash_fwd_paramsE)
        /*0518*/ 	.word	0x00000068


	//----- nvinfo : EIATTR_MIN_STACK_SIZE
	.align		4
.L_228:
        /*051c*/ 	.byte	0x04, 0x12
        /*051e*/ 	.short	(.L_230 - .L_229)
	.align		4
.L_229:
        /*0520*/ 	.word	index@(_ZN5flash16flash_fwd_kernelI23Flash_fwd_kernel_traitsILi128ELi128ELi32ELi4ELb0ELb0EN7cutlass10bfloat16_tE19Flash_kernel_traitsILi128ELi128ELi32ELi4ES3_EELb0ELb0ELb0ELb0ELb0ELb0ELb1ELb0EEEvNS_16Flash_fwd_paramsE)
        /*0524*/ 	.word	0x00000040


	//----- nvinfo : EIATTR_MIN_STACK_SIZE
	.align		4
.L_230:
        /*0528*/ 	.byte	0x04, 0x12
        /*052a*/ 	.short	(.L_232 - .L_231)
	.align		4
.L_231:
        /*052c*/ 	.word	index@(_ZN5flash16flash_fwd_kernelI23Flash_fwd_kernel_traitsILi128ELi128ELi32ELi4ELb0ELb0EN7cutlass10bfloat16_tE19Flash_kernel_traitsILi128ELi128ELi32ELi4ES3_EELb1ELb0ELb0ELb1ELb0ELb0ELb0ELb1EEEvNS_16Flash_fwd_paramsE)
        /*0530*/ 	.word	0x000000a8


	//----- nvinfo : EIATTR_MIN_STACK_SIZE
	.align		4
.L_232:
        /*0534*/ 	.byte	0x04, 0x12
        /*0536*/ 	.short	(.L_234 - .L_233)
	.align		4
.L_233:
        /*0538*/ 	.word	index@(_ZN5flash16flash_fwd_kernelI23Flash_fwd_kernel_traitsILi128ELi128ELi32ELi4ELb0ELb0EN7cutlass10bfloat16_tE19Flash_kernel_traitsILi128ELi128ELi32ELi4ES3_EELb0ELb0ELb0ELb1ELb0ELb0ELb1ELb0EEEvNS_16Flash_fwd_paramsE)
        /*053c*/ 	.word	0x00000038


	//----- nvinfo : EIATTR_MIN_STACK_SIZE
	.align		4
.L_234:
        /*0540*/ 	.byte	0x04, 0x12
        /*0542*/ 	.short	(.L_236 - .L_235)
	.align		4
.L_235:
        /*0544*/ 	.word	index@(_ZN5flash16flash_fwd_kernelI23Flash_fwd_kernel_traitsILi128ELi128ELi32ELi4ELb0ELb0EN7cutlass10bfloat16_tE19Flash_kernel_traitsILi128ELi128ELi32ELi4ES3_EELb1ELb0ELb1ELb0ELb0ELb1ELb0ELb0EEEvNS_16Flash_fwd_paramsE)
        /*0548*/ 	.word	0x000000b0


	//----- nvinfo : EIATTR_MIN_STACK_SIZE
	.align		4
.L_236:
        /*054c*/ 	.byte	0x04, 0x12
        /*054e*/ 	.short	(.L_238 - .L_237)
	.align		4
.L_237:
        /*0550*/ 	.word	index@(_ZN5flash16flash_fwd_kernelI23Flash_fwd_kernel_traitsILi128ELi128ELi32ELi4ELb0ELb0EN7cutlass10bfloat16_tE19Flash_kernel_traitsILi128ELi128ELi32ELi4ES3_EELb0ELb0ELb1ELb0ELb0ELb1ELb1ELb0EEEvNS_16Flash_fwd_paramsE)
        /*0554*/ 	.word	0x00000060


	//----- nvinfo : EIATTR_MIN_STACK_SIZE
	.align		4
.L_238:
        /*0558*/ 	.byte	0x04, 0x12
        /*055a*/ 	.short	(.L_240 - .L_239)
	.align		4
.L_239:
        /*055c*/ 	.word	index@(_ZN5flash16flash_fwd_kernelI23Flash_fwd_kernel_traitsILi128ELi128ELi32ELi4ELb0ELb0EN7cutlass10bfloat16_tE19Flash_kernel_traitsILi128ELi128ELi32ELi4ES3_EELb1ELb0ELb1ELb1ELb0ELb0ELb0ELb0EEEvNS_16Flash_fwd_paramsE)
        /*0560*/ 	.word	0x000000b0


	//----- nvinfo : EIATTR_MIN_STACK_SIZE
	.align		4
.L_240:
        /*0564*/ 	.byte	0x04, 0x12
        /*0566*/ 	.short	(.L_242 - .L_241)
	.align		4
.L_241:
        /*0568*/ 	.word	index@(_ZN5flash16flash_fwd_kernelI23Flash_fwd_kernel_traitsILi128ELi128ELi32ELi4ELb0ELb0EN7cutlass10bfloat16_tE19Flash_kernel_traitsILi128ELi128ELi32ELi4ES3_EELb1ELb0ELb1ELb0ELb0ELb0ELb0ELb1EEEvNS_16Flash_fwd_paramsE)
        /*056c*/ 	.word	0x00000120


	//----- nvinfo : EIATTR_MIN_STACK_SIZE
	.align		4
.L_242:
        /*0570*/ 	.byte	0x04, 0x12
        /*0572*/ 	.short	(.L_244 - .L_243)
	.align		4
.L_243:
        /*0574*/ 	.word	index@(_ZN5flash16flash_fwd_kernelI23Flash_fwd_kernel_traitsILi128ELi128ELi32ELi4ELb0ELb0EN7cutlass10bfloat16_tE19Flash_kernel_traitsILi128ELi128ELi32ELi4ES3_EELb0ELb0ELb1ELb0ELb0ELb0ELb1ELb0EEEvNS_16Flash_fwd_paramsE)
        /*0578*/ 	.word	0x00000058


	//----- nvinfo : EIATTR_MIN_STACK_SIZE
	.align		4
.L_244:
        /*057c*/ 	.byte	0x04, 0x12
        /*057e*/ 	.short	(.L_246 - .L_245)
	.align		4
.L_245:
        /*0580*/ 	.word	index@(_ZN5flash16flash_fwd_kernelI23Flash_fwd_kernel_traitsILi128ELi128ELi32ELi4ELb0ELb0EN7cutlass10bfloat16_tE19Flash_kernel_traitsILi128ELi128ELi32ELi4ES3_EELb1ELb0ELb1ELb1ELb0ELb0ELb0ELb1EEEvNS_16Flash_fwd_paramsE)
        /*0584*/ 	.word	0x000001c0


	//----- nvinfo : EIATTR_MIN_STACK_SIZE
	.align		4
.L_246:
        /*0588*/ 	.byte	0x04, 0x12
        /*058a*/ 	.short	(.L_248 - .L_247)
	.align		4
.L_247:
        /*058c*/ 	.word	index@(_ZN5flash16flash_fwd_kernelI23Flash_fwd_kernel_traitsILi128ELi128ELi32ELi4ELb0ELb0EN7cutlass10bfloat16_tE19Flash_kernel_traitsILi128ELi128ELi32ELi4ES3_EELb0ELb0ELb1ELb1ELb0ELb0ELb1ELb0EEEvNS_16Flash_fwd_paramsE)
        /*0590*/ 	.word	0x00000060
.L_248:


//--------------------- .nv.info._ZN5flash16flash_fwd_kernelI23Flash_fwd_kernel_traitsILi128ELi128ELi64ELi4ELb0ELb0EN7cutlass10bfloat16_tE19Flash_kernel_traitsILi128ELi128ELi64ELi4ES3_EELb0ELb0ELb0ELb0ELb0ELb1ELb0ELb0EEEvNS_16Flash_fwd_paramsE --------------------------
	.section	.nv.info._ZN5flash16flash_fwd_kernelI23Flash_fwd_kernel_traitsILi128ELi128ELi64ELi4ELb0ELb0EN7cutlass10bfloat16_tE19Flash_kernel_traitsILi128ELi128ELi64ELi4ES3_EELb0ELb0ELb0ELb0ELb0ELb1ELb0ELb0EEEvNS_16Flash_fwd_paramsE,"",@"SHT_CUDA_INFO"
	.sectionflags	@""
	.align	4


	//----- nvinfo : EIATTR_CUDA_API_VERSION
	.align		4
        /*0000*/ 	.byte	0x04, 0x37
        /*0002*/ 	.short	(.L_250 - .L_249)
.L_249:
        /*0004*/ 	.word	0x00000082


	//----- nvinfo : EIATTR_SW2861232_WAR
	.align		4
.L_250:
        /*0008*/ 	.byte	0x01, 0x35
	.zero		2


	//----- nvinfo : EIATTR_PARAM_CBANK
	.align		4
        /*000c*/ 	.byte	0x04, 0x0a
        /*000e*/ 	.short	(.L_252 - .L_251)
	.align		4
.L_251:
        /*0010*/ 	.word	index@(.nv.constant0._ZN5flash16flash_fwd_kernelI23Flash_fwd_kernel_traitsILi128ELi128ELi64ELi4ELb0ELb0EN7cutlass10bfloat16_tE19Flash_kernel_traitsILi128ELi128ELi64ELi4ES3_EELb0ELb0ELb0ELb0ELb0ELb1ELb0ELb0EEEvNS_16Flash_fwd_paramsE)
        /*0014*/ 	.short	0x0160
        /*0016*/ 	.short	0x01d0


	//----- nvinfo : EIATTR_CBANK_PARAM_SIZE
	.align		4
.L_252:
        /*0018*/ 	.byte	0x03, 0x19
        /*001a*/ 	.short	0x01d0


	//----- nvinfo : EIATTR_KPARAM_INFO
	.align		4
        /*001c*/ 	.byte	0x04, 0x17
        /*001e*/ 	.short	(.L_254 - .L_253)
.L_253:
        /*0020*/ 	.word	0x00000000
        /*0024*/ 	.short	0x0000
        /*0026*/ 	.short	0x0000
        /*0028*/ 	.byte	0x00, 0xf0, 0x41, 0x07


	//----- nvinfo : EIATTR_MAXREG_COUNT
	.align		4
.L_254:
        /*002c*/ 	.byte	0x03, 0x1b
        /*002e*/ 	.short	0x00ff


	//----- nvinfo : EIATTR_NUM_BARRIERS
	.align		4
        /*0030*/ 	.byte	0x02, 0x4c
        /*0032*/ 	.byte	0x01
	.zero		1


	//----- nvinfo : EIATTR_ANNOTATIONS
	.align		4
        /*0034*/ 	.byte	0x04, 0x55
        /*0036*/ 	.short	(.L_256 - .L_255)


	//   ....[0]....
.L_255:
        /*0038*/ 	.word	0x00000001
        /*003c*/ 	.byte	0x50, 0x0b, 0x00, 0x00, 0x01, 0x00, 0x00, 0x00, 0x90, 0x0b, 0x00, 0x00, 0x01, 0x00, 0x00, 0x00
        /* <DEDUP_REMOVED lines=46> */
        /*032c*/ 	.byte	0x50, 0xbb, 0x00, 0x00, 0x01, 0x00, 0x00, 0x00, 0x60, 0xbc, 0x00, 0x00


	//----- nvinfo : EIATTR_MERCURY_ISA_VERSION
	.align		4
.L_256:
        /*0338*/ 	.byte	0x03, 0x5f
        /*033a*/ 	.short	0x0000


	//----- nvinfo : EIATTR_INT_WARP_WIDE_INSTR_OFFSETS
	.align		4
        /*033c*/ 	.byte	0x04, 0x31
        /*033e*/ 	.short	(.L_258 - .L_257)


	//   ....[0]....
.L_257:
        /*0340*/ 	.word	0x00000350


	//   ....[1]....
        /*0344*/ 	.word	0x00000380


	//   ....[2]....
        /*0348*/ 	.word	0x000018b0


	//----- nvinfo : EIATTR_COOP_GROUP_MASK_REGIDS
	.align		4
.L_258:
        /*034c*/ 	.byte	0x04, 0x29
        /*034e*/ 	.short	(.L_260 - .L_259)


	//   ....[0]....
.L_259:
        /*0350*/ 	.word	0xffffffff


	//   ....[1]....
        /*0354*/ 	.word	0xffffffff


	//   ....[2]....
        /*0358*/ 	.word	0xffffffff


	//   ....[3]....
        /*035c*/ 	.word	0xffffffff


	//   ....[4]....
        /*0360*/ 	.word	0xffffffff


	//   ....[5]....
        /*0364*/ 	.word	0xffffffff


	//   ....[6]....
        /*0368*/ 	.word	0xffffffff


	//   ....[7]....
        /*036c*/ 	.word	0xffffffff


	//   ....[8]....
        /*0370*/ 	.word	0xffffffff


	//   ....[9]....
        /*0374*/ 	.word	0xffffffff


	//   ....[10]....
        /*0378*/ 	.word	0xffffffff


	//   ....[11]....
        /*037c*/ 	.word	0xffffffff


	//   ....[12]....
        /*0380*/ 	.word	0xffffffff


	//   ....[13]....
        /*0384*/ 	.word	0xffffffff


	//   ....[14]....
        /*0388*/ 	.word	0xffffffff


	//   ....[15]....
        /*038c*/ 	.word	0xffffffff


	//   ....[16]....
        /*0390*/ 	.word	0xffffffff


	//   ....[17]....
        /*0394*/ 	.word	0xffffffff


	//   ....[18]....
        /*0398*/ 	.word	0xffffffff


	//   ....[19]....
        /*039c*/ 	.word	0xffffffff


	//   ....[20]....
        /*03a0*/ 	.word	0xffffffff


	//   ....[21]....
        /*03a4*/ 	.word	0xffffffff


	//   ....[22]....
        /*03a8*/ 	.word	0xffffffff


	//   ....[23]....
        /*03ac*/ 	.word	0xffffffff


	//----- nvinfo : EIATTR_COOP_GROUP_INSTR_OFFSETS
	.align		4
.L_260:
        /*03b0*/ 	.byte	0x04, 0x28
        /*03b2*/ 	.short	(.L_262 - .L_261)


	//   ....[0]....
.L_261:
        /*03b4*/ 	.word	0x00003350


	//   ....[1]....
        /*03b8*/ 	.word	0x00003400


	//   ....[2]....
        /*03bc*/ 	.word	0x00003480


	//   ....[3]....
        /*03c0*/ 	.word	0x000034d0


	//   ....[4]....
        /*03c4*/ 	.word	0x00003720


	//   ....[5]....
        /*03c8*/ 	.word	0x00003850


	//   ....[6]....
        /*03cc*/ 	.word	0x00003960


	//   ....[7]....
        /*03d0*/ 	.word	0x000039e0


	//   ....[8]....
        /*03d4*/ 	.word	0x00007090


	//   ....[9]....
        /*03d8*/ 	.word	0x00007210


	//   ....[10]....
        /*03dc*/ 	.word	0x00007250


	//   ....[11]....
        /*03e0*/ 	.word	0x00007270


	//   ....[12]....
        /*03e4*/ 	.word	0x00007280


	//   ....[13]....
        /*03e8*/ 	.word	0x000072c0


	//   ....[14]....
        /*03ec*/ 	.word	0x00007300


	//   ....[15]....
        /*03f0*/ 	.word	0x00007330


	//   ....[16]....
        /*03f4*/ 	.word	0x00009bb0


	//   ....[17]....
        /*03f8*/ 	.word	0x00009bc0


	//   ....[18]....
        /*03fc*/ 	.word	0x00009bd0


	//   ....[19]....
        /*0400*/ 	.word	0x00009bf0


	//   ....[20]....
        /*0404*/ 	.word	0x00009c00


	//   ....[21]....
        /*0408*/ 	.word	0x00009c30


	//   ....[22]....
        /*040c*/ 	.word	0x00009c50


	//   ....[23]....
        /*0410*/ 	.word	0x00009c80


	//----- nvinfo : EIATTR_EXIT_INSTR_OFFSETS
	.align		4
.L_262:
        /*0414*/ 	.byte	0x04, 0x1c
        /*0416*/ 	.short	(.L_264 - .L_263)


	//   ....[0]....
.L_263:
        /*0418*/ 	.word	0x00000420


	//   ....[1]....
        /*041c*/ 	.word	0x0000bc80


	//   ....[2]....
        /*0420*/ 	.word	0x0000bd50


	//   ....[3]....
        /*0424*/ 	.word	0x0000ccf0


	//   ....[4]....
        /*0428*/ 	.word	0x0000cd70


	//----- nvinfo : EIATTR_CTAIDZ_USED
	.align		4
.L_264:
        /*042c*/ 	.byte	0x01, 0x04
	.zero		2


	//----- nvinfo : EIATTR_CRS_STACK_SIZE
	.align		4
        /*0430*/ 	.byte	0x04, 0x1e
        /*0432*/ 	.short	(.L_266 - .L_265)
.L_265:
        /*0434*/ 	.word	0x00000000
.L_266:


//--------------------- .nv.info._ZN5flash16flash_fwd_kernelI23Flash_fwd_kernel_traitsILi128ELi128ELi64ELi4ELb0ELb0EN7cutlass10bfloat16_tE19Flash_kernel_traitsILi128ELi128ELi64ELi4ES3_EELb0ELb0ELb0ELb0ELb0ELb1ELb1ELb0EEEvNS_16Flash_fwd_paramsE --------------------------
	.section	.nv.info._ZN5flash16flash_fwd_kernelI23Flash_fwd_kernel_traitsILi128ELi128ELi64ELi4ELb0ELb0EN7cutlass10bfloat16_tE19Flash_kernel_traitsILi128ELi128ELi64ELi4ES3_EELb0ELb0ELb0ELb0ELb0ELb1ELb1ELb0EEEvNS_16Flash_fwd_paramsE,"",@"SHT_CUDA_INFO"
	.sectionflags	@""
	.align	4


	//----- nvinfo : EIATTR_CUDA_API_VERSION
	.align		4
        /*0000*/ 	.byte	0x04, 0x37
        /*0002*/ 	.short	(.L_268 - .L_267)
.L_267:
        /*0004*/ 	.word	0x00000082


	//----- nvinfo : EIATTR_SW2861232_WAR
	.align		4
.L_268:
        /*0008*/ 	.byte	0x01, 0x35
	.zero		2


	//----- nvinfo : EIATTR_PARAM_CBANK
	.align		4
        /*000c*/ 	.byte	0x04, 0x0a
        /*000e*/ 	.short	(.L_270 - .L_269)
	.align		4
.L_269:
        /*0010*/ 	.word	index@(.nv.constant0._ZN5flash16flash_fwd_kernelI23Flash_fwd_kernel_traitsILi128ELi128ELi64ELi4ELb0ELb0EN7cutlass10bfloat16_tE19Flash_kernel_traitsILi128ELi128ELi64ELi4ES3_EELb0ELb0ELb0ELb0ELb0ELb1ELb1ELb0EEEvNS_16Flash_fwd_paramsE)
        /*0014*/ 	.short	0x0160
        /*0016*/ 	.short	0x01d0


	//----- nvinfo : EIATTR_CBANK_PARAM_SIZE
	.align		4
.L_270:
        /*0018*/ 	.byte	0x03, 0x19
        /*001a*/ 	.short	0x01d0


	//----- nvinfo : EIATTR_KPARAM_INFO
	.align		4
        /*001c*/ 	.byte	0x04, 0x17
        /*001e*/ 	.short	(.L_272 - .L_271)
.L_271:
        /*0020*/ 	.word	0x00000000
        /*0024*/ 	.short	0x0000
        /*0026*/ 	.short	0x0000
        /*0028*/ 	.byte	0x00, 0xf0, 0x41, 0x07


	//----- nvinfo : EIATTR_MAXREG_COUNT
	.align		4
.L_272:
        /*002c*/ 	.byte	0x03, 0x1b
        /*002e*/ 	.short	0x00ff


	//----- nvinfo : EIATTR_NUM_BARRIERS
	.align		4
        /*0030*/ 	.byte	0x02, 0x4c
        /*0032*/ 	.byte	0x01
	.zero		1


	//----- nvinfo : EIATTR_ANNOTATIONS
	.align		4
        /*0034*/ 	.byte	0x04, 0x55
        /*0036*/ 	.short	(.L_274 - .L_273)


	//   ....[0]....
.L_273:
        /* <DEDUP_REMOVED lines=64> */


	//----- nvinfo : EIATTR_MERCURY_ISA_VERSION
	.align		4
.L_274:
        /*0428*/ 	.byte	0x03, 0x5f
        /*042a*/ 	.short	0x0000


	//----- nvinfo : EIATTR_INT_WARP_WIDE_INSTR_OFFSETS
	.align		4
        /*042c*/ 	.byte	0x04, 0x31
        /*042e*/ 	.short	(.L_276 - .L_275)


	//   ....[0]....
.L_275:
        /*0430*/ 	.word	0x00000350


	//   ....[1]....
        /*0434*/ 	.word	0x00000380


	//   ....[2]....
        /*0438*/ 	.word	0x000017f0


	//----- nvinfo : EIATTR_COOP_GROUP_MASK_REGIDS
	.align		4
.L_276:
        /*043c*/ 	.byte	0x04, 0x29
        /*043e*/ 	.short	(.L_278 - .L_277)


	//   ....[0]....
.L_277:
        /*0440*/ 	.word	0xffffffff


	//   ....[1]....
        /*0444*/ 	.word	0xffffffff


	//   ....[2]....
        /*0448*/ 	.word	0xffffffff


	//   ....[3]....
        /*044c*/ 	.word	0xffffffff


	//   ....[4]....
        /*0450*/ 	.word	0xffffffff


	//   ....[5]....
        /*0454*/ 	.word	0xffffffff


	//   ....[6]....
        /*0458*/ 	.word	0xffffffff


	//   ....[7]....
        /*045c*/ 	.word	0xffffffff


	//   ....[8]....
        /*0460*/ 	.word	0xffffffff


	//   ....[9]....
        /*0464*/ 	.word	0xffffffff


	//   ....[10]....
        /*0468*/ 	.word	0xffffffff


	//   ....[11]....
        /*046c*/ 	.word	0xffffffff


	//   ....[12]....
        /*0470*/ 	.word	0xffffffff


	//   ....[13]....
        /*0474*/ 	.word	0xffffffff


	//   ....[14]....
        /*0478*/ 	.word	0xffffffff


	//   ....[15]....
        /*047c*/ 	.word	0xffffffff


	//   ....[16]....
        /*0480*/ 	.word	0xffffffff


	//   ....[17]....
        /*0484*/ 	.word	0xffffffff


	//   ....[18]....
        /*0488*/ 	.word	0xffffffff


	//   ....[19]....
        /*048c*/ 	.word	0xffffffff


	//   ....[20]....
        /*0490*/ 	.word	0xffffffff


	//   ....[21]....
        /*0494*/ 	.word	0xffffffff


	//   ....[22]....
        /*0498*/ 	.word	0xffffffff


	//   ....[23]....
        /*049c*/ 	.word	0xffffffff


	//----- nvinfo : EIATTR_COOP_GROUP_INSTR_OFFSETS
	.align		4
.L_278:
        /*04a0*/ 	.byte	0x04, 0x28
        /*04a2*/ 	.short	(.L_280 - .L_279)


	//   ....[0]....
.L_279:
        /*04a4*/ 	.word	0x00003bc0


	//   ....[1]....
        /*04a8*/ 	.word	0x00003c50


	//   ....[2]....
        /*04ac*/ 	.word	0x00003c80


	//   ....[3]....
        /*04b0*/ 	.word	0x00003ce0


	//   ....[4]....
        /*04b4*/ 	.word	0x00004700


	//   ....[5]....
        /*04b8*/ 	.word	0x00004790


	//   ....[6]....
        /*04bc*/ 	.word	0x000047d0


	//   ....[7]....
        /*04c0*/ 	.word	0x00004840


	//   ....[8]....
        /*04c4*/ 	.word	0x00008490


	//   ....[9]....
        /*04c8*/ 	.word	0x00008520


	//   ....[10]....
        /*04cc*/ 	.word	0x000085a0


	//   ....[11]....
        /*04d0*/ 	.word	0x000085f0


	//   ....[12]....
        /*04d4*/ 	.word	0x00008630


	//   ....[13]....
        /*04d8*/ 	.word	0x000086d0


	//   ....[14]....
        /*04dc*/ 	.word	0x000087d0


	//   ....[15]....
        /*04e0*/ 	.word	0x00008890


	//   ....[16]....
        /*04e4*/ 	.word	0x0000b2b0


	//   ....[17]....
        /*04e8*/ 	.word	0x0000b2c0


	//   ....[18]....
        /*04ec*/ 	.word	0x0000b2d0


	//   ....[19]....
        /*04f0*/ 	.word	0x0000b2f0


	//   ....[20]....
        /*04f4*/ 	.word	0x0000b300


	//   ....[21]....
        /*04f8*/ 	.word	0x0000b320


	//   ....[22]....
        /*04fc*/ 	.word	0x0000b360


	//   ....[23]....
        /*0500*/ 	.word	0x0000b390


	//----- nvinfo : EIATTR_EXIT_INSTR_OFFSETS
	.align		4
.L_280:
        /*0504*/ 	.byte	0x04, 0x1c
        /*0506*/ 	.short	(.L_282 - .L_281)


	//   ....[0]....
.L_281:
        /*0508*/ 	.word	0x00000420


	//   ....[1]....
        /*050c*/ 	.word	0x0000d380


	//   ....[2]....
        /*0510*/ 	.word	0x0000d450


	//   ....[3]....
        /*0514*/ 	.word	0x0000e3f0


	//   ....[4]....
        /*0518*/ 	.word	0x0000e470


	//----- nvinfo : EIATTR_CTAIDZ_USED
	.align		4
.L_282:
        /*051c*/ 	.byte	0x01, 0x04
	.zero		2


	//----- nvinfo : EIATTR_CRS_STACK_SIZE
	.align		4
        /*0520*/ 	.byte	0x04, 0x1e
        /*0522*/ 	.short	(.L_284 - .L_283)
.L_283:
        /*0524*/ 	.word	0x00000000
.L_284:


//--------------------- .nv.info._ZN5flash16flash_fwd_kernelI23Flash_fwd_kernel_traitsILi128ELi128ELi64ELi4ELb0ELb0EN7cutlass10bfloat16_tE19Flash_kernel_traitsILi128ELi128ELi64ELi4ES3_EELb0ELb0ELb0ELb0ELb1ELb1ELb0ELb0EEEvNS_16Flash_fwd_paramsE --------------------------
	.section	.nv.info._ZN5flash16flash_fwd_kernelI23Flash_fwd_kernel_traitsILi128ELi128ELi64ELi4ELb0ELb0EN7cutlass10bfloat16_tE19Flash_kernel_traitsILi128ELi128ELi64ELi4ES3_EELb0ELb0ELb0ELb0ELb1ELb1ELb0ELb0EEEvNS_16Flash_fwd_paramsE,"",@"SHT_CUDA_INFO"
	.sectionflags	@""
	.align	4


	//----- nvinfo : EIATTR_CUDA_API_VERSION
	.align		4
        /*0000*/ 	.byte	0x04, 0x37
        /*0002*/ 	.short	(.L_286 - .L_285)
.L_285:
        /*0004*/ 	.word	0x00000082


	//----- nvinfo : EIATTR_SW2861232_WAR
	.align		4
.L_286:
        /*0008*/ 	.byte	0x01, 0x35
	.zero		2


	//----- nvinfo : EIATTR_PARAM_CBANK
	.align		4
        /*000c*/ 	.byte	0x04, 0x0a
        /*000e*/ 	.short	(.L_288 - .L_287)
	.align		4
.L_287:
        /*0010*/ 	.word	index@(.nv.constant0._ZN5flash16flash_fwd_kernelI23Flash_fwd_kernel_traitsILi128ELi128ELi64ELi4ELb0ELb0EN7cutlass10bfloat16_tE19Flash_kernel_traitsILi128ELi128ELi64ELi4ES3_EELb0ELb0ELb0ELb0ELb1ELb1ELb0ELb0EEEvNS_16Flash_fwd_paramsE)
        /*0014*/ 	.short	0x0160
        /*0016*/ 	.short	0x01d0


	//----- nvinfo : EIATTR_CBANK_PARAM_SIZE
	.align		4
.L_288:
        /*0018*/ 	.byte	0x03, 0x19
        /*001a*/ 	.short	0x01d0


	//----- nvinfo : EIATTR_KPARAM_INFO
	.align		4
        /*001c*/ 	.byte	0x04, 0x17
        /*001e*/ 	.short	(.L_290 - .L_289)
.L_289:
        /*0020*/ 	.word	0x00000000
        /*0024*/ 	.short	0x0000
        /*0026*/ 	.short	0x0000
        /*0028*/ 	.byte	0x00, 0xf0, 0x41, 0x07


	//----- nvinfo : EIATTR_MAXREG_COUNT
	.align		4
.L_290:
        /*002c*/ 	.byte	0x03, 0x1b
        /*002e*/ 	.short	0x00ff


	//----- nvinfo : EIATTR_NUM_BARRIERS
	.align		4
        /*0030*/ 	.byte	0x02, 0x4c
        /*0032*/ 	.byte	0x01
	.zero		1


	//----- nvinfo : EIATTR_ANNOTATIONS
	.align		4
        /*0034*/ 	.byte	0x04, 0x55
        /*0036*/ 	.short	(.L_292 - .L_291)


	//   ....[0]....
.L_291:
        /* <DEDUP_REMOVED lines=35> */


	//----- nvinfo : EIATTR_MERCURY_ISA_VERSION
	.align		4
.L_292:
        /*0258*/ 	.byte	0x03, 0x5f
        /*025a*/ 	.short	0x0000


	//----- nvinfo : EIATTR_COOP_GROUP_MASK_REGIDS
	.align		4
        /*025c*/ 	.byte	0x04, 0x29
        /*025e*/ 	.short	(.L_294 - .L_293)


	//   ....[0]....
.L_293:
        /*0260*/ 	.word	0xffffffff


	//   ....[1]....
        /*0264*/ 	.word	0xffffffff


	//   ....[2]....
        /*0268*/ 	.word	0xffffffff


	//   ....[3]....
        /*026c*/ 	.word	0xffffffff


	//   ....[4]....
        /*0270*/ 	.word	0xffffffff


	//   ....[5]....
        /*0274*/ 	.word	0xffffffff


	//   ....[6]....
        /*0278*/ 	.word	0xffffffff


	//   ....[7]....
        /*027c*/ 	.word	0xffffffff


	//   ....[8]....
        /*0280*/ 	.word	0xffffffff


	//   ....[9]....
        /*0284*/ 	.word	0xffffffff


	//   ....[10]....
        /*0288*/ 	.word	0xffffffff


	//   ....[11]....
        /*028c*/ 	.word	0xffffffff


	//   ....[12]....
        /*0290*/ 	.word	0xffffffff


	//   ....[13]....
        /*0294*/ 	.word	0xffffffff


	//   ....[14]....
        /*0298*/ 	.word	0xffffffff


	//   ....[15]....
        /*029c*/ 	.word	0xffffffff


	//   ....[16]....
        /*02a0*/ 	.word	0xffffffff


	//   ....[17]....
        /*02a4*/ 	.word	0xffffffff


	//   ....[18]....
        /*02a8*/ 	.word	0xffffffff


	//   ....[19]....
        /*02ac*/ 	.word	0xffffffff


	//   ....[20]....
        /*02b0*/ 	.word	0xffffffff


	//   ....[21]....
        /*02b4*/ 	.word	0xffffffff


	//   ....[22]....
        /*02b8*/ 	.word	0xffffffff


	//   ....[23]....
        /*02bc*/ 	.word	0xffffffff


	//----- nvinfo : EIATTR_COOP_GROUP_INSTR_OFFSETS
	.align		4
.L_294:
        /*02c0*/ 	.byte	0x04, 0x28
        /*02c2*/ 	.short	(.L_296 - .L_295)


	//   ....[0]....
.L_295:
        /*02c4*/ 	.word	0x000022a0


	//   ....[1]....
        /*02c8*/ 	.word	0x000022d0


	//   ....[2]....
        /*02cc*/ 	.word	0x000023d0


	//   ....[3]....
        /*02d0*/ 	.word	0x00002410


	//   ....[4]....
        /*02d4*/ 	.word	0x000026d0


	//   ....[5]....
        /*02d8*/ 	.word	0x000027d0


	//   ....[6]....
        /*02dc*/ 	.word	0x00002800


	//   ....[7]....
        /*02e0*/ 	.word	0x000029a0


	//   ....[8]....
        /*02e4*/ 	.word	0x00005ce0


	//   ....[9]....
        /*02e8*/ 	.word	0x00005e70


	//   ....[10]....
        /*02ec*/ 	.word	0x00005eb0


	//   ....[11]....
        /*02f0*/ 	.word	0x00005ed0


	//   ....[12]....
        /*02f4*/ 	.word	0x00005ef0


	//   ....[13]....
        /*02f8*/ 	.word	0x00005f20


	//   ....[14]....
        /*02fc*/ 	.word	0x00005f60


	//   ....[15]....
        /*0300*/ 	.word	0x00005f90


	//   ....[16]....
        /*0304*/ 	.word	0x00008710


	//   ....[17]....
        /*0308*/ 	.word	0x00008720


	//   ....[18]....
        /*030c*/ 	.word	0x00008730


	//   ....[19]....
        /*0310*/ 	.word	0x00008750


	//   ....[20]....
        /*0314*/ 	.word	0x00008780


	//   ....[21]....
        /*0318*/ 	.word	0x000087a0


	//   ....[22]....
        /*031c*/ 	.word	0x000087b0


	//   ....[23]....
        /*0320*/ 	.word	0x000087e0


	//----- nvinfo : EIATTR_EXIT_INSTR_OFFSETS
	.align		4
.L_296:
        /*0324*/ 	.byte	0x04, 0x1c
        /*0326*/ 	.short	(.L_298 - .L_297)


	//   ....[0]....
.L_297:
        /*0328*/ 	.word	0x00000170


	//   ....[1]....
        /*032c*/ 	.word	0x0000a4e0


	//----- nvinfo : EIATTR_CTAIDZ_USED
	.align		4
.L_298:
        /*0330*/ 	.byte	0x01, 0x04
	.zero		2


	//----- nvinfo : EIATTR_CRS_STACK_SIZE
	.align		4
        /*0334*/ 	.byte	0x04, 0x1e
        /*0336*/ 	.short	(.L_300 - .L_299)
.L_299:
        /*0338*/ 	.word	0x00000000
.L_300:


//--------------------- .nv.info._ZN5flash16flash_fwd_kernelI23Flash_fwd_kernel_traitsILi128ELi128ELi64ELi4ELb0ELb0EN7cutlass10bfloat16_tE19Flash_kernel_traitsILi128ELi128ELi64ELi4ES3_EELb0ELb0ELb0ELb0ELb1ELb1ELb1ELb0EEEvNS_16Flash_fwd_paramsE --------------------------
	.section	.nv.info._ZN5flash16flash_fwd_kernelI23Flash_fwd_kernel_traitsILi128ELi128ELi64ELi4ELb0ELb0EN7cutlass10bfloat16_tE19Flash_kernel_traitsILi128ELi128ELi64ELi4ES3_EELb0ELb0ELb0ELb0ELb1ELb1ELb1ELb0EEEvNS_16Flash_fwd_paramsE,"",@"SHT_CUDA_INFO"
	.sectionflags	@""
	.align	4


	//----- nvinfo : EIATTR_CUDA_API_VERSION
	.align		4
        /*0000*/ 	.byte	0x04, 0x37
        /*0002*/ 	.short	(.L_302 - .L_301)
.L_301:
        /*0004*/ 	.word	0x00000082


	//----- nvinfo : EIATTR_SW2861232_WAR
	.align		4
.L_302:
        /*0008*/ 	.byte	0x01, 0x35
	.zero		2


	//----- nvinfo : EIATTR_PARAM_CBANK
	.align		4
        /*000c*/ 	.byte	0x04, 0x0a
        /*000e*/ 	.short	(.L_304 - .L_303)
	.align		4
.L_303:
        /*0010*/ 	.word	index@(.nv.constant0._ZN5flash16flash_fwd_kernelI23Flash_fwd_kernel_traitsILi128ELi128ELi64ELi4ELb0ELb0EN7cutlass10bfloat16_tE19Flash_kernel_traitsILi128ELi128ELi64ELi4ES3_EELb0ELb0ELb0ELb0ELb1ELb1ELb1ELb0EEEvNS_16Flash_fwd_paramsE)
        /*0014*/ 	.short	0x0160
        /*0016*/ 	.short	0x01d0


	//----- nvinfo : EIATTR_CBANK_PARAM_SIZE
	.align		4
.L_304:
        /*0018*/ 	.byte	0x03, 0x19
        /*001a*/ 	.short	0x01d0


	//----- nvinfo : EIATTR_KPARAM_INFO
	.align		4
        /*001c*/ 	.byte	0x04, 0x17
        /*001e*/ 	.short	(.L_306 - .L_305)
.L_305:
        /*0020*/ 	.word	0x00000000
        /*0024*/ 	.short	0x0000
        /*0026*/ 	.short	0x0000
        /*0028*/ 	.byte	0x00, 0xf0, 0x41, 0x07


	//----- nvinfo : EIATTR_MAXREG_COUNT
	.align		4
.L_306:
        /*002c*/ 	.byte	0x03, 0x1b
        /*002e*/ 	.short	0x00ff


	//----- nvinfo : EIATTR_NUM_BARRIERS
	.align		4
        /*0030*/ 	.byte	0x02, 0x4c
        /*0032*/ 	.byte	0x01
	.zero		1


	//----- nvinfo : EIATTR_ANNOTATIONS
	.align		4
        /*0034*/ 	.byte	0x04, 0x55
        /*0036*/ 	.short	(.L_308 - .L_307)


	//   ....[0]....
.L_307:
        /* <DEDUP_REMOVED lines=46> */
        /*030c*/ 	.byte	0x40, 0x9f, 0x00, 0x00


	//----- nvinfo : EIATTR_MERCURY_ISA_VERSION
	.align		4
.L_308:
        /*0310*/ 	.byte	0x03, 0x5f
        /*0312*/ 	.short	0x0000


	//----- nvinfo : EIATTR_COOP_GROUP_MASK_REGIDS
	.align		4
        /*0314*/ 	.byte	0x04, 0x29
        /*0316*/ 	.short	(.L_310 - .L_309)


	//   ....[0]....
.L_309:
        /*0318*/ 	.word	0xffffffff


	//   ....[1]....
        /*031c*/ 	.word	0xffffffff


	//   ....[2]....
        /*0320*/ 	.word	0xffffffff


	//   ....[3]....
        /*0324*/ 	.word	0xffffffff


	//   ....[4]....
        /*0328*/ 	.word	0xffffffff


	//   ....[5]....
        /*032c*/ 	.word	0xffffffff


	//   ....[6]....
        /*0330*/ 	.word	0xffffffff


	//   ....[7]....
        /*0334*/ 	.word	0xffffffff


	//   ....[8]....
        /*0338*/ 	.word	0xffffffff


	//   ....[9]....
        /*033c*/ 	.word	0xffffffff


	//   ....[10]....
        /*0340*/ 	.word	0xffffffff


	//   ....[11]....
        /*0344*/ 	.word	0xffffffff


	//   ....[12]....
        /*0348*/ 	.word	0xffffffff


	//   ....[13]....
        /*034c*/ 	.word	0xffffffff


	//   ....[14]....
        /*0350*/ 	.word	0xffffffff


	//   ....[15]....
        /*0354*/ 	.word	0xffffffff


	//   ....[16]....
        /*0358*/ 	.word	0xffffffff


	//   ....[17]....
        /*035c*/ 	.word	0xffffffff


	//   ....[18]....
        /*0360*/ 	.word	0xffffffff


	//   ....[19]....
        /*0364*/ 	.word	0xffffffff


	//   ....[20]....
        /*0368*/ 	.word	0xffffffff


	//   ....[21]....
        /*036c*/ 	.word	0xffffffff


	//   ....[22]....
        /*0370*/ 	.word	0xffffffff


	//   ....[23]....
        /*0374*/ 	.word	0xffffffff


	//----- nvinfo : EIATTR_COOP_GROUP_INSTR_OFFSETS
	.align		4
.L_310:
        /*0378*/ 	.byte	0x04, 0x28
        /*037a*/ 	.short	(.L_312 - .L_311)


	//   ....[0]....
.L_311:
        /*037c*/ 	.word	0x00002940


	//   ....[1]....
        /*0380*/ 	.word	0x00002a30


	//   ....[2]....
        /*0384*/ 	.word	0x00002a40


	//   ....[3]....
        /*0388*/ 	.word	0x00002a80


	//   ....[4]....
        /*038c*/ 	.word	0x00002e20


	//   ....[5]....
        /*0390*/ 	.word	0x00002f20


	//   ....[6]....
        /*0394*/ 	.word	0x00002f30


	//   ....[7]....
        /*0398*/ 	.word	0x000030f0


	//   ....[8]....
        /*039c*/ 	.word	0x00006f00


	//   ....[9]....
        /*03a0*/ 	.word	0x000070f0


	//   ....[10]....
        /*03a4*/ 	.word	0x00007130


	//   ....[11]....
        /*03a8*/ 	.word	0x00007150


	//   ....[12]....
        /*03ac*/ 	.word	0x00007170


	//   ....[13]....
        /*03b0*/ 	.word	0x000071b0


	//   ....[14]....
        /*03b4*/ 	.word	0x000071f0


	//   ....[15]....
        /*03b8*/ 	.word	0x00007220


	//   ....[16]....
        /*03bc*/ 	.word	0x00009ff0


	//   ....[17]....
        /*03c0*/ 	.word	0x0000a000


	//   ....[18]....
        /*03c4*/ 	.word	0x0000a010


	//   ....[19]....
        /*03c8*/ 	.word	0x0000a030


	//   ....[20]....
        /*03cc*/ 	.word	0x0000a060


	//   ....[21]....
        /*03d0*/ 	.word	0x0000a080


	//   ....[22]....
        /*03d4*/ 	.word	0x0000a090


	//   ....[23]....
        /*03d8*/ 	.word	0x0000a0f0


	//----- nvinfo : EIATTR_EXIT_INSTR_OFFSETS
	.align		4
.L_312:
        /*03dc*/ 	.byte	0x04, 0x1c
        /*03de*/ 	.short	(.L_314 - .L_313)


	//   ....[0]....
.L_313:
        /*03e0*/ 	.word	0x00000170


	//   ....[1]....
        /*03e4*/ 	.word	0x0000bdc0


	//----- nvinfo : EIATTR_CTAIDZ_USED
	.align		4
.L_314:
        /*03e8*/ 	.byte	0x01, 0x04
	.zero		2


	//----- nvinfo : EIATTR_CRS_STACK_SIZE
	.align		4
        /*03ec*/ 	.byte	0x04, 0x1e
        /*03ee*/ 	.short	(.L_316 - .L_315)
.L_315:
        /*03f0*/ 	.word	0x00000000
.L_316:


//--------------------- .nv.info._ZN5flash16flash_fwd_kernelI23Flash_fwd_kernel_traitsILi128ELi128ELi64ELi4ELb0ELb0EN7cutlass10bfloat16_tE19Flash_kernel_traitsILi128ELi128ELi64ELi4ES3_EELb0ELb0ELb0ELb0ELb0ELb0ELb0ELb0EEEvNS_16Flash_fwd_paramsE --------------------------
	.section	.nv.info._ZN5flash16flash_fwd_kernelI23Flash_fwd_kernel_traitsILi128ELi128ELi64ELi4ELb0ELb0EN7cutlass10bfloat16_tE19Flash_kernel_traitsILi128ELi128ELi64ELi4ES3_EELb0ELb0ELb0ELb0ELb0ELb0ELb0ELb0EEEvNS_16Flash_fwd_paramsE,"",@"SHT_CUDA_INFO"
	.sectionflags	@""
	.align	4


	//----- nvinfo : EIATTR_CUDA_API_VERSION
	.align		4
        /*0000*/ 	.byte	0x04, 0x37
        /*0002*/ 	.short	(.L_318 - .L_317)
.L_317:
        /*0004*/ 	.word	0x00000082


	//----- nvinfo : EIATTR_SW2861232_WAR
	.align		4
.L_318:
        /*0008*/ 	.byte	0x01, 0x35
	.zero		2


	//----- nvinfo : EIATTR_PARAM_CBANK
	.align		4
        /*000c*/ 	.byte	0x04, 0x0a
        /*000e*/ 	.short	(.L_320 - .L_319)
	.align		4
.L_319:
        /*0010*/ 	.word	index@(.nv.constant0._ZN5flash16flash_fwd_kernelI23Flash_fwd_kernel_traitsILi128ELi128ELi64ELi4ELb0ELb0EN7cutlass10bfloat16_tE19Flash_kernel_traitsILi128ELi128ELi64ELi4ES3_EELb0ELb0ELb0ELb0ELb0ELb0ELb0ELb0EEEvNS_16Flash_fwd_paramsE)
        /*0014*/ 	.short	0x0160
        /*0016*/ 	.short	0x01d0


	//----- nvinfo : EIATTR_CBANK_PARAM_SIZE
	.align		4
.L_320:
        /*0018*/ 	.byte	0x03, 0x19
        /*001a*/ 	.short	0x01d0


	//----- nvinfo : EIATTR_KPARAM_INFO
	.align		4
        /*001c*/ 	.byte	0x04, 0x17
        /*001e*/ 	.short	(.L_322 - .L_321)
.L_321:
        /*0020*/ 	.word	0x00000000
        /*0024*/ 	.short	0x0000
        /*0026*/ 	.short	0x0000
        /*0028*/ 	.byte	0x00, 0xf0, 0x41, 0x07


	//----- nvinfo : EIATTR_MAXREG_COUNT
	.align		4
.L_322:
        /*002c*/ 	.byte	0x03, 0x1b
        /*002e*/ 	.short	0x00ff


	//----- nvinfo : EIATTR_NUM_BARRIERS
	.align		4
        /*0030*/ 	.byte	0x02, 0x4c
        /*0032*/ 	.byte	0x01
	.zero		1


	//----- nvinfo : EIATTR_ANNOTATIONS
	.align		4
        /*0034*/ 	.byte	0x04, 0x55
        /*0036*/ 	.short	(.L_324 - .L_323)


	//   ....[0]....
.L_323:
        /* <DEDUP_REMOVED lines=47> */


	//----- nvinfo : EIATTR_MERCURY_ISA_VERSION
	.align		4
.L_324:
        /*0310*/ 	.byte	0x03, 0x5f
        /*0312*/ 	.short	0x0000


	//----- nvinfo : EIATTR_COOP_GROUP_MASK_REGIDS
	.align		4
        /*0314*/ 	.byte	0x04, 0x29
        /*0316*/ 	.short	(.L_326 - .L_325)


	//   ....[0]....
.L_325:
        /*0318*/ 	.word	0xffffffff


	//   ....[1]....
        /*031c*/ 	.word	0xffffffff


	//   ....[2]....
        /*0320*/ 	.word	0xffffffff


	//   ....[3]....
        /*0324*/ 	.word	0xffffffff


	//   ....[4]....
        /*0328*/ 	.word	0xffffffff


	//   ....[5]....
        /*032c*/ 	.word	0xffffffff


	//   ....[6]....
        /*0330*/ 	.word	0xffffffff


	//   ....[7]....
        /*0334*/ 	.word	0xffffffff


	//   ....[8]....
        /*0338*/ 	.word	0xffffffff


	//   ....[9]....
        /*033c*/ 	.word	0xffffffff


	//   ....[10]....
        /*0340*/ 	.word	0xffffffff


	//   ....[11]....
        /*0344*/ 	.word	0xffffffff


	//   ....[12]....
        /*0348*/ 	.word	0xffffffff


	//   ....[13]....
        /*034c*/ 	.word	0xffffffff


	//   ....[14]....
        /*0350*/ 	.word	0xffffffff


	//   ....[15]....
        /*0354*/ 	.word	0xffffffff


	//   ....[16]....
        /*0358*/ 	.word	0xffffffff


	//   ....[17]....
        /*035c*/ 	.word	0xffffffff


	//   ....[18]....
        /*0360*/ 	.word	0xffffffff


	//   ....[19]....
        /*0364*/ 	.word	0xffffffff


	//   ....[20]....
        /*0368*/ 	.word	0xffffffff


	//   ....[21]....
        /*036c*/ 	.word	0xffffffff


	//   ....[22]....
        /*0370*/ 	.word	0xffffffff


	//   ....[23]....
        /*0374*/ 	.word	0xffffffff


	//----- nvinfo : EIATTR_COOP_GROUP_INSTR_OFFSETS
	.align		4
.L_326:
        /*0378*/ 	.byte	0x04, 0x28
        /*037a*/ 	.short	(.L_328 - .L_327)


	//   ....[0]....
.L_327:
        /*037c*/ 	.word	0x00004790


	//   ....[1]....
        /*0380*/ 	.word	0x00004810


	//   ....[2]....
        /*0384*/ 	.word	0x00004880


	//   ....[3]....
        /*0388*/ 	.word	0x00004a70


	//   ....[4]....
        /*038c*/ 	.word	0x00004aa0


	//   ....[5]....
        /*0390*/ 	.word	0x00004b80


	//   ....[6]....
        /*0394*/ 	.word	0x00004cf0


	//   ....[7]....
        /*0398*/ 	.word	0x00004d60


	//   ....[8]....
        /*039c*/ 	.word	0x00009610


	//   ....[9]....
        /*03a0*/ 	.word	0x00009790


	//   ....[10]....
        /*03a4*/ 	.word	0x000097d0


	//   ....[11]....
        /*03a8*/ 	.word	0x000097f0


	//   ....[12]....
        /*03ac*/ 	.word	0x00009800


	//   ....[13]....
        /*03b0*/ 	.word	0x00009840


	//   ....[14]....
        /*03b4*/ 	.word	0x00009880


	//   ....[15]....
        /*03b8*/ 	.word	0x000098b0


	//   ....[16]....
        /*03bc*/ 	.word	0x0000bd70


	//   ....[17]....
        /*03c0*/ 	.word	0x0000bd80


	//   ....[18]....
        /*03c4*/ 	.word	0x0000be80


	//   ....[19]....
        /*03c8*/ 	.word	0x0000bea0


	//   ....[20]....
        /*03cc*/ 	.word	0x0000c3f0


	//   ....[21]....
        /*03d0*/ 	.word	0x0000c400


	//   ....[22]....
        /*03d4*/ 	.word	0x0000c420


	//   ....[23]....
        /*03d8*/ 	.word	0x0000c460


	//----- nvinfo : EIATTR_EXIT_INSTR_OFFSETS
	.align		4
.L_328:
        /*03dc*/ 	.byte	0x04, 0x1c
        /*03de*/ 	.short	(.L_330 - .L_329)


	//   ....[0]....
.L_329:
        /*03e0*/ 	.word	0x000004d0


	//   ....[1]....
        /*03e4*/ 	.word	0x0000e210


	//   ....[2]....
        /*03e8*/ 	.word	0x0000e2f0


	//   ....[3]....
        /*03ec*/ 	.word	0x0000e310


	//   ....[4]....
        /*03f0*/ 	.word	0x0000f3c0


	//   ....[5]....
        /*03f4*/ 	.word	0x0000f440


	//----- nvinfo : EIATTR_CTAIDZ_USED
	.align		4
.L_330:
        /*03f8*/ 	.byte	0x01, 0x04
	.zero		2


	//----- nvinfo : EIATTR_CRS_STACK_SIZE
	.align		4
        /*03fc*/ 	.byte	0x04, 0x1e
        /*03fe*/ 	.short	(.L_332 - .L_331)
.L_331:
        /*0400*/ 	.word	0x00000000
.L_332:


//--------------------- .nv.info._ZN5flash16flash_fwd_kernelI23Flash_fwd_kernel_traitsILi128ELi128ELi64ELi4ELb0ELb0EN7cutlass10bfloat16_tE19Flash_kernel_traitsILi128ELi128ELi64ELi4ES3_EELb0ELb0ELb0ELb0ELb0ELb0ELb1ELb0EEEvNS_16Flash_fwd_paramsE --------------------------
	.section	.nv.info._ZN5flash16flash_fwd_kernelI23Flash_fwd_kernel_traitsILi128ELi128ELi64ELi4ELb0ELb0EN7cutlass10bfloat16_tE19Flash_kernel_traitsILi128ELi128ELi64ELi4ES3_EELb0ELb0ELb0ELb0ELb0ELb0ELb1ELb0EEEvNS_16Flash_fwd_paramsE,"",@"SHT_CUDA_INFO"
	.sectionflags	@""
	.align	4


	//----- nvinfo : EIATTR_CUDA_API_VERSION
	.align		4
        /*0000*/ 	.byte	0x04, 0x37
        /*0002*/ 	.short	(.L_334 - .L_333)
.L_333:
        /*0004*/ 	.word	0x00000082


	//----- nvinfo : EIATTR_SW2861232_WAR
	.align		4
.L_334:
        /*0008*/ 	.byte	0x01, 0x35
	.zero		2


	//----- nvinfo : EIATTR_PARAM_CBANK
	.align		4
        /*000c*/ 	.byte	0x04, 0x0a
        /*000e*/ 	.short	(.L_336 - .L_335)
	.align		4
.L_335:
        /*0010*/ 	.word	index@(.nv.constant0._ZN5flash16flash_fwd_kernelI23Flash_fwd_kernel_traitsILi128ELi128ELi64ELi4ELb0ELb0EN7cutlass10bfloat16_tE19Flash_kernel_traitsILi128ELi128ELi64ELi4ES3_EELb0ELb0ELb0ELb0ELb0ELb0ELb1ELb0EEEvNS_16Flash_fwd_paramsE)
        /*0014*/ 	.short	0x0160
        /*0016*/ 	.short	0x01d0


	//----- nvinfo : EIATTR_CBANK_PARAM_SIZE
	.align		4
.L_336:
        /*0018*/ 	.byte	0x03, 0x19
        /*001a*/ 	.short	0x01d0


	//----- nvinfo : EIATTR_KPARAM_INFO
	.align		4
        /*001c*/ 	.byte	0x04, 0x17
        /*001e*/ 	.short	(.L_338 - .L_337)
.L_337:
        /*0020*/ 	.word	0x00000000
        /*0024*/ 	.short	0x0000
        /*0026*/ 	.short	0x0000
        /*0028*/ 	.byte	0x00, 0xf0, 0x41, 0x07


	//----- nvinfo : EIATTR_MAXREG_COUNT
	.align		4
.L_338:
        /*002c*/ 	.byte	0x03, 0x1b
        /*002e*/ 	.short	0x00ff


	//----- nvinfo : EIATTR_NUM_BARRIERS
	.align		4
        /*0030*/ 	.byte	0x02, 0x4c
        /*0032*/ 	.byte	0x01
	.zero		1


	//----- nvinfo : EIATTR_ANNOTATIONS
	.align		4
        /*0034*/ 	.byte	0x04, 0x55
        /*0036*/ 	.short	(.L_340 - .L_339)


	//   ....[0]....
.L_339:
        /* <DEDUP_REMOVED lines=55> */


	//----- nvinfo : EIATTR_MERCURY_ISA_VERSION
	.align		4
.L_340:
        /*0390*/ 	.byte	0x03, 0x5f
        /*0392*/ 	.short	0x0000


	//----- nvinfo : EIATTR_COOP_GROUP_MASK_REGIDS
	.align		4
        /*0394*/ 	.byte	0x04, 0x29
        /*0396*/ 	.short	(.L_342 - .L_341)


	//   ....[0]....
.L_341:
        /*0398*/ 	.word	0xffffffff


	//   ....[1]....
        /*039c*/ 	.word	0xffffffff


	//   ....[2]....
        /*03a0*/ 	.word	0xffffffff


	//   ....[3]....
        /*03a4*/ 	.word	0xffffffff


	//   ....[4]....
        /*03a8*/ 	.word	0xffffffff


	//   ....[5]....
        /*03ac*/ 	.word	0xffffffff


	//   ....[6]....
        /*03b0*/ 	.word	0xffffffff


	//   ....[7]....
        /*03b4*/ 	.word	0xffffffff


	//   ....[8]....
        /*03b8*/ 	.word	0xffffffff


	//   ....[9]....
        /*03bc*/ 	.word	0xffffffff


	//   ....[10]....
        /*03c0*/ 	.word	0xffffffff


	//   ....[11]....
        /*03c4*/ 	.word	0xffffffff


	//   ....[12]....
        /*03c8*/ 	.word	0xffffffff


	//   ....[13]....
        /*03cc*/ 	.word	0xffffffff


	//   ....[14]....
        /*03d0*/ 	.word	0xffffffff


	//   ....[15]....
        /*03d4*/ 	.word	0xffffffff


	//   ....[16]....
        /*03d8*/ 	.word	0xffffffff


	//   ....[17]....
        /*03dc*/ 	.word	0xffffffff


	//   ....[18]....
        /*03e0*/ 	.word	0xffffffff


	//   ....[19]....
        /*03e4*/ 	.word	0xffffffff


	//   ....[20]....
        /*03e8*/ 	.word	0xffffffff


	//   ....[21]....
        /*03ec*/ 	.word	0xffffffff


	//   ....[22]....
        /*03f0*/ 	.word	0xffffffff


	//   ....[23]....
        /*03f4*/ 	.word	0xffffffff


	//----- nvinfo : EIATTR_COOP_GROUP_INSTR_OFFSETS
	.align		4
.L_342:
        /*03f8*/ 	.byte	0x04, 0x28
        /*03fa*/ 	.short	(.L_344 - .L_343)


	//   ....[0]....
.L_343:
        /*03fc*/ 	.word	0x00005060


	//   ....[1]....
        /*0400*/ 	.word	0x000050a0


	//   ....[2]....
        /*0404*/ 	.word	0x00005110


	//   ....[3]....
        /*0408*/ 	.word	0x00005290


	//   ....[4]....
        /*040c*/ 	.word	0x000052e0


	//   ....[5]....
        /*0410*/ 	.word	0x000053e0


	//   ....[6]....
        /*0414*/ 	.word	0x000055a0


	//   ....[7]....
        /*0418*/ 	.word	0x00005610


	//   ....[8]....
        /*041c*/ 	.word	0x00009fe0


	//   ....[9]....
        /*0420*/ 	.word	0x0000a090


	//   ....[10]....
        /*0424*/ 	.word	0x0000a250


	//   ....[11]....
        /*0428*/ 	.word	0x0000a280


	//   ....[12]....
        /*042c*/ 	.word	0x0000a2f0


	//   ....[13]....
        /*0430*/ 	.word	0x0000a330


	//   ....[14]....
        /*0434*/ 	.word	0x0000a360


	//   ....[15]....
        /*0438*/ 	.word	0x0000a410


	//   ....[16]....
        /*043c*/ 	.word	0x0000d2c0


	//   ....[17]....
        /*0440*/ 	.word	0x0000d2d0


	//   ....[18]....
        /*0444*/ 	.word	0x0000d2e0


	//   ....[19]....
        /*0448*/ 	.word	0x0000d300


	//   ....[20]....
        /*044c*/ 	.word	0x0000d320


	//   ....[21]....
        /*0450*/ 	.word	0x0000d350


	//   ....[22]....
        /*0454*/ 	.word	0x0000d360


	//   ....[23]....
        /*0458*/ 	.word	0x0000d3b0


	//----- nvinfo : EIATTR_EXIT_INSTR_OFFSETS
	.align		4
.L_344:
        /*045c*/ 	.byte	0x04, 0x1c
        /*045e*/ 	.short	(.L_346 - .L_345)


	//   ....[0]....
.L_345:
        /*0460*/ 	.word	0x000004d0


	//   ....[1]....
        /*0464*/ 	.word	0x0000f480


	//   ....[2]....
        /*0468*/ 	.word	0x0000f560


	//   ....[3]....
        /*046c*/ 	.word	0x0000f580


	//   ....[4]....
        /*0470*/ 	.word	0x00010630


	//   ....[5]....
        /*0474*/ 	.word	0x000106b0


	//----- nvinfo : EIATTR_CTAIDZ_USED
	.align		4
.L_346:
        /*0478*/ 	.byte	0x01, 0x04
	.zero		2


	//----- nvinfo : EIATTR_CRS_STACK_SIZE
	.align		4
        /*047c*/ 	.byte	0x04, 0x1e
        /*047e*/ 	.short	(.L_348 - .L_347)
.L_347:
        /*0480*/ 	.word	0x00000000
.L_348:


//--------------------- .nv.info._ZN5flash16flash_fwd_kernelI23Flash_fwd_kernel_traitsILi128ELi128ELi64ELi4ELb0ELb0EN7cutlass10bfloat16_tE19Flash_kernel_traitsILi128ELi128ELi64ELi4ES3_EELb0ELb0ELb0ELb1ELb0ELb0ELb0ELb0EEEvNS_16Flash_fwd_paramsE --------------------------
	.section	.nv.info._ZN5flash16flash_fwd_kernelI23Flash_fwd_kernel_traitsILi128ELi128ELi64ELi4ELb0ELb0EN7cutlass10bfloat16_tE19Flash_kernel_traitsILi128ELi128ELi64ELi4ES3_EELb0ELb0ELb0ELb1ELb0ELb0ELb0ELb0EEEvNS_16Flash_fwd_paramsE,"",@"SHT_CUDA_INFO"
	.sectionflags	@""
	.align	4


	//----- nvinfo : EIATTR_CUDA_API_VERSION
	.align		4
        /*0000*/ 	.byte	0x04, 0x37
        /*0002*/ 	.short	(.L_350 - .L_349)
.L_349:
        /*0004*/ 	.word	0x00000082


	//----- nvinfo : EIATTR_SW2861232_WAR
	.align		4
.L_350:
        /*0008*/ 	.byte	0x01, 0x35
	.zero		2


	//----- nvinfo : EIATTR_PARAM_CBANK
	.align		4
        /*000c*/ 	.byte	0x04, 0x0a
        /*000e*/ 	.short	(.L_352 - .L_351)
	.align		4
.L_351:
        /*0010*/ 	.word	index@(.nv.constant0._ZN5flash16flash_fwd_kernelI23Flash_fwd_kernel_traitsILi128ELi128ELi64ELi4ELb0ELb0EN7cutlass10bfloat16_tE19Flash_kernel_traitsILi128ELi128ELi64ELi4ES3_EELb0ELb0ELb0ELb1ELb0ELb0ELb0ELb0EEEvNS_16Flash_fwd_paramsE)
        /*0014*/ 	.short	0x0160
        /*0016*/ 	.short	0x01d0


	//----- nvinfo : EIATTR_CBANK_PARAM_SIZE
	.align		4
.L_352:
        /*0018*/ 	.byte	0x03, 0x19
        /*001a*/ 	.short	0x01d0


	//----- nvinfo : EIATTR_KPARAM_INFO
	.align		4
        /*001c*/ 	.byte	0x04, 0x17
        /*001e*/ 	.short	(.L_354 - .L_353)
.L_353:
        /*0020*/ 	.word	0x00000000
        /*0024*/ 	.short	0x0000
        /*0026*/ 	.short	0x0000
        /*0028*/ 	.byte	0x00, 0xf0, 0x41, 0x07


	//----- nvinfo : EIATTR_MAXREG_COUNT
	.align		4
.L_354:
        /*002c*/ 	.byte	0x03, 0x1b
        /*002e*/ 	.short	0x00ff


	//----- nvinfo : EIATTR_NUM_BARRIERS
	.align		4
        /*0030*/ 	.byte	0x02, 0x4c
        /*0032*/ 	.byte	0x01
	.zero		1


	//----- nvinfo : EIATTR_ANNOTATIONS
	.align		4
        /*0034*/ 	.byte	0x04, 0x55
        /*0036*/ 	.short	(.L_356 - .L_355)


	//   ....[0]....
.L_355:
        /* <DEDUP_REMOVED lines=38> */


	//----- nvinfo : EIATTR_MERCURY_ISA_VERSION
	.align		4
.L_356:
        /*0280*/ 	.byte	0x03, 0x5f
        /*0282*/ 	.short	0x0000


	//----- nvinfo : EIATTR_COOP_GROUP_MASK_REGIDS
	.align		4
        /*0284*/ 	.byte	0x04, 0x29
        /*0286*/ 	.short	(.L_358 - .L_357)


	//   ....[0]....
.L_357:
        /*0288*/ 	.word	0xffffffff


	//   ....[1]....
        /*028c*/ 	.word	0xffffffff


	//   ....[2]....
        /*0290*/ 	.word	0xffffffff


	//   ....[3]....
        /*0294*/ 	.word	0xffffffff


	//   ....[4]....
        /*0298*/ 	.word	0xffffffff


	//   ....[5]....
        /*029c*/ 	.word	0xffffffff


	//   ....[6]....
        /*02a0*/ 	.word	0xffffffff


	//   ....[7]....
        /*02a4*/ 	.word	0xffffffff


	//   ....[8]....
        /*02a8*/ 	.word	0xffffffff


	//   ....[9]....
        /*02ac*/ 	.word	0xffffffff


	//   ....[10]....
        /*02b0*/ 	.word	0xffffffff


	//   ....[11]....
        /*02b4*/ 	.word	0xffffffff


	//   ....[12]....
        /*02b8*/ 	.word	0xffffffff


	//   ....[13]....
        /*02bc*/ 	.word	0xffffffff


	//   ....[14]....
        /*02c0*/ 	.word	0xffffffff


	//   ....[15]....
        /*02c4*/ 	.word	0xffffffff


	//   ....[16]....
        /*02c8*/ 	.word	0xffffffff


	//   ....[17]....
        /*02cc*/ 	.word	0xffffffff


	//   ....[18]....
        /*02d0*/ 	.word	0xffffffff


	//   ....[19]....
        /*02d4*/ 	.word	0xffffffff


	//   ....[20]....
        /*02d8*/ 	.word	0xffffffff


	//   ....[21]....
        /*02dc*/ 	.word	0xffffffff


	//   ....[22]....
        /*02e0*/ 	.word	0xffffffff


	//   ....[23]....
        /*02e4*/ 	.word	0xffffffff


	//----- nvinfo : EIATTR_COOP_GROUP_INSTR_OFFSETS
	.align		4
.L_358:
        /*02e8*/ 	.byte	0x04, 0x28
        /*02ea*/ 	.short	(.L_360 - .L_359)


	//   ....[0]....
.L_359:
        /*02ec*/ 	.word	0x00005c50


	//   ....[1]....
        /*02f0*/ 	.word	0x00005d20


	//   ....[2]....
        /*02f4*/ 	.word	0x00005d30


	//   ....[3]....
        /*02f8*/ 	.word	0x00005dd0


	//   ....[4]....
        /*02fc*/ 	.word	0x00006410


	//   ....[5]....
        /*0300*/ 	.word	0x000065a0


	//   ....[6]....
        /*0304*/ 	.word	0x00006630


	//   ....[7]....
        /*0308*/ 	.word	0x00006830


	//   ....[8]....
        /*030c*/ 	.word	0x0000ae50


	//   ....[9]....
        /*0310*/ 	.word	0x0000aec0


	//   ....[10]....
        /*0314*/ 	.word	0x0000af60


	//   ....[11]....
        /*0318*/ 	.word	0x0000afd0


	//   ....[12]....
        /*031c*/ 	.word	0x0000b0d0


	//   ....[13]....
        /*0320*/ 	.word	0x0000b0f0


	//   ....[14]....
        /*0324*/ 	.word	0x0000b130


	//   ....[15]....
        /*0328*/ 	.word	0x0000b1a0


	//   ....[16]....
        /*032c*/ 	.word	0x0000d6c0


	//   ....[17]....
        /*0330*/ 	.word	0x0000d6d0


	//   ....[18]....
        /*0334*/ 	.word	0x0000d6e0


	//   ....[19]....
        /*0338*/ 	.word	0x0000d6f0


	//   ....[20]....
        /*033c*/ 	.word	0x0000d720


	//   ....[21]....
        /*0340*/ 	.word	0x0000d740


	//   ....[22]....
        /*0344*/ 	.word	0x0000d780


	//   ....[23]....
        /*0348*/ 	.word	0x0000d7c0


	//----- nvinfo : EIATTR_EXIT_INSTR_OFFSETS
	.align		4
.L_360:
        /*034c*/ 	.byte	0x04, 0x1c
        /*034e*/ 	.short	(.L_362 - .L_361)


	//   ....[0]....
.L_361:
        /*0350*/ 	.word	0x000004d0


	//   ....[1]....
        /*0354*/ 	.word	0x0000fac0


	//   ....[2]....
        /*0358*/ 	.word	0x0000fba0


	//   ....[3]....
        /*035c*/ 	.word	0x0000fbc0


	//   ....[4]....
        /*0360*/ 	.word	0x00010c70


	//   ....[5]....
        /*0364*/ 	.word	0x00010cf0


	//----- nvinfo : EIATTR_CTAIDZ_USED
	.align		4
.L_362:
        /*0368*/ 	.byte	0x01, 0x04
	.zero		2


	//----- nvinfo : EIATTR_CRS_STACK_SIZE
	.align		4
        /*036c*/ 	.byte	0x04, 0x1e
        /*036e*/ 	.short	(.L_364 - .L_363)
.L_363:
        /*0370*/ 	.word	0x00000000
.L_364:


//--------------------- .nv.info._ZN5flash16flash_fwd_kernelI23Flash_fwd_kernel_traitsILi128ELi128ELi64ELi4ELb0ELb0EN7cutlass10bfloat16_tE19Flash_kernel_traitsILi128ELi128ELi64ELi4ES3_EELb0ELb0ELb0ELb1ELb0ELb0ELb1ELb0EEEvNS_16Flash_fwd_paramsE --------------------------
	.section	.nv.info._ZN5flash16flash_fwd_kernelI23Flash_fwd_kernel_traitsILi128ELi128ELi64ELi4ELb0ELb0EN7cutlass10bfloat16_tE19Flash_kernel_traitsILi128ELi128ELi64ELi4ES3_EELb0ELb0ELb0ELb1ELb0ELb0ELb1ELb0EEEvNS_16Flash_fwd_paramsE,"",@"SHT_CUDA_INFO"
	.sectionflags	@""
	.align	4


	//----- nvinfo : EIATTR_CUDA_API_VERSION
	.align		4
        /*0000*/ 	.byte	0x04, 0x37
        /*0002*/ 	.short	(.L_366 - .L_365)
.L_365:
        /*0004*/ 	.word	0x00000082


	//----- nvinfo : EIATTR_SW2861232_WAR
	.align		4
.L_366:
        /*0008*/ 	.byte	0x01, 0x35
	.zero		2


	//----- nvinfo : EIATTR_PARAM_CBANK
	.align		4
        /*000c*/ 	.byte	0x04, 0x0a
        /*000e*/ 	.short	(.L_368 - .L_367)
	.align		4
.L_367:
        /*0010*/ 	.word	index@(.nv.constant0._ZN5flash16flash_fwd_kernelI23Flash_fwd_kernel_traitsILi128ELi128ELi64ELi4ELb0ELb0EN7cutlass10bfloat16_tE19Flash_kernel_traitsILi128ELi128ELi64ELi4ES3_EELb0ELb0ELb0ELb1ELb0ELb0ELb1ELb0EEEvNS_16Flash_fwd_paramsE)
        /*0014*/ 	.short	0x0160
        /*0016*/ 	.short	0x01d0


	//----- nvinfo : EIATTR_CBANK_PARAM_SIZE
	.align		4
.L_368:
        /*0018*/ 	.byte	0x03, 0x19
        /*001a*/ 	.short	0x01d0


	//----- nvinfo : EIATTR_KPARAM_INFO
	.align		4
        /*001c*/ 	.byte	0x04, 0x17
        /*001e*/ 	.short	(.L_370 - .L_369)
.L_369:
        /*0020*/ 	.word	0x00000000
        /*0024*/ 	.short	0x0000
        /*0026*/ 	.short	0x0000
        /*0028*/ 	.byte	0x00, 0xf0, 0x41, 0x07


	//----- nvinfo : EIATTR_MAXREG_COUNT
	.align		4
.L_370:
        /*002c*/ 	.byte	0x03, 0x1b
        /*002e*/ 	.short	0x00ff


	//----- nvinfo : EIATTR_NUM_BARRIERS
	.align		4
        /*0030*/ 	.byte	0x02, 0x4c
        /*0032*/ 	.byte	0x01
	.zero		1


	//----- nvinfo : EIATTR_ANNOTATIONS
	.align		4
        /*0034*/ 	.byte	0x04, 0x55
        /*0036*/ 	.short	(.L_372 - .L_371)


	//   ....[0]....
.L_371:
        /* <DEDUP_REMOVED lines=68> */


	//----- nvinfo : EIATTR_MERCURY_ISA_VERSION
	.align		4
.L_372:
        /*0468*/ 	.byte	0x03, 0x5f
        /*046a*/ 	.short	0x0000


	//----- nvinfo : EIATTR_COOP_GROUP_MASK_REGIDS
	.align		4
        /*046c*/ 	.byte	0x04, 0x29
        /*046e*/ 	.short	(.L_374 - .L_373)


	//   ....[0]....
.L_373:
        /*0470*/ 	.word	0xffffffff


	//   ....[1]....
        /*0474*/ 	.word	0xffffffff


	//   ....[2]....
        /*0478*/ 	.word	0xffffffff


	//   ....[3]....
        /*047c*/ 	.word	0xffffffff


	//   ....[4]....
        /*0480*/ 	.word	0xffffffff


	//   ....[5]....
        /*0484*/ 	.word	0xffffffff


	//   ....[6]....
        /*0488*/ 	.word	0xffffffff


	//   ....[7]....
        /*048c*/ 	.word	0xffffffff


	//   ....[8]....
        /*0490*/ 	.word	0xffffffff


	//   ....[9]....
        /*0494*/ 	.word	0xffffffff


	//   ....[10]....
        /*0498*/ 	.word	0xffffffff


	//   ....[11]....
        /*049c*/ 	.word	0xffffffff


	//   ....[12]....
        /*04a0*/ 	.word	0xffffffff


	//   ....[13]....
        /*04a4*/ 	.word	0xffffffff


	//   ....[14]....
        /*04a8*/ 	.word	0xffffffff


	//   ....[15]....
        /*04ac*/ 	.word	0xffffffff


	//   ....[16]....
        /*04b0*/ 	.word	0xffffffff


	//   ....[17]....
        /*04b4*/ 	.word	0xffffffff


	//   ....[18]....
        /*04b8*/ 	.word	0xffffffff


	//   ....[19]....
        /*04bc*/ 	.word	0xffffffff


	//   ....[20]....
        /*04c0*/ 	.word	0xffffffff


	//   ....[21]....
        /*04c4*/ 	.word	0xffffffff


	//   ....[22]....
        /*04c8*/ 	.word	0xffffffff


	//   ....[23]....
        /*04cc*/ 	.word	0xffffffff


	//----- nvinfo : EIATTR_COOP_GROUP_INSTR_OFFSETS
	.align		4
.L_374:
        /*04d0*/ 	.byte	0x04, 0x28
        /*04d2*/ 	.short	(.L_376 - .L_375)


	//   ....[0]....
.L_375:
        /*04d4*/ 	.word	0x000064e0


	//   ....[1]....
        /*04d8*/ 	.word	0x000065b0


	//   ....[2]....
        /*04dc*/ 	.word	0x000065c0


	//   ....[3]....
        /*04e0*/ 	.word	0x00006640


	//   ....[4]....
        /*04e4*/ 	.word	0x00006d10


	//   ....[5]....
        /*04e8*/ 	.word	0x00006ed0


	//   ....[6]....
        /*04ec*/ 	.word	0x00006f30


	//   ....[7]....
        /*04f0*/ 	.word	0x00007090


	//   ....[8]....
        /*04f4*/ 	.word	0x0000c530


	//   ....[9]....
        /*04f8*/ 	.word	0x0000c580


	//   ....[10]....
        /*04fc*/ 	.word	0x0000c5e0


	//   ....[11]....
        /*0500*/ 	.word	0x0000c600


	//   ....[12]....
        /*0504*/ 	.word	0x0000c630


	//   ....[13]....
        /*0508*/ 	.word	0x0000c6c0


	//   ....[14]....
        /*050c*/ 	.word	0x0000c740


	//   ....[15]....
        /*0510*/ 	.word	0x0000c7e0


	//   ....[16]....
        /*0514*/ 	.word	0x0000f2e0


	//   ....[17]....
        /*0518*/ 	.word	0x0000f2f0


	//   ....[18]....
        /*051c*/ 	.word	0x0000f300


	//   ....[19]....
        /*0520*/ 	.word	0x0000f310


	//   ....[20]....
        /*0524*/ 	.word	0x0000f340


	//   ....[21]....
        /*0528*/ 	.word	0x0000f360


	//   ....[22]....
        /*052c*/ 	.word	0x0000f3a0


	//   ....[23]....
        /*0530*/ 	.word	0x0000f3e0


	//----- nvinfo : EIATTR_EXIT_INSTR_OFFSETS
	.align		4
.L_376:
        /*0534*/ 	.byte	0x04, 0x1c
        /*0536*/ 	.short	(.L_378 - .L_377)


	//   ....[0]....
.L_377:
        /*0538*/ 	.word	0x000004d0


	//   ....[1]....
        /*053c*/ 	.word	0x000116e0


	//   ....[2]....
        /*0540*/ 	.word	0x000117c0


	//   ....[3]....
        /*0544*/ 	.word	0x000117e0


	//   ....[4]....
        /*0548*/ 	.word	0x00012890


	//   ....[5]....
        /*054c*/ 	.word	0x00012910


	//----- nvinfo : EIATTR_CTAIDZ_USED
	.align		4
.L_378:
        /*0550*/ 	.byte	0x01, 0x04
	.zero		2


	//----- nvinfo : EIATTR_CRS_STACK_SIZE
	.align		4
        /*0554*/ 	.byte	0x04, 0x1e
        /*0556*/ 	.short	(.L_380 - .L_379)
.L_379:
        /*0558*/ 	.word	0x00000000
.L_380:


//--------------------- .nv.info._ZN5flash16flash_fwd_kernelI23Flash_fwd_kernel_traitsILi128ELi128ELi64ELi4ELb0ELb0EN7cutlass10bfloat16_tE19Flash_kernel_traitsILi128ELi128ELi64ELi4ES3_EELb0ELb0ELb1ELb0ELb0ELb1ELb0ELb0EEEvNS_16Flash_fwd_paramsE --------------------------
	.section	.nv.info._ZN5flash16flash_fwd_kernelI23Flash_fwd_kernel_traitsILi128ELi128ELi64ELi4ELb0ELb0EN7cutlass10bfloat16_tE19Flash_kernel_traitsILi128ELi128ELi64ELi4ES3_EELb0ELb0ELb1ELb0ELb0ELb1ELb0ELb0EEEvNS_16Flash_fwd_paramsE,"",@"SHT_CUDA_INFO"
	.sectionflags	@""
	.align	4


	//----- nvinfo : EIATTR_CUDA_API_VERSION
	.align		4
        /*0000*/ 	.byte	0x04, 0x37
        /*0002*/ 	.short	(.L_382 - .L_381)
.L_381:
        /*0004*/ 	.word	0x00000082


	//----- nvinfo : EIATTR_SW2861232_WAR
	.align		4
.L_382:
        /*0008*/ 	.byte	0x01, 0x35
	.zero		2


	//----- nvinfo : EIATTR_PARAM_CBANK
	.align		4
        /*000c*/ 	.byte	0x04, 0x0a
        /*000e*/ 	.short	(.L_384 - .L_383)
	.align		4
.L_383:
        /*0010*/ 	.word	index@(.nv.constant0._ZN5flash16flash_fwd_kernelI23Flash_fwd_kernel_traitsILi128ELi128ELi64ELi4ELb0ELb0EN7cutlass10bfloat16_tE19Flash_kernel_traitsILi128ELi128ELi64ELi4ES3_EELb0ELb0ELb1ELb0ELb0ELb1ELb0ELb0EEEvNS_16Flash_fwd_paramsE)
        /*0014*/ 	.short	0x0160
        /*0016*/ 	.short	0x01d0


	//----- nvinfo : EIATTR_CBANK_PARAM_SIZE
	.align		4
.L_384:
        /*0018*/ 	.byte	0x03, 0x19
        /*001a*/ 	.short	0x01d0


	//----- nvinfo : EIATTR_KPARAM_INFO
	.align		4
        /*001c*/ 	.byte	0x04, 0x17
        /*001e*/ 	.short	(.L_386 - .L_385)
.L_385:
        /*0020*/ 	.word	0x00000000
        /*0024*/ 	.short	0x0000
        /*0026*/ 	.short	0x0000
        /*0028*/ 	.byte	0x00, 0xf0, 0x41, 0x07


	//----- nvinfo : EIATTR_MAXREG_COUNT
	.align		4
.L_386:
        /*002c*/ 	.byte	0x03, 0x1b
        /*002e*/ 	.short	0x00ff


	//----- nvinfo : EIATTR_NUM_BARRIERS
	.align		4
        /*0030*/ 	.byte	0x02, 0x4c
        /*0032*/ 	.byte	0x01
	.zero		1


	//----- nvinfo : EIATTR_ANNOTATIONS
	.align		4
        /*0034*/ 	.byte	0x04, 0x55
        /*0036*/ 	.short	(.L_388 - .L_387)


	//   ....[0]....
.L_387:
        /* <DEDUP_REMOVED lines=63> */


	//----- nvinfo : EIATTR_MERCURY_ISA_VERSION
	.align		4
.L_388:
        /*0410*/ 	.byte	0x03, 0x5f
        /*0412*/ 	.short	0x0000


	//----- nvinfo : EIATTR_INT_WARP_WIDE_INSTR_OFFSETS
	.align		4
        /*0414*/ 	.byte	0x04, 0x31
        /*0416*/ 	.short	(.L_390 - .L_389)


	//   ....[0]....
.L_389:
        /*0418*/ 	.word	0x000026b0


	//----- nvinfo : EIATTR_COOP_GROUP_MASK_REGIDS
	.align		4
.L_390:
        /*041c*/ 	.byte	0x04, 0x29
        /*041e*/ 	.short	(.L_392 - .L_391)


	//   ....[0]....
.L_391:
        /*0420*/ 	.word	0xffffffff


	//   ....[1]....
        /*0424*/ 	.word	0xffffffff


	//   ....[2]....
        /*0428*/ 	.word	0xffffffff


	//   ....[3]....
        /*042c*/ 	.word	0xffffffff


	//   ....[4]....
        /*0430*/ 	.word	0xffffffff


	//   ....[5]....
        /*0434*/ 	.word	0xffffffff


	//   ....[6]....
        /*0438*/ 	.word	0xffffffff


	//   ....[7]....
        /*043c*/ 	.word	0xffffffff


	//   ....[8]....
        /*0440*/ 	.word	0xffffffff


	//   ....[9]....
        /*0444*/ 	.word	0xffffffff


	//   ....[10]....
        /*0448*/ 	.word	0xffffffff


	//   ....[11]....
        /*044c*/ 	.word	0xffffffff


	//   ....[12]....
        /*0450*/ 	.word	0xffffffff


	//   ....[13]....
        /*0454*/ 	.word	0xffffffff


	//   ....[14]....
        /*0458*/ 	.word	0xffffffff


	//   ....[15]....
        /*045c*/ 	.word	0xffffffff


	//   ....[16]....
        /*0460*/ 	.word	0xffffffff


	//   ....[17]....
        /*0464*/ 	.word	0xffffffff


	//   ....[18]....
        /*0468*/ 	.word	0xffffffff


	//   ....[19]....
        /*046c*/ 	.word	0xffffffff


	//   ....[20]....
        /*0470*/ 	.word	0xffffffff


	//   ....[21]....
        /*0474*/ 	.word	0xffffffff


	//   ....[22]....
        /*0478*/ 	.word	0xffffffff


	//   ....[23]....
        /*047c*/ 	.word	0xffffffff


	//   ....[24]....
        /*0480*/ 	.word	0xffffffff


	//   ....[25]....
        /*0484*/ 	.word	0xffffffff


	//   ....[26]....
        /*0488*/ 	.word	0xffffffff


	//   ....[27]....
        /*048c*/ 	.word	0xffffffff


	//   ....[28]....
        /*0490*/ 	.word	0xffffffff


	//   ....[29]....
        /*0494*/ 	.word	0xffffffff


	//   ....[30]....
        /*0498*/ 	.word	0xffffffff


	//   ....[31]....
        /*049c*/ 	.word	0xffffffff


	//   ....[32]....
        /*04a0*/ 	.word	0xffffffff


	//   ....[33]....
        /*04a4*/ 	.word	0xffffffff


	//   ....[34]....
        /*04a8*/ 	.word	0xffffffff


	//   ....[35]....
        /*04ac*/ 	.word	0xffffffff


	//   ....[36]....
        /*04b0*/ 	.word	0xffffffff


	//   ....[37]....
        /*04b4*/ 	.word	0xffffffff


	//   ....[38]....
        /*04b8*/ 	.word	0xffffffff


	//   ....[39]....
        /*04bc*/ 	.word	0xffffffff


	//----- nvinfo : EIATTR_COOP_GROUP_INSTR_OFFSETS
	.align		4
.L_392:
        /*04c0*/ 	.byte	0x04, 0x28
        /*04c2*/ 	.short	(.L_394 - .L_393)


	//   ....[0]....
.L_393:
        /*04c4*/ 	.word	0x00004e80


	//   ....[1]....
        /*04c8*/ 	.word	0x00004ef0


	//   ....[2]....
        /*04cc*/ 	.word	0x00004f60


	//   ....[3]....
        /*04d0*/ 	.word	0x00005070


	//   ....[4]....
        /*04d4*/ 	.word	0x00005180


	//   ....[5]....
        /*04d8*/ 	.word	0x000052b0


	//   ....[6]....
        /*04dc*/ 	.word	0x000052d0


	//   ....[7]....
        /*04e0*/ 	.word	0x00005370


	//   ....[8]....
        /*04e4*/ 	.word	0x0000a220


	//   ....[9]....
        /*04e8*/ 	.word	0x0000a260


	//   ....[10]....
        /*04ec*/ 	.word	0x0000a530


	//   ....[11]....
        /*04f0*/ 	.word	0x0000a5c0


	//   ....[12]....
        /*04f4*/ 	.word	0x0000a5d0


	//   ....[13]....
        /*04f8*/ 	.word	0x0000a600


	//   ....[14]....
        /*04fc*/ 	.word	0x0000aae0


	//   ....[15]....
        /*0500*/ 	.word	0x0000ab00


	//   ....[16]....
        /*0504*/ 	.word	0x00010050


	//   ....[17]....
        /*0508*/ 	.word	0x000101a0


	//   ....[18]....
        /*050c*/ 	.word	0x000102c0


	//   ....[19]....
        /*0510*/ 	.word	0x00010420


	//   ....[20]....
        /*0514*/ 	.word	0x00010a70


	//   ....[21]....
        /*0518*/ 	.word	0x00010b50


	//   ....[22]....
        /*051c*/ 	.word	0x00010b60


	//   ....[23]....
        /*0520*/ 	.word	0x00010be0


	//   ....[24]....
        /*0524*/ 	.word	0x00015360


	//   ....[25]....
        /*0528*/ 	.word	0x000154a0


	//   ....[26]....
        /*052c*/ 	.word	0x000154f0


	//   ....[27]....
        /*0530*/ 	.word	0x00015520


	//   ....[28]....
        /*0534*/ 	.word	0x00015550


	//   ....[29]....
        /*0538*/ 	.word	0x00015590


	//   ....[30]....
        /*053c*/ 	.word	0x00015900


	//   ....[31]....
        /*0540*/ 	.word	0x00015a20


	//   ....[32]....
        /*0544*/ 	.word	0x000182e0


	//   ....[33]....
        /*0548*/ 	.word	0x000182f0


	//   ....[34]....
        /*054c*/ 	.word	0x00018300


	//   ....[35]....
        /*0550*/ 	.word	0x00018320


	//   ....[36]....
        /*0554*/ 	.word	0x00018340


	//   ....[37]....
        /*0558*/ 	.word	0x00018350


	//   ....[38]....
        /*055c*/ 	.word	0x000183a0


	//   ....[39]....
        /*0560*/ 	.word	0x000183e0


	//----- nvinfo : EIATTR_EXIT_INSTR_OFFSETS
	.align		4
.L_394:
        /*0564*/ 	.byte	0x04, 0x1c
        /*0566*/ 	.short	(.L_396 - .L_395)


	//   ....[0]....
.L_395:
        /*0568*/ 	.word	0x000004d0


	//   ....[1]....
        /*056c*/ 	.word	0x000015f0


	//   ....[2]....
        /*0570*/ 	.word	0x00001670


	//   ....[3]....
        /*0574*/ 	.word	0x0001a3a0


	//   ....[4]....
        /*0578*/ 	.word	0x0001a470


	//----- nvinfo : EIATTR_CTAIDZ_USED
	.align		4
.L_396:
        /*057c*/ 	.byte	0x01, 0x04
	.zero		2


	//----- nvinfo : EIATTR_CRS_STACK_SIZE
	.align		4
        /*0580*/ 	.byte	0x04, 0x1e
        /*0582*/ 	.short	(.L_398 - .L_397)
.L_397:
        /*0584*/ 	.word	0x00000000
.L_398:


//--------------------- .nv.info._ZN5flash16flash_fwd_kernelI23Flash_fwd_kernel_traitsILi128ELi128ELi64ELi4ELb0ELb0EN7cutlass10bfloat16_tE19Flash_kernel_traitsILi128ELi128ELi64ELi4ES3_EELb0ELb0ELb1ELb0ELb0ELb1ELb1ELb0EEEvNS_16Flash_fwd_paramsE --------------------------
	.section	.nv.info._ZN5flash16flash_fwd_kernelI23Flash_fwd_kernel_traitsILi128ELi128ELi64ELi4ELb0ELb0EN7cutlass10bfloat16_tE19Flash_kernel_traitsILi128ELi128ELi64ELi4ES3_EELb0ELb0ELb1ELb0ELb0ELb1ELb1ELb0EEEvNS_16Flash_fwd_paramsE,"",@"SHT_CUDA_INFO"
	.sectionflags	@""
	.align	4


	//----- nvinfo : EIATTR_CUDA_API_VERSION
	.align		4
        /*0000*/ 	.byte	0x04, 0x37
        /*0002*/ 	.short	(.L_400 - .L_399)
.L_399:
        /*0004*/ 	.word	0x00000082


	//----- nvinfo : EIATTR_SW2861232_WAR
	.align		4
.L_400:
        /*0008*/ 	.byte	0x01, 0x35
	.zero		2


	//----- nvinfo : EIATTR_PARAM_CBANK
	.align		4
        /*000c*/ 	.byte	0x04, 0x0a
        /*000e*/ 	.short	(.L_402 - .L_401)
	.align		4
.L_401:
        /*0010*/ 	.word	index@(.nv.constant0._ZN5flash16flash_fwd_kernelI23Flash_fwd_kernel_traitsILi128ELi128ELi64ELi4ELb0ELb0EN7cutlass10bfloat16_tE19Flash_kernel_traitsILi128ELi128ELi64ELi4ES3_EELb0ELb0ELb1ELb0ELb0ELb1ELb1ELb0EEEvNS_16Flash_fwd_paramsE)
        /*0014*/ 	.short	0x0160
        /*0016*/ 	.short	0x01d0


	//----- nvinfo : EIATTR_CBANK_PARAM_SIZE
	.align		4
.L_402:
        /*0018*/ 	.byte	0x03, 0x19
        /*001a*/ 	.short	0x01d0


	//----- nvinfo : EIATTR_KPARAM_INFO
	.align		4
        /*001c*/ 	.byte	0x04, 0x17
        /*001e*/ 	.short	(.L_404 - .L_403)
.L_403:
        /*0020*/ 	.word	0x00000000
        /*0024*/ 	.short	0x0000
        /*0026*/ 	.short	0x0000
        /*0028*/ 	.byte	0x00, 0xf0, 0x41, 0x07


	//----- nvinfo : EIATTR_MAXREG_COUNT
	.align		4
.L_404:
        /*002c*/ 	.byte	0x03, 0x1b
        /*002e*/ 	.short	0x00ff


	//----- nvinfo : EIATTR_NUM_BARRIERS
	.align		4
        /*0030*/ 	.byte	0x02, 0x4c
        /*0032*/ 	.byte	0x01
	.zero		1


	//----- nvinfo : EIATTR_ANNOTATIONS
	.align		4
        /*0034*/ 	.byte	0x04, 0x55
        /*0036*/ 	.short	(.L_406 - .L_405)


	//   ....[0]....
.L_405:
        /* <DEDUP_REMOVED lines=67> */


	//----- nvinfo : EIATTR_MERCURY_ISA_VERSION
	.align		4
.L_406:
        /*0458*/ 	.byte	0x03, 0x5f
        /*045a*/ 	.short	0x0000


	//----- nvinfo : EIATTR_INT_WARP_WIDE_INSTR_OFFSETS
	.align		4
        /*045c*/ 	.byte	0x04, 0x31
        /*045e*/ 	.short	(.L_408 - .L_407)


	//   ....[0]....
.L_407:
        /*0460*/ 	.word	0x00002700


	//----- nvinfo : EIATTR_COOP_GROUP_MASK_REGIDS
	.align		4
.L_408:
        /*0464*/ 	.byte	0x04, 0x29
        /*0466*/ 	.short	(.L_410 - .L_409)


	//   ....[0]....
.L_409:
        /*0468*/ 	.word	0xffffffff


	//   ....[1]....
        /*046c*/ 	.word	0xffffffff


	//   ....[2]....
        /*0470*/ 	.word	0xffffffff


	//   ....[3]....
        /*0474*/ 	.word	0xffffffff


	//   ....[4]....
        /*0478*/ 	.word	0xffffffff


	//   ....[5]....
        /*047c*/ 	.word	0xffffffff


	//   ....[6]....
        /*0480*/ 	.word	0xffffffff


	//   ....[7]....
        /*0484*/ 	.word	0xffffffff


	//   ....[8]....
        /*0488*/ 	.word	0xffffffff


	//   ....[9]....
        /*048c*/ 	.word	0xffffffff


	//   ....[10]....
        /*0490*/ 	.word	0xffffffff


	//   ....[11]....
        /*0494*/ 	.word	0xffffffff


	//   ....[12]....
        /*0498*/ 	.word	0xffffffff


	//   ....[13]....
        /*049c*/ 	.word	0xffffffff


	//   ....[14]....
        /*04a0*/ 	.word	0xffffffff


	//   ....[15]....
        /*04a4*/ 	.word	0xffffffff


	//   ....[16]....
        /*04a8*/ 	.word	0xffffffff


	//   ....[17]....
        /*04ac*/ 	.word	0xffffffff


	//   ....[18]....
        /*04b0*/ 	.word	0xffffffff


	//   ....[19]....
        /*04b4*/ 	.word	0xffffffff


	//   ....[20]....
        /*04b8*/ 	.word	0xffffffff


	//   ....[21]....
        /*04bc*/ 	.word	0xffffffff


	//   ....[22]....
        /*04c0*/ 	.word	0xffffffff


	//   ....[23]....
        /*04c4*/ 	.word	0xffffffff


	//   ....[24]....
        /*04c8*/ 	.word	0xffffffff


	//   ....[25]....
        /*04cc*/ 	.word	0xffffffff


	//   ....[26]....
        /*04d0*/ 	.word	0xffffffff


	//   ....[27]....
        /*04d4*/ 	.word	0xffffffff


	//   ....[28]....
        /*04d8*/ 	.word	0xffffffff


	//   ....[29]....
        /*04dc*/ 	.word	0xffffffff


	//   ....[30]....
        /*04e0*/ 	.word	0xffffffff


	//   ....[31]....
        /*04e4*/ 	.word	0xffffffff


	//   ....[32]....
        /*04e8*/ 	.word	0xffffffff


	//   ....[33]....
        /*04ec*/ 	.word	0xffffffff


	//   ....[34]....
        /*04f0*/ 	.word	0xffffffff


	//   ....[35]....
        /*04f4*/ 	.word	0xffffffff


	//   ....[36]....
        /*04f8*/ 	.word	0xffffffff


	//   ....[37]....
        /*04fc*/ 	.word	0xffffffff


	//   ....[38]....
        /*0500*/ 	.word	0xffffffff


	//   ....[39]....
        /*0504*/ 	.word	0xffffffff


	//----- nvinfo : EIATTR_COOP_GROUP_INSTR_OFFSETS
	.align		4
.L_410:
        /*0508*/ 	.byte	0x04, 0x28
        /*050a*/ 	.short	(.L_412 - .L_411)


	//   ....[0]....
.L_411:
        /*050c*/ 	.word	0x00005640


	//   ....[1]....
        /*0510*/ 	.word	0x000056a0


	//   ....[2]....
        /*0514*/ 	.word	0x00005710


	//   ....[3]....
        /*0518*/ 	.word	0x00005820


	//   ....[4]....
        /*051c*/ 	.word	0x00005930


	//   ....[5]....
        /*0520*/ 	.word	0x00005a50


	//   ....[6]....
        /*0524*/ 	.word	0x00005a70


	//   ....[7]....
        /*0528*/ 	.word	0x00005b10


	//   ....[8]....
        /*052c*/ 	.word	0x0000ad40


	//   ....[9]....
        /*0530*/ 	.word	0x0000ae40


	//   ....[10]....
        /*0534*/ 	.word	0x0000aec0


	//   ....[11]....
        /*0538*/ 	.word	0x0000aef0


	//   ....[12]....
        /*053c*/ 	.word	0x0000afc0


	//   ....[13]....
        /*0540*/ 	.word	0x0000b070


	//   ....[14]....
        /*0544*/ 	.word	0x0000b660


	//   ....[15]....
        /*0548*/ 	.word	0x0000b930


	//   ....[16]....
        /*054c*/ 	.word	0x00010e50


	//   ....[17]....
        /*0550*/ 	.word	0x00010f20


	//   ....[18]....
        /*0554*/ 	.word	0x00011370


	//   ....[19]....
        /*0558*/ 	.word	0x00011630


	//   ....[20]....
        /*055c*/ 	.word	0x00011930


	//   ....[21]....
        /*0560*/ 	.word	0x00011940


	//   ....[22]....
        /*0564*/ 	.word	0x000119a0


	//   ....[23]....
        /*0568*/ 	.word	0x00011a10


	//   ....[24]....
        /*056c*/ 	.word	0x00016c60


	//   ....[25]....
        /*0570*/ 	.word	0x00016cd0


	//   ....[26]....
        /*0574*/ 	.word	0x00016d20


	//   ....[27]....
        /*0578*/ 	.word	0x00016d80


	//   ....[28]....
        /*057c*/ 	.word	0x00016df0


	//   ....[29]....
        /*0580*/ 	.word	0x00016e40


	//   ....[30]....
        /*0584*/ 	.word	0x00017060


	//   ....[31]....
        /*0588*/ 	.word	0x000172f0


	//   ....[32]....
        /*058c*/ 	.word	0x00019a20


	//   ....[33]....
        /*0590*/ 	.word	0x00019a30


	//   ....[34]....
        /*0594*/ 	.word	0x00019a40


	//   ....[35]....
        /*0598*/ 	.word	0x00019a50


	//   ....[36]....
        /*059c*/ 	.word	0x00019a80


	//   ....[37]....
        /*05a0*/ 	.word	0x00019aa0


	//   ....[38]....
        /*05a4*/ 	.word	0x00019ae0


	//   ....[39]....
        /*05a8*/ 	.word	0x00019b20


	//----- nvinfo : EIATTR_EXIT_INSTR_OFFSETS
	.align		4
.L_412:
        /*05ac*/ 	.byte	0x04, 0x1c
        /*05ae*/ 	.short	(.L_414 - .L_413)


	//   ....[0]....
.L_413:
        /*05b0*/ 	.word	0x000004d0


	//   ....[1]....
        /*05b4*/ 	.word	0x000015f0


	//   ....[2]....
        /*05b8*/ 	.word	0x00001670


	//   ....[3]....
        /*05bc*/ 	.word	0x0001bae0


	//   ....[4]....
        /*05c0*/ 	.word	0x0001bbb0


	//----- nvinfo : EIATTR_CTAIDZ_USED
	.align		4
.L_414:
        /*05c4*/ 	.byte	0x01, 0x04
	.zero		2


	//----- nvinfo : EIATTR_CRS_STACK_SIZE
	.align		4
        /*05c8*/ 	.byte	0x04, 0x1e
        /*05ca*/ 	.short	(.L_416 - .L_415)
.L_415:
        /*05cc*/ 	.word	0x00000000
.L_416:


//--------------------- .nv.info._ZN5flash16flash_fwd_kernelI23Flash_fwd_kernel_traitsILi128ELi128ELi64ELi4ELb0ELb0EN7cutlass10bfloat16_tE19Flash_kernel_traitsILi128ELi128ELi64ELi4ES3_EELb0ELb0ELb1ELb0ELb0ELb0ELb0ELb0EEEvNS_16Flash_fwd_paramsE --------------------------
	.section	.nv.info._ZN5flash16flash_fwd_kernelI23Flash_fwd_kernel_traitsILi128ELi128ELi64ELi4ELb0ELb0EN7cutlass10bfloat16_tE19Flash_kernel_traitsILi128ELi128ELi64ELi4ES3_EELb0ELb0ELb1ELb0ELb0ELb0ELb0ELb0EEEvNS_16Flash_fwd_paramsE,"",@"SHT_CUDA_INFO"
	.sectionflags	@""
	.align	4


	//----- nvinfo : EIATTR_CUDA_API_VERSION
	.align		4
        /*0000*/ 	.byte	0x04, 0x37
        /*0002*/ 	.short	(.L_418 - .L_417)
.L_417:
        /*0004*/ 	.word	0x00000082


	//----- nvinfo : EIATTR_SW2861232_WAR
	.align		4
.L_418:
        /*0008*/ 	.byte	0x01, 0x35
	.zero		2


	//----- nvinfo : EIATTR_PARAM_CBANK
	.align		4
        /*000c*/ 	.byte	0x04, 0x0a
        /*000e*/ 	.short	(.L_420 - .L_419)
	.align		4
.L_419:
        /*0010*/ 	.word	index@(.nv.constant0._ZN5flash16flash_fwd_kernelI23Flash_fwd_kernel_traitsILi128ELi128ELi64ELi4ELb0ELb0EN7cutlass10bfloat16_tE19Flash_kernel_traitsILi128ELi128ELi64ELi4ES3_EELb0ELb0ELb1ELb0ELb0ELb0ELb0ELb0EEEvNS_16Flash_fwd_paramsE)
        /*0014*/ 	.short	0x0160
        /*0016*/ 	.short	0x01d0


	//----- nvinfo : EIATTR_CBANK_PARAM_SIZE
	.align		4
.L_420:
        /*0018*/ 	.byte	0x03, 0x19
        /*001a*/ 	.short	0x01d0


	//----- nvinfo : EIATTR_KPARAM_INFO
	.align		4
        /*001c*/ 	.byte	0x04, 0x17
        /*001e*/ 	.short	(.L_422 - .L_421)
.L_421:
        /*0020*/ 	.word	0x00000000
        /*0024*/ 	.short	0x0000
        /*0026*/ 	.short	0x0000
        /*0028*/ 	.byte	0x00, 0xf0, 0x41, 0x07


	//----- nvinfo : EIATTR_MAXREG_COUNT
	.align		4
.L_422:
        /*002c*/ 	.byte	0x03, 0x1b
        /*002e*/ 	.short	0x00ff


	//----- nvinfo : EIATTR_NUM_BARRIERS
	.align		4
        /*0030*/ 	.byte	0x02, 0x4c
        /*0032*/ 	.byte	0x01
	.zero		1


	//----- nvinfo : EIATTR_ANNOTATIONS
	.align		4
        /*0034*/ 	.byte	0x04, 0x55
        /*0036*/ 	.short	(.L_424 - .L_423)


	//   ....[0]....
.L_423:
        /* <DEDUP_REMOVED lines=96> */


	//----- nvinfo : EIATTR_MERCURY_ISA_VERSION
	.align		4
.L_424:
        /*0620*/ 	.byte	0x03, 0x5f
        /*0622*/ 	.short	0x0000


	//----- nvinfo : EIATTR_COOP_GROUP_MASK_REGIDS
	.align		4
        /*0624*/ 	.byte	0x04, 0x29
        /*0626*/ 	.short	(.L_426 - .L_425)


	//   ....[0]....
.L_425:
        /*0628*/ 	.word	0xffffffff


	//   ....[1]....
        /*062c*/ 	.word	0xffffffff


	//   ....[2]....
        /*0630*/ 	.word	0xffffffff


	//   ....[3]....
        /*0634*/ 	.word	0xffffffff


	//   ....[4]....
        /*0638*/ 	.word	0xffffffff


	//   ....[5]....
        /*063c*/ 	.word	0xffffffff


	//   ....[6]....
        /*0640*/ 	.word	0xffffffff


	//   ....[7]....
        /*0644*/ 	.word	0xffffffff


	//   ....[8]....
        /*0648*/ 	.word	0xffffffff


	//   ....[9]....
        /*064c*/ 	.word	0xffffffff


	//   ....[10]....
        /*0650*/ 	.word	0xffffffff


	//   ....[11]....
        /*0654*/ 	.word	0xffffffff


	//   ....[12]....
        /*0658*/ 	.word	0xffffffff


	//   ....[13]....
        /*065c*/ 	.word	0xffffffff


	//   ....[14]....
        /*0660*/ 	.word	0xffffffff


	//   ....[15]....
        /*0664*/ 	.word	0xffffffff


	//   ....[16]....
        /*0668*/ 	.word	0xffffffff


	//   ....[17]....
        /*066c*/ 	.word	0xffffffff


	//   ....[18]....
        /*0670*/ 	.word	0xffffffff


	//   ....[19]....
        /*0674*/ 	.word	0xffffffff


	//   ....[20]....
        /*0678*/ 	.word	0xffffffff


	//   ....[21]....
        /*067c*/ 	.word	0xffffffff


	//   ....[22]....
        /*0680*/ 	.word	0xffffffff


	//   ....[23]....
        /*0684*/ 	.word	0xffffffff


	//   ....[24]....
        /*0688*/ 	.word	0xffffffff


	//   ....[25]....
        /*068c*/ 	.word	0xffffffff


	//   ....[26]....
        /*0690*/ 	.word	0xffffffff


	//   ....[27]....
        /*0694*/ 	.word	0xffffffff


	//   ....[28]....
        /*0698*/ 	.word	0xffffffff


	//   ....[29]....
        /*069c*/ 	.word	0xffffffff


	//   ....[30]....
        /*06a0*/ 	.word	0xffffffff


	//   ....[31]....
        /*06a4*/ 	.word	0xffffffff


	//   ....[32]....
        /*06a8*/ 	.word	0xffffffff


	//   ....[33]....
        /*06ac*/ 	.word	0xffffffff


	//   ....[34]....
        /*06b0*/ 	.word	0xffffffff


	//   ....[35]....
        /*06b4*/ 	.word	0xffffffff


	//   ....[36]....
        /*06b8*/ 	.word	0xffffffff


	//   ....[37]....
        /*06bc*/ 	.word	0xffffffff


	//   ....[38]....
        /*06c0*/ 	.word	0xffffffff


	//   ....[39]....
        /*06c4*/ 	.word	0xffffffff


	//----- nvinfo : EIATTR_COOP_GROUP_INSTR_OFFSETS
	.align		4
.L_426:
        /*06c8*/ 	.byte	0x04, 0x28
        /*06ca*/ 	.short	(.L_428 - .L_427)


	//   ....[0]....
.L_427:
        /*06cc*/ 	.word	0x000063a0


	//   ....[1]....
        /*06d0*/ 	.word	0x00006440


	//   ....[2]....
        /*06d4*/ 	.word	0x000064b0


	//   ....[3]....
        /*06d8*/ 	.word	0x000065a0


	//   ....[4]....
        /*06dc*/ 	.word	0x00006710


	//   ....[5]....
        /*06e0*/ 	.word	0x000067b0


	//   ....[6]....
        /*06e4*/ 	.word	0x00006940


	//   ....[7]....
        /*06e8*/ 	.word	0x000069b0


	//   ....[8]....
        /*06ec*/ 	.word	0x0000bdb0


	//   ....[9]....
        /*06f0*/ 	.word	0x0000beb0


	//   ....[10]....
        /*06f4*/ 	.word	0x0000bfa0


	//   ....[11]....
        /*06f8*/ 	.word	0x0000c080


	//   ....[12]....
        /*06fc*/ 	.word	0x0000c0c0


	//   ....[13]....
        /*0700*/ 	.word	0x0000c150


	//   ....[14]....
        /*0704*/ 	.word	0x0000c160


	//   ....[15]....
        /*0708*/ 	.word	0x0000c210


	//   ....[16]....
        /*070c*/ 	.word	0x000120f0


	//   ....[17]....
        /*0710*/ 	.word	0x000121f0


	//   ....[18]....
        /*0714*/ 	.word	0x000122a0


	//   ....[19]....
        /*0718*/ 	.word	0x000122d0


	//   ....[20]....
        /*071c*/ 	.word	0x00012320


	//   ....[21]....
        /*0720*/ 	.word	0x00012430


	//   ....[22]....
        /*0724*/ 	.word	0x00012480


	//   ....[23]....
        /*0728*/ 	.word	0x00012530


	//   ....[24]....
        /*072c*/ 	.word	0x000181d0


	//   ....[25]....
        /*0730*/ 	.word	0x00018470


	//   ....[26]....
        /*0734*/ 	.word	0x00018860


	//   ....[27]....
        /*0738*/ 	.word	0x00018870


	//   ....[28]....
        /*073c*/ 	.word	0x00018890


	//   ....[29]....
        /*0740*/ 	.word	0x000188b0


	//   ....[30]....
        /*0744*/ 	.word	0x00018a40


	//   ....[31]....
        /*0748*/ 	.word	0x00018ad0


	//   ....[32]....
        /*074c*/ 	.word	0x0001bd60


	//   ....[33]....
        /*0750*/ 	.word	0x0001bd70


	//   ....[34]....
        /*0754*/ 	.word	0x0001bd80


	//   ....[35]....
        /*0758*/ 	.word	0x0001bda0


	//   ....[36]....
        /*075c*/ 	.word	0x0001bdb0


	//   ....[37]....
        /*0760*/ 	.word	0x0001bdd0


	//   ....[38]....
        /*0764*/ 	.word	0x0001be00


	//   ....[39]....
        /*0768*/ 	.word	0x0001be40


	//----- nvinfo : EIATTR_EXIT_INSTR_OFFSETS
	.align		4
.L_428:
        /*076c*/ 	.byte	0x04, 0x1c
        /*076e*/ 	.short	(.L_430 - .L_429)


	//   ....[0]....
.L_429:
        /*0770*/ 	.word	0x000004d0


	//   ....[1]....
        /*0774*/ 	.word	0x00001710


	//   ....[2]....
        /*0778*/ 	.word	0x00001790


	//   ....[3]....
        /*077c*/ 	.word	0x0001df60


	//   ....[4]....
        /*0780*/ 	.word	0x0001e040


	//   ....[5]....
        /*0784*/ 	.word	0x0001e060


	//----- nvinfo : EIATTR_CTAIDZ_USED
	.align		4
.L_430:
        /*0788*/ 	.byte	0x01, 0x04
	.zero		2


	//----- nvinfo : EIATTR_CRS_STACK_SIZE
	.align		4
        /*078c*/ 	.byte	0x04, 0x1e
        /*078e*/ 	.short	(.L_432 - .L_431)
.L_431:
        /*0790*/ 	.word	0x00000000
.L_432:


//--------------------- .nv.info._ZN5flash16flash_fwd_kernelI23Flash_fwd_kernel_traitsILi128ELi128ELi64ELi4ELb0ELb0EN7cutlass10bfloat16_tE19Flash_kernel_traitsILi128ELi128ELi64ELi4ES3_EELb0ELb0ELb1ELb0ELb0ELb0ELb1ELb0EEEvNS_16Flash_fwd_paramsE --------------------------
	.section	.nv.info._ZN5flash16flash_fwd_kernelI23Flash_fwd_kernel_traitsILi128ELi128ELi64ELi4ELb0ELb0EN7cutlass10bfloat16_tE19Flash_kernel_traitsILi128ELi128ELi64ELi4ES3_EELb0ELb0ELb1ELb0ELb0ELb0ELb1ELb0EEEvNS_16Flash_fwd_paramsE,"",@"SHT_CUDA_INFO"
	.sectionflags	@""
	.align	4


	//----- nvinfo : EIATTR_CUDA_API_VERSION
	.align		4
        /*0000*/ 	.byte	0x04, 0x37
        /*0002*/ 	.short	(.L_434 - .L_433)
.L_433:
        /*0004*/ 	.word	0x00000082


	//----- nvinfo : EIATTR_SW2861232_WAR
	.align		4
.L_434:
        /*0008*/ 	.byte	0x01, 0x35
	.zero		2


	//----- nvinfo : EIATTR_PARAM_CBANK
	.align		4
        /*000c*/ 	.byte	0x04, 0x0a
        /*000e*/ 	.short	(.L_436 - .L_435)
	.align		4
.L_435:
        /*0010*/ 	.word	index@(.nv.constant0._ZN5flash16flash_fwd_kernelI23Flash_fwd_kernel_traitsILi128ELi128ELi64ELi4ELb0ELb0EN7cutlass10bfloat16_tE19Flash_kernel_traitsILi128ELi128ELi64ELi4ES3_EELb0ELb0ELb1ELb0ELb0ELb0ELb1ELb0EEEvNS_16Flash_fwd_paramsE)
        /*0014*/ 	.short	0x0160
        /*0016*/ 	.short	0x01d0


	//----- nvinfo : EIATTR_CBANK_PARAM_SIZE
	.align		4
.L_436:
        /*0018*/ 	.byte	0x03, 0x19
        /*001a*/ 	.short	0x01d0


	//----- nvinfo : EIATTR_KPARAM_INFO
	.align		4
        /*001c*/ 	.byte	0x04, 0x17
        /*001e*/ 	.short	(.L_438 - .L_437)
.L_437:
        /*0020*/ 	.word	0x00000000
        /*0024*/ 	.short	0x0000
        /*0026*/ 	.short	0x0000
        /*0028*/ 	.byte	0x00, 0xf0, 0x41, 0x07


	//----- nvinfo : EIATTR_MAXREG_COUNT
	.align		4
.L_438:
        /*002c*/ 	.byte	0x03, 0x1b
        /*002e*/ 	.short	0x00ff


	//----- nvinfo : EIATTR_NUM_BARRIERS
	.align		4
        /*0030*/ 	.byte	0x02, 0x4c
        /*0032*/ 	.byte	0x01
	.zero		1


	//----- nvinfo : EIATTR_ANNOTATIONS
	.align		4
        /*0034*/ 	.byte	0x04, 0x55
        /*0036*/ 	.short	(.L_440 - .L_439)


	//   ....[0]....
.L_439:
        /* <DEDUP_REMOVED lines=110> */


	//----- nvinfo : EIATTR_MERCURY_ISA_VERSION
	.align		4
.L_440:
        /*0708*/ 	.byte	0x03, 0x5f
        /*070a*/ 	.short	0x0000


	//----- nvinfo : EIATTR_COOP_GROUP_MASK_REGIDS
	.align		4
        /*070c*/ 	.byte	0x04, 0x29
        /*070e*/ 	.short	(.L_442 - .L_441)


	//   ....[0]....
.L_441:
        /*0710*/ 	.word	0xffffffff


	//   ....[1]....
        /*0714*/ 	.word	0xffffffff


	//   ....[2]....
        /*0718*/ 	.word	0xffffffff


	//   ....[3]....
        /*071c*/ 	.word	0xffffffff


	//   ....[4]....
        /*0720*/ 	.word	0xffffffff


	//   ....[5]....
        /*0724*/ 	.word	0xffffffff


	//   ....[6]....
        /*0728*/ 	.word	0xffffffff


	//   ....[7]....
        /*072c*/ 	.word	0xffffffff


	//   ....[8]....
        /*0730*/ 	.word	0xffffffff


	//   ....[9]....
        /*0734*/ 	.word	0xffffffff


	//   ....[10]....
        /*0738*/ 	.word	0xffffffff


	//   ....[11]....
        /*073c*/ 	.word	0xffffffff


	//   ....[12]....
        /*0740*/ 	.word	0xffffffff


	//   ....[13]....
        /*0744*/ 	.word	0xffffffff


	//   ....[14]....
        /*0748*/ 	.word	0xffffffff


	//   ....[15]....
        /*074c*/ 	.word	0xffffffff


	//   ....[16]....
        /*0750*/ 	.word	0xffffffff


	//   ....[17]....
        /*0754*/ 	.word	0xffffffff


	//   ....[18]....
        /*0758*/ 	.word	0xffffffff


	//   ....[19]....
        /*075c*/ 	.word	0xffffffff


	//   ....[20]....
        /*0760*/ 	.word	0xffffffff


	//   ....[21]....
        /*0764*/ 	.word	0xffffffff


	//   ....[22]....
        /*0768*/ 	.word	0xffffffff


	//   ....[23]....
        /*076c*/ 	.word	0xffffffff


	//   ....[24]....
        /*0770*/ 	.word	0xffffffff


	//   ....[25]....
        /*0774*/ 	.word	0xffffffff


	//   ....[26]....
        /*0778*/ 	.word	0xffffffff


	//   ....[27]....
        /*077c*/ 	.word	0xffffffff


	//   ....[28]....
        /*0780*/ 	.word	0xffffffff


	//   ....[29]....
        /*0784*/ 	.word	0xffffffff


	//   ....[30]....
        /*0788*/ 	.word	0xffffffff


	//   ....[31]....
        /*078c*/ 	.word	0xffffffff


	//   ....[32]....
        /*0790*/ 	.word	0xffffffff


	//   ....[33]....
        /*0794*/ 	.word	0xffffffff


	//   ....[34]....
        /*0798*/ 	.word	0xffffffff


	//   ....[35]....
        /*079c*/ 	.word	0xffffffff


	//   ....[36]....
        /*07a0*/ 	.word	0xffffffff


	//   ....[37]....
        /*07a4*/ 	.word	0xffffffff


	//   ....[38]....
        /*07a8*/ 	.word	0xffffffff


	//   ....[39]....
        /*07ac*/ 	.word	0xffffffff


	//----- nvinfo : EIATTR_COOP_GROUP_INSTR_OFFSETS
	.align		4
.L_442:
        /*07b0*/ 	.byte	0x04, 0x28
        /*07b2*/ 	.short	(.L_444 - .L_443)


	//   ....[0]....
.L_443:
        /*07b4*/ 	.word	0x00006b50


	//   ....[1]....
        /*07b8*/ 	.word	0x00006bc0


	//   ....[2]....
        /*07bc*/ 	.word	0x00006c30


	//   ....[3]....
        /*07c0*/ 	.word	0x00006d20


	//   ....[4]....
        /*07c4*/ 	.word	0x00006e90


	//   ....[5]....
        /*07c8*/ 	.word	0x00006f30


	//   ....[6]....
        /*07cc*/ 	.word	0x00007060


	//   ....[7]....
        /*07d0*/ 	.word	0x000070b0


	//   ....[8]....
        /*07d4*/ 	.word	0x0000ce10


	//   ....[9]....
        /*07d8*/ 	.word	0x0000cfc0


	//   ....[10]....
        /*07dc*/ 	.word	0x0000cff0


	//   ....[11]....
        /*07e0*/ 	.word	0x0000d0a0


	//   ....[12]....
        /*07e4*/ 	.word	0x0000d0e0


	//   ....[13]....
        /*07e8*/ 	.word	0x0000d190


	//   ....[14]....
        /*07ec*/ 	.word	0x0000d200


	//   ....[15]....
        /*07f0*/ 	.word	0x0000d330


	//   ....[16]....
        /*07f4*/ 	.word	0x000131f0


	//   ....[17]....
        /*07f8*/ 	.word	0x000132e0


	//   ....[18]....
        /*07fc*/ 	.word	0x00013340


	//   ....[19]....
        /*0800*/ 	.word	0x00013390


	//   ....[20]....
        /*0804*/ 	.word	0x00013420


	//   ....[21]....
        /*0808*/ 	.word	0x00013570


	//   ....[22]....
        /*080c*/ 	.word	0x00013590


	//   ....[23]....
        /*0810*/ 	.word	0x00013620


	//   ....[24]....
        /*0814*/ 	.word	0x0001a320


	//   ....[25]....
        /*0818*/ 	.word	0x0001a4b0


	//   ....[26]....
        /*081c*/ 	.word	0x0001a520


	//   ....[27]....
        /*0820*/ 	.word	0x0001a7c0


	//   ....[28]....
        /*0824*/ 	.word	0x0001a810


	//   ....[29]....
        /*0828*/ 	.word	0x0001a860


	//   ....[30]....
        /*082c*/ 	.word	0x0001a8d0


	//   ....[31]....
        /*0830*/ 	.word	0x0001a950


	//   ....[32]....
        /*0834*/ 	.word	0x0001dc10


	//   ....[33]....
        /*0838*/ 	.word	0x0001dc20


	//   ....[34]....
        /*083c*/ 	.word	0x0001dc30


	//   ....[35]....
        /*0840*/ 	.word	0x0001dc50


	//   ....[36]....
        /*0844*/ 	.word	0x0001dc60


	//   ....[37]....
        /*0848*/ 	.word	0x0001dc80


	//   ....[38]....
        /*084c*/ 	.word	0x0001dcb0


	//   ....[39]....
        /*0850*/ 	.word	0x0001dcf0


	//----- nvinfo : EIATTR_EXIT_INSTR_OFFSETS
	.align		4
.L_444:
        /*0854*/ 	.byte	0x04, 0x1c
        /*0856*/ 	.short	(.L_446 - .L_445)


	//   ....[0]....
.L_445:
        /*0858*/ 	.word	0x000004d0


	//   ....[1]....
        /*085c*/ 	.word	0x00001710


	//   ....[2]....
        /*0860*/ 	.word	0x00001790


	//   ....[3]....
        /*0864*/ 	.word	0x0001fe10


	//   ....[4]....
        /*0868*/ 	.word	0x0001fef0


	//   ....[5]....
        /*086c*/ 	.word	0x0001ff10


	//----- nvinfo : EIATTR_CTAIDZ_USED
	.align		4
.L_446:
        /*0870*/ 	.byte	0x01, 0x04
	.zero		2


	//----- nvinfo : EIATTR_CRS_STACK_SIZE
	.align		4
        /*0874*/ 	.byte	0x04, 0x1e
        /*0876*/ 	.short	(.L_448 - .L_447)
.L_447:
        /*0878*/ 	.word	0x00000000
.L_448:


//--------------------- .nv.info._ZN5flash16flash_fwd_kernelI23Flash_fwd_kernel_traitsILi128ELi128ELi64ELi4ELb0ELb0EN7cutlass10bfloat16_tE19Flash_kernel_traitsILi128ELi128ELi64ELi4ES3_EELb0ELb0ELb1ELb1ELb0ELb0ELb0ELb0EEEvNS_16Flash_fwd_paramsE --------------------------
	.section	.nv.info._ZN5flash16flash_fwd_kernelI23Flash_fwd_kernel_traitsILi128ELi128ELi64ELi4ELb0ELb0EN7cutlass10bfloat16_tE19Flash_kernel_traitsILi128ELi128ELi64ELi4ES3_EELb0ELb0ELb1ELb1ELb0ELb0ELb0ELb0EEEvNS_16Flash_fwd_paramsE,"",@"SHT_CUDA_INFO"
	.sectionflags	@""
	.align	4


	//----- nvinfo : EIATTR_CUDA_API_VERSION
	.align		4
        /*0000*/ 	.byte	0x04, 0x37
        /*0002*/ 	.short	(.L_450 - .L_449)
.L_449:
        /*0004*/ 	.word	0x00000082


	//----- nvinfo : EIATTR_SW2861232_WAR
	.align		4
.L_450:
        /*0008*/ 	.byte	0x01, 0x35
	.zero		2


	//----- nvinfo : EIATTR_PARAM_CBANK
	.align		4
        /*000c*/ 	.byte	0x04, 0x0a
        /*000e*/ 	.short	(.L_452 - .L_451)
	.align		4
.L_451:
        /*0010*/ 	.word	index@(.nv.constant0._ZN5flash16flash_fwd_kernelI23Flash_fwd_kernel_traitsILi128ELi128ELi64ELi4ELb0ELb0EN7cutlass10bfloat16_tE19Flash_kernel_traitsILi128ELi128ELi64ELi4ES3_EELb0ELb0ELb1ELb1ELb0ELb0ELb0ELb0EEEvNS_16Flash_fwd_paramsE)
        /*0014*/ 	.short	0x0160
        /*0016*/ 	.short	0x01d0


	//----- nvinfo : EIATTR_CBANK_PARAM_SIZE
	.align		4
.L_452:
        /*0018*/ 	.byte	0x03, 0x19
        /*001a*/ 	.short	0x01d0


	//----- nvinfo : EIATTR_KPARAM_INFO
	.align		4
        /*001c*/ 	.byte	0x04, 0x17
        /*001e*/ 	.short	(.L_454 - .L_453)
.L_453:
        /*0020*/ 	.word	0x00000000
        /*0024*/ 	.short	0x0000
        /*0026*/ 	.short	0x0000
        /*0028*/ 	.byte	0x00, 0xf0, 0x41, 0x07


	//----- nvinfo : EIATTR_MAXREG_COUNT
	.align		4
.L_454:
        /*002c*/ 	.byte	0x03, 0x1b
        /*002e*/ 	.short	0x00ff


	//----- nvinfo : EIATTR_NUM_BARRIERS
	.align		4
        /*0030*/ 	.byte	0x02, 0x4c
        /*0032*/ 	.byte	0x01
	.zero		1


	//----- nvinfo : EIATTR_ANNOTATIONS
	.align		4
        /*0034*/ 	.byte	0x04, 0x55
        /*0036*/ 	.short	(.L_456 - .L_455)


	//   ....[0]....
.L_455:
        /* <DEDUP_REMOVED lines=103> */


	//----- nvinfo : EIATTR_MERCURY_ISA_VERSION
	.align		4
.L_456:
        /*0690*/ 	.byte	0x03, 0x5f
        /*0692*/ 	.short	0x0000


	//----- nvinfo : EIATTR_COOP_GROUP_MASK_REGIDS
	.align		4
        /*0694*/ 	.byte	0x04, 0x29
        /*0696*/ 	.short	(.L_458 - .L_457)


	//   ....[0]....
.L_457:
        /*0698*/ 	.word	0xffffffff


	//   ....[1]....
        /*069c*/ 	.word	0xffffffff


	//   ....[2]....
        /*06a0*/ 	.word	0xffffffff


	//   ....[3]....
        /*06a4*/ 	.word	0xffffffff


	//   ....[4]....
        /*06a8*/ 	.word	0xffffffff


	//   ....[5]....
        /*06ac*/ 	.word	0xffffffff


	//   ....[6]....
        /*06b0*/ 	.word	0xffffffff


	//   ....[7]....
        /*06b4*/ 	.word	0xffffffff


	//   ....[8]....
        /*06b8*/ 	.word	0xffffffff


	//   ....[9]....
        /*06bc*/ 	.word	0xffffffff


	//   ....[10]....
        /*06c0*/ 	.word	0xffffffff


	//   ....[11]....
        /*06c4*/ 	.word	0xffffffff


	//   ....[12]....
        /*06c8*/ 	.word	0xffffffff


	//   ....[13]....
        /*06cc*/ 	.word	0xffffffff


	//   ....[14]....
        /*06d0*/ 	.word	0xffffffff


	//   ....[15]....
        /*06d4*/ 	.word	0xffffffff


	//   ....[16]....
        /*06d8*/ 	.word	0xffffffff


	//   ....[17]....
        /*06dc*/ 	.word	0xffffffff


	//   ....[18]....
        /*06e0*/ 	.word	0xffffffff


	//   ....[19]....
        /*06e4*/ 	.word	0xffffffff


	//   ....[20]....
        /*06e8*/ 	.word	0xffffffff


	//   ....[21]....
        /*06ec*/ 	.word	0xffffffff


	//   ....[22]....
        /*06f0*/ 	.word	0xffffffff


	//   ....[23]....
        /*06f4*/ 	.word	0xffffffff


	//   ....[24]....
        /*06f8*/ 	.word	0xffffffff


	//   ....[25]....
        /*06fc*/ 	.word	0xffffffff


	//   ....[26]....
        /*0700*/ 	.word	0xffffffff


	//   ....[27]....
        /*0704*/ 	.word	0xffffffff


	//   ....[28]....
        /*0708*/ 	.word	0xffffffff


	//   ....[29]....
        /*070c*/ 	.word	0xffffffff


	//   ....[30]....
        /*0710*/ 	.word	0xffffffff


	//   ....[31]....
        /*0714*/ 	.word	0xffffffff


	//   ....[32]....
        /*0718*/ 	.word	0xffffffff


	//   ....[33]....
        /*071c*/ 	.word	0xffffffff


	//   ....[34]....
        /*0720*/ 	.word	0xffffffff


	//   ....[35]....
        /*0724*/ 	.word	0xffffffff


	//   ....[36]....
        /*0728*/ 	.word	0xffffffff


	//   ....[37]....
        /*072c*/ 	.word	0xffffffff


	//   ....[38]....
        /*0730*/ 	.word	0xffffffff


	//   ....[39]....
        /*0734*/ 	.word	0xffffffff


	//----- nvinfo : EIATTR_COOP_GROUP_INSTR_OFFSETS
	.align		4
.L_458:
        /*0738*/ 	.byte	0x04, 0x28
        /*073a*/ 	.short	(.L_460 - .L_459)


	//   ....[0]....
.L_459:
        /*073c*/ 	.word	0x000076d0


	//   ....[1]....
        /*0740*/ 	.word	0x00007760


	//   ....[2]....
        /*0744*/ 	.word	0x000077d0


	//   ....[3]....
        /*0748*/ 	.word	0x000078e0


	//   ....[4]....
        /*074c*/ 	.word	0x000079f0


	//   ....[5]....
        /*0750*/ 	.word	0x00007b20


	//   ....[6]....
        /*0754*/ 	.word	0x00007b40


	//   ....[7]....
        /*0758*/ 	.word	0x00007be0


	//   ....[8]....
        /*075c*/ 	.word	0x0000dfb0


	//   ....[9]....
        /*0760*/ 	.word	0x0000e0a0


	//   ....[10]....
        /*0764*/ 	.word	0x0000e0d0


	//   ....[11]....
        /*0768*/ 	.word	0x0000e0e0


	//   ....[12]....
        /*076c*/ 	.word	0x0000e460


	//   ....[13]....
        /*0770*/ 	.word	0x0000e810


	//   ....[14]....
        /*0774*/ 	.word	0x0000e880


	//   ....[15]....
        /*0778*/ 	.word	0x0000e890


	//   ....[16]....
        /*077c*/ 	.word	0x000156e0


	//   ....[17]....
        /*0780*/ 	.word	0x000156f0


	//   ....[18]....
        /*0784*/ 	.word	0x00015720


	//   ....[19]....
        /*0788*/ 	.word	0x00015730


	//   ....[20]....
        /*078c*/ 	.word	0x00015a80


	//   ....[21]....
        /*0790*/ 	.word	0x00015ae0


	//   ....[22]....
        /*0794*/ 	.word	0x00015d60


	//   ....[23]....
        /*0798*/ 	.word	0x00015d70


	//   ....[24]....
        /*079c*/ 	.word	0x0001c2e0


	//   ....[25]....
        /*07a0*/ 	.word	0x0001c310


	//   ....[26]....
        /*07a4*/ 	.word	0x0001c550


	//   ....[27]....
        /*07a8*/ 	.word	0x0001c610


	//   ....[28]....
        /*07ac*/ 	.word	0x0001c750


	//   ....[29]....
        /*07b0*/ 	.word	0x0001c8a0


	//   ....[30]....
        /*07b4*/ 	.word	0x0001ca00


	//   ....[31]....
        /*07b8*/ 	.word	0x0001cb00


	//   ....[32]....
        /*07bc*/ 	.word	0x0001f620


	//   ....[33]....
        /*07c0*/ 	.word	0x0001f630


	//   ....[34]....
        /*07c4*/ 	.word	0x0001f640


	//   ....[35]....
        /*07c8*/ 	.word	0x0001f650


	//   ....[36]....
        /*07cc*/ 	.word	0x0001f680


	//   ....[37]....
        /*07d0*/ 	.word	0x0001f6a0


	//   ....[38]....
        /*07d4*/ 	.word	0x0001f6e0


	//   ....[39]....
        /*07d8*/ 	.word	0x0001f720


	//----- nvinfo : EIATTR_EXIT_INSTR_OFFSETS
	.align		4
.L_460:
        /*07dc*/ 	.byte	0x04, 0x1c
        /*07de*/ 	.short	(.L_462 - .L_461)


	//   ....[0]....
.L_461:
        /*07e0*/ 	.word	0x000004d0


	//   ....[1]....
        /*07e4*/ 	.word	0x00001710


	//   ....[2]....
        /*07e8*/ 	.word	0x00001790


	//   ....[3]....
        /*07ec*/ 	.word	0x000218a0


	//   ....[4]....
        /*07f0*/ 	.word	0x00021980


	//   ....[5]....
        /*07f4*/ 	.word	0x000219a0


	//----- nvinfo : EIATTR_CTAIDZ_USED
	.align		4
.L_462:
        /*07f8*/ 	.byte	0x01, 0x04
	.zero		2


	//----- nvinfo : EIATTR_CRS_STACK_SIZE
	.align		4
        /*07fc*/ 	.byte	0x04, 0x1e
        /*07fe*/ 	.short	(.L_464 - .L_463)
.L_463:
        /*0800*/ 	.word	0x00000000
.L_464:


//--------------------- .nv.info._ZN5flash16flash_fwd_kernelI23Flash_fwd_kernel_traitsILi128ELi128ELi64ELi4ELb0ELb0EN7cutlass10bfloat16_tE19Flash_kernel_traitsILi128ELi128ELi64ELi4ES3_EELb0ELb0ELb1ELb1ELb0ELb0ELb1ELb0EEEvNS_16Flash_fwd_paramsE --------------------------
	.section	.nv.info._ZN5flash16flash_fwd_kernelI23Flash_fwd_kernel_traitsILi128ELi128ELi64ELi4ELb0ELb0EN7cutlass10bfloat16_tE19Flash_kernel_traitsILi128ELi128ELi64ELi4ES3_EELb0ELb0ELb1ELb1ELb0ELb0ELb1ELb0EEEvNS_16Flash_fwd_paramsE,"",@"SHT_CUDA_INFO"
	.sectionflags	@""
	.align	4


	//----- nvinfo : EIATTR_CUDA_API_VERSION
	.align		4
        /*0000*/ 	.byte	0x04, 0x37
        /*0002*/ 	.short	(.L_466 - .L_465)
.L_465:
        /*0004*/ 	.word	0x00000082


	//----- nvinfo : EIATTR_SW2861232_WAR
	.align		4
.L_466:
        /*0008*/ 	.byte	0x01, 0x35
	.zero		2


	//----- nvinfo : EIATTR_PARAM_CBANK
	.align		4
        /*000c*/ 	.byte	0x04, 0x0a
        /*000e*/ 	.short	(.L_468 - .L_467)
	.align		4
.L_467:
        /*0010*/ 	.word	index@(.nv.constant0._ZN5flash16flash_fwd_kernelI23Flash_fwd_kernel_traitsILi128ELi128ELi64ELi4ELb0ELb0EN7cutlass10bfloat16_tE19Flash_kernel_traitsILi128ELi128ELi64ELi4ES3_EELb0ELb0ELb1ELb1ELb0ELb0ELb1ELb0EEEvNS_16Flash_fwd_paramsE)
        /*0014*/ 	.short	0x0160
        /*0016*/ 	.short	0x01d0


	//----- nvinfo : EIATTR_CBANK_PARAM_SIZE
	.align		4
.L_468:
        /*0018*/ 	.byte	0x03, 0x19
        /*001a*/ 	.short	0x01d0


	//----- nvinfo : EIATTR_KPARAM_INFO
	.align		4
        /*001c*/ 	.byte	0x04, 0x17
        /*001e*/ 	.short	(.L_470 - .L_469)
.L_469:
        /*0020*/ 	.word	0x00000000
        /*0024*/ 	.short	0x0000
        /*0026*/ 	.short	0x0000
        /*0028*/ 	.byte	0x00, 0xf0, 0x41, 0x07


	//----- nvinfo : EIATTR_MAXREG_COUNT
	.align		4
.L_470:
        /*002c*/ 	.byte	0x03, 0x1b
        /*002e*/ 	.short	0x00ff


	//----- nvinfo : EIATTR_NUM_BARRIERS
	.align		4
        /*0030*/ 	.byte	0x02, 0x4c
        /*0032*/ 	.byte	0x01
	.zero		1


	//----- nvinfo : EIATTR_ANNOTATIONS
	.align		4
        /*0034*/ 	.byte	0x04, 0x55
        /*0036*/ 	.short	(.L_472 - .L_471)


	//   ....[0]....
.L_471:
        /* <DEDUP_REMOVED lines=126> */


	//----- nvinfo : EIATTR_MERCURY_ISA_VERSION
	.align		4
.L_472:
        /*0800*/ 	.byte	0x03, 0x5f
        /*0802*/ 	.short	0x0000


	//----- nvinfo : EIATTR_COOP_GROUP_MASK_REGIDS
	.align		4
        /*0804*/ 	.byte	0x04, 0x29
        /*0806*/ 	.short	(.L_474 - .L_473)


	//   ....[0]....
.L_473:
        /*0808*/ 	.word	0xffffffff


	//   ....[1]....
        /*080c*/ 	.word	0xffffffff


	//   ....[2]....
        /*0810*/ 	.word	0xffffffff


	//   ....[3]....
        /*0814*/ 	.word	0xffffffff


	//   ....[4]....
        /*0818*/ 	.word	0xffffffff


	//   ....[5]....
        /*081c*/ 	.word	0xffffffff


	//   ....[6]....
        /*0820*/ 	.word	0xffffffff


	//   ....[7]....
        /*0824*/ 	.word	0xffffffff


	//   ....[8]....
        /*0828*/ 	.word	0xffffffff


	//   ....[9]....
        /*082c*/ 	.word	0xffffffff


	//   ....[10]....
        /*0830*/ 	.word	0xffffffff


	//   ....[11]....
        /*0834*/ 	.word	0xffffffff


	//   ....[12]....
        /*0838*/ 	.word	0xffffffff


	//   ....[13]....
        /*083c*/ 	.word	0xffffffff


	//   ....[14]....
        /*0840*/ 	.word	0xffffffff


	//   ....[15]....
        /*0844*/ 	.word	0xffffffff


	//   ....[16]....
        /*0848*/ 	.word	0xffffffff


	//   ....[17]....
        /*084c*/ 	.word	0xffffffff


	//   ....[18]....
        /*0850*/ 	.word	0xffffffff


	//   ....[19]....
        /*0854*/ 	.word	0xffffffff


	//   ....[20]....
        /*0858*/ 	.word	0xffffffff


	//   ....[21]....
        /*085c*/ 	.word	0xffffffff


	//   ....[22]....
        /*0860*/ 	.word	0xffffffff


	//   ....[23]....
        /*0864*/ 	.word	0xffffffff


	//   ....[24]....
        /*0868*/ 	.word	0xffffffff


	//   ....[25]....
        /*086c*/ 	.word	0xffffffff


	//   ....[26]....
        /*0870*/ 	.word	0xffffffff


	//   ....[27]....
        /*0874*/ 	.word	0xffffffff


	//   ....[28]....
        /*0878*/ 	.word	0xffffffff


	//   ....[29]....
        /*087c*/ 	.word	0xffffffff


	//   ....[30]....
        /*0880*/ 	.word	0xffffffff


	//   ....[31]....
        /*0884*/ 	.word	0xffffffff


	//   ....[32]....
        /*0888*/ 	.word	0xffffffff


	//   ....[33]....
        /*088c*/ 	.word	0xffffffff


	//   ....[34]....
        /*0890*/ 	.word	0xffffffff


	//   ....[35]....
        /*0894*/ 	.word	0xffffffff


	//   ....[36]....
        /*0898*/ 	.word	0xffffffff


	//   ....[37]....
        /*089c*/ 	.word	0xffffffff


	//   ....[38]....
        /*08a0*/ 	.word	0xffffffff


	//   ....[39]....
        /*08a4*/ 	.word	0xffffffff


	//----- nvinfo : EIATTR_COOP_GROUP_INSTR_OFFSETS
	.align		4
.L_474:
        /*08a8*/ 	.byte	0x04, 0x28
        /*08aa*/ 	.short	(.L_476 - .L_475)


	//   ....[0]....
.L_475:
        /*08ac*/ 	.word	0x00007f90


	//   ....[1]....
        /*08b0*/ 	.word	0x00007fe0


	//   ....[2]....
        /*08b4*/ 	.word	0x00008050


	//   ....[3]....
        /*08b8*/ 	.word	0x00008160


	//   ....[4]....
        /*08bc*/ 	.word	0x00008270


	//   ....[5]....
        /*08c0*/ 	.word	0x000083a0


	//   ....[6]....
        /*08c4*/ 	.word	0x000083c0


	//   ....[7]....
        /*08c8*/ 	.word	0x00008470


	//   ....[8]....
        /*08cc*/ 	.word	0x0000f330


	//   ....[9]....
        /*08d0*/ 	.word	0x0000f340


	//   ....[10]....
        /*08d4*/ 	.word	0x0000f370


	//   ....[11]....
        /*08d8*/ 	.word	0x0000f380


	//   ....[12]....
        /*08dc*/ 	.word	0x0000f6d0


	//   ....[13]....
        /*08e0*/ 	.word	0x0000f950


	//   ....[14]....
        /*08e4*/ 	.word	0x0000f9f0


	//   ....[15]....
        /*08e8*/ 	.word	0x0000fa10


	//   ....[16]....
        /*08ec*/ 	.word	0x00017250


	//   ....[17]....
        /*08f0*/ 	.word	0x00017260


	//   ....[18]....
        /*08f4*/ 	.word	0x00017290


	//   ....[19]....
        /*08f8*/ 	.word	0x000172a0


	//   ....[20]....
        /*08fc*/ 	.word	0x000178f0


	//   ....[21]....
        /*0900*/ 	.word	0x00017920


	//   ....[22]....
        /*0904*/ 	.word	0x000179a0


	//   ....[23]....
        /*0908*/ 	.word	0x000179b0


	//   ....[24]....
        /*090c*/ 	.word	0x0001e840


	//   ....[25]....
        /*0910*/ 	.word	0x0001e890


	//   ....[26]....
        /*0914*/ 	.word	0x0001e940


	//   ....[27]....
        /*0918*/ 	.word	0x0001eaf0


	//   ....[28]....
        /*091c*/ 	.word	0x0001ee80


	//   ....[29]....
        /*0920*/ 	.word	0x0001efa0


	//   ....[30]....
        /*0924*/ 	.word	0x0001eff0


	//   ....[31]....
        /*0928*/ 	.word	0x0001f0b0


	//   ....[32]....
        /*092c*/ 	.word	0x00021c40


	//   ....[33]....
        /*0930*/ 	.word	0x00021c50


	//   ....[34]....
        /*0934*/ 	.word	0x00021c60


	//   ....[35]....
        /*0938*/ 	.word	0x00021c70


	//   ....[36]....
        /*093c*/ 	.word	0x00021ca0


	//   ....[37]....
        /*0940*/ 	.word	0x00021cc0


	//   ....[38]....
        /*0944*/ 	.word	0x00021d00


	//   ....[39]....
        /*0948*/ 	.word	0x00021d40


	//----- nvinfo : EIATTR_EXIT_INSTR_OFFSETS
	.align		4
.L_476:
        /*094c*/ 	.byte	0x04, 0x1c
        /*094e*/ 	.short	(.L_478 - .L_477)


	//   ....[0]....
.L_477:
        /*0950*/ 	.word	0x000004d0


	//   ....[1]....
        /*0954*/ 	.word	0x00001710


	//   ....[2]....
        /*0958*/ 	.word	0x00001790


	//   ....[3]....
        /*095c*/ 	.word	0x00023ec0


	//   ....[4]....
        /*0960*/ 	.word	0x00023fa0


	//   ....[5]....
        /*0964*/ 	.word	0x00023fc0


	//----- nvinfo : EIATTR_CTAIDZ_USED
	.align		4
.L_478:
        /*0968*/ 	.byte	0x01, 0x04
	.zero		2


	//----- nvinfo : EIATTR_CRS_STACK_SIZE
	.align		4
        /*096c*/ 	.byte	0x04, 0x1e
        /*096e*/ 	.short	(.L_480 - .L_479)
.L_479:
        /*0970*/ 	.word	0x00000000
.L_480:


//--------------------- .nv.info._ZN5flash16flash_fwd_kernelI23Flash_fwd_kernel_traitsILi128ELi128ELi32ELi4ELb0ELb0EN7cutlass10bfloat16_tE19Flash_kernel_traitsILi128ELi128ELi32ELi4ES3_EELb0ELb0ELb0ELb0ELb0ELb1ELb0ELb0EEEvNS_16Flash_fwd_paramsE --------------------------
	.section	.nv.info._ZN5flash16flash_fwd_kernelI23Flash_fwd_kernel_traitsILi128ELi128ELi32ELi4ELb0ELb0EN7cutlass10bfloat16_tE19Flash_kernel_traitsILi128ELi128ELi32ELi4ES3_EELb0ELb0ELb0ELb0ELb0ELb1ELb0ELb0EEEvNS_16Flash_fwd_paramsE,"",@"SHT_CUDA_INFO"
	.sectionflags	@""
	.align	4


	//----- nvinfo : EIATTR_CUDA_API_VERSION
	.align		4
        /*0000*/ 	.byte	0x04, 0x37
        /*0002*/ 	.short	(.L_482 - .L_481)
.L_481:
        /*0004*/ 	.word	0x00000082


	//----- nvinfo : EIATTR_SW2861232_WAR
	.align		4
.L_482:
        /*0008*/ 	.byte	0x01, 0x35
	.zero		2


	//----- nvinfo : EIATTR_PARAM_CBANK
	.align		4
        /*000c*/ 	.byte	0x04, 0x0a
        /*000e*/ 	.short	(.L_484 - .L_483)
	.align		4
.L_483:
        /*0010*/ 	.word	index@(.nv.constant0._ZN5flash16flash_fwd_kernelI23Flash_fwd_kernel_traitsILi128ELi128ELi32ELi4ELb0ELb0EN7cutlass10bfloat16_tE19Flash_kernel_traitsILi128ELi128ELi32ELi4ES3_EELb0ELb0ELb0ELb0ELb0ELb1ELb0ELb0EEEvNS_16Flash_fwd_paramsE)
        /*0014*/ 	.short	0x0160
        /*0016*/ 	.short	0x01d0


	//----- nvinfo : EIATTR_CBANK_PARAM_SIZE
	.align		4
.L_484:
        /*0018*/ 	.byte	0x03, 0x19
        /*001a*/ 	.short	0x01d0


	//----- nvinfo : EIATTR_KPARAM_INFO
	.align		4
        /*001c*/ 	.byte	0x04, 0x17
        /*001e*/ 	.short	(.L_486 - .L_485)
.L_485:
        /*0020*/ 	.word	0x00000000
        /*0024*/ 	.short	0x0000
        /*0026*/ 	.short	0x0000
        /*0028*/ 	.byte	0x00, 0xf0, 0x41, 0x07


	//----- nvinfo : EIATTR_MAXREG_COUNT
	.align		4
.L_486:
        /*002c*/ 	.byte	0x03, 0x1b
        /*002e*/ 	.short	0x00ff


	//----- nvinfo : EIATTR_NUM_BARRIERS
	.align		4
        /*0030*/ 	.byte	0x02, 0x4c
        /*0032*/ 	.byte	0x01
	.zero		1


	//----- nvinfo : EIATTR_ANNOTATIONS
	.align		4
        /*0034*/ 	.byte	0x04, 0x55
        /*0036*/ 	.short	(.L_488 - .L_487)


	//   ....[0]....
.L_487:
        /* <DEDUP_REMOVED lines=12> */


	//----- nvinfo : EIATTR_MERCURY_ISA_VERSION
	.align		4
.L_488:
        /*00e8*/ 	.byte	0x03, 0x5f
        /*00ea*/ 	.short	0x0000


	//----- nvinfo : EIATTR_COOP_GROUP_MASK_REGIDS
	.align		4
        /*00ec*/ 	.byte	0x04, 0x29
        /*00ee*/ 	.short	(.L_490 - .L_489)


	//   ....[0]....
.L_489:
        /*00f0*/ 	.word	0xffffffff


	//   ....[1]....
        /*00f4*/ 	.word	0xffffffff


	//   ....[2]....
        /*00f8*/ 	.word	0xffffffff


	//   ....[3]....
        /*00fc*/ 	.word	0xffffffff


	//   ....[4]....
        /*0100*/ 	.word	0xffffffff


	//   ....[5]....
        /*0104*/ 	.word	0xffffffff


	//   ....[6]....
        /*0108*/ 	.word	0xffffffff


	//   ....[7]....
        /*010c*/ 	.word	0xffffffff


	//   ....[8]....
        /*0110*/ 	.word	0xffffffff


	//   ....[9]....
        /*0114*/ 	.word	0xffffffff


	//   ....[10]....
        /*0118*/ 	.word	0xffffffff


	//   ....[11]....
        /*011c*/ 	.word	0xffffffff


	//   ....[12]....
        /*0120*/ 	.word	0xffffffff


	//   ....[13]....
        /*0124*/ 	.word	0xffffffff


	//   ....[14]....
        /*0128*/ 	.word	0xffffffff


	//   ....[15]....
        /*012c*/ 	.word	0xffffffff


	//   ....[16]....
        /*0130*/ 	.word	0xffffffff


	//   ....[17]....
        /*0134*/ 	.word	0xffffffff


	//   ....[18]....
        /*0138*/ 	.word	0xffffffff


	//   ....[19]....
        /*013c*/ 	.word	0xffffffff


	//   ....[20]....
        /*0140*/ 	.word	0xffffffff


	//   ....[21]....
        /*0144*/ 	.word	0xffffffff


	//   ....[22]....
        /*0148*/ 	.word	0xffffffff


	//   ....[23]....
        /*014c*/ 	.word	0xffffffff


	//----- nvinfo : EIATTR_COOP_GROUP_INSTR_OFFSETS
	.align		4
.L_490:
        /*0150*/ 	.byte	0x04, 0x28
        /*0152*/ 	.short	(.L_492 - .L_491)


	//   ....[0]....
.L_491:
        /*0154*/ 	.word	0x00002390


	//   ....[1]....
        /*0158*/ 	.word	0x00002440


	//   ....[2]....
        /*015c*/ 	.word	0x00002450


	//   ....[3]....
        /*0160*/ 	.word	0x000024d0


	//   ....[4]....
        /*0164*/ 	.word	0x00002840


	//   ....[5]....
        /*0168*/ 	.word	0x00002900


	//   ....[6]....
        /*016c*/ 	.word	0x00002930


	//   ....[7]....
        /*0170*/ 	.word	0x000029e0


	//   ....[8]....
        /*0174*/ 	.word	0x00003d60


	//   ....[9]....
        /*0178*/ 	.word	0x00003e50


	//   ....[10]....
        /*017c*/ 	.word	0x00003e80


	//   ....[11]....
        /*0180*/ 	.word	0x00003e90


	//   ....[12]....
        /*0184*/ 	.word	0x00003ed0


	//   ....[13]....
        /*0188*/ 	.word	0x00003ef0


	//   ....[14]....
        /*018c*/ 	.word	0x00003f00


	//   ....[15]....
        /*0190*/ 	.word	0x00003f10


	//   ....[16]....
        /*0194*/ 	.word	0x00005510


	//   ....[17]....
        /*0198*/ 	.word	0x00005520


	//   ....[18]....
        /*019c*/ 	.word	0x00005530


	//   ....[19]....
        /*01a0*/ 	.word	0x00005570


	//   ....[20]....
        /*01a4*/ 	.word	0x00005590


	//   ....[21]....
        /*01a8*/ 	.word	0x000055b0


	//   ....[22]....
        /*01ac*/ 	.word	0x000055c0


	//   ....[23]....
        /*01b0*/ 	.word	0x00005610


	//----- nvinfo : EIATTR_EXIT_INSTR_OFFSETS
	.align		4
.L_492:
        /*01b4*/ 	.byte	0x04, 0x1c
        /*01b6*/ 	.short	(.L_494 - .L_493)


	//   ....[0]....
.L_493:
        /*01b8*/ 	.word	0x00000300


	//   ....[1]....
        /*01bc*/ 	.word	0x00007850


	//   ....[2]....
        /*01c0*/ 	.word	0x00007920


	//   ....[3]....
        /*01c4*/ 	.word	0x00008860


	//   ....[4]....
        /*01c8*/ 	.word	0x000088e0


	//----- nvinfo : EIATTR_CTAIDZ_USED
	.align		4
.L_494:
        /*01cc*/ 	.byte	0x01, 0x04
	.zero		2


	//----- nvinfo : EIATTR_CRS_STACK_SIZE
	.align		4
        /*01d0*/ 	.byte	0x04, 0x1e
        /*01d2*/ 	.short	(.L_496 - .L_495)
.L_495:
        /*01d4*/ 	.word	0x00000000
.L_496:


//--------------------- .nv.info._ZN5flash16flash_fwd_kernelI23Flash_fwd_kernel_traitsILi128ELi128ELi32ELi4ELb0ELb0EN7cutlass10bfloat16_tE19Flash_kernel_traitsILi128ELi128ELi32ELi4ES3_EELb0ELb0ELb0ELb0ELb1ELb1ELb0ELb0EEEvNS_16Flash_fwd_paramsE --------------------------
	.section	.nv.info._ZN5flash16flash_fwd_kernelI23Flash_fwd_kernel_traitsILi128ELi128ELi32ELi4ELb0ELb0EN7cutlass10bfloat16_tE19Flash_kernel_traitsILi128ELi128ELi32ELi4ES3_EELb0ELb0ELb0ELb0ELb1ELb1ELb0ELb0EEEvNS_16Flash_fwd_paramsE,"",@"SHT_CUDA_INFO"
	.sectionflags	@""
	.align	4


	//----- nvinfo : EIATTR_CUDA_API_VERSION
	.align		4
        /*0000*/ 	.byte	0x04, 0x37
        /*0002*/ 	.short	(.L_498 - .L_497)
.L_497:
        /*0004*/ 	.word	0x00000082


	//----- nvinfo : EIATTR_SW2861232_WAR
	.align		4
.L_498:
        /*0008*/ 	.byte	0x01, 0x35
	.zero		2


	//----- nvinfo : EIATTR_PARAM_CBANK
	.align		4
        /*000c*/ 	.byte	0x04, 0x0a
        /*000e*/ 	.short	(.L_500 - .L_499)
	.align		4
.L_499:
        /*0010*/ 	.word	index@(.nv.constant0._ZN5flash16flash_fwd_kernelI23Flash_fwd_kernel_traitsILi128ELi128ELi32ELi4ELb0ELb0EN7cutlass10bfloat16_tE19Flash_kernel_traitsILi128ELi128ELi32ELi4ES3_EELb0ELb0ELb0ELb0ELb1ELb1ELb0ELb0EEEvNS_16Flash_fwd_paramsE)
        /*0014*/ 	.short	0x0160
        /*0016*/ 	.short	0x01d0


	//----- nvinfo : EIATTR_CBANK_PARAM_SIZE
	.align		4
.L_500:
        /*0018*/ 	.byte	0x03, 0x19
        /*001a*/ 	.short	0x01d0


	//----- nvinfo : EIATTR_KPARAM_INFO
	.align		4
        /*001c*/ 	.byte	0x04, 0x17
        /*001e*/ 	.short	(.L_502 - .L_501)
.L_501:
        /*0020*/ 	.word	0x00000000
        /*0024*/ 	.short	0x0000
        /*0026*/ 	.short	0x0000
        /*0028*/ 	.byte	0x00, 0xf0, 0x41, 0x07


	//----- nvinfo : EIATTR_MAXREG_COUNT
	.align		4
.L_502:
        /*002c*/ 	.byte	0x03, 0x1b
        /*002e*/ 	.short	0x00ff


	//----- nvinfo : EIATTR_NUM_BARRIERS
	.align		4
        /*0030*/ 	.byte	0x02, 0x4c
        /*0032*/ 	.byte	0x01
	.zero		1


	//----- nvinfo : EIATTR_ANNOTATIONS
	.align		4
        /*0034*/ 	.byte	0x04, 0x55
        /*0036*/ 	.short	(.L_504 - .L_503)


	//   ....[0]....
.L_503:
        /*0038*/ 	.word	0x00000001
        /*003c*/ 	.byte	0x80, 0x12, 0x00, 0x00, 0x01, 0x00, 0x00, 0x00, 0x00, 0x4a, 0x00, 0x00


	//----- nvinfo : EIATTR_MERCURY_ISA_VERSION
	.align		4
.L_504:
        /*0048*/ 	.byte	0x03, 0x5f
        /*004a*/ 	.short	0x0000


	//----- nvinfo : EIATTR_COOP_GROUP_MASK_REGIDS
	.align		4
        /*004c*/ 	.byte	0x04, 0x29
        /*004e*/ 	.short	(.L_506 - .L_505)


	//   ....[0]....
.L_505:
        /*0050*/ 	.word	0xffffffff


	//   ....[1]....
        /*0054*/ 	.word	0xffffffff


	//   ....[2]....
        /*0058*/ 	.word	0xffffffff


	//   ....[3]....
        /*005c*/ 	.word	0xffffffff


	//   ....[4]....
        /*0060*/ 	.word	0xffffffff


	//   ....[5]....
        /*0064*/ 	.word	0xffffffff


	//   ....[6]....
        /*0068*/ 	.word	0xffffffff


	//   ....[7]....
        /*006c*/ 	.word	0xffffffff


	//   ....[8]....
        /*0070*/ 	.word	0xffffffff


	//   ....[9]....
        /*0074*/ 	.word	0xffffffff


	//   ....[10]....
        /*0078*/ 	.word	0xffffffff


	//   ....[11]....
        /*007c*/ 	.word	0xffffffff


	//   ....[12]....
        /*0080*/ 	.word	0xffffffff


	//   ....[13]....
        /*0084*/ 	.word	0xffffffff


	//   ....[14]....
        /*0088*/ 	.word	0xffffffff


	//   ....[15]....
        /*008c*/ 	.word	0xffffffff


	//   ....[16]....
        /*0090*/ 	.word	0xffffffff


	//   ....[17]....
        /*0094*/ 	.word	0xffffffff


	//   ....[18]....
        /*0098*/ 	.word	0xffffffff


	//   ....[19]....
        /*009c*/ 	.word	0xffffffff


	//   ....[20]....
        /*00a0*/ 	.word	0xffffffff


	//   ....[21]....
        /*00a4*/ 	.word	0xffffffff


	//   ....[22]....
        /*00a8*/ 	.word	0xffffffff


	//   ....[23]....
        /*00ac*/ 	.word	0xffffffff


	//----- nvinfo : EIATTR_COOP_GROUP_INSTR_OFFSETS
	.align		4
.L_506:
        /*00b0*/ 	.byte	0x04, 0x28
        /*00b2*/ 	.short	(.L_508 - .L_507)


	//   ....[0]....
.L_507:
        /*00b4*/ 	.word	0x00001810


	//   ....[1]....
        /*00b8*/ 	.word	0x000018c0


	//   ....[2]....
        /*00bc*/ 	.word	0x000018d0


	//   ....[3]....
        /*00c0*/ 	.word	0x00001960


	//   ....[4]....
        /*00c4*/ 	.word	0x00001aa0


	//   ....[5]....
        /*00c8*/ 	.word	0x00001b40


	//   ....[6]....
        /*00cc*/ 	.word	0x00001b60


	//   ....[7]....
        /*00d0*/ 	.word	0x00001bf0


	//   ....[8]....
        /*00d4*/ 	.word	0x00003270


	//   ....[9]....
        /*00d8*/ 	.word	0x00003360


	//   ....[10]....
        /*00dc*/ 	.word	0x00003390


	//   ....[11]....
        /*00e0*/ 	.word	0x000033a0


	//   ....[12]....
        /*00e4*/ 	.word	0x000033e0


	//   ....[13]....
        /*00e8*/ 	.word	0x00003400


	//   ....[14]....
        /*00ec*/ 	.word	0x00003410


	//   ....[15]....
        /*00f0*/ 	.word	0x00003420


	//   ....[16]....
        /*00f4*/ 	.word	0x00004a40


	//   ....[17]....
        /*00f8*/ 	.word	0x00004a70


	//   ....[18]....
        /*00fc*/ 	.word	0x00004a80


	//   ....[19]....
        /*0100*/ 	.word	0x00004a90


	//   ....[20]....
        /*0104*/ 	.word	0x00004af0


	//   ....[21]....
        /*0108*/ 	.word	0x00004b10


	//   ....[22]....
        /*010c*/ 	.word	0x00004b40


	//   ....[23]....
        /*0110*/ 	.word	0x00004b60


	//----- nvinfo : EIATTR_EXIT_INSTR_OFFSETS
	.align		4
.L_508:
        /*0114*/ 	.byte	0x04, 0x1c
        /*0116*/ 	.short	(.L_510 - .L_509)


	//   ....[0]....
.L_509:
        /*0118*/ 	.word	0x00000170


	//   ....[1]....
        /*011c*/ 	.word	0x00006830


	//----- nvinfo : EIATTR_CTAIDZ_USED
	.align		4
.L_510:
        /*0120*/ 	.byte	0x01, 0x04
	.zero		2


	//----- nvinfo : EIATTR_CRS_STACK_SIZE
	.align		4
        /*0124*/ 	.byte	0x04, 0x1e
        /*0126*/ 	.short	(.L_512 - .L_511)
.L_511:
        /*0128*/ 	.word	0x00000000
.L_512:


//--------------------- .nv.info._ZN5flash16flash_fwd_kernelI23Flash_fwd_kernel_traitsILi128ELi128ELi32ELi4ELb0ELb0EN7cutlass10bfloat16_tE19Flash_kernel_traitsILi128ELi128ELi32ELi4ES3_EELb0ELb0ELb0ELb0ELb0ELb0ELb0ELb0EEEvNS_16Flash_fwd_paramsE --------------------------
	.section	.nv.info._ZN5flash16flash_fwd_kernelI23Flash_fwd_kernel_traitsILi128ELi128ELi32ELi4ELb0ELb0EN7cutlass10bfloat16_tE19Flash_kernel_traitsILi128ELi128ELi32ELi4ES3_EELb0ELb0ELb0ELb0ELb0ELb0ELb0ELb0EEEvNS_16Flash_fwd_paramsE,"",@"SHT_CUDA_INFO"
	.sectionflags	@""
	.align	4


	//----- nvinfo : EIATTR_CUDA_API_VERSION
	.align		4
        /*0000*/ 	.byte	0x04, 0x37
        /*0002*/ 	.short	(.L_514 - .L_513)
.L_513:
        /*0004*/ 	.word	0x00000082


	//----- nvinfo : EIATTR_SW2861232_WAR
	.align		4
.L_514:
        /*0008*/ 	.byte	0x01, 0x35
	.zero		2


	//----- nvinfo : EIATTR_PARAM_CBANK
	.align		4
        /*000c*/ 	.byte	0x04, 0x0a
        /*000e*/ 	.short	(.L_516 - .L_515)
	.align		4
.L_515:
        /*0010*/ 	.word	index@(.nv.constant0._ZN5flash16flash_fwd_kernelI23Flash_fwd_kernel_traitsILi128ELi128ELi32ELi4ELb0ELb0EN7cutlass10bfloat16_tE19Flash_kernel_traitsILi128ELi128ELi32ELi4ES3_EELb0ELb0ELb0ELb0ELb0ELb0ELb0ELb0EEEvNS_16Flash_fwd_paramsE)
        /*0014*/ 	.short	0x0160
        /*0016*/ 	.short	0x01d0


	//----- nvinfo : EIATTR_CBANK_PARAM_SIZE
	.align		4
.L_516:
        /*0018*/ 	.byte	0x03, 0x19
        /*001a*/ 	.short	0x01d0


	//----- nvinfo : EIATTR_KPARAM_INFO
	.align		4
        /*001c*/ 	.byte	0x04, 0x17
        /*001e*/ 	.short	(.L_518 - .L_517)
.L_517:
        /*0020*/ 	.word	0x00000000
        /*0024*/ 	.short	0x0000
        /*0026*/ 	.short	0x0000
        /*0028*/ 	.byte	0x00, 0xf0, 0x41, 0x07


	//----- nvinfo : EIATTR_MAXREG_COUNT
	.align		4
.L_518:
        /*002c*/ 	.byte	0x03, 0x1b
        /*002e*/ 	.short	0x00ff


	//----- nvinfo : EIATTR_NUM_BARRIERS
	.align		4
        /*0030*/ 	.byte	0x02, 0x4c
        /*0032*/ 	.byte	0x01
	.zero		1


	//----- nvinfo : EIATTR_ANNOTATIONS
	.align		4
        /*0034*/ 	.byte	0x04, 0x55
        /*0036*/ 	.short	(.L_520 - .L_519)


	//   ....[0]....
.L_519:
        /*0038*/ 	.word	0x00000001
        /*003c*/ 	.byte	0xc0, 0x12, 0x00, 0x00, 0x01, 0x00, 0x00, 0x00, 0xb0, 0x14, 0x00, 0x00, 0x01, 0x00, 0x00, 0x00
        /*004c*/ 	.byte	0xa0, 0x16, 0x00, 0x00, 0x01, 0x00, 0x00, 0x00, 0xb0, 0x18, 0x00, 0x00, 0x01, 0x00, 0x00, 0x00
        /*005c*/ 	.byte	0xe0, 0x24, 0x00, 0x00, 0x01, 0x00, 0x00, 0x00, 0x00, 0x7e, 0x00, 0x00, 0x01, 0x00, 0x00, 0x00
        /*006c*/ 	.byte	0x70, 0x85, 0x00, 0x00, 0x01, 0x00, 0x00, 0x00, 0xa0, 0x86, 0x00, 0x00, 0x01, 0x00, 0x00, 0x00
        /*007c*/ 	.byte	0xd0, 0x87, 0x00, 0x00, 0x01, 0x00, 0x00, 0x00, 0x00, 0x89, 0x00, 0x00


	//----- nvinfo : EIATTR_MERCURY_ISA_VERSION
	.align		4
.L_520:
        /*0088*/ 	.byte	0x03, 0x5f
        /*008a*/ 	.short	0x0000


	//----- nvinfo : EIATTR_COOP_GROUP_MASK_REGIDS
	.align		4
        /*008c*/ 	.byte	0x04, 0x29
        /*008e*/ 	.short	(.L_522 - .L_521)


	//   ....[0]....
.L_521:
        /*0090*/ 	.word	0xffffffff


	//   ....[1]....
        /*0094*/ 	.word	0xffffffff


	//   ....[2]....
        /*0098*/ 	.word	0xffffffff


	//   ....[3]....
        /*009c*/ 	.word	0xffffffff


	//   ....[4]....
        /*00a0*/ 	.word	0xffffffff


	//   ....[5]....
        /*00a4*/ 	.word	0xffffffff


	//   ....[6]....
        /*00a8*/ 	.word	0xffffffff


	//   ....[7]....
        /*00ac*/ 	.word	0xffffffff


	//   ....[8]....
        /*00b0*/ 	.word	0xffffffff


	//   ....[9]....
        /*00b4*/ 	.word	0xffffffff


	//   ....[10]....
        /*00b8*/ 	.word	0xffffffff


	//   ....[11]....
        /*00bc*/ 	.word	0xffffffff


	//   ....[12]....
        /*00c0*/ 	.word	0xffffffff


	//   ....[13]....
        /*00c4*/ 	.word	0xffffffff


	//   ....[14]....
        /*00c8*/ 	.word	0xffffffff


	//   ....[15]....
        /*00cc*/ 	.word	0xffffffff


	//   ....[16]....
        /*00d0*/ 	.word	0xffffffff


	//   ....[17]....
        /*00d4*/ 	.word	0xffffffff


	//   ....[18]....
        /*00d8*/ 	.word	0xffffffff


	//   ....[19]....
        /*00dc*/ 	.word	0xffffffff


	//   ....[20]....
        /*00e0*/ 	.word	0xffffffff


	//   ....[21]....
        /*00e4*/ 	.word	0xffffffff


	//   ....[22]....
        /*00e8*/ 	.word	0xffffffff


	//   ....[23]....
        /*00ec*/ 	.word	0xffffffff


	//----- nvinfo : EIATTR_COOP_GROUP_INSTR_OFFSETS
	.align		4
.L_522:
        /*00f0*/ 	.byte	0x04, 0x28
        /*00f2*/ 	.short	(.L_524 - .L_523)


	//   ....[0]....
.L_523:
        /*00f4*/ 	.word	0x00003150


	//   ....[1]....
        /*00f8*/ 	.word	0x00003200


	//   ....[2]....
        /*00fc*/ 	.word	0x00003210


	//   ....[3]....
        /*0100*/ 	.word	0x00003290


	//   ....[4]....
        /*0104*/ 	.word	0x000035f0


	//   ....[5]....
        /*0108*/ 	.word	0x000036b0


	//   ....[6]....
        /*010c*/ 	.word	0x000036e0


	//   ....[7]....
        /*0110*/ 	.word	0x000037a0


	//   ....[8]....
        /*0114*/ 	.word	0x00004d70


	//   ....[9]....
        /*0118*/ 	.word	0x00004e60


	//   ....[10]....
        /*011c*/ 	.word	0x00004ea0


	//   ....[11]....
        /*0120*/ 	.word	0x00004eb0


	//   ....[12]....
        /*0124*/ 	.word	0x00004ec0


	//   ....[13]....
        /*0128*/ 	.word	0x00004ef0


	//   ....[14]....
        /*012c*/ 	.word	0x00004f40


	//   ....[15]....
        /*0130*/ 	.word	0x00004f70


	//   ....[16]....
        /*0134*/ 	.word	0x00006520


	//   ....[17]....
        /*0138*/ 	.word	0x00006550


	//   ....[18]....
        /*013c*/ 	.word	0x00006560


	//   ....[19]....
        /*0140*/ 	.word	0x00006570


	//   ....[20]....
        /*0144*/ 	.word	0x000065c0


	//   ....[21]....
        /*0148*/ 	.word	0x000065e0


	//   ....[22]....
        /*014c*/ 	.word	0x00006600


	//   ....[23]....
        /*0150*/ 	.word	0x00006620


	//----- nvinfo : EIATTR_EXIT_INSTR_OFFSETS
	.align		4
.L_524:
        /*0154*/ 	.byte	0x04, 0x1c
        /*0156*/ 	.short	(.L_526 - .L_525)


	//   ....[0]....
.L_525:
        /*0158*/ 	.word	0x000002e0


	//   ....[1]....
        /*015c*/ 	.word	0x00008920


	//   ....[2]....
        /*0160*/ 	.word	0x00008a00


	//   ....[3]....
        /*0164*/ 	.word	0x00008a20


	//   ....[4]....
        /*0168*/ 	.word	0x00009a60


	//   ....[5]....
        /*016c*/ 	.word	0x00009ae0


	//----- nvinfo : EIATTR_CTAIDZ_USED
	.align		4
.L_526:
        /*0170*/ 	.byte	0x01, 0x04
	.zero		2


	//----- nvinfo : EIATTR_CRS_STACK_SIZE
	.align		4
        /*0174*/ 	.byte	0x04, 0x1e
        /*0176*/ 	.short	(.L_528 - .L_527)
.L_527:
        /*0178*/ 	.word	0x00000000
.L_528:


//--------------------- .nv.info._ZN5flash16flash_fwd_kernelI23Flash_fwd_kernel_traitsILi128ELi128ELi32ELi4ELb0ELb0EN7cutlass10bfloat16_tE19Flash_kernel_traitsILi128ELi128ELi32ELi4ES3_EELb0ELb0ELb0ELb1ELb0ELb0ELb0ELb0EEEvNS_16Flash_fwd_paramsE --------------------------
	.section	.nv.info._ZN5flash16flash_fwd_kernelI23Flash_fwd_kernel_traitsILi128ELi128ELi32ELi4ELb0ELb0EN7cutlass10bfloat16_tE19Flash_kernel_traitsILi128ELi128ELi32ELi4ES3_EELb0ELb0ELb0ELb1ELb0ELb0ELb0ELb0EEEvNS_16Flash_fwd_paramsE,"",@"SHT_CUDA_INFO"
	.sectionflags	@""
	.align	4


	//----- nvinfo : EIATTR_CUDA_API_VERSION
	.align		4
        /*0000*/ 	.byte	0x04, 0x37
        /*0002*/ 	.short	(.L_530 - .L_529)
.L_529:
        /*0004*/ 	.word	0x00000082


	//----- nvinfo : EIATTR_SW2861232_WAR
	.align		4
.L_530:
        /*0008*/ 	.byte	0x01, 0x35
	.zero		2


	//----- nvinfo : EIATTR_PARAM_CBANK
	.align		4
        /*000c*/ 	.byte	0x04, 0x0a
        /*000e*/ 	.short	(.L_532 - .L_531)
	.align		4
.L_531:
        /*0010*/ 	.word	index@(.nv.constant0._ZN5flash16flash_fwd_kernelI23Flash_fwd_kernel_traitsILi128ELi128ELi32ELi4ELb0ELb0EN7cutlass10bfloat16_tE19Flash_kernel_traitsILi128ELi128ELi32ELi4ES3_EELb0ELb0ELb0ELb1ELb0ELb0ELb0ELb0EEEvNS_16Flash_fwd_paramsE)
        /*0014*/ 	.short	0x0160
        /*0016*/ 	.short	0x01d0


	//----- nvinfo : EIATTR_CBANK_PARAM_SIZE
	.align		4
.L_532:
        /*0018*/ 	.byte	0x03, 0x19
        /*001a*/ 	.short	0x01d0


	//----- nvinfo : EIATTR_KPARAM_INFO
	.align		4
        /*001c*/ 	.byte	0x04, 0x17
        /*001e*/ 	.short	(.L_534 - .L_533)
.L_533:
        /*0020*/ 	.word	0x00000000
        /*0024*/ 	.short	0x0000
        /*0026*/ 	.short	0x0000
        /*0028*/ 	.byte	0x00, 0xf0, 0x41, 0x07


	//----- nvinfo : EIATTR_MAXREG_COUNT
	.align		4
.L_534:
        /*002c*/ 	.byte	0x03, 0x1b
        /*002e*/ 	.short	0x00ff


	//----- nvinfo : EIATTR_NUM_BARRIERS
	.align		4
        /*0030*/ 	.byte	0x02, 0x4c
        /*0032*/ 	.byte	0x01
	.zero		1


	//----- nvinfo : EIATTR_ANNOTATIONS
	.align		4
        /*0034*/ 	.byte	0x04, 0x55
        /*0036*/ 	.short	(.L_536 - .L_535)


	//   ....[0]....
.L_535:
        /*0038*/ 	.word	0x00000001
        /*003c*/ 	.byte	0x90, 0x14, 0x00, 0x00, 0x01, 0x00, 0x00, 0x00, 0x80, 0x16, 0x00, 0x00, 0x01, 0x00, 0x00, 0x00
        /*004c*/ 	.byte	0x90, 0x18, 0x00, 0x00, 0x01, 0x00, 0x00, 0x00, 0x70, 0x26, 0x00, 0x00, 0x01, 0x00, 0x00, 0x00
        /*005c*/ 	.byte	0x10, 0x90, 0x00, 0x00, 0x01, 0x00, 0x00, 0x00, 0xe0, 0x98, 0x00, 0x00, 0x01, 0x00, 0x00, 0x00
        /*006c*/ 	.byte	0x10, 0x9a, 0x00, 0x00, 0x01, 0x00, 0x00, 0x00, 0x40, 0x9b, 0x00, 0x00


	//----- nvinfo : EIATTR_MERCURY_ISA_VERSION
	.align		4
.L_536:
        /*0078*/ 	.byte	0x03, 0x5f
        /*007a*/ 	.short	0x0000


	//----- nvinfo : EIATTR_COOP_GROUP_MASK_REGIDS
	.align		4
        /*007c*/ 	.byte	0x04, 0x29
        /*007e*/ 	.short	(.L_538 - .L_537)


	//   ....[0]....
.L_537:
        /*0080*/ 	.word	0xffffffff


	//   ....[1]....
        /*0084*/ 	.word	0xffffffff


	//   ....[2]....
        /*0088*/ 	.word	0xffffffff


	//   ....[3]....
        /*008c*/ 	.word	0xffffffff


	//   ....[4]....
        /*0090*/ 	.word	0xffffffff


	//   ....[5]....
        /*0094*/ 	.word	0xffffffff


	//   ....[6]....
        /*0098*/ 	.word	0xffffffff


	//   ....[7]....
        /*009c*/ 	.word	0xffffffff


	//   ....[8]....
        /*00a0*/ 	.word	0xffffffff


	//   ....[9]....
        /*00a4*/ 	.word	0xffffffff


	//   ....[10]....
        /*00a8*/ 	.word	0xffffffff


	//   ....[11]....
        /*00ac*/ 	.word	0xffffffff


	//   ....[12]....
        /*00b0*/ 	.word	0xffffffff


	//   ....[13]....
        /*00b4*/ 	.word	0xffffffff


	//   ....[14]....
        /*00b8*/ 	.word	0xffffffff


	//   ....[15]....
        /*00bc*/ 	.word	0xffffffff


	//   ....[16]....
        /*00c0*/ 	.word	0xffffffff


	//   ....[17]....
        /*00c4*/ 	.word	0xffffffff


	//   ....[18]....
        /*00c8*/ 	.word	0xffffffff


	//   ....[19]....
        /*00cc*/ 	.word	0xffffffff


	//   ....[20]....
        /*00d0*/ 	.word	0xffffffff


	//   ....[21]....
        /*00d4*/ 	.word	0xffffffff


	//   ....[22]....
        /*00d8*/ 	.word	0xffffffff


	//   ....[23]....
        /*00dc*/ 	.word	0xffffffff


	//----- nvinfo : EIATTR_COOP_GROUP_INSTR_OFFSETS
	.align		4
.L_538:
        /*00e0*/ 	.byte	0x04, 0x28
        /*00e2*/ 	.short	(.L_540 - .L_539)


	//   ....[0]....
.L_539:
        /*00e4*/ 	.word	0x00003b70


	//   ....[1]....
        /*00e8*/ 	.word	0x00003c20


	//   ....[2]....
        /*00ec*/ 	.word	0x00003c30


	//   ....[3]....
        /*00f0*/ 	.word	0x00003ca0


	//   ....[4]....
        /*00f4*/ 	.word	0x00004010


	//   ....[5]....
        /*00f8*/ 	.word	0x000040d0


	//   ....[6]....
        /*00fc*/ 	.word	0x00004100


	//   ....[7]....
        /*0100*/ 	.word	0x000041c0


	//   ....[8]....
        /*0104*/ 	.word	0x00005f80


	//   ....[9]....
        /*0108*/ 	.word	0x00005fe0


	//   ....[10]....
        /*010c*/ 	.word	0x000060b0


	//   ....[11]....
        /*0110*/ 	.word	0x000060e0


	//   ....[12]....
        /*0114*/ 	.word	0x000060f0


	//   ....[13]....
        /*0118*/ 	.word	0x00006100


	//   ....[14]....
        /*011c*/ 	.word	0x00006130


	//   ....[15]....
        /*0120*/ 	.word	0x00006230


	//   ....[16]....
        /*0124*/ 	.word	0x00007760


	//   ....[17]....
        /*0128*/ 	.word	0x00007790


	//   ....[18]....
        /*012c*/ 	.word	0x000077a0


	//   ....[19]....
        /*0130*/ 	.word	0x000077d0


	//   ....[20]....
        /*0134*/ 	.word	0x000077f0


	//   ....[21]....
        /*0138*/ 	.word	0x00007820


	//   ....[22]....
        /*013c*/ 	.word	0x00007860


	//   ....[23]....
        /*0140*/ 	.word	0x00007880


	//----- nvinfo : EIATTR_EXIT_INSTR_OFFSETS
	.align		4
.L_540:
        /*0144*/ 	.byte	0x04, 0x1c
        /*0146*/ 	.short	(.L_542 - .L_541)


	//   ....[0]....
.L_541:
        /*0148*/ 	.word	0x000002e0


	//   ....[1]....
        /*014c*/ 	.word	0x00009b60


	//   ....[2]....
        /*0150*/ 	.word	0x00009c40


	//   ....[3]....
        /*0154*/ 	.word	0x00009c60


	//   ....[4]....
        /*0158*/ 	.word	0x0000aca0


	//   ....[5]....
        /*015c*/ 	.word	0x0000ad20


	//----- nvinfo : EIATTR_CTAIDZ_USED
	.align		4
.L_542:
        /*0160*/ 	.byte	0x01, 0x04
	.zero		2


	//----- nvinfo : EIATTR_CRS_STACK_SIZE
	.align		4
        /*0164*/ 	.byte	0x04, 0x1e
        /*0166*/ 	.short	(.L_544 - .L_543)
.L_543:
        /*0168*/ 	.word	0x00000000
.L_544:


//--------------------- .nv.info._ZN5flash16flash_fwd_kernelI23Flash_fwd_kernel_traitsILi128ELi128ELi32ELi4ELb0ELb0EN7cutlass10bfloat16_tE19Flash_kernel_traitsILi128ELi128ELi32ELi4ES3_EELb0ELb0ELb1ELb0ELb0ELb1ELb0ELb0EEEvNS_16Flash_fwd_paramsE --------------------------
	.section	.nv.info._ZN5flash16flash_fwd_kernelI23Flash_fwd_kernel_traitsILi128ELi128ELi32ELi4ELb0ELb0EN7cutlass10bfloat16_tE19Flash_kernel_traitsILi128ELi128ELi32ELi4ES3_EELb0ELb0ELb1ELb0ELb0ELb1ELb0ELb0EEEvNS_16Flash_fwd_paramsE,"",@"SHT_CUDA_INFO"
	.sectionflags	@""
	.align	4


	//----- nvinfo : EIATTR_CUDA_API_VERSION
	.align		4
        /*0000*/ 	.byte	0x04, 0x37
        /*0002*/ 	.short	(.L_546 - .L_545)
.L_545:
        /*0004*/ 	.word	0x00000082


	//----- nvinfo : EIATTR_SW2861232_WAR
	.align		4
.L_546:
        /*0008*/ 	.byte	0x01, 0x35
	.zero		2


	//----- nvinfo : EIATTR_PARAM_CBANK
	.align		4
        /*000c*/ 	.byte	0x04, 0x0a
        /*000e*/ 	.short	(.L_548 - .L_547)
	.align		4
.L_547:
        /*0010*/ 	.word	index@(.nv.constant0._ZN5flash16flash_fwd_kernelI23Flash_fwd_kernel_traitsILi128ELi128ELi32ELi4ELb0ELb0EN7cutlass10bfloat16_tE19Flash_kernel_traitsILi128ELi128ELi32ELi4ES3_EELb0ELb0ELb1ELb0ELb0ELb1ELb0ELb0EEEvNS_16Flash_fwd_paramsE)
        /*0014*/ 	.short	0x0160
        /*0016*/ 	.short	0x01d0


	//----- nvinfo : EIATTR_CBANK_PARAM_SIZE
	.align		4
.L_548:
        /*0018*/ 	.byte	0x03, 0x19
        /*001a*/ 	.short	0x01d0


	//----- nvinfo : EIATTR_KPARAM_INFO
	.align		4
        /*001c*/ 	.byte	0x04, 0x17
        /*001e*/ 	.short	(.L_550 - .L_549)
.L_549:
        /*0020*/ 	.word	0x00000000
        /*0024*/ 	.short	0x0000
        /*0026*/ 	.short	0x0000
        /*0028*/ 	.byte	0x00, 0xf0, 0x41, 0x07


	//----- nvinfo : EIATTR_MAXREG_COUNT
	.align		4
.L_550:
        /*002c*/ 	.byte	0x03, 0x1b
        /*002e*/ 	.short	0x00ff


	//----- nvinfo : EIATTR_NUM_BARRIERS
	.align		4
        /*0030*/ 	.byte	0x02, 0x4c
        /*0032*/ 	.byte	0x01
	.zero		1


	//----- nvinfo : EIATTR_ANNOTATIONS
	.align		4
        /*0034*/ 	.byte	0x04, 0x55
        /*0036*/ 	.short	(.L_552 - .L_551)


	//   ....[0]....
.L_551:
        /* <DEDUP_REMOVED lines=24> */


	//----- nvinfo : EIATTR_MERCURY_ISA_VERSION
	.align		4
.L_552:
        /*01a0*/ 	.byte	0x03, 0x5f
        /*01a2*/ 	.short	0x0000


	//----- nvinfo : EIATTR_COOP_GROUP_MASK_REGIDS
	.align		4
        /*01a4*/ 	.byte	0x04, 0x29
        /*01a6*/ 	.short	(.L_554 - .L_553)


	//   ....[0]....
.L_553:
        /*01a8*/ 	.word	0xffffffff


	//   ....[1]....
        /*01ac*/ 	.word	0xffffffff


	//   ....[2]....
        /*01b0*/ 	.word	0xffffffff


	//   ....[3]....
        /*01b4*/ 	.word	0xffffffff


	//   ....[4]....
        /*01b8*/ 	.word	0xffffffff


	//   ....[5]....
        /*01bc*/ 	.word	0xffffffff


	//   ....[6]....
        /*01c0*/ 	.word	0xffffffff


	//   ....[7]....
        /*01c4*/ 	.word	0xffffffff


	//   ....[8]....
        /*01c8*/ 	.word	0xffffffff


	//   ....[9]....
        /*01cc*/ 	.word	0xffffffff


	//   ....[10]....
        /*01d0*/ 	.word	0xffffffff


	//   ....[11]....
        /*01d4*/ 	.word	0xffffffff


	//   ....[12]....
        /*01d8*/ 	.word	0xffffffff


	//   ....[13]....
        /*01dc*/ 	.word	0xffffffff


	//   ....[14]....
        /*01e0*/ 	.word	0xffffffff


	//   ....[15]....
        /*01e4*/ 	.word	0xffffffff


	//   ....[16]....
        /*01e8*/ 	.word	0xffffffff


	//   ....[17]....
        /*01ec*/ 	.word	0xffffffff


	//   ....[18]....
        /*01f0*/ 	.word	0xffffffff


	//   ....[19]....
        /*01f4*/ 	.word	0xffffffff


	//   ....[20]....
        /*01f8*/ 	.word	0xffffffff


	//   ....[21]....
        /*01fc*/ 	.word	0xffffffff


	//   ....[22]....
        /*0200*/ 	.word	0xffffffff


	//   ....[23]....
        /*0204*/ 	.word	0xffffffff


	//   ....[24]....
        /*0208*/ 	.word	0xffffffff


	//   ....[25]....
        /*020c*/ 	.word	0xffffffff


	//   ....[26]....
        /*0210*/ 	.word	0xffffffff


	//   ....[27]....
        /*0214*/ 	.word	0xffffffff


	//   ....[28]....
        /*0218*/ 	.word	0xffffffff


	//   ....[29]....
        /*021c*/ 	.word	0xffffffff


	//   ....[30]....
        /*0220*/ 	.word	0xffffffff


	//   ....[31]....
        /*0224*/ 	.word	0xffffffff


	//   ....[32]....
        /*0228*/ 	.word	0xffffffff


	//   ....[33]....
        /*022c*/ 	.word	0xffffffff


	//   ....[34]....
        /*0230*/ 	.word	0xffffffff


	//   ....[35]....
        /*0234*/ 	.word	0xffffffff


	//   ....[36]....
        /*0238*/ 	.word	0xffffffff


	//   ....[37]....
        /*023c*/ 	.word	0xffffffff


	//   ....[38]....
        /*0240*/ 	.word	0xffffffff


	//   ....[39]....
        /*0244*/ 	.word	0xffffffff


	//   ....[40]....
        /*0248*/ 	.word	0xffffffff


	//   ....[41]....
        /*024c*/ 	.word	0xffffffff


	//   ....[42]....
        /*0250*/ 	.word	0xffffffff


	//   ....[43]....
        /*0254*/ 	.word	0xffffffff


	//   ....[44]....
        /*0258*/ 	.word	0xffffffff


	//   ....[45]....
        /*025c*/ 	.word	0xffffffff


	//   ....[46]....
        /*0260*/ 	.word	0xffffffff


	//   ....[47]....
        /*0264*/ 	.word	0xffffffff


	//   ....[48]....
        /*0268*/ 	.word	0xffffffff


	//   ....[49]....
        /*026c*/ 	.word	0xffffffff


	//   ....[50]....
        /*0270*/ 	.word	0xffffffff


	//   ....[51]....
        /*0274*/ 	.word	0xffffffff


	//   ....[52]....
        /*0278*/ 	.word	0xffffffff


	//   ....[53]....
        /*027c*/ 	.word	0xffffffff


	//   ....[54]....
        /*0280*/ 	.word	0xffffffff


	//   ....[55]....
        /*0284*/ 	.word	0xffffffff


	//----- nvinfo : EIATTR_COOP_GROUP_INSTR_OFFSETS
	.align		4
.L_554:
        /*0288*/ 	.byte	0x04, 0x28
        /*028a*/ 	.short	(.L_556 - .L_555)


	//   ....[0]....
.L_555:
        /*028c*/ 	.word	0x00003db0


	//   ....[1]....
        /*0290*/ 	.word	0x00003e60


	//   ....[2]....
        /*0294*/ 	.word	0x00003e70


	//   ....[3]....
        /*0298*/ 	.word	0x00003ef0


	//   ....[4]....
        /*029c*/ 	.word	0x00004120


	//   ....[5]....
        /*02a0*/ 	.word	0x000041f0


	//   ....[6]....
        /*02a4*/ 	.word	0x000042f0


	//   ....[7]....
        /*02a8*/ 	.word	0x00004400


	//   ....[8]....
        /*02ac*/ 	.word	0x00005da0


	//   ....[9]....
        /*02b0*/ 	.word	0x00005de0


	//   ....[10]....
        /*02b4*/ 	.word	0x00005e70


	//   ....[11]....
        /*02b8*/ 	.word	0x00005ea0


	//   ....[12]....
        /*02bc*/ 	.word	0x00005eb0


	//   ....[13]....
        /*02c0*/ 	.word	0x00005f70


	//   ....[14]....
        /*02c4*/ 	.word	0x00005fb0


	//   ....[15]....
        /*02c8*/ 	.word	0x00006090


	//   ....[16]....
        /*02cc*/ 	.word	0x000085a0


	//   ....[17]....
        /*02d0*/ 	.word	0x00008860


	//   ....[18]....
        /*02d4*/ 	.word	0x000088b0


	//   ....[19]....
        /*02d8*/ 	.word	0x00008a60


	//   ....[20]....
        /*02dc*/ 	.word	0x00008a90


	//   ....[21]....
        /*02e0*/ 	.word	0x00008ae0


	//   ....[22]....
        /*02e4*/ 	.word	0x00008b70


	//   ....[23]....
        /*02e8*/ 	.word	0x00008be0


	//   ....[24]....
        /*02ec*/ 	.word	0x0000b120


	//   ....[25]....
        /*02f0*/ 	.word	0x0000b340


	//   ....[26]....
        /*02f4*/ 	.word	0x0000b430


	//   ....[27]....
        /*02f8*/ 	.word	0x0000b5b0


	//   ....[28]....
        /*02fc*/ 	.word	0x0000b620


	//   ....[29]....
        /*0300*/ 	.word	0x0000b640


	//   ....[30]....
        /*0304*/ 	.word	0x0000b6b0


	//   ....[31]....
        /*0308*/ 	.word	0x0000b740


	//   ....[32]....
        /*030c*/ 	.word	0x0000dd70


	//   ....[33]....
        /*0310*/ 	.word	0x0000df70


	//   ....[34]....
        /*0314*/ 	.word	0x0000dfc0


	//   ....[35]....
        /*0318*/ 	.word	0x0000e170


	//   ....[36]....
        /*031c*/ 	.word	0x0000e1d0


	//   ....[37]....
        /*0320*/ 	.word	0x0000e1f0


	//   ....[38]....
        /*0324*/ 	.word	0x0000e270


	//   ....[39]....
        /*0328*/ 	.word	0x0000e2a0


	//   ....[40]....
        /*032c*/ 	.word	0x00010770


	//   ....[41]....
        /*0330*/ 	.word	0x00010920


	//   ....[42]....
        /*0334*/ 	.word	0x00010970


	//   ....[43]....
        /*0338*/ 	.word	0x00010a80


	//   ....[44]....
        /*033c*/ 	.word	0x00010d10


	//   ....[45]....
        /*0340*/ 	.word	0x00010e70


	//   ....[46]....
        /*0344*/ 	.word	0x00010e90


	//   ....[47]....
        /*0348*/ 	.word	0x00010f50


	//   ....[48]....
        /*034c*/ 	.word	0x00012370


	//   ....[49]....
        /*0350*/ 	.word	0x000123b0


	//   ....[50]....
        /*0354*/ 	.word	0x000123e0


	//   ....[51]....
        /*0358*/ 	.word	0x00012420


	//   ....[52]....
        /*035c*/ 	.word	0x000124e0


	//   ....[53]....
        /*0360*/ 	.word	0x00012510


	//   ....[54]....
        /*0364*/ 	.word	0x00012550


	//   ....[55]....
        /*0368*/ 	.word	0x00012580


	//----- nvinfo : EIATTR_EXIT_INSTR_OFFSETS
	.align		4
.L_556:
        /*036c*/ 	.byte	0x04, 0x1c
        /*036e*/ 	.short	(.L_558 - .L_557)


	//   ....[0]....
.L_557:
        /*0370*/ 	.word	0x000004d0


	//   ....[1]....
        /*0374*/ 	.word	0x000015f0


	//   ....[2]....
        /*0378*/ 	.word	0x00001670


	//   ....[3]....
        /*037c*/ 	.word	0x000146d0


	//   ....[4]....
        /*0380*/ 	.word	0x000147a0


	//----- nvinfo : EIATTR_CTAIDZ_USED
	.align		4
.L_558:
        /*0384*/ 	.byte	0x01, 0x04
	.zero		2


	//----- nvinfo : EIATTR_CRS_STACK_SIZE
	.align		4
        /*0388*/ 	.byte	0x04, 0x1e
        /*038a*/ 	.short	(.L_560 - .L_559)
.L_559:
        /*038c*/ 	.word	0x00000000
.L_560:


//--------------------- .nv.info._ZN5flash16flash_fwd_kernelI23Flash_fwd_kernel_traitsILi128ELi128ELi32ELi4ELb0ELb0EN7cutlass10bfloat16_tE19Flash_kernel_traitsILi128ELi128ELi32ELi4ES3_EELb0ELb0ELb1ELb0ELb0ELb0ELb0ELb0EEEvNS_16Flash_fwd_paramsE --------------------------
	.section	.nv.info._ZN5flash16flash_fwd_kernelI23Flash_fwd_kernel_traitsILi128ELi128ELi32ELi4ELb0ELb0EN7cutlass10bfloat16_tE19Flash_kernel_traitsILi128ELi128ELi32ELi4ES3_EELb0ELb0ELb1ELb0ELb0ELb0ELb0ELb0EEEvNS_16Flash_fwd_paramsE,"",@"SHT_CUDA_INFO"
	.sectionflags	@""
	.align	4


	//----- nvinfo : EIATTR_CUDA_API_VERSION
	.align		4
        /*0000*/ 	.byte	0x04, 0x37
        /*0002*/ 	.short	(.L_562 - .L_561)
.L_561:
        /*0004*/ 	.word	0x00000082


	//----- nvinfo : EIATTR_SW2861232_WAR
	.align		4
.L_562:
        /*0008*/ 	.byte	0x01, 0x35
	.zero		2


	//----- nvinfo : EIATTR_PARAM_CBANK
	.align		4
        /*000c*/ 	.byte	0x04, 0x0a
        /*000e*/ 	.short	(.L_564 - .L_563)
	.align		4
.L_563:
        /*0010*/ 	.word	index@(.nv.constant0._ZN5flash16flash_fwd_kernelI23Flash_fwd_kernel_traitsILi128ELi128ELi32ELi4ELb0ELb0EN7cutlass10bfloat16_tE19Flash_kernel_traitsILi128ELi128ELi32ELi4ES3_EELb0ELb0ELb1ELb0ELb0ELb0ELb0ELb0EEEvNS_16Flash_fwd_paramsE)
        /*0014*/ 	.short	0x0160
        /*0016*/ 	.short	0x01d0


	//----- nvinfo : EIATTR_CBANK_PARAM_SIZE
	.align		4
.L_564:
        /*0018*/ 	.byte	0x03, 0x19
        /*001a*/ 	.short	0x01d0


	//----- nvinfo : EIATTR_KPARAM_INFO
	.align		4
        /*001c*/ 	.byte	0x04, 0x17
        /*001e*/ 	.short	(.L_566 - .L_565)
.L_565:
        /*0020*/ 	.word	0x00000000
        /*0024*/ 	.short	0x0000
        /*0026*/ 	.short	0x0000
        /*0028*/ 	.byte	0x00, 0xf0, 0x41, 0x07


	//----- nvinfo : EIATTR_MAXREG_COUNT
	.align		4
.L_566:
        /*002c*/ 	.byte	0x03, 0x1b
        /*002e*/ 	.short	0x00ff


	//----- nvinfo : EIATTR_NUM_BARRIERS
	.align		4
        /*0030*/ 	.byte	0x02, 0x4c
        /*0032*/ 	.byte	0x01
	.zero		1


	//----- nvinfo : EIATTR_ANNOTATIONS
	.align		4
        /*0034*/ 	.byte	0x04, 0x55
        /*0036*/ 	.short	(.L_568 - .L_567)


	//   ....[0]....
.L_567:
        /* <DEDUP_REMOVED lines=38> */


	//----- nvinfo : EIATTR_MERCURY_ISA_VERSION
	.align		4
.L_568:
        /*0288*/ 	.byte	0x03, 0x5f
        /*028a*/ 	.short	0x0000


	//----- nvinfo : EIATTR_COOP_GROUP_MASK_REGIDS
	.align		4
        /*028c*/ 	.byte	0x04, 0x29
        /*028e*/ 	.short	(.L_570 - .L_569)


	//   ....[0]....
.L_569:
        /*0290*/ 	.word	0xffffffff


	//   ....[1]....
        /*0294*/ 	.word	0xffffffff


	//   ....[2]....
        /*0298*/ 	.word	0xffffffff


	//   ....[3]....
        /*029c*/ 	.word	0xffffffff


	//   ....[4]....
        /*02a0*/ 	.word	0xffffffff


	//   ....[5]....
        /*02a4*/ 	.word	0xffffffff


	//   ....[6]....
        /*02a8*/ 	.word	0xffffffff


	//   ....[7]....
        /*02ac*/ 	.word	0xffffffff


	//   ....[8]....
        /*02b0*/ 	.word	0xffffffff


	//   ....[9]....
        /*02b4*/ 	.word	0xffffffff


	//   ....[10]....
        /*02b8*/ 	.word	0xffffffff


	//   ....[11]....
        /*02bc*/ 	.word	0xffffffff


	//   ....[12]....
        /*02c0*/ 	.word	0xffffffff


	//   ....[13]....
        /*02c4*/ 	.word	0xffffffff


	//   ....[14]....
        /*02c8*/ 	.word	0xffffffff


	//   ....[15]....
        /*02cc*/ 	.word	0xffffffff


	//   ....[16]....
        /*02d0*/ 	.word	0xffffffff


	//   ....[17]....
        /*02d4*/ 	.word	0xffffffff


	//   ....[18]....
        /*02d8*/ 	.word	0xffffffff


	//   ....[19]....
        /*02dc*/ 	.word	0xffffffff


	//   ....[20]....
        /*02e0*/ 	.word	0xffffffff


	//   ....[21]....
        /*02e4*/ 	.word	0xffffffff


	//   ....[22]....
        /*02e8*/ 	.word	0xffffffff


	//   ....[23]....
        /*02ec*/ 	.word	0xffffffff


	//   ....[24]....
        /*02f0*/ 	.word	0xffffffff


	//   ....[25]....
        /*02f4*/ 	.word	0xffffffff


	//   ....[26]....
        /*02f8*/ 	.word	0xffffffff


	//   ....[27]....
        /*02fc*/ 	.word	0xffffffff


	//   ....[28]....
        /*0300*/ 	.word	0xffffffff


	//   ....[29]....
        /*0304*/ 	.word	0xffffffff


	//   ....[30]....
        /*0308*/ 	.word	0xffffffff


	//   ....[31]....
        /*030c*/ 	.word	0xffffffff


	//   ....[32]....
        /*0310*/ 	.word	0xffffffff


	//   ....[33]....
        /*0314*/ 	.word	0xffffffff


	//   ....[34]....
        /*0318*/ 	.word	0xffffffff


	//   ....[35]....
        /*031c*/ 	.word	0xffffffff


	//   ....[36]....
        /*0320*/ 	.word	0xffffffff


	//   ....[37]....
        /*0324*/ 	.word	0xffffffff


	//   ....[38]....
        /*0328*/ 	.word	0xffffffff


	//   ....[39]....
        /*032c*/ 	.word	0xffffffff


	//   ....[40]....
        /*0330*/ 	.word	0xffffffff


	//   ....[41]....
        /*0334*/ 	.word	0xffffffff


	//   ....[42]....
        /*0338*/ 	.word	0xffffffff


	//   ....[43]....
        /*033c*/ 	.word	0xffffffff


	//   ....[44]....
        /*0340*/ 	.word	0xffffffff


	//   ....[45]....
        /*0344*/ 	.word	0xffffffff


	//   ....[46]....
        /*0348*/ 	.word	0xffffffff


	//   ....[47]....
        /*034c*/ 	.word	0xffffffff


	//   ....[48]....
        /*0350*/ 	.word	0xffffffff


	//   ....[49]....
        /*0354*/ 	.word	0xffffffff


	//   ....[50]....
        /*0358*/ 	.word	0xffffffff


	//   ....[51]....
        /*035c*/ 	.word	0xffffffff


	//   ....[52]....
        /*0360*/ 	.word	0xffffffff


	//   ....[53]....
        /*0364*/ 	.word	0xffffffff


	//   ....[54]....
        /*0368*/ 	.word	0xffffffff


	//   ....[55]....
        /*036c*/ 	.word	0xffffffff


	//----- nvinfo : EIATTR_COOP_GROUP_INSTR_OFFSETS
	.align		4
.L_570:
        /*0370*/ 	.byte	0x04, 0x28
        /*0372*/ 	.short	(.L_572 - .L_571)


	//   ....[0]....
.L_571:
        /*0374*/ 	.word	0x00004d20


	//   ....[1]....
        /*0378*/ 	.word	0x00004dd0


	//   ....[2]....
        /*037c*/ 	.word	0x00004de0


	//   ....[3]....
        /*0380*/ 	.word	0x00004e60


	//   ....[4]....
        /*0384*/ 	.word	0x000051d0


	//   ....[5]....
        /*0388*/ 	.word	0x00005290


	//   ....[6]....
        /*038c*/ 	.word	0x000052c0


	//   ....[7]....
        /*0390*/ 	.word	0x000053a0


	//   ....[8]....
        /*0394*/ 	.word	0x00007000


	//   ....[9]....
        /*0398*/ 	.word	0x00007040


	//   ....[10]....
        /*039c*/ 	.word	0x000070d0


	//   ....[11]....
        /*03a0*/ 	.word	0x00007100


	//   ....[12]....
        /*03a4*/ 	.word	0x00007110


	//   ....[13]....
        /*03a8*/ 	.word	0x000071d0


	//   ....[14]....
        /*03ac*/ 	.word	0x00007200


	//   ....[15]....
        /*03b0*/ 	.word	0x000072e0


	//   ....[16]....
        /*03b4*/ 	.word	0x00009980


	//   ....[17]....
        /*03b8*/ 	.word	0x00009b40


	//   ....[18]....
        /*03bc*/ 	.word	0x00009e30


	//   ....[19]....
        /*03c0*/ 	.word	0x00009e50


	//   ....[20]....
        /*03c4*/ 	.word	0x00009e70


	//   ....[21]....
        /*03c8*/ 	.word	0x00009f00


	//   ....[22]....
        /*03cc*/ 	.word	0x00009f30


	//   ....[23]....
        /*03d0*/ 	.word	0x00009f40


	//   ....[24]....
        /*03d4*/ 	.word	0x0000c8e0


	//   ....[25]....
        /*03d8*/ 	.word	0x0000caa0


	//   ....[26]....
        /*03dc*/ 	.word	0x0000ccc0


	//   ....[27]....
        /*03e0*/ 	.word	0x0000cd00


	//   ....[28]....
        /*03e4*/ 	.word	0x0000cd50


	//   ....[29]....
        /*03e8*/ 	.word	0x0000cde0


	//   ....[30]....
        /*03ec*/ 	.word	0x0000ce00


	//   ....[31]....
        /*03f0*/ 	.word	0x0000ce30


	//   ....[32]....
        /*03f4*/ 	.word	0x0000f670


	//   ....[33]....
        /*03f8*/ 	.word	0x0000f880


	//   ....[34]....
        /*03fc*/ 	.word	0x0000f920


	//   ....[35]....
        /*0400*/ 	.word	0x0000fac0


	//   ....[36]....
        /*0404*/ 	.word	0x0000faf0


	//   ....[37]....
        /*0408*/ 	.word	0x0000fb10


	//   ....[38]....
        /*040c*/ 	.word	0x0000fbc0


	//   ....[39]....
        /*0410*/ 	.word	0x0000fc00


	//   ....[40]....
        /*0414*/ 	.word	0x000123b0


	//   ....[41]....
        /*0418*/ 	.word	0x00012550


	//   ....[42]....
        /*041c*/ 	.word	0x000125a0


	//   ....[43]....
        /*0420*/ 	.word	0x000126b0


	//   ....[44]....
        /*0424*/ 	.word	0x000129f0


	//   ....[45]....
        /*0428*/ 	.word	0x00012b00


	//   ....[46]....
        /*042c*/ 	.word	0x00012b20


	//   ....[47]....
        /*0430*/ 	.word	0x00012be0


	//   ....[48]....
        /*0434*/ 	.word	0x00014400


	//   ....[49]....
        /*0438*/ 	.word	0x00014410


	//   ....[50]....
        /*043c*/ 	.word	0x00014420


	//   ....[51]....
        /*0440*/ 	.word	0x00014440


	//   ....[52]....
        /*0444*/ 	.word	0x00014450


	//   ....[53]....
        /*0448*/ 	.word	0x00014480


	//   ....[54]....
        /*044c*/ 	.word	0x00014490


	//   ....[55]....
        /*0450*/ 	.word	0x000144d0


	//----- nvinfo : EIATTR_EXIT_INSTR_OFFSETS
	.align		4
.L_572:
        /*0454*/ 	.byte	0x04, 0x1c
        /*0456*/ 	.short	(.L_574 - .L_573)


	//   ....[0]....
.L_573:
        /*0458*/ 	.word	0x000004d0


	//   ....[1]....
        /*045c*/ 	.word	0x00001710


	//   ....[2]....
        /*0460*/ 	.word	0x00001790


	//   ....[3]....
        /*0464*/ 	.word	0x00016540


	//   ....[4]....
        /*0468*/ 	.word	0x00016620


	//   ....[5]....
        /*046c*/ 	.word	0x00016640


	//----- nvinfo : EIATTR_CTAIDZ_USED
	.align		4
.L_574:
        /*0470*/ 	.byte	0x01, 0x04
	.zero		2


	//----- nvinfo : EIATTR_CRS_STACK_SIZE
	.align		4
        /*0474*/ 	.byte	0x04, 0x1e
        /*0476*/ 	.short	(.L_576 - .L_575)
.L_575:
        /*0478*/ 	.word	0x00000000
.L_576:


//--------------------- .nv.info._ZN5flash16flash_fwd_kernelI23Flash_fwd_kernel_traitsILi128ELi128ELi32ELi4ELb0ELb0EN7cutlass10bfloat16_tE19Flash_kernel_traitsILi128ELi128ELi32ELi4ES3_EELb0ELb0ELb1ELb1ELb0ELb0ELb0ELb0EEEvNS_16Flash_fwd_paramsE --------------------------
	.section	.nv.info._ZN5flash16flash_fwd_kernelI23Flash_fwd_kernel_traitsILi128ELi128ELi32ELi4ELb0ELb0EN7cutlass10bfloat16_tE19Flash_kernel_traitsILi128ELi128ELi32ELi4ES3_EELb0ELb0ELb1ELb1ELb0ELb0ELb0ELb0EEEvNS_16Flash_fwd_paramsE,"",@"SHT_CUDA_INFO"
	.sectionflags	@""
	.align	4


	//----- nvinfo : EIATTR_CUDA_API_VERSION
	.align		4
        /*0000*/ 	.byte	0x04, 0x37
        /*0002*/ 	.short	(.L_578 - .L_577)
.L_577:
        /*0004*/ 	.word	0x00000082


	//----- nvinfo : EIATTR_SW2861232_WAR
	.align		4
.L_578:
        /*0008*/ 	.byte	0x01, 0x35
	.zero		2


	//----- nvinfo : EIATTR_PARAM_CBANK
	.align		4
        /*000c*/ 	.byte	0x04, 0x0a
        /*000e*/ 	.short	(.L_580 - .L_579)
	.align		4
.L_579:
        /*0010*/ 	.word	index@(.nv.constant0._ZN5flash16flash_fwd_kernelI23Flash_fwd_kernel_traitsILi128ELi128ELi32ELi4ELb0ELb0EN7cutlass10bfloat16_tE19Flash_kernel_traitsILi128ELi128ELi32ELi4ES3_EELb0ELb0ELb1ELb1ELb0ELb0ELb0ELb0EEEvNS_16Flash_fwd_paramsE)
        /*0014*/ 	.short	0x0160
        /*0016*/ 	.short	0x01d0


	//----- nvinfo : EIATTR_CBANK_PARAM_SIZE
	.align		4
.L_580:
        /*0018*/ 	.byte	0x03, 0x19
        /*001a*/ 	.short	0x01d0


	//----- nvinfo : EIATTR_KPARAM_INFO
	.align		4
        /*001c*/ 	.byte	0x04, 0x17
        /*001e*/ 	.short	(.L_582 - .L_581)
.L_581:
        /*0020*/ 	.word	0x00000000
        /*0024*/ 	.short	0x0000
        /*0026*/ 	.short	0x0000
        /*0028*/ 	.byte	0x00, 0xf0, 0x41, 0x07


	//----- nvinfo : EIATTR_MAXREG_COUNT
	.align		4
.L_582:
        /*002c*/ 	.byte	0x03, 0x1b
        /*002e*/ 	.short	0x00ff


	//----- nvinfo : EIATTR_NUM_BARRIERS
	.align		4
        /*0030*/ 	.byte	0x02, 0x4c
        /*0032*/ 	.byte	0x01
	.zero		1


	//----- nvinfo : EIATTR_ANNOTATIONS
	.align		4
        /*0034*/ 	.byte	0x04, 0x55
        /*0036*/ 	.short	(.L_584 - .L_583)


	//   ....[0]....
.L_583:
        /* <DEDUP_REMOVED lines=39> */


	//----- nvinfo : EIATTR_MERCURY_ISA_VERSION
	.align		4
.L_584:
        /*0290*/ 	.byte	0x03, 0x5f
        /*0292*/ 	.short	0x0000


	//----- nvinfo : EIATTR_COOP_GROUP_MASK_REGIDS
	.align		4
        /*0294*/ 	.byte	0x04, 0x29
        /*0296*/ 	.short	(.L_586 - .L_585)


	//   ....[0]....
.L_585:
        /*0298*/ 	.word	0xffffffff


	//   ....[1]....
        /*029c*/ 	.word	0xffffffff


	//   ....[2]....
        /*02a0*/ 	.word	0xffffffff


	//   ....[3]....
        /*02a4*/ 	.word	0xffffffff


	//   ....[4]....
        /*02a8*/ 	.word	0xffffffff


	//   ....[5]....
        /*02ac*/ 	.word	0xffffffff


	//   ....[6]....
        /*02b0*/ 	.word	0xffffffff


	//   ....[7]....
        /*02b4*/ 	.word	0xffffffff


	//   ....[8]....
        /*02b8*/ 	.word	0xffffffff


	//   ....[9]....
        /*02bc*/ 	.word	0xffffffff


	//   ....[10]....
        /*02c0*/ 	.word	0xffffffff


	//   ....[11]....
        /*02c4*/ 	.word	0xffffffff


	//   ....[12]....
        /*02c8*/ 	.word	0xffffffff


	//   ....[13]....
        /*02cc*/ 	.word	0xffffffff


	//   ....[14]....
        /*02d0*/ 	.word	0xffffffff


	//   ....[15]....
        /*02d4*/ 	.word	0xffffffff


	//   ....[16]....
        /*02d8*/ 	.word	0xffffffff


	//   ....[17]....
        /*02dc*/ 	.word	0xffffffff


	//   ....[18]....
        /*02e0*/ 	.word	0xffffffff


	//   ....[19]....
        /*02e4*/ 	.word	0xffffffff


	//   ....[20]....
        /*02e8*/ 	.word	0xffffffff


	//   ....[21]....
        /*02ec*/ 	.word	0xffffffff


	//   ....[22]....
        /*02f0*/ 	.word	0xffffffff


	//   ....[23]....
        /*02f4*/ 	.word	0xffffffff


	//   ....[24]....
        /*02f8*/ 	.word	0xffffffff


	//   ....[25]....
        /*02fc*/ 	.word	0xffffffff


	//   ....[26]....
        /*0300*/ 	.word	0xffffffff


	//   ....[27]....
        /*0304*/ 	.word	0xffffffff


	//   ....[28]....
        /*0308*/ 	.word	0xffffffff


	//   ....[29]....
        /*030c*/ 	.word	0xffffffff


	//   ....[30]....
        /*0310*/ 	.word	0xffffffff


	//   ....[31]....
        /*0314*/ 	.word	0xffffffff


	//   ....[32]....
        /*0318*/ 	.word	0xffffffff


	//   ....[33]....
        /*031c*/ 	.word	0xffffffff


	//   ....[34]....
        /*0320*/ 	.word	0xffffffff


	//   ....[35]....
        /*0324*/ 	.word	0xffffffff


	//   ....[36]....
        /*0328*/ 	.word	0xffffffff


	//   ....[37]....
        /*032c*/ 	.word	0xffffffff


	//   ....[38]....
        /*0330*/ 	.word	0xffffffff


	//   ....[39]....
        /*0334*/ 	.word	0xffffffff


	//   ....[40]....
        /*0338*/ 	.word	0xffffffff


	//   ....[41]....
        /*033c*/ 	.word	0xffffffff


	//   ....[42]....
        /*0340*/ 	.word	0xffffffff


	//   ....[43]....
        /*0344*/ 	.word	0xffffffff


	//   ....[44]....
        /*0348*/ 	.word	0xffffffff


	//   ....[45]....
        /*034c*/ 	.word	0xffffffff


	//   ....[46]....
        /*0350*/ 	.word	0xffffffff


	//   ....[47]....
        /*0354*/ 	.word	0xffffffff


	//   ....[48]....
        /*0358*/ 	.word	0xffffffff


	//   ....[49]....
        /*035c*/ 	.word	0xffffffff


	//   ....[50]....
        /*0360*/ 	.word	0xffffffff


	//   ....[51]....
        /*0364*/ 	.word	0xffffffff


	//   ....[52]....
        /*0368*/ 	.word	0xffffffff


	//   ....[53]....
        /*036c*/ 	.word	0xffffffff


	//   ....[54]....
        /*0370*/ 	.word	0xffffffff


	//   ....[55]....
        /*0374*/ 	.word	0xffffffff


	//----- nvinfo : EIATTR_COOP_GROUP_INSTR_OFFSETS
	.align		4
.L_586:
        /*0378*/ 	.byte	0x04, 0x28
        /*037a*/ 	.short	(.L_588 - .L_587)


	//   ....[0]....
.L_587:
        /*037c*/ 	.word	0x00005790


	//   ....[1]....
        /*0380*/ 	.word	0x00005840


	//   ....[2]....
        /*0384*/ 	.word	0x00005850


	//   ....[3]....
        /*0388*/ 	.word	0x000058d0


	//   ....[4]....
        /*038c*/ 	.word	0x00005c30


	//   ....[5]....
        /*0390*/ 	.word	0x00005cf0


	//   ....[6]....
        /*0394*/ 	.word	0x00005d20


	//   ....[7]....
        /*0398*/ 	.word	0x00005e10


	//   ....[8]....
        /*039c*/ 	.word	0x00008470


	//   ....[9]....
        /*03a0*/ 	.word	0x000084c0


	//   ....[10]....
        /*03a4*/ 	.word	0x00008550


	//   ....[11]....
        /*03a8*/ 	.word	0x00008580


	//   ....[12]....
        /*03ac*/ 	.word	0x000085b0


	//   ....[13]....
        /*03b0*/ 	.word	0x00008630


	//   ....[14]....
        /*03b4*/ 	.word	0x000086b0


	//   ....[15]....
        /*03b8*/ 	.word	0x000086e0


	//   ....[16]....
        /*03bc*/ 	.word	0x0000bd00


	//   ....[17]....
        /*03c0*/ 	.word	0x0000bde0


	//   ....[18]....
        /*03c4*/ 	.word	0x0000be10


	//   ....[19]....
        /*03c8*/ 	.word	0x0000be40


	//   ....[20]....
        /*03cc*/ 	.word	0x0000be80


	//   ....[21]....
        /*03d0*/ 	.word	0x0000bec0


	//   ....[22]....
        /*03d4*/ 	.word	0x0000bef0


	//   ....[23]....
        /*03d8*/ 	.word	0x0000c000


	//   ....[24]....
        /*03dc*/ 	.word	0x0000f4b0


	//   ....[25]....
        /*03e0*/ 	.word	0x0000f4f0


	//   ....[26]....
        /*03e4*/ 	.word	0x0000f580


	//   ....[27]....
        /*03e8*/ 	.word	0x0000f5b0


	//   ....[28]....
        /*03ec*/ 	.word	0x0000f5e0


	//   ....[29]....
        /*03f0*/ 	.word	0x0000f660


	//   ....[30]....
        /*03f4*/ 	.word	0x0000f6e0


	//   ....[31]....
        /*03f8*/ 	.word	0x0000f710


	//   ....[32]....
        /*03fc*/ 	.word	0x00012d30


	//   ....[33]....
        /*0400*/ 	.word	0x00012e10


	//   ....[34]....
        /*0404*/ 	.word	0x00012e40


	//   ....[35]....
        /*0408*/ 	.word	0x00012e70


	//   ....[36]....
        /*040c*/ 	.word	0x00012ec0


	//   ....[37]....
        /*0410*/ 	.word	0x00012ef0


	//   ....[38]....
        /*0414*/ 	.word	0x00012f20


	//   ....[39]....
        /*0418*/ 	.word	0x00013010


	//   ....[40]....
        /*041c*/ 	.word	0x00016280


	//   ....[41]....
        /*0420*/ 	.word	0x000162d0


	//   ....[42]....
        /*0424*/ 	.word	0x000163c0


	//   ....[43]....
        /*0428*/ 	.word	0x00016570


	//   ....[44]....
        /*042c*/ 	.word	0x00016630


	//   ....[45]....
        /*0430*/ 	.word	0x000166f0


	//   ....[46]....
        /*0434*/ 	.word	0x00016740


	//   ....[47]....
        /*0438*/ 	.word	0x00016780


	//   ....[48]....
        /*043c*/ 	.word	0x00018000


	//   ....[49]....
        /*0440*/ 	.word	0x00018010


	//   ....[50]....
        /*0444*/ 	.word	0x00018020


	//   ....[51]....
        /*0448*/ 	.word	0x00018030


	//   ....[52]....
        /*044c*/ 	.word	0x00018060


	//   ....[53]....
        /*0450*/ 	.word	0x00018080


	//   ....[54]....
        /*0454*/ 	.word	0x000180c0


	//   ....[55]....
        /*0458*/ 	.word	0x000180f0


	//----- nvinfo : EIATTR_EXIT_INSTR_OFFSETS
	.align		4
.L_588:
        /*045c*/ 	.byte	0x04, 0x1c
        /*045e*/ 	.short	(.L_590 - .L_589)


	//   ....[0]....
.L_589:
        /*0460*/ 	.word	0x000004d0


	//   ....[1]....
        /*0464*/ 	.word	0x00001710


	//   ....[2]....
        /*0468*/ 	.word	0x00001790


	//   ....[3]....
        /*046c*/ 	.word	0x0001a1c0


	//   ....[4]....
        /*0470*/ 	.word	0x0001a2a0


	//   ....[5]....
        /*0474*/ 	.word	0x0001a2c0


	//----- nvinfo : EIATTR_CTAIDZ_USED
	.align		4
.L_590:
        /*0478*/ 	.byte	0x01, 0x04
	.zero		2


	//----- nvinfo : EIATTR_CRS_STACK_SIZE
	.align		4
        /*047c*/ 	.byte	0x04, 0x1e
        /*047e*/ 	.short	(.L_592 - .L_591)
.L_591:
        /*0480*/ 	.word	0x00000000
.L_592:


//--------------------- .nv.info._ZN5flash16flash_fwd_kernelI23Flash_fwd_kernel_traitsILi128ELi128ELi32ELi4ELb0ELb0EN7cutlass10bfloat16_tE19Flash_kernel_traitsILi128ELi128ELi32ELi4ES3_EELb1ELb0ELb0ELb0ELb0ELb1ELb0ELb0EEEvNS_16Flash_fwd_paramsE --------------------------
	.section	.nv.info._ZN5flash16flash_fwd_kernelI23Flash_fwd_kernel_traitsILi128ELi128ELi32ELi4ELb0ELb0EN7cutlass10bfloat16_tE19Flash_kernel_traitsILi128ELi128ELi32ELi4ES3_EELb1ELb0ELb0ELb0ELb0ELb1ELb0ELb0EEEvNS_16Flash_fwd_paramsE,"",@"SHT_CUDA_INFO"
	.sectionflags	@""
	.align	4


	//----- nvinfo : EIATTR_CUDA_API_VERSION
	.align		4
        /*0000*/ 	.byte	0x04, 0x37
        /*0002*/ 	.short	(.L_594 - .L_593)
.L_593:
        /*0004*/ 	.word	0x00000082


	//----- nvinfo : EIATTR_SW2861232_WAR
	.align		4
.L_594:
        /*0008*/ 	.byte	0x01, 0x35
	.zero		2


	//----- nvinfo : EIATTR_PARAM_CBANK
	.align		4
        /*000c*/ 	.byte	0x04, 0x0a
        /*000e*/ 	.short	(.L_596 - .L_595)
	.align		4
.L_595:
        /*0010*/ 	.word	index@(.nv.constant0._ZN5flash16flash_fwd_kernelI23Flash_fwd_kernel_traitsILi128ELi128ELi32ELi4ELb0ELb0EN7cutlass10bfloat16_tE19Flash_kernel_traitsILi128ELi128ELi32ELi4ES3_EELb1ELb0ELb0ELb0ELb0ELb1ELb0ELb0EEEvNS_16Flash_fwd_paramsE)
        /*0014*/ 	.short	0x0160
        /*0016*/ 	.short	0x01d0


	//----- nvinfo : EIATTR_CBANK_PARAM_SIZE
	.align		4
.L_596:
        /*0018*/ 	.byte	0x03, 0x19
        /*001a*/ 	.short	0x01d0


	//----- nvinfo : EIATTR_KPARAM_INFO
	.align		4
        /*001c*/ 	.byte	0x04, 0x17
        /*001e*/ 	.short	(.L_598 - .L_597)
.L_597:
        /*0020*/ 	.word	0x00000000
        /*0024*/ 	.short	0x0000
        /*0026*/ 	.short	0x0000
        /*0028*/ 	.byte	0x00, 0xf0, 0x41, 0x07


	//----- nvinfo : EIATTR_MAXREG_COUNT
	.align		4
.L_598:
        /*002c*/ 	.byte	0x03, 0x1b
        /*002e*/ 	.short	0x00ff


	//----- nvinfo : EIATTR_NUM_BARRIERS
	.align		4
        /*0030*/ 	.byte	0x02, 0x4c
        /*0032*/ 	.byte	0x01
	.zero		1


	//----- nvinfo : EIATTR_ANNOTATIONS
	.align		4
        /*0034*/ 	.byte	0x04, 0x55
        /*0036*/ 	.short	(.L_600 - .L_599)


	//   ....[0]....
.L_599:
        /* <DEDUP_REMOVED lines=11> */


	//----- nvinfo : EIATTR_MERCURY_ISA_VERSION
	.align		4
.L_600:
        /*00d8*/ 	.byte	0x03, 0x5f
        /*00da*/ 	.short	0x0000


	//----- nvinfo : EIATTR_COOP_GROUP_MASK_REGIDS
	.align		4
        /*00dc*/ 	.byte	0x04, 0x29
        /*00de*/ 	.short	(.L_602 - .L_601)


	//   ....[0]....
.L_601:
        /*00e0*/ 	.word	0xffffffff


	//   ....[1]....
        /*00e4*/ 	.word	0xffffffff


	//   ....[2]....
        /*00e8*/ 	.word	0xffffffff


	//   ....[3]....
        /*00ec*/ 	.word	0xffffffff


	//   ....[4]....
        /*00f0*/ 	.word	0xffffffff


	//   ....[5]....
        /*00f4*/ 	.word	0xffffffff


	//   ....[6]....
        /*00f8*/ 	.word	0xffffffff


	//   ....[7]....
        /*00fc*/ 	.word	0xffffffff


	//   ....[8]....
        /*0100*/ 	.word	0xffffffff


	//   ....[9]....
        /*0104*/ 	.word	0xffffffff


	//   ....[10]....
        /*0108*/ 	.word	0xffffffff


	//   ....[11]....
        /*010c*/ 	.word	0xffffffff


	//   ....[12]....
        /*0110*/ 	.word	0xffffffff


	//   ....[13]....
        /*0114*/ 	.word	0xffffffff


	//   ....[14]....
        /*0118*/ 	.word	0xffffffff


	//   ....[15]....
        /*011c*/ 	.word	0xffffffff


	//   ....[16]....
        /*0120*/ 	.word	0xffffffff


	//   ....[17]....
        /*0124*/ 	.word	0xffffffff


	//   ....[18]....
        /*0128*/ 	.word	0xffffffff


	//   ....[19]....
        /*012c*/ 	.word	0xffffffff


	//   ....[20]....
        /*0130*/ 	.word	0xffffffff


	//   ....[21]....
        /*0134*/ 	.word	0xffffffff


	//   ....[22]....
        /*0138*/ 	.word	0xffffffff


	//   ....[23]....
        /*013c*/ 	.word	0xffffffff


	//----- nvinfo : EIATTR_COOP_GROUP_INSTR_OFFSETS
	.align		4
.L_602:
        /*0140*/ 	.byte	0x04, 0x28
        /*0142*/ 	.short	(.L_604 - .L_603)


	//   ....[0]....
.L_603:
        /*0144*/ 	.word	0x00002a10


	//   ....[1]....
        /*0148*/ 	.word	0x00002b10


	//   ....[2]....
        /*014c*/ 	.word	0x00002b20


	//   ....[3]....
        /*0150*/ 	.word	0x00002bb0


	//   ....[4]....
        /*0154*/ 	.word	0x000031b0


	//   ....[5]....
        /*0158*/ 	.word	0x000034f0


	//   ....[6]....
        /*015c*/ 	.word	0x00003530


	//   ....[7]....
        /*0160*/ 	.word	0x00003650


	//   ....[8]....
        /*0164*/ 	.word	0x00004dd0


	//   ....[9]....
        /*0168*/ 	.word	0x00004e50


	//   ....[10]....
        /*016c*/ 	.word	0x00004e70


	//   ....[11]....
        /*0170*/ 	.word	0x00004eb0


	//   ....[12]....
        /*0174*/ 	.word	0x00004ec0


	//   ....[13]....
        /*0178*/ 	.word	0x00004ed0


	//   ....[14]....
        /*017c*/ 	.word	0x00005330


	//   ....[15]....
        /*0180*/ 	.word	0x00005450


	//   ....[16]....
        /*0184*/ 	.word	0x00006ea0


	//   ....[17]....
        /*0188*/ 	.word	0x00006ee0


	//   ....[18]....
        /*018c*/ 	.word	0x00006fa0


	//   ....[19]....
        /*0190*/ 	.word	0x00006fe0


	//   ....[20]....
        /*0194*/ 	.word	0x00007010


	//   ....[21]....
        /*0198*/ 	.word	0x00007050


	//   ....[22]....
        /*019c*/ 	.word	0x00007180


	//   ....[23]....
        /*01a0*/ 	.word	0x000071d0


	//----- nvinfo : EIATTR_EXIT_INSTR_OFFSETS
	.align		4
.L_604:
        /*01a4*/ 	.byte	0x04, 0x1c
        /*01a6*/ 	.short	(.L_606 - .L_605)


	//   ....[0]....
.L_605:
        /*01a8*/ 	.word	0x00000720


	//   ....[1]....
        /*01ac*/ 	.word	0x000092a0


	//   ....[2]....
        /*01b0*/ 	.word	0x00009370


	//   ....[3]....
        /*01b4*/ 	.word	0x0000a320


	//   ....[4]....
        /*01b8*/ 	.word	0x0000a3a0


	//----- nvinfo : EIATTR_CTAIDZ_USED
	.align		4
.L_606:
        /*01bc*/ 	.byte	0x01, 0x04
	.zero		2


	//----- nvinfo : EIATTR_CRS_STACK_SIZE
	.align		4
        /*01c0*/ 	.byte	0x04, 0x1e
        /*01c2*/ 	.short	(.L_608 - .L_607)
.L_607:
        /*01c4*/ 	.word	0x00000000
.L_608:


//--------------------- .nv.info._ZN5flash16flash_fwd_kernelI23Flash_fwd_kernel_traitsILi128ELi128ELi32ELi4ELb0ELb0EN7cutlass10bfloat16_tE19Flash_kernel_traitsILi128ELi128ELi32ELi4ES3_EELb0ELb0ELb0ELb0ELb0ELb1ELb1ELb0EEEvNS_16Flash_fwd_paramsE --------------------------
	.section	.nv.info._ZN5flash16flash_fwd_kernelI23Flash_fwd_kernel_traitsILi128ELi128ELi32ELi4ELb0ELb0EN7cutlass10bfloat16_tE19Flash_kernel_traitsILi128ELi128ELi32ELi4ES3_EELb0ELb0ELb0ELb0ELb0ELb1ELb1ELb0EEEvNS_16Flash_fwd_paramsE,"",@"SHT_CUDA_INFO"
	.sectionflags	@""
	.align	4


	//----- nvinfo : EIATTR_CUDA_API_VERSION
	.align		4
        /*0000*/ 	.byte	0x04, 0x37
        /*0002*/ 	.short	(.L_610 - .L_609)
.L_609:
        /*0004*/ 	.word	0x00000082


	//----- nvinfo : EIATTR_SW2861232_WAR
	.align		4
.L_610:
        /*0008*/ 	.byte	0x01, 0x35
	.zero		2


	//----- nvinfo : EIATTR_PARAM_CBANK
	.align		4
        /*000c*/ 	.byte	0x04, 0x0a
        /*000e*/ 	.short	(.L_612 - .L_611)
	.align		4
.L_611:
        /*0010*/ 	.word	index@(.nv.constant0._ZN5flash16flash_fwd_kernelI23Flash_fwd_kernel_traitsILi128ELi128ELi32ELi4ELb0ELb0EN7cutlass10bfloat16_tE19Flash_kernel_traitsILi128ELi128ELi32ELi4ES3_EELb0ELb0ELb0ELb0ELb0ELb1ELb1ELb0EEEvNS_16Flash_fwd_paramsE)
        /*0014*/ 	.short	0x0160
        /*0016*/ 	.short	0x01d0


	//----- nvinfo : EIATTR_CBANK_PARAM_SIZE
	.align		4
.L_612:
        /*0018*/ 	.byte	0x03, 0x19
        /*001a*/ 	.short	0x01d0


	//----- nvinfo : EIATTR_KPARAM_INFO
	.align		4
        /*001c*/ 	.byte	0x04, 0x17
        /*001e*/ 	.short	(.L_614 - .L_613)
.L_613:
        /*0020*/ 	.word	0x00000000
        /*0024*/ 	.short	0x0000
        /*0026*/ 	.short	0x0000
        /*0028*/ 	.byte	0x00, 0xf0, 0x41, 0x07


	//----- nvinfo : EIATTR_MAXREG_COUNT
	.align		4
.L_614:
        /*002c*/ 	.byte	0x03, 0x1b
        /*002e*/ 	.short	0x00ff


	//----- nvinfo : EIATTR_NUM_BARRIERS
	.align		4
        /*0030*/ 	.byte	0x02, 0x4c
        /*0032*/ 	.byte	0x01
	.zero		1


	//----- nvinfo : EIATTR_ANNOTATIONS
	.align		4
        /*0034*/ 	.byte	0x04, 0x55
        /*0036*/ 	.short	(.L_616 - .L_615)


	//   ....[0]....
.L_615:
        /* <DEDUP_REMOVED lines=18> */


	//----- nvinfo : EIATTR_MERCURY_ISA_VERSION
	.align		4
.L_616:
        /*0148*/ 	.byte	0x03, 0x5f
        /*014a*/ 	.short	0x0000


	//----- nvinfo : EIATTR_COOP_GROUP_MASK_REGIDS
	.align		4
        /*014c*/ 	.byte	0x04, 0x29
        /*014e*/ 	.short	(.L_618 - .L_617)


	//   ....[0]....
.L_617:
        /*0150*/ 	.word	0xffffffff


	//   ....[1]....
        /*0154*/ 	.word	0xffffffff


	//   ....[2]....
        /*0158*/ 	.word	0xffffffff


	//   ....[3]....
        /*015c*/ 	.word	0xffffffff


	//   ....[4]....
        /*0160*/ 	.word	0xffffffff


	//   ....[5]....
        /*0164*/ 	.word	0xffffffff


	//   ....[6]....
        /*0168*/ 	.word	0xffffffff


	//   ....[7]....
        /*016c*/ 	.word	0xffffffff


	//   ....[8]....
        /*0170*/ 	.word	0xffffffff


	//   ....[9]....
        /*0174*/ 	.word	0xffffffff


	//   ....[10]....
        /*0178*/ 	.word	0xffffffff


	//   ....[11]....
        /*017c*/ 	.word	0xffffffff


	//   ....[12]....
        /*0180*/ 	.word	0xffffffff


	//   ....[13]....
        /*0184*/ 	.word	0xffffffff


	//   ....[14]....
        /*0188*/ 	.word	0xffffffff


	//   ....[15]....
        /*018c*/ 	.word	0xffffffff


	//   ....[16]....
        /*0190*/ 	.word	0xffffffff


	//   ....[17]....
        /*0194*/ 	.word	0xffffffff


	//   ....[18]....
        /*0198*/ 	.word	0xffffffff


	//   ....[19]....
        /*019c*/ 	.word	0xffffffff


	//   ....[20]....
        /*01a0*/ 	.word	0xffffffff


	//   ....[21]....
        /*01a4*/ 	.word	0xffffffff


	//   ....[22]....
        /*01a8*/ 	.word	0xffffffff


	//   ....[23]....
        /*01ac*/ 	.word	0xffffffff


	//----- nvinfo : EIATTR_COOP_GROUP_INSTR_OFFSETS
	.align		4
.L_618:
        /*01b0*/ 	.byte	0x04, 0x28
        /*01b2*/ 	.short	(.L_620 - .L_619)


	//   ....[0]....
.L_619:
        /*01b4*/ 	.word	0x000027d0


	//   ....[1]....
        /*01b8*/ 	.word	0x00002880


	//   ....[2]....
        /*01bc*/ 	.word	0x00002890


	//   ....[3]....
        /*01c0*/ 	.word	0x00002910


	//   ....[4]....
        /*01c4*/ 	.word	0x00002c80


	//   ....[5]....
        /*01c8*/ 	.word	0x00002d40


	//   ....[6]....
        /*01cc*/ 	.word	0x00002d70


	//   ....[7]....
        /*01d0*/ 	.word	0x00002e20


	//   ....[8]....
        /*01d4*/ 	.word	0x000045b0


	//   ....[9]....
        /*01d8*/ 	.word	0x000046a0


	//   ....[10]....
        /*01dc*/ 	.word	0x000046e0


	//   ....[11]....
        /*01e0*/ 	.word	0x000046f0


	//   ....[12]....
        /*01e4*/ 	.word	0x00004700


	//   ....[13]....
        /*01e8*/ 	.word	0x00004730


	//   ....[14]....
        /*01ec*/ 	.word	0x00004780


	//   ....[15]....
        /*01f0*/ 	.word	0x000047b0


	//   ....[16]....
        /*01f4*/ 	.word	0x00005da0


	//   ....[17]....
        /*01f8*/ 	.word	0x00005db0


	//   ....[18]....
        /*01fc*/ 	.word	0x00005e00


	//   ....[19]....
        /*0200*/ 	.word	0x00005e40


	//   ....[20]....
        /*0204*/ 	.word	0x00005ec0


	//   ....[21]....
        /*0208*/ 	.word	0x00005ef0


	//   ....[22]....
        /*020c*/ 	.word	0x00005f30


	//   ....[23]....
        /*0210*/ 	.word	0x00005f60


	//----- nvinfo : EIATTR_EXIT_INSTR_OFFSETS
	.align		4
.L_620:
        /*0214*/ 	.byte	0x04, 0x1c
        /*0216*/ 	.short	(.L_622 - .L_621)


	//   ....[0]....
.L_621:
        /*0218*/ 	.word	0x00000300


	//   ....[1]....
        /*021c*/ 	.word	0x00008110


	//   ....[2]....
        /*0220*/ 	.word	0x000081e0


	//   ....[3]....
        /*0224*/ 	.word	0x00009120


	//   ....[4]....
        /*0228*/ 	.word	0x000091a0


	//----- nvinfo : EIATTR_CTAIDZ_USED
	.align		4
.L_622:
        /*022c*/ 	.byte	0x01, 0x04
	.zero		2


	//----- nvinfo : EIATTR_CRS_STACK_SIZE
	.align		4
        /*0230*/ 	.byte	0x04, 0x1e
        /*0232*/ 	.short	(.L_624 - .L_623)
.L_623:
        /*0234*/ 	.word	0x00000000
.L_624:


//--------------------- .nv.info._ZN5flash16flash_fwd_kernelI23Flash_fwd_kernel_traitsILi128ELi128ELi32ELi4ELb0ELb0EN7cutlass10bfloat16_tE19Flash_kernel_traitsILi128ELi128ELi32ELi4ES3_EELb1ELb0ELb0ELb0ELb0ELb0ELb0ELb0EEEvNS_16Flash_fwd_paramsE --------------------------
	.section	.nv.info._ZN5flash16flash_fwd_kernelI23Flash_fwd_kernel_traitsILi128ELi128ELi32ELi4ELb0ELb0EN7cutlass10bfloat16_tE19Flash_kernel_traitsILi128ELi128ELi32ELi4ES3_EELb1ELb0ELb0ELb0ELb0ELb0ELb0ELb0EEEvNS_16Flash_fwd_paramsE,"",@"SHT_CUDA_INFO"
	.sectionflags	@""
	.align	4


	//----- nvinfo : EIATTR_CUDA_API_VERSION
	.align		4
        /*0000*/ 	.byte	0x04, 0x37
        /*0002*/ 	.short	(.L_626 - .L_625)
.L_625:
        /*0004*/ 	.word	0x00000082


	//----- nvinfo : EIATTR_SW2861232_WAR
	.align		4
.L_626:
        /*0008*/ 	.byte	0x01, 0x35
	.zero		2


	//----- nvinfo : EIATTR_PARAM_CBANK
	.align		4
        /*000c*/ 	.byte	0x04, 0x0a
        /*000e*/ 	.short	(.L_628 - .L_627)
	.align		4
.L_627:
        /*0010*/ 	.word	index@(.nv.constant0._ZN5flash16flash_fwd_kernelI23Flash_fwd_kernel_traitsILi128ELi128ELi32ELi4ELb0ELb0EN7cutlass10bfloat16_tE19Flash_kernel_traitsILi128ELi128ELi32ELi4ES3_EELb1ELb0ELb0ELb0ELb0ELb0ELb0ELb0EEEvNS_16Flash_fwd_paramsE)
        /*0014*/ 	.short	0x0160
        /*0016*/ 	.short	0x01d0


	//----- nvinfo : EIATTR_CBANK_PARAM_SIZE
	.align		4
.L_628:
        /*0018*/ 	.byte	0x03, 0x19
        /*001a*/ 	.short	0x01d0


	//----- nvinfo : EIATTR_KPARAM_INFO
	.align		4
        /*001c*/ 	.byte	0x04, 0x17
        /*001e*/ 	.short	(.L_630 - .L_629)
.L_629:
        /*0020*/ 	.word	0x00000000
        /*0024*/ 	.short	0x0000
        /*0026*/ 	.short	0x0000
        /*0028*/ 	.byte	0x00, 0xf0, 0x41, 0x07


	//----- nvinfo : EIATTR_MAXREG_COUNT
	.align		4
.L_630:
        /*002c*/ 	.byte	0x03, 0x1b
        /*002e*/ 	.short	0x00ff


	//----- nvinfo : EIATTR_NUM_BARRIERS
	.align		4
        /*0030*/ 	.byte	0x02, 0x4c
        /*0032*/ 	.byte	0x01
	.zero		1


	//----- nvinfo : EIATTR_ANNOTATIONS
	.align		4
        /*0034*/ 	.byte	0x04, 0x55
        /*0036*/ 	.short	(.L_632 - .L_631)


	//   ....[0]....
.L_631:
        /* <DEDUP_REMOVED lines=11> */


	//----- nvinfo : EIATTR_MERCURY_ISA_VERSION
	.align		4
.L_632:
        /*00d0*/ 	.byte	0x03, 0x5f
        /*00d2*/ 	.short	0x0000


	//----- nvinfo : EIATTR_COOP_GROUP_MASK_REGIDS
	.align		4
        /*00d4*/ 	.byte	0x04, 0x29
        /*00d6*/ 	.short	(.L_634 - .L_633)


	//   ....[0]....
.L_633:
        /*00d8*/ 	.word	0xffffffff


	//   ....[1]....
        /*00dc*/ 	.word	0xffffffff


	//   ....[2]....
        /*00e0*/ 	.word	0xffffffff


	//   ....[3]....
        /*00e4*/ 	.word	0xffffffff


	//   ....[4]....
        /*00e8*/ 	.word	0xffffffff


	//   ....[5]....
        /*00ec*/ 	.word	0xffffffff


	//   ....[6]....
        /*00f0*/ 	.word	0xffffffff


	//   ....[7]....
        /*00f4*/ 	.word	0xffffffff


	//   ....[8]....
        /*00f8*/ 	.word	0xffffffff


	//   ....[9]....
        /*00fc*/ 	.word	0xffffffff


	//   ....[10]....
        /*0100*/ 	.word	0xffffffff


	//   ....[11]....
        /*0104*/ 	.word	0xffffffff


	//   ....[12]....
        /*0108*/ 	.word	0xffffffff


	//   ....[13]....
        /*010c*/ 	.word	0xffffffff


	//   ....[14]....
        /*0110*/ 	.word	0xffffffff


	//   ....[15]....
        /*0114*/ 	.word	0xffffffff


	//   ....[16]....
        /*0118*/ 	.word	0xffffffff


	//   ....[17]....
        /*011c*/ 	.word	0xffffffff


	//   ....[18]....
        /*0120*/ 	.word	0xffffffff


	//   ....[19]....
        /*0124*/ 	.word	0xffffffff


	//   ....[20]....
        /*0128*/ 	.word	0xffffffff


	//   ....[21]....
        /*012c*/ 	.word	0xffffffff


	//   ....[22]....
        /*0130*/ 	.word	0xffffffff


	//   ....[23]....
        /*0134*/ 	.word	0xffffffff


	//----- nvinfo : EIATTR_COOP_GROUP_INSTR_OFFSETS
	.align		4
.L_634:
        /*0138*/ 	.byte	0x04, 0x28
        /*013a*/ 	.short	(.L_636 - .L_635)


	//   ....[0]....
.L_635:
        /*013c*/ 	.word	0x000037c0


	//   ....[1]....
        /*0140*/ 	.word	0x00003800


	//   ....[2]....
        /*0144*/ 	.word	0x00003870


	//   ....[3]....
        /*0148*/ 	.word	0x00003890


	//   ....[4]....
        /*014c*/ 	.word	0x00003f50


	//   ....[5]....
        /*0150*/ 	.word	0x000042c0


	//   ....[6]....
        /*0154*/ 	.word	0x00004300


	//   ....[7]....
        /*0158*/ 	.word	0x00004420


	//   ....[8]....
        /*015c*/ 	.word	0x00005e80


	//   ....[9]....
        /*0160*/ 	.word	0x00005f00


	//   ....[10]....
        /*0164*/ 	.word	0x00005f20


	//   ....[11]....
        /*0168*/ 	.word	0x00005f40


	//   ....[12]....
        /*016c*/ 	.word	0x00005f60


	//   ....[13]....
        /*0170*/ 	.word	0x00005f80


	//   ....[14]....
        /*0174*/ 	.word	0x000063e0


	//   ....[15]....
        /*0178*/ 	.word	0x00006500


	//   ....[16]....
        /*017c*/ 	.word	0x00007f50


	//   ....[17]....
        /*0180*/ 	.word	0x00007f90


	//   ....[18]....
        /*0184*/ 	.word	0x00008050


	//   ....[19]....
        /*0188*/ 	.word	0x00008090


	//   ....[20]....
        /*018c*/ 	.word	0x000080c0


	//   ....[21]....
        /*0190*/ 	.word	0x00008100


	//   ....[22]....
        /*0194*/ 	.word	0x00008230


	//   ....[23]....
        /*0198*/ 	.word	0x00008280


	//----- nvinfo : EIATTR_EXIT_INSTR_OFFSETS
	.align		4
.L_636:
        /*019c*/ 	.byte	0x04, 0x1c
        /*019e*/ 	.short	(.L_638 - .L_637)


	//   ....[0]....
.L_637:
        /*01a0*/ 	.word	0x00000720


	//   ....[1]....
        /*01a4*/ 	.word	0x0000a430


	//   ....[2]....
        /*01a8*/ 	.word	0x0000a510


	//   ....[3]....
        /*01ac*/ 	.word	0x0000a530


	//   ....[4]....
        /*01b0*/ 	.word	0x0000b5f0


	//   ....[5]....
        /*01b4*/ 	.word	0x0000b670


	//----- nvinfo : EIATTR_CTAIDZ_USED
	.align		4
.L_638:
        /*01b8*/ 	.byte	0x01, 0x04
	.zero		2


	//----- nvinfo : EIATTR_CRS_STACK_SIZE
	.align		4
        /*01bc*/ 	.byte	0x04, 0x1e
        /*01be*/ 	.short	(.L_640 - .L_639)
.L_639:
        /*01c0*/ 	.word	0x00000000
.L_640:


//--------------------- .nv.info._ZN5flash16flash_fwd_kernelI23Flash_fwd_kernel_traitsILi128ELi128ELi32ELi4ELb0ELb0EN7cutlass10bfloat16_tE19Flash_kernel_traitsILi128ELi128ELi32ELi4ES3_EELb1ELb0ELb1ELb0ELb0ELb0ELb0ELb0EEEvNS_16Flash_fwd_paramsE --------------------------
	.section	.nv.info._ZN5flash16flash_fwd_kernelI23Flash_fwd_kernel_traitsILi128ELi128ELi32ELi4ELb0ELb0EN7cutlass10bfloat16_tE19Flash_kernel_traitsILi128ELi128ELi32ELi4ES3_EELb1ELb0ELb1ELb0ELb0ELb0ELb0ELb0EEEvNS_16Flash_fwd_paramsE,"",@"SHT_CUDA_INFO"
	.sectionflags	@""
	.align	4


	//----- nvinfo : EIATTR_CUDA_API_VERSION
	.align		4
        /*0000*/ 	.byte	0x04, 0x37
        /*0002*/ 	.short	(.L_642 - .L_641)
.L_641:
        /*0004*/ 	.word	0x00000082


	//----- nvinfo : EIATTR_SW2861232_WAR
	.align		4
.L_642:
        /*0008*/ 	.byte	0x01, 0x35
	.zero		2


	//----- nvinfo : EIATTR_PARAM_CBANK
	.align		4
        /*000c*/ 	.byte	0x04, 0x0a
        /*000e*/ 	.short	(.L_644 - .L_643)
	.align		4
.L_643:
        /*0010*/ 	.word	index@(.nv.constant0._ZN5flash16flash_fwd_kernelI23Flash_fwd_kernel_traitsILi128ELi128ELi32ELi4ELb0ELb0EN7cutlass10bfloat16_tE19Flash_kernel_traitsILi128ELi128ELi32ELi4ES3_EELb1ELb0ELb1ELb0ELb0ELb0ELb0ELb0EEEvNS_16Flash_fwd_paramsE)
        /*0014*/ 	.short	0x0160
        /*0016*/ 	.short	0x01d0


	//----- nvinfo : EIATTR_CBANK_PARAM_SIZE
	.align		4
.L_644:
        /*0018*/ 	.byte	0x03, 0x19
        /*001a*/ 	.short	0x01d0


	//----- nvinfo : EIATTR_KPARAM_INFO
	.align		4
        /*001c*/ 	.byte	0x04, 0x17
        /*001e*/ 	.short	(.L_646 - .L_645)
.L_645:
        /*0020*/ 	.word	0x00000000
        /*0024*/ 	.short	0x0000
        /*0026*/ 	.short	0x0000
        /*0028*/ 	.byte	0x00, 0xf0, 0x41, 0x07


	//----- nvinfo : EIATTR_MAXREG_COUNT
	.align		4
.L_646:
        /*002c*/ 	.byte	0x03, 0x1b
        /*002e*/ 	.short	0x00ff


	//----- nvinfo : EIATTR_NUM_BARRIERS
	.align		4
        /*0030*/ 	.byte	0x02, 0x4c
        /*0032*/ 	.byte	0x01
	.zero		1


	//----- nvinfo : EIATTR_ANNOTATIONS
	.align		4
        /*0034*/ 	.byte	0x04, 0x55
        /*0036*/ 	.short	(.L_648 - .L_647)


	//   ....[0]....
.L_647:
        /* <DEDUP_REMOVED lines=55> */


	//----- nvinfo : EIATTR_MERCURY_ISA_VERSION
	.align		4
.L_648:
        /*0398*/ 	.byte	0x03, 0x5f
        /*039a*/ 	.short	0x0000


	//----- nvinfo : EIATTR_COOP_GROUP_MASK_REGIDS
	.align		4
        /*039c*/ 	.byte	0x04, 0x29
        /*039e*/ 	.short	(.L_650 - .L_649)


	//   ....[0]....
.L_649:
        /*03a0*/ 	.word	0xffffffff


	//   ....[1]....
        /*03a4*/ 	.word	0xffffffff


	//   ....[2]....
        /*03a8*/ 	.word	0xffffffff


	//   ....[3]....
        /*03ac*/ 	.word	0xffffffff


	//   ....[4]....
        /*03b0*/ 	.word	0xffffffff


	//   ....[5]....
        /*03b4*/ 	.word	0xffffffff


	//   ....[6]....
        /*03b8*/ 	.word	0xffffffff


	//   ....[7]....
        /*03bc*/ 	.word	0xffffffff


	//   ....[8]....
        /*03c0*/ 	.word	0xffffffff


	//   ....[9]....
        /*03c4*/ 	.word	0xffffffff


	//   ....[10]....
        /*03c8*/ 	.word	0xffffffff


	//   ....[11]....
        /*03cc*/ 	.word	0xffffffff


	//   ....[12]....
        /*03d0*/ 	.word	0xffffffff


	//   ....[13]....
        /*03d4*/ 	.word	0xffffffff


	//   ....[14]....
        /*03d8*/ 	.word	0xffffffff


	//   ....[15]....
        /*03dc*/ 	.word	0xffffffff


	//   ....[16]....
        /*03e0*/ 	.word	0xffffffff


	//   ....[17]....
        /*03e4*/ 	.word	0xffffffff


	//   ....[18]....
        /*03e8*/ 	.word	0xffffffff


	//   ....[19]....
        /*03ec*/ 	.word	0xffffffff


	//   ....[20]....
        /*03f0*/ 	.word	0xffffffff


	//   ....[21]....
        /*03f4*/ 	.word	0xffffffff


	//   ....[22]....
        /*03f8*/ 	.word	0xffffffff


	//   ....[23]....
        /*03fc*/ 	.word	0xffffffff


	//   ....[24]....
        /*0400*/ 	.word	0xffffffff


	//   ....[25]....
        /*0404*/ 	.word	0xffffffff


	//   ....[26]....
        /*0408*/ 	.word	0xffffffff


	//   ....[27]....
        /*040c*/ 	.word	0xffffffff


	//   ....[28]....
        /*0410*/ 	.word	0xffffffff


	//   ....[29]....
        /*0414*/ 	.word	0xffffffff


	//   ....[30]....
        /*0418*/ 	.word	0xffffffff


	//   ....[31]....
        /*041c*/ 	.word	0xffffffff


	//   ....[32]....
        /*0420*/ 	.word	0xffffffff


	//   ....[33]....
        /*0424*/ 	.word	0xffffffff


	//   ....[34]....
        /*0428*/ 	.word	0xffffffff


	//   ....[35]....
        /*042c*/ 	.word	0xffffffff


	//   ....[36]....
        /*0430*/ 	.word	0xffffffff


	//   ....[37]....
        /*0434*/ 	.word	0xffffffff


	//   ....[38]....
        /*0438*/ 	.word	0xffffffff


	//   ....[39]....
        /*043c*/ 	.word	0xffffffff


	//   ....[40]....
        /*0440*/ 	.word	0xffffffff


	//   ....[41]....
        /*0444*/ 	.word	0xffffffff


	//   ....[42]....
        /*0448*/ 	.word	0xffffffff


	//   ....[43]....
        /*044c*/ 	.word	0xffffffff


	//   ....[44]....
        /*0450*/ 	.word	0xffffffff


	//   ....[45]....
        /*0454*/ 	.word	0xffffffff


	//   ....[46]....
        /*0458*/ 	.word	0xffffffff


	//   ....[47]....
        /*045c*/ 	.word	0xffffffff


	//   ....[48]....
        /*0460*/ 	.word	0xffffffff


	//   ....[49]....
        /*0464*/ 	.word	0xffffffff


	//   ....[50]....
        /*0468*/ 	.word	0xffffffff


	//   ....[51]....
        /*046c*/ 	.word	0xffffffff


	//   ....[52]....
        /*0470*/ 	.word	0xffffffff


	//   ....[53]....
        /*0474*/ 	.word	0xffffffff


	//   ....[54]....
        /*0478*/ 	.word	0xffffffff


	//   ....[55]....
        /*047c*/ 	.word	0xffffffff


	//----- nvinfo : EIATTR_COOP_GROUP_INSTR_OFFSETS
	.align		4
.L_650:
        /*0480*/ 	.byte	0x04, 0x28
        /*0482*/ 	.short	(.L_652 - .L_651)


	//   ....[0]....
.L_651:
        /*0484*/ 	.word	0x00005050


	//   ....[1]....
        /*0488*/ 	.word	0x00005140


	//   ....[2]....
        /*048c*/ 	.word	0x00005150


	//   ....[3]....
        /*0490*/ 	.word	0x000051f0


	//   ....[4]....
        /*0494*/ 	.word	0x000057a0


	//   ....[5]....
        /*0498*/ 	.word	0x00005a30


	//   ....[6]....
        /*049c*/ 	.word	0x00005bd0


	//   ....[7]....
        /*04a0*/ 	.word	0x00005c70


	//   ....[8]....
        /*04a4*/ 	.word	0x00007db0


	//   ....[9]....
        /*04a8*/ 	.word	0x00007e40


	//   ....[10]....
        /*04ac*/ 	.word	0x00007ea0


	//   ....[11]....
        /*04b0*/ 	.word	0x00007fe0


	//   ....[12]....
        /*04b4*/ 	.word	0x000080a0


	//   ....[13]....
        /*04b8*/ 	.word	0x000080d0


	//   ....[14]....
        /*04bc*/ 	.word	0x00008300


	//   ....[15]....
        /*04c0*/ 	.word	0x00008360


	//   ....[16]....
        /*04c4*/ 	.word	0x0000b6c0


	//   ....[17]....
        /*04c8*/ 	.word	0x0000b7d0


	//   ....[18]....
        /*04cc*/ 	.word	0x0000b830


	//   ....[19]....
        /*04d0*/ 	.word	0x0000ba20


	//   ....[20]....
        /*04d4*/ 	.word	0x0000ba80


	//   ....[21]....
        /*04d8*/ 	.word	0x0000bb20


	//   ....[22]....
        /*04dc*/ 	.word	0x0000bbb0


	//   ....[23]....
        /*04e0*/ 	.word	0x0000bca0


	//   ....[24]....
        /*04e4*/ 	.word	0x0000f020


	//   ....[25]....
        /*04e8*/ 	.word	0x0000f1a0


	//   ....[26]....
        /*04ec*/ 	.word	0x0000f290


	//   ....[27]....
        /*04f0*/ 	.word	0x0000f400


	//   ....[28]....
        /*04f4*/ 	.word	0x0000f430


	//   ....[29]....
        /*04f8*/ 	.word	0x0000f470


	//   ....[30]....
        /*04fc*/ 	.word	0x0000f510


	//   ....[31]....
        /*0500*/ 	.word	0x0000f5f0


	//   ....[32]....
        /*0504*/ 	.word	0x00012a00


	//   ....[33]....
        /*0508*/ 	.word	0x00012bb0


	//   ....[34]....
        /*050c*/ 	.word	0x00012cc0


	//   ....[35]....
        /*0510*/ 	.word	0x00012cf0


	//   ....[36]....
        /*0514*/ 	.word	0x00012d20


	//   ....[37]....
        /*0518*/ 	.word	0x00012e00


	//   ....[38]....
        /*051c*/ 	.word	0x00012e30


	//   ....[39]....
        /*0520*/ 	.word	0x00012ef0


	//   ....[40]....
        /*0524*/ 	.word	0x00015fb0


	//   ....[41]....
        /*0528*/ 	.word	0x000160a0


	//   ....[42]....
        /*052c*/ 	.word	0x000161c0


	//   ....[43]....
        /*0530*/ 	.word	0x00016340


	//   ....[44]....
        /*0534*/ 	.word	0x000163a0


	//   ....[45]....
        /*0538*/ 	.word	0x000164e0


	//   ....[46]....
        /*053c*/ 	.word	0x00016550


	//   ....[47]....
        /*0540*/ 	.word	0x00016630


	//   ....[48]....
        /*0544*/ 	.word	0x00018800


	//   ....[49]....
        /*0548*/ 	.word	0x00018810


	//   ....[50]....
        /*054c*/ 	.word	0x00018820


	//   ....[51]....
        /*0550*/ 	.word	0x00018840


	//   ....[52]....
        /*0554*/ 	.word	0x00018860


	//   ....[53]....
        /*0558*/ 	.word	0x00018870


	//   ....[54]....
        /*055c*/ 	.word	0x000188d0


	//   ....[55]....
        /*0560*/ 	.word	0x00018910


	//----- nvinfo : EIATTR_EXIT_INSTR_OFFSETS
	.align		4
.L_652:
        /*0564*/ 	.byte	0x04, 0x1c
        /*0566*/ 	.short	(.L_654 - .L_653)


	//   ....[0]....
.L_653:
        /*0568*/ 	.word	0x00000730


	//   ....[1]....
        /*056c*/ 	.word	0x00001960


	//   ....[2]....
        /*0570*/ 	.word	0x000019e0


	//   ....[3]....
        /*0574*/ 	.word	0x0001a9b0


	//   ....[4]....
        /*0578*/ 	.word	0x0001aa90


	//   ....[5]....
        /*057c*/ 	.word	0x0001aab0


	//----- nvinfo : EIATTR_CTAIDZ_USED
	.align		4
.L_654:
        /*0580*/ 	.byte	0x01, 0x04
	.zero		2


	//----- nvinfo : EIATTR_CRS_STACK_SIZE
	.align		4
        /*0584*/ 	.byte	0x04, 0x1e
        /*0586*/ 	.short	(.L_656 - .L_655)
.L_655:
        /*0588*/ 	.word	0x00000000
.L_656:


//--------------------- .nv.info._ZN5flash16flash_fwd_kernelI23Flash_fwd_kernel_traitsILi128ELi128ELi32ELi4ELb0ELb0EN7cutlass10bfloat16_tE19Flash_kernel_traitsILi128ELi128ELi32ELi4ES3_EELb1ELb0ELb0ELb0ELb1ELb1ELb0ELb0EEEvNS_16Flash_fwd_paramsE --------------------------
	.section	.nv.info._ZN5flash16flash_fwd_kernelI23Flash_fwd_kernel_traitsILi128ELi128ELi32ELi4ELb0ELb0EN7cutlass10bfloat16_tE19Flash_kernel_traitsILi128ELi128ELi32ELi4ES3_EELb1ELb0ELb0ELb0ELb1ELb1ELb0ELb0EEEvNS_16Flash_fwd_paramsE,"",@"SHT_CUDA_INFO"
	.sectionflags	@""
	.align	4


	//----- nvinfo : EIATTR_CUDA_API_VERSION
	.align		4
        /*0000*/ 	.byte	0x04, 0x37
        /*0002*/ 	.short	(.L_658 - .L_657)
.L_657:
        /*0004*/ 	.word	0x00000082


	//----- nvinfo : EIATTR_SW2861232_WAR
	.align		4
.L_658:
        /*0008*/ 	.byte	0x01, 0x35
	.zero		2


	//----- nvinfo : EIATTR_PARAM_CBANK
	.align		4
        /*000c*/ 	.byte	0x04, 0x0a
        /*000e*/ 	.short	(.L_660 - .L_659)
	.align		4
.L_659:
        /*0010*/ 	.word	index@(.nv.constant0._ZN5flash16flash_fwd_kernelI23Flash_fwd_kernel_traitsILi128ELi128ELi32ELi4ELb0ELb0EN7cutlass10bfloat16_tE19Flash_kernel_traitsILi128ELi128ELi32ELi4ES3_EELb1ELb0ELb0ELb0ELb1ELb1ELb0ELb0EEEvNS_16Flash_fwd_paramsE)
        /*0014*/ 	.short	0x0160
        /*0016*/ 	.short	0x01d0


	//----- nvinfo : EIATTR_CBANK_PARAM_SIZE
	.align		4
.L_660:
        /*0018*/ 	.byte	0x03, 0x19
        /*001a*/ 	.short	0x01d0


	//----- nvinfo : EIATTR_KPARAM_INFO
	.align		4
        /*001c*/ 	.byte	0x04, 0x17
        /*001e*/ 	.short	(.L_662 - .L_661)
.L_661:
        /*0020*/ 	.word	0x00000000
        /*0024*/ 	.short	0x0000
        /*0026*/ 	.short	0x0000
        /*0028*/ 	.byte	0x00, 0xf0, 0x41, 0x07


	//----- nvinfo : EIATTR_MAXREG_COUNT
	.align		4
.L_662:
        /*002c*/ 	.byte	0x03, 0x1b
        /*002e*/ 	.short	0x00ff


	//----- nvinfo : EIATTR_NUM_BARRIERS
	.align		4
        /*0030*/ 	.byte	0x02, 0x4c
        /*0032*/ 	.byte	0x01
	.zero		1


	//----- nvinfo : EIATTR_ANNOTATIONS
	.align		4
        /*0034*/ 	.byte	0x04, 0x55
        /*0036*/ 	.short	(.L_664 - .L_663)


	//   ....[0]....
.L_663:
        /*0038*/ 	.word	0x00000001
        /*003c*/ 	.byte	0xa0, 0x0b, 0x00, 0x00, 0x01, 0x00, 0x00, 0x00, 0x20, 0x0c, 0x00, 0x00, 0x01, 0x00, 0x00, 0x00
        /*004c*/ 	.byte	0x70, 0x0c, 0x00, 0x00, 0x01, 0x00, 0x00, 0x00, 0xa0, 0x33, 0x00, 0x00, 0x01, 0x00, 0x00, 0x00
        /*005c*/ 	.byte	0xd0, 0x33, 0x00, 0x00, 0x01, 0x00, 0x00, 0x00, 0x60, 0x34, 0x00, 0x00, 0x01, 0x00, 0x00, 0x00
        /*006c*/ 	.byte	0x80, 0x34, 0x00, 0x00, 0x01, 0x00, 0x00, 0x00, 0xd0, 0x35, 0x00, 0x00, 0x01, 0x00, 0x00, 0x00
        /*007c*/ 	.byte	0x70, 0x3d, 0x00, 0x00, 0x01, 0x00, 0x00, 0x00, 0xa0, 0x3d, 0x00, 0x00


	//----- nvinfo : EIATTR_MERCURY_ISA_VERSION
	.align		4
.L_664:
        /*0088*/ 	.byte	0x03, 0x5f
        /*008a*/ 	.short	0x0000


	//----- nvinfo : EIATTR_COOP_GROUP_MASK_REGIDS
	.align		4
        /*008c*/ 	.byte	0x04, 0x29
        /*008e*/ 	.short	(.L_666 - .L_665)


	//   ....[0]....
.L_665:
        /*0090*/ 	.word	0xffffffff


	//   ....[1]....
        /*0094*/ 	.word	0xffffffff


	//   ....[2]....
        /*0098*/ 	.word	0xffffffff


	//   ....[3]....
        /*009c*/ 	.word	0xffffffff


	//   ....[4]....
        /*00a0*/ 	.word	0xffffffff


	//   ....[5]....
        /*00a4*/ 	.word	0xffffffff


	//   ....[6]....
        /*00a8*/ 	.word	0xffffffff


	//   ....[7]....
        /*00ac*/ 	.word	0xffffffff


	//   ....[8]....
        /*00b0*/ 	.word	0xffffffff


	//   ....[9]....
        /*00b4*/ 	.word	0xffffffff


	//   ....[10]....
        /*00b8*/ 	.word	0xffffffff


	//   ....[11]....
        /*00bc*/ 	.word	0xffffffff


	//   ....[12]....
        /*00c0*/ 	.word	0xffffffff


	//   ....[13]....
        /*00c4*/ 	.word	0xffffffff


	//   ....[14]....
        /*00c8*/ 	.word	0xffffffff


	//   ....[15]....
        /*00cc*/ 	.word	0xffffffff


	//   ....[16]....
        /*00d0*/ 	.word	0xffffffff


	//   ....[17]....
        /*00d4*/ 	.word	0xffffffff


	//   ....[18]....
        /*00d8*/ 	.word	0xffffffff


	//   ....[19]....
        /*00dc*/ 	.word	0xffffffff


	//   ....[20]....
        /*00e0*/ 	.word	0xffffffff


	//   ....[21]....
        /*00e4*/ 	.word	0xffffffff


	//   ....[22]....
        /*00e8*/ 	.word	0xffffffff


	//   ....[23]....
        /*00ec*/ 	.word	0xffffffff


	//----- nvinfo : EIATTR_COOP_GROUP_INSTR_OFFSETS
	.align		4
.L_666:
        /*00f0*/ 	.byte	0x04, 0x28
        /*00f2*/ 	.short	(.L_668 - .L_667)


	//   ....[0]....
.L_667:
        /*00f4*/ 	.word	0x00001b50


	//   ....[1]....
        /*00f8*/ 	.word	0x00001c70


	//   ....[2]....
        /*00fc*/ 	.word	0x00001c80


	//   ....[3]....
        /*0100*/ 	.word	0x00001d50


	//   ....[4]....
        /*0104*/ 	.word	0x000022e0


	//   ....[5]....
        /*0108*/ 	.word	0x00002630


	//   ....[6]....
        /*010c*/ 	.word	0x00002670


	//   ....[7]....
        /*0110*/ 	.word	0x00002790


	//   ....[8]....
        /*0114*/ 	.word	0x00003e80


	//   ....[9]....
        /*0118*/ 	.word	0x00003f10


	//   ....[10]....
        /*011c*/ 	.word	0x00003f30


	//   ....[11]....
        /*0120*/ 	.word	0x00003f50


	//   ....[12]....
        /*0124*/ 	.word	0x00003f70


	//   ....[13]....
        /*0128*/ 	.word	0x00003f90


	//   ....[14]....
        /*012c*/ 	.word	0x000043a0


	//   ....[15]....
        /*0130*/ 	.word	0x000044e0


	//   ....[16]....
        /*0134*/ 	.word	0x00005f60


	//   ....[17]....
        /*0138*/ 	.word	0x00005fa0


	//   ....[18]....
        /*013c*/ 	.word	0x00005fd0


	//   ....[19]....
        /*0140*/ 	.word	0x00005fe0


	//   ....[20]....
        /*0144*/ 	.word	0x00006040


	//   ....[21]....
        /*0148*/ 	.word	0x00006060


	//   ....[22]....
        /*014c*/ 	.word	0x00006080


	//   ....[23]....
        /*0150*/ 	.word	0x000060a0


	//----- nvinfo : EIATTR_EXIT_INSTR_OFFSETS
	.align		4
.L_668:
        /*0154*/ 	.byte	0x04, 0x1c
        /*0156*/ 	.short	(.L_670 - .L_669)


	//   ....[0]....
.L_669:
        /*0158*/ 	.word	0x000003c0


	//   ....[1]....
        /*015c*/ 	.word	0x00007e10


	//----- nvinfo : EIATTR_CTAIDZ_USED
	.align		4
.L_670:
        /*0160*/ 	.byte	0x01, 0x04
	.zero		2


	//----- nvinfo : EIATTR_CRS_STACK_SIZE
	.align		4
        /*0164*/ 	.byte	0x04, 0x1e
        /*0166*/ 	.short	(.L_672 - .L_671)
.L_671:
        /*0168*/ 	.word	0x00000000
.L_672:


//--------------------- .nv.info._ZN5flash16flash_fwd_kernelI23Flash_fwd_kernel_traitsILi128ELi128ELi32ELi4ELb0ELb0EN7cutlass10bfloat16_tE19Flash_kernel_traitsILi128ELi128ELi32ELi4ES3_EELb0ELb0ELb0ELb0ELb1ELb1ELb1ELb0EEEvNS_16Flash_fwd_paramsE --------------------------
	.section	.nv.info._ZN5flash16flash_fwd_kernelI23Flash_fwd_kernel_traitsILi128ELi128ELi32ELi4ELb0ELb0EN7cutlass10bfloat16_tE19Flash_kernel_traitsILi128ELi128ELi32ELi4ES3_EELb0ELb0ELb0ELb0ELb1ELb1ELb1ELb0EEEvNS_16Flash_fwd_paramsE,"",@"SHT_CUDA_INFO"
	.sectionflags	@""
	.align	4


	//----- nvinfo : EIATTR_CUDA_API_VERSION
	.align		4
        /*0000*/ 	.byte	0x04, 0x37
        /*0002*/ 	.short	(.L_674 - .L_673)
.L_673:
        /*0004*/ 	.word	0x00000082


	//----- nvinfo : EIATTR_SW2861232_WAR
	.align		4
.L_674:
        /*0008*/ 	.byte	0x01, 0x35
	.zero		2


	//----- nvinfo : EIATTR_PARAM_CBANK
	.align		4
        /*000c*/ 	.byte	0x04, 0x0a
        /*000e*/ 	.short	(.L_676 - .L_675)
	.align		4
.L_675:
        /*0010*/ 	.word	index@(.nv.constant0._ZN5flash16flash_fwd_kernelI23Flash_fwd_kernel_traitsILi128ELi128ELi32ELi4ELb0ELb0EN7cutlass10bfloat16_tE19Flash_kernel_traitsILi128ELi128ELi32ELi4ES3_EELb0ELb0ELb0ELb0ELb1ELb1ELb1ELb0EEEvNS_16Flash_fwd_paramsE)
        /*0014*/ 	.short	0x0160
        /*0016*/ 	.short	0x01d0


	//----- nvinfo : EIATTR_CBANK_PARAM_SIZE
	.align		4
.L_676:
        /*0018*/ 	.byte	0x03, 0x19
        /*001a*/ 	.short	0x01d0


	//----- nvinfo : EIATTR_KPARAM_INFO
	.align		4
        /*001c*/ 	.byte	0x04, 0x17
        /*001e*/ 	.short	(.L_678 - .L_677)
.L_677:
        /*0020*/ 	.word	0x00000000
        /*0024*/ 	.short	0x0000
        /*0026*/ 	.short	0x0000
        /*0028*/ 	.byte	0x00, 0xf0, 0x41, 0x07


	//----- nvinfo : EIATTR_MAXREG_COUNT
	.align		4
.L_678:
        /*002c*/ 	.byte	0x03, 0x1b
        /*002e*/ 	.short	0x00ff


	//----- nvinfo : EIATTR_NUM_BARRIERS
	.align		4
        /*0030*/ 	.byte	0x02, 0x4c
        /*0032*/ 	.byte	0x01
	.zero		1


	//----- nvinfo : EIATTR_ANNOTATIONS
	.align		4
        /*0034*/ 	.byte	0x04, 0x55
        /*0036*/ 	.short	(.L_680 - .L_679)


	//   ....[0]....
.L_679:
        /*0038*/ 	.word	0x00000001
        /*003c*/ 	.byte	0x20, 0x09, 0x00, 0x00, 0x01, 0x00, 0x00, 0x00, 0x60, 0x09, 0x00, 0x00, 0x01, 0x00, 0x00, 0x00
        /*004c*/ 	.byte	0xc0, 0x0a, 0x00, 0x00, 0x01, 0x00, 0x00, 0x00, 0xa0, 0x0b, 0x00, 0x00, 0x01, 0x00, 0x00, 0x00
        /*005c*/ 	.byte	0xb0, 0x19, 0x00, 0x00, 0x01, 0x00, 0x00, 0x00, 0x50, 0x29, 0x00, 0x00, 0x01, 0x00, 0x00, 0x00
        /*006c*/ 	.byte	0x70, 0x2b, 0x00, 0x00, 0x01, 0x00, 0x00, 0x00, 0xa0, 0x2b, 0x00, 0x00, 0x01, 0x00, 0x00, 0x00
        /*007c*/ 	.byte	0x30, 0x2d, 0x00, 0x00, 0x01, 0x00, 0x00, 0x00, 0x60, 0x2d, 0x00, 0x00, 0x01, 0x00, 0x00, 0x00
        /*008c*/ 	.byte	0x30, 0x4e, 0x00, 0x00, 0x01, 0x00, 0x00, 0x00, 0xe0, 0x51, 0x00, 0x00, 0x01, 0x00, 0x00, 0x00
        /*009c*/ 	.byte	0x30, 0x52, 0x00, 0x00, 0x01, 0x00, 0x00, 0x00, 0x40, 0x52, 0x00, 0x00


	//----- nvinfo : EIATTR_MERCURY_ISA_VERSION
	.align		4
.L_680:
        /*00a8*/ 	.byte	0x03, 0x5f
        /*00aa*/ 	.short	0x0000


	//----- nvinfo : EIATTR_COOP_GROUP_MASK_REGIDS
	.align		4
        /*00ac*/ 	.byte	0x04, 0x29
        /*00ae*/ 	.short	(.L_682 - .L_681)


	//   ....[0]....
.L_681:
        /*00b0*/ 	.word	0xffffffff


	//   ....[1]....
        /*00b4*/ 	.word	0xffffffff


	//   ....[2]....
        /*00b8*/ 	.word	0xffffffff


	//   ....[3]....
        /*00bc*/ 	.word	0xffffffff


	//   ....[4]....
        /*00c0*/ 	.word	0xffffffff


	//   ....[5]....
        /*00c4*/ 	.word	0xffffffff


	//   ....[6]....
        /*00c8*/ 	.word	0xffffffff


	//   ....[7]....
        /*00cc*/ 	.word	0xffffffff


	//   ....[8]....
        /*00d0*/ 	.word	0xffffffff


	//   ....[9]....
        /*00d4*/ 	.word	0xffffffff


	//   ....[10]....
        /*00d8*/ 	.word	0xffffffff


	//   ....[11]....
        /*00dc*/ 	.word	0xffffffff


	//   ....[12]....
        /*00e0*/ 	.word	0xffffffff


	//   ....[13]....
        /*00e4*/ 	.word	0xffffffff


	//   ....[14]....
        /*00e8*/ 	.word	0xffffffff


	//   ....[15]....
        /*00ec*/ 	.word	0xffffffff


	//   ....[16]....
        /*00f0*/ 	.word	0xffffffff


	//   ....[17]....
        /*00f4*/ 	.word	0xffffffff


	//   ....[18]....
        /*00f8*/ 	.word	0xffffffff


	//   ....[19]....
        /*00fc*/ 	.word	0xffffffff


	//   ....[20]....
        /*0100*/ 	.word	0xffffffff


	//   ....[21]....
        /*0104*/ 	.word	0xffffffff


	//   ....[22]....
        /*0108*/ 	.word	0xffffffff


	//   ....[23]....
        /*010c*/ 	.word	0xffffffff


	//----- nvinfo : EIATTR_COOP_GROUP_INSTR_OFFSETS
	.align		4
.L_682:
        /*0110*/ 	.byte	0x04, 0x28
        /*0112*/ 	.short	(.L_684 - .L_683)


	//   ....[0]....
.L_683:
        /*0114*/ 	.word	0x00001c50


	//   ....[1]....
        /*0118*/ 	.word	0x00001d00


	//   ....[2]....
        /*011c*/ 	.word	0x00001d10


	//   ....[3]....
        /*0120*/ 	.word	0x00001d90


	//   ....[4]....
        /*0124*/ 	.word	0x00001ec0


	//   ....[5]....
        /*0128*/ 	.word	0x00001fc0


	//   ....[6]....
        /*012c*/ 	.word	0x00002090


	//   ....[7]....
        /*0130*/ 	.word	0x00002110


	//   ....[8]....
        /*0134*/ 	.word	0x00003a60


	//   ....[9]....
        /*0138*/ 	.word	0x00003b50


	//   ....[10]....
        /*013c*/ 	.word	0x00003b90


	//   ....[11]....
        /*0140*/ 	.word	0x00003ba0


	//   ....[12]....
        /*0144*/ 	.word	0x00003bb0


	//   ....[13]....
        /*0148*/ 	.word	0x00003be0


	//   ....[14]....
        /*014c*/ 	.word	0x00003c30


	//   ....[15]....
        /*0150*/ 	.word	0x00003c60


	//   ....[16]....
        /*0154*/ 	.word	0x00005250


	//   ....[17]....
        /*0158*/ 	.word	0x00005260


	//   ....[18]....
        /*015c*/ 	.word	0x000052a0


	//   ....[19]....
        /*0160*/ 	.word	0x000052e0


	//   ....[20]....
        /*0164*/ 	.word	0x00005400


	//   ....[21]....
        /*0168*/ 	.word	0x00005420


	//   ....[22]....
        /*016c*/ 	.word	0x00005430


	//   ....[23]....
        /*0170*/ 	.word	0x00005480


	//----- nvinfo : EIATTR_EXIT_INSTR_OFFSETS
	.align		4
.L_684:
        /*0174*/ 	.byte	0x04, 0x1c
        /*0176*/ 	.short	(.L_686 - .L_685)


	//   ....[0]....
.L_685:
        /*0178*/ 	.word	0x00000170


	//   ....[1]....
        /*017c*/ 	.word	0x00007070


	//----- nvinfo : EIATTR_CTAIDZ_USED
	.align		4
.L_686:
        /*0180*/ 	.byte	0x01, 0x04
	.zero		2


	//----- nvinfo : EIATTR_CRS_STACK_SIZE
	.align		4
        /*0184*/ 	.byte	0x04, 0x1e
        /*0186*/ 	.short	(.L_688 - .L_687)
.L_687:
        /*0188*/ 	.word	0x00000000
.L_688:


//--------------------- .nv.info._ZN5flash16flash_fwd_kernelI23Flash_fwd_kernel_traitsILi128ELi128ELi32ELi4ELb0ELb0EN7cutlass10bfloat16_tE19Flash_kernel_traitsILi128ELi128ELi32ELi4ES3_EELb1ELb0ELb0ELb1ELb0ELb0ELb0ELb0EEEvNS_16Flash_fwd_paramsE --------------------------
	.section	.nv.info._ZN5flash16flash_fwd_kernelI23Flash_fwd_kernel_traitsILi128ELi128ELi32ELi4ELb0ELb0EN7cutlass10bfloat16_tE19Flash_kernel_traitsILi128ELi128ELi32ELi4ES3_EELb1ELb0ELb0ELb1ELb0ELb0ELb0ELb0EEEvNS_16Flash_fwd_paramsE,"",@"SHT_CUDA_INFO"
	.sectionflags	@""
	.align	4


	//----- nvinfo : EIATTR_CUDA_API_VERSION
	.align		4
        /*0000*/ 	.byte	0x04, 0x37
        /*0002*/ 	.short	(.L_690 - .L_689)
.L_689:
        /*0004*/ 	.word	0x00000082


	//----- nvinfo : EIATTR_SW2861232_WAR
	.align		4
.L_690:
        /*0008*/ 	.byte	0x01, 0x35
	.zero		2


	//----- nvinfo : EIATTR_PARAM_CBANK
	.align		4
        /*000c*/ 	.byte	0x04, 0x0a
        /*000e*/ 	.short	(.L_692 - .L_691)
	.align		4
.L_691:
        /*0010*/ 	.word	index@(.nv.constant0._ZN5flash16flash_fwd_kernelI23Flash_fwd_kernel_traitsILi128ELi128ELi32ELi4ELb0ELb0EN7cutlass10bfloat16_tE19Flash_kernel_traitsILi128ELi128ELi32ELi4ES3_EELb1ELb0ELb0ELb1ELb0ELb0ELb0ELb0EEEvNS_16Flash_fwd_paramsE)
        /*0014*/ 	.short	0x0160
        /*0016*/ 	.short	0x01d0


	//----- nvinfo : EIATTR_CBANK_PARAM_SIZE
	.align		4
.L_692:
        /*0018*/ 	.byte	0x03, 0x19
        /*001a*/ 	.short	0x01d0


	//----- nvinfo : EIATTR_KPARAM_INFO
	.align		4
        /*001c*/ 	.byte	0x04, 0x17
        /*001e*/ 	.short	(.L_694 - .L_693)
.L_693:
        /*0020*/ 	.word	0x00000000
        /*0024*/ 	.short	0x0000
        /*0026*/ 	.short	0x0000
        /*0028*/ 	.byte	0x00, 0xf0, 0x41, 0x07


	//----- nvinfo : EIATTR_MAXREG_COUNT
	.align		4
.L_694:
        /*002c*/ 	.byte	0x03, 0x1b
        /*002e*/ 	.short	0x00ff


	//----- nvinfo : EIATTR_NUM_BARRIERS
	.align		4
        /*0030*/ 	.byte	0x02, 0x4c
        /*0032*/ 	.byte	0x01
	.zero		1


	//----- nvinfo : EIATTR_ANNOTATIONS
	.align		4
        /*0034*/ 	.byte	0x04, 0x55
        /*0036*/ 	.short	(.L_696 - .L_695)


	//   ....[0]....
.L_695:
        /* <DEDUP_REMOVED lines=11> */


	//----- nvinfo : EIATTR_MERCURY_ISA_VERSION
	.align		4
.L_696:
        /*00d0*/ 	.byte	0x03, 0x5f
        /*00d2*/ 	.short	0x0000


	//----- nvinfo : EIATTR_COOP_GROUP_MASK_REGIDS
	.align		4
        /*00d4*/ 	.byte	0x04, 0x29
        /*00d6*/ 	.short	(.L_698 - .L_697)


	//   ....[0]....
.L_697:
        /*00d8*/ 	.word	0xffffffff


	//   ....[1]....
        /*00dc*/ 	.word	0xffffffff


	//   ....[2]....
        /*00e0*/ 	.word	0xffffffff


	//   ....[3]....
        /*00e4*/ 	.word	0xffffffff


	//   ....[4]....
        /*00e8*/ 	.word	0xffffffff


	//   ....[5]....
        /*00ec*/ 	.word	0xffffffff


	//   ....[6]....
        /*00f0*/ 	.word	0xffffffff


	//   ....[7]....
        /*00f4*/ 	.word	0xffffffff


	//   ....[8]....
        /*00f8*/ 	.word	0xffffffff


	//   ....[9]....
        /*00fc*/ 	.word	0xffffffff


	//   ....[10]....
        /*0100*/ 	.word	0xffffffff


	//   ....[11]....
        /*0104*/ 	.word	0xffffffff


	//   ....[12]....
        /*0108*/ 	.word	0xffffffff


	//   ....[13]....
        /*010c*/ 	.word	0xffffffff


	//   ....[14]....
        /*0110*/ 	.word	0xffffffff


	//   ....[15]....
        /*0114*/ 	.word	0xffffffff


	//   ....[16]....
        /*0118*/ 	.word	0xffffffff


	//   ....[17]....
        /*011c*/ 	.word	0xffffffff


	//   ....[18]....
        /*0120*/ 	.word	0xffffffff


	//   ....[19]....
        /*0124*/ 	.word	0xffffffff


	//   ....[20]....
        /*0128*/ 	.word	0xffffffff


	//   ....[21]....
        /*012c*/ 	.word	0xffffffff


	//   ....[22]....
        /*0130*/ 	.word	0xffffffff


	//   ....[23]....
        /*0134*/ 	.word	0xffffffff


	//----- nvinfo : EIATTR_COOP_GROUP_INSTR_OFFSETS
	.align		4
.L_698:
        /*0138*/ 	.byte	0x04, 0x28
        /*013a*/ 	.short	(.L_700 - .L_699)


	//   ....[0]....
.L_699:
        /*013c*/ 	.word	0x00004330


	//   ....[1]....
        /*0140*/ 	.word	0x00004370


	//   ....[2]....
        /*0144*/ 	.word	0x000044a0


	//   ....[3]....
        /*0148*/ 	.word	0x000044c0


	//   ....[4]....
        /*014c*/ 	.word	0x00004a80


	//   ....[5]....
        /*0150*/ 	.word	0x00004e50


	//   ....[6]....
        /*0154*/ 	.word	0x00004e90


	//   ....[7]....
        /*0158*/ 	.word	0x00004fa0


	//   ....[8]....
        /*015c*/ 	.word	0x00006f70


	//   ....[9]....
        /*0160*/ 	.word	0x00007030


	//   ....[10]....
        /*0164*/ 	.word	0x00007180


	//   ....[11]....
        /*0168*/ 	.word	0x00007210


	//   ....[12]....
        /*016c*/ 	.word	0x00007240


	//   ....[13]....
        /*0170*/ 	.word	0x00007390


	//   ....[14]....
        /*0174*/ 	.word	0x00007580


	//   ....[15]....
        /*0178*/ 	.word	0x000078a0


	//   ....[16]....
        /*017c*/ 	.word	0x000091c0


	//   ....[17]....
        /*0180*/ 	.word	0x00009200


	//   ....[18]....
        /*0184*/ 	.word	0x00009230


	//   ....[19]....
        /*0188*/ 	.word	0x000092d0


	//   ....[20]....
        /*018c*/ 	.word	0x00009310


	//   ....[21]....
        /*0190*/ 	.word	0x00009340


	//   ....[22]....
        /*0194*/ 	.word	0x00009380


	//   ....[23]....
        /*0198*/ 	.word	0x00009460


	//----- nvinfo : EIATTR_EXIT_INSTR_OFFSETS
	.align		4
.L_700:
        /*019c*/ 	.byte	0x04, 0x1c
        /*019e*/ 	.short	(.L_702 - .L_701)


	//   ....[0]....
.L_701:
        /*01a0*/ 	.word	0x00000720


	//   ....[1]....
        /*01a4*/ 	.word	0x0000b680


	//   ....[2]....
        /*01a8*/ 	.word	0x0000b760


	//   ....[3]....
        /*01ac*/ 	.word	0x0000b780


	//   ....[4]....
        /*01b0*/ 	.word	0x0000c830


	//   ....[5]....
        /*01b4*/ 	.word	0x0000c8b0


	//----- nvinfo : EIATTR_CTAIDZ_USED
	.align		4
.L_702:
        /*01b8*/ 	.byte	0x01, 0x04
	.zero		2


	//----- nvinfo : EIATTR_CRS_STACK_SIZE
	.align		4
        /*01bc*/ 	.byte	0x04, 0x1e
        /*01be*/ 	.short	(.L_704 - .L_703)
.L_703:
        /*01c0*/ 	.word	0x00000000
.L_704:


//--------------------- .nv.info._ZN5flash16flash_fwd_kernelI23Flash_fwd_kernel_traitsILi128ELi128ELi32ELi4ELb0ELb0EN7cutlass10bfloat16_tE19Flash_kernel_traitsILi128ELi128ELi32ELi4ES3_EELb1ELb0ELb0ELb0ELb0ELb0ELb0ELb1EEEvNS_16Flash_fwd_paramsE --------------------------
	.section	.nv.info._ZN5flash16flash_fwd_kernelI23Flash_fwd_kernel_traitsILi128ELi128ELi32ELi4ELb0ELb0EN7cutlass10bfloat16_tE19Flash_kernel_traitsILi128ELi128ELi32ELi4ES3_EELb1ELb0ELb0ELb0ELb0ELb0ELb0ELb1EEEvNS_16Flash_fwd_paramsE,"",@"SHT_CUDA_INFO"
	.sectionflags	@""
	.align	4


	//----- nvinfo : EIATTR_CUDA_API_VERSION
	.align		4
        /*0000*/ 	.byte	0x04, 0x37
        /*0002*/ 	.short	(.L_706 - .L_705)
.L_705:
        /*0004*/ 	.word	0x00000082


	//----- nvinfo : EIATTR_SW2861232_WAR
	.align		4
.L_706:
        /*0008*/ 	.byte	0x01, 0x35
	.zero		2


	//----- nvinfo : EIATTR_PARAM_CBANK
	.align		4
        /*000c*/ 	.byte	0x04, 0x0a
        /*000e*/ 	.short	(.L_708 - .L_707)
	.align		4
.L_707:
        /*0010*/ 	.word	index@(.nv.constant0._ZN5flash16flash_fwd_kernelI23Flash_fwd_kernel_traitsILi128ELi128ELi32ELi4ELb0ELb0EN7cutlass10bfloat16_tE19Flash_kernel_traitsILi128ELi128ELi32ELi4ES3_EELb1ELb0ELb0ELb0ELb0ELb0ELb0ELb1EEEvNS_16Flash_fwd_paramsE)
        /*0014*/ 	.short	0x0160
        /*0016*/ 	.short	0x01d0


	//----- nvinfo : EIATTR_CBANK_PARAM_SIZE
	.align		4
.L_708:
        /*0018*/ 	.byte	0x03, 0x19
        /*001a*/ 	.short	0x01d0


	//----- nvinfo : EIATTR_KPARAM_INFO
	.align		4
        /*001c*/ 	.byte	0x04, 0x17
        /*001e*/ 	.short	(.L_710 - .L_709)
.L_709:
        /*0020*/ 	.word	0x00000000
        /*0024*/ 	.short	0x0000
        /*0026*/ 	.short	0x0000
        /*0028*/ 	.byte	0x00, 0xf0, 0x41, 0x07


	//----- nvinfo : EIATTR_MAXREG_COUNT
	.align		4
.L_710:
        /*002c*/ 	.byte	0x03, 0x1b
        /*002e*/ 	.short	0x00ff


	//----- nvinfo : EIATTR_NUM_BARRIERS
	.align		4
        /*0030*/ 	.byte	0x02, 0x4c
        /*0032*/ 	.byte	0x01
	.zero		1


	//----- nvinfo : EIATTR_ANNOTATIONS
	.align		4
        /*0034*/ 	.byte	0x04, 0x55
        /*0036*/ 	.short	(.L_712 - .L_711)


	//   ....[0]....
.L_711:
        /* <DEDUP_REMOVED lines=23> */


	//----- nvinfo : EIATTR_MERCURY_ISA_VERSION
	.align		4
.L_712:
        /*0190*/ 	.byte	0x03, 0x5f
        /*0192*/ 	.short	0x0000


	//----- nvinfo : EIATTR_COOP_GROUP_MASK_REGIDS
	.align		4
        /*0194*/ 	.byte	0x04, 0x29
        /*0196*/ 	.short	(.L_714 - .L_713)


	//   ....[0]....
.L_713:
        /*0198*/ 	.word	0xffffffff


	//   ....[1]....
        /*019c*/ 	.word	0xffffffff


	//   ....[2]....
        /*01a0*/ 	.word	0xffffffff


	//   ....[3]....
        /*01a4*/ 	.word	0xffffffff


	//   ....[4]....
        /*01a8*/ 	.word	0xffffffff


	//   ....[5]....
        /*01ac*/ 	.word	0xffffffff


	//   ....[6]....
        /*01b0*/ 	.word	0xffffffff


	//   ....[7]....
        /*01b4*/ 	.word	0xffffffff


	//   ....[8]....
        /*01b8*/ 	.word	0xffffffff


	//   ....[9]....
        /*01bc*/ 	.word	0xffffffff


	//   ....[10]....
        /*01c0*/ 	.word	0xffffffff


	//   ....[11]....
        /*01c4*/ 	.word	0xffffffff


	//   ....[12]....
        /*01c8*/ 	.word	0xffffffff


	//   ....[13]....
        /*01cc*/ 	.word	0xffffffff


	//   ....[14]....
        /*01d0*/ 	.word	0xffffffff


	//   ....[15]....
        /*01d4*/ 	.word	0xffffffff


	//   ....[16]....
        /*01d8*/ 	.word	0xffffffff


	//   ....[17]....
        /*01dc*/ 	.word	0xffffffff


	//   ....[18]....
        /*01e0*/ 	.word	0xffffffff


	//   ....[19]....
        /*01e4*/ 	.word	0xffffffff


	//   ....[20]....
        /*01e8*/ 	.word	0xffffffff


	//   ....[21]....
        /*01ec*/ 	.word	0xffffffff


	//   ....[22]....
        /*01f0*/ 	.word	0xffffffff


	//   ....[23]....
        /*01f4*/ 	.word	0xffffffff


	//----- nvinfo : EIATTR_COOP_GROUP_INSTR_OFFSETS
	.align		4
.L_714:
        /*01f8*/ 	.byte	0x04, 0x28
        /*01fa*/ 	.short	(.L_716 - .L_715)


	//   ....[0]....
.L_715:
        /*01fc*/ 	.word	0x000036f0


	//   ....[1]....
        /*0200*/ 	.word	0x00003890


	//   ....[2]....
        /*0204*/ 	.word	0x000039b0


	//   ....[3]....
        /*0208*/ 	.word	0x00003c90


	//   ....[4]....
        /*020c*/ 	.word	0x00003dd0


	//   ....[5]....
        /*0210*/ 	.word	0x00003e10


	//   ....[6]....
        /*0214*/ 	.word	0x00003f60


	//   ....[7]....
        /*0218*/ 	.word	0x00003ff0


	//   ....[8]....
        /*021c*/ 	.word	0x00007490


	//   ....[9]....
        /*0220*/ 	.word	0x000074c0


	//   ....[10]....
        /*0224*/ 	.word	0x000074d0


	//   ....[11]....
        /*0228*/ 	.word	0x000074f0


	//   ....[12]....
        /*022c*/ 	.word	0x00007510


	//   ....[13]....
        /*0230*/ 	.word	0x00007530


	//   ....[14]....
        /*0234*/ 	.word	0x00007550


	//   ....[15]....
        /*0238*/ 	.word	0x00007700


	//   ....[16]....
        /*023c*/ 	.word	0x0000a5c0


	//   ....[17]....
        /*0240*/ 	.word	0x0000a6f0


	//   ....[18]....
        /*0244*/ 	.word	0x0000a900


	//   ....[19]....
        /*0248*/ 	.word	0x0000a910


	//   ....[20]....
        /*024c*/ 	.word	0x0000a920


	//   ....[21]....
        /*0250*/ 	.word	0x0000a950


	//   ....[22]....
        /*0254*/ 	.word	0x0000a9a0


	//   ....[23]....
        /*0258*/ 	.word	0x0000a9b0


	//----- nvinfo : EIATTR_EXIT_INSTR_OFFSETS
	.align		4
.L_716:
        /*025c*/ 	.byte	0x04, 0x1c
        /*025e*/ 	.short	(.L_718 - .L_717)


	//   ....[0]....
.L_717:
        /*0260*/ 	.word	0x00000670


	//   ....[1]....
        /*0264*/ 	.word	0x0000caa0


	//   ....[2]....
        /*0268*/ 	.word	0x0000cb80


	//   ....[3]....
        /*026c*/ 	.word	0x0000cba0


	//   ....[4]....
        /*0270*/ 	.word	0x0000dc50


	//   ....[5]....
        /*0274*/ 	.word	0x0000dcd0


	//----- nvinfo : EIATTR_CTAIDZ_USED
	.align		4
.L_718:
        /*0278*/ 	.byte	0x01, 0x04
	.zero		2


	//----- nvinfo : EIATTR_CRS_STACK_SIZE
	.align		4
        /*027c*/ 	.byte	0x04, 0x1e
        /*027e*/ 	.short	(.L_720 - .L_719)
.L_719:
        /*0280*/ 	.word	0x00000000
.L_720:


//--------------------- .nv.info._ZN5flash16flash_fwd_kernelI23Flash_fwd_kernel_traitsILi128ELi128ELi32ELi4ELb0ELb0EN7cutlass10bfloat16_tE19Flash_kernel_traitsILi128ELi128ELi32ELi4ES3_EELb0ELb0ELb0ELb0ELb0ELb0ELb1ELb0EEEvNS_16Flash_fwd_paramsE --------------------------
	.section	.nv.info._ZN5flash16flash_fwd_kernelI23Flash_fwd_kernel_traitsILi128ELi128ELi32ELi4ELb0ELb0EN7cutlass10bfloat16_tE19Flash_kernel_traitsILi128ELi128ELi32ELi4ES3_EELb0ELb0ELb0ELb0ELb0ELb0ELb1ELb0EEEvNS_16Flash_fwd_paramsE,"",@"SHT_CUDA_INFO"
	.sectionflags	@""
	.align	4


	//----- nvinfo : EIATTR_CUDA_API_VERSION
	.align		4
        /*0000*/ 	.byte	0x04, 0x37
        /*0002*/ 	.short	(.L_722 - .L_721)
.L_721:
        /*0004*/ 	.word	0x00000082


	//----- nvinfo : EIATTR_SW2861232_WAR
	.align		4
.L_722:
        /*0008*/ 	.byte	0x01, 0x35
	.zero		2


	//----- nvinfo : EIATTR_PARAM_CBANK
	.align		4
        /*000c*/ 	.byte	0x04, 0x0a
        /*000e*/ 	.short	(.L_724 - .L_723)
	.align		4
.L_723:
        /*0010*/ 	.word	index@(.nv.constant0._ZN5flash16flash_fwd_kernelI23Flash_fwd_kernel_traitsILi128ELi128ELi32ELi4ELb0ELb0EN7cutlass10bfloat16_tE19Flash_kernel_traitsILi128ELi128ELi32ELi4ES3_EELb0ELb0ELb0ELb0ELb0ELb0ELb1ELb0EEEvNS_16Flash_fwd_paramsE)
        /*0014*/ 	.short	0x0160
        /*0016*/ 	.short	0x01d0


	//----- nvinfo : EIATTR_CBANK_PARAM_SIZE
	.align		4
.L_724:
        /*0018*/ 	.byte	0x03, 0x19
        /*001a*/ 	.short	0x01d0


	//----- nvinfo : EIATTR_KPARAM_INFO
	.align		4
        /*001c*/ 	.byte	0x04, 0x17
        /*001e*/ 	.short	(.L_726 - .L_725)
.L_725:
        /*0020*/ 	.word	0x00000000
        /*0024*/ 	.short	0x0000
        /*0026*/ 	.short	0x0000
        /*0028*/ 	.byte	0x00, 0xf0, 0x41, 0x07


	//----- nvinfo : EIATTR_MAXREG_COUNT
	.align		4
.L_726:
        /*002c*/ 	.byte	0x03, 0x1b
        /*002e*/ 	.short	0x00ff


	//----- nvinfo : EIATTR_NUM_BARRIERS
	.align		4
        /*0030*/ 	.byte	0x02, 0x4c
        /*0032*/ 	.byte	0x01
	.zero		1


	//----- nvinfo : EIATTR_ANNOTATIONS
	.align		4
        /*0034*/ 	.byte	0x04, 0x55
        /*0036*/ 	.short	(.L_728 - .L_727)


	//   ....[0]....
.L_727:
        /* <DEDUP_REMOVED lines=15> */


	//----- nvinfo : EIATTR_MERCURY_ISA_VERSION
	.align		4
.L_728:
        /*0110*/ 	.byte	0x03, 0x5f
        /*0112*/ 	.short	0x0000


	//----- nvinfo : EIATTR_COOP_GROUP_MASK_REGIDS
	.align		4
        /*0114*/ 	.byte	0x04, 0x29
        /*0116*/ 	.short	(.L_730 - .L_729)


	//   ....[0]....
.L_729:
        /*0118*/ 	.word	0xffffffff


	//   ....[1]....
        /*011c*/ 	.word	0xffffffff


	//   ....[2]....
        /*0120*/ 	.word	0xffffffff


	//   ....[3]....
        /*0124*/ 	.word	0xffffffff


	//   ....[4]....
        /*0128*/ 	.word	0xffffffff


	//   ....[5]....
        /*012c*/ 	.word	0xffffffff


	//   ....[6]....
        /*0130*/ 	.word	0xffffffff


	//   ....[7]....
        /*0134*/ 	.word	0xffffffff


	//   ....[8]....
        /*0138*/ 	.word	0xffffffff


	//   ....[9]....
        /*013c*/ 	.word	0xffffffff


	//   ....[10]....
        /*0140*/ 	.word	0xffffffff


	//   ....[11]....
        /*0144*/ 	.word	0xffffffff


	//   ....[12]....
        /*0148*/ 	.word	0xffffffff


	//   ....[13]....
        /*014c*/ 	.word	0xffffffff


	//   ....[14]....
        /*0150*/ 	.word	0xffffffff


	//   ....[15]....
        /*0154*/ 	.word	0xffffffff


	//   ....[16]....
        /*0158*/ 	.word	0xffffffff


	//   ....[17]....
        /*015c*/ 	.word	0xffffffff


	//   ....[18]....
        /*0160*/ 	.word	0xffffffff


	//   ....[19]....
        /*0164*/ 	.word	0xffffffff


	//   ....[20]....
        /*0168*/ 	.word	0xffffffff


	//   ....[21]....
        /*016c*/ 	.word	0xffffffff


	//   ....[22]....
        /*0170*/ 	.word	0xffffffff


	//   ....[23]....
        /*0174*/ 	.word	0xffffffff


	//----- nvinfo : EIATTR_COOP_GROUP_INSTR_OFFSETS
	.align		4
.L_730:
        /*0178*/ 	.byte	0x04, 0x28
        /*017a*/ 	.short	(.L_732 - .L_731)


	//   ....[0]....
.L_731:
        /*017c*/ 	.word	0x000035f0


	//   ....[1]....
        /*0180*/ 	.word	0x000036a0


	//   ....[2]....
        /*0184*/ 	.word	0x000036b0


	//   ....[3]....
        /*0188*/ 	.word	0x00003730


	//   ....[4]....
        /*018c*/ 	.word	0x00003aa0


	//   ....[5]....
        /*0190*/ 	.word	0x00003b60


	//   ....[6]....
        /*0194*/ 	.word	0x00003b90


	//   ....[7]....
        /*0198*/ 	.word	0x00003c40


	//   ....[8]....
        /*019c*/ 	.word	0x00005630


	//   ....[9]....
        /*01a0*/ 	.word	0x00005720


	//   ....[10]....
        /*01a4*/ 	.word	0x00005760


	//   ....[11]....
        /*01a8*/ 	.word	0x00005770


	//   ....[12]....
        /*01ac*/ 	.word	0x00005780


	//   ....[13]....
        /*01b0*/ 	.word	0x000057b0


	//   ....[14]....
        /*01b4*/ 	.word	0x00005800


	//   ....[15]....
        /*01b8*/ 	.word	0x00005830


	//   ....[16]....
        /*01bc*/ 	.word	0x00006df0


	//   ....[17]....
        /*01c0*/ 	.word	0x00006e00


	//   ....[18]....
        /*01c4*/ 	.word	0x00006e10


	//   ....[19]....
        /*01c8*/ 	.word	0x00006e20


	//   ....[20]....
        /*01cc*/ 	.word	0x00006e70


	//   ....[21]....
        /*01d0*/ 	.word	0x00006e90


	//   ....[22]....
        /*01d4*/ 	.word	0x00006eb0


	//   ....[23]....
        /*01d8*/ 	.word	0x00006ec0


	//----- nvinfo : EIATTR_EXIT_INSTR_OFFSETS
	.align		4
.L_732:
        /*01dc*/ 	.byte	0x04, 0x1c
        /*01de*/ 	.short	(.L_734 - .L_733)


	//   ....[0]....
.L_733:
        /*01e0*/ 	.word	0x000002f0


	//   ....[1]....
        /*01e4*/ 	.word	0x00009210


	//   ....[2]....
        /*01e8*/ 	.word	0x000092f0


	//   ....[3]....
        /*01ec*/ 	.word	0x00009310


	//   ....[4]....
        /*01f0*/ 	.word	0x0000a370


	//   ....[5]....
        /*01f4*/ 	.word	0x0000a3f0


	//----- nvinfo : EIATTR_CTAIDZ_USED
	.align		4
.L_734:
        /*01f8*/ 	.byte	0x01, 0x04
	.zero		2


	//----- nvinfo : EIATTR_CRS_STACK_SIZE
	.align		4
        /*01fc*/ 	.byte	0x04, 0x1e
        /*01fe*/ 	.short	(.L_736 - .L_735)
.L_735:
        /*0200*/ 	.word	0x00000000
.L_736:


//--------------------- .nv.info._ZN5flash16flash_fwd_kernelI23Flash_fwd_kernel_traitsILi128ELi128ELi32ELi4ELb0ELb0EN7cutlass10bfloat16_tE19Flash_kernel_traitsILi128ELi128ELi32ELi4ES3_EELb1ELb0ELb0ELb1ELb0ELb0ELb0ELb1EEEvNS_16Flash_fwd_paramsE --------------------------
	.section	.nv.info._ZN5flash16flash_fwd_kernelI23Flash_fwd_kernel_traitsILi128ELi128ELi32ELi4ELb0ELb0EN7cutlass10bfloat16_tE19Flash_kernel_traitsILi128ELi128ELi32ELi4ES3_EELb1ELb0ELb0ELb1ELb0ELb0ELb0ELb1EEEvNS_16Flash_fwd_paramsE,"",@"SHT_CUDA_INFO"
	.sectionflags	@""
	.align	4


	//----- nvinfo : EIATTR_CUDA_API_VERSION
	.align		4
        /*0000*/ 	.byte	0x04, 0x37
        /*0002*/ 	.short	(.L_738 - .L_737)
.L_737:
        /*0004*/ 	.word	0x00000082


	//----- nvinfo : EIATTR_SW2861232_WAR
	.align		4
.L_738:
        /*0008*/ 	.byte	0x01, 0x35
	.zero		2


	//----- nvinfo : EIATTR_PARAM_CBANK
	.align		4
        /*000c*/ 	.byte	0x04, 0x0a
        /*000e*/ 	.short	(.L_740 - .L_739)
	.align		4
.L_739:
        /*0010*/ 	.word	index@(.nv.constant0._ZN5flash16flash_fwd_kernelI23Flash_fwd_kernel_traitsILi128ELi128ELi32ELi4ELb0ELb0EN7cutlass10bfloat16_tE19Flash_kernel_traitsILi128ELi128ELi32ELi4ES3_EELb1ELb0ELb0ELb1ELb0ELb0ELb0ELb1EEEvNS_16Flash_fwd_paramsE)
        /*0014*/ 	.short	0x0160
        /*0016*/ 	.short	0x01d0


	//----- nvinfo : EIATTR_CBANK_PARAM_SIZE
	.align		4
.L_740:
        /*0018*/ 	.byte	0x03, 0x19
        /*001a*/ 	.short	0x01d0


	//----- nvinfo : EIATTR_KPARAM_INFO
	.align		4
        /*001c*/ 	.byte	0x04, 0x17
        /*001e*/ 	.short	(.L_742 - .L_741)
.L_741:
        /*0020*/ 	.word	0x00000000
        /*0024*/ 	.short	0x0000
        /*0026*/ 	.short	0x0000
        /*0028*/ 	.byte	0x00, 0xf0, 0x41, 0x07


	//----- nvinfo : EIATTR_MAXREG_COUNT
	.align		4
.L_742:
        /*002c*/ 	.byte	0x03, 0x1b
        /*002e*/ 	.short	0x00ff


	//----- nvinfo : EIATTR_NUM_BARRIERS
	.align		4
        /*0030*/ 	.byte	0x02, 0x4c
        /*0032*/ 	.byte	0x01
	.zero		1


	//----- nvinfo : EIATTR_ANNOTATIONS
	.align		4
        /*0034*/ 	.byte	0x04, 0x55
        /*0036*/ 	.short	(.L_744 - .L_743)


	//   ....[0]....
.L_743:
        /* <DEDUP_REMOVED lines=43> */


	//----- nvinfo : EIATTR_MERCURY_ISA_VERSION
	.align		4
.L_744:
        /*02d0*/ 	.byte	0x03, 0x5f
        /*02d2*/ 	.short	0x0000


	//----- nvinfo : EIATTR_COOP_GROUP_MASK_REGIDS
	.align		4
        /*02d4*/ 	.byte	0x04, 0x29
        /*02d6*/ 	.short	(.L_746 - .L_745)


	//   ....[0]....
.L_745:
        /*02d8*/ 	.word	0xffffffff


	//   ....[1]....
        /*02dc*/ 	.word	0xffffffff


	//   ....[2]....
        /*02e0*/ 	.word	0xffffffff


	//   ....[3]....
        /*02e4*/ 	.word	0xffffffff


	//   ....[4]....
        /*02e8*/ 	.word	0xffffffff


	//   ....[5]....
        /*02ec*/ 	.word	0xffffffff


	//   ....[6]....
        /*02f0*/ 	.word	0xffffffff


	//   ....[7]....
        /*02f4*/ 	.word	0xffffffff


	//   ....[8]....
        /*02f8*/ 	.word	0xffffffff


	//   ....[9]....
        /*02fc*/ 	.word	0xffffffff


	//   ....[10]....
        /*0300*/ 	.word	0xffffffff


	//   ....[11]....
        /*0304*/ 	.word	0xffffffff


	//   ....[12]....
        /*0308*/ 	.word	0xffffffff


	//   ....[13]....
        /*030c*/ 	.word	0xffffffff


	//   ....[14]....
        /*0310*/ 	.word	0xffffffff


	//   ....[15]....
        /*0314*/ 	.word	0xffffffff


	//   ....[16]....
        /*0318*/ 	.word	0xffffffff


	//   ....[17]....
        /*031c*/ 	.word	0xffffffff


	//   ....[18]....
        /*0320*/ 	.word	0xffffffff


	//   ....[19]....
        /*0324*/ 	.word	0xffffffff


	//   ....[20]....
        /*0328*/ 	.word	0xffffffff


	//   ....[21]....
        /*032c*/ 	.word	0xffffffff


	//   ....[22]....
        /*0330*/ 	.word	0xffffffff


	//   ....[23]....
        /*0334*/ 	.word	0xffffffff


	//----- nvinfo : EIATTR_COOP_GROUP_INSTR_OFFSETS
	.align		4
.L_746:
        /*0338*/ 	.byte	0x04, 0x28
        /*033a*/ 	.short	(.L_748 - .L_747)


	//   ....[0]....
.L_747:
        /*033c*/ 	.word	0x00004370


	//   ....[1]....
        /*0340*/ 	.word	0x00004430


	//   ....[2]....
        /*0344*/ 	.word	0x00004540


	//   ....[3]....
        /*0348*/ 	.word	0x00004610


	//   ....[4]....
        /*034c*/ 	.word	0x00004630


	//   ....[5]....
        /*0350*/ 	.word	0x00004680


	//   ....[6]....
        /*0354*/ 	.word	0x000046f0


	//   ....[7]....
        /*0358*/ 	.word	0x00004710


	//   ....[8]....
        /*035c*/ 	.word	0x00008d50


	//   ....[9]....
        /*0360*/ 	.word	0x00008e00


	//   ....[10]....
        /*0364*/ 	.word	0x00008e60


	//   ....[11]....
        /*0368*/ 	.word	0x00008ed0


	//   ....[12]....
        /*036c*/ 	.word	0x00008f10


	//   ....[13]....
        /*0370*/ 	.word	0x00008f60


	//   ....[14]....
        /*0374*/ 	.word	0x00008fb0


	//   ....[15]....
        /*0378*/ 	.word	0x00009000


	//   ....[16]....
        /*037c*/ 	.word	0x0000bf00


	//   ....[17]....
        /*0380*/ 	.word	0x0000bf40


	//   ....[18]....
        /*0384*/ 	.word	0x0000bf70


	//   ....[19]....
        /*0388*/ 	.word	0x0000c020


	//   ....[20]....
        /*038c*/ 	.word	0x0000c060


	//   ....[21]....
        /*0390*/ 	.word	0x0000c090


	//   ....[22]....
        /*0394*/ 	.word	0x0000c0d0


	//   ....[23]....
        /*0398*/ 	.word	0x0000c180


	//----- nvinfo : EIATTR_EXIT_INSTR_OFFSETS
	.align		4
.L_748:
        /*039c*/ 	.byte	0x04, 0x1c
        /*039e*/ 	.short	(.L_750 - .L_749)


	//   ....[0]....
.L_749:
        /*03a0*/ 	.word	0x000006b0


	//   ....[1]....
        /*03a4*/ 	.word	0x0000e3a0


	//   ....[2]....
        /*03a8*/ 	.word	0x0000e480


	//   ....[3]....
        /*03ac*/ 	.word	0x0000e4a0


	//   ....[4]....
        /*03b0*/ 	.word	0x0000f560


	//   ....[5]....
        /*03b4*/ 	.word	0x0000f5e0


	//----- nvinfo : EIATTR_CTAIDZ_USED
	.align		4
.L_750:
        /*03b8*/ 	.byte	0x01, 0x04
	.zero		2


	//----- nvinfo : EIATTR_CRS_STACK_SIZE
	.align		4
        /*03bc*/ 	.byte	0x04, 0x1e
        /*03be*/ 	.short	(.L_752 - .L_751)
.L_751:
        /*03c0*/ 	.word	0x00000000
.L_752:


//--------------------- .nv.info._ZN5flash16flash_fwd_kernelI23Flash_fwd_kernel_traitsILi128ELi128ELi32ELi4ELb0ELb0EN7cutlass10bfloat16_tE19Flash_kernel_traitsILi128ELi128ELi32ELi4ES3_EELb0ELb0ELb0ELb1ELb0ELb0ELb1ELb0EEEvNS_16Flash_fwd_paramsE --------------------------
	.section	.nv.info._ZN5flash16flash_fwd_kernelI23Flash_fwd_kernel_traitsILi128ELi128ELi32ELi4ELb0ELb0EN7cutlass10bfloat16_tE19Flash_kernel_traitsILi128ELi128ELi32ELi4ES3_EELb0ELb0ELb0ELb1ELb0ELb0ELb1ELb0EEEvNS_16Flash_fwd_paramsE,"",@"SHT_CUDA_INFO"
	.sectionflags	@""
	.align	4


	//----- nvinfo : EIATTR_CUDA_API_VERSION
	.align		4
        /*0000*/ 	.byte	0x04, 0x37
        /*0002*/ 	.short	(.L_754 - .L_753)
.L_753:
        /*0004*/ 	.word	0x00000082


	//----- nvinfo : EIATTR_SW2861232_WAR
	.align		4
.L_754:
        /*0008*/ 	.byte	0x01, 0x35
	.zero		2


	//----- nvinfo : EIATTR_PARAM_CBANK
	.align		4
        /*000c*/ 	.byte	0x04, 0x0a
        /*000e*/ 	.short	(.L_756 - .L_755)
	.align		4
.L_755:
        /*0010*/ 	.word	index@(.nv.constant0._ZN5flash16flash_fwd_kernelI23Flash_fwd_kernel_traitsILi128ELi128ELi32ELi4ELb0ELb0EN7cutlass10bfloat16_tE19Flash_kernel_traitsILi128ELi128ELi32ELi4ES3_EELb0ELb0ELb0ELb1ELb0ELb0ELb1ELb0EEEvNS_16Flash_fwd_paramsE)
        /*0014*/ 	.short	0x0160
        /*0016*/ 	.short	0x01d0


	//----- nvinfo : EIATTR_CBANK_PARAM_SIZE
	.align		4
.L_756:
        /*0018*/ 	.byte	0x03, 0x19
        /*001a*/ 	.short	0x01d0


	//----- nvinfo : EIATTR_KPARAM_INFO
	.align		4
        /*001c*/ 	.byte	0x04, 0x17
        /*001e*/ 	.short	(.L_758 - .L_757)
.L_757:
        /*0020*/ 	.word	0x00000000
        /*0024*/ 	.short	0x0000
        /*0026*/ 	.short	0x0000
        /*0028*/ 	.byte	0x00, 0xf0, 0x41, 0x07


	//----- nvinfo : EIATTR_MAXREG_COUNT
	.align		4
.L_758:
        /*002c*/ 	.byte	0x03, 0x1b
        /*002e*/ 	.short	0x00ff


	//----- nvinfo : EIATTR_NUM_BARRIERS
	.align		4
        /*0030*/ 	.byte	0x02, 0x4c
        /*0032*/ 	.byte	0x01
	.zero		1


	//----- nvinfo : EIATTR_ANNOTATIONS
	.align		4
        /*0034*/ 	.byte	0x04, 0x55
        /*0036*/ 	.short	(.L_760 - .L_759)


	//   ....[0]....
.L_759:
        /* <DEDUP_REMOVED lines=14> */


	//----- nvinfo : EIATTR_MERCURY_ISA_VERSION
	.align		4
.L_760:
        /*0100*/ 	.byte	0x03, 0x5f
        /*0102*/ 	.short	0x0000


	//----- nvinfo : EIATTR_COOP_GROUP_MASK_REGIDS
	.align		4
        /*0104*/ 	.byte	0x04, 0x29
        /*0106*/ 	.short	(.L_762 - .L_761)


	//   ....[0]....
.L_761:
        /*0108*/ 	.word	0xffffffff


	//   ....[1]....
        /*010c*/ 	.word	0xffffffff


	//   ....[2]....
        /*0110*/ 	.word	0xffffffff


	//   ....[3]....
        /*0114*/ 	.word	0xffffffff


	//   ....[4]....
        /*0118*/ 	.word	0xffffffff


	//   ....[5]....
        /*011c*/ 	.word	0xffffffff


	//   ....[6]....
        /*0120*/ 	.word	0xffffffff


	//   ....[7]....
        /*0124*/ 	.word	0xffffffff


	//   ....[8]....
        /*0128*/ 	.word	0xffffffff


	//   ....[9]....
        /*012c*/ 	.word	0xffffffff


	//   ....[10]....
        /*0130*/ 	.word	0xffffffff


	//   ....[11]....
        /*0134*/ 	.word	0xffffffff


	//   ....[12]....
        /*0138*/ 	.word	0xffffffff


	//   ....[13]....
        /*013c*/ 	.word	0xffffffff


	//   ....[14]....
        /*0140*/ 	.word	0xffffffff


	//   ....[15]....
        /*0144*/ 	.word	0xffffffff


	//   ....[16]....
        /*0148*/ 	.word	0xffffffff


	//   ....[17]....
        /*014c*/ 	.word	0xffffffff


	//   ....[18]....
        /*0150*/ 	.word	0xffffffff


	//   ....[19]....
        /*0154*/ 	.word	0xffffffff


	//   ....[20]....
        /*0158*/ 	.word	0xffffffff


	//   ....[21]....
        /*015c*/ 	.word	0xffffffff


	//   ....[22]....
        /*0160*/ 	.word	0xffffffff


	//   ....[23]....
        /*0164*/ 	.word	0xffffffff


	//----- nvinfo : EIATTR_COOP_GROUP_INSTR_OFFSETS
	.align		4
.L_762:
        /*0168*/ 	.byte	0x04, 0x28
        /*016a*/ 	.short	(.L_764 - .L_763)


	//   ....[0]....
.L_763:
        /*016c*/ 	.word	0x00004080


	//   ....[1]....
        /*0170*/ 	.word	0x00004130


	//   ....[2]....
        /*0174*/ 	.word	0x00004140


	//   ....[3]....
        /*0178*/ 	.word	0x000041c0


	//   ....[4]....
        /*017c*/ 	.word	0x00004530


	//   ....[5]....
        /*0180*/ 	.word	0x000045f0


	//   ....[6]....
        /*0184*/ 	.word	0x00004620


	//   ....[7]....
        /*0188*/ 	.word	0x00004700


	//   ....[8]....
        /*018c*/ 	.word	0x000067d0


	//   ....[9]....
        /*0190*/ 	.word	0x00006820


	//   ....[10]....
        /*0194*/ 	.word	0x00006870


	//   ....[11]....
        /*0198*/ 	.word	0x000068a0


	//   ....[12]....
        /*019c*/ 	.word	0x000068e0


	//   ....[13]....
        /*01a0*/ 	.word	0x00006930


	//   ....[14]....
        /*01a4*/ 	.word	0x00006970


	//   ....[15]....
        /*01a8*/ 	.word	0x00006a40


	//   ....[16]....
        /*01ac*/ 	.word	0x00007fa0


	//   ....[17]....
        /*01b0*/ 	.word	0x00007fb0


	//   ....[18]....
        /*01b4*/ 	.word	0x00007fc0


	//   ....[19]....
        /*01b8*/ 	.word	0x00007fe0


	//   ....[20]....
        /*01bc*/ 	.word	0x00008000


	//   ....[21]....
        /*01c0*/ 	.word	0x00008030


	//   ....[22]....
        /*01c4*/ 	.word	0x00008070


	//   ....[23]....
        /*01c8*/ 	.word	0x000080a0


	//----- nvinfo : EIATTR_EXIT_INSTR_OFFSETS
	.align		4
.L_764:
        /*01cc*/ 	.byte	0x04, 0x1c
        /*01ce*/ 	.short	(.L_766 - .L_765)


	//   ....[0]....
.L_765:
        /*01d0*/ 	.word	0x000002f0


	//   ....[1]....
        /*01d4*/ 	.word	0x0000a3c0


	//   ....[2]....
        /*01d8*/ 	.word	0x0000a4a0


	//   ....[3]....
        /*01dc*/ 	.word	0x0000a4c0


	//   ....[4]....
        /*01e0*/ 	.word	0x0000b520


	//   ....[5]....
        /*01e4*/ 	.word	0x0000b5a0


	//----- nvinfo : EIATTR_CTAIDZ_USED
	.align		4
.L_766:
        /*01e8*/ 	.byte	0x01, 0x04
	.zero		2


	//----- nvinfo : EIATTR_CRS_STACK_SIZE
	.align		4
        /*01ec*/ 	.byte	0x04, 0x1e
        /*01ee*/ 	.short	(.L_768 - .L_767)
.L_767:
        /*01f0*/ 	.word	0x00000000
.L_768:


//--------------------- .nv.info._ZN5flash16flash_fwd_kernelI23Flash_fwd_kernel_traitsILi128ELi128ELi32ELi4ELb0ELb0EN7cutlass10bfloat16_tE19Flash_kernel_traitsILi128ELi128ELi32ELi4ES3_EELb1ELb0ELb1ELb0ELb0ELb1ELb0ELb0EEEvNS_16Flash_fwd_paramsE --------------------------
	.section	.nv.info._ZN5flash16flash_fwd_kernelI23Flash_fwd_kernel_traitsILi128ELi128ELi32ELi4ELb0ELb0EN7cutlass10bfloat16_tE19Flash_kernel_traitsILi128ELi128ELi32ELi4ES3_EELb1ELb0ELb1ELb0ELb0ELb1ELb0ELb0EEEvNS_16Flash_fwd_paramsE,"",@"SHT_CUDA_INFO"
	.sectionflags	@""
	.align	4


	//----- nvinfo : EIATTR_CUDA_API_VERSION
	.align		4
        /*0000*/ 	.byte	0x04, 0x37
        /*0002*/ 	.short	(.L_770 - .L_769)
.L_769:
        /*0004*/ 	.word	0x00000082


	//----- nvinfo : EIATTR_SW2861232_WAR
	.align		4
.L_770:
        /*0008*/ 	.byte	0x01, 0x35
	.zero		2


	//----- nvinfo : EIATTR_PARAM_CBANK
	.align		4
        /*000c*/ 	.byte	0x04, 0x0a
        /*000e*/ 	.short	(.L_772 - .L_771)
	.align		4
.L_771:
        /*0010*/ 	.word	index@(.nv.constant0._ZN5flash16flash_fwd_kernelI23Flash_fwd_kernel_traitsILi128ELi128ELi32ELi4ELb0ELb0EN7cutlass10bfloat16_tE19Flash_kernel_traitsILi128ELi128ELi32ELi4ES3_EELb1ELb0ELb1ELb0ELb0ELb1ELb0ELb0EEEvNS_16Flash_fwd_paramsE)
        /*0014*/ 	.short	0x0160
        /*0016*/ 	.short	0x01d0


	//----- nvinfo : EIATTR_CBANK_PARAM_SIZE
	.align		4
.L_772:
        /*0018*/ 	.byte	0x03, 0x19
        /*001a*/ 	.short	0x01d0


	//----- nvinfo : EIATTR_KPARAM_INFO
	.align		4
        /*001c*/ 	.byte	0x04, 0x17
        /*001e*/ 	.short	(.L_774 - .L_773)
.L_773:
        /*0020*/ 	.word	0x00000000
        /*0024*/ 	.short	0x0000
        /*0026*/ 	.short	0x0000
        /*0028*/ 	.byte	0x00, 0xf0, 0x41, 0x07


	//----- nvinfo : EIATTR_MAXREG_COUNT
	.align		4
.L_774:
        /*002c*/ 	.byte	0x03, 0x1b
        /*002e*/ 	.short	0x00ff


	//----- nvinfo : EIATTR_NUM_BARRIERS
	.align		4
        /*0030*/ 	.byte	0x02, 0x4c
        /*0032*/ 	.byte	0x01
	.zero		1


	//----- nvinfo : EIATTR_ANNOTATIONS
	.align		4
        /*0034*/ 	.byte	0x04, 0x55
        /*0036*/ 	.short	(.L_776 - .L_775)


	//   ....[0]....
.L_775:
        /* <DEDUP_REMOVED lines=54> */


	//----- nvinfo : EIATTR_MERCURY_ISA_VERSION
	.align		4
.L_776:
        /*0388*/ 	.byte	0x03, 0x5f
        /*038a*/ 	.short	0x0000


	//----- nvinfo : EIATTR_COOP_GROUP_MASK_REGIDS
	.align		4
        /*038c*/ 	.byte	0x04, 0x29
        /*038e*/ 	.short	(.L_778 - .L_777)


	//   ....[0]....
.L_777:
        /*0390*/ 	.word	0xffffffff


	//   ....[1]....
        /*0394*/ 	.word	0xffffffff


	//   ....[2]....
        /*0398*/ 	.word	0xffffffff


	//   ....[3]....
        /*039c*/ 	.word	0xffffffff


	//   ....[4]....
        /*03a0*/ 	.word	0xffffffff


	//   ....[5]....
        /*03a4*/ 	.word	0xffffffff


	//   ....[6]....
        /*03a8*/ 	.word	0xffffffff


	//   ....[7]....
        /*03ac*/ 	.word	0xffffffff


	//   ....[8]....
        /*03b0*/ 	.word	0xffffffff


	//   ....[9]....
        /*03b4*/ 	.word	0xffffffff


	//   ....[10]....
        /*03b8*/ 	.word	0xffffffff


	//   ....[11]....
        /*03bc*/ 	.word	0xffffffff


	//   ....[12]....
        /*03c0*/ 	.word	0xffffffff


	//   ....[13]....
        /*03c4*/ 	.word	0xffffffff


	//   ....[14]....
        /*03c8*/ 	.word	0xffffffff


	//   ....[15]....
        /*03cc*/ 	.word	0xffffffff


	//   ....[16]....
        /*03d0*/ 	.word	0xffffffff


	//   ....[17]....
        /*03d4*/ 	.word	0xffffffff


	//   ....[18]....
        /*03d8*/ 	.word	0xffffffff


	//   ....[19]....
        /*03dc*/ 	.word	0xffffffff


	//   ....[20]....
        /*03e0*/ 	.word	0xffffffff


	//   ....[21]....
        /*03e4*/ 	.word	0xffffffff


	//   ....[22]....
        /*03e8*/ 	.word	0xffffffff


	//   ....[23]....
        /*03ec*/ 	.word	0xffffffff


	//   ....[24]....
        /*03f0*/ 	.word	0xffffffff


	//   ....[25]....
        /*03f4*/ 	.word	0xffffffff


	//   ....[26]....
        /*03f8*/ 	.word	0xffffffff


	//   ....[27]....
        /*03fc*/ 	.word	0xffffffff


	//   ....[28]....
        /*0400*/ 	.word	0xffffffff


	//   ....[29]....
        /*0404*/ 	.word	0xffffffff


	//   ....[30]....
        /*0408*/ 	.word	0xffffffff


	//   ....[31]....
        /*040c*/ 	.word	0xffffffff


	//   ....[32]....
        /*0410*/ 	.word	0xffffffff


	//   ....[33]....
        /*0414*/ 	.word	0xffffffff


	//   ....[34]....
        /*0418*/ 	.word	0xffffffff


	//   ....[35]....
        /*041c*/ 	.word	0xffffffff


	//   ....[36]....
        /*0420*/ 	.word	0xffffffff


	//   ....[37]....
        /*0424*/ 	.word	0xffffffff


	//   ....[38]....
        /*0428*/ 	.word	0xffffffff


	//   ....[39]....
        /*042c*/ 	.word	0xffffffff


	//   ....[40]....
        /*0430*/ 	.word	0xffffffff


	//   ....[41]....
        /*0434*/ 	.word	0xffffffff


	//   ....[42]....
        /*0438*/ 	.word	0xffffffff


	//   ....[43]....
        /*043c*/ 	.word	0xffffffff


	//   ....[44]....
        /*0440*/ 	.word	0xffffffff


	//   ....[45]....
        /*0444*/ 	.word	0xffffffff


	//   ....[46]....
        /*0448*/ 	.word	0xffffffff


	//   ....[47]....
        /*044c*/ 	.word	0xffffffff


	//   ....[48]....
        /*0450*/ 	.word	0xffffffff


	//   ....[49]....
        /*0454*/ 	.word	0xffffffff


	//   ....[50]....
        /*0458*/ 	.word	0xffffffff


	//   ....[51]....
        /*045c*/ 	.word	0xffffffff


	//   ....[52]....
        /*0460*/ 	.word	0xffffffff


	//   ....[53]....
        /*0464*/ 	.word	0xffffffff


	//   ....[54]....
        /*0468*/ 	.word	0xffffffff


	//   ....[55]....
        /*046c*/ 	.word	0xffffffff


	//----- nvinfo : EIATTR_COOP_GROUP_INSTR_OFFSETS
	.align		4
.L_778:
        /*0470*/ 	.byte	0x04, 0x28
        /*0472*/ 	.short	(.L_780 - .L_779)


	//   ....[0]....
.L_779:
        /*0474*/ 	.word	0x000040f0


	//   ....[1]....
        /*0478*/ 	.word	0x00004130


	//   ....[2]....
        /*047c*/ 	.word	0x00004200


	//   ....[3]....
        /*0480*/ 	.word	0x00004230


	//   ....[4]....
        /*0484*/ 	.word	0x00004c70


	//   ....[5]....
        /*0488*/ 	.word	0x00004ca0


	//   ....[6]....
        /*048c*/ 	.word	0x00004d00


	//   ....[7]....
        /*0490*/ 	.word	0x00004d40


	//   ....[8]....
        /*0494*/ 	.word	0x00006b30


	//   ....[9]....
        /*0498*/ 	.word	0x00006c30


	//   ....[10]....
        /*049c*/ 	.word	0x00006db0


	//   ....[11]....
        /*04a0*/ 	.word	0x00006de0


	//   ....[12]....
        /*04a4*/ 	.word	0x00006e10


	//   ....[13]....
        /*04a8*/ 	.word	0x00006f00


	//   ....[14]....
        /*04ac*/ 	.word	0x00006f30


	//   ....[15]....
        /*04b0*/ 	.word	0x00006f60


	//   ....[16]....
        /*04b4*/ 	.word	0x0000a0b0


	//   ....[17]....
        /*04b8*/ 	.word	0x0000a270


	//   ....[18]....
        /*04bc*/ 	.word	0x0000a2c0


	//   ....[19]....
        /*04c0*/ 	.word	0x0000a330


	//   ....[20]....
        /*04c4*/ 	.word	0x0000a360


	//   ....[21]....
        /*04c8*/ 	.word	0x0000a380


	//   ....[22]....
        /*04cc*/ 	.word	0x0000a3e0


	//   ....[23]....
        /*04d0*/ 	.word	0x0000a460


	//   ....[24]....
        /*04d4*/ 	.word	0x0000d6b0


	//   ....[25]....
        /*04d8*/ 	.word	0x0000d700


	//   ....[26]....
        /*04dc*/ 	.word	0x0000d900


	//   ....[27]....
        /*04e0*/ 	.word	0x0000d910


	//   ....[28]....
        /*04e4*/ 	.word	0x0000d920


	//   ....[29]....
        /*04e8*/ 	.word	0x0000d940


	//   ....[30]....
        /*04ec*/ 	.word	0x0000da20


	//   ....[31]....
        /*04f0*/ 	.word	0x0000da40


	//   ....[32]....
        /*04f4*/ 	.word	0x00010cf0


	//   ....[33]....
        /*04f8*/ 	.word	0x00010e50


	//   ....[34]....
        /*04fc*/ 	.word	0x00010e90


	//   ....[35]....
        /*0500*/ 	.word	0x00010fb0


	//   ....[36]....
        /*0504*/ 	.word	0x00011170


	//   ....[37]....
        /*0508*/ 	.word	0x000111a0


	//   ....[38]....
        /*050c*/ 	.word	0x00011290


	//   ....[39]....
        /*0510*/ 	.word	0x000112f0


	//   ....[40]....
        /*0514*/ 	.word	0x00014080


	//   ....[41]....
        /*0518*/ 	.word	0x000140d0


	//   ....[42]....
        /*051c*/ 	.word	0x00014190


	//   ....[43]....
        /*0520*/ 	.word	0x00014220


	//   ....[44]....
        /*0524*/ 	.word	0x000144b0


	//   ....[45]....
        /*0528*/ 	.word	0x000145e0


	//   ....[46]....
        /*052c*/ 	.word	0x00014680


	//   ....[47]....
        /*0530*/ 	.word	0x000147a0


	//   ....[48]....
        /*0534*/ 	.word	0x00016530


	//   ....[49]....
        /*0538*/ 	.word	0x00016660


	//   ....[50]....
        /*053c*/ 	.word	0x00016900


	//   ....[51]....
        /*0540*/ 	.word	0x00016920


	//   ....[52]....
        /*0544*/ 	.word	0x00016930


	//   ....[53]....
        /*0548*/ 	.word	0x00016940


	//   ....[54]....
        /*054c*/ 	.word	0x00016970


	//   ....[55]....
        /*0550*/ 	.word	0x000169a0


	//----- nvinfo : EIATTR_EXIT_INSTR_OFFSETS
	.align		4
.L_780:
        /*0554*/ 	.byte	0x04, 0x1c
        /*0556*/ 	.short	(.L_782 - .L_781)


	//   ....[0]....
.L_781:
        /*0558*/ 	.word	0x00000730


	//   ....[1]....
        /*055c*/ 	.word	0x00001850


	//   ....[2]....
        /*0560*/ 	.word	0x000018d0


	//   ....[3]....
        /*0564*/ 	.word	0x00018900


	//   ....[4]....
        /*0568*/ 	.word	0x000189d0


	//----- nvinfo : EIATTR_CTAIDZ_USED
	.align		4
.L_782:
        /*056c*/ 	.byte	0x01, 0x04
	.zero		2


	//----- nvinfo : EIATTR_CRS_STACK_SIZE
	.align		4
        /*0570*/ 	.byte	0x04, 0x1e
        /*0572*/ 	.short	(.L_784 - .L_783)
.L_783:
        /*0574*/ 	.word	0x00000000
.L_784:


//--------------------- .nv.info._ZN5flash16flash_fwd_kernelI23Flash_fwd_kernel_traitsILi128ELi128ELi32ELi4ELb0ELb0EN7cutlass10bfloat16_tE19Flash_kernel_traitsILi128ELi128ELi32ELi4ES3_EELb0ELb0ELb1ELb0ELb0ELb1ELb1ELb0EEEvNS_16Flash_fwd_paramsE --------------------------
	.section	.nv.info._ZN5flash16flash_fwd_kernelI23Flash_fwd_kernel_traitsILi128ELi128ELi32ELi4ELb0ELb0EN7cutlass10bfloat16_tE19Flash_kernel_traitsILi128ELi128ELi32ELi4ES3_EELb0ELb0ELb1ELb0ELb0ELb1ELb1ELb0EEEvNS_16Flash_fwd_paramsE,"",@"SHT_CUDA_INFO"
	.sectionflags	@""
	.align	4


	//----- nvinfo : EIATTR_CUDA_API_VERSION
	.align		4
        /*0000*/ 	.byte	0x04, 0x37
        /*0002*/ 	.short	(.L_786 - .L_785)
.L_785:
        /*0004*/ 	.word	0x00000082


	//----- nvinfo : EIATTR_SW2861232_WAR
	.align		4
.L_786:
        /*0008*/ 	.byte	0x01, 0x35
	.zero		2


	//----- nvinfo : EIATTR_PARAM_CBANK
	.align		4
        /*000c*/ 	.byte	0x04, 0x0a
        /*000e*/ 	.short	(.L_788 - .L_787)
	.align		4
.L_787:
        /*0010*/ 	.word	index@(.nv.constant0._ZN5flash16flash_fwd_kernelI23Flash_fwd_kernel_traitsILi128ELi128ELi32ELi4ELb0ELb0EN7cutlass10bfloat16_tE19Flash_kernel_traitsILi128ELi128ELi32ELi4ES3_EELb0ELb0ELb1ELb0ELb0ELb1ELb1ELb0EEEvNS_16Flash_fwd_paramsE)
        /*0014*/ 	.short	0x0160
        /*0016*/ 	.short	0x01d0


	//----- nvinfo : EIATTR_CBANK_PARAM_SIZE
	.align		4
.L_788:
        /*0018*/ 	.byte	0x03, 0x19
        /*001a*/ 	.short	0x01d0


	//----- nvinfo : EIATTR_KPARAM_INFO
	.align		4
        /*001c*/ 	.byte	0x04, 0x17
        /*001e*/ 	.short	(.L_790 - .L_789)
.L_789:
        /*0020*/ 	.word	0x00000000
        /*0024*/ 	.short	0x0000
        /*0026*/ 	.short	0x0000
        /*0028*/ 	.byte	0x00, 0xf0, 0x41, 0x07


	//----- nvinfo : EIATTR_MAXREG_COUNT
	.align		4
.L_790:
        /*002c*/ 	.byte	0x03, 0x1b
        /*002e*/ 	.short	0x00ff


	//----- nvinfo : EIATTR_NUM_BARRIERS
	.align		4
        /*0030*/ 	.byte	0x02, 0x4c
        /*0032*/ 	.byte	0x01
	.zero		1


	//----- nvinfo : EIATTR_ANNOTATIONS
	.align		4
        /*0034*/ 	.byte	0x04, 0x55
        /*0036*/ 	.short	(.L_792 - .L_791)


	//   ....[0]....
.L_791:
        /* <DEDUP_REMOVED lines=23> */


	//----- nvinfo : EIATTR_MERCURY_ISA_VERSION
	.align		4
.L_792:
        /*0190*/ 	.byte	0x03, 0x5f
        /*0192*/ 	.short	0x0000


	//----- nvinfo : EIATTR_COOP_GROUP_MASK_REGIDS
	.align		4
        /*0194*/ 	.byte	0x04, 0x29
        /*0196*/ 	.short	(.L_794 - .L_793)


	//   ....[0]....
.L_793:
        /*0198*/ 	.word	0xffffffff


	//   ....[1]....
        /*019c*/ 	.word	0xffffffff


	//   ....[2]....
        /*01a0*/ 	.word	0xffffffff


	//   ....[3]....
        /*01a4*/ 	.word	0xffffffff


	//   ....[4]....
        /*01a8*/ 	.word	0xffffffff


	//   ....[5]....
        /*01ac*/ 	.word	0xffffffff


	//   ....[6]....
        /*01b0*/ 	.word	0xffffffff


	//   ....[7]....
        /*01b4*/ 	.word	0xffffffff


	//   ....[8]....
        /*01b8*/ 	.word	0xffffffff


	//   ....[9]....
        /*01bc*/ 	.word	0xffffffff


	//   ....[10]....
        /*01c0*/ 	.word	0xffffffff


	//   ....[11]....
        /*01c4*/ 	.word	0xffffffff


	//   ....[12]....
        /*01c8*/ 	.word	0xffffffff


	//   ....[13]....
        /*01cc*/ 	.word	0xffffffff


	//   ....[14]....
        /*01d0*/ 	.word	0xffffffff


	//   ....[15]....
        /*01d4*/ 	.word	0xffffffff


	//   ....[16]....
        /*01d8*/ 	.word	0xffffffff


	//   ....[17]....
        /*01dc*/ 	.word	0xffffffff


	//   ....[18]....
        /*01e0*/ 	.word	0xffffffff


	//   ....[19]....
        /*01e4*/ 	.word	0xffffffff


	//   ....[20]....
        /*01e8*/ 	.word	0xffffffff


	//   ....[21]....
        /*01ec*/ 	.word	0xffffffff


	//   ....[22]....
        /*01f0*/ 	.word	0xffffffff


	//   ....[23]....
        /*01f4*/ 	.word	0xffffffff


	//   ....[24]....
        /*01f8*/ 	.word	0xffffffff


	//   ....[25]....
        /*01fc*/ 	.word	0xffffffff


	//   ....[26]....
        /*0200*/ 	.word	0xffffffff


	//   ....[27]....
        /*0204*/ 	.word	0xffffffff


	//   ....[28]....
        /*0208*/ 	.word	0xffffffff


	//   ....[29]....
        /*020c*/ 	.word	0xffffffff


	//   ....[30]....
        /*0210*/ 	.word	0xffffffff


	//   ....[31]....
        /*0214*/ 	.word	0xffffffff


	//   ....[32]....
        /*0218*/ 	.word	0xffffffff


	//   ....[33]....
        /*021c*/ 	.word	0xffffffff


	//   ....[34]....
        /*0220*/ 	.word	0xffffffff


	//   ....[35]....
        /*0224*/ 	.word	0xffffffff


	//   ....[36]....
        /*0228*/ 	.word	0xffffffff


	//   ....[37]....
        /*022c*/ 	.word	0xffffffff


	//   ....[38]....
        /*0230*/ 	.word	0xffffffff


	//   ....[39]....
        /*0234*/ 	.word	0xffffffff


	//   ....[40]....
        /*0238*/ 	.word	0xffffffff


	//   ....[41]....
        /*023c*/ 	.word	0xffffffff


	//   ....[42]....
        /*0240*/ 	.word	0xffffffff


	//   ....[43]....
        /*0244*/ 	.word	0xffffffff


	//   ....[44]....
        /*0248*/ 	.word	0xffffffff


	//   ....[45]....
        /*024c*/ 	.word	0xffffffff


	//   ....[46]....
        /*0250*/ 	.word	0xffffffff


	//   ....[47]....
        /*0254*/ 	.word	0xffffffff


	//   ....[48]....
        /*0258*/ 	.word	0xffffffff


	//   ....[49]....
        /*025c*/ 	.word	0xffffffff


	//   ....[50]....
        /*0260*/ 	.word	0xffffffff


	//   ....[51]....
        /*0264*/ 	.word	0xffffffff


	//   ....[52]....
        /*0268*/ 	.word	0xffffffff


	//   ....[53]....
        /*026c*/ 	.word	0xffffffff


	//   ....[54]....
        /*0270*/ 	.word	0xffffffff


	//   ....[55]....
        /*0274*/ 	.word	0xffffffff


	//----- nvinfo : EIATTR_COOP_GROUP_INSTR_OFFSETS
	.align		4
.L_794:
        /*0278*/ 	.byte	0x04, 0x28
        /*027a*/ 	.short	(.L_796 - .L_795)


	//   ....[0]....
.L_795:
        /*027c*/ 	.word	0x000041b0


	//   ....[1]....
        /*0280*/ 	.word	0x00004260


	//   ....[2]....
        /*0284*/ 	.word	0x00004270


	//   ....[3]....
        /*0288*/ 	.word	0x000042f0


	//   ....[4]....
        /*028c*/ 	.word	0x00004520


	//   ....[5]....
        /*0290*/ 	.word	0x00004620


	//   ....[6]....
        /*0294*/ 	.word	0x00004710


	//   ....[7]....
        /*0298*/ 	.word	0x00004830


	//   ....[8]....
        /*029c*/ 	.word	0x00006570


	//   ....[9]....
        /*02a0*/ 	.word	0x000065b0


	//   ....[10]....
        /*02a4*/ 	.word	0x00006640


	//   ....[11]....
        /*02a8*/ 	.word	0x00006670


	//   ....[12]....
        /*02ac*/ 	.word	0x000066a0


	//   ....[13]....
        /*02b0*/ 	.word	0x00006730


	//   ....[14]....
        /*02b4*/ 	.word	0x000067c0


	//   ....[15]....
        /*02b8*/ 	.word	0x00006830


	//   ....[16]....
        /*02bc*/ 	.word	0x00009230


	//   ....[17]....
        /*02c0*/ 	.word	0x00009360


	//   ....[18]....
        /*02c4*/ 	.word	0x000093b0


	//   ....[19]....
        /*02c8*/ 	.word	0x00009580


	//   ....[20]....
        /*02cc*/ 	.word	0x000095b0


	//   ....[21]....
        /*02d0*/ 	.word	0x000096a0


	//   ....[22]....
        /*02d4*/ 	.word	0x000096e0


	//   ....[23]....
        /*02d8*/ 	.word	0x00009810


	//   ....[24]....
        /*02dc*/ 	.word	0x0000c090


	//   ....[25]....
        /*02e0*/ 	.word	0x0000c2b0


	//   ....[26]....
        /*02e4*/ 	.word	0x0000c410


	//   ....[27]....
        /*02e8*/ 	.word	0x0000c540


	//   ....[28]....
        /*02ec*/ 	.word	0x0000c560


	//   ....[29]....
        /*02f0*/ 	.word	0x0000c590


	//   ....[30]....
        /*02f4*/ 	.word	0x0000c640


	//   ....[31]....
        /*02f8*/ 	.word	0x0000c660


	//   ....[32]....
        /*02fc*/ 	.word	0x0000f0a0


	//   ....[33]....
        /*0300*/ 	.word	0x0000f270


	//   ....[34]....
        /*0304*/ 	.word	0x0000f450


	//   ....[35]....
        /*0308*/ 	.word	0x0000f4b0


	//   ....[36]....
        /*030c*/ 	.word	0x0000f510


	//   ....[37]....
        /*0310*/ 	.word	0x0000f570


	//   ....[38]....
        /*0314*/ 	.word	0x0000f5b0


	//   ....[39]....
        /*0318*/ 	.word	0x0000f5e0


	//   ....[40]....
        /*031c*/ 	.word	0x00011e60


	//   ....[41]....
        /*0320*/ 	.word	0x00012120


	//   ....[42]....
        /*0324*/ 	.word	0x00012170


	//   ....[43]....
        /*0328*/ 	.word	0x00012300


	//   ....[44]....
        /*032c*/ 	.word	0x00012420


	//   ....[45]....
        /*0330*/ 	.word	0x00012450


	//   ....[46]....
        /*0334*/ 	.word	0x00012480


	//   ....[47]....
        /*0338*/ 	.word	0x00012530


	//   ....[48]....
        /*033c*/ 	.word	0x00013ab0


	//   ....[49]....
        /*0340*/ 	.word	0x00013af0


	//   ....[50]....
        /*0344*/ 	.word	0x00013b20


	//   ....[51]....
        /*0348*/ 	.word	0x00013b60


	//   ....[52]....
        /*034c*/ 	.word	0x00013c20


	//   ....[53]....
        /*0350*/ 	.word	0x00013c50


	//   ....[54]....
        /*0354*/ 	.word	0x00013c90


	//   ....[55]....
        /*0358*/ 	.word	0x00013cc0


	//----- nvinfo : EIATTR_EXIT_INSTR_OFFSETS
	.align		4
.L_796:
        /*035c*/ 	.byte	0x04, 0x1c
        /*035e*/ 	.short	(.L_798 - .L_797)


	//   ....[0]....
.L_797:
        /*0360*/ 	.word	0x000004d0


	//   ....[1]....
        /*0364*/ 	.word	0x000015f0


	//   ....[2]....
        /*0368*/ 	.word	0x00001670


	//   ....[3]....
        /*036c*/ 	.word	0x00015e10


	//   ....[4]....
        /*0370*/ 	.word	0x00015ee0


	//----- nvinfo : EIATTR_CTAIDZ_USED
	.align		4
.L_798:
        /*0374*/ 	.byte	0x01, 0x04
	.zero		2


	//----- nvinfo : EIATTR_CRS_STACK_SIZE
	.align		4
        /*0378*/ 	.byte	0x04, 0x1e
        /*037a*/ 	.short	(.L_800 - .L_799)
.L_799:
        /*037c*/ 	.word	0x00000000
.L_800:


//--------------------- .nv.info._ZN5flash16flash_fwd_kernelI23Flash_fwd_kernel_traitsILi128ELi128ELi32ELi4ELb0ELb0EN7cutlass10bfloat16_tE19Flash_kernel_traitsILi128ELi128ELi32ELi4ES3_EELb1ELb0ELb1ELb1ELb0ELb0ELb0ELb0EEEvNS_16Flash_fwd_paramsE --------------------------
	.section	.nv.info._ZN5flash16flash_fwd_kernelI23Flash_fwd_kernel_traitsILi128ELi128ELi32ELi4ELb0ELb0EN7cutlass10bfloat16_tE19Flash_kernel_traitsILi128ELi128ELi32ELi4ES3_EELb1ELb0ELb1ELb1ELb0ELb0ELb0ELb0EEEvNS_16Flash_fwd_paramsE,"",@"SHT_CUDA_INFO"
	.sectionflags	@""
	.align	4


	//----- nvinfo : EIATTR_CUDA_API_VERSION
	.align		4
        /*0000*/ 	.byte	0x04, 0x37
        /*0002*/ 	.short	(.L_802 - .L_801)
.L_801:
        /*0004*/ 	.word	0x00000082


	//----- nvinfo : EIATTR_SW2861232_WAR
	.align		4
.L_802:
        /*0008*/ 	.byte	0x01, 0x35
	.zero		2


	//----- nvinfo : EIATTR_PARAM_CBANK
	.align		4
        /*000c*/ 	.byte	0x04, 0x0a
        /*000e*/ 	.short	(.L_804 - .L_803)
	.align		4
.L_803:
        /*0010*/ 	.word	index@(.nv.constant0._ZN5flash16flash_fwd_kernelI23Flash_fwd_kernel_traitsILi128ELi128ELi32ELi4ELb0ELb0EN7cutlass10bfloat16_tE19Flash_kernel_traitsILi128ELi128ELi32ELi4ES3_EELb1ELb0ELb1ELb1ELb0ELb0ELb0ELb0EEEvNS_16Flash_fwd_paramsE)
        /*0014*/ 	.short	0x0160
        /*0016*/ 	.short	0x01d0


	//----- nvinfo : EIATTR_CBANK_PARAM_SIZE
	.align		4
.L_804:
        /*0018*/ 	.byte	0x03, 0x19
        /*001a*/ 	.short	0x01d0


	//----- nvinfo : EIATTR_KPARAM_INFO
	.align		4
        /*001c*/ 	.byte	0x04, 0x17
        /*001e*/ 	.short	(.L_806 - .L_805)
.L_805:
        /*0020*/ 	.word	0x00000000
        /*0024*/ 	.short	0x0000
        /*0026*/ 	.short	0x0000
        /*0028*/ 	.byte	0x00, 0xf0, 0x41, 0x07


	//----- nvinfo : EIATTR_MAXREG_COUNT
	.align		4
.L_806:
        /*002c*/ 	.byte	0x03, 0x1b
        /*002e*/ 	.short	0x00ff


	//----- nvinfo : EIATTR_NUM_BARRIERS
	.align		4
        /*0030*/ 	.byte	0x02, 0x4c
        /*0032*/ 	.byte	0x01
	.zero		1


	//----- nvinfo : EIATTR_ANNOTATIONS
	.align		4
        /*0034*/ 	.byte	0x04, 0x55
        /*0036*/ 	.short	(.L_808 - .L_807)


	//   ....[0]....
.L_807:
        /* <DEDUP_REMOVED lines=62> */


	//----- nvinfo : EIATTR_MERCURY_ISA_VERSION
	.align		4
.L_808:
        /*0400*/ 	.byte	0x03, 0x5f
        /*0402*/ 	.short	0x0000


	//----- nvinfo : EIATTR_COOP_GROUP_MASK_REGIDS
	.align		4
        /*0404*/ 	.byte	0x04, 0x29
        /*0406*/ 	.short	(.L_810 - .L_809)


	//   ....[0]....
.L_809:
        /*0408*/ 	.word	0xffffffff


	//   ....[1]....
        /*040c*/ 	.word	0xffffffff


	//   ....[2]....
        /*0410*/ 	.word	0xffffffff


	//   ....[3]....
        /*0414*/ 	.word	0xffffffff


	//   ....[4]....
        /*0418*/ 	.word	0xffffffff


	//   ....[5]....
        /*041c*/ 	.word	0xffffffff


	//   ....[6]....
        /*0420*/ 	.word	0xffffffff


	//   ....[7]....
        /*0424*/ 	.word	0xffffffff


	//   ....[8]....
        /*0428*/ 	.word	0xffffffff


	//   ....[9]....
        /*042c*/ 	.word	0xffffffff


	//   ....[10]....
        /*0430*/ 	.word	0xffffffff


	//   ....[11]....
        /*0434*/ 	.word	0xffffffff


	//   ....[12]....
        /*0438*/ 	.word	0xffffffff


	//   ....[13]....
        /*043c*/ 	.word	0xffffffff


	//   ....[14]....
        /*0440*/ 	.word	0xffffffff


	//   ....[15]....
        /*0444*/ 	.word	0xffffffff


	//   ....[16]....
        /*0448*/ 	.word	0xffffffff


	//   ....[17]....
        /*044c*/ 	.word	0xffffffff


	//   ....[18]....
        /*0450*/ 	.word	0xffffffff


	//   ....[19]....
        /*0454*/ 	.word	0xffffffff


	//   ....[20]....
        /*0458*/ 	.word	0xffffffff


	//   ....[21]....
        /*045c*/ 	.word	0xffffffff


	//   ....[22]....
        /*0460*/ 	.word	0xffffffff


	//   ....[23]....
        /*0464*/ 	.word	0xffffffff


	//   ....[24]....
        /*0468*/ 	.word	0xffffffff


	//   ....[25]....
        /*046c*/ 	.word	0xffffffff


	//   ....[26]....
        /*0470*/ 	.word	0xffffffff


	//   ....[27]....
        /*0474*/ 	.word	0xffffffff


	//   ....[28]....
        /*0478*/ 	.word	0xffffffff


	//   ....[29]....
        /*047c*/ 	.word	0xffffffff


	//   ....[30]....
        /*0480*/ 	.word	0xffffffff


	//   ....[31]....
        /*0484*/ 	.word	0xffffffff


	//   ....[32]....
        /*0488*/ 	.word	0xffffffff


	//   ....[33]....
        /*048c*/ 	.word	0xffffffff


	//   ....[34]....
        /*0490*/ 	.word	0xffffffff


	//   ....[35]....
        /*0494*/ 	.word	0xffffffff


	//   ....[36]....
        /*0498*/ 	.word	0xffffffff


	//   ....[37]....
        /*049c*/ 	.word	0xffffffff


	//   ....[38]....
        /*04a0*/ 	.word	0xffffffff


	//   ....[39]....
        /*04a4*/ 	.word	0xffffffff


	//   ....[40]....
        /*04a8*/ 	.word	0xffffffff


	//   ....[41]....
        /*04ac*/ 	.word	0xffffffff


	//   ....[42]....
        /*04b0*/ 	.word	0xffffffff


	//   ....[43]....
        /*04b4*/ 	.word	0xffffffff


	//   ....[44]....
        /*04b8*/ 	.word	0xffffffff


	//   ....[45]....
        /*04bc*/ 	.word	0xffffffff


	//   ....[46]....
        /*04c0*/ 	.word	0xffffffff


	//   ....[47]....
        /*04c4*/ 	.word	0xffffffff


	//   ....[48]....
        /*04c8*/ 	.word	0xffffffff


	//   ....[49]....
        /*04cc*/ 	.word	0xffffffff


	//   ....[50]....
        /*04d0*/ 	.word	0xffffffff


	//   ....[51]....
        /*04d4*/ 	.word	0xffffffff


	//   ....[52]....
        /*04d8*/ 	.word	0xffffffff


	//   ....[53]....
        /*04dc*/ 	.word	0xffffffff


	//   ....[54]....
        /*04e0*/ 	.word	0xffffffff


	//   ....[55]....
        /*04e4*/ 	.word	0xffffffff


	//----- nvinfo : EIATTR_COOP_GROUP_INSTR_OFFSETS
	.align		4
.L_810:
        /*04e8*/ 	.byte	0x04, 0x28
        /*04ea*/ 	.short	(.L_812 - .L_811)


	//   ....[0]....
.L_811:
        /*04ec*/ 	.word	0x00005ae0


	//   ....[1]....
        /*04f0*/ 	.word	0x00005b20


	//   ....[2]....
        /*04f4*/ 	.word	0x00005bc0


	//   ....[3]....
        /*04f8*/ 	.word	0x00005bd0


	//   ....[4]....
        /*04fc*/ 	.word	0x00006240


	//   ....[5]....
        /*0500*/ 	.word	0x000064d0


	//   ....[6]....
        /*0504*/ 	.word	0x00006730


	//   ....[7]....
        /*0508*/ 	.word	0x00006820


	//   ....[8]....
        /*050c*/ 	.word	0x000091d0


	//   ....[9]....
        /*0510*/ 	.word	0x00009430


	//   ....[10]....
        /*0514*/ 	.word	0x00009450


	//   ....[11]....
        /*0518*/ 	.word	0x00009490


	//   ....[12]....
        /*051c*/ 	.word	0x000094c0


	//   ....[13]....
        /*0520*/ 	.word	0x00009570


	//   ....[14]....
        /*0524*/ 	.word	0x000095e0


	//   ....[15]....
        /*0528*/ 	.word	0x00009620


	//   ....[16]....
        /*052c*/ 	.word	0x0000d3a0


	//   ....[17]....
        /*0530*/ 	.word	0x0000d6a0


	//   ....[18]....
        /*0534*/ 	.word	0x0000d6c0


	//   ....[19]....
        /*0538*/ 	.word	0x0000d6d0


	//   ....[20]....
        /*053c*/ 	.word	0x0000d6f0


	//   ....[21]....
        /*0540*/ 	.word	0x0000d7a0


	//   ....[22]....
        /*0544*/ 	.word	0x0000d7e0


	//   ....[23]....
        /*0548*/ 	.word	0x0000d830


	//   ....[24]....
        /*054c*/ 	.word	0x00011500


	//   ....[25]....
        /*0550*/ 	.word	0x000118f0


	//   ....[26]....
        /*0554*/ 	.word	0x00011930


	//   ....[27]....
        /*0558*/ 	.word	0x00011960


	//   ....[28]....
        /*055c*/ 	.word	0x000119f0


	//   ....[29]....
        /*0560*/ 	.word	0x00011a50


	//   ....[30]....
        /*0564*/ 	.word	0x00011a60


	//   ....[31]....
        /*0568*/ 	.word	0x00011be0


	//   ....[32]....
        /*056c*/ 	.word	0x00015ae0


	//   ....[33]....
        /*0570*/ 	.word	0x00015ca0


	//   ....[34]....
        /*0574*/ 	.word	0x00015d90


	//   ....[35]....
        /*0578*/ 	.word	0x00015dc0


	//   ....[36]....
        /*057c*/ 	.word	0x00015de0


	//   ....[37]....
        /*0580*/ 	.word	0x00015e50


	//   ....[38]....
        /*0584*/ 	.word	0x00015e90


	//   ....[39]....
        /*0588*/ 	.word	0x00016010


	//   ....[40]....
        /*058c*/ 	.word	0x00019760


	//   ....[41]....
        /*0590*/ 	.word	0x00019840


	//   ....[42]....
        /*0594*/ 	.word	0x00019a00


	//   ....[43]....
        /*0598*/ 	.word	0x00019a70


	//   ....[44]....
        /*059c*/ 	.word	0x00019b70


	//   ....[45]....
        /*05a0*/ 	.word	0x00019e90


	//   ....[46]....
        /*05a4*/ 	.word	0x00019ef0


	//   ....[47]....
        /*05a8*/ 	.word	0x00019f70


	//   ....[48]....
        /*05ac*/ 	.word	0x0001c040


	//   ....[49]....
        /*05b0*/ 	.word	0x0001c050


	//   ....[50]....
        /*05b4*/ 	.word	0x0001c060


	//   ....[51]....
        /*05b8*/ 	.word	0x0001c080


	//   ....[52]....
        /*05bc*/ 	.word	0x0001c090


	//   ....[53]....
        /*05c0*/ 	.word	0x0001c0b0


	//   ....[54]....
        /*05c4*/ 	.word	0x0001c110


	//   ....[55]....
        /*05c8*/ 	.word	0x0001c150


	//----- nvinfo : EIATTR_EXIT_INSTR_OFFSETS
	.align		4
.L_812:
        /*05cc*/ 	.byte	0x04, 0x1c
        /*05ce*/ 	.short	(.L_814 - .L_813)


	//   ....[0]....
.L_813:
        /*05d0*/ 	.word	0x00000730


	//   ....[1]....
        /*05d4*/ 	.word	0x00001960


	//   ....[2]....
        /*05d8*/ 	.word	0x000019e0


	//   ....[3]....
        /*05dc*/ 	.word	0x0001e200


	//   ....[4]....
        /*05e0*/ 	.word	0x0001e2e0


	//   ....[5]....
        /*05e4*/ 	.word	0x0001e300


	//----- nvinfo : EIATTR_CTAIDZ_USED
	.align		4
.L_814:
        /*05e8*/ 	.byte	0x01, 0x04
	.zero		2


	//----- nvinfo : EIATTR_CRS_STACK_SIZE
	.align		4
        /*05ec*/ 	.byte	0x04, 0x1e
        /*05ee*/ 	.short	(.L_816 - .L_815)
.L_815:
        /*05f0*/ 	.word	0x00000000
.L_816:


//--------------------- .nv.info._ZN5flash16flash_fwd_kernelI23Flash_fwd_kernel_traitsILi128ELi128ELi32ELi4ELb0ELb0EN7cutlass10bfloat16_tE19Flash_kernel_traitsILi128ELi128ELi32ELi4ES3_EELb1ELb0ELb1ELb0ELb0ELb0ELb0ELb1EEEvNS_16Flash_fwd_paramsE --------------------------
	.section	.nv.info._ZN5flash16flash_fwd_kernelI23Flash_fwd_kernel_traitsILi128ELi128ELi32ELi4ELb0ELb0EN7cutlass10bfloat16_tE19Flash_kernel_traitsILi128ELi128ELi32ELi4ES3_EELb1ELb0ELb1ELb0ELb0ELb0ELb0ELb1EEEvNS_16Flash_fwd_paramsE,"",@"SHT_CUDA_INFO"
	.sectionflags	@""
	.align	4


	//----- nvinfo : EIATTR_CUDA_API_VERSION
	.align		4
        /*0000*/ 	.byte	0x04, 0x37
        /*0002*/ 	.short	(.L_818 - .L_817)
.L_817:
        /*0004*/ 	.word	0x00000082


	//----- nvinfo : EIATTR_SW2861232_WAR
	.align		4
.L_818:
        /*0008*/ 	.byte	0x01, 0x35
	.zero		2


	//----- nvinfo : EIATTR_PARAM_CBANK
	.align		4
        /*000c*/ 	.byte	0x04, 0x0a
        /*000e*/ 	.short	(.L_820 - .L_819)
	.align		4
.L_819:
        /*0010*/ 	.word	index@(.nv.constant0._ZN5flash16flash_fwd_kernelI23Flash_fwd_kernel_traitsILi128ELi128ELi32ELi4ELb0ELb0EN7cutlass10bfloat16_tE19Flash_kernel_traitsILi128ELi128ELi32ELi4ES3_EELb1ELb0ELb1ELb0ELb0ELb0ELb0ELb1EEEvNS_16Flash_fwd_paramsE)
        /*0014*/ 	.short	0x0160
        /*0016*/ 	.short	0x01d0


	//----- nvinfo : EIATTR_CBANK_PARAM_SIZE
	.align		4
.L_820:
        /*0018*/ 	.byte	0x03, 0x19
        /*001a*/ 	.short	0x01d0


	//----- nvinfo : EIATTR_KPARAM_INFO
	.align		4
        /*001c*/ 	.byte	0x04, 0x17
        /*001e*/ 	.short	(.L_822 - .L_821)
.L_821:
        /*0020*/ 	.word	0x00000000
        /*0024*/ 	.short	0x0000
        /*0026*/ 	.short	0x0000
        /*0028*/ 	.byte	0x00, 0xf0, 0x41, 0x07


	//----- nvinfo : EIATTR_MAXREG_COUNT
	.align		4
.L_822:
        /*002c*/ 	.byte	0x03, 0x1b
        /*002e*/ 	.short	0x00ff


	//----- nvinfo : EIATTR_NUM_BARRIERS
	.align		4
        /*0030*/ 	.byte	0x02, 0x4c
        /*0032*/ 	.byte	0x01
	.zero		1


	//----- nvinfo : EIATTR_ANNOTATIONS
	.align		4
        /*0034*/ 	.byte	0x04, 0x55
        /*0036*/ 	.short	(.L_824 - .L_823)


	//   ....[0]....
.L_823:
        /* <DEDUP_REMOVED lines=147> */


	//----- nvinfo : EIATTR_MERCURY_ISA_VERSION
	.align		4
.L_824:
        /*0958*/ 	.byte	0x03, 0x5f
        /*095a*/ 	.short	0x0000


	//----- nvinfo : EIATTR_COOP_GROUP_MASK_REGIDS
	.align		4
        /*095c*/ 	.byte	0x04, 0x29
        /*095e*/ 	.short	(.L_826 - .L_825)


	//   ....[0]....
.L_825:
        /*0960*/ 	.word	0xffffffff


	//   ....[1]....
        /*0964*/ 	.word	0xffffffff


	//   ....[2]....
        /*0968*/ 	.word	0xffffffff


	//   ....[3]....
        /*096c*/ 	.word	0xffffffff


	//   ....[4]....
        /*0970*/ 	.word	0xffffffff


	//   ....[5]....
        /*0974*/ 	.word	0xffffffff


	//   ....[6]....
        /*0978*/ 	.word	0xffffffff


	//   ....[7]....
        /*097c*/ 	.word	0xffffffff


	//   ....[8]....
        /*0980*/ 	.word	0xffffffff


	//   ....[9]....
        /*0984*/ 	.word	0xffffffff


	//   ....[10]....
        /*0988*/ 	.word	0xffffffff


	//   ....[11]....
        /*098c*/ 	.word	0xffffffff


	//   ....[12]....
        /*0990*/ 	.word	0xffffffff


	//   ....[13]....
        /*0994*/ 	.word	0xffffffff


	//   ....[14]....
        /*0998*/ 	.word	0xffffffff


	//   ....[15]....
        /*099c*/ 	.word	0xffffffff


	//   ....[16]....
        /*09a0*/ 	.word	0xffffffff


	//   ....[17]....
        /*09a4*/ 	.word	0xffffffff


	//   ....[18]....
        /*09a8*/ 	.word	0xffffffff


	//   ....[19]....
        /*09ac*/ 	.word	0xffffffff


	//   ....[20]....
        /*09b0*/ 	.word	0xffffffff


	//   ....[21]....
        /*09b4*/ 	.word	0xffffffff


	//   ....[22]....
        /*09b8*/ 	.word	0xffffffff


	//   ....[23]....
        /*09bc*/ 	.word	0xffffffff


	//   ....[24]....
        /*09c0*/ 	.word	0xffffffff


	//   ....[25]....
        /*09c4*/ 	.word	0xffffffff


	//   ....[26]....
        /*09c8*/ 	.word	0xffffffff


	//   ....[27]....
        /*09cc*/ 	.word	0xffffffff


	//   ....[28]....
        /*09d0*/ 	.word	0xffffffff


	//   ....[29]....
        /*09d4*/ 	.word	0xffffffff


	//   ....[30]....
        /*09d8*/ 	.word	0xffffffff


	//   ....[31]....
        /*09dc*/ 	.word	0xffffffff


	//   ....[32]....
        /*09e0*/ 	.word	0xffffffff


	//   ....[33]....
        /*09e4*/ 	.word	0xffffffff


	//   ....[34]....
        /*09e8*/ 	.word	0xffffffff


	//   ....[35]....
        /*09ec*/ 	.word	0xffffffff


	//   ....[36]....
        /*09f0*/ 	.word	0xffffffff


	//   ....[37]....
        /*09f4*/ 	.word	0xffffffff


	//   ....[38]....
        /*09f8*/ 	.word	0xffffffff


	//   ....[39]....
        /*09fc*/ 	.word	0xffffffff


	//   ....[40]....
        /*0a00*/ 	.word	0xffffffff


	//   ....[41]....
        /*0a04*/ 	.word	0xffffffff


	//   ....[42]....
        /*0a08*/ 	.word	0xffffffff


	//   ....[43]....
        /*0a0c*/ 	.word	0xffffffff


	//   ....[44]....
        /*0a10*/ 	.word	0xffffffff


	//   ....[45]....
        /*0a14*/ 	.word	0xffffffff


	//   ....[46]....
        /*0a18*/ 	.word	0xffffffff


	//   ....[47]....
        /*0a1c*/ 	.word	0xffffffff


	//   ....[48]....
        /*0a20*/ 	.word	0xffffffff


	//   ....[49]....
        /*0a24*/ 	.word	0xffffffff


	//   ....[50]....
        /*0a28*/ 	.word	0xffffffff


	//   ....[51]....
        /*0a2c*/ 	.word	0xffffffff


	//   ....[52]....
        /*0a30*/ 	.word	0xffffffff


	//   ....[53]....
        /*0a34*/ 	.word	0xffffffff


	//   ....[54]....
        /*0a38*/ 	.word	0xffffffff


	//   ....[55]....
        /*0a3c*/ 	.word	0xffffffff


	//----- nvinfo : EIATTR_COOP_GROUP_INSTR_OFFSETS
	.align		4
.L_826:
        /*0a40*/ 	.byte	0x04, 0x28
        /*0a42*/ 	.short	(.L_828 - .L_827)


	//   ....[0]....
.L_827:
        /*0a44*/ 	.word	0x00004fd0


	//   ....[1]....
        /*0a48*/ 	.word	0x00005130


	//   ....[2]....
        /*0a4c*/ 	.word	0x00005160


	//   ....[3]....
        /*0a50*/ 	.word	0x00005470


	//   ....[4]....
        /*0a54*/ 	.word	0x000055a0


	//   ....[5]....
        /*0a58*/ 	.word	0x000055e0


	//   ....[6]....
        /*0a5c*/ 	.word	0x000057c0


	//   ....[7]....
        /*0a60*/ 	.word	0x00005af0


	//   ....[8]....
        /*0a64*/ 	.word	0x00008d30


	//   ....[9]....
        /*0a68*/ 	.word	0x00008d50


	//   ....[10]....
        /*0a6c*/ 	.word	0x000092f0


	//   ....[11]....
        /*0a70*/ 	.word	0x00009310


	//   ....[12]....
        /*0a74*/ 	.word	0x00009a50


	//   ....[13]....
        /*0a78*/ 	.word	0x00009a90


	//   ....[14]....
        /*0a7c*/ 	.word	0x00009ab0


	//   ....[15]....
        /*0a80*/ 	.word	0x00009ad0


	//   ....[16]....
        /*0a84*/ 	.word	0x0000e2b0


	//   ....[17]....
        /*0a88*/ 	.word	0x0000e2d0


	//   ....[18]....
        /*0a8c*/ 	.word	0x0000e880


	//   ....[19]....
        /*0a90*/ 	.word	0x0000e8a0


	//   ....[20]....
        /*0a94*/ 	.word	0x0000ef50


	//   ....[21]....
        /*0a98*/ 	.word	0x0000f080


	//   ....[22]....
        /*0a9c*/ 	.word	0x0000f090


	//   ....[23]....
        /*0aa0*/ 	.word	0x0000f0f0


	//   ....[24]....
        /*0aa4*/ 	.word	0x00013810


	//   ....[25]....
        /*0aa8*/ 	.word	0x00013830


	//   ....[26]....
        /*0aac*/ 	.word	0x00013d90


	//   ....[27]....
        /*0ab0*/ 	.word	0x00013db0


	//   ....[28]....
        /*0ab4*/ 	.word	0x00014570


	//   ....[29]....
        /*0ab8*/ 	.word	0x00014590


	//   ....[30]....
        /*0abc*/ 	.word	0x000145b0


	//   ....[31]....
        /*0ac0*/ 	.word	0x000145d0


	//   ....[32]....
        /*0ac4*/ 	.word	0x000190a0


	//   ....[33]....
        /*0ac8*/ 	.word	0x000190c0


	//   ....[34]....
        /*0acc*/ 	.word	0x00019260


	//   ....[35]....
        /*0ad0*/ 	.word	0x00019280


	//   ....[36]....
        /*0ad4*/ 	.word	0x000194f0


	//   ....[37]....
        /*0ad8*/ 	.word	0x00019510


	//   ....[38]....
        /*0adc*/ 	.word	0x00019990


	//   ....[39]....
        /*0ae0*/ 	.word	0x000199b0


	//   ....[40]....
        /*0ae4*/ 	.word	0x0001e980


	//   ....[41]....
        /*0ae8*/ 	.word	0x0001ea30


	//   ....[42]....
        /*0aec*/ 	.word	0x0001eaa0


	//   ....[43]....
        /*0af0*/ 	.word	0x0001eae0


	//   ....[44]....
        /*0af4*/ 	.word	0x0001eb30


	//   ....[45]....
        /*0af8*/ 	.word	0x0001eba0


	//   ....[46]....
        /*0afc*/ 	.word	0x0001ebf0


	//   ....[47]....
        /*0b00*/ 	.word	0x0001ec30


	//   ....[48]....
        /*0b04*/ 	.word	0x00021d40


	//   ....[49]....
        /*0b08*/ 	.word	0x00021d80


	//   ....[50]....
        /*0b0c*/ 	.word	0x00021db0


	//   ....[51]....
        /*0b10*/ 	.word	0x00021ea0


	//   ....[52]....
        /*0b14*/ 	.word	0x00021ed0


	//   ....[53]....
        /*0b18*/ 	.word	0x00021f00


	//   ....[54]....
        /*0b1c*/ 	.word	0x00021f30


	//   ....[55]....
        /*0b20*/ 	.word	0x00022040


	//----- nvinfo : EIATTR_EXIT_INSTR_OFFSETS
	.align		4
.L_828:
        /*0b24*/ 	.byte	0x04, 0x1c
        /*0b26*/ 	.short	(.L_830 - .L_829)


	//   ....[0]....
.L_829:
        /*0b28*/ 	.word	0x000006c0


	//   ....[1]....
        /*0b2c*/ 	.word	0x000018e0


	//   ....[2]....
        /*0b30*/ 	.word	0x00001960


	//   ....[3]....
        /*0b34*/ 	.word	0x000242e0


	//   ....[4]....
        /*0b38*/ 	.word	0x000243c0


	//   ....[5]....
        /*0b3c*/ 	.word	0x000243e0


	//----- nvinfo : EIATTR_CTAIDZ_USED
	.align		4
.L_830:
        /*0b40*/ 	.byte	0x01, 0x04
	.zero		2


	//----- nvinfo : EIATTR_CRS_STACK_SIZE
	.align		4
        /*0b44*/ 	.byte	0x04, 0x1e
        /*0b46*/ 	.short	(.L_832 - .L_831)
.L_831:
        /*0b48*/ 	.word	0x00000000
.L_832:


//--------------------- .nv.info._ZN5flash16flash_fwd_kernelI23Flash_fwd_kernel_traitsILi128ELi128ELi32ELi4ELb0ELb0EN7cutlass10bfloat16_tE19Flash_kernel_traitsILi128ELi128ELi32ELi4ES3_EELb0ELb0ELb1ELb0ELb0ELb0ELb1ELb0EEEvNS_16Flash_fwd_paramsE --------------------------
	.section	.nv.info._ZN5flash16flash_fwd_kernelI23Flash_fwd_kernel_traitsILi128ELi128ELi32ELi4ELb0ELb0EN7cutlass10bfloat16_tE19Flash_kernel_traitsILi128ELi128ELi32ELi4ES3_EELb0ELb0ELb1ELb0ELb0ELb0ELb1ELb0EEEvNS_16Flash_fwd_paramsE,"",@"SHT_CUDA_INFO"
	.sectionflags	@""
	.align	4


	//----- nvinfo : EIATTR_CUDA_API_VERSION
	.align		4
        /*0000*/ 	.byte	0x04, 0x37
        /*0002*/ 	.short	(.L_834 - .L_833)
.L_833:
        /*0004*/ 	.word	0x00000082


	//----- nvinfo : EIATTR_SW2861232_WAR
	.align		4
.L_834:
        /*0008*/ 	.byte	0x01, 0x35
	.zero		2


	//----- nvinfo : EIATTR_PARAM_CBANK
	.align		4
        /*000c*/ 	.byte	0x04, 0x0a
        /*000e*/ 	.short	(.L_836 - .L_835)
	.align		4
.L_835:
        /*0010*/ 	.word	index@(.nv.constant0._ZN5flash16flash_fwd_kernelI23Flash_fwd_kernel_traitsILi128ELi128ELi32ELi4ELb0ELb0EN7cutlass10bfloat16_tE19Flash_kernel_traitsILi128ELi128ELi32ELi4ES3_EELb0ELb0ELb1ELb0ELb0ELb0ELb1ELb0EEEvNS_16Flash_fwd_paramsE)
        /*0014*/ 	.short	0x0160
        /*0016*/ 	.short	0x01d0


	//----- nvinfo : EIATTR_CBANK_PARAM_SIZE
	.align		4
.L_836:
        /*0018*/ 	.byte	0x03, 0x19
        /*001a*/ 	.short	0x01d0


	//----- nvinfo : EIATTR_KPARAM_INFO
	.align		4
        /*001c*/ 	.byte	0x04, 0x17
        /*001e*/ 	.short	(.L_838 - .L_837)
.L_837:
        /*0020*/ 	.word	0x00000000
        /*0024*/ 	.short	0x0000
        /*0026*/ 	.short	0x0000
        /*0028*/ 	.byte	0x00, 0xf0, 0x41, 0x07


	//----- nvinfo : EIATTR_MAXREG_COUNT
	.align		4
.L_838:
        /*002c*/ 	.byte	0x03, 0x1b
        /*002e*/ 	.short	0x00ff


	//----- nvinfo : EIATTR_NUM_BARRIERS
	.align		4
        /*0030*/ 	.byte	0x02, 0x4c
        /*0032*/ 	.byte	0x01
	.zero		1


	//----- nvinfo : EIATTR_ANNOTATIONS
	.align		4
        /*0034*/ 	.byte	0x04, 0x55
        /*0036*/ 	.short	(.L_840 - .L_839)


	//   ....[0]....
.L_839:
        /* <DEDUP_REMOVED lines=39> */


	//----- nvinfo : EIATTR_MERCURY_ISA_VERSION
	.align		4
.L_840:
        /*0290*/ 	.byte	0x03, 0x5f
        /*0292*/ 	.short	0x0000


	//----- nvinfo : EIATTR_COOP_GROUP_MASK_REGIDS
	.align		4
        /*0294*/ 	.byte	0x04, 0x29
        /*0296*/ 	.short	(.L_842 - .L_841)


	//   ....[0]....
.L_841:
        /*0298*/ 	.word	0xffffffff


	//   ....[1]....
        /*029c*/ 	.word	0xffffffff


	//   ....[2]....
        /*02a0*/ 	.word	0xffffffff


	//   ....[3]....
        /*02a4*/ 	.word	0xffffffff


	//   ....[4]....
        /*02a8*/ 	.word	0xffffffff


	//   ....[5]....
        /*02ac*/ 	.word	0xffffffff


	//   ....[6]....
        /*02b0*/ 	.word	0xffffffff


	//   ....[7]....
        /*02b4*/ 	.word	0xffffffff


	//   ....[8]....
        /*02b8*/ 	.word	0xffffffff


	//   ....[9]....
        /*02bc*/ 	.word	0xffffffff


	//   ....[10]....
        /*02c0*/ 	.word	0xffffffff


	//   ....[11]....
        /*02c4*/ 	.word	0xffffffff


	//   ....[12]....
        /*02c8*/ 	.word	0xffffffff


	//   ....[13]....
        /*02cc*/ 	.word	0xffffffff


	//   ....[14]....
        /*02d0*/ 	.word	0xffffffff


	//   ....[15]....
        /*02d4*/ 	.word	0xffffffff


	//   ....[16]....
        /*02d8*/ 	.word	0xffffffff


	//   ....[17]....
        /*02dc*/ 	.word	0xffffffff


	//   ....[18]....
        /*02e0*/ 	.word	0xffffffff


	//   ....[19]....
        /*02e4*/ 	.word	0xffffffff


	//   ....[20]....
        /*02e8*/ 	.word	0xffffffff


	//   ....[21]....
        /*02ec*/ 	.word	0xffffffff


	//   ....[22]....
        /*02f0*/ 	.word	0xffffffff


	//   ....[23]....
        /*02f4*/ 	.word	0xffffffff


	//   ....[24]....
        /*02f8*/ 	.word	0xffffffff


	//   ....[25]....
        /*02fc*/ 	.word	0xffffffff


	//   ....[26]....
        /*0300*/ 	.word	0xffffffff


	//   ....[27]....
        /*0304*/ 	.word	0xffffffff


	//   ....[28]....
        /*0308*/ 	.word	0xffffffff


	//   ....[29]....
        /*030c*/ 	.word	0xffffffff


	//   ....[30]....
        /*0310*/ 	.word	0xffffffff


	//   ....[31]....
        /*0314*/ 	.word	0xffffffff


	//   ....[32]....
        /*0318*/ 	.word	0xffffffff


	//   ....[33]....
        /*031c*/ 	.word	0xffffffff


	//   ....[34]....
        /*0320*/ 	.word	0xffffffff


	//   ....[35]....
        /*0324*/ 	.word	0xffffffff


	//   ....[36]....
        /*0328*/ 	.word	0xffffffff


	//   ....[37]....
        /*032c*/ 	.word	0xffffffff


	//   ....[38]....
        /*0330*/ 	.word	0xffffffff


	//   ....[39]....
        /*0334*/ 	.word	0xffffffff


	//   ....[40]....
        /*0338*/ 	.word	0xffffffff


	//   ....[41]....
        /*033c*/ 	.word	0xffffffff


	//   ....[42]....
        /*0340*/ 	.word	0xffffffff


	//   ....[43]....
        /*0344*/ 	.word	0xffffffff


	//   ....[44]....
        /*0348*/ 	.word	0xffffffff


	//   ....[45]....
        /*034c*/ 	.word	0xffffffff


	//   ....[46]....
        /*0350*/ 	.word	0xffffffff


	//   ....[47]....
        /*0354*/ 	.word	0xffffffff


	//   ....[48]....
        /*0358*/ 	.word	0xffffffff


	//   ....[49]....
        /*035c*/ 	.word	0xffffffff


	//   ....[50]....
        /*0360*/ 	.word	0xffffffff


	//   ....[51]....
        /*0364*/ 	.word	0xffffffff


	//   ....[52]....
        /*0368*/ 	.word	0xffffffff


	//   ....[53]....
        /*036c*/ 	.word	0xffffffff


	//   ....[54]....
        /*0370*/ 	.word	0xffffffff


	//   ....[55]....
        /*0374*/ 	.word	0xffffffff


	//----- nvinfo : EIATTR_COOP_GROUP_INSTR_OFFSETS
	.align		4
.L_842:
        /*0378*/ 	.byte	0x04, 0x28
        /*037a*/ 	.short	(.L_844 - .L_843)


	//   ....[0]....
.L_843:
        /*037c*/ 	.word	0x00005120


	//   ....[1]....
        /*0380*/ 	.word	0x000051d0


	//   ....[2]....
        /*0384*/ 	.word	0x000051e0


	//   ....[3]....
        /*0388*/ 	.word	0x00005250


	//   ....[4]....
        /*038c*/ 	.word	0x000055d0


	//   ....[5]....
        /*0390*/ 	.word	0x00005690


	//   ....[6]....
        /*0394*/ 	.word	0x000056c0


	//   ....[7]....
        /*0398*/ 	.word	0x000057a0


	//   ....[8]....
        /*039c*/ 	.word	0x00007800


	//   ....[9]....
        /*03a0*/ 	.word	0x00007850


	//   ....[10]....
        /*03a4*/ 	.word	0x00007910


	//   ....[11]....
        /*03a8*/ 	.word	0x00007950


	//   ....[12]....
        /*03ac*/ 	.word	0x00007970


	//   ....[13]....
        /*03b0*/ 	.word	0x00007a30


	//   ....[14]....
        /*03b4*/ 	.word	0x00007a60


	//   ....[15]....
        /*03b8*/ 	.word	0x00007b40


	//   ....[16]....
        /*03bc*/ 	.word	0x0000a460


	//   ....[17]....
        /*03c0*/ 	.word	0x0000a6a0


	//   ....[18]....
        /*03c4*/ 	.word	0x0000aa90


	//   ....[19]....
        /*03c8*/ 	.word	0x0000aab0


	//   ....[20]....
        /*03cc*/ 	.word	0x0000aad0


	//   ....[21]....
        /*03d0*/ 	.word	0x0000ab10


	//   ....[22]....
        /*03d4*/ 	.word	0x0000ab40


	//   ....[23]....
        /*03d8*/ 	.word	0x0000ab60


	//   ....[24]....
        /*03dc*/ 	.word	0x0000d650


	//   ....[25]....
        /*03e0*/ 	.word	0x0000d9c0


	//   ....[26]....
        /*03e4*/ 	.word	0x0000db80


	//   ....[27]....
        /*03e8*/ 	.word	0x0000dcb0


	//   ....[28]....
        /*03ec*/ 	.word	0x0000dcd0


	//   ....[29]....
        /*03f0*/ 	.word	0x0000dcf0


	//   ....[30]....
        /*03f4*/ 	.word	0x0000dd80


	//   ....[31]....
        /*03f8*/ 	.word	0x0000ddb0


	//   ....[32]....
        /*03fc*/ 	.word	0x00010a20


	//   ....[33]....
        /*0400*/ 	.word	0x00010bf0


	//   ....[34]....
        /*0404*/ 	.word	0x00010e10


	//   ....[35]....
        /*0408*/ 	.word	0x00010e30


	//   ....[36]....
        /*040c*/ 	.word	0x00010e60


	//   ....[37]....
        /*0410*/ 	.word	0x00010f10


	//   ....[38]....
        /*0414*/ 	.word	0x00010f20


	//   ....[39]....
        /*0418*/ 	.word	0x00010f40


	//   ....[40]....
        /*041c*/ 	.word	0x00013b90


	//   ....[41]....
        /*0420*/ 	.word	0x00013d00


	//   ....[42]....
        /*0424*/ 	.word	0x00013d60


	//   ....[43]....
        /*0428*/ 	.word	0x00013ee0


	//   ....[44]....
        /*042c*/ 	.word	0x00013fd0


	//   ....[45]....
        /*0430*/ 	.word	0x000140f0


	//   ....[46]....
        /*0434*/ 	.word	0x00014150


	//   ....[47]....
        /*0438*/ 	.word	0x00014270


	//   ....[48]....
        /*043c*/ 	.word	0x00015b70


	//   ....[49]....
        /*0440*/ 	.word	0x00015b80


	//   ....[50]....
        /*0444*/ 	.word	0x00015b90


	//   ....[51]....
        /*0448*/ 	.word	0x00015bb0


	//   ....[52]....
        /*044c*/ 	.word	0x00015bc0


	//   ....[53]....
        /*0450*/ 	.word	0x00015bf0


	//   ....[54]....
        /*0454*/ 	.word	0x00015c00


	//   ....[55]....
        /*0458*/ 	.word	0x00015c40


	//----- nvinfo : EIATTR_EXIT_INSTR_OFFSETS
	.align		4
.L_844:
        /*045c*/ 	.byte	0x04, 0x1c
        /*045e*/ 	.short	(.L_846 - .L_845)


	//   ....[0]....
.L_845:
        /*0460*/ 	.word	0x000004d0


	//   ....[1]....
        /*0464*/ 	.word	0x00001710


	//   ....[2]....
        /*0468*/ 	.word	0x00001790


	//   ....[3]....
        /*046c*/ 	.word	0x00017cb0


	//   ....[4]....
        /*0470*/ 	.word	0x00017d90


	//   ....[5]....
        /*0474*/ 	.word	0x00017db0


	//----- nvinfo : EIATTR_CTAIDZ_USED
	.align		4
.L_846:
        /*0478*/ 	.byte	0x01, 0x04
	.zero		2


	//----- nvinfo : EIATTR_CRS_STACK_SIZE
	.align		4
        /*047c*/ 	.byte	0x04, 0x1e
        /*047e*/ 	.short	(.L_848 - .L_847)
.L_847:
        /*0480*/ 	.word	0x00000000
.L_848:


//--------------------- .nv.info._ZN5flash16flash_fwd_kernelI23Flash_fwd_kernel_traitsILi128ELi128ELi32ELi4ELb0ELb0EN7cutlass10bfloat16_tE19Flash_kernel_traitsILi128ELi128ELi32ELi4ES3_EELb1ELb0ELb1ELb1ELb0ELb0ELb0ELb1EEEvNS_16Flash_fwd_paramsE --------------------------
	.section	.nv.info._ZN5flash16flash_fwd_kernelI23Flash_fwd_kernel_traitsILi128ELi128ELi32ELi4ELb0ELb0EN7cutlass10bfloat16_tE19Flash_kernel_traitsILi128ELi128ELi32ELi4ES3_EELb1ELb0ELb1ELb1ELb0ELb0ELb0ELb1EEEvNS_16Flash_fwd_paramsE,"",@"SHT_CUDA_INFO"
	.sectionflags	@""
	.align	4


	//----- nvinfo : EIATTR_CUDA_API_VERSION
	.align		4
        /*0000*/ 	.byte	0x04, 0x37
        /*0002*/ 	.short	(.L_850 - .L_849)
.L_849:
        /*0004*/ 	.word	0x00000082


	//----- nvinfo : EIATTR_SW2861232_WAR
	.align		4
.L_850:
        /*0008*/ 	.byte	0x01, 0x35
	.zero		2


	//----- nvinfo : EIATTR_PARAM_CBANK
	.align		4
        /*000c*/ 	.byte	0x04, 0x0a
        /*000e*/ 	.short	(.L_852 - .L_851)
	.align		4
.L_851:
        /*0010*/ 	.word	index@(.nv.constant0._ZN5flash16flash_fwd_kernelI23Flash_fwd_kernel_traitsILi128ELi128ELi32ELi4ELb0ELb0EN7cutlass10bfloat16_tE19Flash_kernel_traitsILi128ELi128ELi32ELi4ES3_EELb1ELb0ELb1ELb1ELb0ELb0ELb0ELb1EEEvNS_16Flash_fwd_paramsE)
        /*0014*/ 	.short	0x0160
        /*0016*/ 	.short	0x01d0


	//----- nvinfo : EIATTR_CBANK_PARAM_SIZE
	.align		4
.L_852:
        /*0018*/ 	.byte	0x03, 0x19
        /*001a*/ 	.short	0x01d0


	//----- nvinfo : EIATTR_KPARAM_INFO
	.align		4
        /*001c*/ 	.byte	0x04, 0x17
        /*001e*/ 	.short	(.L_854 - .L_853)
.L_853:
        /*0020*/ 	.word	0x00000000
        /*0024*/ 	.short	0x0000
        /*0026*/ 	.short	0x0000
        /*0028*/ 	.byte	0x00, 0xf0, 0x41, 0x07


	//----- nvinfo : EIATTR_MAXREG_COUNT
	.align		4
.L_854:
        /*002c*/ 	.byte	0x03, 0x1b
        /*002e*/ 	.short	0x00ff


	//----- nvinfo : EIATTR_NUM_BARRIERS
	.align		4
        /*0030*/ 	.byte	0x02, 0x4c
        /*0032*/ 	.byte	0x01
	.zero		1


	//----- nvinfo : EIATTR_ANNOTATIONS
	.align		4
        /*0034*/ 	.byte	0x04, 0x55
        /*0036*/ 	.short	(.L_856 - .L_855)


	//   ....[0]....
.L_855:
        /* <DEDUP_REMOVED lines=244> */


	//----- nvinfo : EIATTR_MERCURY_ISA_VERSION
	.align		4
.L_856:
        /*0f68*/ 	.byte	0x03, 0x5f
        /*0f6a*/ 	.short	0x0000


	//----- nvinfo : EIATTR_COOP_GROUP_MASK_REGIDS
	.align		4
        /*0f6c*/ 	.byte	0x04, 0x29
        /*0f6e*/ 	.short	(.L_858 - .L_857)


	//   ....[0]....
.L_857:
        /*0f70*/ 	.word	0xffffffff


	//   ....[1]....
        /*0f74*/ 	.word	0xffffffff


	//   ....[2]....
        /*0f78*/ 	.word	0xffffffff


	//   ....[3]....
        /*0f7c*/ 	.word	0xffffffff


	//   ....[4]....
        /*0f80*/ 	.word	0xffffffff


	//   ....[5]....
        /*0f84*/ 	.word	0xffffffff


	//   ....[6]....
        /*0f88*/ 	.word	0xffffffff


	//   ....[7]....
        /*0f8c*/ 	.word	0xffffffff


	//   ....[8]....
        /*0f90*/ 	.word	0xffffffff


	//   ....[9]....
        /*0f94*/ 	.word	0xffffffff


	//   ....[10]....
        /*0f98*/ 	.word	0xffffffff


	//   ....[11]....
        /*0f9c*/ 	.word	0xffffffff


	//   ....[12]....
        /*0fa0*/ 	.word	0xffffffff


	//   ....[13]....
        /*0fa4*/ 	.word	0xffffffff


	//   ....[14]....
        /*0fa8*/ 	.word	0xffffffff


	//   ....[15]....
        /*0fac*/ 	.word	0xffffffff


	//   ....[16]....
        /*0fb0*/ 	.word	0xffffffff


	//   ....[17]....
        /*0fb4*/ 	.word	0xffffffff


	//   ....[18]....
        /*0fb8*/ 	.word	0xffffffff


	//   ....[19]....
        /*0fbc*/ 	.word	0xffffffff


	//   ....[20]....
        /*0fc0*/ 	.word	0xffffffff


	//   ....[21]....
        /*0fc4*/ 	.word	0xffffffff


	//   ....[22]....
        /*0fc8*/ 	.word	0xffffffff


	//   ....[23]....
        /*0fcc*/ 	.word	0xffffffff


	//   ....[24]....
        /*0fd0*/ 	.word	0xffffffff


	//   ....[25]....
        /*0fd4*/ 	.word	0xffffffff


	//   ....[26]....
        /*0fd8*/ 	.word	0xffffffff


	//   ....[27]....
        /*0fdc*/ 	.word	0xffffffff


	//   ....[28]....
        /*0fe0*/ 	.word	0xffffffff


	//   ....[29]....
        /*0fe4*/ 	.word	0xffffffff


	//   ....[30]....
        /*0fe8*/ 	.word	0xffffffff


	//   ....[31]....
        /*0fec*/ 	.word	0xffffffff


	//   ....[32]....
        /*0ff0*/ 	.word	0xffffffff


	//   ....[33]....
        /*0ff4*/ 	.word	0xffffffff


	//   ....[34]....
        /*0ff8*/ 	.word	0xffffffff


	//   ....[35]....
        /*0ffc*/ 	.word	0xffffffff


	//   ....[36]....
        /*1000*/ 	.word	0xffffffff


	//   ....[37]....
        /*1004*/ 	.word	0xffffffff


	//   ....[38]....
        /*1008*/ 	.word	0xffffffff


	//   ....[39]....
        /*100c*/ 	.word	0xffffffff


	//   ....[40]....
        /*1010*/ 	.word	0xffffffff


	//   ....[41]....
        /*1014*/ 	.word	0xffffffff


	//   ....[42]....
        /*1018*/ 	.word	0xffffffff


	//   ....[43]....
        /*101c*/ 	.word	0xffffffff


	//   ....[44]....
        /*1020*/ 	.word	0xffffffff


	//   ....[45]....
        /*1024*/ 	.word	0xffffffff


	//   ....[46]....
        /*1028*/ 	.word	0xffffffff


	//   ....[47]....
        /*102c*/ 	.word	0xffffffff


	//   ....[48]....
        /*1030*/ 	.word	0xffffffff


	//   ....[49]....
        /*1034*/ 	.word	0xffffffff


	//   ....[50]....
        /*1038*/ 	.word	0xffffffff


	//   ....[51]....
        /*103c*/ 	.word	0xffffffff


	//   ....[52]....
        /*1040*/ 	.word	0xffffffff


	//   ....[53]....
        /*1044*/ 	.word	0xffffffff


	//   ....[54]....
        /*1048*/ 	.word	0xffffffff


	//   ....[55]....
        /*104c*/ 	.word	0xffffffff


	//   ....[56]....
        /*1050*/ 	.word	0xffffffff


	//   ....[57]....
        /*1054*/ 	.word	0xffffffff


	//   ....[58]....
        /*1058*/ 	.word	0xffffffff


	//   ....[59]....
        /*105c*/ 	.word	0xffffffff


	//   ....[60]....
        /*1060*/ 	.word	0xffffffff


	//   ....[61]....
        /*1064*/ 	.word	0xffffffff


	//   ....[62]....
        /*1068*/ 	.word	0xffffffff


	//   ....[63]....
        /*106c*/ 	.word	0xffffffff


	//----- nvinfo : EIATTR_COOP_GROUP_INSTR_OFFSETS
	.align		4
.L_858:
        /*1070*/ 	.byte	0x04, 0x28
        /*1072*/ 	.short	(.L_860 - .L_859)


	//   ....[0]....
.L_859:
        /*1074*/ 	.word	0x000059b0


	//   ....[1]....
        /*1078*/ 	.word	0x00005a60


	//   ....[2]....
        /*107c*/ 	.word	0x00005c20


	//   ....[3]....
        /*1080*/ 	.word	0x00005d60


	//   ....[4]....
        /*1084*/ 	.word	0x00006e30


	//   ....[5]....
        /*1088*/ 	.word	0x00006f00


	//   ....[6]....
        /*108c*/ 	.word	0x000070b0


	//   ....[7]....
        /*1090*/ 	.word	0x00007250


	//   ....[8]....
        /*1094*/ 	.word	0x0000a950


	//   ....[9]....
        /*1098*/ 	.word	0x0000a990


	//   ....[10]....
        /*109c*/ 	.word	0x0000ae20


	//   ....[11]....
        /*10a0*/ 	.word	0x0000ae40


	//   ....[12]....
        /*10a4*/ 	.word	0x0000b210


	//   ....[13]....
        /*10a8*/ 	.word	0x0000b230


	//   ....[14]....
        /*10ac*/ 	.word	0x0000b680


	//   ....[15]....
        /*10b0*/ 	.word	0x0000b6a0


	//   ....[16]....
        /*10b4*/ 	.word	0x00010170


	//   ....[17]....
        /*10b8*/ 	.word	0x00010190


	//   ....[18]....
        /*10bc*/ 	.word	0x000112d0


	//   ....[19]....
        /*10c0*/ 	.word	0x000113c0


	//   ....[20]....
        /*10c4*/ 	.word	0x00011410


	//   ....[21]....
        /*10c8*/ 	.word	0x00011420


	//   ....[22]....
        /*10cc*/ 	.word	0x00011440


	//   ....[23]....
        /*10d0*/ 	.word	0x00011470


	//   ....[24]....
        /*10d4*/ 	.word	0x000166d0


	//   ....[25]....
        /*10d8*/ 	.word	0x000166f0


	//   ....[26]....
        /*10dc*/ 	.word	0x00017680


	//   ....[27]....
        /*10e0*/ 	.word	0x00017770


	//   ....[28]....
        /*10e4*/ 	.word	0x000177c0


	//   ....[29]....
        /*10e8*/ 	.word	0x000177d0


	//   ....[30]....
        /*10ec*/ 	.word	0x000177f0


	//   ....[31]....
        /*10f0*/ 	.word	0x00017820


	//   ....[32]....
        /*10f4*/ 	.word	0x0001cf00


	//   ....[33]....
        /*10f8*/ 	.word	0x0001cf40


	//   ....[34]....
        /*10fc*/ 	.word	0x0001d570


	//   ....[35]....
        /*1100*/ 	.word	0x0001d590


	//   ....[36]....
        /*1104*/ 	.word	0x0001da00


	//   ....[37]....
        /*1108*/ 	.word	0x0001da20


	//   ....[38]....
        /*110c*/ 	.word	0x0001df00


	//   ....[39]....
        /*1110*/ 	.word	0x0001df20


	//   ....[40]....
        /*1114*/ 	.word	0x00023440


	//   ....[41]....
        /*1118*/ 	.word	0x00023490


	//   ....[42]....
        /*111c*/ 	.word	0x000234b0


	//   ....[43]....
        /*1120*/ 	.word	0x000234d0


	//   ....[44]....
        /*1124*/ 	.word	0x000234f0


	//   ....[45]....
        /*1128*/ 	.word	0x00023510


	//   ....[46]....
        /*112c*/ 	.word	0x00023530


	//   ....[47]....
        /*1130*/ 	.word	0x00023550


	//   ....[48]....
        /*1134*/ 	.word	0x00026bc0


	//   ....[49]....
        /*1138*/ 	.word	0x00026c30


	//   ....[50]....
        /*113c*/ 	.word	0x00026c50


	//   ....[51]....
        /*1140*/ 	.word	0x00026c60


	//   ....[52]....
        /*1144*/ 	.word	0x00026c70


	//   ....[53]....
        /*1148*/ 	.word	0x00026ca0


	//   ....[54]....
        /*114c*/ 	.word	0x00026cc0


	//   ....[55]....
        /*1150*/ 	.word	0x00026cd0


	//   ....[56]....
        /*1154*/ 	.word	0x00029580


	//   ....[57]....
        /*1158*/ 	.word	0x000295e0


	//   ....[58]....
        /*115c*/ 	.word	0x00029630


	//   ....[59]....
        /*1160*/ 	.word	0x00029680


	//   ....[60]....
        /*1164*/ 	.word	0x000296d0


	//   ....[61]....
        /*1168*/ 	.word	0x00029730


	//   ....[62]....
        /*116c*/ 	.word	0x00029780


	//   ....[63]....
        /*1170*/ 	.word	0x000297e0


	//----- nvinfo : EIATTR_EXIT_INSTR_OFFSETS
	.align		4
.L_860:
        /*1174*/ 	.byte	0x04, 0x1c
        /*1176*/ 	.short	(.L_862 - .L_861)


	//   ....[0]....
.L_861:
        /*1178*/ 	.word	0x00000080


	//----- nvinfo : EIATTR_CTAIDZ_USED
	.align		4
.L_862:
        /*117c*/ 	.byte	0x01, 0x04
	.zero		2


	//----- nvinfo : EIATTR_CRS_STACK_SIZE
	.align		4
        /*1180*/ 	.byte	0x04, 0x1e
        /*1182*/ 	.short	(.L_864 - .L_863)
.L_863:
        /*1184*/ 	.word	0x00000000
.L_864:


//--------------------- .nv.info._ZN5flash16flash_fwd_kernelI23Flash_fwd_kernel_traitsILi128ELi128ELi32ELi4ELb0ELb0EN7cutlass10bfloat16_tE19Flash_kernel_traitsILi128ELi128ELi32ELi4ES3_EELb0ELb0ELb1ELb1ELb0ELb0ELb1ELb0EEEvNS_16Flash_fwd_paramsE --------------------------
	.section	.nv.info._ZN5flash16flash_fwd_kernelI23Flash_fwd_kernel_traitsILi128ELi128ELi32ELi4ELb0ELb0EN7cutlass10bfloat16_tE19Flash_kernel_traitsILi128ELi128ELi32ELi4ES3_EELb0ELb0ELb1ELb1ELb0ELb0ELb1ELb0EEEvNS_16Flash_fwd_paramsE,"",@"SHT_CUDA_INFO"
	.sectionflags	@""
	.align	4


	//----- nvinfo : EIATTR_CUDA_API_VERSION
	.align		4
        /*0000*/ 	.byte	0x04, 0x37
        /*0002*/ 	.short	(.L_866 - .L_865)
.L_865:
        /*0004*/ 	.word	0x00000082


	//----- nvinfo : EIATTR_SW2861232_WAR
	.align		4
.L_866:
        /*0008*/ 	.byte	0x01, 0x35
	.zero		2


	//----- nvinfo : EIATTR_PARAM_CBANK
	.align		4
        /*000c*/ 	.byte	0x04, 0x0a
        /*000e*/ 	.short	(.L_868 - .L_867)
	.align		4
.L_867:
        /*0010*/ 	.word	index@(.nv.constant0._ZN5flash16flash_fwd_kernelI23Flash_fwd_kernel_traitsILi128ELi128ELi32ELi4ELb0ELb0EN7cutlass10bfloat16_tE19Flash_kernel_traitsILi128ELi128ELi32ELi4ES3_EELb0ELb0ELb1ELb1ELb0ELb0ELb1ELb0EEEvNS_16Flash_fwd_paramsE)
        /*0014*/ 	.short	0x0160
        /*0016*/ 	.short	0x01d0


	//----- nvinfo : EIATTR_CBANK_PARAM_SIZE
	.align		4
.L_868:
        /*0018*/ 	.byte	0x03, 0x19
        /*001a*/ 	.short	0x01d0


	//----- nvinfo : EIATTR_KPARAM_INFO
	.align		4
        /*001c*/ 	.byte	0x04, 0x17
        /*001e*/ 	.short	(.L_870 - .L_869)
.L_869:
        /*0020*/ 	.word	0x00000000
        /*0024*/ 	.short	0x0000
        /*0026*/ 	.short	0x0000
        /*0028*/ 	.byte	0x00, 0xf0, 0x41, 0x07


	//----- nvinfo : EIATTR_MAXREG_COUNT
	.align		4
.L_870:
        /*002c*/ 	.byte	0x03, 0x1b
        /*002e*/ 	.short	0x00ff


	//----- nvinfo : EIATTR_NUM_BARRIERS
	.align		4
        /*0030*/ 	.byte	0x02, 0x4c
        /*0032*/ 	.byte	0x01
	.zero		1


	//----- nvinfo : EIATTR_ANNOTATIONS
	.align		4
        /*0034*/ 	.byte	0x04, 0x55
        /*0036*/ 	.short	(.L_872 - .L_871)


	//   ....[0]....
.L_871:
        /* <DEDUP_REMOVED lines=39> */


	//----- nvinfo : EIATTR_MERCURY_ISA_VERSION
	.align		4
.L_872:
        /*0290*/ 	.byte	0x03, 0x5f
        /*0292*/ 	.short	0x0000


	//----- nvinfo : EIATTR_COOP_GROUP_MASK_REGIDS
	.align		4
        /*0294*/ 	.byte	0x04, 0x29
        /*0296*/ 	.short	(.L_874 - .L_873)


	//   ....[0]....
.L_873:
        /*0298*/ 	.word	0xffffffff


	//   ....[1]....
        /*029c*/ 	.word	0xffffffff


	//   ....[2]....
        /*02a0*/ 	.word	0xffffffff


	//   ....[3]....
        /*02a4*/ 	.word	0xffffffff


	//   ....[4]....
        /*02a8*/ 	.word	0xffffffff


	//   ....[5]....
        /*02ac*/ 	.word	0xffffffff


	//   ....[6]....
        /*02b0*/ 	.word	0xffffffff


	//   ....[7]....
        /*02b4*/ 	.word	0xffffffff


	//   ....[8]....
        /*02b8*/ 	.word	0xffffffff


	//   ....[9]....
        /*02bc*/ 	.word	0xffffffff


	//   ....[10]....
        /*02c0*/ 	.word	0xffffffff


	//   ....[11]....
        /*02c4*/ 	.word	0xffffffff


	//   ....[12]....
        /*02c8*/ 	.word	0xffffffff


	//   ....[13]....
        /*02cc*/ 	.word	0xffffffff


	//   ....[14]....
        /*02d0*/ 	.word	0xffffffff


	//   ....[15]....
        /*02d4*/ 	.word	0xffffffff


	//   ....[16]....
        /*02d8*/ 	.word	0xffffffff


	//   ....[17]....
        /*02dc*/ 	.word	0xffffffff


	//   ....[18]....
        /*02e0*/ 	.word	0xffffffff


	//   ....[19]....
        /*02e4*/ 	.word	0xffffffff


	//   ....[20]....
        /*02e8*/ 	.word	0xffffffff


	//   ....[21]....
        /*02ec*/ 	.word	0xffffffff


	//   ....[22]....
        /*02f0*/ 	.word	0xffffffff


	//   ....[23]....
        /*02f4*/ 	.word	0xffffffff


	//   ....[24]....
        /*02f8*/ 	.word	0xffffffff


	//   ....[25]....
        /*02fc*/ 	.word	0xffffffff


	//   ....[26]....
        /*0300*/ 	.word	0xffffffff


	//   ....[27]....
        /*0304*/ 	.word	0xffffffff


	//   ....[28]....
        /*0308*/ 	.word	0xffffffff


	//   ....[29]....
        /*030c*/ 	.word	0xffffffff


	//   ....[30]....
        /*0310*/ 	.word	0xffffffff


	//   ....[31]....
        /*0314*/ 	.word	0xffffffff


	//   ....[32]....
        /*0318*/ 	.word	0xffffffff


	//   ....[33]....
        /*031c*/ 	.word	0xffffffff


	//   ....[34]....
        /*0320*/ 	.word	0xffffffff


	//   ....[35]....
        /*0324*/ 	.word	0xffffffff


	//   ....[36]....
        /*0328*/ 	.word	0xffffffff


	//   ....[37]....
        /*032c*/ 	.word	0xffffffff


	//   ....[38]....
        /*0330*/ 	.word	0xffffffff


	//   ....[39]....
        /*0334*/ 	.word	0xffffffff


	//   ....[40]....
        /*0338*/ 	.word	0xffffffff


	//   ....[41]....
        /*033c*/ 	.word	0xffffffff


	//   ....[42]....
        /*0340*/ 	.word	0xffffffff


	//   ....[43]....
        /*0344*/ 	.word	0xffffffff


	//   ....[44]....
        /*0348*/ 	.word	0xffffffff


	//   ....[45]....
        /*034c*/ 	.word	0xffffffff


	//   ....[46]....
        /*0350*/ 	.word	0xffffffff


	//   ....[47]....
        /*0354*/ 	.word	0xffffffff


	//   ....[48]....
        /*0358*/ 	.word	0xffffffff


	//   ....[49]....
        /*035c*/ 	.word	0xffffffff


	//   ....[50]....
        /*0360*/ 	.word	0xffffffff


	//   ....[51]....
        /*0364*/ 	.word	0xffffffff


	//   ....[52]....
        /*0368*/ 	.word	0xffffffff


	//   ....[53]....
        /*036c*/ 	.word	0xffffffff


	//   ....[54]....
        /*0370*/ 	.word	0xffffffff


	//   ....[55]....
        /*0374*/ 	.word	0xffffffff


	//----- nvinfo : EIATTR_COOP_GROUP_INSTR_OFFSETS
	.align		4
.L_874:
        /*0378*/ 	.byte	0x04, 0x28
        /*037a*/ 	.short	(.L_876 - .L_875)


	//   ....[0]....
.L_875:
        /*037c*/ 	.word	0x00005bd0


	//   ....[1]....
        /*0380*/ 	.word	0x00005c80


	//   ....[2]....
        /*0384*/ 	.word	0x00005c90


	//   ....[3]....
        /*0388*/ 	.word	0x00005d10


	//   ....[4]....
        /*038c*/ 	.word	0x00006060


	//   ....[5]....
        /*0390*/ 	.word	0x00006120


	//   ....[6]....
        /*0394*/ 	.word	0x00006150


	//   ....[7]....
        /*0398*/ 	.word	0x00006250


	//   ....[8]....
        /*039c*/ 	.word	0x00008d10


	//   ....[9]....
        /*03a0*/ 	.word	0x00008d60


	//   ....[10]....
        /*03a4*/ 	.word	0x00008df0


	//   ....[11]....
        /*03a8*/ 	.word	0x00008e20


	//   ....[12]....
        /*03ac*/ 	.word	0x00008e30


	//   ....[13]....
        /*03b0*/ 	.word	0x00008ef0


	//   ....[14]....
        /*03b4*/ 	.word	0x00008f10


	//   ....[15]....
        /*03b8*/ 	.word	0x00009000


	//   ....[16]....
        /*03bc*/ 	.word	0x0000c950


	//   ....[17]....
        /*03c0*/ 	.word	0x0000ca30


	//   ....[18]....
        /*03c4*/ 	.word	0x0000ca60


	//   ....[19]....
        /*03c8*/ 	.word	0x0000ca90


	//   ....[20]....
        /*03cc*/ 	.word	0x0000caf0


	//   ....[21]....
        /*03d0*/ 	.word	0x0000cb20


	//   ....[22]....
        /*03d4*/ 	.word	0x0000cb40


	//   ....[23]....
        /*03d8*/ 	.word	0x0000cc10


	//   ....[24]....
        /*03dc*/ 	.word	0x000104f0


	//   ....[25]....
        /*03e0*/ 	.word	0x00010530


	//   ....[26]....
        /*03e4*/ 	.word	0x000105c0


	//   ....[27]....
        /*03e8*/ 	.word	0x000105f0


	//   ....[28]....
        /*03ec*/ 	.word	0x00010600


	//   ....[29]....
        /*03f0*/ 	.word	0x000106c0


	//   ....[30]....
        /*03f4*/ 	.word	0x000106e0


	//   ....[31]....
        /*03f8*/ 	.word	0x000107d0


	//   ....[32]....
        /*03fc*/ 	.word	0x00014120


	//   ....[33]....
        /*0400*/ 	.word	0x00014200


	//   ....[34]....
        /*0404*/ 	.word	0x00014230


	//   ....[35]....
        /*0408*/ 	.word	0x00014260


	//   ....[36]....
        /*040c*/ 	.word	0x000142d0


	//   ....[37]....
        /*0410*/ 	.word	0x00014300


	//   ....[38]....
        /*0414*/ 	.word	0x00014320


	//   ....[39]....
        /*0418*/ 	.word	0x00014430


	//   ....[40]....
        /*041c*/ 	.word	0x00017980


	//   ....[41]....
        /*0420*/ 	.word	0x000179d0


	//   ....[42]....
        /*0424*/ 	.word	0x00017ac0


	//   ....[43]....
        /*0428*/ 	.word	0x00017c10


	//   ....[44]....
        /*042c*/ 	.word	0x00017d80


	//   ....[45]....
        /*0430*/ 	.word	0x00017ee0


	//   ....[46]....
        /*0434*/ 	.word	0x00017f00


	//   ....[47]....
        /*0438*/ 	.word	0x00017f40


	//   ....[48]....
        /*043c*/ 	.word	0x000197b0


	//   ....[49]....
        /*0440*/ 	.word	0x000197c0


	//   ....[50]....
        /*0444*/ 	.word	0x000197d0


	//   ....[51]....
        /*0448*/ 	.word	0x000197e0


	//   ....[52]....
        /*044c*/ 	.word	0x00019810


	//   ....[53]....
        /*0450*/ 	.word	0x00019830


	//   ....[54]....
        /*0454*/ 	.word	0x00019870


	//   ....[55]....
        /*0458*/ 	.word	0x000198a0


	//----- nvinfo : EIATTR_EXIT_INSTR_OFFSETS
	.align		4
.L_876:
        /*045c*/ 	.byte	0x04, 0x1c
        /*045e*/ 	.short	(.L_878 - .L_877)


	//   ....[0]....
.L_877:
        /*0460*/ 	.word	0x000004d0


	//   ....[1]....
        /*0464*/ 	.word	0x00001710


	//   ....[2]....
        /*0468*/ 	.word	0x00001790


	//   ....[3]....
        /*046c*/ 	.word	0x0001b970


	//   ....[4]....
        /*0470*/ 	.word	0x0001ba50


	//   ....[5]....
        /*0474*/ 	.word	0x0001ba70


	//----- nvinfo : EIATTR_CTAIDZ_USED
	.align		4
.L_878:
        /*0478*/ 	.byte	0x01, 0x04
	.zero		2


	//----- nvinfo : EIATTR_CRS_STACK_SIZE
	.align		4
        /*047c*/ 	.byte	0x04, 0x1e
        /*047e*/ 	.short	(.L_880 - .L_879)
.L_879:
        /*0480*/ 	.word	0x00000000
.L_880:


//--------------------- .nv.callgraph             --------------------------
	.section	.nv.callgraph,"",@"SHT_CUDA_CALLGRAPH"
	.align	4
	.sectionentsize	8
	.align		4
        /*0000*/ 	.word	0x00000000
	.align		4
        /*0004*/ 	.word	0xffffffff
	.align		4
        /*0008*/ 	.word	0x00000000
	.align		4
        /*000c*/ 	.word	0xfffffffe
	.align		4
        /*0010*/ 	.word	0x00000000
	.align		4
        /*0014*/ 	.word	0xfffffffd
	.align		4
        /*0018*/ 	.word	0x00000000
	.align		4
        /*001c*/ 	.word	0xfffffffc


//--------------------- .nv.rel.action            --------------------------
	.section	.nv.rel.action,"",@"SHT_CUDA_RELOCINFO"
	.align	8
	.sectionentsize	8
        /*0000*/ 	.byte	0x73, 0x00, 0x00, 0x00, 0x00, 0x00, 0x00, 0x00, 0x00, 0x00, 0x00, 0x11, 0x25, 0x00, 0x05, 0x36


//--------------------- .nv.constant4             --------------------------
	.section	.nv.constant4,"a",@progbits
	.align	8
	.align		8
.nv.constant4:
        /*0000*/ 	.dword	_ZN66_INTERNAL_9d8789de_30_flash_fwd_hdim128_bf16_sm80_cu_0106449f_30104cuda3std3__45__cpo5beginE
	.align		8
        /*0008*/ 	.dword	_ZN66_INTERNAL_9d8789de_30_flash_fwd_hdim128_bf16_sm80_cu_0106449f_30104cuda3std3__45__cpo3endE
	.align		8
        /*0010*/ 	.dword	_ZN66_INTERNAL_9d8789de_30_flash_fwd_hdim128_bf16_sm80_cu_0106449f_30104cuda3std3__45__cpo6cbeginE
	.align		8
        /*0018*/ 	.dword	_ZN66_INTERNAL_9d8789de_30_flash_fwd_hdim128_bf16_sm80_cu_0106449f_30104cuda3std3__45__cpo4cendE
	.align		8
        /*0020*/ 	.dword	_ZN66_INTERNAL_9d8789de_30_flash_fwd_hdim128_bf16_sm80_cu_0106449f_30104cuda3std3__468_GLOBAL__N__9d8789de_30_flash_fwd_hdim128_bf16_sm80_cu_0106449f_30106ignoreE
	.align		8
        /*0028*/ 	.dword	_ZN66_INTERNAL_9d8789de_30_flash_fwd_hdim128_bf16_sm80_cu_0106449f_30104cuda3std3__419piecewise_constructE
	.align		8
        /*0030*/ 	.dword	_ZN66_INTERNAL_9d8789de_30_flash_fwd_hdim128_bf16_sm80_cu_0106449f_30104cuda3std3__48in_placeE
	.align		8
        /*0038*/ 	.dword	_ZN66_INTERNAL_9d8789de_30_flash_fwd_hdim128_bf16_sm80_cu_0106449f_30104cuda3std6ranges3__45__cpo4swapE
	.align		8
        /*0040*/ 	.dword	_ZN66_INTERNAL_9d8789de_30_flash_fwd_hdim128_bf16_sm80_cu_0106449f_30104cuda3std6ranges3__45__cpo9iter_moveE
	.align		8
        /*0048*/ 	.dword	_ZN66_INTERNAL_9d8789de_30_flash_fwd_hdim128_bf16_sm80_cu_0106449f_30104cute7productE
	.align		8
        /*0050*/ 	.dword	_ZN66_INTERNAL_9d8789de_30_flash_fwd_hdim128_bf16_sm80_cu_0106449f_30104cute1_E


//--------------------- .nv.constant0._ZN5flash16flash_fwd_kernelI23Flash_fwd_kernel_traitsILi128ELi128ELi64ELi4ELb0ELb0EN7cutlass10bfloat16_tE19Flash_kernel_traitsILi128ELi128ELi64ELi4ES3_EELb0ELb0ELb0ELb0ELb0ELb1ELb0ELb0EEEvNS_16Flash_fwd_paramsE --------------------------
	.section	.nv.constant0._ZN5flash16flash_fwd_kernelI23Flash_fwd_kernel_traitsILi128ELi128ELi64ELi4ELb0ELb0EN7cutlass10bfloat16_tE19Flash_kernel_traitsILi128ELi128ELi64ELi4ES3_EELb0ELb0ELb0ELb0ELb0ELb1ELb0ELb0EEEvNS_16Flash_fwd_paramsE,"a",@progbits
	.sectionflags	@""
	.align	4
.nv.constant0._ZN5flash16flash_fwd_kernelI23Flash_fwd_kernel_traitsILi128ELi128ELi64ELi4ELb0ELb0EN7cutlass10bfloat16_tE19Flash_kernel_traitsILi128ELi128ELi64ELi4ES3_EELb0ELb0ELb0ELb0ELb0ELb1ELb0ELb0EEEvNS_16Flash_fwd_paramsE:
	.zero		816


//--------------------- .nv.constant0._ZN5flash16flash_fwd_kernelI23Flash_fwd_kernel_traitsILi128ELi128ELi64ELi4ELb0ELb0EN7cutlass10bfloat16_tE19Flash_kernel_traitsILi128ELi128ELi64ELi4ES3_EELb0ELb0ELb0ELb0ELb0ELb1ELb1ELb0EEEvNS_16Flash_fwd_paramsE --------------------------
	.section	.nv.constant0._ZN5flash16flash_fwd_kernelI23Flash_fwd_kernel_traitsILi128ELi128ELi64ELi4ELb0ELb0EN7cutlass10bfloat16_tE19Flash_kernel_traitsILi128ELi128ELi64ELi4ES3_EELb0ELb0ELb0ELb0ELb0ELb1ELb1ELb0EEEvNS_16Flash_fwd_paramsE,"a",@progbits
	.sectionflags	@""
	.align	4
.nv.constant0._ZN5flash16flash_fwd_kernelI23Flash_fwd_kernel_traitsILi128ELi128ELi64ELi4ELb0ELb0EN7cutlass10bfloat16_tE19Flash_kernel_traitsILi128ELi128ELi64ELi4ES3_EELb0ELb0ELb0ELb0ELb0ELb1ELb1ELb0EEEvNS_16Flash_fwd_paramsE:
	.zero		816


//--------------------- .nv.constant0._ZN5flash16flash_fwd_kernelI23Flash_fwd_kernel_traitsILi128ELi128ELi64ELi4ELb0ELb0EN7cutlass10bfloat16_tE19Flash_kernel_traitsILi128ELi128ELi64ELi4ES3_EELb0ELb0ELb0ELb0ELb1ELb1ELb0ELb0EEEvNS_16Flash_fwd_paramsE --------------------------
	.section	.nv.constant0._ZN5flash16flash_fwd_kernelI23Flash_fwd_kernel_traitsILi128ELi128ELi64ELi4ELb0ELb0EN7cutlass10bfloat16_tE19Flash_kernel_traitsILi128ELi128ELi64ELi4ES3_EELb0ELb0ELb0ELb0ELb1ELb1ELb0ELb0EEEvNS_16Flash_fwd_paramsE,"a",@progbits
	.sectionflags	@""
	.align	4
.nv.constant0._ZN5flash16flash_fwd_kernelI23Flash_fwd_kernel_traitsILi128ELi128ELi64ELi4ELb0ELb0EN7cutlass10bfloat16_tE19Flash_kernel_traitsILi128ELi128ELi64ELi4ES3_EELb0ELb0ELb0ELb0ELb1ELb1ELb0ELb0EEEvNS_16Flash_fwd_paramsE:
	.zero		816


//--------------------- .nv.constant0._ZN5flash16flash_fwd_kernelI23Flash_fwd_kernel_traitsILi128ELi128ELi64ELi4ELb0ELb0EN7cutlass10bfloat16_tE19Flash_kernel_traitsILi128ELi128ELi64ELi4ES3_EELb0ELb0ELb0ELb0ELb1ELb1ELb1ELb0EEEvNS_16Flash_fwd_paramsE --------------------------
	.section	.nv.constant0._ZN5flash16flash_fwd_kernelI23Flash_fwd_kernel_traitsILi128ELi128ELi64ELi4ELb0ELb0EN7cutlass10bfloat16_tE19Flash_kernel_traitsILi128ELi128ELi64ELi4ES3_EELb0ELb0ELb0ELb0ELb1ELb1ELb1ELb0EEEvNS_16Flash_fwd_paramsE,"a",@progbits
	.sectionflags	@""
	.align	4
.nv.constant0._ZN5flash16flash_fwd_kernelI23Flash_fwd_kernel_traitsILi128ELi128ELi64ELi4ELb0ELb0EN7cutlass10bfloat16_tE19Flash_kernel_traitsILi128ELi128ELi64ELi4ES3_EELb0ELb0ELb0ELb0ELb1ELb1ELb1ELb0EEEvNS_16Flash_fwd_paramsE:
	.zero		816


//--------------------- .nv.constant0._ZN5flash16flash_fwd_kernelI23Flash_fwd_kernel_traitsILi128ELi128ELi64ELi4ELb0ELb0EN7cutlass10bfloat16_tE19Flash_kernel_traitsILi128ELi128ELi64ELi4ES3_EELb0ELb0ELb0ELb0ELb0ELb0ELb0ELb0EEEvNS_16Flash_fwd_paramsE --------------------------
	.section	.nv.constant0._ZN5flash16flash_fwd_kernelI23Flash_fwd_kernel_traitsILi128ELi128ELi64ELi4ELb0ELb0EN7cutlass10bfloat16_tE19Flash_kernel_traitsILi128ELi128ELi64ELi4ES3_EELb0ELb0ELb0ELb0ELb0ELb0ELb0ELb0EEEvNS_16Flash_fwd_paramsE,"a",@progbits
	.sectionflags	@""
	.align	4
.nv.constant0._ZN5flash16flash_fwd_kernelI23Flash_fwd_kernel_traitsILi128ELi128ELi64ELi4ELb0ELb0EN7cutlass10bfloat16_tE19Flash_kernel_traitsILi128ELi128ELi64ELi4ES3_EELb0ELb0ELb0ELb0ELb0ELb0ELb0ELb0EEEvNS_16Flash_fwd_paramsE:
	.zero		816


//--------------------- .nv.constant0._ZN5flash16flash_fwd_kernelI23Flash_fwd_kernel_traitsILi128ELi128ELi64ELi4ELb0ELb0EN7cutlass10bfloat16_tE19Flash_kernel_traitsILi128ELi128ELi64ELi4ES3_EELb0ELb0ELb0ELb0ELb0ELb0ELb1ELb0EEEvNS_16Flash_fwd_paramsE --------------------------
	.section	.nv.constant0._ZN5flash16flash_fwd_kernelI23Flash_fwd_kernel_traitsILi128ELi128ELi64ELi4ELb0ELb0EN7cutlass10bfloat16_tE19Flash_kernel_traitsILi128ELi128ELi64ELi4ES3_EELb0ELb0ELb0ELb0ELb0ELb0ELb1ELb0EEEvNS_16Flash_fwd_paramsE,"a",@progbits
	.sectionflags	@""
	.align	4
.nv.constant0._ZN5flash16flash_fwd_kernelI23Flash_fwd_kernel_traitsILi128ELi128ELi64ELi4ELb0ELb0EN7cutlass10bfloat16_tE19Flash_kernel_traitsILi128ELi128ELi64ELi4ES3_EELb0ELb0ELb0ELb0ELb0ELb0ELb1ELb0EEEvNS_16Flash_fwd_paramsE:
	.zero		816


//--------------------- .nv.constant0._ZN5flash16flash_fwd_kernelI23Flash_fwd_kernel_traitsILi128ELi128ELi64ELi4ELb0ELb0EN7cutlass10bfloat16_tE19Flash_kernel_traitsILi128ELi128ELi64ELi4ES3_EELb0ELb0ELb0ELb1ELb0ELb0ELb0ELb0EEEvNS_16Flash_fwd_paramsE --------------------------
	.section	.nv.constant0._ZN5flash16flash_fwd_kernelI23Flash_fwd_kernel_traitsILi128ELi128ELi64ELi4ELb0ELb0EN7cutlass10bfloat16_tE19Flash_kernel_traitsILi128ELi128ELi64ELi4ES3_EELb0ELb0ELb0ELb1ELb0ELb0ELb0ELb0EEEvNS_16Flash_fwd_paramsE,"a",@progbits
	.sectionflags	@""
	.align	4
.nv.constant0._ZN5flash16flash_fwd_kernelI23Flash_fwd_kernel_traitsILi128ELi128ELi64ELi4ELb0ELb0EN7cutlass10bfloat16_tE19Flash_kernel_traitsILi128ELi128ELi64ELi4ES3_EELb0ELb0ELb0ELb1ELb0ELb0ELb0ELb0EEEvNS_16Flash_fwd_paramsE:
	.zero		816


//--------------------- .nv.constant0._ZN5flash16flash_fwd_kernelI23Flash_fwd_kernel_traitsILi128ELi128ELi64ELi4ELb0ELb0EN7cutlass10bfloat16_tE19Flash_kernel_traitsILi128ELi128ELi64ELi4ES3_EELb0ELb0ELb0ELb1ELb0ELb0ELb1ELb0EEEvNS_16Flash_fwd_paramsE --------------------------
	.section	.nv.constant0._ZN5flash16flash_fwd_kernelI23Flash_fwd_kernel_traitsILi128ELi128ELi64ELi4ELb0ELb0EN7cutlass10bfloat16_tE19Flash_kernel_traitsILi128ELi128ELi64ELi4ES3_EELb0ELb0ELb0ELb1ELb0ELb0ELb1ELb0EEEvNS_16Flash_fwd_paramsE,"a",@progbits
	.sectionflags	@""
	.align	4
.nv.constant0._ZN5flash16flash_fwd_kernelI23Flash_fwd_kernel_traitsILi128ELi128ELi64ELi4ELb0ELb0EN7cutlass10bfloat16_tE19Flash_kernel_traitsILi128ELi128ELi64ELi4ES3_EELb0ELb0ELb0ELb1ELb0ELb0ELb1ELb0EEEvNS_16Flash_fwd_paramsE:
	.zero		816


//--------------------- .nv.constant0._ZN5flash16flash_fwd_kernelI23Flash_fwd_kernel_traitsILi128ELi128ELi64ELi4ELb0ELb0EN7cutlass10bfloat16_tE19Flash_kernel_traitsILi128ELi128ELi64ELi4ES3_EELb0ELb0ELb1ELb0ELb0ELb1ELb0ELb0EEEvNS_16Flash_fwd_paramsE --------------------------
	.section	.nv.constant0._ZN5flash16flash_fwd_kernelI23Flash_fwd_kernel_traitsILi128ELi128ELi64ELi4ELb0ELb0EN7cutlass10bfloat16_tE19Flash_kernel_traitsILi128ELi128ELi64ELi4ES3_EELb0ELb0ELb1ELb0ELb0ELb1ELb0ELb0EEEvNS_16Flash_fwd_paramsE,"a",@progbits
	.sectionflags	@""
	.align	4
.nv.constant0._ZN5flash16flash_fwd_kernelI23Flash_fwd_kernel_traitsILi128ELi128ELi64ELi4ELb0ELb0EN7cutlass10bfloat16_tE19Flash_kernel_traitsILi128ELi128ELi64ELi4ES3_EELb0ELb0ELb1ELb0ELb0ELb1ELb0ELb0EEEvNS_16Flash_fwd_paramsE:
	.zero		816


//--------------------- .nv.constant0._ZN5flash16flash_fwd_kernelI23Flash_fwd_kernel_traitsILi128ELi128ELi64ELi4ELb0ELb0EN7cutlass10bfloat16_tE19Flash_kernel_traitsILi128ELi128ELi64ELi4ES3_EELb0ELb0ELb1ELb0ELb0ELb1ELb1ELb0EEEvNS_16Flash_fwd_paramsE --------------------------
	.section	.nv.constant0._ZN5flash16flash_fwd_kernelI23Flash_fwd_kernel_traitsILi128ELi128ELi64ELi4ELb0ELb0EN7cutlass10bfloat16_tE19Flash_kernel_traitsILi128ELi128ELi64ELi4ES3_EELb0ELb0ELb1ELb0ELb0ELb1ELb1ELb0EEEvNS_16Flash_fwd_paramsE,"a",@progbits
	.sectionflags	@""
	.align	4
.nv.constant0._ZN5flash16flash_fwd_kernelI23Flash_fwd_kernel_traitsILi128ELi128ELi64ELi4ELb0ELb0EN7cutlass10bfloat16_tE19Flash_kernel_traitsILi128ELi128ELi64ELi4ES3_EELb0ELb0ELb1ELb0ELb0ELb1ELb1ELb0EEEvNS_16Flash_fwd_paramsE:
	.zero		816


//--------------------- .nv.constant0._ZN5flash16flash_fwd_kernelI23Flash_fwd_kernel_traitsILi128ELi128ELi64ELi4ELb0ELb0EN7cutlass10bfloat16_tE19Flash_kernel_traitsILi128ELi128ELi64ELi4ES3_EELb0ELb0ELb1ELb0ELb0ELb0ELb0ELb0EEEvNS_16Flash_fwd_paramsE --------------------------
	.section	.nv.constant0._ZN5flash16flash_fwd_kernelI23Flash_fwd_kernel_traitsILi128ELi128ELi64ELi4ELb0ELb0EN7cutlass10bfloat16_tE19Flash_kernel_traitsILi128ELi128ELi64ELi4ES3_EELb0ELb0ELb1ELb0ELb0ELb0ELb0ELb0EEEvNS_16Flash_fwd_paramsE,"a",@progbits
	.sectionflags	@""
	.align	4
.nv.constant0._ZN5flash16flash_fwd_kernelI23Flash_fwd_kernel_traitsILi128ELi128ELi64ELi4ELb0ELb0EN7cutlass10bfloat16_tE19Flash_kernel_traitsILi128ELi128ELi64ELi4ES3_EELb0ELb0ELb1ELb0ELb0ELb0ELb0ELb0EEEvNS_16Flash_fwd_paramsE:
	.zero		816


//--------------------- .nv.constant0._ZN5flash16flash_fwd_kernelI23Flash_fwd_kernel_traitsILi128ELi128ELi64ELi4ELb0ELb0EN7cutlass10bfloat16_tE19Flash_kernel_traitsILi128ELi128ELi64ELi4ES3_EELb0ELb0ELb1ELb0ELb0ELb0ELb1ELb0EEEvNS_16Flash_fwd_paramsE --------------------------
	.section	.nv.constant0._ZN5flash16flash_fwd_kernelI23Flash_fwd_kernel_traitsILi128ELi128ELi64ELi4ELb0ELb0EN7cutlass10bfloat16_tE19Flash_kernel_traitsILi128ELi128ELi64ELi4ES3_EELb0ELb0ELb1ELb0ELb0ELb0ELb1ELb0EEEvNS_16Flash_fwd_paramsE,"a",@progbits
	.sectionflags	@""
	.align	4
.nv.constant0._ZN5flash16flash_fwd_kernelI23Flash_fwd_kernel_traitsILi128ELi128ELi64ELi4ELb0ELb0EN7cutlass10bfloat16_tE19Flash_kernel_traitsILi128ELi128ELi64ELi4ES3_EELb0ELb0ELb1ELb0ELb0ELb0ELb1ELb0EEEvNS_16Flash_fwd_paramsE:
	.zero		816


//--------------------- .nv.constant0._ZN5flash16flash_fwd_kernelI23Flash_fwd_kernel_traitsILi128ELi128ELi64ELi4ELb0ELb0EN7cutlass10bfloat16_tE19Flash_kernel_traitsILi128ELi128ELi64ELi4ES3_EELb0ELb0ELb1ELb1ELb0ELb0ELb0ELb0EEEvNS_16Flash_fwd_paramsE --------------------------
	.section	.nv.constant0._ZN5flash16flash_fwd_kernelI23Flash_fwd_kernel_traitsILi128ELi128ELi64ELi4ELb0ELb0EN7cutlass10bfloat16_tE19Flash_kernel_traitsILi128ELi128ELi64ELi4ES3_EELb0ELb0ELb1ELb1ELb0ELb0ELb0ELb0EEEvNS_16Flash_fwd_paramsE,"a",@progbits
	.sectionflags	@""
	.align	4
.nv.constant0._ZN5flash16flash_fwd_kernelI23Flash_fwd_kernel_traitsILi128ELi128ELi64ELi4ELb0ELb0EN7cutlass10bfloat16_tE19Flash_kernel_traitsILi128ELi128ELi64ELi4ES3_EELb0ELb0ELb1ELb1ELb0ELb0ELb0ELb0EEEvNS_16Flash_fwd_paramsE:
	.zero		816


//--------------------- .nv.constant0._ZN5flash16flash_fwd_kernelI23Flash_fwd_kernel_traitsILi128ELi128ELi64ELi4ELb0ELb0EN7cutlass10bfloat16_tE19Flash_kernel_traitsILi128ELi128ELi64ELi4ES3_EELb0ELb0ELb1ELb1ELb0ELb0ELb1ELb0EEEvNS_16Flash_fwd_paramsE --------------------------
	.section	.nv.constant0._ZN5flash16flash_fwd_kernelI23Flash_fwd_kernel_traitsILi128ELi128ELi64ELi4ELb0ELb0EN7cutlass10bfloat16_tE19Flash_kernel_traitsILi128ELi128ELi64ELi4ES3_EELb0ELb0ELb1ELb1ELb0ELb0ELb1ELb0EEEvNS_16Flash_fwd_paramsE,"a",@progbits
	.sectionflags	@""
	.align	4
.nv.constant0._ZN5flash16flash_fwd_kernelI23Flash_fwd_kernel_traitsILi128ELi128ELi64ELi4ELb0ELb0EN7cutlass10bfloat16_tE19Flash_kernel_traitsILi128ELi128ELi64ELi4ES3_EELb0ELb0ELb1ELb1ELb0ELb0ELb1ELb0EEEvNS_16Flash_fwd_paramsE:
	.zero		816


//--------------------- .nv.constant0._ZN5flash16flash_fwd_kernelI23Flash_fwd_kernel_traitsILi128ELi128ELi32ELi4ELb0ELb0EN7cutlass10bfloat16_tE19Flash_kernel_traitsILi128ELi128ELi32ELi4ES3_EELb0ELb0ELb0ELb0ELb0ELb1ELb0ELb0EEEvNS_16Flash_fwd_paramsE --------------------------
	.section	.nv.constant0._ZN5flash16flash_fwd_kernelI23Flash_fwd_kernel_traitsILi128ELi128ELi32ELi4ELb0ELb0EN7cutlass10bfloat16_tE19Flash_kernel_traitsILi128ELi128ELi32ELi4ES3_EELb0ELb0ELb0ELb0ELb0ELb1ELb0ELb0EEEvNS_16Flash_fwd_paramsE,"a",@progbits
	.sectionflags	@""
	.align	4
.nv.constant0._ZN5flash16flash_fwd_kernelI23Flash_fwd_kernel_traitsILi128ELi128ELi32ELi4ELb0ELb0EN7cutlass10bfloat16_tE19Flash_kernel_traitsILi128ELi128ELi32ELi4ES3_EELb0ELb0ELb0ELb0ELb0ELb1ELb0ELb0EEEvNS_16Flash_fwd_paramsE:
	.zero		816


//--------------------- .nv.constant0._ZN5flash16flash_fwd_kernelI23Flash_fwd_kernel_traitsILi128ELi128ELi32ELi4ELb0ELb0EN7cutlass10bfloat16_tE19Flash_kernel_traitsILi128ELi128ELi32ELi4ES3_EELb0ELb0ELb0ELb0ELb1ELb1ELb0ELb0EEEvNS_16Flash_fwd_paramsE --------------------------
	.section	.nv.constant0._ZN5flash16flash_fwd_kernelI23Flash_fwd_kernel_traitsILi128ELi128ELi32ELi4ELb0ELb0EN7cutlass10bfloat16_tE19Flash_kernel_traitsILi128ELi128ELi32ELi4ES3_EELb0ELb0ELb0ELb0ELb1ELb1ELb0ELb0EEEvNS_16Flash_fwd_paramsE,"a",@progbits
	.sectionflags	@""
	.align	4
.nv.constant0._ZN5flash16flash_fwd_kernelI23Flash_fwd_kernel_traitsILi128ELi128ELi32ELi4ELb0ELb0EN7cutlass10bfloat16_tE19Flash_kernel_traitsILi128ELi128ELi32ELi4ES3_EELb0ELb0ELb0ELb0ELb1ELb1ELb0ELb0EEEvNS_16Flash_fwd_paramsE:
	.zero		816


//--------------------- .nv.constant0._ZN5flash16flash_fwd_kernelI23Flash_fwd_kernel_traitsILi128ELi128ELi32ELi4ELb0ELb0EN7cutlass10bfloat16_tE19Flash_kernel_traitsILi128ELi128ELi32ELi4ES3_EELb0ELb0ELb0ELb0ELb0ELb0ELb0ELb0EEEvNS_16Flash_fwd_paramsE --------------------------
	.section	.nv.constant0._ZN5flash16flash_fwd_kernelI23Flash_fwd_kernel_traitsILi128ELi128ELi32ELi4ELb0ELb0EN7cutlass10bfloat16_tE19Flash_kernel_traitsILi128ELi128ELi32ELi4ES3_EELb0ELb0ELb0ELb0ELb0ELb0ELb0ELb0EEEvNS_16Flash_fwd_paramsE,"a",@progbits
	.sectionflags	@""
	.align	4
.nv.constant0._ZN5flash16flash_fwd_kernelI23Flash_fwd_kernel_traitsILi128ELi128ELi32ELi4ELb0ELb0EN7cutlass10bfloat16_tE19Flash_kernel_traitsILi128ELi128ELi32ELi4ES3_EELb0ELb0ELb0ELb0ELb0ELb0ELb0ELb0EEEvNS_16Flash_fwd_paramsE:
	.zero		816


//--------------------- .nv.constant0._ZN5flash16flash_fwd_kernelI23Flash_fwd_kernel_traitsILi128ELi128ELi32ELi4ELb0ELb0EN7cutlass10bfloat16_tE19Flash_kernel_traitsILi128ELi128ELi32ELi4ES3_EELb0ELb0ELb0ELb1ELb0ELb0ELb0ELb0EEEvNS_16Flash_fwd_paramsE --------------------------
	.section	.nv.constant0._ZN5flash16flash_fwd_kernelI23Flash_fwd_kernel_traitsILi128ELi128ELi32ELi4ELb0ELb0EN7cutlass10bfloat16_tE19Flash_kernel_traitsILi128ELi128ELi32ELi4ES3_EELb0ELb0ELb0ELb1ELb0ELb0ELb0ELb0EEEvNS_16Flash_fwd_paramsE,"a",@progbits
	.sectionflags	@""
	.align	4
.nv.constant0._ZN5flash16flash_fwd_kernelI23Flash_fwd_kernel_traitsILi128ELi128ELi32ELi4ELb0ELb0EN7cutlass10bfloat16_tE19Flash_kernel_traitsILi128ELi128ELi32ELi4ES3_EELb0ELb0ELb0ELb1ELb0ELb0ELb0ELb0EEEvNS_16Flash_fwd_paramsE:
	.zero		816


//--------------------- .nv.constant0._ZN5flash16flash_fwd_kernelI23Flash_fwd_kernel_traitsILi128ELi128ELi32ELi4ELb0ELb0EN7cutlass10bfloat16_tE19Flash_kernel_traitsILi128ELi128ELi32ELi4ES3_EELb0ELb0ELb1ELb0ELb0ELb1ELb0ELb0EEEvNS_16Flash_fwd_paramsE --------------------------
	.section	.nv.constant0._ZN5flash16flash_fwd_kernelI23Flash_fwd_kernel_traitsILi128ELi128ELi32ELi4ELb0ELb0EN7cutlass10bfloat16_tE19Flash_kernel_traitsILi128ELi128ELi32ELi4ES3_EELb0ELb0ELb1ELb0ELb0ELb1ELb0ELb0EEEvNS_16Flash_fwd_paramsE,"a",@progbits
	.sectionflags	@""
	.align	4
.nv.constant0._ZN5flash16flash_fwd_kernelI23Flash_fwd_kernel_traitsILi128ELi128ELi32ELi4ELb0ELb0EN7cutlass10bfloat16_tE19Flash_kernel_traitsILi128ELi128ELi32ELi4ES3_EELb0ELb0ELb1ELb0ELb0ELb1ELb0ELb0EEEvNS_16Flash_fwd_paramsE:
	.zero		816


//--------------------- .nv.constant0._ZN5flash16flash_fwd_kernelI23Flash_fwd_kernel_traitsILi128ELi128ELi32ELi4ELb0ELb0EN7cutlass10bfloat16_tE19Flash_kernel_traitsILi128ELi128ELi32ELi4ES3_EELb0ELb0ELb1ELb0ELb0ELb0ELb0ELb0EEEvNS_16Flash_fwd_paramsE --------------------------
	.section	.nv.constant0._ZN5flash16flash_fwd_kernelI23Flash_fwd_kernel_traitsILi128ELi128ELi32ELi4ELb0ELb0EN7cutlass10bfloat16_tE19Flash_kernel_traitsILi128ELi128ELi32ELi4ES3_EELb0ELb0ELb1ELb0ELb0ELb0ELb0ELb0EEEvNS_16Flash_fwd_paramsE,"a",@progbits
	.sectionflags	@""
	.align	4
.nv.constant0._ZN5flash16flash_fwd_kernelI23Flash_fwd_kernel_traitsILi128ELi128ELi32ELi4ELb0ELb0EN7cutlass10bfloat16_tE19Flash_kernel_traitsILi128ELi128ELi32ELi4ES3_EELb0ELb0ELb1ELb0ELb0ELb0ELb0ELb0EEEvNS_16Flash_fwd_paramsE:
	.zero		816


//--------------------- .nv.constant0._ZN5flash16flash_fwd_kernelI23Flash_fwd_kernel_traitsILi128ELi128ELi32ELi4ELb0ELb0EN7cutlass10bfloat16_tE19Flash_kernel_traitsILi128ELi128ELi32ELi4ES3_EELb0ELb0ELb1ELb1ELb0ELb0ELb0ELb0EEEvNS_16Flash_fwd_paramsE --------------------------
	.section	.nv.constant0._ZN5flash16flash_fwd_kernelI23Flash_fwd_kernel_traitsILi128ELi128ELi32ELi4ELb0ELb0EN7cutlass10bfloat16_tE19Flash_kernel_traitsILi128ELi128ELi32ELi4ES3_EELb0ELb0ELb1ELb1ELb0ELb0ELb0ELb0EEEvNS_16Flash_fwd_paramsE,"a",@progbits
	.sectionflags	@""
	.align	4
.nv.constant0._ZN5flash16flash_fwd_kernelI23Flash_fwd_kernel_traitsILi128ELi128ELi32ELi4ELb0ELb0EN7cutlass10bfloat16_tE19Flash_kernel_traitsILi128ELi128ELi32ELi4ES3_EELb0ELb0ELb1ELb1ELb0ELb0ELb0ELb0EEEvNS_16Flash_fwd_paramsE:
	.zero		816


//--------------------- .nv.constant0._ZN5flash16flash_fwd_kernelI23Flash_fwd_kernel_traitsILi128ELi128ELi32ELi4ELb0ELb0EN7cutlass10bfloat16_tE19Flash_kernel_traitsILi128ELi128ELi32ELi4ES3_EELb1ELb0ELb0ELb0ELb0ELb1ELb0ELb0EEEvNS_16Flash_fwd_paramsE --------------------------
	.section	.nv.constant0._ZN5flash16flash_fwd_kernelI23Flash_fwd_kernel_traitsILi128ELi128ELi32ELi4ELb0ELb0EN7cutlass10bfloat16_tE19Flash_kernel_traitsILi128ELi128ELi32ELi4ES3_EELb1ELb0ELb0ELb0ELb0ELb1ELb0ELb0EEEvNS_16Flash_fwd_paramsE,"a",@progbits
	.sectionflags	@""
	.align	4
.nv.constant0._ZN5flash16flash_fwd_kernelI23Flash_fwd_kernel_traitsILi128ELi128ELi32ELi4ELb0ELb0EN7cutlass10bfloat16_tE19Flash_kernel_traitsILi128ELi128ELi32ELi4ES3_EELb1ELb0ELb0ELb0ELb0ELb1ELb0ELb0EEEvNS_16Flash_fwd_paramsE:
	.zero		816


//--------------------- .nv.constant0._ZN5flash16flash_fwd_kernelI23Flash_fwd_kernel_traitsILi128ELi128ELi32ELi4ELb0ELb0EN7cutlass10bfloat16_tE19Flash_kernel_traitsILi128ELi128ELi32ELi4ES3_EELb0ELb0ELb0ELb0ELb0ELb1ELb1ELb0EEEvNS_16Flash_fwd_paramsE --------------------------
	.section	.nv.constant0._ZN5flash16flash_fwd_kernelI23Flash_fwd_kernel_traitsILi128ELi128ELi32ELi4ELb0ELb0EN7cutlass10bfloat16_tE19Flash_kernel_traitsILi128ELi128ELi32ELi4ES3_EELb0ELb0ELb0ELb0ELb0ELb1ELb1ELb0EEEvNS_16Flash_fwd_paramsE,"a",@progbits
	.sectionflags	@""
	.align	4
.nv.constant0._ZN5flash16flash_fwd_kernelI23Flash_fwd_kernel_traitsILi128ELi128ELi32ELi4ELb0ELb0EN7cutlass10bfloat16_tE19Flash_kernel_traitsILi128ELi128ELi32ELi4ES3_EELb0ELb0ELb0ELb0ELb0ELb1ELb1ELb0EEEvNS_16Flash_fwd_paramsE:
	.zero		816


//--------------------- .nv.constant0._ZN5flash16flash_fwd_kernelI23Flash_fwd_kernel_traitsILi128ELi128ELi32ELi4ELb0ELb0EN7cutlass10bfloat16_tE19Flash_kernel_traitsILi128ELi128ELi32ELi4ES3_EELb1ELb0ELb0ELb0ELb0ELb0ELb0ELb0EEEvNS_16Flash_fwd_paramsE --------------------------
	.section	.nv.constant0._ZN5flash16flash_fwd_kernelI23Flash_fwd_kernel_traitsILi128ELi128ELi32ELi4ELb0ELb0EN7cutlass10bfloat16_tE19Flash_kernel_traitsILi128ELi128ELi32ELi4ES3_EELb1ELb0ELb0ELb0ELb0ELb0ELb0ELb0EEEvNS_16Flash_fwd_paramsE,"a",@progbits
	.sectionflags	@""
	.align	4
.nv.constant0._ZN5flash16flash_fwd_kernelI23Flash_fwd_kernel_traitsILi128ELi128ELi32ELi4ELb0ELb0EN7cutlass10bfloat16_tE19Flash_kernel_traitsILi128ELi128ELi32ELi4ES3_EELb1ELb0ELb0ELb0ELb0ELb0ELb0ELb0EEEvNS_16Flash_fwd_paramsE:
	.zero		816


//--------------------- .nv.constant0._ZN5flash16flash_fwd_kernelI23Flash_fwd_kernel_traitsILi128ELi128ELi32ELi4ELb0ELb0EN7cutlass10bfloat16_tE19Flash_kernel_traitsILi128ELi128ELi32ELi4ES3_EELb1ELb0ELb1ELb0ELb0ELb0ELb0ELb0EEEvNS_16Flash_fwd_paramsE --------------------------
	.section	.nv.constant0._ZN5flash16flash_fwd_kernelI23Flash_fwd_kernel_traitsILi128ELi128ELi32ELi4ELb0ELb0EN7cutlass10bfloat16_tE19Flash_kernel_traitsILi128ELi128ELi32ELi4ES3_EELb1ELb0ELb1ELb0ELb0ELb0ELb0ELb0EEEvNS_16Flash_fwd_paramsE,"a",@progbits
	.sectionflags	@""
	.align	4
.nv.constant0._ZN5flash16flash_fwd_kernelI23Flash_fwd_kernel_traitsILi128ELi128ELi32ELi4ELb0ELb0EN7cutlass10bfloat16_tE19Flash_kernel_traitsILi128ELi128ELi32ELi4ES3_EELb1ELb0ELb1ELb0ELb0ELb0ELb0ELb0EEEvNS_16Flash_fwd_paramsE:
	.zero		816


//--------------------- .nv.constant0._ZN5flash16flash_fwd_kernelI23Flash_fwd_kernel_traitsILi128ELi128ELi32ELi4ELb0ELb0EN7cutlass10bfloat16_tE19Flash_kernel_traitsILi128ELi128ELi32ELi4ES3_EELb1ELb0ELb0ELb0ELb1ELb1ELb0ELb0EEEvNS_16Flash_fwd_paramsE --------------------------
	.section	.nv.constant0._ZN5flash16flash_fwd_kernelI23Flash_fwd_kernel_traitsILi128ELi128ELi32ELi4ELb0ELb0EN7cutlass10bfloat16_tE19Flash_kernel_traitsILi128ELi128ELi32ELi4ES3_EELb1ELb0ELb0ELb0ELb1ELb1ELb0ELb0EEEvNS_16Flash_fwd_paramsE,"a",@progbits
	.sectionflags	@""
	.align	4
.nv.constant0._ZN5flash16flash_fwd_kernelI23Flash_fwd_kernel_traitsILi128ELi128ELi32ELi4ELb0ELb0EN7cutlass10bfloat16_tE19Flash_kernel_traitsILi128ELi128ELi32ELi4ES3_EELb1ELb0ELb0ELb0ELb1ELb1ELb0ELb0EEEvNS_16Flash_fwd_paramsE:
	.zero		816


//--------------------- .nv.constant0._ZN5flash16flash_fwd_kernelI23Flash_fwd_kernel_traitsILi128ELi128ELi32ELi4ELb0ELb0EN7cutlass10bfloat16_tE19Flash_kernel_traitsILi128ELi128ELi32ELi4ES3_EELb0ELb0ELb0ELb0ELb1ELb1ELb1ELb0EEEvNS_16Flash_fwd_paramsE --------------------------
	.section	.nv.constant0._ZN5flash16flash_fwd_kernelI23Flash_fwd_kernel_traitsILi128ELi128ELi32ELi4ELb0ELb0EN7cutlass10bfloat16_tE19Flash_kernel_traitsILi128ELi128ELi32ELi4ES3_EELb0ELb0ELb0ELb0ELb1ELb1ELb1ELb0EEEvNS_16Flash_fwd_paramsE,"a",@progbits
	.sectionflags	@""
	.align	4
.nv.constant0._ZN5flash16flash_fwd_kernelI23Flash_fwd_kernel_traitsILi128ELi128ELi32ELi4ELb0ELb0EN7cutlass10bfloat16_tE19Flash_kernel_traitsILi128ELi128ELi32ELi4ES3_EELb0ELb0ELb0ELb0ELb1ELb1ELb1ELb0EEEvNS_16Flash_fwd_paramsE:
	.zero		816


//--------------------- .nv.constant0._ZN5flash16flash_fwd_kernelI23Flash_fwd_kernel_traitsILi128ELi128ELi32ELi4ELb0ELb0EN7cutlass10bfloat16_tE19Flash_kernel_traitsILi128ELi128ELi32ELi4ES3_EELb1ELb0ELb0ELb1ELb0ELb0ELb0ELb0EEEvNS_16Flash_fwd_paramsE --------------------------
	.section	.nv.constant0._ZN5flash16flash_fwd_kernelI23Flash_fwd_kernel_traitsILi128ELi128ELi32ELi4ELb0ELb0EN7cutlass10bfloat16_tE19Flash_kernel_traitsILi128ELi128ELi32ELi4ES3_EELb1ELb0ELb0ELb1ELb0ELb0ELb0ELb0EEEvNS_16Flash_fwd_paramsE,"a",@progbits
	.sectionflags	@""
	.align	4
.nv.constant0._ZN5flash16flash_fwd_kernelI23Flash_fwd_kernel_traitsILi128ELi128ELi32ELi4ELb0ELb0EN7cutlass10bfloat16_tE19Flash_kernel_traitsILi128ELi128ELi32ELi4ES3_EELb1ELb0ELb0ELb1ELb0ELb0ELb0ELb0EEEvNS_16Flash_fwd_paramsE:
	.zero		816


//--------------------- .nv.constant0._ZN5flash16flash_fwd_kernelI23Flash_fwd_kernel_traitsILi128ELi128ELi32ELi4ELb0ELb0EN7cutlass10bfloat16_tE19Flash_kernel_traitsILi128ELi128ELi32ELi4ES3_EELb1ELb0ELb0ELb0ELb0ELb0ELb0ELb1EEEvNS_16Flash_fwd_paramsE --------------------------
	.section	.nv.constant0._ZN5flash16flash_fwd_kernelI23Flash_fwd_kernel_traitsILi128ELi128ELi32ELi4ELb0ELb0EN7cutlass10bfloat16_tE19Flash_kernel_traitsILi128ELi128ELi32ELi4ES3_EELb1ELb0ELb0ELb0ELb0ELb0ELb0ELb1EEEvNS_16Flash_fwd_paramsE,"a",@progbits
	.sectionflags	@""
	.align	4
.nv.constant0._ZN5flash16flash_fwd_kernelI23Flash_fwd_kernel_traitsILi128ELi128ELi32ELi4ELb0ELb0EN7cutlass10bfloat16_tE19Flash_kernel_traitsILi128ELi128ELi32ELi4ES3_EELb1ELb0ELb0ELb0ELb0ELb0ELb0ELb1EEEvNS_16Flash_fwd_paramsE:
	.zero		816


//--------------------- .nv.constant0._ZN5flash16flash_fwd_kernelI23Flash_fwd_kernel_traitsILi128ELi128ELi32ELi4ELb0ELb0EN7cutlass10bfloat16_tE19Flash_kernel_traitsILi128ELi128ELi32ELi4ES3_EELb0ELb0ELb0ELb0ELb0ELb0ELb1ELb0EEEvNS_16Flash_fwd_paramsE --------------------------
	.section	.nv.constant0._ZN5flash16flash_fwd_kernelI23Flash_fwd_kernel_traitsILi128ELi128ELi32ELi4ELb0ELb0EN7cutlass10bfloat16_tE19Flash_kernel_traitsILi128ELi128ELi32ELi4ES3_EELb0ELb0ELb0ELb0ELb0ELb0ELb1ELb0EEEvNS_16Flash_fwd_paramsE,"a",@progbits
	.sectionflags	@""
	.align	4
.nv.constant0._ZN5flash16flash_fwd_kernelI23Flash_fwd_kernel_traitsILi128ELi128ELi32ELi4ELb0ELb0EN7cutlass10bfloat16_tE19Flash_kernel_traitsILi128ELi128ELi32ELi4ES3_EELb0ELb0ELb0ELb0ELb0ELb0ELb1ELb0EEEvNS_16Flash_fwd_paramsE:
	.zero		816


//--------------------- .nv.constant0._ZN5flash16flash_fwd_kernelI23Flash_fwd_kernel_traitsILi128ELi128ELi32ELi4ELb0ELb0EN7cutlass10bfloat16_tE19Flash_kernel_traitsILi128ELi128ELi32ELi4ES3_EELb1ELb0ELb0ELb1ELb0ELb0ELb0ELb1EEEvNS_16Flash_fwd_paramsE --------------------------
	.section	.nv.constant0._ZN5flash16flash_fwd_kernelI23Flash_fwd_kernel_traitsILi128ELi128ELi32ELi4ELb0ELb0EN7cutlass10bfloat16_tE19Flash_kernel_traitsILi128ELi128ELi32ELi4ES3_EELb1ELb0ELb0ELb1ELb0ELb0ELb0ELb1EEEvNS_16Flash_fwd_paramsE,"a",@progbits
	.sectionflags	@""
	.align	4
.nv.constant0._ZN5flash16flash_fwd_kernelI23Flash_fwd_kernel_traitsILi128ELi128ELi32ELi4ELb0ELb0EN7cutlass10bfloat16_tE19Flash_kernel_traitsILi128ELi128ELi32ELi4ES3_EELb1ELb0ELb0ELb1ELb0ELb0ELb0ELb1EEEvNS_16Flash_fwd_paramsE:
	.zero		816


//--------------------- .nv.constant0._ZN5flash16flash_fwd_kernelI23Flash_fwd_kernel_traitsILi128ELi128ELi32ELi4ELb0ELb0EN7cutlass10bfloat16_tE19Flash_kernel_traitsILi128ELi128ELi32ELi4ES3_EELb0ELb0ELb0ELb1ELb0ELb0ELb1ELb0EEEvNS_16Flash_fwd_paramsE --------------------------
	.section	.nv.constant0._ZN5flash16flash_fwd_kernelI23Flash_fwd_kernel_traitsILi128ELi128ELi32ELi4ELb0ELb0EN7cutlass10bfloat16_tE19Flash_kernel_traitsILi128ELi128ELi32ELi4ES3_EELb0ELb0ELb0ELb1ELb0ELb0ELb1ELb0EEEvNS_16Flash_fwd_paramsE,"a",@progbits
	.sectionflags	@""
	.align	4
.nv.constant0._ZN5flash16flash_fwd_kernelI23Flash_fwd_kernel_traitsILi128ELi128ELi32ELi4ELb0ELb0EN7cutlass10bfloat16_tE19Flash_kernel_traitsILi128ELi128ELi32ELi4ES3_EELb0ELb0ELb0ELb1ELb0ELb0ELb1ELb0EEEvNS_16Flash_fwd_paramsE:
	.zero		816


//--------------------- .nv.constant0._ZN5flash16flash_fwd_kernelI23Flash_fwd_kernel_traitsILi128ELi128ELi32ELi4ELb0ELb0EN7cutlass10bfloat16_tE19Flash_kernel_traitsILi128ELi128ELi32ELi4ES3_EELb1ELb0ELb1ELb0ELb0ELb1ELb0ELb0EEEvNS_16Flash_fwd_paramsE --------------------------
	.section	.nv.constant0._ZN5flash16flash_fwd_kernelI23Flash_fwd_kernel_traitsILi128ELi128ELi32ELi4ELb0ELb0EN7cutlass10bfloat16_tE19Flash_kernel_traitsILi128ELi128ELi32ELi4ES3_EELb1ELb0ELb1ELb0ELb0ELb1ELb0ELb0EEEvNS_16Flash_fwd_paramsE,"a",@progbits
	.sectionflags	@""
	.align	4
.nv.constant0._ZN5flash16flash_fwd_kernelI23Flash_fwd_kernel_traitsILi128ELi128ELi32ELi4ELb0ELb0EN7cutlass10bfloat16_tE19Flash_kernel_traitsILi128ELi128ELi32ELi4ES3_EELb1ELb0ELb1ELb0ELb0ELb1ELb0ELb0EEEvNS_16Flash_fwd_paramsE:
	.zero		816


//--------------------- .nv.constant0._ZN5flash16flash_fwd_kernelI23Flash_fwd_kernel_traitsILi128ELi128ELi32ELi4ELb0ELb0EN7cutlass10bfloat16_tE19Flash_kernel_traitsILi128ELi128ELi32ELi4ES3_EELb0ELb0ELb1ELb0ELb0ELb1ELb1ELb0EEEvNS_16Flash_fwd_paramsE --------------------------
	.section	.nv.constant0._ZN5flash16flash_fwd_kernelI23Flash_fwd_kernel_traitsILi128ELi128ELi32ELi4ELb0ELb0EN7cutlass10bfloat16_tE19Flash_kernel_traitsILi128ELi128ELi32ELi4ES3_EELb0ELb0ELb1ELb0ELb0ELb1ELb1ELb0EEEvNS_16Flash_fwd_paramsE,"a",@progbits
	.sectionflags	@""
	.align	4
.nv.constant0._ZN5flash16flash_fwd_kernelI23Flash_fwd_kernel_traitsILi128ELi128ELi32ELi4ELb0ELb0EN7cutlass10bfloat16_tE19Flash_kernel_traitsILi128ELi128ELi32ELi4ES3_EELb0ELb0ELb1ELb0ELb0ELb1ELb1ELb0EEEvNS_16Flash_fwd_paramsE:
	.zero		816


//--------------------- .nv.constant0._ZN5flash16flash_fwd_kernelI23Flash_fwd_kernel_traitsILi128ELi128ELi32ELi4ELb0ELb0EN7cutlass10bfloat16_tE19Flash_kernel_traitsILi128ELi128ELi32ELi4ES3_EELb1ELb0ELb1ELb1ELb0ELb0ELb0ELb0EEEvNS_16Flash_fwd_paramsE --------------------------
	.section	.nv.constant0._ZN5flash16flash_fwd_kernelI23Flash_fwd_kernel_traitsILi128ELi128ELi32ELi4ELb0ELb0EN7cutlass10bfloat16_tE19Flash_kernel_traitsILi128ELi128ELi32ELi4ES3_EELb1ELb0ELb1ELb1ELb0ELb0ELb0ELb0EEEvNS_16Flash_fwd_paramsE,"a",@progbits
	.sectionflags	@""
	.align	4
.nv.constant0._ZN5flash16flash_fwd_kernelI23Flash_fwd_kernel_traitsILi128ELi128ELi32ELi4ELb0ELb0EN7cutlass10bfloat16_tE19Flash_kernel_traitsILi128ELi128ELi32ELi4ES3_EELb1ELb0ELb1ELb1ELb0ELb0ELb0ELb0EEEvNS_16Flash_fwd_paramsE:
	.zero		816


//--------------------- .nv.constant0._ZN5flash16flash_fwd_kernelI23Flash_fwd_kernel_traitsILi128ELi128ELi32ELi4ELb0ELb0EN7cutlass10bfloat16_tE19Flash_kernel_traitsILi128ELi128ELi32ELi4ES3_EELb1ELb0ELb1ELb0ELb0ELb0ELb0ELb1EEEvNS_16Flash_fwd_paramsE --------------------------
	.section	.nv.constant0._ZN5flash16flash_fwd_kernelI23Flash_fwd_kernel_traitsILi128ELi128ELi32ELi4ELb0ELb0EN7cutlass10bfloat16_tE19Flash_kernel_traitsILi128ELi128ELi32ELi4ES3_EELb1ELb0ELb1ELb0ELb0ELb0ELb0ELb1EEEvNS_16Flash_fwd_paramsE,"a",@progbits
	.sectionflags	@""
	.align	4
.nv.constant0._ZN5flash16flash_fwd_kernelI23Flash_fwd_kernel_traitsILi128ELi128ELi32ELi4ELb0ELb0EN7cutlass10bfloat16_tE19Flash_kernel_traitsILi128ELi128ELi32ELi4ES3_EELb1ELb0ELb1ELb0ELb0ELb0ELb0ELb1EEEvNS_16Flash_fwd_paramsE:
	.zero		816


//--------------------- .nv.constant0._ZN5flash16flash_fwd_kernelI23Flash_fwd_kernel_traitsILi128ELi128ELi32ELi4ELb0ELb0EN7cutlass10bfloat16_tE19Flash_kernel_traitsILi128ELi128ELi32ELi4ES3_EELb0ELb0ELb1ELb0ELb0ELb0ELb1ELb0EEEvNS_16Flash_fwd_paramsE --------------------------
	.section	.nv.constant0._ZN5flash16flash_fwd_kernelI23Flash_fwd_kernel_traitsILi128ELi128ELi32ELi4ELb0ELb0EN7cutlass10bfloat16_tE19Flash_kernel_traitsILi128ELi128ELi32ELi4ES3_EELb0ELb0ELb1ELb0ELb0ELb0ELb1ELb0EEEvNS_16Flash_fwd_paramsE,"a",@progbits
	.sectionflags	@""
	.align	4
.nv.constant0._ZN5flash16flash_fwd_kernelI23Flash_fwd_kernel_traitsILi128ELi128ELi32ELi4ELb0ELb0EN7cutlass10bfloat16_tE19Flash_kernel_traitsILi128ELi128ELi32ELi4ES3_EELb0ELb0ELb1ELb0ELb0ELb0ELb1ELb0EEEvNS_16Flash_fwd_paramsE:
	.zero		816


//--------------------- .nv.constant0._ZN5flash16flash_fwd_kernelI23Flash_fwd_kernel_traitsILi128ELi128ELi32ELi4ELb0ELb0EN7cutlass10bfloat16_tE19Flash_kernel_traitsILi128ELi128ELi32ELi4ES3_EELb1ELb0ELb1ELb1ELb0ELb0ELb0ELb1EEEvNS_16Flash_fwd_paramsE --------------------------
	.section	.nv.constant0._ZN5flash16flash_fwd_kernelI23Flash_fwd_kernel_traitsILi128ELi128ELi32ELi4ELb0ELb0EN7cutlass10bfloat16_tE19Flash_kernel_traitsILi128ELi128ELi32ELi4ES3_EELb1ELb0ELb1ELb1ELb0ELb0ELb0ELb1EEEvNS_16Flash_fwd_paramsE,"a",@progbits
	.sectionflags	@""
	.align	4
.nv.constant0._ZN5flash16flash_fwd_kernelI23Flash_fwd_kernel_traitsILi128ELi128ELi32ELi4ELb0ELb0EN7cutlass10bfloat16_tE19Flash_kernel_traitsILi128ELi128ELi32ELi4ES3_EELb1ELb0ELb1ELb1ELb0ELb0ELb0ELb1EEEvNS_16Flash_fwd_paramsE:
	.zero		816


//--------------------- .nv.constant0._ZN5flash16flash_fwd_kernelI23Flash_fwd_kernel_traitsILi128ELi128ELi32ELi4ELb0ELb0EN7cutlass10bfloat16_tE19Flash_kernel_traitsILi128ELi128ELi32ELi4ES3_EELb0ELb0ELb1ELb1ELb0ELb0ELb1ELb0EEEvNS_16Flash_fwd_paramsE --------------------------
	.section	.nv.constant0._ZN5flash16flash_fwd_kernelI23Flash_fwd_kernel_traitsILi128ELi128ELi32ELi4ELb0ELb0EN7cutlass10bfloat16_tE19Flash_kernel_traitsILi128ELi128ELi32ELi4ES3_EELb0ELb0ELb1ELb1ELb0ELb0ELb1ELb0EEEvNS_16Flash_fwd_paramsE,"a",@progbits
	.sectionflags	@""
	.align	4
.nv.constant0._ZN5flash16flash_fwd_kernelI23Flash_fwd_kernel_traitsILi128ELi128ELi32ELi4ELb0ELb0EN7cutlass10bfloat16_tE19Flash_kernel_traitsILi128ELi128ELi32ELi4ES3_EELb0ELb0ELb1ELb1ELb0ELb0ELb1ELb0EEEvNS_16Flash_fwd_paramsE:
	.zero		816


//--------------------- .text._ZN5flash16flash_fwd_kernelI23Flash_fwd_kernel_traitsILi128ELi128ELi64ELi4ELb0ELb0EN7cutlass10bfloat16_tE19Flash_kernel_traitsILi128ELi128ELi64ELi4ES3_EELb0ELb0ELb0ELb0ELb0ELb1ELb0ELb0EEEvNS_16Flash_fwd_paramsE --------------------------
	.section	.text._ZN5flash16flash_fwd_kernelI23Flash_fwd_kernel_traitsILi128ELi128ELi64ELi4ELb0ELb0EN7cutlass10bfloat16_tE19Flash_kernel_traitsILi128ELi128ELi64ELi4ES3_EELb0ELb0ELb0ELb0ELb0ELb1ELb0ELb0EEEvNS_16Flash_fwd_paramsE,"ax",@progbits
	.sectioninfo	@"SHI_REGISTERS=255"
	.align	128
        .global         _ZN5flash16flash_fwd_kernelI23Flash_fwd_kernel_traitsILi128ELi128ELi64ELi4ELb0ELb0EN7cutlass10bfloat16_tE19Flash_kernel_traitsILi128ELi128ELi64ELi4ES3_EELb0ELb0ELb0ELb0ELb0ELb1ELb0ELb0EEEvNS_16Flash_fwd_paramsE
        .type           _ZN5flash16flash_fwd_kernelI23Flash_fwd_kernel_traitsILi128ELi128ELi64ELi4ELb0ELb0EN7cutlass10bfloat16_tE19Flash_kernel_traitsILi128ELi128ELi64ELi4ES3_EELb0ELb0ELb0ELb0ELb0ELb1ELb0ELb0EEEvNS_16Flash_fwd_paramsE,@function
        .size           _ZN5flash16flash_fwd_kernelI23Flash_fwd_kernel_traitsILi128ELi128ELi64ELi4ELb0ELb0EN7cutlass10bfloat16_tE19Flash_kernel_traitsILi128ELi128ELi64ELi4ES3_EELb0ELb0ELb0ELb0ELb0ELb1ELb0ELb0EEEvNS_16Flash_fwd_paramsE,(.L_x_2372 - _ZN5flash16flash_fwd_kernelI23Flash_fwd_kernel_traitsILi128ELi128ELi64ELi4ELb0ELb0EN7cutlass10bfloat16_tE19Flash_kernel_traitsILi128ELi128ELi64ELi4ES3_EELb0ELb0ELb0ELb0ELb0ELb1ELb0ELb0EEEvNS_16Flash_fwd_paramsE)
        .other          _ZN5flash16flash_fwd_kernelI23Flash_fwd_kernel_traitsILi128ELi128ELi64ELi4ELb0ELb0EN7cutlass10bfloat16_tE19Flash_kernel_traitsILi128ELi128ELi64ELi4ES3_EELb0ELb0ELb0ELb0ELb0ELb1ELb0ELb0EEEvNS_16Flash_fwd_paramsE,@"STO_CUDA_ENTRY STV_DEFAULT"
_ZN5flash16flash_fwd_kernelI23Flash_fwd_kernel_traitsILi128ELi128ELi64ELi4ELb0ELb0EN7cutlass10bfloat16_tE19Flash_kernel_traitsILi128ELi128ELi64ELi4ES3_EELb0ELb0ELb0ELb0ELb0ELb1ELb0ELb0EEEvNS_16Flash_fwd_paramsE:
.text._ZN5flash16flash_fwd_kernelI23Flash_fwd_kernel_traitsILi128ELi128ELi64ELi4ELb0ELb0EN7cutlass10bfloat16_tE19Flash_kernel_traitsILi128ELi128ELi64ELi4ES3_EELb0ELb0ELb0ELb0ELb0ELb1ELb0ELb0EEEvNS_16Flash_fwd_paramsE:
[----:B------:R-:W-:Y:S02]  /*0000*/  MOV R1, c[0x0][0x28] ;  /* 0x00000a0000017a02 */ /* 0x000fe40000000f00 */
[----:B------:R-:W1:Y:S01]  /*0010*/  S2R R8, SR_CTAID.Y ;  /* 0x0000000000087919 */ /* 0x000e620000002600 */
[----:B------:R-:W-:Y:S01]  /*0020*/  ULDC.64 UR4, c[0x0][0x240] ;  /* 0x0000900000047ab9 */ /* 0x000fe20000000a00 */
[----:B------:R-:W-:Y:S01]  /*0030*/  IMAD.MOV.U32 R9, RZ, RZ, 0x4 ;  /* 0x00000004ff097424 */ /* 0x000fe200078e00ff */
[----:B------:R-:W-:Y:S01]  /*0040*/  UISETP.NE.U32.AND UP1, UPT, URZ, UR4, UPT ;  /* 0x000000043f00728c */ /* 0x000fe2000bf25070 */
[----:B------:R-:W-:Y:S01]  /*0050*/  ISETP.NE.U32.AND P2, PT, RZ, c[0x0][0x250], PT ;  /* 0x00009400ff007a0c */ /* 0x000fe20003f45070 */
[----:B------:R-:W-:Y:S01]  /*0060*/  ULDC.U8 UR6, c[0x0][0x312] ;  /* 0x0000c48000067ab9 */ /* 0x000fe20000000000 */
[----:B------:R-:W-:Y:S01]  /*0070*/  IMAD.MOV.U32 R4, RZ, RZ, -0x1 ;  /* 0xffffffffff047424 */ /* 0x000fe200078e00ff */
[----:B------:R-:W-:Y:S01]  /*0080*/  UISETP.NE.AND.EX UP1, UPT, URZ, UR5, UPT, UP1 ;  /* 0x000000053f00728c */ /* 0x000fe2000bf25310 */
[----:B------:R-:W-:Y:S01]  /*0090*/  ISETP.NE.AND.EX P2, PT, RZ, c[0x0][0x254], PT, P2 ;  /* 0x00009500ff007a0c */ /* 0x000fe20003f45320 */
[----:B------:R-:W-:Y:S01]  /*00a0*/  UISETP.NE.AND UP2, UPT, UR6, URZ, UPT ;  /* 0x0000003f0600728c */ /* 0x000fe2000bf45270 */
[----:B------:R-:W-:Y:S01]  /*00b0*/  IADD3 R1, R1, -0xa8, RZ ;  /* 0xffffff5801017810 */ /* 0x000fe20007ffe0ff */
[----:B------:R-:W-:-:S02]  /*00c0*/  ULDC.64 UR4, c[0x0][0x248] ;  /* 0x0000920000047ab9 */ /* 0x000fc40000000a00 */
[----:B------:R-:W-:Y:S01]  /*00d0*/  PLOP3.LUT P1, PT, PT, PT, UP1, 0x80, 0x0 ;  /* 0x000000000000781c */ /* 0x000fe20003f2f018 */
[----:B------:R-:W-:Y:S02]  /*00e0*/  UISETP.EQ.U32.AND UP0, UPT, URZ, UR4, UPT ;  /* 0x000000043f00728c */ /* 0x000fe4000bf02070 */
[----:B------:R-:W-:Y:S02]  /*00f0*/  ULDC.64 UR16, c[0x0][0x118] ;  /* 0x0000460000107ab9 */ /* 0x000fe40000000a00 */
[----:B------:R-:W-:Y:S01]  /*0100*/  UISETP.EQ.OR.EX UP0, UPT, URZ, UR5, !UP2, UP0 ;  /* 0x000000053f00728c */ /* 0x000fe2000d702700 */
[----:B-1----:R-:W-:-:S05]  /*0110*/  IMAD.WIDE R2, R8, R9, c[0x0][0x240] ;  /* 0x0000900008027625 */ /* 0x002fca00078e0209 */
[----:B------:R-:W-:Y:S02]  /*0120*/  PLOP3.LUT P0, PT, PT, PT, UP0, 0x80, 0x0 ;  /* 0x000000000000781c */ /* 0x000fe40003f0f008 */
[----:B------:R1:W2:Y:S04]  /*0130*/  @P1 LDG.E R4, [R2.64] ;  /* 0x0000001002041981 */ /* 0x0002a8000c1e1900 */
[----:B------:R1:W3:Y:S01]  /*0140*/  @P1 LDG.E R5, [R2.64+0x4] ;  /* 0x0000041002051981 */ /* 0x0002e2000c1e1900 */
[----:B------:R-:W-:-:S04]  /*0150*/  IMAD.WIDE R6, R8, R9, c[0x0][0x248] ;  /* 0x0000920008067625 */ /* 0x000fc800078e0209 */
[----:B-1----:R-:W-:-:S05]  /*0160*/  @P2 IMAD.WIDE R2, R8, R9, c[0x0][0x250] ;  /* 0x0000940008022625 */ /* 0x002fca00078e0209 */
[----:B------:R1:W4:Y:S04]  /*0170*/  @P2 LDG.E R0, [R2.64] ;  /* 0x0000001002002981 */ /* 0x000328000c1e1900 */
[----:B-1----:R-:W5:Y:S01]  /*0180*/  @!P0 LDG.E R2, [R6.64] ;  /* 0x0000001006028981 */ /* 0x002f62000c1e1900 */
[----:B------:R-:W-:Y:S01]  /*0190*/  UMOV UR19, 0xffffffff ;  /* 0xffffffff00137882 */ /* 0x000fe20000000000 */
[----:B------:R-:W1:Y:S01]  /*01a0*/  S2UR UR12, SR_CTAID.X ;  /* 0x00000000000c79c3 */ /* 0x000e620000002500 */
[----:B------:R-:W-:Y:S01]  /*01b0*/  UMOV UR14, URZ ;  /* 0x0000003f000e7c82 */ /* 0x000fe20008000000 */
[----:B------:R-:W1:Y:S06]  /*01c0*/  S2R R154, SR_TID.X ;  /* 0x00000000009a7919 */ /* 0x000e6c0000002100 */
[----:B------:R-:W1:Y:S08]  /*01d0*/  S2UR UR11, SR_CTAID.Z ;  /* 0x00000000000b79c3 */ /* 0x000e700000002700 */
[----:B------:R-:W1:Y:S08]  /*01e0*/  S2UR UR10, SR_CTAID.Y ;  /* 0x00000000000a79c3 */ /* 0x000e700000002600 */
[----:B--2---:R-:W2:Y:S08]  /*01f0*/  R2UR UR9, R4 ;  /* 0x00000000040973c2 */ /* 0x004eb000000e0000 */
[----:B---3--:R-:W2:Y:S02]  /*0200*/  @P1 R2UR UR15, R5 ;  /* 0x00000000050f13c2 */ /* 0x008ea400000e0000 */
[----:B--2---:R-:W-:-:S06]  /*0210*/  @UP1 UIADD3 UR15, UR15, -UR9, URZ ;  /* 0x800000090f0f1290 */ /* 0x004fcc000fffe03f */
[----:B----4-:R2:W3:Y:S01]  /*0220*/  @P2 R2UR UR14, R0 ;  /* 0x00000000000e23c2 */ /* 0x0104e200000e0000 */
[----:B------:R-:W-:-:S07]  /*0230*/  @!UP1 ULDC UR15, c[0x0][0x214] ;  /* 0x00008500000f9ab9 */ /* 0x000fce0000000800 */
[----:B-----5:R2:W4:Y:S01]  /*0240*/  @!P0 R2UR UR19, R2 ;  /* 0x00000000021383c2 */ /* 0x02052200000e0000 */
[----:B------:R-:W-:-:S04]  /*0250*/  ISETP.NE.U32.AND P0, PT, RZ, c[0x0][0x248], PT ;  /* 0x00009200ff007a0c */ /* 0x000fc80003f05070 */
[----:B------:R-:W-:-:S13]  /*0260*/  ISETP.NE.AND.EX P0, PT, RZ, c[0x0][0x24c], PT, P0 ;  /* 0x00009300ff007a0c */ /* 0x000fda0003f05300 */
[----:B-1234-:R-:W-:Y:S05]  /*0270*/  @!P0 BRA `(.L_x_0) ;  /* 0x0000007000008947 */ /* 0x01efea0003800000 */
[----:B------:R-:W-:-:S13]  /*0280*/  PLOP3.LUT P0, PT, PT, PT, UP2, 0x80, 0x0 ;  /* 0x000000000000781c */ /* 0x000fda0003f0f028 */
[----:B------:R-:W2:Y:S04]  /*0290*/  @P0 LDG.E R0, [R6.64+0x4] ;  /* 0x0000041006000981 */ /* 0x000ea8000c1e1900 */
[----:B------:R-:W3:Y:S01]  /*02a0*/  @!P0 LDG.E R2, [R6.64] ;  /* 0x0000001006028981 */ /* 0x000ee2000c1e1900 */
[----:B--2---:R-:W1:Y:S02]  /*02b0*/  @P0 R2UR UR4, R0 ;  /* 0x00000000000403c2 */ /* 0x004e6400000e0000 */
[----:B-1----:R-:W-:-:S11]  /*02c0*/  @UP2 UIADD3 UR4, UR4, -UR19, URZ ;  /* 0x8000001304042290 */ /* 0x002fd6000fffe03f */
[----:B---3--:R1:W2:Y:S02]  /*02d0*/  @!P0 R2UR UR4, R2 ;  /* 0x00000000020483c2 */ /* 0x0082a400000e0000 */
[----:B-12---:R-:W-:Y:S05]  /*02e0*/  BRA `(.L_x_1) ;  /* 0x0000001000007947 */ /* 0x006fea0003800000 */
.L_x_0:
[----:B------:R-:W-:Y:S02]  /*02f0*/  ULDC UR4, c[0x0][0x218] ;  /* 0x0000860000047ab9 */ /* 0x000fe40000000800 */
.L_x_1:
[----:B------:R-:W-:-:S04]  /*0300*/  ISETP.NE.U32.AND P0, PT, RZ, c[0x0][0x258], PT ;  /* 0x00009600ff007a0c */ /* 0x000fc80003f05070 */
[----:B------:R-:W-:-:S13]  /*0310*/  ISETP.NE.AND.EX P0, PT, RZ, c[0x0][0x25c], PT, P0 ;  /* 0x00009700ff007a0c */ /* 0x000fda0003f05300 */
[----:B------:R-:W-:-:S05]  /*0320*/  @P0 IMAD.WIDE R2, R8, R9, c[0x0][0x258] ;  /* 0x0000960008020625 */ /* 0x000fca00078e0209 */
[----:B------:R-:W2:Y:S01]  /*0330*/  @P0 LDG.E R0, [R2.64] ;  /* 0x0000001002000981 */ /* 0x000ea2000c1e1900 */
[----:B------:R-:W-:Y:S02]  /*0340*/  USHF.L.U32 UR12, UR12, 0x7, URZ ;  /* 0x000000070c0c7899 */ /* 0x000fe4000800063f */
[----:B------:R-:W-:Y:S02]  /*0350*/  VOTEU.ALL UP0, P0 ;  /* 0x00000000003f7886 */ /* 0x000fe40000000000 */
[----:B------:R-:W-:Y:S02]  /*0360*/  UISETP.GT.AND UP2, UPT, UR15, UR12, UPT ;  /* 0x0000000c0f00728c */ /* 0x000fe4000bf44270 */
[----:B------:R-:W-:Y:S02]  /*0370*/  ULDC UR7, c[0x0][0x268] ;  /* 0x00009a0000077ab9 */ /* 0x000fe40000000800 */
[----:B------:R-:W-:Y:S02]  /*0380*/  VOTEU.ANY UP1, P0 ;  /* 0x00000000003f7886 */ /* 0x000fe40000020100 */
[----:B------:R-:W-:-:S02]  /*0390*/  @!UP0 UISETP.NE.U32.AND UP3, UPT, URZ, UR7, UPT ;  /* 0x000000073f00828c */ /* 0x000fc4000bf65070 */
[----:B------:R-:W-:Y:S02]  /*03a0*/  ULDC UR6, c[0x0][0x26c] ;  /* 0x00009b0000067ab9 */ /* 0x000fe40000000800 */
[----:B------:R-:W-:Y:S02]  /*03b0*/  @!UP0 UISETP.NE.AND.EX UP3, UPT, URZ, UR6, UPT, UP3 ;  /* 0x000000063f00828c */ /* 0x000fe4000bf65330 */
[----:B------:R-:W-:Y:S02]  /*03c0*/  ULDC UR5, c[0x0][0x21c] ;  /* 0x0000870000057ab9 */ /* 0x000fe40000000800 */
[----:B------:R-:W-:Y:S01]  /*03d0*/  @!UP0 USEL UR5, URZ, UR5, !UP3 ;  /* 0x000000053f058287 */ /* 0x000fe2000d800000 */
[----:B--2---:R-:W1:Y:S01]  /*03e0*/  @P0 R2UR UR13, R0 ;  /* 0x00000000000d03c2 */ /* 0x004e6200000e0000 */
[----:B------:R-:W-:Y:S01]  /*03f0*/  PLOP3.LUT P0, PT, PT, PT, UP2, 0x80, 0x0 ;  /* 0x000000000000781c */ /* 0x000fe20003f0f028 */
[----:B-1----:R-:W-:Y:S02]  /*0400*/  @UP1 UIADD3 UR13, UR13, -UR14, URZ ;  /* 0x8000000e0d0d1290 */ /* 0x002fe4000fffe03f */
[----:B------:R-:W-:-:S10]  /*0410*/  @!UP0 UIADD3 UR13, UR5, UR4, -UR14 ;  /* 0x00000004050d8290 */ /* 0x000fd4000fffe80e */
[----:B------:R-:W-:Y:S05]  /*0420*/  @!P0 EXIT ;  /* 0x000000000000894d */ /* 0x000fea0003800000 */
[----:B------:R-:W-:Y:S02]  /*0430*/  UISETP.GE.AND UP0, UPT, UR13, 0x1, UPT ;  /* 0x000000010d00788c */ /* 0x000fe4000bf06270 */
[----:B------:R-:W-:-:S04]  /*0440*/  UIADD3 UR4, UR13, 0x3f, URZ ;  /* 0x0000003f0d047890 */ /* 0x000fc8000fffe03f */
[----:B------:R-:W-:Y:S01]  /*0450*/  PLOP3.LUT P0, PT, PT, PT, UP0, 0x80, 0x0 ;  /* 0x000000000000781c */ /* 0x000fe20003f0f008 */
[----:B------:R-:W-:-:S04]  /*0460*/  USHF.R.S32.HI UR8, URZ, 0x1f, UR4 ;  /* 0x0000001f3f087899 */ /* 0x000fc80008011404 */
[----:B------:R-:W-:-:S08]  /*0470*/  ULEA.HI UR8, UR8, UR4, URZ, 0x6 ;  /* 0x0000000408087291 */ /* 0x000fd0000f8f303f */
[----:B------:R-:W-:Y:S05]  /*0480*/  @!P0 BRA `(.L_x_2) ;  /* 0x0000b8d000008947 */ /* 0x000fea0003800000 */
[----:B------:R-:W-:Y:S02]  /*0490*/  UISETP.NE.AND UP1, UPT, UR9, -0x1, UPT ;  /* 0xffffffff0900788c */ /* 0x000fe4000bf25270 */
[----:B------:R-:W-:Y:S02]  /*04a0*/  UISETP.NE.AND UP0, UPT, UR19, -0x1, UPT ;  /* 0xffffffff1300788c */ /* 0x000fe4000bf05270 */
[----:B------:R-:W-:Y:S02]  /*04b0*/  ULDC.64 UR4, c[0x0][0x190] ;  /* 0x0000640000047ab9 */ /* 0x000fe40000000a00 */
[----:B------:R-:W-:Y:S02]  /*04c0*/  ULDC.64 UR6, c[0x0][0x178] ;  /* 0x00005e0000067ab9 */ /* 0x000fe40000000a00 */
[----:B------:R-:W-:-:S03]  /*04d0*/  PLOP3.LUT P0, PT, PT, PT, UP0, 0x80, 0x0 ;  /* 0x000000000000781c */ /* 0x000fc60003f0f008 */
[----:B------:R-:W-:Y:S02]  /*04e0*/  @UP1 UIMAD.WIDE.U32 UR24, UR9, UR4, URZ ;  /* 0x00000004091812a5 */ /* 0x000fe4000f8e003f */
[----:B------:R-:W-:Y:S02]  /*04f0*/  @!UP1 USHF.R.S32.HI UR22, URZ, 0x1f, UR10 ;  /* 0x0000001f3f169899 */ /* 0x000fe4000801140a */
[----:B------:R-:W-:Y:S02]  /*0500*/  @UP0 UIADD3 UR23, UR14, UR19, URZ ;  /* 0x000000130e170290 */ /* 0x000fe4000fffe03f */
[----:B------:R-:W-:Y:S02]  /*0510*/  @UP1 UIMAD UR18, UR9, UR5, UR25 ;  /* 0x00000005091212a4 */ /* 0x000fe4000f8e0219 */
[----:B------:R-:W-:Y:S02]  /*0520*/  @!UP1 UIMAD.WIDE.U32 UR20, UR10, UR6, URZ ;  /* 0x000000060a1492a5 */ /* 0x000fe4000f8e003f */
[----:B------:R-:W-:-:S02]  /*0530*/  ULDC.64 UR4, c[0x0][0x198] ;  /* 0x0000660000047ab9 */ /* 0x000fc40000000a00 */
[----:B------:R-:W-:Y:S02]  /*0540*/  @!UP1 UIMAD UR22, UR22, UR6, URZ ;  /* 0x00000006161692a4 */ /* 0x000fe4000f8e023f */
[----:B------:R-:W-:Y:S02]  /*0550*/  @UP0 UIMAD.WIDE.U32 UR26, UR23, UR4, URZ ;  /* 0x00000004171a02a5 */ /* 0x000fe4000f8e003f */
[----:B------:R-:W-:Y:S02]  /*0560*/  @!UP1 UIMAD UR22, UR10, UR7, UR22 ;  /* 0x000000070a1692a4 */ /* 0x000fe4000f8e0216 */
[----:B------:R-:W-:Y:S02]  /*0570*/  @UP1 UMOV UR6, UR24 ;  /* 0x0000001800061c82 */ /* 0x000fe40008000000 */
[----:B------:R-:W-:Y:S02]  /*0580*/  @!UP1 UMOV UR6, UR20 ;  /* 0x0000001400069c82 */ /* 0x000fe40008000000 */
[----:B------:R-:W-:-:S02]  /*0590*/  @UP0 UIMAD UR7, UR23, UR5, UR27 ;  /* 0x00000005170702a4 */ /* 0x000fc4000f8e021b */
[----:B------:R-:W-:Y:S02]  /*05a0*/  @!UP1 UIADD3 UR18, UR21, UR22, URZ ;  /* 0x0000001615129290 */ /* 0x000fe4000fffe03f */
[----:B------:R-:W-:Y:S01]  /*05b0*/  @UP0 UMOV UR20, UR26 ;  /* 0x0000001a00140c82 */ /* 0x000fe20008000000 */
[----:B------:R-:W-:Y:S05]  /*05c0*/  @P0 BRA `(.L_x_3) ;  /* 0x000000d000000947 */ /* 0x000fea0003800000 */
[----:B------:R-:W-:Y:S02]  /*05d0*/  USHF.R.S32.HI UR20, URZ, 0x1f, UR14 ;  /* 0x0000001f3f147899 */ /* 0x000fe4000801140e */
[----:B------:R-:W-:Y:S02]  /*05e0*/  ULDC.64 UR4, c[0x0][0x198] ;  /* 0x0000660000047ab9 */ /* 0x000fe40000000a00 */
[----:B------:R-:W-:Y:S02]  /*05f0*/  UIMAD UR20, UR20, UR4, URZ ;  /* 0x00000004141472a4 */ /* 0x000fe4000f8e023f */
[----:B------:R-:W-:Y:S02]  /*0600*/  UIMAD.WIDE.U32 UR22, UR14, UR4, URZ ;  /* 0x000000040e1672a5 */ /* 0x000fe4000f8e003f */
[----:B------:R-:W-:-:S02]  /*0610*/  UIMAD UR20, UR14, UR5, UR20 ;  /* 0x000000050e1472a4 */ /* 0x000fc4000f8e0214 */
[----:B------:R-:W-:Y:S02]  /*0620*/  USHF.R.S32.HI UR7, URZ, 0x1f, UR10 ;  /* 0x0000001f3f077899 */ /* 0x000fe4000801140a */
[----:B------:R-:W-:Y:S02]  /*0630*/  ULDC.64 UR4, c[0x0][0x180] ;  /* 0x0000600000047ab9 */ /* 0x000fe40000000a00 */
[----:B------:R-:W-:Y:S02]  /*0640*/  UIADD3 UR21, UR23, UR20, URZ ;  /* 0x0000001417157290 */ /* 0x000fe4000fffe03f */
[----:B------:R-:W-:Y:S02]  /*0650*/  UIMAD UR7, UR7, UR4, URZ ;  /* 0x00000004070772a4 */ /* 0x000fe4000f8e023f */
[----:B------:R-:W-:Y:S02]  /*0660*/  UMOV UR20, UR22 ;  /* 0x0000001600147c82 */ /* 0x000fe40008000000 */
[----:B------:R-:W-:-:S02]  /*0670*/  UIMAD UR7, UR10, UR5, UR7 ;  /* 0x000000050a0772a4 */ /* 0x000fc4000f8e0207 */
[----:B------:R-:W-:-:S04]  /*0680*/  UIMAD.WIDE.U32 UR20, UR10, UR4, UR20 ;  /* 0x000000040a1472a5 */ /* 0x000fc8000f8e0014 */
[----:B------:R-:W-:Y:S02]  /*0690*/  UIADD3 UR7, UR21, UR7, URZ ;  /* 0x0000000715077290 */ /* 0x000fe4000fffe03f */
.L_x_3:
[----:B------:R-:W-:Y:S01]  /*06a0*/  IABS R0, c[0x0][0x1c8] ;  /* 0x0000720000007a13 */ /* 0x000fe20000000000 */
[----:B------:R-:W1:Y:S01]  /*06b0*/  S2R R5, SR_CTAID.Z ;  /* 0x0000000000057919 */ /* 0x000e620000002700 */
[----:B------:R-:W-:Y:S02]  /*06c0*/  ULDC UR4, c[0x0][0x1c8] ;  /* 0x0000720000047ab9 */ /* 0x000fe40000000800 */
[----:B------:R-:W-:Y:S01]  /*06d0*/  ULOP3.LUT UR4, UR11, UR4, URZ, 0x3c, !UPT ;  /* 0x000000040b047292 */ /* 0x000fe2000f8e3c3f */
[----:B------:R-:W-:Y:S01]  /*06e0*/  IMAD.MOV.U32 R4, RZ, RZ, R0 ;  /* 0x000000ffff047224 */ /* 0x000fe200078e0000 */
[----:B------:R-:W-:-:S03]  /*06f0*/  @UP0 UIADD3 UR19, UR14, UR19, URZ ;  /* 0x000000130e130290 */ /* 0x000fc6000fffe03f */
[----:B------:R-:W2:Y:S01]  /*0700*/  I2F.RP R2, R4 ;  /* 0x0000000400027306 */ /* 0x000ea20000209400 */
[----:B------:R-:W-:Y:S01]  /*0710*/  ISETP.LE.AND P1, PT, RZ, UR4, PT ;  /* 0x00000004ff007c0c */ /* 0x000fe2000bf23270 */
[----:B------:R-:W-:Y:S02]  /*0720*/  ULDC.64 UR4, c[0x0][0x1a0] ;  /* 0x0000680000047ab9 */ /* 0x000fe40000000a00 */
[----:B------:R-:W-:-:S04]  /*0730*/  @UP0 UIMAD.WIDE.U32 UR22, UR19, UR4, URZ ;  /* 0x00000004131602a5 */ /* 0x000fc8000f8e003f */
[----:B------:R-:W-:Y:S02]  /*0740*/  @UP0 UIMAD UR21, UR19, UR5, UR23 ;  /* 0x00000005131502a4 */ /* 0x000fe4000f8e0217 */
[----:B------:R-:W-:Y:S01]  /*0750*/  USHF.R.S32.HI UR19, URZ, 0x1f, UR11 ;  /* 0x0000001f3f137899 */ /* 0x000fe2000801140b */
[----:B--2---:R-:W2:Y:S01]  /*0760*/  MUFU.RCP R2, R2 ;  /* 0x0000000200027308 */ /* 0x004ea20000001000 */
[----:B-1----:R-:W-:Y:S02]  /*0770*/  IABS R5, R5 ;  /* 0x0000000500057213 */ /* 0x002fe40000000000 */
[----:B--2---:R-:W-:-:S05]  /*0780*/  IADD3 R2, R2, 0xffffffe, RZ ;  /* 0x0ffffffe02027810 */ /* 0x004fca0007ffe0ff */
[----:B------:R-:W1:Y:S02]  /*0790*/  F2I.FTZ.U32.TRUNC.NTZ R3, R2 ;  /* 0x0000000200037305 */ /* 0x000e64000021f000 */
[----:B-1----:R-:W-:Y:S02]  /*07a0*/  IMAD.MOV R0, RZ, RZ, -R3 ;  /* 0x000000ffff007224 */ /* 0x002fe400078e0a03 */
[----:B------:R-:W-:Y:S02]  /*07b0*/  IMAD.MOV.U32 R2, RZ, RZ, RZ ;  /* 0x000000ffff027224 */ /* 0x000fe400078e00ff */
[----:B------:R-:W-:-:S04]  /*07c0*/  IMAD R0, R0, R4, RZ ;  /* 0x0000000400007224 */ /* 0x000fc800078e02ff */
[----:B------:R-:W-:-:S04]  /*07d0*/  IMAD.HI.U32 R0, R3, R0, R2 ;  /* 0x0000000003007227 */ /* 0x000fc800078e0002 */
[----:B------:R-:W-:-:S04]  /*07e0*/  IMAD.MOV.U32 R3, RZ, RZ, R5 ;  /* 0x000000ffff037224 */ /* 0x000fc800078e0005 */
[----:B------:R-:W-:-:S05]  /*07f0*/  IMAD.HI.U32 R0, R0, R3, RZ ;  /* 0x0000000300007227 */ /* 0x000fca00078e00ff */
[----:B------:R-:W-:-:S05]  /*0800*/  IADD3 R2, -R0, RZ, RZ ;  /* 0x000000ff00027210 */ /* 0x000fca0007ffe1ff */
[----:B------:R-:W-:-:S05]  /*0810*/  IMAD R2, R4, R2, R3 ;  /* 0x0000000204027224 */ /* 0x000fca00078e0203 */
[----:B------:R-:W-:-:S13]  /*0820*/  ISETP.GT.U32.AND P2, PT, R4, R2, PT ;  /* 0x000000020400720c */ /* 0x000fda0003f44070 */
[----:B------:R-:W-:Y:S01]  /*0830*/  @!P2 IMAD.IADD R2, R2, 0x1, -R4 ;  /* 0x000000010202a824 */ /* 0x000fe200078e0a04 */
[----:B------:R-:W-:Y:S02]  /*0840*/  @!P2 IADD3 R0, R0, 0x1, RZ ;  /* 0x000000010000a810 */ /* 0x000fe40007ffe0ff */
[----:B------:R-:W-:Y:S02]  /*0850*/  ISETP.NE.AND P2, PT, RZ, c[0x0][0x1c8], PT ;  /* 0x00007200ff007a0c */ /* 0x000fe40003f45270 */
[----:B------:R-:W-:-:S13]  /*0860*/  ISETP.GE.U32.AND P3, PT, R2, R4, PT ;  /* 0x000000040200720c */ /* 0x000fda0003f66070 */
[----:B------:R-:W-:-:S05]  /*0870*/  @P3 IADD3 R0, R0, 0x1, RZ ;  /* 0x0000000100003810 */ /* 0x000fca0007ffe0ff */
[----:B------:R-:W-:-:S05]  /*0880*/  IMAD.MOV.U32 R22, RZ, RZ, R0 ;  /* 0x000000ffff167224 */ /* 0x000fca00078e0000 */
[----:B------:R-:W-:Y:S02]  /*0890*/  @!P1 IADD3 R22, -R22, RZ, RZ ;  /* 0x000000ff16169210 */ /* 0x000fe40007ffe1ff */
[----:B------:R-:W-:Y:S01]  /*08a0*/  @!P2 LOP3.LUT R22, RZ, c[0x0][0x1c8], RZ, 0x33, !PT ;  /* 0x00007200ff16aa12 */ /* 0x000fe200078e33ff */
        /* <DEDUP_REMOVED lines=10> */
[----:B------:R-:W-:Y:S02]  /*0950*/  UIMAD.WIDE.U32 UR22, UR10, UR4, UR22 ;  /* 0x000000040a1672a5 */ /* 0x000fe4000f8e0016 */
[----:B------:R-:W-:-:S04]  /*0960*/  UIMAD UR5, UR10, UR5, UR14 ;  /* 0x000000050a0572a4 */ /* 0x000fc8000f8e020e */
[----:B------:R-:W-:Y:S02]  /*0970*/  UIADD3 UR21, UR23, UR5, URZ ;  /* 0x0000000517157290 */ /* 0x000fe4000fffe03f */
.L_x_4:
[----:B------:R-:W1:Y:S01]  /*0980*/  S2R R4, SR_CTAID.X ;  /* 0x0000000000047919 */ /* 0x000e620000002500 */
[----:B------:R-:W-:Y:S01]  /*0990*/  SHF.R.S32.HI R24, RZ, 0x1f, R154 ;  /* 0x0000001fff187819 */ /* 0x000fe2000001149a */
[----:B------:R-:W-:Y:S01]  /*09a0*/  UIADD3 UR12, -UR12, UR15, URZ ;  /* 0x0000000f0c0c7290 */ /* 0x000fe2000fffe13f */
[----:B------:R-:W-:Y:S01]  /*09b0*/  IMAD.MOV.U32 R156, RZ, RZ, c[0x0][0x198] ;  /* 0x00006600ff9c7624 */ /* 0x000fe200078e00ff */
[----:B------:R-:W2:Y:S01]  /*09c0*/  S2R R7, SR_CTAID.Z ;  /* 0x0000000000077919 */ /* 0x000ea20000002700 */
[CC--:B------:R-:W-:Y:S01]  /*09d0*/  LEA.HI R0, R24.reuse, R154.reuse, RZ, 0x3 ;  /* 0x0000009a18007211 */ /* 0x0c0fe200078f18ff */
[----:B------:R-:W-:Y:S01]  /*09e0*/  ULDC.64 UR4, c[0x0][0x1a8] ;  /* 0x00006a0000047ab9 */ /* 0x000fe20000000a00 */
[----:B------:R-:W-:Y:S01]  /*09f0*/  LEA.HI R11, R24, R154, RZ, 0x6 ;  /* 0x0000009a180b7211 */ /* 0x000fe200078f30ff */
[----:B------:R-:W-:Y:S01]  /*0a00*/  UIMAD UR4, UR19, UR4, URZ ;  /* 0x00000004130472a4 */ /* 0x000fe2000f8e023f */
[----:B------:R-:W-:Y:S01]  /*0a10*/  SHF.R.S32.HI R2, RZ, 0x3, R0 ;  /* 0x00000003ff027819 */ /* 0x000fe20000011400 */
[----:B------:R-:W-:Y:S01]  /*0a20*/  ULEA.HI.SX32 UR10, UR8, 0xffffffff, 0x1a ;  /* 0xffffffff080a7891 */ /* 0x000fe2000f8fd23f */
[----:B------:R-:W-:Y:S01]  /*0a30*/  LOP3.LUT R0, R0, 0xfffffff8, RZ, 0xc0, !PT ;  /* 0xfffffff800007812 */ /* 0x000fe200078ec0ff */
[----:B------:R-:W-:Y:S01]  /*0a40*/  UIMAD UR4, UR11, UR5, UR4 ;  /* 0x000000050b0472a4 */ /* 0x000fe2000f8e0204 */
[----:B------:R-:W-:Y:S01]  /*0a50*/  IADD3 R23, R2, 0x10, RZ ;  /* 0x0000001002177810 */ /* 0x000fe20007ffe0ff */
[----:B------:R-:W-:Y:S01]  /*0a60*/  IMAD.SHL.U32 R11, R11, 0x8, RZ ;  /* 0x000000080b0b7824 */ /* 0x000fe200078e00ff */
[----:B------:R-:W-:Y:S01]  /*0a70*/  SHF.R.S32.HI R3, RZ, 0x1f, R2 ;  /* 0x0000001fff037819 */ /* 0x000fe20000011402 */
[----:B------:R-:W-:Y:S01]  /*0a80*/  IMAD.IADD R29, R154, 0x1, -R0 ;  /* 0x000000019a1d7824 */ /* 0x000fe200078e0a00 */
[----:B------:R-:W-:Y:S01]  /*0a90*/  ISETP.GE.AND P0, PT, R23, UR12, PT ;  /* 0x0000000c17007c0c */ /* 0x000fe2000bf06270 */
[C---:B------:R-:W-:Y:S01]  /*0aa0*/  IMAD.SHL.U32 R0, R2.reuse, 0x40, RZ ;  /* 0x0000004002007824 */ /* 0x040fe200078e00ff */
[C---:B------:R-:W-:Y:S01]  /*0ab0*/  IADD3 R25, R2.reuse, 0x20, RZ ;  /* 0x0000002002197810 */ /* 0x040fe20007ffe0ff */
[----:B------:R-:W-:Y:S01]  /*0ac0*/  IMAD.SHL.U32 R32, R29, 0x8, RZ ;  /* 0x000000081d207824 */ /* 0x000fe200078e00ff */
[----:B------:R-:W-:Y:S01]  /*0ad0*/  ISETP.GE.AND P1, PT, R2, UR12, PT ;  /* 0x0000000c02007c0c */ /* 0x000fe2000bf26270 */
[----:B------:R-:W-:Y:S01]  /*0ae0*/  IMAD.SHL.U32 R161, R156, 0x40, RZ ;  /* 0x000000409ca17824 */ /* 0x000fe200078e00ff */
[----:B------:R-:W-:Y:S01]  /*0af0*/  LOP3.LUT R0, R0, 0x1c0, RZ, 0xc0, !PT ;  /* 0x000001c000007812 */ /* 0x000fe200078ec0ff */
[----:B-1----:R-:W-:Y:S01]  /*0b00*/  IMAD.WIDE R30, R4, 0x80, R2 ;  /* 0x00000080041e7825 */ /* 0x002fe200078e0202 */
[----:B------:R-:W-:-:S02]  /*0b10*/  SHF.R.S32.HI R33, RZ, 0x1f, R32 ;  /* 0x0000001fff217819 */ /* 0x000fc40000011420 */
[----:B------:R-:W-:Y:S01]  /*0b20*/  IADD3 R4, P2, R32, UR6, RZ ;  /* 0x0000000620047c10 */ /* 0x000fe2000ff5e0ff */
[----:B------:R-:W-:Y:S01]  /*0b30*/  UIMAD UR6, UR10, -0x40, UR13 ;  /* 0xffffffc00a0678a4 */ /* 0x000fe2000f8e020d */
[----:B------:R-:W-:Y:S01]  /*0b40*/  ISETP.GE.AND P5, PT, R25, UR12, PT ;  /* 0x0000000c19007c0c */ /* 0x000fe2000bfa6270 */
[----:B------:R-:W-:Y:S01]  /*0b50*/  STL.64 [R1+0x18], R30 ;  /* 0x0000181e01007387 */ /* 0x000fe20000100a00 */
[----:B------:R-:W-:Y:S01]  /*0b60*/  IADD3.X R5, R33, UR18, RZ, P2, !PT ;  /* 0x0000001221057c10 */ /* 0x000fe200097fe4ff */
[----:B------:R-:W-:Y:S01]  /*0b70*/  IMAD.MOV.U32 R160, RZ, RZ, c[0x0][0x19c] ;  /* 0x00006700ffa07624 */ /* 0x000fe200078e00ff */
[----:B------:R-:W-:Y:S01]  /*0b80*/  SHF.R.U32.HI R6, RZ, 0x3, R0 ;  /* 0x00000003ff067819 */ /* 0x000fe20000011600 */
[----:B------:R-:W-:Y:S01]  /*0b90*/  STL.64 [R1+0x38], R32 ;  /* 0x0000382001007387 */ /* 0x000fe20000100a00 */
[----:B------:R-:W-:Y:S01]  /*0ba0*/  LOP3.LUT R0, R0, 0x38, R32, 0xf8, !PT ;  /* 0x0000003800007812 */ /* 0x000fe200078ef820 */
[----:B--2---:R-:W-:Y:S01]  /*0bb0*/  IMAD.WIDE.U32 R4, R7, c[0x0][0x1a8], R4 ;  /* 0x00006a0007047a25 */ /* 0x004fe200078e0004 */
[----:B------:R-:W-:Y:S01]  /*0bc0*/  @!P0 IADD3 R9, P2, R30, 0x10, RZ ;  /* 0x000000101e098810 */ /* 0x000fe20007f5e0ff */
[----:B------:R-:W-:Y:S01]  /*0bd0*/  STL [R1+0x44], R25 ;  /* 0x0000441901007387 */ /* 0x000fe20000100800 */
[----:B------:R-:W-:Y:S01]  /*0be0*/  LOP3.LUT R10, R0, R6, RZ, 0x3c, !PT ;  /* 0x00000006000a7212 */ /* 0x000fe200078e3cff */
[----:B------:R-:W-:Y:S01]  /*0bf0*/  @!P1 IMAD R0, R31, c[0x0][0x190], RZ ;  /* 0x000064001f009a24 */ /* 0x000fe200078e02ff */
[----:B------:R-:W-:Y:S01]  /*0c00*/  IADD3 R5, R5, UR4, RZ ;  /* 0x0000000405057c10 */ /* 0x000fe2000fffe0ff */
[----:B------:R-:W-:Y:S01]  /*0c10*/  @!P0 IMAD.X R6, RZ, RZ, R31, P2 ;  /* 0x000000ffff068224 */ /* 0x000fe200010e061f */
[C---:B------:R-:W-:Y:S01]  /*0c20*/  @!P5 IADD3 R12, P2, R30.reuse, 0x20, RZ ;  /* 0x000000201e0cd810 */ /* 0x040fe20007f5e0ff */
[----:B------:R-:W-:Y:S01]  /*0c30*/  @!P1 IMAD R0, R30, c[0x0][0x194], R0 ;  /* 0x000065001e009a24 */ /* 0x000fe200078e0200 */
[----:B------:R-:W-:Y:S01]  /*0c40*/  LOP3.LUT R235, R10, 0xfffffe00, R11, 0xf8, !PT ;  /* 0xfffffe000aeb7812 */ /* 0x000fe200078ef80b */
[----:B------:R-:W-:Y:S01]  /*0c50*/  @!P0 IMAD R8, R6, c[0x0][0x190], RZ ;  /* 0x0000640006088a24 */ /* 0x000fe200078e02ff */
[----:B------:R-:W-:Y:S01]  /*0c60*/  IADD3 R26, R2, 0x30, RZ ;  /* 0x00000030021a7810 */ /* 0x000fe20007ffe0ff */
[----:B------:R-:W-:Y:S01]  /*0c70*/  @!P1 IMAD.WIDE.U32 R6, R30, c[0x0][0x190], R4 ;  /* 0x000064001e069a25 */ /* 0x000fe200078e0004 */
[----:B------:R-:W-:Y:S01]  /*0c80*/  IADD3 R16, R2, 0x40, RZ ;  /* 0x0000004002107810 */ /* 0x000fe20007ffe0ff */
[----:B------:R-:W-:Y:S01]  /*0c90*/  ULDC.64 UR4, c[0x0][0x1a0] ;  /* 0x0000680000047ab9 */ /* 0x000fe20000000a00 */
[----:B------:R-:W-:Y:S01]  /*0ca0*/  ISETP.GE.AND P4, PT, R26, UR12, PT ;  /* 0x0000000c1a007c0c */ /* 0x000fe2000bf86270 */
[----:B------:R-:W-:Y:S01]  /*0cb0*/  @!P5 IMAD.X R13, RZ, RZ, R31, P2 ;  /* 0x000000ffff0dd224 */ /* 0x000fe200010e061f */
[----:B------:R-:W-:Y:S01]  /*0cc0*/  @!P1 LEA R10, P2, R6, c[0x0][0x160], 0x1 ;  /* 0x00005800060a9a11 */ /* 0x000fe200078408ff */
[----:B------:R-:W-:Y:S01]  /*0cd0*/  @!P1 IMAD.IADD R0, R7, 0x1, R0 ;  /* 0x0000000107009824 */ /* 0x000fe200078e0200 */
[----:B------:R-:W-:Y:S01]  /*0ce0*/  STL [R1+0x40], R26 ;  /* 0x0000401a01007387 */ /* 0x000fe20000100800 */
[----:B------:R-:W-:Y:S01]  /*0cf0*/  IMAD.SHL.U32 R235, R235, 0x2, RZ ;  /* 0x00000002ebeb7824 */ /* 0x000fe200078e00ff */
[----:B------:R-:W-:Y:S01]  /*0d00*/  ISETP.GE.AND P3, PT, R16, UR12, PT ;  /* 0x0000000c10007c0c */ /* 0x000fe2000bf66270 */
[----:B------:R-:W-:Y:S01]  /*0d10*/  @!P0 IMAD R14, R9, c[0x0][0x194], R8 ;  /* 0x00006500090e8a24 */ /* 0x000fe200078e0208 */
[----:B------:R-:W-:Y:S01]  /*0d20*/  @!P1 LEA.HI.X R11, R6, c[0x0][0x164], R0, 0x1, P2 ;  /* 0x00005900060b9a11 */ /* 0x000fe200010f0c00 */
[----:B------:R-:W-:Y:S01]  /*0d30*/  @!P5 IMAD R0, R13, c[0x0][0x190], RZ ;  /* 0x000064000d00da24 */ /* 0x000fe200078e02ff */
[----:B------:R1:W-:Y:S01]  /*0d40*/  STL [R1+0x4c], R16 ;  /* 0x00004c1001007387 */ /* 0x0003e20000100800 */
[----:B------:R-:W-:Y:S01]  /*0d50*/  @!P0 IMAD.WIDE.U32 R8, R9, c[0x0][0x190], R4 ;  /* 0x0000640009088a25 */ /* 0x000fe200078e0004 */
[----:B------:R-:W-:Y:S01]  /*0d60*/  IADD3 R15, R2, 0x50, RZ ;  /* 0x00000050020f7810 */ /* 0x000fe20007ffe0ff */
[----:B------:R-:W-:Y:S01]  /*0d70*/  UIMAD.WIDE.U32 UR14, UR10, UR4, URZ ;  /* 0x000000040a0e72a5 */ /* 0x000fe2000f8e003f */
[----:B------:R-:W-:Y:S01]  /*0d80*/  @!PT LDS RZ, [RZ] ;  /* 0x00000000fffff984 */ /* 0x000fe20000000800 */
[----:B------:R-:W-:Y:S01]  /*0d90*/  @!PT LDS RZ, [RZ] ;  /* 0x00000000fffff984 */ /* 0x000fe20000000800 */
[----:B------:R-:W-:Y:S01]  /*0da0*/  @!PT LDS RZ, [RZ] ;  /* 0x00000000fffff984 */ /* 0x000fe20000000800 */
[----:B------:R2:W-:Y:S01]  /*0db0*/  @!P1 LDGSTS.E.BYPASS.LTC128B.128 [R235], [R10.64] ;  /* 0x000000000aeb9fae */ /* 0x0005e2000b901d50 */
[C---:B------:R-:W-:Y:S01]  /*0dc0*/  @!P5 IMAD R13, R12.reuse, c[0x0][0x194], R0 ;  /* 0x000065000c0dda24 */ /* 0x040fe200078e0200 */
[----:B------:R-:W-:Y:S01]  /*0dd0*/  ISETP.GE.AND P2, PT, R15, UR12, PT ;  /* 0x0000000c0f007c0c */ /* 0x000fe2000bf46270 */
[----:B------:R-:W-:Y:S01]  /*0de0*/  @!P0 IMAD.IADD R0, R9, 0x1, R14 ;  /* 0x0000000109008824 */ /* 0x000fe200078e020e */
[----:B------:R2:W-:Y:S01]  /*0df0*/  @!P1 LDGSTS.E.BYPASS.LTC128B.128 [R235+0x4000], [R10.64+0x80] ;  /* 0x040000800aeb9fae */ /* 0x0005e2000b901d50 */
[----:B------:R-:W-:Y:S01]  /*0e00*/  @!P5 IMAD.WIDE.U32 R6, R12, c[0x0][0x190], R4 ;  /* 0x000064000c06da25 */ /* 0x000fe200078e0004 */
[----:B------:R-:W-:-:S02]  /*0e10*/  IADD3 R27, R2, 0x70, RZ ;  /* 0x00000070021b7810 */ /* 0x000fc40007ffe0ff */
[----:B------:R-:W-:Y:S01]  /*0e20*/  STL [R1+0x50], R15 ;  /* 0x0000500f01007387 */ /* 0x000fe20000100800 */
[----:B------:R-:W-:Y:S01]  /*0e30*/  @!P5 IMAD.IADD R9, R7, 0x1, R13 ;  /* 0x000000010709d824 */ /* 0x000fe200078e020d */
[----:B------:R-:W-:-:S04]  /*0e40*/  @!P5 LEA R18, P6, R6, c[0x0][0x160], 0x1 ;  /* 0x000058000612da11 */ /* 0x000fc800078c08ff */
[----:B------:R-:W-:Y:S02]  /*0e50*/  @!P5 LEA.HI.X R19, R6, c[0x0][0x164], R9, 0x1, P6 ;  /* 0x000059000613da11 */ /* 0x000fe400030f0c09 */
[----:B-1----:R-:W-:-:S04]  /*0e60*/  @!P0 LEA R16, P1, R8, c[0x0][0x160], 0x1 ;  /* 0x0000580008108a11 */ /* 0x002fc800078208ff */
[----:B------:R-:W-:Y:S02]  /*0e70*/  @!P0 LEA.HI.X R17, R8, c[0x0][0x164], R0, 0x1, P1 ;  /* 0x0000590008118a11 */ /* 0x000fe400008f0c00 */
[----:B------:R-:W-:-:S03]  /*0e80*/  @!P4 IADD3 R7, P1, R30, 0x30, RZ ;  /* 0x000000301e07c810 */ /* 0x000fc60007f3e0ff */
[----:B------:R1:W-:Y:S01]  /*0e90*/  @!P0 LDGSTS.E.BYPASS.LTC128B.128 [R235+0x800], [R16.64] ;  /* 0x0080000010eb8fae */ /* 0x0003e2000b901d50 */
[----:B--2---:R-:W-:Y:S01]  /*0ea0*/  IADD3 R11, R2, 0x60, RZ ;  /* 0x00000060020b7810 */ /* 0x004fe20007ffe0ff */
[--C-:B------:R-:W-:Y:S01]  /*0eb0*/  @!P4 IMAD.X R0, RZ, RZ, R31.reuse, P1 ;  /* 0x000000ffff00c224 */ /* 0x100fe200008e061f */
[----:B------:R-:W-:Y:S01]  /*0ec0*/  @!P3 IADD3 R10, P6, R30, 0x40, RZ ;  /* 0x000000401e0ab810 */ /* 0x000fe20007fde0ff */
[----:B------:R1:W-:Y:S01]  /*0ed0*/  @!P0 LDGSTS.E.BYPASS.LTC128B.128 [R235+0x4800], [R16.64+0x80] ;  /* 0x0480008010eb8fae */ /* 0x0003e2000b901d50 */
[----:B------:R-:W-:Y:S01]  /*0ee0*/  ISETP.GE.AND P1, PT, R11, UR12, PT ;  /* 0x0000000c0b007c0c */ /* 0x000fe2000bf26270 */
[----:B------:R-:W-:Y:S01]  /*0ef0*/  @!P4 IMAD R0, R0, c[0x0][0x190], RZ ;  /* 0x000064000000ca24 */ /* 0x000fe200078e02ff */
[----:B------:R-:W-:Y:S01]  /*0f00*/  ISETP.GE.AND P0, PT, R27, UR12, PT ;  /* 0x0000000c1b007c0c */ /* 0x000fe2000bf06270 */
[----:B------:R-:W-:Y:S01]  /*0f10*/  @!P3 IMAD.X R6, RZ, RZ, R31, P6 ;  /* 0x000000ffff06b224 */ /* 0x000fe200030e061f */
[----:B------:R-:W-:Y:S01]  /*0f20*/  @!P2 IADD3 R8, P6, R30, 0x50, RZ ;  /* 0x000000501e08a810 */ /* 0x000fe20007fde0ff */
[----:B------:R2:W-:Y:S01]  /*0f30*/  STL [R1+0x54], R11 ;  /* 0x0000540b01007387 */ /* 0x0005e20000100800 */
[----:B------:R-:W-:-:S03]  /*0f40*/  @!P4 IMAD R13, R7, c[0x0][0x194], R0 ;  /* 0x00006500070dca24 */ /* 0x000fc600078e0200 */
[--C-:B------:R-:W-:Y:S01]  /*0f50*/  @!P2 IMAD.X R9, RZ, RZ, R31.reuse, P6 ;  /* 0x000000ffff09a224 */ /* 0x100fe200030e061f */
[----:B------:R3:W-:Y:S03]  /*0f60*/  @!P5 LDGSTS.E.BYPASS.LTC128B.128 [R235+0x1000], [R18.64] ;  /* 0x0100000012ebdfae */ /* 0x0007e6000b901d50 */
[----:B------:R-:W-:Y:S01]  /*0f70*/  @!P1 IADD3 R0, P6, R30, 0x60, RZ ;  /* 0x000000601e009810 */ /* 0x000fe20007fde0ff */
[----:B------:R-:W-:Y:S01]  /*0f80*/  @!P2 IMAD R9, R9, c[0x0][0x190], RZ ;  /* 0x000064000909aa24 */ /* 0x000fe200078e02ff */
[----:B------:R3:W-:Y:S01]  /*0f90*/  @!P5 LDGSTS.E.BYPASS.LTC128B.128 [R235+0x5000], [R18.64+0x80] ;  /* 0x0500008012ebdfae */ /* 0x0007e2000b901d50 */
[----:B------:R-:W-:Y:S02]  /*0fa0*/  ISETP.GE.AND P5, PT, R23, UR6, PT ;  /* 0x0000000617007c0c */ /* 0x000fe4000bfa6270 */
[----:B------:R-:W-:Y:S01]  /*0fb0*/  @!P1 IMAD.X R12, RZ, RZ, R31, P6 ;  /* 0x000000ffff0c9224 */ /* 0x000fe200030e061f */
[----:B------:R-:W-:Y:S01]  /*0fc0*/  STL [R1+0x48], R27 ;  /* 0x0000481b01007387 */ /* 0x000fe20000100800 */
[----:B------:R-:W-:-:S02]  /*0fd0*/  @!P2 IMAD R21, R8, c[0x0][0x194], R9 ;  /* 0x000065000815aa24 */ /* 0x000fc400078e0209 */
[----:B------:R-:W-:-:S04]  /*0fe0*/  @!P2 IMAD.WIDE.U32 R8, R8, c[0x0][0x190], R4 ;  /* 0x000064000808aa25 */ /* 0x000fc800078e0004 */
[----:B--2---:R-:W-:Y:S02]  /*0ff0*/  @!P3 IMAD R11, R6, c[0x0][0x190], RZ ;  /* 0x00006400060bba24 */ /* 0x004fe400078e02ff */
[----:B------:R-:W-:-:S04]  /*1000*/  @!P4 IMAD.WIDE.U32 R6, R7, c[0x0][0x190], R4 ;  /* 0x000064000706ca25 */ /* 0x000fc800078e0004 */
[----:B------:R-:W-:Y:S01]  /*1010*/  @!P3 IMAD R20, R10, c[0x0][0x194], R11 ;  /* 0x000065000a14ba24 */ /* 0x000fe200078e020b */
[----:B------:R-:W-:Y:S01]  /*1020*/  @!P4 LEA R14, P6, R6, c[0x0][0x160], 0x1 ;  /* 0x00005800060eca11 */ /* 0x000fe200078c08ff */
[----:B------:R-:W-:Y:S02]  /*1030*/  @!P4 IMAD.IADD R7, R7, 0x1, R13 ;  /* 0x000000010707c824 */ /* 0x000fe400078e020d */
[----:B------:R-:W-:Y:S01]  /*1040*/  @!P3 IMAD.WIDE.U32 R10, R10, c[0x0][0x190], R4 ;  /* 0x000064000a0aba25 */ /* 0x000fe200078e0004 */
[----:B---3--:R-:W-:-:S03]  /*1050*/  SHF.R.S32.HI R18, RZ, 0x1f, R22 ;  /* 0x0000001fff127819 */ /* 0x008fc60000011416 */
[----:B------:R-:W-:Y:S01]  /*1060*/  @!P1 IMAD R13, R12, c[0x0][0x190], RZ ;  /* 0x000064000c0d9a24 */ /* 0x000fe200078e02ff */
[----:B------:R-:W-:Y:S01]  /*1070*/  @!P4 LEA.HI.X R15, R6, c[0x0][0x164], R7, 0x1, P6 ;  /* 0x00005900060fca11 */ /* 0x000fe200030f0c07 */
[----:B------:R-:W-:Y:S01]  /*1080*/  @!P3 IMAD.IADD R11, R11, 0x1, R20 ;  /* 0x000000010b0bb824 */ /* 0x000fe200078e0214 */
[----:B------:R-:W-:Y:S01]  /*1090*/  @!P3 LEA R12, P6, R10, c[0x0][0x160], 0x1 ;  /* 0x000058000a0cba11 */ /* 0x000fe200078c08ff */
[C---:B------:R-:W-:Y:S02]  /*10a0*/  @!P1 IMAD R20, R0.reuse, c[0x0][0x194], R13 ;  /* 0x0000650000149a24 */ /* 0x040fe400078e020d */
[----:B------:R-:W-:Y:S01]  /*10b0*/  @!P1 IMAD.WIDE.U32 R6, R0, c[0x0][0x190], R4 ;  /* 0x0000640000069a25 */ /* 0x000fe200078e0004 */
[----:B------:R-:W-:Y:S01]  /*10c0*/  @!P3 LEA.HI.X R13, R10, c[0x0][0x164], R11, 0x1, P6 ;  /* 0x000059000a0dba11 */ /* 0x000fe200030f0c0b */
[----:B------:R2:W-:Y:S01]  /*10d0*/  @!P4 LDGSTS.E.BYPASS.LTC128B.128 [R235+0x1800], [R14.64] ;  /* 0x018000000eebcfae */ /* 0x0005e2000b901d50 */
[----:B------:R-:W-:Y:S01]  /*10e0*/  @!P2 LEA R10, P6, R8, c[0x0][0x160], 0x1 ;  /* 0x00005800080aaa11 */ /* 0x000fe200078c08ff */
[----:B------:R-:W-:-:S02]  /*10f0*/  @!P2 IMAD.IADD R0, R9, 0x1, R21 ;  /* 0x000000010900a824 */ /* 0x000fc400078e0215 */
[----:B------:R2:W-:Y:S01]  /*1100*/  @!P4 LDGSTS.E.BYPASS.LTC128B.128 [R235+0x5800], [R14.64+0x80] ;  /* 0x058000800eebcfae */ /* 0x0005e2000b901d50 */
[----:B------:R-:W-:Y:S02]  /*1110*/  IMAD.U32 R19, RZ, RZ, UR15 ;  /* 0x0000000fff137e24 */ /* 0x000fe4000f8e00ff */
[----:B------:R-:W-:Y:S01]  /*1120*/  @!P2 LEA.HI.X R11, R8, c[0x0][0x164], R0, 0x1, P6 ;  /* 0x00005900080baa11 */ /* 0x000fe200030f0c00 */
[----:B------:R-:W-:Y:S01]  /*1130*/  @!P1 IMAD.IADD R0, R7, 0x1, R20 ;  /* 0x0000000107009824 */ /* 0x000fe200078e0214 */
[C---:B------:R-:W-:Y:S01]  /*1140*/  @!P1 LEA R20, P6, R6.reuse, c[0x0][0x160], 0x1 ;  /* 0x0000580006149a11 */ /* 0x040fe200078c08ff */
[----:B------:R3:W-:Y:S01]  /*1150*/  @!P3 LDGSTS.E.BYPASS.LTC128B.128 [R235+0x2000], [R12.64] ;  /* 0x020000000cebbfae */ /* 0x0007e2000b901d50 */
[----:B------:R-:W-:Y:S02]  /*1160*/  IMAD.U32 R19, RZ, RZ, UR5 ;  /* 0x00000005ff137e24 */ /* 0x000fe4000f8e00ff */
[----:B------:R-:W-:Y:S01]  /*1170*/  @!P1 LEA.HI.X R21, R6, c[0x0][0x164], R0, 0x1, P6 ;  /* 0x0000590006159a11 */ /* 0x000fe200030f0c00 */
[----:B------:R-:W-:Y:S01]  /*1180*/  IMAD R0, R3, c[0x0][0x198], RZ ;  /* 0x0000660003007a24 */ /* 0x000fe200078e02ff */
[----:B------:R-:W-:Y:S01]  /*1190*/  @!P0 IADD3 R8, P6, R30, 0x70, RZ ;  /* 0x000000701e088810 */ /* 0x000fe20007fde0ff */
[----:B------:R-:W-:Y:S01]  /*11a0*/  IMAD.WIDE.U32 R6, R2, c[0x0][0x198], R32 ;  /* 0x0000660002067a25 */ /* 0x000fe200078e0020 */
[----:B------:R3:W-:Y:S03]  /*11b0*/  @!P3 LDGSTS.E.BYPASS.LTC128B.128 [R235+0x6000], [R12.64+0x80] ;  /* 0x060000800cebbfae */ /* 0x0007e6000b901d50 */
[----:B------:R-:W-:Y:S01]  /*11c0*/  @!P0 IMAD.X R9, RZ, RZ, R31, P6 ;  /* 0x000000ffff098224 */ /* 0x000fe200030e061f */
[----:B------:R-:W-:Y:S01]  /*11d0*/  IADD3 R6, P6, R6, UR20, RZ ;  /* 0x0000001406067c10 */ /* 0x000fe2000ffde0ff */
[----:B------:R-:W-:Y:S01]  /*11e0*/  IMAD R0, R2, c[0x0][0x19c], R0 ;  /* 0x0000670002007a24 */ /* 0x000fe200078e0200 */
[----:B------:R4:W-:Y:S01]  /*11f0*/  @!P2 LDGSTS.E.BYPASS.LTC128B.128 [R235+0x2800], [R10.64] ;  /* 0x028000000aebafae */ /* 0x0009e2000b901d50 */
[----:B------:R-:W-:-:S03]  /*1200*/  @!P0 IMAD R9, R9, c[0x0][0x190], RZ ;  /* 0x0000640009098a24 */ /* 0x000fc600078e02ff */
[----:B------:R-:W-:Y:S01]  /*1210*/  IADD3.X R7, R7, UR7, R0, P6, !PT ;  /* 0x0000000707077c10 */ /* 0x000fe2000b7fe400 */
[----:B------:R-:W-:Y:S01]  /*1220*/  IMAD.MOV.U32 R0, RZ, RZ, 0x6 ;  /* 0x00000006ff007424 */ /* 0x000fe200078e00ff */
[----:B------:R-:W-:Y:S01]  /*1230*/  USHF.R.S32.HI UR7, URZ, 0x1f, UR10 ;  /* 0x0000001f3f077899 */ /* 0x000fe2000801140a */
[----:B-1----:R-:W-:Y:S01]  /*1240*/  @!P0 IMAD R16, R8, c[0x0][0x194], R9 ;  /* 0x0000650008108a24 */ /* 0x002fe200078e0209 */
[----:B------:R-:W-:Y:S01]  /*1250*/  ISETP.GE.AND P6, PT, R2, UR6, PT ;  /* 0x0000000602007c0c */ /* 0x000fe2000bfc6270 */
[----:B------:R-:W-:Y:S01]  /*1260*/  @!P0 IMAD.WIDE.U32 R8, R8, c[0x0][0x190], R4 ;  /* 0x0000640008088a25 */ /* 0x000fe200078e0004 */
[----:B------:R-:W-:Y:S01]  /*1270*/  SHF.L.U64.HI R155, R156, R0, c[0x0][0x19c] ;  /* 0x000067009c9b7619 */ /* 0x000fe20000010200 */
[----:B------:R4:W-:Y:S02]  /*1280*/  @!P2 LDGSTS.E.BYPASS.LTC128B.128 [R235+0x6800], [R10.64+0x80] ;  /* 0x068000800aebafae */ /* 0x0009e4000b901d50 */
[----:B------:R-:W-:Y:S02]  /*1290*/  IMAD R4, R18, c[0x0][0x1b0], RZ ;  /* 0x00006c0012047a24 */ /* 0x000fe400078e02ff */
[C---:B------:R-:W-:Y:S01]  /*12a0*/  IMAD.WIDE.U32 R30, R22.reuse, c[0x0][0x1b0], R6 ;  /* 0x00006c00161e7a25 */ /* 0x040fe200078e0006 */
[----:B------:R1:W-:Y:S03]  /*12b0*/  @!P1 LDGSTS.E.BYPASS.LTC128B.128 [R235+0x3000], [R20.64] ;  /* 0x0300000014eb9fae */ /* 0x0003e6000b901d50 */
[----:B------:R-:W-:Y:S01]  /*12c0*/  IMAD R4, R22, c[0x0][0x1b4], R4 ;  /* 0x00006d0016047a24 */ /* 0x000fe200078e0204 */
[----:B------:R5:W-:Y:S01]  /*12d0*/  STL.64 [R1+0x30], R30 ;  /* 0x0000301e01007387 */ /* 0x000be20000100a00 */
[----:B------:R-:W-:-:S02]  /*12e0*/  IMAD R0, R155, UR10, RZ ;  /* 0x0000000a9b007c24 */ /* 0x000fc4000f8e02ff */
[----:B------:R-:W-:Y:S01]  /*12f0*/  IMAD.IADD R163, R31, 0x1, R4 ;  /* 0x000000011fa37824 */ /* 0x000fe200078e0204 */
[----:B------:R1:W-:Y:S01]  /*1300*/  @!P1 LDGSTS.E.BYPASS.LTC128B.128 [R235+0x7000], [R20.64+0x80] ;  /* 0x0700008014eb9fae */ /* 0x0003e2000b901d50 */
[----:B------:R-:W-:Y:S02]  /*1310*/  IMAD.MOV.U32 R162, RZ, RZ, R30 ;  /* 0x000000ffffa27224 */ /* 0x000fe400078e001e */
[----:B------:R-:W-:Y:S01]  /*1320*/  @!P0 IMAD.IADD R9, R9, 0x1, R16 ;  /* 0x0000000109098824 */ /* 0x000fe200078e0210 */
[----:B------:R-:W-:Y:S01]  /*1330*/  @!P0 LEA R16, P4, R8, c[0x0][0x160], 0x1 ;  /* 0x0000580008108a11 */ /* 0x000fe200078808ff */
[----:B------:R-:W-:Y:S01]  /*1340*/  IMAD.WIDE.U32 R6, R2, c[0x0][0x1a0], R32 ;  /* 0x0000680002067a25 */ /* 0x000fe200078e0020 */
[----:B------:R-:W-:Y:S02]  /*1350*/  STL.64 [R1+0x20], R162 ;  /* 0x000020a201007387 */ /* 0x000fe40000100a00 */
[----:B------:R-:W-:Y:S01]  /*1360*/  @!P0 LEA.HI.X R17, R8, c[0x0][0x164], R9, 0x1, P4 ;  /* 0x0000590008118a11 */ /* 0x000fe200020f0c09 */
[----:B------:R-:W-:Y:S01]  /*1370*/  IMAD.WIDE.U32 R4, R161, UR10, R162 ;  /* 0x0000000aa1047c25 */ /* 0x000fe2000f8e00a2 */
[----:B------:R-:W-:-:S02]  /*1380*/  IADD3 R6, P3, R6, UR22, RZ ;  /* 0x0000001606067c10 */ /* 0x000fc4000ff7e0ff */
[----:B------:R-:W-:Y:S01]  /*1390*/  ISETP.GE.AND P4, PT, R25, UR6, PT ;  /* 0x0000000619007c0c */ /* 0x000fe2000bf86270 */
[----:B------:R-:W-:Y:S01]  /*13a0*/  IMAD.WIDE.U32 R8, R156, 0x20, RZ ;  /* 0x000000209c087825 */ /* 0x000fe200078e00ff */
[----:B------:R3:W-:Y:S03]  /*13b0*/  @!P0 LDGSTS.E.BYPASS.LTC128B.128 [R235+0x3800], [R16.64] ;  /* 0x0380000010eb8fae */ /* 0x0007e6000b901d50 */
[----:B----4-:R-:W-:Y:S01]  /*13c0*/  IMAD R10, R161, UR7, R0 ;  /* 0x00000007a10a7c24 */ /* 0x010fe2000f8e0200 */
[----:B------:R-:W-:Y:S01]  /*13d0*/  UIMAD UR7, UR7, UR4, URZ ;  /* 0x00000004070772a4 */ /* 0x000fe2000f8e023f */
[----:B------:R-:W-:Y:S01]  /*13e0*/  IMAD R0, R3, c[0x0][0x1a0], RZ ;  /* 0x0000680003007a24 */ /* 0x000fe200078e02ff */
[----:B------:R4:W-:Y:S01]  /*13f0*/  @!P0 LDGSTS.E.BYPASS.LTC128B.128 [R235+0x7800], [R16.64+0x80] ;  /* 0x0780008010eb8fae */ /* 0x0009e2000b901d50 */
[----:B------:R-:W-:Y:S01]  /*1400*/  IMAD.IADD R5, R5, 0x1, R10 ;  /* 0x0000000105057824 */ /* 0x000fe200078e020a */
[----:B------:R-:W-:Y:S01]  /*1410*/  UIMAD UR7, UR10, UR5, UR7 ;  /* 0x000000050a0772a4 */ /* 0x000fe2000f8e0207 */
[----:B------:R-:W-:Y:S01]  /*1420*/  IMAD R3, R2, c[0x0][0x1a4], R0 ;  /* 0x0000690002037a24 */ /* 0x000fe200078e0200 */
[----:B------:R-:W-:Y:S01]  /*1430*/  @!P5 LEA R0, P2, R156, R4, 0x4 ;  /* 0x000000049c00d211 */ /* 0x000fe200078420ff */
[----:B------:R-:W-:-:S02]  /*1440*/  IMAD.SHL.U32 R10, R160, 0x20, RZ ;  /* 0x00000020a00a7824 */ /* 0x000fc400078e00ff */
[----:B-1----:R-:W-:Y:S01]  /*1450*/  IMAD.U32 R20, RZ, RZ, UR4 ;  /* 0x00000004ff147e24 */ /* 0x002fe2000f8e00ff */
[----:B------:R-:W-:Y:S02]  /*1460*/  IADD3.X R7, R7, UR21, R3, P3, !PT ;  /* 0x0000001507077c10 */ /* 0x000fe40009ffe403 */
[----:B--2---:R-:W-:Y:S02]  /*1470*/  @!P6 LEA R14, P3, R4, c[0x0][0x168], 0x1 ;  /* 0x00005a00040eea11 */ /* 0x004fe400078608ff */
[----:B------:R-:W-:Y:S01]  /*1480*/  @!P5 LEA.HI.X R3, R156, R5, R160, 0x4, P2 ;  /* 0x000000059c03d211 */ /* 0x000fe200010f24a0 */
[----:B-----5:R-:W-:Y:S01]  /*1490*/  IMAD.WIDE.U32 R30, R22, c[0x0][0x1b8], R6 ;  /* 0x00006e00161e7a25 */ /* 0x020fe200078e0006 */
[----:B---3--:R-:W-:Y:S02]  /*14a0*/  @!P5 LEA R12, P2, R0, c[0x0][0x168], 0x1 ;  /* 0x00005a00000cda11 */ /* 0x008fe400078408ff */
[----:B------:R-:W-:Y:S02]  /*14b0*/  @!P6 LEA.HI.X R15, R4, c[0x0][0x16c], R5, 0x1, P3 ;  /* 0x00005b00040fea11 */ /* 0x000fe400018f0c05 */
[----:B------:R-:W-:Y:S01]  /*14c0*/  ISETP.GE.AND P3, PT, R26, UR6, PT ;  /* 0x000000061a007c0c */ /* 0x000fe2000bf66270 */
[----:B------:R-:W-:Y:S01]  /*14d0*/  STL.64 [R1+0x28], R30 ;  /* 0x0000281e01007387 */ /* 0x000fe20000100a00 */
[----:B------:R-:W-:Y:S01]  /*14e0*/  @!P5 LEA.HI.X R13, R0, c[0x0][0x16c], R3, 0x1, P2 ;  /* 0x00005b00000dda11 */ /* 0x000fe200010f0c03 */
[----:B------:R-:W-:Y:S01]  /*14f0*/  IMAD R3, R18, c[0x0][0x1b8], RZ ;  /* 0x00006e0012037a24 */ /* 0x000fe200078e02ff */
[----:B------:R-:W-:Y:S01]  /*1500*/  @!P4 IADD3 R0, P2, R4, R8, RZ ;  /* 0x000000080400c210 */ /* 0x000fe20007f5e0ff */
[----:B------:R-:W-:Y:S01]  /*1510*/  IMAD.U32 R18, RZ, RZ, UR14 ;  /* 0x0000000eff127e24 */ /* 0x000fe2000f8e00ff */
[----:B------:R1:W-:Y:S02]  /*1520*/  @!P6 LDGSTS.E.BYPASS.LTC128B.128 [R235+0x8000], [R14.64] ;  /* 0x080000000eebefae */ /* 0x0003e4000b901d50 */
[----:B------:R-:W-:Y:S01]  /*1530*/  @!P4 IADD3.X R8, R5, R9, R10, P2, !PT ;  /* 0x000000090508c210 */ /* 0x000fe200017fe40a */
[----:B------:R-:W-:Y:S01]  /*1540*/  IMAD R9, R22, c[0x0][0x1bc], R3 ;  /* 0x00006f0016097a24 */ /* 0x000fe200078e0203 */
[----:B------:R-:W-:Y:S01]  /*1550*/  @!P4 LEA R10, P2, R0, c[0x0][0x168], 0x1 ;  /* 0x00005a00000aca11 */ /* 0x000fe200078408ff */
[----:B------:R-:W-:Y:S01]  /*1560*/  IMAD.U32 R3, RZ, RZ, UR7 ;  /* 0x00000007ff037e24 */ /* 0x000fe2000f8e00ff */
[----:B------:R1:W-:Y:S01]  /*1570*/  @!P6 LDGSTS.E.BYPASS.LTC128B.128 [R235+0xa000], [R14.64+0x80] ;  /* 0x0a0000800eebefae */ /* 0x0003e2000b901d50 */
[----:B------:R-:W-:Y:S01]  /*1580*/  @!P3 IMAD.WIDE.U32 R6, R156, 0x30, R4 ;  /* 0x000000309c06b825 */ /* 0x000fe200078e0004 */
[----:B------:R-:W-:Y:S01]  /*1590*/  @!P4 LEA.HI.X R11, R0, c[0x0][0x16c], R8, 0x1, P2 ;  /* 0x00005b00000bca11 */ /* 0x000fe200010f0c08 */
[----:B------:R-:W-:Y:S01]  /*15a0*/  USHF.L.U32 UR7, UR5, 0x5, URZ ;  /* 0x0000000505077899 */ /* 0x000fe2000800063f */
[----:B------:R-:W-:Y:S01]  /*15b0*/  IADD3 R3, R3, UR15, RZ ;  /* 0x0000000f03037c10 */ /* 0x000fe2000fffe0ff */
[----:B------:R-:W-:Y:S01]  /*15c0*/  @!P3 IMAD R0, R160, 0x30, RZ ;  /* 0x00000030a000b824 */ /* 0x000fe200078e02ff */
[----:B------:R-:W-:Y:S01]  /*15d0*/  @!P3 LEA R8, P2, R6, c[0x0][0x168], 0x1 ;  /* 0x00005a000608ba11 */ /* 0x000fe200078408ff */
[----:B------:R-:W-:Y:S01]  /*15e0*/  IMAD.IADD R27, R31, 0x1, R9 ;  /* 0x000000011f1b7824 */ /* 0x000fe200078e0209 */
[----:B------:R-:W-:Y:S01]  /*15f0*/  LEA R4, P1, R18, R30, 0x6 ;  /* 0x0000001e12047211 */ /* 0x000fe200078230ff */
[----:B------:R-:W-:Y:S01]  /*1600*/  @!P3 IMAD.IADD R0, R7, 0x1, R0 ;  /* 0x000000010700b824 */ /* 0x000fe200078e0200 */
[----:B------:R-:W-:Y:S01]  /*1610*/  LEA.HI R7, R24, R154, RZ, 0x4 ;  /* 0x0000009a18077211 */ /* 0x000fe200078f20ff */
[----:B------:R2:W-:Y:S01]  /*1620*/  @!P5 LDGSTS.E.BYPASS.LTC128B.128 [R235+0x8800], [R12.64] ;  /* 0x088000000cebdfae */ /* 0x0005e2000b901d50 */
[----:B----4-:R-:W-:Y:S01]  /*1630*/  IMAD.SHL.U32 R16, R29, 0x40, RZ ;  /* 0x000000401d107824 */ /* 0x010fe200078e00ff */
[----:B------:R-:W-:Y:S01]  /*1640*/  LEA.HI.X R5, R18, R27, R3, 0x6, P1 ;  /* 0x0000001b12057211 */ /* 0x000fe200008f3403 */
[----:B------:R-:W-:Y:S01]  /*1650*/  IMAD.U32 R17, RZ, RZ, UR4 ;  /* 0x00000004ff117e24 */ /* 0x000fe2000f8e00ff */
[----:B------:R-:W-:Y:S01]  /*1660*/  @!P3 LEA.HI.X R9, R6, c[0x0][0x16c], R0, 0x1, P2 ;  /* 0x00005b000609ba11 */ /* 0x000fe200010f0c00 */
[----:B------:R2:W-:Y:S01]  /*1670*/  @!P5 LDGSTS.E.BYPASS.LTC128B.128 [R235+0xa800], [R12.64+0x80] ;  /* 0x0a8000800cebdfae */ /* 0x0005e2000b901d50 */
[----:B------:R-:W-:Y:S01]  /*1680*/  LOP3.LUT R0, R7, 0xfffffff0, RZ, 0xc0, !PT ;  /* 0xfffffff007007812 */ /* 0x000fe200078ec0ff */
[C---:B------:R-:W-:Y:S01]  /*1690*/  IMAD.SHL.U32 R6, R2.reuse, 0x8, RZ ;  /* 0x0000000802067824 */ /* 0x040fe200078e00ff */
[----:B------:R-:W-:Y:S01]  /*16a0*/  ISETP.GE.AND P2, PT, R23, UR6, PT ;  /* 0x0000000617007c0c */ /* 0x000fe2000bf46270 */
[----:B------:R3:W-:Y:S01]  /*16b0*/  @!P4 LDGSTS.E.BYPASS.LTC128B.128 [R235+0x9000], [R10.64] ;  /* 0x090000000aebcfae */ /* 0x0007e2000b901d50 */
[----:B------:R-:W-:Y:S01]  /*16c0*/  ISETP.GE.AND P1, PT, R2, UR6, PT ;  /* 0x0000000602007c0c */ /* 0x000fe2000bf26270 */
[----:B------:R-:W-:Y:S01]  /*16d0*/  IMAD.IADD R0, R154, 0x1, -R0 ;  /* 0x000000019a007824 */ /* 0x000fe200078e0a00 */
[----:B------:R-:W-:Y:S01]  /*16e0*/  LOP3.LUT R2, R16, 0x1c0, RZ, 0xc0, !PT ;  /* 0x000001c010027812 */ /* 0x000fe200078ec0ff */
[----:B------:R3:W-:Y:S01]  /*16f0*/  @!P4 LDGSTS.E.BYPASS.LTC128B.128 [R235+0xb000], [R10.64+0x80] ;  /* 0x0b0000800aebcfae */ /* 0x0007e2000b901d50 */
[----:B------:R-:W-:Y:S01]  /*1700*/  SHF.R.S32.HI R3, RZ, 0x4, R7 ;  /* 0x00000004ff037819 */ /* 0x000fe20000011407 */
[----:B------:R-:W-:Y:S01]  /*1710*/  UIMAD.WIDE.U32 UR14, UR4, 0x20, URZ ;  /* 0x00000020040e78a5 */ /* 0x000fe2000f8e003f */
[----:B------:R-:W-:Y:S01]  /*1720*/  SHF.R.S32.HI R18, RZ, 0x1f, R0 ;  /* 0x0000001fff127819 */ /* 0x000fe20000011400 */
[----:B------:R4:W-:Y:S01]  /*1730*/  @!P3 LDGSTS.E.BYPASS.LTC128B.128 [R235+0x9800], [R8.64] ;  /* 0x0980000008ebbfae */ /* 0x0009e2000b901d50 */
[----:B------:R-:W-:-:S02]  /*1740*/  LOP3.LUT R16, R2, 0x8, R6, 0xf8, !PT ;  /* 0x0000000802107812 */ /* 0x000fc400078ef806 */
[----:B------:R-:W-:Y:S01]  /*1750*/  LEA.HI R18, R18, R0, RZ, 0x3 ;  /* 0x0000000012127211 */ /* 0x000fe200078f18ff */
[----:B------:R4:W-:Y:S01]  /*1760*/  @!P3 LDGSTS.E.BYPASS.LTC128B.128 [R235+0xb800], [R8.64+0x80] ;  /* 0x0b80008008ebbfae */ /* 0x0009e2000b901d50 */
[----:B------:R-:W-:Y:S02]  /*1770*/  SHF.R.U32.HI R2, RZ, 0x3, R2 ;  /* 0x00000003ff027819 */ /* 0x000fe40000011602 */
[----:B------:R-:W-:Y:S01]  /*1780*/  LOP3.LUT R6, R18, 0xfffffff8, RZ, 0xc0, !PT ;  /* 0xfffffff812067812 */ /* 0x000fe200078ec0ff */
[----:B------:R-:W0:Y:S01]  /*1790*/  LDGDEPBAR ;  /* 0x00000000000079af */ /* 0x000e220000000000 */
[----:B------:R-:W-:Y:S02]  /*17a0*/  @!P2 LEA R17, P0, R17, R4, 0x4 ;  /* 0x000000041111a211 */ /* 0x000fe400078020ff */
[----:B------:R-:W-:Y:S01]  /*17b0*/  LEA.HI R7, R7, R3, RZ, 0x1 ;  /* 0x0000000307077211 */ /* 0x000fe200078f08ff */
[----:B------:R-:W-:Y:S01]  /*17c0*/  IMAD.IADD R28, R0, 0x1, -R6 ;  /* 0x00000001001c7824 */ /* 0x000fe200078e0a06 */
[----:B------:R-:W-:Y:S01]  /*17d0*/  LOP3.LUT R0, R16, R2, RZ, 0x3c, !PT ;  /* 0x0000000210007212 */ /* 0x000fe200078e3cff */
[----:B------:R-:W-:Y:S01]  /*17e0*/  STL [R1+0x14], R27 ;  /* 0x0000141b01007387 */ /* 0x000fe20000100800 */
[----:B------:R-:W-:Y:S01]  /*17f0*/  @!P2 LEA.HI.X R16, R20, R5, R19, 0x4, P0 ;  /* 0x000000051410a211 */ /* 0x000fe200000f2413 */
[----:B------:R-:W-:Y:S01]  /*1800*/  IMAD.SHL.U32 R2, R28, 0x40, RZ ;  /* 0x000000401c027824 */ /* 0x000fe200078e00ff */
[----:B------:R-:W-:Y:S01]  /*1810*/  ISETP.GE.AND P0, PT, R26, UR6, PT ;  /* 0x000000061a007c0c */ /* 0x000fe2000bf06270 */
[----:B--2---:R-:W-:Y:S01]  /*1820*/  IMAD.U32 R12, RZ, RZ, UR4 ;  /* 0x00000004ff0c7e24 */ /* 0x004fe2000f8e00ff */
[----:B------:R-:W-:Y:S01]  /*1830*/  LOP3.LUT R7, R7, 0xfffffffe, RZ, 0xc0, !PT ;  /* 0xfffffffe07077812 */ /* 0x000fe200078ec0ff */
[----:B------:R-:W-:Y:S01]  /*1840*/  IMAD.U32 R13, RZ, RZ, UR7 ;  /* 0x00000007ff0d7e24 */ /* 0x000fe2000f8e00ff */
[----:B------:R-:W-:-:S02]  /*1850*/  ISETP.GE.AND P5, PT, R25, UR6, PT ;  /* 0x0000000619007c0c */ /* 0x000fc4000bfa6270 */
[----:B------:R-:W-:Y:S01]  /*1860*/  LOP3.LUT R2, R2, 0x1c0, RZ, 0xc0, !PT ;  /* 0x000001c002027812 */ /* 0x000fe200078ec0ff */
[----:B------:R-:W-:-:S03]  /*1870*/  IMAD.IADD R3, R3, 0x1, -R7 ;  /* 0x0000000103037824 */ /* 0x000fc600078e0a07 */
[----:B------:R-:W-:Y:S01]  /*1880*/  SHF.R.U32.HI R7, RZ, 0x3, R2 ;  /* 0x00000003ff077819 */ /* 0x000fe20000011602 */
[C---:B------:R-:W-:Y:S02]  /*1890*/  IMAD R0, R3.reuse, 0x200, R0 ;  /* 0x0000020003007824 */ /* 0x040fe400078e0200 */
[----:B------:R-:W-:Y:S01]  /*18a0*/  IMAD.SHL.U32 R3, R3, 0x8, RZ ;  /* 0x0000000803037824 */ /* 0x000fe200078e00ff */
[----:B------:R-:W-:Y:S01]  /*18b0*/  VOTEU.ALL UP0, P0 ;  /* 0x00000000003f7886 */ /* 0x000fe20000000000 */
[----:B------:R-:W-:-:S04]  /*18c0*/  DEPBAR.LE SB0, 0x0 ;  /* 0x000080000000791a */ /* 0x000fc80000000000 */
[----:B------:R-:W-:Y:S01]  /*18d0*/  BAR.SYNC.DEFER_BLOCKING 0x0 ;  /* 0x0000000000007b1d */ /* 0x000fe20000010000 */
[----:B----4-:R-:W-:Y:S01]  /*18e0*/  @!P1 LEA R8, P4, R4, c[0x0][0x170], 0x1 ;  /* 0x00005c0004089a11 */ /* 0x010fe200078808ff */
[----:B------:R-:W-:Y:S01]  /*18f0*/  @!UP0 UIMAD UR6, UR5, 0x30, URZ ;  /* 0x00000030050688a4 */ /* 0x000fe2000f8e023f */
[----:B---3--:R-:W-:Y:S01]  /*1900*/  LOP3.LUT R10, R2, 0x8, R3, 0xf8, !PT ;  /* 0x00000008020a7812 */ /* 0x008fe200078ef803 */
[----:B------:R-:W-:Y:S01]  /*1910*/  @!P0 IMAD.WIDE.U32 R2, R12, 0x30, R4 ;  /* 0x000000300c028825 */ /* 0x000fe200078e0004 */
[----:B------:R-:W-:Y:S01]  /*1920*/  @!P1 LEA.HI.X R9, R4, c[0x0][0x174], R5, 0x1, P4 ;  /* 0x00005d0004099a11 */ /* 0x000fe200020f0c05 */
[----:B------:R-:W-:Y:S01]  /*1930*/  UISETP.GE.AND UP0, UPT, UR13, 0x41, UPT ;  /* 0x000000410d00788c */ /* 0x000fe2000bf06270 */
[----:B------:R-:W-:Y:S01]  /*1940*/  @!P2 LEA R6, P4, R17, c[0x0][0x170], 0x1 ;  /* 0x00005c001106aa11 */ /* 0x000fe200078808ff */
[----:B------:R-:W-:Y:S01]  /*1950*/  IMAD.SHL.U32 R12, R18, 0x40, RZ ;  /* 0x00000040120c7824 */ /* 0x000fe200078e00ff */
[----:B------:R-:W-:Y:S01]  /*1960*/  @!P5 IADD3 R11, P3, R4, UR14, RZ ;  /* 0x0000000e040bdc10 */ /* 0x000fe2000ff7e0ff */
[----:B------:R-:W-:Y:S01]  /*1970*/  IMAD.SHL.U32 R216, R0, 0x2, RZ ;  /* 0x0000000200d87824 */ /* 0x000fe200078e00ff */
[----:B------:R-:W-:-:S02]  /*1980*/  LOP3.LUT R153, R10, R7, RZ, 0x3c, !PT ;  /* 0x000000070a997212 */ /* 0x000fc400078e3cff */
[----:B------:R-:W-:Y:S02]  /*1990*/  @!P2 LEA.HI.X R7, R17, c[0x0][0x174], R16, 0x1, P4 ;  /* 0x00005d001107aa11 */ /* 0x000fe400020f0c10 */
[----:B------:R-:W-:Y:S02]  /*19a0*/  @!P5 IADD3.X R5, R5, UR15, R13, P3, !PT ;  /* 0x0000000f0505dc10 */ /* 0x000fe40009ffe40d */
[----:B------:R-:W-:Y:S02]  /*19b0*/  @!P5 LEA R4, P4, R11, c[0x0][0x170], 0x1 ;  /* 0x00005c000b04da11 */ /* 0x000fe400078808ff */
[----:B------:R-:W-:Y:S02]  /*19c0*/  @!P0 IADD3 R3, R3, UR6, RZ ;  /* 0x0000000603038c10 */ /* 0x000fe4000fffe0ff */
[----:B------:R-:W-:Y:S02]  /*19d0*/  @!P0 LEA R10, P3, R2, c[0x0][0x170], 0x1 ;  /* 0x00005c00020a8a11 */ /* 0x000fe400078608ff */
[----:B------:R-:W-:Y:S01]  /*19e0*/  LEA.HI R13, R24, R154, RZ, 0x5 ;  /* 0x0000009a180d7211 */ /* 0x000fe200078f28ff */
[----:B------:R-:W-:Y:S01]  /*19f0*/  @P1 STS.128 [R235+0xc000], RZ ;  /* 0x00c000ffeb001388 */ /* 0x000fe20000000c00 */
[----:B------:R-:W-:-:S02]  /*1a00*/  @!P5 LEA.HI.X R5, R11, c[0x0][0x174], R5, 0x1, P4 ;  /* 0x00005d000b05da11 */ /* 0x000fc400020f0c05 */
[----:B------:R-:W-:Y:S01]  /*1a10*/  @!P0 LEA.HI.X R11, R2, c[0x0][0x174], R3, 0x1, P3 ;  /* 0x00005d00020b8a11 */ /* 0x000fe200018f0c03 */
[----:B------:R-:W-:Y:S01]  /*1a20*/  @P1 STS.128 [R235+0xe000], RZ ;  /* 0x00e000ffeb001388 */ /* 0x000fe20000000c00 */
[----:B------:R-:W-:Y:S01]  /*1a30*/  SHF.R.S32.HI R2, RZ, 0x5, R13 ;  /* 0x00000005ff027819 */ /* 0x000fe2000001140d */
[----:B------:R-:W-:Y:S01]  /*1a40*/  IMAD.SHL.U32 R3, R154, 0x2, RZ ;  /* 0x000000029a037824 */ /* 0x000fe200078e00ff */
[----:B------:R-:W-:Y:S01]  /*1a50*/  LOP3.LUT R152, R12, 0xfffffe00, RZ, 0xc0, !PT ;  /* 0xfffffe000c987812 */ /* 0x000fe200078ec0ff */
[----:B------:R-:W-:Y:S01]  /*1a60*/  @!PT LDS RZ, [RZ] ;  /* 0x00000000fffff984 */ /* 0x000fe20000000800 */
[----:B------:R-:W-:Y:S01]  /*1a70*/  @!PT LDS RZ, [RZ] ;  /* 0x00000000fffff984 */ /* 0x000fe20000000800 */
[----:B------:R-:W-:Y:S01]  /*1a80*/  @!PT LDS RZ, [RZ] ;  /* 0x00000000fffff984 */ /* 0x000fe20000000800 */
[----:B------:R2:W-:Y:S01]  /*1a90*/  @!P1 LDGSTS.E.BYPASS.LTC128B.128 [R235+0xc000], [R8.64] ;  /* 0x0c00000008eb9fae */ /* 0x0005e2000b901d50 */
[C---:B------:R-:W-:Y:S02]  /*1aa0*/  IADD3 R0, R216.reuse, 0x8000, RZ ;  /* 0x00008000d8007810 */ /* 0x040fe40007ffe0ff */
[----:B------:R-:W-:Y:S01]  /*1ab0*/  IADD3 R227, R216, 0x8020, RZ ;  /* 0x00008020d8e37810 */ /* 0x000fe20007ffe0ff */
[----:B------:R-:W-:Y:S01]  /*1ac0*/  IMAD R2, R2, 0x400, R152 ;  /* 0x0000040002027824 */ /* 0x000fe200078e0298 */
[----:B------:R2:W-:Y:S01]  /*1ad0*/  @!P1 LDGSTS.E.BYPASS.LTC128B.128 [R235+0xe000], [R8.64+0x80] ;  /* 0x0e00008008eb9fae */ /* 0x0005e2000b901d50 */
[----:B------:R-:W-:-:S02]  /*1ae0*/  LOP3.LUT R3, R3, 0x6, RZ, 0xc0, !PT ;  /* 0x0000000603037812 */ /* 0x000fc400078ec0ff */
[----:B------:R-:W-:Y:S01]  /*1af0*/  IMAD.IADD R2, R153, 0x1, R2 ;  /* 0x0000000199027824 */ /* 0x000fe200078e0202 */
[----:B------:R-:W-:Y:S03]  /*1b00*/  @P2 STS.128 [R235+0xc800], RZ ;  /* 0x00c800ffeb002388 */ /* 0x000fe60000000c00 */
[----:B------:R-:W-:Y:S01]  /*1b10*/  IMAD.SHL.U32 R223, R2, 0x2, RZ ;  /* 0x0000000202df7824 */ /* 0x000fe200078e00ff */
[----:B------:R-:W-:Y:S01]  /*1b20*/  @P2 STS.128 [R235+0xe800], RZ ;  /* 0x00e800ffeb002388 */ /* 0x000fe20000000c00 */
[----:B------:R-:W-:-:S03]  /*1b30*/  IMAD.MOV.U32 R2, RZ, RZ, 0x20 ;  /* 0x00000020ff027424 */ /* 0x000fc600078e00ff */
[----:B------:R-:W-:Y:S01]  /*1b40*/  @!PT LDS RZ, [RZ] ;  /* 0x00000000fffff984 */ /* 0x000fe20000000800 */
[----:B------:R-:W-:Y:S01]  /*1b50*/  @!PT LDS RZ, [RZ] ;  /* 0x00000000fffff984 */ /* 0x000fe20000000800 */
[----:B------:R-:W-:Y:S01]  /*1b60*/  @!PT LDS RZ, [RZ] ;  /* 0x00000000fffff984 */ /* 0x000fe20000000800 */
[----:B------:R3:W-:Y:S04]  /*1b70*/  @!P2 LDGSTS.E.BYPASS.LTC128B.128 [R235+0xc800], [R6.64] ;  /* 0x0c80000006ebafae */ /* 0x0007e8000b901d50 */
[----:B------:R3:W-:Y:S01]  /*1b80*/  @!P2 LDGSTS.E.BYPASS.LTC128B.128 [R235+0xe800], [R6.64+0x80] ;  /* 0x0e80008006ebafae */ /* 0x0007e2000b901d50 */
[----:B------:R-:W-:-:S03]  /*1b90*/  R2P PR, R28, 0x6 ;  /* 0x000000061c007804 */ /* 0x000fc60000000000 */
[----:B------:R-:W-:Y:S02]  /*1ba0*/  @P5 STS.128 [R235+0xd000], RZ ;  /* 0x00d000ffeb005388 */ /* 0x000fe40000000c00 */
[----:B------:R-:W-:Y:S02]  /*1bb0*/  SEL R2, R2, 0xffffffe0, !P2 ;  /* 0xffffffe002027807 */ /* 0x000fe40005000000 */
[----:B------:R-:W-:Y:S03]  /*1bc0*/  @P5 STS.128 [R235+0xf000], RZ ;  /* 0x00f000ffeb005388 */ /* 0x000fe60000000c00 */
[----:B------:R-:W-:Y:S01]  /*1bd0*/  IMAD R226, R2, 0x2, R223 ;  /* 0x0000000202e27824 */ /* 0x000fe200078e02df */
[----:B------:R-:W-:Y:S01]  /*1be0*/  @!PT LDS RZ, [RZ] ;  /* 0x00000000fffff984 */ /* 0x000fe20000000800 */
[----:B------:R-:W-:Y:S01]  /*1bf0*/  @!PT LDS RZ, [RZ] ;  /* 0x00000000fffff984 */ /* 0x000fe20000000800 */
[----:B------:R-:W-:Y:S01]  /*1c00*/  @!PT LDS RZ, [RZ] ;  /* 0x00000000fffff984 */ /* 0x000fe20000000800 */
[----:B------:R3:W-:Y:S04]  /*1c10*/  @!P5 LDGSTS.E.BYPASS.LTC128B.128 [R235+0xd000], [R4.64] ;  /* 0x0d00000004ebdfae */ /* 0x0007e8000b901d50 */
[----:B------:R3:W-:Y:S04]  /*1c20*/  @!P5 LDGSTS.E.BYPASS.LTC128B.128 [R235+0xf000], [R4.64+0x80] ;  /* 0x0f00008004ebdfae */ /* 0x0007e8000b901d50 */
[----:B------:R-:W-:Y:S04]  /*1c30*/  @P0 STS.128 [R235+0xd800], RZ ;  /* 0x00d800ffeb000388 */ /* 0x000fe80000000c00 */
[----:B------:R-:W-:Y:S04]  /*1c40*/  @P0 STS.128 [R235+0xf800], RZ ;  /* 0x00f800ffeb000388 */ /* 0x000fe80000000c00 */
[----:B------:R-:W-:Y:S01]  /*1c50*/  @!PT LDS RZ, [RZ] ;  /* 0x00000000fffff984 */ /* 0x000fe20000000800 */
[----:B------:R-:W-:Y:S01]  /*1c60*/  @!PT LDS RZ, [RZ] ;  /* 0x00000000fffff984 */ /* 0x000fe20000000800 */
[----:B------:R-:W-:Y:S01]  /*1c70*/  @!PT LDS RZ, [RZ] ;  /* 0x00000000fffff984 */ /* 0x000fe20000000800 */
[----:B------:R2:W-:Y:S04]  /*1c80*/  @!P0 LDGSTS.E.BYPASS.LTC128B.128 [R235+0xd800], [R10.64] ;  /* 0x0d8000000aeb8fae */ /* 0x0005e8000b901d50 */
[----:B------:R2:W-:Y:S04]  /*1c90*/  @!P0 LDGSTS.E.BYPASS.LTC128B.128 [R235+0xf800], [R10.64+0x80] ;  /* 0x0f8000800aeb8fae */ /* 0x0005e8000b901d50 */
[----:B------:R-:W-:Y:S04]  /*1ca0*/  LDSM.16.M88.4 R20, [R223] ;  /* 0x00000000df14783b */ /* 0x000fe80000000200 */
[----:B------:R-:W4:Y:S04]  /*1cb0*/  LDSM.16.M88.4 R16, [R216+0x8800] ;  /* 0x00880000d810783b */ /* 0x000f280000000200 */
[----:B---3--:R-:W3:Y:S04]  /*1cc0*/  LDSM.16.M88.4 R4, [R216+0x8000] ;  /* 0x00800000d804783b */ /* 0x008ee80000000200 */
[----:B------:R-:W-:Y:S04]  /*1cd0*/  LDSM.16.M88.4 R24, [R216+0x9000] ;  /* 0x00900000d818783b */ /* 0x000fe80000000200 */
[----:B------:R-:W-:Y:S04]  /*1ce0*/  LDSM.16.M88.4 R48, [R216+0x9800] ;  /* 0x00980000d830783b */ /* 0x000fe80000000200 */
[----:B------:R-:W0:Y:S04]  /*1cf0*/  LDGDEPBAR ;  /* 0x00000000000079af */ /* 0x000e280000000000 */
[----:B--2---:R-:W2:Y:S01]  /*1d00*/  LDSM.16.M88.4 R8, [R223+0x2000] ;  /* 0x00200000df08783b */ /* 0x004ea20000000200 */
[C---:B----4-:R-:W-:Y:S08]  /*1d10*/  HMMA.16816.F32.BF16 R104, R20.reuse, R16, RZ ;  /* 0x000000101468723c */ /* 0x050ff000000418ff */
[C---:B---3--:R-:W-:Y:S08]  /*1d20*/  HMMA.16816.F32.BF16 R112, R20.reuse, R4, RZ ;  /* 0x000000041470723c */ /* 0x048ff000000418ff */
[----:B------:R-:W-:Y:S08]  /*1d30*/  HMMA.16816.F32.BF16 R132, R20, R18, RZ ;  /* 0x000000121484723c */ /* 0x000ff000000418ff */
[C---:B--2---:R-:W-:Y:S07]  /*1d40*/  HMMA.16816.F32.BF16 R68, R8.reuse, R4, RZ ;  /* 0x000000040844723c */ /* 0x044fee00000418ff */
[----:B------:R-:W-:Y:S01]  /*1d50*/  IMAD.MOV.U32 R4, RZ, RZ, 0x10 ;  /* 0x00000010ff047424 */ /* 0x000fe200078e00ff */
[----:B------:R-:W-:Y:S04]  /*1d60*/  HMMA.16816.F32.BF16 R64, R8, R16, RZ ;  /* 0x000000100840723c */ /* 0x000fe800000418ff */
[----:B------:R-:W-:-:S02]  /*1d70*/  SEL R4, R4, 0xfffffff0, !P1 ;  /* 0xfffffff004047807 */ /* 0x000fc40004800000 */
[----:B------:R-:W-:Y:S02]  /*1d80*/  R2P PR, R29, 0x6 ;  /* 0x000000061d007804 */ /* 0x000fe40000000000 */
[----:B------:R-:W-:Y:S01]  /*1d90*/  HMMA.16816.F32.BF16 R72, R8, R18, RZ ;  /* 0x000000120848723c */ /* 0x000fe200000418ff */
[----:B------:R-:W-:-:S04]  /*1da0*/  IMAD R224, R4, 0x2, R223 ;  /* 0x0000000204e07824 */ /* 0x000fc800078e02df */
[----:B------:R-:W-:Y:S01]  /*1db0*/  IMAD R225, R2, 0x2, R224 ;  /* 0x0000000202e17824 */ /* 0x000fe200078e02e0 */
[----:B-1----:R-:W-:Y:S02]  /*1dc0*/  LDSM.16.M88.4 R12, [R224+0x2000] ;  /* 0x00200000e00c783b */ /* 0x002fe40000000200 */
[----:B------:R-:W-:Y:S02]  /*1dd0*/  HMMA.16816.F32.BF16 R56, R8, R24, RZ ;  /* 0x000000180838723c */ /* 0x000fe400000418ff */
[----:B------:R-:W-:Y:S01]  /*1de0*/  LDSM.16.M88.4 R16, [R224] ;  /* 0x00000000e010783b */ /* 0x000fe20000000200 */
[----:B------:R-:W-:Y:S01]  /*1df0*/  @P1 IADD3 R227, R0, -0x20, RZ ;  /* 0xffffffe000e31810 */ /* 0x000fe20007ffe0ff */
[----:B------:R-:W-:-:S03]  /*1e00*/  IMAD.MOV.U32 R0, RZ, RZ, 0x40 ;  /* 0x00000040ff007424 */ /* 0x000fc600078e00ff */
[C---:B------:R-:W-:Y:S01]  /*1e10*/  IADD3 R234, R227.reuse, 0x800, RZ ;  /* 0x00000800e3ea7810 */ /* 0x040fe20007ffe0ff */
[----:B------:R-:W1:Y:S01]  /*1e20*/  LDSM.16.M88.4 R44, [R227] ;  /* 0x00000000e32c783b */ /* 0x000e620000000200 */
[----:B------:R-:W-:Y:S01]  /*1e30*/  SEL R0, R0, 0xffffffc0, !P2 ;  /* 0xffffffc000007807 */ /* 0x000fe20005000000 */
[C---:B------:R-:W-:Y:S01]  /*1e40*/  HMMA.16816.F32.BF16 R76, R8.reuse, R6, RZ ;  /* 0x00000006084c723c */ /* 0x040fe200000418ff */
[C---:B------:R-:W-:Y:S01]  /*1e50*/  IADD3 R233, R227.reuse, 0x1000, RZ ;  /* 0x00001000e3e97810 */ /* 0x040fe20007ffe0ff */
[----:B------:R-:W2:Y:S01]  /*1e60*/  LDSM.16.M88.4 R36, [R227+0x1000] ;  /* 0x00100000e324783b */ /* 0x000ea20000000200 */
[C---:B------:R-:W-:Y:S01]  /*1e70*/  IADD3 R232, R227.reuse, 0x1800, RZ ;  /* 0x00001800e3e87810 */ /* 0x040fe20007ffe0ff */
[----:B------:R-:W-:Y:S01]  /*1e80*/  IMAD.IADD R222, R216, 0x1, R0 ;  /* 0x00000001d8de7824 */ /* 0x000fe200078e0200 */
[C---:B------:R-:W-:Y:S01]  /*1e90*/  IADD3 R231, R227.reuse, 0x2000, RZ ;  /* 0x00002000e3e77810 */ /* 0x040fe20007ffe0ff */
[----:B------:R-:W3:Y:S01]  /*1ea0*/  LDSM.16.M88.4 R40, [R227+0x800] ;  /* 0x00080000e328783b */ /* 0x000ee20000000200 */
[----:B------:R-:W-:Y:S01]  /*1eb0*/  IMAD.IADD R221, R0, 0x1, R227 ;  /* 0x0000000100dd7824 */ /* 0x000fe200078e02e3 */
[----:B------:R-:W-:Y:S01]  /*1ec0*/  HMMA.16816.F32.BF16 R60, R8, R48, RZ ;  /* 0x00000030083c723c */ /* 0x000fe200000418ff */
[----:B------:R-:W-:Y:S01]  /*1ed0*/  IMAD.U32 R0, RZ, RZ, UR10 ;  /* 0x0000000aff007e24 */ /* 0x000fe2000f8e00ff */
[----:B------:R-:W4:Y:S01]  /*1ee0*/  LDSM.16.M88.4 R32, [R227+0x1800] ;  /* 0x00180000e320783b */ /* 0x000f220000000200 */
[----:B------:R-:W-:-:S02]  /*1ef0*/  IADD3 R230, R227, 0x2800, RZ ;  /* 0x00002800e3e67810 */ /* 0x000fc40007ffe0ff */
[----:B------:R-:W-:Y:S01]  /*1f00*/  IMAD R0, R0, 0x40, R3 ;  /* 0x0000004000007824 */ /* 0x000fe200078e0203 */
[----:B------:R-:W-:Y:S01]  /*1f10*/  LDSM.16.M88.4 R88, [R222+0x9800] ;  /* 0x00980000de58783b */ /* 0x000fe20000000200 */
[C---:B------:R-:W-:Y:S01]  /*1f20*/  IADD3 R229, R227.reuse, 0x3000, RZ ;  /* 0x00003000e3e57810 */ /* 0x040fe20007ffe0ff */
[C---:B------:R-:W-:Y:S01]  /*1f30*/  HMMA.16816.F32.BF16 R84, R8.reuse, R26, RZ ;  /* 0x0000001a0854723c */ /* 0x040fe200000418ff */
[----:B------:R-:W-:Y:S01]  /*1f40*/  IADD3 R228, R227, 0x3800, RZ ;  /* 0x00003800e3e47810 */ /* 0x000fe20007ffe0ff */
[----:B------:R-:W-:Y:S01]  /*1f50*/  LDSM.16.M88.4 R28, [R222+0x8800] ;  /* 0x00880000de1c783b */ /* 0x000fe20000000200 */
[C---:B------:R-:W-:Y:S02]  /*1f60*/  IADD3 R3, R0.reuse, 0x1, RZ ;  /* 0x0000000100037810 */ /* 0x040fe40007ffe0ff */
[C---:B------:R-:W-:Y:S01]  /*1f70*/  ISETP.GE.AND P1, PT, R0.reuse, UR13, PT ;  /* 0x0000000d00007c0c */ /* 0x040fe2000bf26270 */
[----:B------:R-:W-:Y:S01]  /*1f80*/  LDSM.16.M88.4 R52, [R222+0x9000] ;  /* 0x00900000de34783b */ /* 0x000fe20000000200 */
[----:B------:R-:W-:Y:S01]  /*1f90*/  ISETP.GE.AND P0, PT, R3, UR13, PT ;  /* 0x0000000d03007c0c */ /* 0x000fe2000bf06270 */
[----:B------:R-:W-:Y:S01]  /*1fa0*/  HMMA.16816.F32.BF16 R80, R8, R50, RZ ;  /* 0x000000320850723c */ /* 0x000fe200000418ff */
[C---:B------:R-:W-:Y:S01]  /*1fb0*/  IADD3 R3, R0.reuse, 0x9, RZ ;  /* 0x0000000900037810 */ /* 0x040fe20007ffe0ff */
[----:B------:R-:W5:Y:S01]  /*1fc0*/  LDSM.16.M88.4 R8, [R226+0x2000] ;  /* 0x00200000e208783b */ /* 0x000f620000000200 */
[----:B------:R-:W-:-:S02]  /*1fd0*/  IADD3 R5, R0, 0x8, RZ ;  /* 0x0000000800057810 */ /* 0x000fc40007ffe0ff */
[----:B------:R-:W-:Y:S02]  /*1fe0*/  ISETP.GE.AND P5, PT, R3, UR13, PT ;  /* 0x0000000d03007c0c */ /* 0x000fe4000bfa6270 */
[C---:B------:R-:W-:Y:S01]  /*1ff0*/  IADD3 R3, R0.reuse, 0x18, RZ ;  /* 0x0000001800037810 */ /* 0x040fe20007ffe0ff */
[C---:B------:R-:W-:Y:S01]  /*2000*/  HMMA.16816.F32.BF16 R108, R20.reuse, R6, RZ ;  /* 0x00000006146c723c */ /* 0x040fe200000418ff */
[----:B------:R-:W-:Y:S02]  /*2010*/  ISETP.GE.AND P6, PT, R5, UR13, PT ;  /* 0x0000000d05007c0c */ /* 0x000fe4000bfc6270 */
[----:B------:R-:W-:Y:S02]  /*2020*/  ISETP.GE.AND P2, PT, R3, UR13, PT ;  /* 0x0000000d03007c0c */ /* 0x000fe4000bf46270 */
[C---:B------:R-:W-:Y:S02]  /*2030*/  IADD3 R3, R0.reuse, 0x19, RZ ;  /* 0x0000001900037810 */ /* 0x040fe40007ffe0ff */
[C---:B------:R-:W-:Y:S01]  /*2040*/  IADD3 R6, R0.reuse, 0x10, RZ ;  /* 0x0000001000067810 */ /* 0x040fe20007ffe0ff */
[----:B------:R-:W-:Y:S01]  /*2050*/  HMMA.16816.F32.BF16 R100, R20, R24, RZ ;  /* 0x000000181464723c */ /* 0x000fe200000418ff */
[----:B------:R-:W-:-:S02]  /*2060*/  IADD3 R5, R0, 0x11, RZ ;  /* 0x0000001100057810 */ /* 0x000fc40007ffe0ff */
[----:B------:R-:W-:Y:S02]  /*2070*/  ISETP.GE.AND P4, PT, R6, UR13, PT ;  /* 0x0000000d06007c0c */ /* 0x000fe4000bf86270 */
[----:B------:R-:W-:-:S03]  /*2080*/  ISETP.GE.AND P3, PT, R5, UR13, PT ;  /* 0x0000000d05007c0c */ /* 0x000fc6000bf66270 */
[C---:B------:R-:W-:Y:S01]  /*2090*/  HMMA.16816.F32.BF16 R128, R20.reuse, R26, RZ ;  /* 0x0000001a1480723c */ /* 0x040fe200000418ff */
[----:B------:R-:W4:Y:S07]  /*20a0*/  LDSM.16.M88.4 R24, [R222+0x8000] ;  /* 0x00800000de18783b */ /* 0x000f2e0000000200 */
[C---:B------:R-:W-:Y:S08]  /*20b0*/  HMMA.16816.F32.BF16 R96, R20.reuse, R48, RZ ;  /* 0x000000301460723c */ /* 0x040ff000000418ff */
[----:B------:R-:W-:Y:S01]  /*20c0*/  HMMA.16816.F32.BF16 R124, R20, R50, RZ ;  /* 0x00000032147c723c */ /* 0x000fe200000418ff */
[----:B------:R-:W5:Y:S07]  /*20d0*/  LDSM.16.M88.4 R20, [R226] ;  /* 0x00000000e214783b */ /* 0x000f6e0000000200 */
[C---:B-1----:R-:W-:Y:S08]  /*20e0*/  HMMA.16816.F32.BF16 R120, R12.reuse, R44, R68 ;  /* 0x0000002c0c78723c */ /* 0x042ff00000041844 */
[C---:B--2---:R-:W-:Y:S08]  /*20f0*/  HMMA.16816.F32.BF16 R92, R12.reuse, R36, R56 ;  /* 0x000000240c5c723c */ /* 0x044ff00000041838 */
[C---:B---3--:R-:W-:Y:S08]  /*2100*/  HMMA.16816.F32.BF16 R116, R12.reuse, R40, R64 ;  /* 0x000000280c74723c */ /* 0x048ff00000041840 */
[C---:B----4-:R-:W-:Y:S08]  /*2110*/  HMMA.16816.F32.BF16 R60, R12.reuse, R32, R60 ;  /* 0x000000200c3c723c */ /* 0x050ff0000004183c */
[C---:B------:R-:W-:Y:S08]  /*2120*/  HMMA.16816.F32.BF16 R76, R12.reuse, R46, R76 ;  /* 0x0000002e0c4c723c */ /* 0x040ff0000004184c */
[C---:B------:R-:W-:Y:S08]  /*2130*/  HMMA.16816.F32.BF16 R72, R12.reuse, R42, R72 ;  /* 0x0000002a0c48723c */ /* 0x040ff00000041848 */
[C---:B------:R-:W-:Y:S08]  /*2140*/  HMMA.16816.F32.BF16 R68, R12.reuse, R38, R84 ;  /* 0x000000260c44723c */ /* 0x040ff00000041854 */
[----:B------:R-:W-:Y:S08]  /*2150*/  HMMA.16816.F32.BF16 R56, R12, R34, R80 ;  /* 0x000000220c38723c */ /* 0x000ff00000041850 */
[C---:B------:R-:W-:Y:S08]  /*2160*/  HMMA.16816.F32.BF16 R12, R16.reuse, R40, R104 ;  /* 0x00000028100c723c */ /* 0x040ff00000041868 */
[C---:B------:R-:W-:Y:S08]  /*2170*/  HMMA.16816.F32.BF16 R48, R16.reuse, R44, R112 ;  /* 0x0000002c1030723c */ /* 0x040ff00000041870 */
[C---:B------:R-:W-:Y:S08]  /*2180*/  HMMA.16816.F32.BF16 R40, R16.reuse, R42, R132 ;  /* 0x0000002a1028723c */ /* 0x040ff00000041884 */
[C---:B------:R-:W-:Y:S08]  /*2190*/  HMMA.16816.F32.BF16 R44, R16.reuse, R46, R108 ;  /* 0x0000002e102c723c */ /* 0x040ff0000004186c */
[C---:B------:R-:W-:Y:S08]  /*21a0*/  HMMA.16816.F32.BF16 R84, R16.reuse, R32, R96 ;  /* 0x000000201054723c */ /* 0x040ff00000041860 */
[C---:B------:R-:W-:Y:S08]  /*21b0*/  HMMA.16816.F32.BF16 R80, R16.reuse, R36, R100 ;  /* 0x000000241050723c */ /* 0x040ff00000041864 */
[C---:B------:R-:W-:Y:S01]  /*21c0*/  HMMA.16816.F32.BF16 R64, R16.reuse, R38, R128 ;  /* 0x000000261040723c */ /* 0x040fe20000041880 */
[----:B------:R-:W-:Y:S07]  /*21d0*/  LDSM.16.M88.4 R36, [R221] ;  /* 0x00000000dd24783b */ /* 0x000fee0000000200 */
[----:B------:R-:W-:Y:S01]  /*21e0*/  HMMA.16816.F32.BF16 R96, R16, R34, R124 ;  /* 0x000000221060723c */ /* 0x000fe2000004187c */
[----:B------:R-:W-:Y:S04]  /*21f0*/  LDSM.16.M88.4 R32, [R221+0x800] ;  /* 0x00080000dd20783b */ /* 0x000fe80000000200 */
[----:B------:R-:W-:Y:S03]  /*2200*/  LDSM.16.M88.4 R16, [R223+0x6000] ;  /* 0x00600000df10783b */ /* 0x000fe60000000200 */
[C---:B-----5:R-:W-:Y:S08]  /*2210*/  HMMA.16816.F32.BF16 R132, R8.reuse, R88, R60 ;  /* 0x000000580884723c */ /* 0x060ff0000004183c */
[C---:B------:R-:W-:Y:S08]  /*2220*/  HMMA.16816.F32.BF16 R100, R8.reuse, R24, R120 ;  /* 0x000000180864723c */ /* 0x040ff00000041878 */
[C---:B------:R-:W-:Y:S08]  /*2230*/  HMMA.16816.F32.BF16 R124, R8.reuse, R28, R116 ;  /* 0x0000001c087c723c */ /* 0x040ff00000041874 */
[C---:B------:R-:W-:Y:S08]  /*2240*/  HMMA.16816.F32.BF16 R128, R8.reuse, R52, R92 ;  /* 0x000000340880723c */ /* 0x040ff0000004185c */
[C---:B------:R-:W-:Y:S08]  /*2250*/  HMMA.16816.F32.BF16 R60, R8.reuse, R26, R76 ;  /* 0x0000001a083c723c */ /* 0x040ff0000004184c */
[C---:B------:R-:W-:Y:S08]  /*2260*/  HMMA.16816.F32.BF16 R72, R8.reuse, R30, R72 ;  /* 0x0000001e0848723c */ /* 0x040ff00000041848 */
[C---:B------:R-:W-:Y:S08]  /*2270*/  HMMA.16816.F32.BF16 R92, R8.reuse, R54, R68 ;  /* 0x00000036085c723c */ /* 0x040ff00000041844 */
[----:B------:R-:W-:Y:S01]  /*2280*/  HMMA.16816.F32.BF16 R76, R8, R90, R56 ;  /* 0x0000005a084c723c */ /* 0x000fe20000041838 */
[----:B------:R-:W1:Y:S04]  /*2290*/  LDSM.16.M88.4 R8, [R225+0x2000] ;  /* 0x00200000e108783b */ /* 0x000e680000000200 */
[----:B------:R-:W-:Y:S03]  /*22a0*/  LDSM.16.M88.4 R56, [R216+0xb000] ;  /* 0x00b00000d838783b */ /* 0x000fe60000000200 */
[C---:B------:R-:W-:Y:S08]  /*22b0*/  HMMA.16816.F32.BF16 R120, R20.reuse, R24, R48 ;  /* 0x000000181478723c */ /* 0x040ff00000041830 */
[C---:B------:R-:W-:Y:S01]  /*22c0*/  HMMA.16816.F32.BF16 R108, R20.reuse, R28, R12 ;  /* 0x0000001c146c723c */ /* 0x040fe2000004180c */
[----:B------:R-:W-:Y:S07]  /*22d0*/  LDSM.16.M88.4 R12, [R225] ;  /* 0x00000000e10c783b */ /* 0x000fee0000000200 */
[C---:B------:R-:W-:Y:S01]  /*22e0*/  HMMA.16816.F32.BF16 R116, R20.reuse, R30, R40 ;  /* 0x0000001e1474723c */ /* 0x040fe20000041828 */
[----:B------:R-:W2:Y:S04]  /*22f0*/  LDSM.16.M88.4 R28, [R221+0x1000] ;  /* 0x00100000dd1c783b */ /* 0x000ea80000000200 */
[----:B------:R-:W-:Y:S03]  /*2300*/  LDSM.16.M88.4 R40, [R216+0xa000] ;  /* 0x00a00000d828783b */ /* 0x000fe60000000200 */
[C---:B------:R-:W-:Y:S01]  /*2310*/  HMMA.16816.F32.BF16 R48, R20.reuse, R26, R44 ;  /* 0x0000001a1430723c */ /* 0x040fe2000004182c */
[----:B------:R-:W3:Y:S04]  /*2320*/  LDSM.16.M88.4 R24, [R221+0x1800] ;  /* 0x00180000dd18783b */ /* 0x000ee80000000200 */
[----:B------:R-:W4:Y:S03]  /*2330*/  LDSM.16.M88.4 R44, [R216+0xa800] ;  /* 0x00a80000d82c783b */ /* 0x000f260000000200 */
[C---:B------:R-:W-:Y:S08]  /*2340*/  HMMA.16816.F32.BF16 R112, R20.reuse, R52, R80 ;  /* 0x000000341470723c */ /* 0x040ff00000041850 */
[C---:B------:R-:W-:Y:S01]  /*2350*/  HMMA.16816.F32.BF16 R104, R20.reuse, R54, R64 ;  /* 0x000000361468723c */ /* 0x040fe20000041840 */
[----:B------:R-:W5:Y:S07]  /*2360*/  LDSM.16.M88.4 R52, [R216+0xb800] ;  /* 0x00b80000d834783b */ /* 0x000f6e0000000200 */
[C---:B------:R-:W-:Y:S08]  /*2370*/  HMMA.16816.F32.BF16 R84, R20.reuse, R88, R84 ;  /* 0x000000581454723c */ /* 0x040ff00000041854 */
[----:B------:R-:W-:Y:S01]  /*2380*/  HMMA.16816.F32.BF16 R68, R20, R90, R96 ;  /* 0x0000005a1444723c */ /* 0x000fe20000041860 */
[----:B------:R-:W3:Y:S07]  /*2390*/  LDSM.16.M88.4 R20, [R223+0x4000] ;  /* 0x00400000df14783b */ /* 0x000eee0000000200 */
[C---:B-1----:R-:W-:Y:S08]  /*23a0*/  HMMA.16816.F32.BF16 R64, R8.reuse, R36, R100 ;  /* 0x000000240840723c */ /* 0x042ff00000041864 */
[C---:B------:R-:W-:Y:S08]  /*23b0*/  HMMA.16816.F32.BF16 R60, R8.reuse, R38, R60 ;  /* 0x00000026083c723c */ /* 0x040ff0000004183c */
[C---:B--2---:R-:W-:Y:S08]  /*23c0*/  HMMA.16816.F32.BF16 R96, R8.reuse, R28, R128 ;  /* 0x0000001c0860723c */ /* 0x044ff00000041880 */
[C---:B------:R-:W-:Y:S08]  /*23d0*/  HMMA.16816.F32.BF16 R92, R8.reuse, R30, R92 ;  /* 0x0000001e085c723c */ /* 0x040ff0000004185c */
[C---:B------:R-:W-:Y:S08]  /*23e0*/  HMMA.16816.F32.BF16 R80, R8.reuse, R32, R124 ;  /* 0x000000200850723c */ /* 0x040ff0000004187c */
[C---:B------:R-:W-:Y:S08]  /*23f0*/  HMMA.16816.F32.BF16 R100, R8.reuse, R34, R72 ;  /* 0x000000220864723c */ /* 0x040ff00000041848 */
[C---:B---3--:R-:W-:Y:S08]  /*2400*/  HMMA.16816.F32.BF16 R88, R8.reuse, R24, R132 ;  /* 0x000000180858723c */ /* 0x048ff00000041884 */
[----:B------:R-:W-:Y:S01]  /*2410*/  HMMA.16816.F32.BF16 R76, R8, R26, R76 ;  /* 0x0000001a084c723c */ /* 0x000fe2000004184c */
[----:B------:R-:W-:Y:S07]  /*2420*/  LDSM.16.M88.4 R8, [R224+0x6000] ;  /* 0x00600000e008783b */ /* 0x000fee0000000200 */
[C---:B------:R-:W-:Y:S08]  /*2430*/  HMMA.16816.F32.BF16 R72, R12.reuse, R36, R120 ;  /* 0x000000240c48723c */ /* 0x040ff00000041878 */
[C---:B------:R-:W-:Y:S01]  /*2440*/  HMMA.16816.F32.BF16 R48, R12.reuse, R38, R48 ;  /* 0x000000260c30723c */ /* 0x040fe20000041830 */
[----:B------:R-:W1:Y:S07]  /*2450*/  LDSM.16.M88.4 R36, [R227+0x2000] ;  /* 0x00200000e324783b */ /* 0x000e6e0000000200 */
[C---:B------:R-:W-:Y:S08]  /*2460*/  HMMA.16816.F32.BF16 R108, R12.reuse, R32, R108 ;  /* 0x000000200c6c723c */ /* 0x040ff0000004186c */
[C---:B------:R-:W-:Y:S01]  /*2470*/  HMMA.16816.F32.BF16 R120, R12.reuse, R34, R116 ;  /* 0x000000220c78723c */ /* 0x040fe20000041874 */
[----:B------:R-:W2:Y:S07]  /*2480*/  LDSM.16.M88.4 R32, [R227+0x2800] ;  /* 0x00280000e320783b */ /* 0x000eae0000000200 */
[C---:B------:R-:W-:Y:S08]  /*2490*/  HMMA.16816.F32.BF16 R132, R12.reuse, R28, R112 ;  /* 0x0000001c0c84723c */ /* 0x040ff00000041870 */
[C---:B------:R-:W-:Y:S01]  /*24a0*/  HMMA.16816.F32.BF16 R128, R12.reuse, R30, R104 ;  /* 0x0000001e0c80723c */ /* 0x040fe20000041868 */
[----:B------:R-:W3:Y:S07]  /*24b0*/  LDSM.16.M88.4 R28, [R227+0x3000] ;  /* 0x00300000e31c783b */ /* 0x000eee0000000200 */
[C---:B------:R-:W-:Y:S08]  /*24c0*/  HMMA.16816.F32.BF16 R124, R12.reuse, R24, R84 ;  /* 0x000000180c7c723c */ /* 0x040ff00000041854 */
[----:B------:R-:W-:Y:S01]  /*24d0*/  HMMA.16816.F32.BF16 R112, R12, R26, R68 ;  /* 0x0000001a0c70723c */ /* 0x000fe20000041844 */
[----:B------:R-:W1:Y:S04]  /*24e0*/  LDSM.16.M88.4 R24, [R227+0x3800] ;  /* 0x00380000e318783b */ /* 0x000e680000000200 */
[----:B------:R-:W1:Y:S03]  /*24f0*/  LDSM.16.M88.4 R12, [R224+0x4000] ;  /* 0x00400000e00c783b */ /* 0x000e660000000200 */
[C---:B------:R-:W-:Y:S08]  /*2500*/  HMMA.16816.F32.BF16 R104, R16.reuse, R40, R64 ;  /* 0x000000281068723c */ /* 0x040ff00000041840 */
[C---:B------:R-:W-:Y:S08]  /*2510*/  HMMA.16816.F32.BF16 R136, R16.reuse, R42, R60 ;  /* 0x0000002a1088723c */ /* 0x040ff0000004183c */
[C---:B------:R-:W-:Y:S08]  /*2520*/  HMMA.16816.F32.BF16 R140, R16.reuse, R56, R96 ;  /* 0x00000038108c723c */ /* 0x040ff00000041860 */
[C---:B------:R-:W-:Y:S08]  /*2530*/  HMMA.16816.F32.BF16 R116, R16.reuse, R58, R92 ;  /* 0x0000003a1074723c */ /* 0x040ff0000004185c */
[C---:B----4-:R-:W-:Y:S08]  /*2540*/  HMMA.16816.F32.BF16 R148, R16.reuse, R44, R80 ;  /* 0x0000002c1094723c */ /* 0x050ff00000041850 */
[C---:B------:R-:W-:Y:S08]  /*2550*/  HMMA.16816.F32.BF16 R144, R16.reuse, R46, R100 ;  /* 0x0000002e1090723c */ /* 0x040ff00000041864 */
[C---:B-----5:R-:W-:Y:S08]  /*2560*/  HMMA.16816.F32.BF16 R96, R16.reuse, R52, R88 ;  /* 0x000000341060723c */ /* 0x060ff00000041858 */
[----:B------:R-:W-:Y:S01]  /*2570*/  HMMA.16816.F32.BF16 R92, R16, R54, R76 ;  /* 0x00000036105c723c */ /* 0x000fe2000004184c */
[----:B------:R-:W-:Y:S07]  /*2580*/  LDSM.16.M88.4 R16, [R226+0x6000] ;  /* 0x00600000e210783b */ /* 0x000fee0000000200 */
[C---:B------:R-:W-:Y:S08]  /*2590*/  HMMA.16816.F32.BF16 R88, R20.reuse, R40, R72 ;  /* 0x000000281458723c */ /* 0x040ff00000041848 */
[C---:B------:R-:W-:Y:S01]  /*25a0*/  HMMA.16816.F32.BF16 R84, R20.reuse, R42, R48 ;  /* 0x0000002a1454723c */ /* 0x040fe20000041830 */
[----:B------:R-:W-:Y:S04]  /*25b0*/  LDSM.16.M88.4 R40, [R222+0xa800] ;  /* 0x00a80000de28783b */ /* 0x000fe80000000200 */
[----:B------:R-:W-:Y:S03]  /*25c0*/  LDSM.16.M88.4 R48, [R222+0xb800] ;  /* 0x00b80000de30783b */ /* 0x000fe60000000200 */
[C---:B------:R-:W-:Y:S08]  /*25d0*/  HMMA.16816.F32.BF16 R80, R20.reuse, R44, R108 ;  /* 0x0000002c1450723c */ /* 0x040ff0000004186c */
[C---:B------:R-:W-:Y:S01]  /*25e0*/  HMMA.16816.F32.BF16 R76, R20.reuse, R46, R120 ;  /* 0x0000002e144c723c */ /* 0x040fe20000041878 */
[----:B------:R-:W4:Y:S07]  /*25f0*/  LDSM.16.M88.4 R44, [R222+0xa000] ;  /* 0x00a00000de2c783b */ /* 0x000f2e0000000200 */
[C---:B------:R-:W-:Y:S08]  /*2600*/  HMMA.16816.F32.BF16 R68, R20.reuse, R58, R128 ;  /* 0x0000003a1444723c */ /* 0x040ff00000041880 */
[C---:B------:R-:W-:Y:S08]  /*2610*/  HMMA.16816.F32.BF16 R64, R20.reuse, R52, R124 ;  /* 0x000000341440723c */ /* 0x040ff0000004187c */
[C---:B------:R-:W-:Y:S01]  /*2620*/  HMMA.16816.F32.BF16 R60, R20.reuse, R54, R112 ;  /* 0x00000036143c723c */ /* 0x040fe20000041870 */
[----:B------:R-:W5:Y:S07]  /*2630*/  LDSM.16.M88.4 R52, [R222+0xb000] ;  /* 0x00b00000de34783b */ /* 0x000f6e0000000200 */
[----:B------:R-:W-:Y:S01]  /*2640*/  HMMA.16816.F32.BF16 R72, R20, R56, R132 ;  /* 0x000000381448723c */ /* 0x000fe20000041884 */
[----:B------:R-:W4:Y:S07]  /*2650*/  LDSM.16.M88.4 R20, [R226+0x4000] ;  /* 0x00400000e214783b */ /* 0x000f2e0000000200 */
[C---:B-1----:R-:W-:Y:S08]  /*2660*/  HMMA.16816.F32.BF16 R56, R8.reuse, R36, R104 ;  /* 0x000000240838723c */ /* 0x042ff00000041868 */
[C---:B------:R-:W-:Y:S08]  /*2670*/  HMMA.16816.F32.BF16 R100, R8.reuse, R38, R136 ;  /* 0x000000260864723c */ /* 0x040ff00000041888 */
[C---:B--2---:R-:W-:Y:S08]  /*2680*/  HMMA.16816.F32.BF16 R112, R8.reuse, R32, R148 ;  /* 0x000000200870723c */ /* 0x044ff00000041894 */
[C---:B------:R-:W-:Y:S08]  /*2690*/  HMMA.16816.F32.BF16 R120, R8.reuse, R34, R144 ;  /* 0x000000220878723c */ /* 0x040ff00000041890 */
[C---:B---3--:R-:W-:Y:S08]  /*26a0*/  HMMA.16816.F32.BF16 R124, R8.reuse, R28, R140 ;  /* 0x0000001c087c723c */ /* 0x048ff0000004188c */
[C---:B------:R-:W-:Y:S08]  /*26b0*/  HMMA.16816.F32.BF16 R116, R8.reuse, R30, R116 ;  /* 0x0000001e0874723c */ /* 0x040ff00000041874 */
[C---:B------:R-:W-:Y:S08]  /*26c0*/  HMMA.16816.F32.BF16 R108, R8.reuse, R24, R96 ;  /* 0x00000018086c723c */ /* 0x040ff00000041860 */
[----:B------:R-:W-:Y:S01]  /*26d0*/  HMMA.16816.F32.BF16 R104, R8, R26, R92 ;  /* 0x0000001a0868723c */ /* 0x000fe2000004185c */
[----:B------:R-:W-:Y:S07]  /*26e0*/  LDSM.16.M88.4 R8, [R225+0x6000] ;  /* 0x00600000e108783b */ /* 0x000fee0000000200 */
[C---:B------:R-:W-:Y:S08]  /*26f0*/  HMMA.16816.F32.BF16 R92, R12.reuse, R36, R88 ;  /* 0x000000240c5c723c */ /* 0x040ff00000041858 */
[C---:B------:R-:W-:Y:S08]  /*2700*/  HMMA.16816.F32.BF16 R88, R12.reuse, R38, R84 ;  /* 0x000000260c58723c */ /* 0x040ff00000041854 */
[C---:B------:R-:W-:Y:S08]  /*2710*/  HMMA.16816.F32.BF16 R36, R12.reuse, R32, R80 ;  /* 0x000000200c24723c */ /* 0x040ff00000041850 */
[C---:B------:R-:W-:Y:S08]  /*2720*/  HMMA.16816.F32.BF16 R80, R12.reuse, R30, R68 ;  /* 0x0000001e0c50723c */ /* 0x040ff00000041844 */
[C---:B------:R-:W-:Y:S08]  /*2730*/  HMMA.16816.F32.BF16 R68, R12.reuse, R24, R64 ;  /* 0x000000180c44723c */ /* 0x040ff00000041840 */
[C---:B------:R-:W-:Y:S08]  /*2740*/  HMMA.16816.F32.BF16 R32, R12.reuse, R34, R76 ;  /* 0x000000220c20723c */ /* 0x040ff0000004184c */
[C---:B------:R-:W-:Y:S01]  /*2750*/  HMMA.16816.F32.BF16 R84, R12.reuse, R28, R72 ;  /* 0x0000001c0c54723c */ /* 0x040fe20000041848 */
[----:B------:R-:W-:Y:S07]  /*2760*/  LDSM.16.M88.4 R28, [R221+0x2800] ;  /* 0x00280000dd1c783b */ /* 0x000fee0000000200 */
[----:B------:R-:W-:Y:S01]  /*2770*/  HMMA.16816.F32.BF16 R64, R12, R26, R60 ;  /* 0x0000001a0c40723c */ /* 0x000fe2000004183c */
[----:B------:R-:W-:Y:S04]  /*2780*/  LDSM.16.M88.4 R24, [R221+0x2000] ;  /* 0x00200000dd18783b */ /* 0x000fe80000000200 */
[----:B------:R-:W1:Y:S03]  /*2790*/  LDSM.16.M88.4 R12, [R225+0x4000] ;  /* 0x00400000e10c783b */ /* 0x000e660000000200 */
[C---:B----4-:R-:W-:Y:S08]  /*27a0*/  HMMA.16816.F32.BF16 R60, R16.reuse, R46, R100 ;  /* 0x0000002e103c723c */ /* 0x050ff00000041864 */
[C---:B------:R-:W-:Y:S08]  /*27b0*/  HMMA.16816.F32.BF16 R56, R16.reuse, R44, R56 ;  /* 0x0000002c1038723c */ /* 0x040ff00000041838 */
[C---:B------:R-:W-:Y:S08]  /*27c0*/  HMMA.16816.F32.BF16 R76, R16.reuse, R40, R112 ;  /* 0x00000028104c723c */ /* 0x040ff00000041870 */
[C---:B------:R-:W-:Y:S08]  /*27d0*/  HMMA.16816.F32.BF16 R96, R16.reuse, R42, R120 ;  /* 0x0000002a1060723c */ /* 0x040ff00000041878 */
[C---:B-----5:R-:W-:Y:S08]  /*27e0*/  HMMA.16816.F32.BF16 R100, R16.reuse, R52, R124 ;  /* 0x000000341064723c */ /* 0x060ff0000004187c */
[C---:B------:R-:W-:Y:S08]  /*27f0*/  HMMA.16816.F32.BF16 R116, R16.reuse, R54, R116 ;  /* 0x000000361074723c */ /* 0x040ff00000041874 */
[C---:B------:R-:W-:Y:S08]  /*2800*/  HMMA.16816.F32.BF16 R108, R16.reuse, R48, R108 ;  /* 0x00000030106c723c */ /* 0x040ff0000004186c */
[----:B------:R-:W-:Y:S08]  /*2810*/  HMMA.16816.F32.BF16 R104, R16, R50, R104 ;  /* 0x000000321068723c */ /* 0x000ff00000041868 */
[C---:B------:R-:W-:Y:S08]  /*2820*/  HMMA.16816.F32.BF16 R16, R20.reuse, R44, R92 ;  /* 0x0000002c1410723c */ /* 0x040ff0000004185c */
[C---:B------:R-:W-:Y:S08]  /*2830*/  HMMA.16816.F32.BF16 R44, R20.reuse, R46, R88 ;  /* 0x0000002e142c723c */ /* 0x040ff00000041858 */
[C---:B------:R-:W-:Y:S01]  /*2840*/  HMMA.16816.F32.BF16 R72, R20.reuse, R42, R32 ;  /* 0x0000002a1448723c */ /* 0x040fe20000041820 */
[----:B------:R-:W2:Y:S07]  /*2850*/  LDSM.16.M88.4 R32, [R221+0x3000] ;  /* 0x00300000dd20783b */ /* 0x000eae0000000200 */
[C---:B------:R-:W-:Y:S08]  /*2860*/  HMMA.16816.F32.BF16 R36, R20.reuse, R40, R36 ;  /* 0x000000281424723c */ /* 0x040ff00000041824 */
[C---:B------:R-:W-:Y:S08]  /*2870*/  HMMA.16816.F32.BF16 R84, R20.reuse, R52, R84 ;  /* 0x000000341454723c */ /* 0x040ff00000041854 */
[C---:B------:R-:W-:Y:S08]  /*2880*/  HMMA.16816.F32.BF16 R80, R20.reuse, R54, R80 ;  /* 0x000000361450723c */ /* 0x040ff00000041850 */
[C---:B------:R-:W-:Y:S08]  /*2890*/  HMMA.16816.F32.BF16 R88, R20.reuse, R48, R68 ;  /* 0x000000301458723c */ /* 0x040ff00000041844 */
[----:B------:R-:W-:Y:S08]  /*28a0*/  HMMA.16816.F32.BF16 R92, R20, R50, R64 ;  /* 0x00000032145c723c */ /* 0x000ff00000041840 */
[----:B-1----:R-:W-:Y:S01]  /*28b0*/  HMMA.16816.F32.BF16 R20, R12, R24, R16 ;  /* 0x000000180c14723c */ /* 0x002fe20000041810 */
[----:B------:R-:W1:Y:S01]  /*28c0*/  LDSM.16.M88.4 R16, [R221+0x3800] ;  /* 0x00380000dd10783b */ /* 0x000e620000000200 */
[----:B------:R-:W-:-:S06]  /*28d0*/  DEPBAR.LE SB0, 0x0 ;  /* 0x000080000000791a */ /* 0x000fcc0000000000 */
[C---:B------:R-:W-:Y:S08]  /*28e0*/  HMMA.16816.F32.BF16 R56, R8.reuse, R24, R56 ;  /* 0x000000180838723c */ /* 0x040ff00000041838 */
[-C--:B------:R-:W-:Y:S08]  /*28f0*/  HMMA.16816.F32.BF16 R60, R8, R26.reuse, R60 ;  /* 0x0000001a083c723c */ /* 0x080ff0000004183c */
[----:B------:R-:W-:Y:S01]  /*2900*/  HMMA.16816.F32.BF16 R24, R12, R26, R44 ;  /* 0x0000001a0c18723c */ /* 0x000fe2000004182c */
[----:B------:R-:W-:-:S02]  /*2910*/  FSEL R66, R22, -INF , !P1 ;  /* 0xff80000016427808 */ /* 0x000fc40004800000 */
[----:B------:R-:W-:Y:S02]  /*2920*/  FSEL R64, R20, -INF , !P1 ;  /* 0xff80000014407808 */ /* 0x000fe40004800000 */
[----:B------:R-:W-:-:S03]  /*2930*/  FSEL R65, R23, -INF , !P0 ;  /* 0xff80000017417808 */ /* 0x000fc60004000000 */
[----:B------:R-:W-:Y:S01]  /*2940*/  HMMA.16816.F32.BF16 R40, R12, R28, R36 ;  /* 0x0000001c0c28723c */ /* 0x000fe20000041824 */
[----:B------:R-:W-:-:S07]  /*2950*/  FSEL R67, R57, -INF , !P0 ;  /* 0xff80000039437808 */ /* 0x000fce0004000000 */
[C---:B------:R-:W-:Y:S07]  /*2960*/  HMMA.16816.F32.BF16 R36, R8.reuse, R28, R76 ;  /* 0x0000001c0824723c */ /* 0x040fee000004184c */
[----:B------:R-:W-:Y:S01]  /*2970*/  FSEL R79, R58, -INF , !P1 ;  /* 0xff8000003a4f7808 */ /* 0x000fe20004800000 */
[----:B------:R-:W-:Y:S01]  /*2980*/  HMMA.16816.F32.BF16 R52, R8, R30, R96 ;  /* 0x0000001e0834723c */ /* 0x000fe20000041860 */
[----:B------:R-:W-:Y:S02]  /*2990*/  FSEL R76, R56, -INF , !P1 ;  /* 0xff800000384c7808 */ /* 0x000fe40004800000 */
[----:B------:R-:W-:-:S02]  /*29a0*/  ISETP.GE.AND P1, PT, R3, UR13, PT ;  /* 0x0000000d03007c0c */ /* 0x000fc4000bf26270 */
[C---:B------:R-:W-:Y:S02]  /*29b0*/  IADD3 R3, R0.reuse, 0x20, RZ ;  /* 0x0000002000037810 */ /* 0x040fe40007ffe0ff */
[----:B------:R-:W-:Y:S01]  /*29c0*/  FSEL R78, R59, -INF , !P0 ;  /* 0xff8000003b4e7808 */ /* 0x000fe20004000000 */
[C---:B------:R-:W-:Y:S01]  /*29d0*/  HMMA.16816.F32.BF16 R48, R12.reuse, R30, R72 ;  /* 0x0000001e0c30723c */ /* 0x040fe20000041848 */
[----:B------:R-:W-:Y:S02]  /*29e0*/  FSEL R56, R21, -INF , !P0 ;  /* 0xff80000015387808 */ /* 0x000fe40004000000 */
[----:B------:R-:W-:Y:S02]  /*29f0*/  ISETP.GE.AND P0, PT, R3, UR13, PT ;  /* 0x0000000d03007c0c */ /* 0x000fe4000bf06270 */
[----:B------:R-:W-:Y:S02]  /*2a00*/  IADD3 R3, R0, 0x21, RZ ;  /* 0x0000002100037810 */ /* 0x000fe40007ffe0ff */
[----:B------:R-:W-:Y:S01]  /*2a10*/  FSEL R75, R60, -INF , !P6 ;  /* 0xff8000003c4b7808 */ /* 0x000fe20007000000 */
[----:B--2---:R-:W-:Y:S01]  /*2a20*/  HMMA.16816.F32.BF16 R68, R12, R32, R84 ;  /* 0x000000200c44723c */ /* 0x004fe20000041854 */
[----:B------:R-:W-:-:S02]  /*2a30*/  FSEL R60, R26, -INF , !P6 ;  /* 0xff8000001a3c7808 */ /* 0x000fc40007000000 */
[----:B------:R-:W-:Y:S02]  /*2a40*/  FSEL R58, R24, -INF , !P6 ;  /* 0xff800000183a7808 */ /* 0x000fe40007000000 */
[----:B------:R-:W-:Y:S02]  /*2a50*/  FSEL R77, R63, -INF , !P5 ;  /* 0xff8000003f4d7808 */ /* 0x000fe40006800000 */
[----:B------:R-:W-:Y:S01]  /*2a60*/  FSEL R84, R62, -INF , !P6 ;  /* 0xff8000003e547808 */ /* 0x000fe20007000000 */
[----:B-1----:R-:W-:Y:S01]  /*2a70*/  HMMA.16816.F32.BF16 R20, R8, R16, R108 ;  /* 0x000000100814723c */ /* 0x002fe2000004186c */
[----:B------:R-:W-:Y:S02]  /*2a80*/  ISETP.GE.AND P6, PT, R3, UR13, PT ;  /* 0x0000000d03007c0c */ /* 0x000fe4000bfc6270 */
[----:B------:R-:W-:Y:S02]  /*2a90*/  IADD3 R3, R0, 0x28, RZ ;  /* 0x0000002800037810 */ /* 0x000fe40007ffe0ff */
[----:B------:R-:W-:-:S02]  /*2aa0*/  FSEL R63, R61, -INF , !P5 ;  /* 0xff8000003d3f7808 */ /* 0x000fc40006800000 */
[----:B------:R-:W-:Y:S01]  /*2ab0*/  FSEL R59, R27, -INF , !P5 ;  /* 0xff8000001b3b7808 */ /* 0x000fe20006800000 */
[C---:B------:R-:W-:Y:S01]  /*2ac0*/  HMMA.16816.F32.BF16 R44, R8.reuse, R32, R100 ;  /* 0x00000020082c723c */ /* 0x040fe20000041864 */
[----:B------:R-:W-:Y:S02]  /*2ad0*/  FSEL R57, R25, -INF , !P5 ;  /* 0xff80000019397808 */ /* 0x000fe40006800000 */
[----:B------:R-:W-:Y:S02]  /*2ae0*/  ISETP.GE.AND P5, PT, R3, UR13, PT ;  /* 0x0000000d03007c0c */ /* 0x000fe4000bfa6270 */
[----:B------:R-:W-:Y:S02]  /*2af0*/  IADD3 R3, R0, 0x29, RZ ;  /* 0x0000002900037810 */ /* 0x000fe40007ffe0ff */
[----:B------:R-:W-:Y:S01]  /*2b00*/  FSEL R73, R38, -INF , !P4 ;  /* 0xff80000026497808 */ /* 0x000fe20006000000 */
[----:B------:R-:W-:Y:S01]  /*2b10*/  HMMA.16816.F32.BF16 R28, R8, R34, R116 ;  /* 0x00000022081c723c */ /* 0x000fe20000041874 */
[----:B------:R-:W-:-:S02]  /*2b20*/  FSEL R42, R42, -INF , !P4 ;  /* 0xff8000002a2a7808 */ /* 0x000fc40006000000 */
[----:B------:R-:W-:Y:S02]  /*2b30*/  FSEL R62, R36, -INF , !P4 ;  /* 0xff800000243e7808 */ /* 0x000fe40006000000 */
[----:B------:R-:W-:Y:S02]  /*2b40*/  FSEL R38, R40, -INF , !P4 ;  /* 0xff80000028267808 */ /* 0x000fe40006000000 */
[----:B------:R-:W-:Y:S01]  /*2b50*/  ISETP.GE.AND P4, PT, R3, UR13, PT ;  /* 0x0000000d03007c0c */ /* 0x000fe2000bf86270 */
[----:B------:R-:W-:Y:S01]  /*2b60*/  HMMA.16816.F32.BF16 R8, R8, R18, R104 ;  /* 0x000000120808723c */ /* 0x000fe20000041868 */
[----:B------:R-:W-:Y:S02]  /*2b70*/  IADD3 R3, R0, 0x30, RZ ;  /* 0x0000003000037810 */ /* 0x000fe40007ffe0ff */
[----:B------:R-:W-:Y:S02]  /*2b80*/  FSEL R74, R39, -INF , !P3 ;  /* 0xff800000274a7808 */ /* 0x000fe40005800000 */
        /* <DEDUP_REMOVED lines=11> */
[----:B------:R-:W-:Y:S01]  /*2c40*/  FSEL R17, R48, -INF , !P2 ;  /* 0xff80000030117808 */ /* 0x000fe20005000000 */
[----:B------:R-:W-:Y:S01]  /*2c50*/  HMMA.16816.F32.BF16 R12, R12, R18, R92 ;  /* 0x000000120c0c723c */ /* 0x000fe2000004185c */
[----:B------:R-:W-:Y:S02]  /*2c60*/  ISETP.GE.AND P2, PT, R3, UR13, PT ;  /* 0x0000000d03007c0c */ /* 0x000fe4000bf46270 */
[----:B------:R-:W-:Y:S02]  /*2c70*/  IADD3 R3, R0, 0x38, RZ ;  /* 0x0000003800037810 */ /* 0x000fe40007ffe0ff */
[----:B------:R-:W-:-:S02]  /*2c80*/  FSEL R48, R55, -INF , !P1 ;  /* 0xff80000037307808 */ /* 0x000fc40004800000 */
[----:B------:R-:W-:Y:S02]  /*2c90*/  FSEL R37, R51, -INF , !P1 ;  /* 0xff80000033257808 */ /* 0x000fe40004800000 */
[----:B------:R-:W-:Y:S02]  /*2ca0*/  FSEL R16, R49, -INF , !P1 ;  /* 0xff80000031107808 */ /* 0x000fe40004800000 */
[----:B------:R-:W-:Y:S02]  /*2cb0*/  IADD3 R0, R0, 0x39, RZ ;  /* 0x0000003900007810 */ /* 0x000fe40007ffe0ff */
[----:B------:R-:W-:Y:S02]  /*2cc0*/  ISETP.GE.AND P1, PT, R3, UR13, PT ;  /* 0x0000000d03007c0c */ /* 0x000fe4000bf26270 */
[----:B------:R-:W-:Y:S02]  /*2cd0*/  FSEL R3, R23, -INF , !P2 ;  /* 0xff80000017037808 */ /* 0x000fe40005000000 */
[----:B------:R-:W-:-:S02]  /*2ce0*/  FSEL R145, R70, -INF , !P0 ;  /* 0xff80000046917808 */ /* 0x000fc40004000000 */
[----:B------:R-:W-:Y:S01]  /*2cf0*/  FSEL R147, R46, -INF , !P0 ;  /* 0xff8000002e937808 */ /* 0x000fe20004000000 */
[----:B------:R1:W-:Y:S01]  /*2d00*/  STL [R1+0x8], R3 ;  /* 0x0000080301007387 */ /* 0x0003e20000100800 */
[----:B------:R-:W-:Y:S02]  /*2d10*/  FSEL R146, R44, -INF , !P0 ;  /* 0xff8000002c927808 */ /* 0x000fe40004000000 */
[----:B------:R-:W-:Y:S02]  /*2d20*/  FSEL R141, R68, -INF , !P0 ;  /* 0xff800000448d7808 */ /* 0x000fe40004000000 */
[----:B------:R-:W-:Y:S01]  /*2d30*/  ISETP.GE.AND P0, PT, R0, UR13, PT ;  /* 0x0000000d00007c0c */ /* 0x000fe2000bf06270 */
[----:B------:R-:W-:Y:S01]  /*2d40*/  IMAD.IADD R0, R152, 0x1, R153 ;  /* 0x0000000198007824 */ /* 0x000fe200078e0299 */
[----:B------:R-:W-:Y:S02]  /*2d50*/  FSEL R5, R10, -INF , !P1 ;  /* 0xff8000000a057808 */ /* 0x000fe40004800000 */
[----:B------:R-:W-:-:S02]  /*2d60*/  FSEL R249, R9, -INF , !P0 ;  /* 0xff80000009f97808 */ /* 0x000fc40004000000 */
[----:B------:R-:W-:Y:S01]  /*2d70*/  FSEL R157, R15, -INF , !P0 ;  /* 0xff8000000f9d7808 */ /* 0x000fe20004000000 */
[----:B------:R2:W-:Y:S01]  /*2d80*/  STL [R1+0x4], R5 ;  /* 0x0000040501007387 */ /* 0x0005e20000100800 */
[----:B------:R-:W-:Y:S02]  /*2d90*/  FSEL R152, R13, -INF , !P0 ;  /* 0xff8000000d987808 */ /* 0x000fe40004000000 */
[----:B------:R-:W-:Y:S02]  /*2da0*/  FSEL R144, R47, -INF , !P6 ;  /* 0xff8000002f907808 */ /* 0x000fe40007000000 */
[----:B------:R-:W-:Y:S02]  /*2db0*/  FSEL R140, R45, -INF , !P6 ;  /* 0xff8000002d8c7808 */ /* 0x000fe40007000000 */
[----:B------:R-:W-:Y:S02]  /*2dc0*/  FSEL R137, R71, -INF , !P6 ;  /* 0xff80000047897808 */ /* 0x000fe40007000000 */
[----:B------:R-:W-:-:S02]  /*2dd0*/  FSEL R136, R69, -INF , !P6 ;  /* 0xff80000045887808 */ /* 0x000fc40007000000 */
[----:B------:R-:W-:Y:S02]  /*2de0*/  FSEL R143, R30, -INF , !P5 ;  /* 0xff8000001e8f7808 */ /* 0x000fe40006800000 */
[----:B-1----:R-:W-:Y:S02]  /*2df0*/  FSEL R3, R11, -INF , !P0 ;  /* 0xff8000000b037808 */ /* 0x002fe40004000000 */
[----:B------:R-:W-:Y:S02]  /*2e00*/  PLOP3.LUT P0, PT, PT, PT, UP0, 0x80, 0x0 ;  /* 0x000000000000781c */ /* 0x000fe40003f0f008 */
[----:B------:R-:W-:Y:S01]  /*2e10*/  FSEL R139, R28, -INF , !P5 ;  /* 0xff8000001c8b7808 */ /* 0x000fe20006800000 */
[----:B------:R2:W-:Y:S01]  /*2e20*/  STL [R1], R3 ;  /* 0x0000000301007387 */ /* 0x0005e20000100800 */
[----:B------:R-:W-:Y:S02]  /*2e30*/  FSEL R142, R31, -INF , !P4 ;  /* 0xff8000001f8e7808 */ /* 0x000fe40006000000 */
[----:B------:R-:W-:-:S02]  /*2e40*/  FSEL R138, R29, -INF , !P4 ;  /* 0xff8000001d8a7808 */ /* 0x000fc40006000000 */
[----:B------:R-:W-:Y:S02]  /*2e50*/  FSEL R135, R34, -INF , !P5 ;  /* 0xff80000022877808 */ /* 0x000fe40006800000 */
[----:B------:R-:W-:Y:S02]  /*2e60*/  FSEL R133, R32, -INF , !P5 ;  /* 0xff80000020857808 */ /* 0x000fe40006800000 */
[----:B------:R-:W-:Y:S02]  /*2e70*/  FSEL R134, R35, -INF , !P4 ;  /* 0xff80000023867808 */ /* 0x000fe40006000000 */
[----:B------:R-:W-:Y:S02]  /*2e80*/  FSEL R132, R33, -INF , !P4 ;  /* 0xff80000021847808 */ /* 0x000fe40006000000 */
        /* <DEDUP_REMOVED lines=9> */
[----:B------:R-:W-:Y:S01]  /*2f20*/  FSEL R153, R12, -INF , !P1 ;  /* 0xff8000000c997808 */ /* 0x000fe20004800000 */
[----:B------:R-:W-:Y:S06]  /*2f30*/  BAR.SYNC.DEFER_BLOCKING 0x0 ;  /* 0x0000000000007b1d */ /* 0x000fec0000010000 */
[----:B------:R-:W-:Y:S05]  /*2f40*/  @!P0 BRA `(.L_x_5) ;  /* 0x000001d000008947 */ /* 0x000fea0003800000 */
[----:B--2---:R-:W-:Y:S01]  /*2f50*/  ULEA.HI.SX32 UR6, UR8, 0xfffffffe, 0x1a ;  /* 0xfffffffe08067891 */ /* 0x004fe2000f8fd23f */
[----:B------:R-:W-:-:S05]  /*2f60*/  IMAD.SHL.U32 R12, R156, 0x20, RZ ;  /* 0x000000209c0c7824 */ /* 0x000fca00078e00ff */
[----:B------:R-:W-:Y:S02]  /*2f70*/  IMAD.U32 R3, RZ, RZ, UR6 ;  /* 0x00000006ff037e24 */ /* 0x000fe4000f8e00ff */
[----:B------:R-:W-:-:S03]  /*2f80*/  IMAD.WIDE.U32 R6, R161, UR6, R162 ;  /* 0x00000006a1067c25 */ /* 0x000fc6000f8e00a2 */
[----:B------:R-:W-:Y:S01]  /*2f90*/  SHF.R.S32.HI R5, RZ, 0x1f, R3 ;  /* 0x0000001fff057819 */ /* 0x000fe20000011403 */
[----:B------:R-:W-:Y:S01]  /*2fa0*/  IMAD R3, R155, UR6, RZ ;  /* 0x000000069b037c24 */ /* 0x000fe2000f8e02ff */
[----:B------:R-:W-:-:S03]  /*2fb0*/  LEA R10, P2, R6, c[0x0][0x168], 0x1 ;  /* 0x00005a00060a7a11 */ /* 0x000fc600078408ff */
[----:B------:R-:W-:Y:S01]  /*2fc0*/  IMAD R3, R5, R161, R3 ;  /* 0x000000a105037224 */ /* 0x000fe200078e0203 */
[----:B------:R-:W-:Y:S02]  /*2fd0*/  SHF.L.U64.HI R5, R156, 0x5, R160 ;  /* 0x000000059c057819 */ /* 0x000fe400000102a0 */
[----:B------:R-:W-:Y:S01]  /*2fe0*/  IADD3 R8, P1, R12, R10, RZ ;  /* 0x0000000a0c087210 */ /* 0x000fe20007f3e0ff */
[----:B------:R-:W-:-:S05]  /*2ff0*/  IMAD.IADD R3, R7, 0x1, R3 ;  /* 0x0000000107037824 */ /* 0x000fca00078e0203 */
[----:B------:R-:W-:Y:S02]  /*3000*/  LEA.HI.X R11, R6, c[0x0][0x16c], R3, 0x1, P2 ;  /* 0x00005b00060b7a11 */ /* 0x000fe400010f0c03 */
[-C--:B------:R-:W-:Y:S02]  /*3010*/  IADD3 R6, P2, R8, R12.reuse, RZ ;  /* 0x0000000c08067210 */ /* 0x080fe40007f5e0ff */
[----:B------:R-:W-:Y:S01]  /*3020*/  IADD3.X R9, R5, R11, RZ, P1, !PT ;  /* 0x0000000b05097210 */ /* 0x000fe20000ffe4ff */
[----:B------:R-:W-:Y:S01]  /*3030*/  @!PT LDS RZ, [RZ] ;  /* 0x00000000fffff984 */ /* 0x000fe20000000800 */
[----:B------:R-:W-:Y:S01]  /*3040*/  @!PT LDS RZ, [RZ] ;  /* 0x00000000fffff984 */ /* 0x000fe20000000800 */
[----:B------:R-:W-:Y:S01]  /*3050*/  @!PT LDS RZ, [RZ] ;  /* 0x00000000fffff984 */ /* 0x000fe20000000800 */
[----:B------:R1:W-:Y:S01]  /*3060*/  LDGSTS.E.BYPASS.LTC128B.128 [R235+0x8000], [R10.64] ;  /* 0x080000000aeb7fae */ /* 0x0003e2000b901d50 */
[----:B------:R-:W-:-:S03]  /*3070*/  IADD3 R12, P1, R6, R12, RZ ;  /* 0x0000000c060c7210 */ /* 0x000fc60007f3e0ff */
[----:B------:R-:W-:Y:S01]  /*3080*/  IMAD.X R7, R9, 0x1, R5, P2 ;  /* 0x0000000109077824 */ /* 0x000fe200010e0605 */
[----:B------:R1:W-:Y:S04]  /*3090*/  LDGSTS.E.BYPASS.LTC128B.128 [R235+0xa000], [R10.64+0x80] ;  /* 0x0a0000800aeb7fae */ /* 0x0003e8000b901d50 */
[----:B------:R-:W-:Y:S01]  /*30a0*/  IADD3.X R13, R7, R5, RZ, P1, !PT ;  /* 0x00000005070d7210 */ /* 0x000fe20000ffe4ff */
[----:B------:R1:W-:Y:S04]  /*30b0*/  LDGSTS.E.BYPASS.LTC128B.128 [R235+0x8800], [R8.64] ;  /* 0x0880000008eb7fae */ /* 0x0003e8000b901d50 */
[----:B------:R1:W-:Y:S04]  /*30c0*/  LDGSTS.E.BYPASS.LTC128B.128 [R235+0xa800], [R8.64+0x80] ;  /* 0x0a80008008eb7fae */ /* 0x0003e8000b901d50 */
[----:B------:R1:W-:Y:S04]  /*30d0*/  LDGSTS.E.BYPASS.LTC128B.128 [R235+0x9000], [R6.64] ;  /* 0x0900000006eb7fae */ /* 0x0003e8000b901d50 */
[----:B------:R1:W-:Y:S04]  /*30e0*/  LDGSTS.E.BYPASS.LTC128B.128 [R235+0xb000], [R6.64+0x80] ;  /* 0x0b00008006eb7fae */ /* 0x0003e8000b901d50 */
[----:B------:R1:W-:Y:S04]  /*30f0*/  LDGSTS.E.BYPASS.LTC128B.128 [R235+0x9800], [R12.64] ;  /* 0x098000000ceb7fae */ /* 0x0003e8000b901d50 */
[----:B------:R1:W-:Y:S04]  /*3100*/  LDGSTS.E.BYPASS.LTC128B.128 [R235+0xb800], [R12.64+0x80] ;  /* 0x0b8000800ceb7fae */ /* 0x0003e8000b901d50 */
[----:B------:R-:W0:Y:S02]  /*3110*/  LDGDEPBAR ;  /* 0x00000000000079af */ /* 0x000e240000000000 */
.L_x_5:
[----:B--2---:R-:W-:Y:S01]  /*3120*/  FMNMX.FTZ R156, R64, R56, !PT ;  /* 0x00000038409c7209 */ /* 0x004fe20007810000 */
[----:B------:R2:W-:Y:S03]  /*3130*/  STL [R1+0x94], R235 ;  /* 0x000094eb01007387 */ /* 0x0005e60000100800 */
[----:B------:R-:W-:-:S04]  /*3140*/  FMNMX.FTZ R156, R58, R156, !PT ;  /* 0x0000009c3a9c7209 */ /* 0x000fc80007810000 */
[----:B------:R-:W-:-:S04]  /*3150*/  FMNMX.FTZ R156, R57, R156, !PT ;  /* 0x0000009c399c7209 */ /* 0x000fc80007810000 */
[----:B------:R-:W-:-:S04]  /*3160*/  FMNMX.FTZ R156, R38, R156, !PT ;  /* 0x0000009c269c7209 */ /* 0x000fc80007810000 */
[----:B------:R-:W-:-:S04]  /*3170*/  FMNMX.FTZ R156, R36, R156, !PT ;  /* 0x0000009c249c7209 */ /* 0x000fc80007810000 */
[----:B------:R-:W-:-:S04]  /*3180*/  FMNMX.FTZ R156, R17, R156, !PT ;  /* 0x0000009c119c7209 */ /* 0x000fc80007810000 */
[----:B------:R-:W-:Y:S02]  /*3190*/  FMNMX.FTZ R156, R16, R156, !PT ;  /* 0x0000009c109c7209 */ /* 0x000fe40007810000 */
[----:B------:R-:W-:Y:S01]  /*31a0*/  FMNMX.FTZ R3, R66, R65, !PT ;  /* 0x0000004142037209 */ /* 0x000fe20007810000 */
[----:B-12---:R-:W2:Y:S01]  /*31b0*/  LDL.LU R235, [R1] ;  /* 0x0000000001eb7983 */ /* 0x006ea20000300800 */
[----:B------:R-:W-:Y:S02]  /*31c0*/  FMNMX.FTZ R156, R141, R156, !PT ;  /* 0x0000009c8d9c7209 */ /* 0x000fe40007810000 */
[----:B------:R-:W-:Y:S01]  /*31d0*/  FMNMX.FTZ R3, R60, R3, !PT ;  /* 0x000000033c037209 */ /* 0x000fe20007810000 */
[----:B------:R-:W-:Y:S01]  /*31e0*/  STL [R1+0x90], R234 ;  /* 0x000090ea01007387 */ /* 0x000fe20000100800 */
[----:B------:R-:W-:Y:S02]  /*31f0*/  FMNMX.FTZ R156, R136, R156, !PT ;  /* 0x0000009c889c7209 */ /* 0x000fe40007810000 */
[----:B------:R-:W-:Y:S01]  /*3200*/  FMNMX.FTZ R3, R59, R3, !PT ;  /* 0x000000033b037209 */ /* 0x000fe20007810000 */
[----:B------:R-:W-:Y:S01]  /*3210*/  STL [R1+0x8c], R233 ;  /* 0x00008ce901007387 */ /* 0x000fe20000100800 */
[----:B------:R-:W-:-:S02]  /*3220*/  FMNMX.FTZ R156, R133, R156, !PT ;  /* 0x0000009c859c7209 */ /* 0x000fc40007810000 */
[----:B------:R-:W-:Y:S01]  /*3230*/  FMNMX.FTZ R3, R42, R3, !PT ;  /* 0x000000032a037209 */ /* 0x000fe20007810000 */
[----:B------:R-:W-:Y:S01]  /*3240*/  STL [R1+0x88], R232 ;  /* 0x000088e801007387 */ /* 0x000fe20000100800 */
        /* <DEDUP_REMOVED lines=14> */
[----:B------:R-:W-:Y:S03]  /*3330*/  STL [R1+0x74], R227 ;  /* 0x000074e301007387 */ /* 0x000fe60000100800 */
[----:B------:R-:W-:Y:S01]  /*3340*/  FMNMX.FTZ R3, R135, R3, !PT ;  /* 0x0000000387037209 */ /* 0x000fe20007810000 */
[----:B------:R-:W1:Y:S03]  /*3350*/  SHFL.BFLY PT, R5, R156, 0x2, 0x1f ;  /* 0x0c401f009c057f89 */ /* 0x000e6600000e0000 */
[----:B------:R-:W-:Y:S01]  /*3360*/  FMNMX.FTZ R3, R134, R3, !PT ;  /* 0x0000000386037209 */ /* 0x000fe20007810000 */
[----:B------:R-:W-:Y:S04]  /*3370*/  STL [R1+0x70], R226 ;  /* 0x000070e201007387 */ /* 0x000fe80000100800 */
[----:B------:R-:W-:Y:S04]  /*3380*/  STL [R1+0x6c], R225 ;  /* 0x00006ce101007387 */ /* 0x000fe80000100800 */
[----:B------:R-:W-:Y:S04]  /*3390*/  STL [R1+0x68], R224 ;  /* 0x000068e001007387 */ /* 0x000fe80000100800 */
[----:B------:R-:W-:Y:S04]  /*33a0*/  STL [R1+0x64], R223 ;  /* 0x000064df01007387 */ /* 0x000fe80000100800 */
[----:B------:R-:W-:Y:S01]  /*33b0*/  STL [R1+0x60], R222 ;  /* 0x000060de01007387 */ /* 0x000fe20000100800 */
[----:B-1----:R-:W-:-:S03]  /*33c0*/  FMNMX.FTZ R156, R156, R5, !PT ;  /* 0x000000059c9c7209 */ /* 0x002fc60007810000 */
[----:B------:R-:W-:Y:S01]  /*33d0*/  STL [R1+0x5c], R221 ;  /* 0x00005cdd01007387 */ /* 0x000fe20000100800 */
[----:B------:R-:W-:Y:S02]  /*33e0*/  FMNMX.FTZ R5, R172, R3, !PT ;  /* 0x00000003ac057209 */ /* 0x000fe40007810000 */
[----:B------:R-:W-:Y:S01]  /*33f0*/  FMNMX.FTZ R3, R76, R67, !PT ;  /* 0x000000434c037209 */ /* 0x000fe20007810000 */
[----:B------:R-:W1:Y:S01]  /*3400*/  SHFL.BFLY PT, R6, R156, 0x1, 0x1f ;  /* 0x0c201f009c067f89 */ /* 0x000e6200000e0000 */
[----:B------:R-:W-:Y:S02]  /*3410*/  FMNMX.FTZ R5, R252, R5, !PT ;  /* 0x00000005fc057209 */ /* 0x000fe40007810000 */
[----:B------:R-:W-:Y:S01]  /*3420*/  FMNMX.FTZ R3, R75, R3, !PT ;  /* 0x000000034b037209 */ /* 0x000fe20007810000 */
[----:B------:R-:W-:Y:S01]  /*3430*/  STL [R1+0x58], R216 ;  /* 0x000058d801007387 */ /* 0x000fe20000100800 */
[----:B------:R-:W-:Y:S02]  /*3440*/  FMNMX.FTZ R5, R158, R5, !PT ;  /* 0x000000059e057209 */ /* 0x000fe40007810000 */
[----:B------:R-:W-:-:S02]  /*3450*/  FMNMX.FTZ R3, R63, R3, !PT ;  /* 0x000000033f037209 */ /* 0x000fc40007810000 */
[----:B------:R-:W-:Y:S02]  /*3460*/  FMNMX.FTZ R155, R157, R5, !PT ;  /* 0x000000059d9b7209 */ /* 0x000fe40007810000 */
[----:B-1----:R-:W-:-:S03]  /*3470*/  FMNMX.FTZ R156, R156, R6, !PT ;  /* 0x000000069c9c7209 */ /* 0x002fc60007810000 */
[----:B------:R-:W1:Y:S01]  /*3480*/  SHFL.BFLY PT, R6, R155, 0x2, 0x1f ;  /* 0x0c401f009b067f89 */ /* 0x000e6200000e0000 */
[C---:B------:R-:W-:Y:S01]  /*3490*/  FSETP.NEU.FTZ.AND P1, PT, R156.reuse, -INF , PT ;  /* 0xff8000009c00780b */ /* 0x040fe20003f3d000 */
[----:B------:R-:W-:Y:S02]  /*34a0*/  FMUL.FTZ R23, R156, c[0x0][0x23c] ;  /* 0x00008f009c177a20 */ /* 0x000fe40000410000 */
[----:B------:R3:W-:Y:S01]  /*34b0*/  STL [R1+0x98], R156 ;  /* 0x0000989c01007387 */ /* 0x0007e20000100800 */
[----:B-1----:R-:W-:-:S05]  /*34c0*/  FMNMX.FTZ R155, R155, R6, !PT ;  /* 0x000000069b9b7209 */ /* 0x002fca0007810000 */
[----:B------:R-:W1:Y:S01]  /*34d0*/  SHFL.BFLY PT, R7, R155, 0x1, 0x1f ;  /* 0x0c201f009b077f89 */ /* 0x000e6200000e0000 */
[----:B------:R-:W-:-:S03]  /*34e0*/  FSEL R23, R23, RZ, P1 ;  /* 0x000000ff17177208 */ /* 0x000fc60000800000 */
[----:B---3--:R-:W3:Y:S01]  /*34f0*/  LDL.LU R156, [R1+0x4] ;  /* 0x00000400019c7983 */ /* 0x008ee20000300800 */
[----:B------:R-:W-:Y:S01]  /*3500*/  FMNMX.FTZ R3, R62, R3, !PT ;  /* 0x000000033e037209 */ /* 0x000fe20007810000 */
[--C-:B------:R-:W-:Y:S02]  /*3510*/  FFMA.FTZ R5, R64, c[0x0][0x23c], -R23.reuse ;  /* 0x00008f0040057a23 */ /* 0x100fe40000010817 */
[----:B------:R-:W-:Y:S01]  /*3520*/  STL [R1+0xa4], R251 ;  /* 0x0000a4fb01007387 */ /* 0x000fe20000100800 */
[----:B------:R-:W-:Y:S01]  /*3530*/  FMNMX.FTZ R3, R61, R3, !PT ;  /* 0x000000033d037209 */ /* 0x000fe20007810000 */
[----:B------:R4:W-:Y:S01]  /*3540*/  MUFU.EX2 R186, R5 ;  /* 0x0000000500ba7308 */ /* 0x0009e20000000800 */
[----:B------:R-:W-:Y:S02]  /*3550*/  FFMA.FTZ R6, R57, c[0x0][0x23c], -R23 ;  /* 0x00008f0039067a23 */ /* 0x000fe40000010817 */
[----:B------:R-:W-:-:S04]  /*3560*/  FMNMX.FTZ R3, R41, R3, !PT ;  /* 0x0000000329037209 */ /* 0x000fc80007810000 */
[----:B------:R-:W-:Y:S01]  /*3570*/  FMNMX.FTZ R3, R40, R3, !PT ;  /* 0x0000000328037209 */ /* 0x000fe20007810000 */
[----:B------:R-:W-:Y:S03]  /*3580*/  MUFU.EX2 R225, R6 ;  /* 0x0000000600e17308 */ /* 0x000fe60000000800 */
[----:B------:R-:W-:Y:S02]  /*3590*/  FMNMX.FTZ R3, R146, R3, !PT ;  /* 0x0000000392037209 */ /* 0x000fe40007810000 */
[----:B-1----:R-:W-:Y:S01]  /*35a0*/  FMNMX.FTZ R155, R155, R7, !PT ;  /* 0x000000079b9b7209 */ /* 0x002fe20007810000 */
[----:B----4-:R-:W-:Y:S01]  /*35b0*/  FFMA.FTZ R5, R56, c[0x0][0x23c], -R23 ;  /* 0x00008f0038057a23 */ /* 0x010fe20000010817 */
[----:B------:R-:W-:-:S03]  /*35c0*/  FMNMX.FTZ R3, R140, R3, !PT ;  /* 0x000000038c037209 */ /* 0x000fc60007810000 */
[C---:B------:R-:W-:Y:S01]  /*35d0*/  FMUL.FTZ R22, R155.reuse, c[0x0][0x23c] ;  /* 0x00008f009b167a20 */ /* 0x040fe20000410000 */
[----:B------:R-:W-:Y:S01]  /*35e0*/  FSETP.NEU.FTZ.AND P1, PT, R155, -INF , PT ;  /* 0xff8000009b00780b */ /* 0x000fe20003f3d000 */
[----:B------:R1:W-:Y:S01]  /*35f0*/  STL [R1+0x9c], R155 ;  /* 0x00009c9b01007387 */ /* 0x0003e20000100800 */
[----:B------:R4:W1:Y:S01]  /*3600*/  MUFU.EX2 R185, R5 ;  /* 0x0000000500b97308 */ /* 0x0008620000000800 */
[----:B------:R-:W-:Y:S01]  /*3610*/  FMNMX.FTZ R3, R139, R3, !PT ;  /* 0x000000038b037209 */ /* 0x000fe20007810000 */
[----:B----4-:R-:W-:-:S06]  /*3620*/  FFMA.FTZ R5, R58, c[0x0][0x23c], -R23 ;  /* 0x00008f003a057a23 */ /* 0x010fcc0000010817 */
[----:B------:R4:W2:Y:S01]  /*3630*/  MUFU.EX2 R228, R5 ;  /* 0x0000000500e47308 */ /* 0x0008a20000000800 */
[----:B-1----:R-:W3:Y:S01]  /*3640*/  LDL.LU R155, [R1+0x8] ;  /* 0x00000800019b7983 */ /* 0x002ee20000300800 */
[----:B----4-:R-:W-:Y:S02]  /*3650*/  FMNMX.FTZ R5, R138, R3, !PT ;  /* 0x000000038a057209 */ /* 0x010fe40007810000 */
[----:B------:R-:W-:Y:S02]  /*3660*/  FMNMX.FTZ R3, R79, R78, !PT ;  /* 0x0000004e4f037209 */ /* 0x000fe40007810000 */
[----:B------:R-:W-:Y:S02]  /*3670*/  FMNMX.FTZ R5, R200, R5, !PT ;  /* 0x00000005c8057209 */ /* 0x000fe40007810000 */
[----:B------:R-:W-:Y:S02]  /*3680*/  FMNMX.FTZ R3, R84, R3, !PT ;  /* 0x0000000354037209 */ /* 0x000fe40007810000 */
[----:B------:R-:W-:-:S02]  /*3690*/  FMNMX.FTZ R154, R251, R5, !PT ;  /* 0x00000005fb9a7209 */ /* 0x000fc40007810000 */
[----:B------:R-:W-:Y:S01]  /*36a0*/  FMNMX.FTZ R5, R77, R3, !PT ;  /* 0x000000034d057209 */ /* 0x000fe20007810000 */
[----:B------:R-:W-:Y:S01]  /*36b0*/  FFMA.FTZ R3, R38, c[0x0][0x23c], -R23 ;  /* 0x00008f0026037a23 */ /* 0x000fe20000010817 */
[----:B------:R-:W-:Y:S02]  /*36c0*/  FMNMX.FTZ R154, R250, R154, !PT ;  /* 0x0000009afa9a7209 */ /* 0x000fe40007810000 */
[----:B------:R-:W-:Y:S01]  /*36d0*/  FMNMX.FTZ R5, R73, R5, !PT ;  /* 0x0000000549057209 */ /* 0x000fe20007810000 */
[----:B------:R1:W-:Y:S01]  /*36e0*/  MUFU.EX2 R221, R3 ;  /* 0x0000000300dd7308 */ /* 0x0003e20000000800 */
[----:B------:R-:W-:Y:S02]  /*36f0*/  FMNMX.FTZ R154, R249, R154, !PT ;  /* 0x0000009af99a7209 */ /* 0x000fe40007810000 */
[----:B------:R-:W-:Y:S02]  /*3700*/  FMNMX.FTZ R5, R74, R5, !PT ;  /* 0x000000054a057209 */ /* 0x000fe40007810000 */
[----:B------:R-:W-:Y:S01]  /*3710*/  FSEL R22, R22, RZ, P1 ;  /* 0x000000ff16167208 */ /* 0x000fe20000800000 */
[----:B------:R-:W4:Y:S01]  /*3720*/  SHFL.BFLY PT, R6, R154, 0x2, 0x1f ;  /* 0x0c401f009a067f89 */ /* 0x000f2200000e0000 */
[----:B------:R-:W-:-:S04]  /*3730*/  FMNMX.FTZ R5, R72, R5, !PT ;  /* 0x0000000548057209 */ /* 0x000fc80007810000 */
[----:B------:R-:W-:Y:S01]  /*3740*/  FMNMX.FTZ R5, R48, R5, !PT ;  /* 0x0000000530057209 */ /* 0x000fe20007810000 */
[----:B-1----:R-:W-:-:S04]  /*3750*/  FFMA.FTZ R3, R36, c[0x0][0x23c], -R23 ;  /* 0x00008f0024037a23 */ /* 0x002fc80000010817 */
[----:B------:R1:W-:Y:S02]  /*3760*/  MUFU.EX2 R123, R3 ;  /* 0x00000003007b7308 */ /* 0x0003e40000000800 */
[----:B-1----:R-:W-:-:S06]  /*3770*/  FFMA.FTZ R3, R17, c[0x0][0x23c], -R23 ;  /* 0x00008f0011037a23 */ /* 0x002fcc0000010817 */
[----:B------:R1:W-:Y:S02]  /*3780*/  MUFU.EX2 R127, R3 ;  /* 0x00000003007f7308 */ /* 0x0003e40000000800 */
[----:B-1----:R-:W-:Y:S01]  /*3790*/  FMNMX.FTZ R3, R147, R5, !PT ;  /* 0x0000000593037209 */ /* 0x002fe20007810000 */
[----:B------:R-:W-:-:S03]  /*37a0*/  FFMA.FTZ R5, R16, c[0x0][0x23c], -R23 ;  /* 0x00008f0010057a23 */ /* 0x000fc60000010817 */
[----:B------:R-:W-:Y:S02]  /*37b0*/  FMNMX.FTZ R3, R144, R3, !PT ;  /* 0x0000000390037209 */ /* 0x000fe40007810000 */
[----:B------:R1:W-:Y:S02]  /*37c0*/  MUFU.EX2 R226, R5 ;  /* 0x0000000500e27308 */ /* 0x0003e40000000800 */
[----:B------:R-:W-:-:S04]  /*37d0*/  FMNMX.FTZ R3, R143, R3, !PT ;  /* 0x000000038f037209 */ /* 0x000fc80007810000 */
[----:B------:R-:W-:Y:S01]  /*37e0*/  FMNMX.FTZ R3, R142, R3, !PT ;  /* 0x000000038e037209 */ /* 0x000fe20007810000 */
[----:B-1----:R-:W-:-:S04]  /*37f0*/  FFMA.FTZ R5, R66, c[0x0][0x23c], -R22 ;  /* 0x00008f0042057a23 */ /* 0x002fc80000010816 */
[----:B------:R1:W-:Y:S02]  /*3800*/  MUFU.EX2 R187, R5 ;  /* 0x0000000500bb7308 */ /* 0x0003e40000000800 */
[----:B-1----:R-:W-:Y:S01]  /*3810*/  FMNMX.FTZ R5, R170, R3, !PT ;  /* 0x00000003aa057209 */ /* 0x002fe20007810000 */
[----:B------:R-:W-:-:S05]  /*3820*/  FFMA.FTZ R3, R65, c[0x0][0x23c], -R22 ;  /* 0x00008f0041037a23 */ /* 0x000fca0000010816 */
[----:B------:R3:W1:Y:S01]  /*3830*/  MUFU.EX2 R168, R3 ;  /* 0x0000000300a87308 */ /* 0x0006620000000800 */
[----:B----4-:R-:W-:-:S05]  /*3840*/  FMNMX.FTZ R154, R154, R6, !PT ;  /* 0x000000069a9a7209 */ /* 0x010fca0007810000 */
[----:B------:R-:W4:Y:S02]  /*3850*/  SHFL.BFLY PT, R6, R154, 0x1, 0x1f ;  /* 0x0c201f009a067f89 */ /* 0x000f2400000e0000 */
[----:B----4-:R-:W-:-:S04]  /*3860*/  FMNMX.FTZ R154, R154, R6, !PT ;  /* 0x000000069a9a7209 */ /* 0x010fc80007810000 */
[C---:B------:R-:W-:Y:S01]  /*3870*/  FSETP.NEU.FTZ.AND P1, PT, R154.reuse, -INF , PT ;  /* 0xff8000009a00780b */ /* 0x040fe20003f3d000 */
[----:B------:R-:W-:-:S05]  /*3880*/  FMUL.FTZ R21, R154, c[0x0][0x23c] ;  /* 0x00008f009a157a20 */ /* 0x000fca0000410000 */
[----:B------:R-:W-:Y:S02]  /*3890*/  FSEL R21, R21, RZ, P1 ;  /* 0x000000ff15157208 */ /* 0x000fe40000800000 */
[----:B------:R-:W-:-:S05]  /*38a0*/  SHF.L.U32 R217, R0, 0x1, RZ ;  /* 0x0000000100d97819 */ /* 0x000fca00000006ff */
[----:B------:R-:W-:Y:S01]  /*38b0*/  LDSM.16.MT88.4 R44, [R217+0xc000] ;  /* 0x00c00000d92c783b */ /* 0x000fe20000004200 */
[----:B------:R-:W-:-:S05]  /*38c0*/  IMAD R218, R4, 0x2, R217 ;  /* 0x0000000204da7824 */ /* 0x000fca00078e02d9 */
[----:B------:R-:W-:Y:S01]  /*38d0*/  LDSM.16.MT88.4 R52, [R218+0xc000] ;  /* 0x00c00000da34783b */ /* 0x000fe20000004200 */
[----:B------:R-:W-:Y:S02]  /*38e0*/  F2FP.BF16.PACK_AB R16, R185, R186 ;  /* 0x000000bab910723e */ /* 0x000fe400000010ff */
[----:B--2---:R-:W-:Y:S02]  /*38f0*/  F2FP.BF16.PACK_AB R18, R225, R228 ;  /* 0x000000e4e112723e */ /* 0x004fe400000010ff */
[----:B---3--:R-:W-:Y:S01]  /*3900*/  FMNMX.FTZ R3, R155, R5, !PT ;  /* 0x000000059b037209 */ /* 0x008fe20007810000 */
[----:B------:R-:W-:Y:S03]  /*3910*/  STL [R1+0xa0], R155 ;  /* 0x0000a09b01007387 */ /* 0x000fe60000100800 */
[----:B------:R-:W-:Y:S01]  /*3920*/  FMNMX.FTZ R3, R156, R3, !PT ;  /* 0x000000039c037209 */ /* 0x000fe20007810000 */
[----:B------:R-:W-:Y:S03]  /*3930*/  LDSM.16.MT88.4 R68, [R218+0xe000] ;  /* 0x00e00000da44783b */ /* 0x000fe60000004200 */
[----:B------:R-:W-:Y:S01]  /*3940*/  FMNMX.FTZ R3, R235, R3, !PT ;  /* 0x00000003eb037209 */ /* 0x000fe20007810000 */
[----:B------:R-:W-:Y:S04]  /*3950*/  LDSM.16.MT88.4 R28, [R218+0xc800] ;  /* 0x00c80000da1c783b */ /* 0x000fe80000004200 */
[----:B------:R-:W2:Y:S01]  /*3960*/  SHFL.BFLY PT, R7, R3, 0x2, 0x1f ;  /* 0x0c401f0003077f89 */ /* 0x000ea200000e0000 */
[----:B------:R-:W-:Y:S01]  /*3970*/  FFMA.FTZ R5, R60, c[0x0][0x23c], -R22 ;  /* 0x00008f003c057a23 */ /* 0x000fe20000010816 */
[----:B-1----:R-:W-:-:S02]  /*3980*/  F2FP.BF16.PACK_AB R17, R168, R187 ;  /* 0x000000bba811723e */ /* 0x002fc400000010ff */
[----:B------:R-:W-:Y:S01]  /*3990*/  LEA R220, R2, R217, 0x1 ;  /* 0x000000d902dc7211 */ /* 0x000fe200078e08ff */
[----:B------:R1:W-:Y:S01]  /*39a0*/  MUFU.EX2 R227, R5 ;  /* 0x0000000500e37308 */ /* 0x0003e20000000800 */
[----:B------:R-:W-:Y:S01]  /*39b0*/  F2FP.BF16.PACK_AB R10, R226, R127 ;  /* 0x0000007fe20a723e */ /* 0x000fe200000010ff */
[----:B------:R-:W-:Y:S01]  /*39c0*/  LDSM.16.MT88.4 R80, [R218+0xe800] ;  /* 0x00e80000da50783b */ /* 0x000fe20000004200 */
[----:B--2---:R-:W-:-:S05]  /*39d0*/  FMNMX.FTZ R3, R3, R7, !PT ;  /* 0x0000000703037209 */ /* 0x004fca0007810000 */
[----:B------:R-:W2:Y:S01]  /*39e0*/  SHFL.BFLY PT, R6, R3, 0x1, 0x1f ;  /* 0x0c201f0003067f89 */ /* 0x000ea200000e0000 */
[----:B-1----:R-:W-:-:S03]  /*39f0*/  FFMA.FTZ R5, R59, c[0x0][0x23c], -R22 ;  /* 0x00008f003b057a23 */ /* 0x002fc60000010816 */
[----:B------:R-:W1:Y:S01]  /*3a00*/  LDSM.16.MT88.4 R56, [R217+0xc800] ;  /* 0x00c80000d938783b */ /* 0x000e620000004200 */
[----:B------:R3:W4:Y:S02]  /*3a10*/  MUFU.EX2 R128, R5 ;  /* 0x0000000500807308 */ /* 0x0007240000000800 */
[----:B---3--:R-:W-:Y:S01]  /*3a20*/  FFMA.FTZ R5, R42, c[0x0][0x23c], -R22 ;  /* 0x00008f002a057a23 */ /* 0x008fe20000010816 */
[----:B--2---:R-:W-:-:S05]  /*3a30*/  FMNMX.FTZ R3, R3, R6, !PT ;  /* 0x0000000603037209 */ /* 0x004fca0007810000 */
[----:B------:R2:W-:Y:S01]  /*3a40*/  MUFU.EX2 R216, R5 ;  /* 0x0000000500d87308 */ /* 0x0005e20000000800 */
[C---:B------:R-:W-:Y:S01]  /*3a50*/  FSETP.NEU.FTZ.AND P1, PT, R3.reuse, -INF , PT ;  /* 0xff8000000300780b */ /* 0x040fe20003f3d000 */
[----:B------:R-:W-:Y:S02]  /*3a60*/  FMUL.FTZ R20, R3, c[0x0][0x23c] ;  /* 0x00008f0003147a20 */ /* 0x000fe40000410000 */
[----:B--2---:R-:W-:-:S04]  /*3a70*/  FFMA.FTZ R5, R43, c[0x0][0x23c], -R22 ;  /* 0x00008f002b057a23 */ /* 0x004fc80000010816 */
[----:B------:R2:W3:Y:S01]  /*3a80*/  MUFU.EX2 R124, R5 ;  /* 0x00000005007c7308 */ /* 0x0004e20000000800 */
[----:B------:R-:W-:-:S05]  /*3a90*/  FSEL R20, R20, RZ, P1 ;  /* 0x000000ff14147208 */ /* 0x000fca0000800000 */
[----:B------:R-:W-:Y:S02]  /*3aa0*/  FFMA.FTZ R0, R79, c[0x0][0x23c], -R20 ;  /* 0x00008f004f007a23 */ /* 0x000fe40000010814 */
[----:B--2---:R-:W-:-:S04]  /*3ab0*/  FFMA.FTZ R5, R39, c[0x0][0x23c], -R22 ;  /* 0x00008f0027057a23 */ /* 0x004fc80000010816 */
[----:B------:R2:W-:Y:S02]  /*3ac0*/  MUFU.EX2 R224, R5 ;  /* 0x0000000500e07308 */ /* 0x0005e40000000800 */
[----:B--2---:R-:W-:-:S06]  /*3ad0*/  FFMA.FTZ R5, R37, c[0x0][0x23c], -R22 ;  /* 0x00008f0025057a23 */ /* 0x004fcc0000010816 */
[----:B------:R2:W-:Y:S01]  /*3ae0*/  MUFU.EX2 R122, R0 ;  /* 0x00000000007a7308 */ /* 0x0005e20000000800 */
[----:B----4-:R-:W-:Y:S01]  /*3af0*/  F2FP.BF16.PACK_AB R19, R128, R227 ;  /* 0x000000e38013723e */ /* 0x010fe200000010ff */
[----:B------:R-:W-:Y:S01]  /*3b00*/  IMAD R219, R2, 0x2, R218 ;  /* 0x0000000202db7824 */ /* 0x000fe200078e02da */
[----:B------:R-:W-:Y:S05]  /*3b10*/  LDSM.16.MT88.4 R36, [R217+0xe000] ;  /* 0x00e00000d924783b */ /* 0x000fea0000004200 */
[----:B------:R4:W-:Y:S01]  /*3b20*/  MUFU.EX2 R230, R5 ;  /* 0x0000000500e67308 */ /* 0x0009e20000000800 */
[----:B--2---:R-:W-:Y:S02]  /*3b30*/  FFMA.FTZ R0, R78, c[0x0][0x23c], -R20 ;  /* 0x00008f004e007a23 */ /* 0x004fe40000010814 */
[----:B----4-:R-:W-:-:S05]  /*3b40*/  FFMA.FTZ R5, R76, c[0x0][0x23c], -R21 ;  /* 0x00008f004c057a23 */ /* 0x010fca0000010815 */
[----:B------:R2:W-:Y:S08]  /*3b50*/  MUFU.EX2 R169, R5 ;  /* 0x0000000500a97308 */ /* 0x0005f00000000800 */
[----:B------:R4:W1:Y:S01]  /*3b60*/  MUFU.EX2 R8, R0 ;  /* 0x0000000000087308 */ /* 0x0008620000000800 */
[--C-:B--2---:R-:W-:Y:S01]  /*3b70*/  FFMA.FTZ R5, R67, c[0x0][0x23c], -R21.reuse ;  /* 0x00008f0043057a23 */ /* 0x104fe20000010815 */
[----:B------:R-:W-:Y:S01]  /*3b80*/  HMMA.16816.F32.BF16 R32, R16, R44, RZ ;  /* 0x0000002c1020723c */ /* 0x000fe200000418ff */
[----:B---3--:R-:W-:Y:S01]  /*3b90*/  F2FP.BF16.PACK_AB R9, R124, R216 ;  /* 0x000000d87c09723e */ /* 0x008fe200000010ff */
[----:B------:R-:W-:Y:S04]  /*3ba0*/  LDSM.16.MT88.4 R64, [R220+0xc800] ;  /* 0x00c80000dc40783b */ /* 0x000fe80000004200 */
[----:B------:R2:W3:Y:S01]  /*3bb0*/  MUFU.EX2 R120, R5 ;  /* 0x0000000500787308 */ /* 0x0004e20000000800 */
[----:B----4-:R-:W-:Y:S01]  /*3bc0*/  FFMA.FTZ R0, R84, c[0x0][0x23c], -R20 ;  /* 0x00008f0054007a23 */ /* 0x010fe20000010814 */
[----:B-1----:R-:W-:Y:S01]  /*3bd0*/  F2FP.BF16.PACK_AB R13, R8, R122 ;  /* 0x0000007a080d723e */ /* 0x002fe200000010ff */
[----:B------:R-:W-:Y:S05]  /*3be0*/  LDSM.16.MT88.4 R84, [R217+0xe800] ;  /* 0x00e80000d954783b */ /* 0x000fea0000004200 */
[----:B------:R1:W-:Y:S01]  /*3bf0*/  MUFU.EX2 R251, R0 ;  /* 0x0000000000fb7308 */ /* 0x0003e20000000800 */
[----:B--2---:R-:W-:-:S07]  /*3c00*/  FFMA.FTZ R5, R75, c[0x0][0x23c], -R21 ;  /* 0x00008f004b057a23 */ /* 0x004fce0000010815 */
[----:B------:R2:W-:Y:S01]  /*3c10*/  MUFU.EX2 R233, R5 ;  /* 0x0000000500e97308 */ /* 0x0005e20000000800 */
[----:B-1----:R-:W-:Y:S01]  /*3c20*/  FFMA.FTZ R0, R77, c[0x0][0x23c], -R20 ;  /* 0x00008f004d007a23 */ /* 0x002fe20000010814 */
[----:B---3--:R-:W-:Y:S01]  /*3c30*/  F2FP.BF16.PACK_AB R12, R120, R169 ;  /* 0x000000a9780c723e */ /* 0x008fe200000010ff */
[----:B------:R-:W-:Y:S05]  /*3c40*/  LDSM.16.MT88.4 R76, [R219+0xe000] ;  /* 0x00e00000db4c783b */ /* 0x000fea0000004200 */
[----:B------:R1:W-:Y:S01]  /*3c50*/  MUFU.EX2 R222, R0 ;  /* 0x0000000000de7308 */ /* 0x0003e20000000800 */
[----:B--2---:R-:W-:-:S07]  /*3c60*/  FFMA.FTZ R5, R63, c[0x0][0x23c], -R21 ;  /* 0x00008f003f057a23 */ /* 0x004fce0000010815 */
[----:B------:R2:W3:Y:S01]  /*3c70*/  MUFU.EX2 R223, R5 ;  /* 0x0000000500df7308 */ /* 0x0004e20000000800 */
[----:B-1----:R-:W-:-:S07]  /*3c80*/  FFMA.FTZ R0, R73, c[0x0][0x23c], -R20 ;  /* 0x00008f0049007a23 */ /* 0x002fce0000010814 */
[----:B------:R1:W-:Y:S01]  /*3c90*/  MUFU.EX2 R129, R0 ;  /* 0x0000000000817308 */ /* 0x0003e20000000800 */
[----:B--2---:R-:W-:-:S07]  /*3ca0*/  FFMA.FTZ R5, R62, c[0x0][0x23c], -R21 ;  /* 0x00008f003e057a23 */ /* 0x004fce0000010815 */
[----:B------:R2:W-:Y:S01]  /*3cb0*/  MUFU.EX2 R155, R5 ;  /* 0x00000005009b7308 */ /* 0x0005e20000000800 */
[----:B-1----:R-:W-:Y:S01]  /*3cc0*/  FFMA.FTZ R0, R74, c[0x0][0x23c], -R20 ;  /* 0x00008f004a007a23 */ /* 0x002fe20000010814 */
[----:B---3--:R-:W-:-:S06]  /*3cd0*/  F2FP.BF16.PACK_AB R14, R223, R233 ;  /* 0x000000e9df0e723e */ /* 0x008fcc00000010ff */
[----:B------:R1:W-:Y:S01]  /*3ce0*/  MUFU.EX2 R126, R0 ;  /* 0x00000000007e7308 */ /* 0x0003e20000000800 */
[----:B------:R-:W-:Y:S01]  /*3cf0*/  F2FP.BF16.PACK_AB R15, R222, R251 ;  /* 0x000000fbde0f723e */ /* 0x000fe200000010ff */
[----:B--2---:R-:W-:Y:S02]  /*3d00*/  FFMA.FTZ R5, R61, c[0x0][0x23c], -R21 ;  /* 0x00008f003d057a23 */ /* 0x004fe40000010815 */
[----:B-1----:R-:W-:-:S04]  /*3d10*/  FFMA.FTZ R0, R72, c[0x0][0x23c], -R20 ;  /* 0x00008f0048007a23 */ /* 0x002fc80000010814 */
[----:B------:R1:W2:Y:S01]  /*3d20*/  MUFU.EX2 R125, R5 ;  /* 0x00000005007d7308 */ /* 0x0002a20000000800 */
[----:B------:R-:W-:Y:S01]  /*3d30*/  HMMA.16816.F32.BF16 R24, R12, R44, RZ ;  /* 0x0000002c0c18723c */ /* 0x000fe200000418ff */
[----:B------:R-:W-:Y:S01]  /*3d40*/  MOV R2, R8 ;  /* 0x0000000800027202 */ /* 0x000fe20000000f00 */
[----:B------:R-:W-:Y:S01]  /*3d50*/  LDSM.16.MT88.4 R60, [R219+0xc800] ;  /* 0x00c80000db3c783b */ /* 0x000fe20000004200 */
[----:B------:R-:W-:-:S03]  /*3d60*/  F2FP.BF16.PACK_AB R11, R230, R224 ;  /* 0x000000e0e60b723e */ /* 0x000fc600000010ff */
[----:B------:R-:W-:Y:S01]  /*3d70*/  LDSM.16.MT88.4 R72, [R220+0xe000] ;  /* 0x00e00000dc48783b */ /* 0x000fe20000004200 */
[----:B------:R3:W-:Y:S01]  /*3d80*/  MUFU.EX2 R184, R0 ;  /* 0x0000000000b87308 */ /* 0x0007e20000000800 */
[----:B-1----:R-:W-:-:S07]  /*3d90*/  FFMA.FTZ R5, R41, c[0x0][0x23c], -R21 ;  /* 0x00008f0029057a23 */ /* 0x002fce0000010815 */
[----:B------:R1:W-:Y:S01]  /*3da0*/  MUFU.EX2 R171, R5 ;  /* 0x0000000500ab7308 */ /* 0x0003e20000000800 */
[----:B---3--:R-:W-:Y:S02]  /*3db0*/  FFMA.FTZ R0, R48, c[0x0][0x23c], -R20 ;  /* 0x00008f0030007a23 */ /* 0x008fe40000010814 */
[----:B------:R-:W3:Y:S05]  /*3dc0*/  LDSM.16.MT88.4 R48, [R220+0xc000] ;  /* 0x00c00000dc30783b */ /* 0x000eea0000004200 */
[----:B------:R-:W4:Y:S01]  /*3dd0*/  MUFU.EX2 R229, R0 ;  /* 0x0000000000e57308 */ /* 0x000f220000000800 */
[----:B-1----:R-:W-:Y:S02]  /*3de0*/  FFMA.FTZ R5, R40, c[0x0][0x23c], -R21 ;  /* 0x00008f0028057a23 */ /* 0x002fe40000010815 */
[----:B------:R-:W1:Y:S05]  /*3df0*/  LDSM.16.MT88.4 R40, [R219+0xc000] ;  /* 0x00c00000db28783b */ /* 0x000e6a0000004200 */
[----:B------:R3:W3:Y:S01]  /*3e00*/  MUFU.EX2 R121, R5 ;  /* 0x0000000500797308 */ /* 0x0006e20000000800 */
[----:B------:R-:W-:-:S02]  /*3e10*/  F2FP.BF16.PACK_AB R8, R123, R221 ;  /* 0x000000dd7b08723e */ /* 0x000fc400000010ff */
[----:B--2---:R-:W-:Y:S02]  /*3e20*/  F2FP.BF16.PACK_AB R4, R125, R155 ;  /* 0x0000009b7d04723e */ /* 0x004fe400000010ff */
[----:B----4-:R-:W-:-:S03]  /*3e30*/  F2FP.BF16.PACK_AB R7, R229, R184 ;  /* 0x000000b8e507723e */ /* 0x010fc600000010ff */
[----:B------:R-:W-:Y:S01]  /*3e40*/  HMMA.16816.F32.BF16 R164, R8, R56, R32 ;  /* 0x0000003808a4723c */ /* 0x000fe20000041820 */
[----:B---3--:R-:W-:Y:S02]  /*3e50*/  F2FP.BF16.PACK_AB R5, R126, R129 ;  /* 0x000000817e05723e */ /* 0x008fe400000010ff */
[----:B------:R-:W-:-:S05]  /*3e60*/  F2FP.BF16.PACK_AB R6, R121, R171 ;  /* 0x000000ab7906723e */ /* 0x000fca00000010ff */
[----:B------:R-:W-:Y:S08]  /*3e70*/  HMMA.16816.F32.BF16 R32, R16, R52, RZ ;  /* 0x000000341020723c */ /* 0x000ff000000418ff */
[----:B------:R-:W-:Y:S08]  /*3e80*/  HMMA.16816.F32.BF16 R160, R4, R56, R24 ;  /* 0x0000003804a0723c */ /* 0x000ff00000041818 */
[----:B------:R-:W-:Y:S08]  /*3e90*/  HMMA.16816.F32.BF16 R24, R12, R52, RZ ;  /* 0x000000340c18723c */ /* 0x000ff000000418ff */
[-C--:B------:R-:W-:Y:S08]  /*3ea0*/  HMMA.16816.F32.BF16 R116, R16, R48.reuse, RZ ;  /* 0x000000301074723c */ /* 0x080ff000000418ff */
[----:B------:R-:W-:Y:S08]  /*3eb0*/  HMMA.16816.F32.BF16 R112, R12, R48, RZ ;  /* 0x000000300c70723c */ /* 0x000ff000000418ff */
[-C--:B-1----:R-:W-:Y:S08]  /*3ec0*/  HMMA.16816.F32.BF16 R108, R16, R40.reuse, RZ ;  /* 0x00000028106c723c */ /* 0x082ff000000418ff */
[----:B------:R-:W-:Y:S08]  /*3ed0*/  HMMA.16816.F32.BF16 R104, R12, R40, RZ ;  /* 0x000000280c68723c */ /* 0x000ff000000418ff */
[-C--:B------:R-:W-:Y:S08]  /*3ee0*/  HMMA.16816.F32.BF16 R100, R16, R36.reuse, RZ ;  /* 0x000000241064723c */ /* 0x080ff000000418ff */
[----:B------:R-:W-:Y:S08]  /*3ef0*/  HMMA.16816.F32.BF16 R96, R12, R36, RZ ;  /* 0x000000240c60723c */ /* 0x000ff000000418ff */
[----:B------:R-:W-:Y:S08]  /*3f00*/  HMMA.16816.F32.BF16 R92, R16, R68, RZ ;  /* 0x00000044105c723c */ /* 0x000ff000000418ff */
[-C--:B------:R-:W-:Y:S01]  /*3f10*/  HMMA.16816.F32.BF16 R180, R8, R28.reuse, R32 ;  /* 0x0000001c08b4723c */ /* 0x080fe20000041820 */
[----:B------:R-:W1:Y:S07]  /*3f20*/  LDSM.16.MT88.4 R32, [R220+0xe800] ;  /* 0x00e80000dc20783b */ /* 0x000e6e0000004200 */
[----:B------:R-:W-:Y:S01]  /*3f30*/  HMMA.16816.F32.BF16 R176, R4, R28, R24 ;  /* 0x0000001c04b0723c */ /* 0x000fe20000041818 */
[----:B------:R-:W2:Y:S01]  /*3f40*/  LDSM.16.MT88.4 R24, [R219+0xe800] ;  /* 0x00e80000db18783b */ /* 0x000ea20000004200 */
[----:B------:R-:W-:Y:S01]  /*3f50*/  IMAD.MOV.U32 R56, RZ, RZ, R121 ;  /* 0x000000ffff387224 */ /* 0x000fe200078e0079 */
[----:B------:R-:W-:-:S05]  /*3f60*/  MOV R57, R120 ;  /* 0x0000007800397202 */ /* 0x000fca0000000f00 */
[----:B------:R-:W-:Y:S01]  /*3f70*/  HMMA.16816.F32.BF16 R88, R12, R68, RZ ;  /* 0x000000440c58723c */ /* 0x000fe200000418ff */
[----:B------:R-:W-:Y:S01]  /*3f80*/  IMAD.MOV.U32 R29, RZ, RZ, R128 ;  /* 0x000000ffff1d7224 */ /* 0x000fe200078e0080 */
[----:B------:R-:W-:-:S05]  /*3f90*/  MOV R28, R127 ;  /* 0x0000007f001c7202 */ /* 0x000fca0000000f00 */
[----:B------:R-:W-:Y:S01]  /*3fa0*/  IMAD.MOV.U32 R69, RZ, RZ, R172 ;  /* 0x000000ffff457224 */ /* 0x000fe200078e00ac */
[----:B------:R-:W-:Y:S01]  /*3fb0*/  HMMA.16816.F32.BF16 R196, R8, R64, R116 ;  /* 0x0000004008c4723c */ /* 0x000fe20000041874 */
[----:B------:R-:W-:-:S07]  /*3fc0*/  MOV R68, R129 ;  /* 0x0000008100447202 */ /* 0x000fce0000000f00 */
[----:B------:R-:W-:Y:S07]  /*3fd0*/  HMMA.16816.F32.BF16 R192, R4, R64, R112 ;  /* 0x0000004004c0723c */ /* 0x000fee0000041870 */
[----:B------:R-:W-:Y:S01]  /*3fe0*/  IMAD.MOV.U32 R65, RZ, RZ, R126 ;  /* 0x000000ffff417224 */ /* 0x000fe200078e007e */
[----:B------:R-:W-:Y:S01]  /*3ff0*/  HMMA.16816.F32.BF16 R188, R8, R60, R108 ;  /* 0x0000003c08bc723c */ /* 0x000fe2000004186c */
[----:B------:R-:W-:-:S07]  /*4000*/  MOV R64, R125 ;  /* 0x0000007d00407202 */ /* 0x000fce0000000f00 */
[----:B------:R-:W-:Y:S07]  /*4010*/  HMMA.16816.F32.BF16 R172, R4, R60, R104 ;  /* 0x0000003c04ac723c */ /* 0x000fee0000041868 */
[----:B------:R-:W-:Y:S01]  /*4020*/  MOV R61, R122 ;  /* 0x0000007a003d7202 */ /* 0x000fe20000000f00 */
[-C--:B------:R-:W-:Y:S08]  /*4030*/  HMMA.16816.F32.BF16 R208, R8, R84.reuse, R100 ;  /* 0x0000005408d0723c */ /* 0x080ff00000041864 */
[----:B------:R-:W-:Y:S07]  /*4040*/  HMMA.16816.F32.BF16 R204, R4, R84, R96 ;  /* 0x0000005404cc723c */ /* 0x000fee0000041860 */
[----:B------:R-:W-:Y:S01]  /*4050*/  IMAD.MOV.U32 R85, RZ, RZ, R124 ;  /* 0x000000ffff557224 */ /* 0x000fe200078e007c */
[----:B------:R-:W-:Y:S01]  /*4060*/  MOV R84, R123 ;  /* 0x0000007b00547202 */ /* 0x000fe20000000f00 */
[----:B------:R-:W-:Y:S08]  /*4070*/  HMMA.16816.F32.BF16 R236, R8, R80, R92 ;  /* 0x0000005008ec723c */ /* 0x000ff0000004185c */
[C---:B------:R-:W-:Y:S08]  /*4080*/  HMMA.16816.F32.BF16 R104, R12.reuse, R72, RZ ;  /* 0x000000480c68723c */ /* 0x040ff000000418ff */
        /* <DEDUP_REMOVED lines=8> */
[----:B------:R-:W-:Y:S08]  /*4110*/  HMMA.16816.F32.BF16 R92, R12, R78, RZ ;  /* 0x0000004e0c5c723c */ /* 0x000ff000000418ff */
[----:B------:R-:W-:Y:S01]  /*4120*/  HMMA.16816.F32.BF16 R12, R16, R76, RZ ;  /* 0x0000004c100c723c */ /* 0x000fe200000418ff */
[----:B------:R-:W-:-:S02]  /*4130*/  FFMA.FTZ R0, R141, c[0x0][0x23c], -R23 ;  /* 0x00008f008d007a23 */ /* 0x000fc40000010817 */
[----:B------:R-:W-:-:S05]  /*4140*/  IMAD.MOV.U32 R60, RZ, RZ, R200 ;  /* 0x000000ffff3c7224 */ /* 0x000fca00078e00c8 */
[C---:B-1----:R-:W-:Y:S08]  /*4150*/  HMMA.16816.F32.BF16 R244, R4.reuse, R32, R104 ;  /* 0x0000002004f4723c */ /* 0x042ff00000041868 */
[C---:B------:R-:W-:Y:S08]  /*4160*/  HMMA.16816.F32.BF16 R212, R4.reuse, R80, R88 ;  /* 0x0000005004d4723c */ /* 0x040ff00000041858 */
[C---:B--2---:R-:W-:Y:S08]  /*4170*/  HMMA.16816.F32.BF16 R240, R4.reuse, R24, R96 ;  /* 0x0000001804f0723c */ /* 0x044ff00000041860 */
[C---:B------:R-:W-:Y:S08]  /*4180*/  HMMA.16816.F32.BF16 R128, R4.reuse, R58, R128 ;  /* 0x0000003a0480723c */ /* 0x040ff00000041880 */
[C---:B------:R-:W-:Y:S08]  /*4190*/  HMMA.16816.F32.BF16 R124, R4.reuse, R30, R124 ;  /* 0x0000001e047c723c */ /* 0x040ff0000004187c */
[C---:B------:R-:W-:Y:S08]  /*41a0*/  HMMA.16816.F32.BF16 R120, R4.reuse, R66, R120 ;  /* 0x000000420478723c */ /* 0x040ff00000041878 */
[C---:B------:R-:W-:Y:S08]  /*41b0*/  HMMA.16816.F32.BF16 R116, R4.reuse, R62, R116 ;  /* 0x0000003e0474723c */ /* 0x040ff00000041874 */
[C---:B------:R-:W-:Y:S08]  /*41c0*/  HMMA.16816.F32.BF16 R112, R4.reuse, R86, R112 ;  /* 0x000000560470723c */ /* 0x040ff00000041870 */
[C---:B------:R-:W-:Y:S08]  /*41d0*/  HMMA.16816.F32.BF16 R108, R4.reuse, R82, R108 ;  /* 0x00000052046c723c */ /* 0x040ff0000004186c */
[C---:B------:R-:W-:Y:S08]  /*41e0*/  HMMA.16816.F32.BF16 R200, R4.reuse, R34, R100 ;  /* 0x0000002204c8723c */ /* 0x040ff00000041864 */
[----:B------:R-:W-:Y:S08]  /*41f0*/  HMMA.16816.F32.BF16 R104, R4, R26, R92 ;  /* 0x0000001a0468723c */ /* 0x000ff0000004185c */
[----:B------:R-:W-:Y:S01]  /*4200*/  HMMA.16816.F32.BF16 R4, R16, R74, RZ ;  /* 0x0000004a1004723c */ /* 0x000fe200000418ff */
[----:B------:R1:W-:Y:S07]  /*4210*/  MUFU.EX2 R74, R0 ;  /* 0x00000000004a7308 */ /* 0x0003ee0000000800 */
[----:B------:R-:W-:Y:S01]  /*4220*/  HMMA.16816.F32.BF16 R148, R8, R24, R12 ;  /* 0x000000180894723c */ /* 0x000fe2000004180c */
[----:B-1----:R-:W-:-:S07]  /*4230*/  FFMA.FTZ R0, R136, c[0x0][0x23c], -R23 ;  /* 0x00008f0088007a23 */ /* 0x002fce0000010817 */
[C---:B------:R-:W-:Y:S01]  /*4240*/  HMMA.16816.F32.BF16 R88, R16.reuse, R72, RZ ;  /* 0x000000481058723c */ /* 0x040fe200000418ff */
[----:B------:R1:W-:Y:S07]  /*4250*/  MUFU.EX2 R72, R0 ;  /* 0x0000000000487308 */ /* 0x0003ee0000000800 */
[C---:B------:R-:W-:Y:S08]  /*4260*/  HMMA.16816.F32.BF16 R44, R16.reuse, R46, RZ ;  /* 0x0000002e102c723c */ /* 0x040ff000000418ff */
[----:B------:R-:W-:Y:S01]  /*4270*/  HMMA.16816.F32.BF16 R52, R16, R54, RZ ;  /* 0x000000361034723c */ /* 0x000fe200000418ff */
[----:B-1----:R-:W-:-:S07]  /*4280*/  FFMA.FTZ R0, R133, c[0x0][0x23c], -R23 ;  /* 0x00008f0085007a23 */ /* 0x002fce0000010817 */
[C---:B------:R-:W-:Y:S01]  /*4290*/  HMMA.16816.F32.BF16 R48, R16.reuse, R50, RZ ;  /* 0x000000321030723c */ /* 0x040fe200000418ff */
[----:B------:R1:W-:Y:S07]  /*42a0*/  MUFU.EX2 R234, R0 ;  /* 0x0000000000ea7308 */ /* 0x0003ee0000000800 */
[C---:B------:R-:W-:Y:S08]  /*42b0*/  HMMA.16816.F32.BF16 R40, R16.reuse, R42, RZ ;  /* 0x0000002a1028723c */ /* 0x040ff000000418ff */
[----:B------:R-:W-:Y:S01]  /*42c0*/  HMMA.16816.F32.BF16 R36, R16, R38, RZ ;  /* 0x000000261024723c */ /* 0x000fe200000418ff */
[----:B-1----:R-:W-:-:S07]  /*42d0*/  FFMA.FTZ R0, R132, c[0x0][0x23c], -R23 ;  /* 0x00008f0084007a23 */ /* 0x002fce0000010817 */
[C---:B------:R-:W-:Y:S08]  /*42e0*/  HMMA.16816.F32.BF16 R12, R16.reuse, R70, RZ ;  /* 0x00000046100c723c */ /* 0x040ff000000418ff */
[----:B------:R-:W-:Y:S01]  /*42f0*/  HMMA.16816.F32.BF16 R16, R16, R78, RZ ;  /* 0x0000004e1010723c */ /* 0x000fe200000418ff */
[----:B------:R1:W-:Y:S02]  /*4300*/  MUFU.EX2 R77, R0 ;  /* 0x00000000004d7308 */ /* 0x0003e40000000800 */
[----:B-1----:R-:W-:-:S06]  /*4310*/  FFMA.FTZ R0, R145, c[0x0][0x23c], -R22 ;  /* 0x00008f0091007a23 */ /* 0x002fcc0000010816 */
[----:B------:R1:W-:Y:S11]  /*4320*/  MUFU.EX2 R73, R0 ;  /* 0x0000000000497308 */ /* 0x0003f60000000800 */
[----:B------:R-:W-:Y:S04]  /*4330*/  @!UPT UIADD3 URZ, URZ, URZ, URZ ;  /* 0x0000003f3f3ff290 */ /* 0x000fe8000fffe03f */
[----:B------:R-:W-:Y:S01]  /*4340*/  HMMA.16816.F32.BF16 R24, R8, R26, R16 ;  /* 0x0000001a0818723c */ /* 0x000fe20000041810 */
[----:B-1----:R-:W-:-:S04]  /*4350*/  FFMA.FTZ R0, R137, c[0x0][0x23c], -R22 ;  /* 0x00008f0089007a23 */ /* 0x002fc80000010816 */
[----:B------:R1:W-:Y:S02]  /*4360*/  MUFU.EX2 R231, R0 ;  /* 0x0000000000e77308 */ /* 0x0003e40000000800 */
[----:B-1----:R-:W-:-:S06]  /*4370*/  FFMA.FTZ R0, R135, c[0x0][0x23c], -R22 ;  /* 0x00008f0087007a23 */ /* 0x002fcc0000010816 */
[----:B------:R1:W-:Y:S02]  /*4380*/  MUFU.EX2 R18, R0 ;  /* 0x0000000000127308 */ /* 0x0003e40000000800 */
[----:B-1----:R-:W-:-:S06]  /*4390*/  FFMA.FTZ R0, R134, c[0x0][0x23c], -R22 ;  /* 0x00008f0086007a23 */ /* 0x002fcc0000010816 */
[----:B------:R1:W2:Y:S02]  /*43a0*/  MUFU.EX2 R232, R0 ;  /* 0x0000000000e87308 */ /* 0x0002a40000000800 */
[----:B-1----:R-:W-:-:S06]  /*43b0*/  FFMA.FTZ R0, R146, c[0x0][0x23c], -R21 ;  /* 0x00008f0092007a23 */ /* 0x002fcc0000010815 */
[----:B------:R1:W-:Y:S02]  /*43c0*/  MUFU.EX2 R75, R0 ;  /* 0x00000000004b7308 */ /* 0x0003e40000000800 */
[----:B-1----:R-:W-:Y:S01]  /*43d0*/  FFMA.FTZ R0, R140, c[0x0][0x23c], -R21 ;  /* 0x00008f008c007a23 */ /* 0x002fe20000010815 */
[----:B--2---:R-:W-:-:S05]  /*43e0*/  MOV R140, R232 ;  /* 0x000000e8008c7202 */ /* 0x004fca0000000f00 */
[----:B------:R1:W2:Y:S01]  /*43f0*/  MUFU.EX2 R232, R0 ;  /* 0x0000000000e87308 */ /* 0x0002a20000000800 */
[----:B------:R-:W-:Y:S01]  /*4400*/  HMMA.16816.F32.BF16 R80, R8, R82, R12 ;  /* 0x000000520850723c */ /* 0x000fe2000004180c */
[----:B------:R-:W3:Y:S01]  /*4410*/  LDSM.16.MT88.4 R12, [R217+0xd000] ;  /* 0x00d00000d90c783b */ /* 0x000ee20000004200 */
[----:B-1----:R-:W-:-:S05]  /*4420*/  FFMA.FTZ R0, R139, c[0x0][0x23c], -R21 ;  /* 0x00008f008b007a23 */ /* 0x002fca0000010815 */
[----:B------:R1:W-:Y:S01]  /*4430*/  MUFU.EX2 R19, R0 ;  /* 0x0000000000137308 */ /* 0x0003e20000000800 */
[----:B------:R-:W-:Y:S01]  /*4440*/  HMMA.16816.F32.BF16 R44, R8, R58, R44 ;  /* 0x0000003a082c723c */ /* 0x000fe2000004182c */
[----:B-1----:R-:W-:-:S06]  /*4450*/  FFMA.FTZ R0, R138, c[0x0][0x23c], -R21 ;  /* 0x00008f008a007a23 */ /* 0x002fcc0000010815 */
[----:B------:R1:W-:Y:S01]  /*4460*/  MUFU.EX2 R139, R0 ;  /* 0x00000000008b7308 */ /* 0x0003e20000000800 */
[----:B------:R-:W-:Y:S02]  /*4470*/  IMAD.MOV.U32 R59, RZ, RZ, R233 ;  /* 0x000000ffff3b7224 */ /* 0x000fe400078e00e9 */
[----:B-1----:R-:W-:-:S05]  /*4480*/  FFMA.FTZ R0, R147, c[0x0][0x23c], -R20 ;  /* 0x00008f0093007a23 */ /* 0x002fca0000010814 */
[----:B------:R1:W-:Y:S02]  /*4490*/  MUFU.EX2 R147, R0 ;  /* 0x0000000000937308 */ /* 0x0003e40000000800 */
[----:B-1----:R-:W-:-:S06]  /*44a0*/  FFMA.FTZ R0, R144, c[0x0][0x23c], -R20 ;  /* 0x00008f0090007a23 */ /* 0x002fcc0000010814 */
[----:B------:R1:W4:Y:S02]  /*44b0*/  MUFU.EX2 R233, R0 ;  /* 0x0000000000e97308 */ /* 0x0003240000000800 */
[----:B-1----:R-:W-:-:S06]  /*44c0*/  FFMA.FTZ R0, R143, c[0x0][0x23c], -R20 ;  /* 0x00008f008f007a23 */ /* 0x002fcc0000010814 */
[----:B------:R1:W-:Y:S01]  /*44d0*/  MUFU.EX2 R134, R0 ;  /* 0x0000000000867308 */ /* 0x0003e20000000800 */
[----:B------:R-:W-:Y:S02]  /*44e0*/  IMAD.MOV.U32 R146, RZ, RZ, R77 ;  /* 0x000000ffff927224 */ /* 0x000fe400078e004d */
[----:B-1----:R-:W-:-:S05]  /*44f0*/  FFMA.FTZ R0, R142, c[0x0][0x23c], -R20 ;  /* 0x00008f008e007a23 */ /* 0x002fca0000010814 */
[----:B------:R-:W1:Y:S01]  /*4500*/  MUFU.EX2 R138, R0 ;  /* 0x00000000008a7308 */ /* 0x000e620000000800 */
[----:B------:R-:W-:Y:S01]  /*4510*/  IMAD.MOV.U32 R144, RZ, RZ, R72 ;  /* 0x000000ffff907224 */ /* 0x000fe200078e0048 */
[----:B------:R-:W-:Y:S01]  /*4520*/  HMMA.16816.F32.BF16 R88, R8, R32, R88 ;  /* 0x000000200858723c */ /* 0x000fe20000041858 */
[----:B------:R-:W-:Y:S01]  /*4530*/  MOV R72, R84 ;  /* 0x0000005400487202 */ /* 0x000fe20000000f00 */
[----:B------:R-:W-:-:S06]  /*4540*/  IMAD.MOV.U32 R99, RZ, RZ, R85 ;  /* 0x000000ffff637224 */ /* 0x000fcc00078e0055 */
[----:B------:R-:W-:Y:S01]  /*4550*/  HMMA.16816.F32.BF16 R52, R8, R30, R52 ;  /* 0x0000001e0834723c */ /* 0x000fe20000041834 */
[----:B------:R-:W-:-:S07]  /*4560*/  MOV R98, R64 ;  /* 0x0000004000627202 */ /* 0x000fce0000000f00 */
[----:B------:R-:W-:Y:S01]  /*4570*/  HMMA.16816.F32.BF16 R48, R8, R66, R48 ;  /* 0x000000420830723c */ /* 0x000fe20000041830 */
[----:B------:R-:W-:-:S07]  /*4580*/  MOV R100, R2 ;  /* 0x0000000200647202 */ /* 0x000fce0000000f00 */
[----:B------:R-:W-:Y:S01]  /*4590*/  HMMA.16816.F32.BF16 R40, R8, R62, R40 ;  /* 0x0000003e0828723c */ /* 0x000fe20000041828 */
[----:B------:R-:W-:-:S07]  /*45a0*/  MOV R84, R171 ;  /* 0x000000ab00547202 */ /* 0x000fce0000000f00 */
[----:B------:R-:W-:Y:S01]  /*45b0*/  HMMA.16816.F32.BF16 R36, R8, R86, R36 ;  /* 0x000000560824723c */ /* 0x000fe20000041824 */
[----:B------:R-:W-:-:S07]  /*45c0*/  IMAD.MOV.U32 R2, RZ, RZ, R170 ;  /* 0x000000ffff027224 */ /* 0x000fce00078e00aa */
[----:B------:R-:W-:Y:S01]  /*45d0*/  HMMA.16816.F32.BF16 R32, R8, R34, R4 ;  /* 0x000000220820723c */ /* 0x000fe20000041804 */
[----:B------:R-:W-:-:S06]  /*45e0*/  MOV R85, R169 ;  /* 0x000000a900557202 */ /* 0x000fcc0000000f00 */
[----:B------:R-:W-:Y:S02]  /*45f0*/  F2FP.BF16.PACK_AB R8, R144, R74 ;  /* 0x0000004a9008723e */ /* 0x000fe400000010ff */
[----:B------:R-:W-:Y:S02]  /*4600*/  F2FP.BF16.PACK_AB R9, R231, R73 ;  /* 0x00000049e709723e */ /* 0x000fe400000010ff */
[----:B------:R-:W-:Y:S02]  /*4610*/  F2FP.BF16.PACK_AB R10, R146, R234 ;  /* 0x000000ea920a723e */ /* 0x000fe400000010ff */
[----:B------:R-:W-:Y:S02]  /*4620*/  F2FP.BF16.PACK_AB R11, R140, R18 ;  /* 0x000000128c0b723e */ /* 0x000fe400000010ff */
[----:B--2---:R-:W-:Y:S02]  /*4630*/  F2FP.BF16.PACK_AB R4, R232, R75 ;  /* 0x0000004be804723e */ /* 0x004fe400000010ff */
[----:B----4-:R-:W-:-:S02]  /*4640*/  F2FP.BF16.PACK_AB R5, R233, R147 ;  /* 0x00000093e905723e */ /* 0x010fc400000010ff */
[----:B------:R-:W-:Y:S02]  /*4650*/  F2FP.BF16.PACK_AB R6, R139, R19 ;  /* 0x000000138b06723e */ /* 0x000fe400000010ff */
[----:B-1----:R-:W-:Y:S01]  /*4660*/  F2FP.BF16.PACK_AB R7, R138, R134 ;  /* 0x000000868a07723e */ /* 0x002fe200000010ff */
[----:B------:R-:W-:Y:S01]  /*4670*/  IMAD.MOV.U32 R64, RZ, RZ, R168 ;  /* 0x000000ffff407224 */ /* 0x000fe200078e00a8 */
[-C--:B---3--:R-:W-:Y:S08]  /*4680*/  HMMA.16816.F32.BF16 R164, R8, R12.reuse, R164 ;  /* 0x0000000c08a4723c */ /* 0x088ff000000418a4 */
[C---:B------:R-:W-:Y:S08]  /*4690*/  HMMA.16816.F32.BF16 R160, R4.reuse, R12, R160 ;  /* 0x0000000c04a0723c */ /* 0x040ff000000418a0 */
[-C--:B------:R-:W-:Y:S08]  /*46a0*/  HMMA.16816.F32.BF16 R168, R4, R14.reuse, R128 ;  /* 0x0000000e04a8723c */ /* 0x080ff00000041880 */
[C---:B------:R-:W-:Y:S01]  /*46b0*/  HMMA.16816.F32.BF16 R44, R8.reuse, R14, R44 ;  /* 0x0000000e082c723c */ /* 0x040fe2000004182c */
[----:B------:R-:W1:Y:S01]  /*46c0*/  LDSM.16.MT88.4 R12, [R218+0xd000] ;  /* 0x00d00000da0c783b */ /* 0x000e620000004200 */
[----:B------:R-:W-:Y:S01]  /*46d0*/  IMAD.MOV.U32 R97, RZ, RZ, R65 ;  /* 0x000000ffff617224 */ /* 0x000fe200078e0041 */
[----:B------:R-:W-:Y:S01]  /*46e0*/  MOV R96, R28 ;  /* 0x0000001c00607202 */ /* 0x000fe20000000f00 */
[----:B------:R-:W-:Y:S01]  /*46f0*/  IMAD.MOV.U32 R103, RZ, RZ, R29 ;  /* 0x000000ffff677224 */ /* 0x000fe200078e001d */
[----:B------:R-:W-:Y:S01]  /*4700*/  MOV R29, R187 ;  /* 0x000000bb001d7202 */ /* 0x000fe20000000f00 */
[----:B------:R-:W-:Y:S01]  /*4710*/  IMAD.MOV.U32 R28, RZ, RZ, R186 ;  /* 0x000000ffff1c7224 */ /* 0x000fe200078e00ba */
[----:B------:R-:W-:Y:S01]  /*4720*/  MOV R65, R185 ;  /* 0x000000b900417202 */ /* 0x000fe20000000f00 */
[----:B------:R-:W-:Y:S01]  /*4730*/  IMAD.MOV.U32 R77, RZ, RZ, R184 ;  /* 0x000000ffff4d7224 */ /* 0x000fe200078e00b8 */
[-C--:B-1----:R-:W-:Y:S08]  /*4740*/  HMMA.16816.F32.BF16 R180, R8, R12.reuse, R180 ;  /* 0x0000000c08b4723c */ /* 0x082ff000000418b4 */
[C---:B------:R-:W-:Y:S08]  /*4750*/  HMMA.16816.F32.BF16 R176, R4.reuse, R12, R176 ;  /* 0x0000000c04b0723c */ /* 0x040ff000000418b0 */
[-C--:B------:R-:W-:Y:S08]  /*4760*/  HMMA.16816.F32.BF16 R184, R4, R14.reuse, R124 ;  /* 0x0000000e04b8723c */ /* 0x080ff0000004187c */
[----:B------:R-:W-:Y:S01]  /*4770*/  HMMA.16816.F32.BF16 R52, R8, R14, R52 ;  /* 0x0000000e0834723c */ /* 0x000fe20000041834 */
[----:B------:R-:W1:Y:S01]  /*4780*/  LDSM.16.MT88.4 R12, [R220+0xd000] ;  /* 0x00d00000dc0c783b */ /* 0x000e620000004200 */
[----:B------:R-:W-:Y:S01]  /*4790*/  MOV R102, R68 ;  /* 0x0000004400667202 */ /* 0x000fe20000000f00 */
[----:B------:R-:W-:-:S05]  /*47a0*/  IMAD.MOV.U32 R101, RZ, RZ, R69 ;  /* 0x000000ffff657224 */ /* 0x000fca00078e0045 */
[-C--:B-1----:R-:W-:Y:S08]  /*47b0*/  HMMA.16816.F32.BF16 R196, R8, R12.reuse, R196 ;  /* 0x0000000c08c4723c */ /* 0x082ff000000418c4 */
[C---:B------:R-:W-:Y:S08]  /*47c0*/  HMMA.16816.F32.BF16 R192, R4.reuse, R12, R192 ;  /* 0x0000000c04c0723c */ /* 0x040ff000000418c0 */
[-C--:B------:R-:W-:Y:S08]  /*47d0*/  HMMA.16816.F32.BF16 R68, R4, R14.reuse, R120 ;  /* 0x0000000e0444723c */ /* 0x080ff00000041878 */
[C---:B------:R-:W-:Y:S01]  /*47e0*/  HMMA.16816.F32.BF16 R48, R8.reuse, R14, R48 ;  /* 0x0000000e0830723c */ /* 0x040fe20000041830 */
[----:B------:R-:W1:Y:S01]  /*47f0*/  LDSM.16.MT88.4 R12, [R219+0xd000] ;  /* 0x00d00000db0c783b */ /* 0x000e620000004200 */
[----:B------:R-:W-:Y:S01]  /*4800*/  MOV R121, R77 ;  /* 0x0000004d00797202 */ /* 0x000fe20000000f00 */
[----:B------:R-:W-:Y:S01]  /*4810*/  IMAD.MOV.U32 R122, RZ, RZ, R84 ;  /* 0x000000ffff7a7224 */ /* 0x000fe200078e0054 */
[----:B------:R-:W-:Y:S01]  /*4820*/  MOV R143, R85 ;  /* 0x00000055008f7202 */ /* 0x000fe20000000f00 */
[----:B------:R-:W-:Y:S01]  /*4830*/  IMAD.MOV.U32 R130, RZ, RZ, R64 ;  /* 0x000000ffff827224 */ /* 0x000fe200078e0040 */
[----:B------:R-:W-:Y:S01]  /*4840*/  MOV R131, R65 ;  /* 0x0000004100837202 */ /* 0x000fe20000000f00 */
[----:B------:R-:W-:Y:S01]  /*4850*/  IMAD.MOV.U32 R0, RZ, RZ, R28 ;  /* 0x000000ffff007224 */ /* 0x000fe200078e001c */
[----:B------:R-:W-:Y:S01]  /*4860*/  MOV R142, R29 ;  /* 0x0000001d008e7202 */ /* 0x000fe20000000f00 */
[-C--:B-1----:R-:W-:Y:S08]  /*4870*/  HMMA.16816.F32.BF16 R76, R8, R12.reuse, R188 ;  /* 0x0000000c084c723c */ /* 0x082ff000000418bc */
[C---:B------:R-:W-:Y:S08]  /*4880*/  HMMA.16816.F32.BF16 R28, R4.reuse, R12, R172 ;  /* 0x0000000c041c723c */ /* 0x040ff000000418ac */
[-C--:B------:R-:W-:Y:S08]  /*4890*/  HMMA.16816.F32.BF16 R84, R4, R14.reuse, R116 ;  /* 0x0000000e0454723c */ /* 0x080ff00000041874 */
[----:B------:R-:W-:Y:S01]  /*48a0*/  HMMA.16816.F32.BF16 R64, R8, R14, R40 ;  /* 0x0000000e0840723c */ /* 0x000fe20000041828 */
        /* <DEDUP_REMOVED lines=8> */
[----:B------:R-:W-:-:S02]  /*4930*/  IMAD.MOV.U32 R145, RZ, RZ, R103 ;  /* 0x000000ffff917224 */ /* 0x000fc400078e0067 */
[----:B------:R-:W-:Y:S01]  /*4940*/  IMAD.MOV.U32 R72, RZ, RZ, R56 ;  /* 0x000000ffff487224 */ /* 0x000fe200078e0038 */
[-C--:B-1----:R-:W-:Y:S07]  /*4950*/  HMMA.16816.F32.BF16 R92, R8, R12.reuse, R208 ;  /* 0x0000000c085c723c */ /* 0x082fee00000418d0 */
[----:B------:R-:W-:Y:S01]  /*4960*/  IMAD.MOV.U32 R209, RZ, RZ, R59 ;  /* 0x000000ffffd17224 */ /* 0x000fe200078e003b */
[----:B------:R-:W-:Y:S01]  /*4970*/  HMMA.16816.F32.BF16 R96, R4, R12, R204 ;  /* 0x0000000c0460723c */ /* 0x000fe200000418cc */
[----:B------:R-:W-:-:S06]  /*4980*/  MOV R208, R100 ;  /* 0x0000006400d07202 */ /* 0x000fcc0000000f00 */
[----:B------:R-:W-:Y:S01]  /*4990*/  MOV R206, R57 ;  /* 0x0000003900ce7202 */ /* 0x000fe20000000f00 */
[-C--:B------:R-:W-:Y:S08]  /*49a0*/  HMMA.16816.F32.BF16 R100, R4, R14.reuse, R112 ;  /* 0x0000000e0464723c */ /* 0x080ff00000041870 */
[----:B------:R-:W-:Y:S01]  /*49b0*/  HMMA.16816.F32.BF16 R56, R8, R14, R36 ;  /* 0x0000000e0838723c */ /* 0x000fe20000041824 */
[----:B------:R-:W1:Y:S01]  /*49c0*/  LDSM.16.MT88.4 R12, [R218+0xf000] ;  /* 0x00f00000da0c783b */ /* 0x000e620000004200 */
[----:B------:R-:W-:-:S02]  /*49d0*/  IMAD.MOV.U32 R17, RZ, RZ, R60 ;  /* 0x000000ffff117224 */ /* 0x000fc400078e003c */
[----:B------:R-:W-:Y:S01]  /*49e0*/  IMAD.MOV.U32 R173, RZ, RZ, R139 ;  /* 0x000000ffffad7224 */ /* 0x000fe200078e008b */
[----:B------:R-:W-:Y:S01]  /*49f0*/  MOV R139, R136 ;  /* 0x00000088008b7202 */ /* 0x000fe20000000f00 */
[----:B------:R-:W-:Y:S01]  /*4a00*/  IMAD.MOV.U32 R189, RZ, RZ, R19 ;  /* 0x000000ffffbd7224 */ /* 0x000fe200078e0013 */
[----:B------:R-:W-:Y:S02]  /*4a10*/  MOV R136, R16 ;  /* 0x0000001000887202 */ /* 0x000fe40000000f00 */
[----:B------:R-:W-:Y:S02]  /*4a20*/  MOV R190, R18 ;  /* 0x0000001200be7202 */ /* 0x000fe40000000f00 */
[----:B------:R-:W-:Y:S01]  /*4a30*/  MOV R207, R61 ;  /* 0x0000003d00cf7202 */ /* 0x000fe20000000f00 */
[----:B-1----:R-:W-:Y:S07]  /*4a40*/  HMMA.16816.F32.BF16 R112, R4, R12, R212 ;  /* 0x0000000c0470723c */ /* 0x002fee00000418d4 */
[----:B------:R-:W-:-:S02]  /*4a50*/  IMAD.MOV.U32 R214, RZ, RZ, R17 ;  /* 0x000000ffffd67224 */ /* 0x000fc400078e0011 */
[----:B------:R-:W1:Y:S01]  /*4a60*/  LDSM.16.MT88.4 R16, [R220+0xf000] ;  /* 0x00f00000dc10783b */ /* 0x000e620000004200 */
[----:B------:R-:W-:Y:S07]  /*4a70*/  HMMA.16816.F32.BF16 R60, R8, R12, R236 ;  /* 0x0000000c083c723c */ /* 0x000fee00000418ec */
[----:B------:R-:W-:Y:S02]  /*4a80*/  IMAD.MOV.U32 R237, RZ, RZ, R0 ;  /* 0x000000ffffed7224 */ /* 0x000fe400078e0000 */
[----:B------:R-:W-:-:S04]  /*4a90*/  FFMA.FTZ R0, R248, c[0x0][0x23c], -R23 ;  /* 0x00008f00f8007a23 */ /* 0x000fc80000010817 */
[----:B------:R2:W-:Y:S01]  /*4aa0*/  MUFU.EX2 R204, R0 ;  /* 0x0000000000cc7308 */ /* 0x0005e20000000800 */
[----:B------:R-:W-:Y:S02]  /*4ab0*/  IMAD.MOV.U32 R213, RZ, RZ, R135 ;  /* 0x000000ffffd57224 */ /* 0x000fe400078e0087 */
[----:B--2---:R-:W-:-:S05]  /*4ac0*/  FFMA.FTZ R0, R159, c[0x0][0x23c], -R23 ;  /* 0x00008f009f007a23 */ /* 0x004fca0000010817 */
[----:B------:R2:W3:Y:S01]  /*4ad0*/  MUFU.EX2 R159, R0 ;  /* 0x00000000009f7308 */ /* 0x0004e20000000800 */
[----:B------:R-:W-:Y:S01]  /*4ae0*/  MOV R172, R138 ;  /* 0x0000008a00ac7202 */ /* 0x000fe20000000f00 */
[----:B------:R-:W-:Y:S01]  /*4af0*/  IMAD.MOV.U32 R138, RZ, RZ, R133 ;  /* 0x000000ffff8a7224 */ /* 0x000fe200078e0085 */
[----:B------:R-:W-:Y:S01]  /*4b00*/  MOV R188, R134 ;  /* 0x0000008600bc7202 */ /* 0x000fe20000000f00 */
[----:B--2---:R-:W-:-:S04]  /*4b10*/  FFMA.FTZ R0, R153, c[0x0][0x23c], -R23 ;  /* 0x00008f0099007a23 */ /* 0x004fc80000010817 */
[----:B------:R2:W-:Y:S01]  /*4b20*/  MUFU.EX2 R153, R0 ;  /* 0x0000000000997308 */ /* 0x0005e20000000800 */
[----:B------:R-:W-:Y:S01]  /*4b30*/  MOV R123, R132 ;  /* 0x00000084007b7202 */ /* 0x000fe20000000f00 */
[----:B-1----:R-:W-:Y:S01]  /*4b40*/  HMMA.16816.F32.BF16 R32, R8, R18, R32 ;  /* 0x000000120820723c */ /* 0x002fe20000041820 */
[----:B--2---:R-:W-:-:S05]  /*4b50*/  FFMA.FTZ R0, R152, c[0x0][0x23c], -R23 ;  /* 0x00008f0098007a23 */ /* 0x004fca0000010817 */
[----:B------:R1:W-:Y:S02]  /*4b60*/  MUFU.EX2 R205, R0 ;  /* 0x0000000000cd7308 */ /* 0x0003e40000000800 */
[----:B------:R-:W-:Y:S01]  /*4b70*/  HMMA.16816.F32.BF16 R132, R4, R18, R200 ;  /* 0x000000120484723c */ /* 0x000fe200000418c8 */
[----:B------:R-:W-:Y:S02]  /*4b80*/  IMAD.MOV.U32 R215, RZ, RZ, R143 ;  /* 0x000000ffffd77224 */ /* 0x000fe400078e008f */
[----:B-1----:R-:W-:-:S04]  /*4b90*/  FFMA.FTZ R0, R213, c[0x0][0x23c], -R22 ;  /* 0x00008f00d5007a23 */ /* 0x002fc80000010816 */
[----:B------:R1:W-:Y:S01]  /*4ba0*/  MUFU.EX2 R19, R0 ;  /* 0x0000000000137308 */ /* 0x0003e20000000800 */
[----:B------:R-:W-:Y:S02]  /*4bb0*/  MOV R236, R142 ;  /* 0x0000008e00ec7202 */ /* 0x000fe40000000f00 */
[----:B------:R-:W-:Y:S01]  /*4bc0*/  MOV R213, R214 ;  /* 0x000000d600d57202 */ /* 0x000fe20000000f00 */
[----:B------:R-:W-:Y:S01]  /*4bd0*/  IMAD.MOV.U32 R239, RZ, RZ, R130 ;  /* 0x000000ffffef7224 */ /* 0x000fe200078e0082 */
[----:B------:R-:W-:Y:S01]  /*4be0*/  MOV R238, R131 ;  /* 0x0000008300ee7202 */ /* 0x000fe20000000f00 */
[----:B-1----:R-:W-:-:S04]  /*4bf0*/  FFMA.FTZ R0, R252, c[0x0][0x23c], -R22 ;  /* 0x00008f00fc007a23 */ /* 0x002fc80000010816 */
[----:B------:R1:W2:Y:S01]  /*4c00*/  MUFU.EX2 R23, R0 ;  /* 0x0000000000177308 */ /* 0x0002a20000000800 */
[----:B------:R-:W-:Y:S01]  /*4c10*/  IMAD.MOV.U32 R214, RZ, RZ, R215 ;  /* 0x000000ffffd67224 */ /* 0x000fe200078e00d7 */
[----:B------:R-:W-:Y:S01]  /*4c20*/  MOV R215, R236 ;  /* 0x000000ec00d77202 */ /* 0x000fe20000000f00 */
[----:B------:R-:W-:Y:S01]  /*4c30*/  IMAD.MOV.U32 R236, RZ, RZ, R237 ;  /* 0x000000ffffec7224 */ /* 0x000fe200078e00ed */
[----:B------:R-:W-:Y:S01]  /*4c40*/  MOV R237, R238 ;  /* 0x000000ee00ed7202 */ /* 0x000fe20000000f00 */
[----:B------:R-:W-:Y:S02]  /*4c50*/  IMAD.MOV.U32 R238, RZ, RZ, R239 ;  /* 0x000000ffffee7224 */ /* 0x000fe400078e00ef */
[----:B-1----:R-:W-:-:S04]  /*4c60*/  FFMA.FTZ R0, R158, c[0x0][0x23c], -R22 ;  /* 0x00008f009e007a23 */ /* 0x002fc80000010816 */
[----:B------:R1:W-:Y:S01]  /*4c70*/  MUFU.EX2 R152, R0 ;  /* 0x0000000000987308 */ /* 0x0003e20000000800 */
[----:B------:R-:W-:Y:S01]  /*4c80*/  MOV R239, R206 ;  /* 0x000000ce00ef7202 */ /* 0x000fe20000000f00 */
[----:B------:R-:W-:Y:S01]  /*4c90*/  IMAD.MOV.U32 R206, RZ, RZ, R207 ;  /* 0x000000ffffce7224 */ /* 0x000fe200078e00cf */
[----:B------:R-:W-:Y:S01]  /*4ca0*/  MOV R207, R208 ;  /* 0x000000d000cf7202 */ /* 0x000fe20000000f00 */
[----:B------:R-:W-:Y:S01]  /*4cb0*/  IMAD.MOV.U32 R208, RZ, RZ, R209 ;  /* 0x000000ffffd07224 */ /* 0x000fe200078e00d1 */
[----:B------:R-:W-:Y:S01]  /*4cc0*/  MOV R209, R251 ;  /* 0x000000fb00d17202 */ /* 0x000fe20000000f00 */
[----:B------:R-:W-:Y:S01]  /*4cd0*/  IMAD.MOV.U32 R210, RZ, RZ, R145 ;  /* 0x000000ffffd27224 */ /* 0x000fe200078e0091 */
[----:B------:R-:W-:Y:S01]  /*4ce0*/  MOV R211, R137 ;  /* 0x0000008900d37202 */ /* 0x000fe20000000f00 */
[----:B------:R-:W4:Y:S01]  /*4cf0*/  LDL.LU R251, [R1+0xa4] ;  /* 0x0000a40001fb7983 */ /* 0x000f220000300800 */
[----:B-1----:R-:W-:-:S04]  /*4d00*/  FFMA.FTZ R0, R157, c[0x0][0x23c], -R22 ;  /* 0x00008f009d007a23 */ /* 0x002fc80000010816 */
[----:B------:R1:W1:Y:S02]  /*4d10*/  MUFU.EX2 R22, R0 ;  /* 0x0000000000167308 */ /* 0x0002640000000800 */
[----:B-1----:R-:W-:Y:S02]  /*4d20*/  FFMA.FTZ R0, R213, c[0x0][0x23c], -R21 ;  /* 0x00008f00d5007a23 */ /* 0x002fe40000010815 */
[----:B------:R-:W-:Y:S01]  /*4d30*/  IMAD.MOV.U32 R213, RZ, RZ, R214 ;  /* 0x000000ffffd57224 */ /* 0x000fe200078e00d6 */
[----:B------:R-:W-:Y:S01]  /*4d40*/  MOV R214, R215 ;  /* 0x000000d700d67202 */ /* 0x000fe20000000f00 */
        /* <DEDUP_REMOVED lines=11> */
[----:B------:R-:W4:Y:S01]  /*4e00*/  LDL.LU R155, [R1+0xa0] ;  /* 0x0000a000019b7983 */ /* 0x000f220000300800 */
[-C--:B------:R-:W-:Y:S08]  /*4e10*/  HMMA.16816.F32.BF16 R116, R4, R14.reuse, R108 ;  /* 0x0000000e0474723c */ /* 0x080ff0000004186c */
[----:B------:R-:W-:Y:S01]  /*4e20*/  HMMA.16816.F32.BF16 R40, R8, R14, R80 ;  /* 0x0000000e0828723c */ /* 0x000fe20000041850 */
[----:B------:R-:W1:Y:S01]  /*4e30*/  LDSM.16.MT88.4 R12, [R219+0xf000] ;  /* 0x00f00000db0c783b */ /* 0x000e620000004200 */
[----:B------:R-:W-:Y:S01]  /*4e40*/  MOV R110, R213 ;  /* 0x000000d5006e7202 */ /* 0x000fe20000000f00 */
[----:B------:R-:W-:Y:S01]  /*4e50*/  IMAD.MOV.U32 R109, RZ, RZ, R238 ;  /* 0x000000ffff6d7224 */ /* 0x000fe200078e00ee */
[----:B------:R-:W-:Y:S01]  /*4e60*/  MOV R191, R144 ;  /* 0x0000009000bf7202 */ /* 0x000fe20000000f00 */
[----:B------:R-:W-:-:S02]  /*4e70*/  IMAD.MOV.U32 R108, RZ, RZ, R214 ;  /* 0x000000ffff6c7224 */ /* 0x000fc400078e00d6 */
[----:B------:R-:W-:Y:S01]  /*4e80*/  IMAD.MOV.U32 R212, RZ, RZ, R206 ;  /* 0x000000ffffd47224 */ /* 0x000fe200078e00ce */
[----:B------:R-:W-:Y:S01]  /*4e90*/  HMMA.16816.F32.BF16 R128, R4, R16, R244 ;  /* 0x000000100480723c */ /* 0x000fe200000418f4 */
[----:B------:R-:W-:Y:S01]  /*4ea0*/  IMAD.MOV.U32 R120, RZ, RZ, R147 ;  /* 0x000000ffff787224 */ /* 0x000fe200078e0093 */
[----:B------:R-:W-:Y:S01]  /*4eb0*/  MOV R111, R239 ;  /* 0x000000ef006f7202 */ /* 0x000fe20000000f00 */
[----:B------:R-:W-:Y:S02]  /*4ec0*/  IMAD.MOV.U32 R175, RZ, RZ, R146 ;  /* 0x000000ffffaf7224 */ /* 0x000fe400078e0092 */
[----:B------:R-:W-:Y:S01]  /*4ed0*/  IMAD.MOV.U32 R214, RZ, RZ, R208 ;  /* 0x000000ffffd67224 */ /* 0x000fe200078e00d0 */
[----:B------:R-:W-:Y:S01]  /*4ee0*/  MOV R82, R215 ;  /* 0x000000d700527202 */ /* 0x000fe20000000f00 */
[----:B------:R-:W-:Y:S01]  /*4ef0*/  IMAD.MOV.U32 R81, RZ, RZ, R236 ;  /* 0x000000ffff517224 */ /* 0x000fe200078e00ec */
[----:B------:R-:W-:Y:S01]  /*4f00*/  MOV R213, R207 ;  /* 0x000000cf00d57202 */ /* 0x000fe20000000f00 */
[----:B------:R-:W-:Y:S01]  /*4f10*/  IMAD.MOV.U32 R236, RZ, RZ, R210 ;  /* 0x000000ffffec7224 */ /* 0x000fe200078e00d2 */
[----:B------:R-:W-:-:S02]  /*4f20*/  MOV R83, R237 ;  /* 0x000000ed00537202 */ /* 0x000fc40000000f00 */
[----:B------:R-:W-:Y:S01]  /*4f30*/  MOV R215, R209 ;  /* 0x000000d100d77202 */ /* 0x000fe20000000f00 */
[----:B------:R-:W-:Y:S01]  /*4f40*/  IMAD.MOV.U32 R207, RZ, RZ, R188 ;  /* 0x000000ffffcf7224 */ /* 0x000fe200078e00bc */
[----:B------:R-:W-:Y:S01]  /*4f50*/  MOV R237, R211 ;  /* 0x000000d300ed7202 */ /* 0x000fe20000000f00 */
[----:B------:R-:W-:Y:S01]  /*4f60*/  IMAD.MOV.U32 R239, RZ, RZ, R190 ;  /* 0x000000ffffef7224 */ /* 0x000fe200078e00be */
[----:B------:R-:W-:Y:S01]  /*4f70*/  MOV R206, R189 ;  /* 0x000000bd00ce7202 */ /* 0x000fe20000000f00 */
[----:B------:R-:W-:Y:S02]  /*4f80*/  IMAD.MOV.U32 R188, RZ, RZ, R233 ;  /* 0x000000ffffbc7224 */ /* 0x000fe400078e00e9 */
[----:B------:R-:W-:Y:S01]  /*4f90*/  IMAD.MOV.U32 R190, RZ, RZ, R231 ;  /* 0x000000ffffbe7224 */ /* 0x000fe200078e00e7 */
[----:B------:R-:W-:Y:S01]  /*4fa0*/  MOV R174, R140 ;  /* 0x0000008c00ae7202 */ /* 0x000fe20000000f00 */
[----:B------:R-:W-:Y:S01]  /*4fb0*/  IMAD.MOV.U32 R137, RZ, RZ, R141 ;  /* 0x000000ffff897224 */ /* 0x000fe200078e008d */
[----:B------:R-:W-:Y:S01]  /*4fc0*/  MOV R189, R232 ;  /* 0x000000e800bd7202 */ /* 0x000fe20000000f00 */
[----:B------:R-:W-:Y:S01]  /*4fd0*/  HMMA.16816.F32.BF16 R124, R8, R16, R88 ;  /* 0x00000010087c723c */ /* 0x000fe20000041858 */
[----:B------:R-:W-:-:S07]  /*4fe0*/  FFMA.FTZ R2, R2, c[0x0][0x23c], -R20 ;  /* 0x00008f0002027a23 */ /* 0x000fce0000010814 */
[C---:B-1----:R-:W-:Y:S08]  /*4ff0*/  HMMA.16816.F32.BF16 R144, R4.reuse, R12, R240 ;  /* 0x0000000c0490723c */ /* 0x042ff000000418f0 */
[-C--:B------:R-:W-:Y:S08]  /*5000*/  HMMA.16816.F32.BF16 R36, R4, R14.reuse, R104 ;  /* 0x0000000e0424723c */ /* 0x080ff00000041868 */
[C---:B------:R-:W-:Y:S01]  /*5010*/  HMMA.16816.F32.BF16 R24, R8.reuse, R14, R24 ;  /* 0x0000000e0818723c */ /* 0x040fe20000041818 */
[----:B------:R-:W-:Y:S01]  /*5020*/  FADD.FTZ R7, R110, R109 ;  /* 0x0000006d6e077221 */ /* 0x000fe20000010000 */
[----:B------:R-:W-:Y:S01]  /*5030*/  MOV R210, R173 ;  /* 0x000000ad00d27202 */ /* 0x000fe20000000f00 */
[----:B------:R-:W-:Y:S01]  /*5040*/  IMAD.MOV.U32 R109, RZ, RZ, R212 ;  /* 0x000000ffff6d7224 */ /* 0x000fe200078e00d4 */
[----:B------:R-:W-:Y:S01]  /*5050*/  MOV R110, R111 ;  /* 0x0000006f006e7202 */ /* 0x000fe20000000f00 */
[----:B------:R-:W-:Y:S01]  /*5060*/  IMAD.MOV.U32 R212, RZ, RZ, R214 ;  /* 0x000000ffffd47224 */ /* 0x000fe200078e00d6 */
[----:B------:R-:W-:Y:S01]  /*5070*/  MOV R111, R213 ;  /* 0x000000d5006f7202 */ /* 0x000fe20000000f00 */
[----:B------:R-:W-:Y:S01]  /*5080*/  IMAD.MOV.U32 R214, RZ, RZ, R236 ;  /* 0x000000ffffd67224 */ /* 0x000fe200078e00ec */
[----:B------:R-:W-:Y:S01]  /*5090*/  MOV R213, R215 ;  /* 0x000000d700d57202 */ /* 0x000fe20000000f00 */
[----:B------:R-:W-:Y:S01]  /*50a0*/  FADD.FTZ R6, R108, R83 ;  /* 0x000000536c067221 */ /* 0x000fe20000010000 */
[----:B------:R-:W-:Y:S01]  /*50b0*/  MOV R215, R237 ;  /* 0x000000ed00d77202 */ /* 0x000fe20000000f00 */
[----:B------:R-:W-:Y:S01]  /*50c0*/  HMMA.16816.F32.BF16 R140, R8, R12, R148 ;  /* 0x0000000c088c723c */ /* 0x000fe20000041894 */
[----:B------:R-:W-:Y:S01]  /*50d0*/  MOV R108, R212 ;  /* 0x000000d4006c7202 */ /* 0x000fe20000000f00 */
[----:B------:R-:W-:Y:S01]  /*50e0*/  IMAD.MOV.U32 R237, RZ, RZ, R188 ;  /* 0x000000ffffed7224 */ /* 0x000fe200078e00bc */
[----:B------:R-:W-:Y:S01]  /*50f0*/  MOV R188, R190 ;  /* 0x000000be00bc7202 */ /* 0x000fe20000000f00 */
[----:B------:R-:W-:Y:S01]  /*5100*/  IMAD.MOV.U32 R83, RZ, RZ, R111 ;  /* 0x000000ffff537224 */ /* 0x000fe200078e006f */
[----:B------:R-:W-:Y:S01]  /*5110*/  MOV R236, R189 ;  /* 0x000000bd00ec7202 */ /* 0x000fe20000000f00 */
[----:B------:R-:W-:Y:S01]  /*5120*/  FFMA.FTZ R4, R156, c[0x0][0x23c], -R20 ;  /* 0x00008f009c047a23 */ /* 0x000fe20000010814 */
[----:B------:R-:W-:Y:S01]  /*5130*/  MOV R208, R175 ;  /* 0x000000af00d07202 */ /* 0x000fe20000000f00 */
[----:B------:R-:W-:Y:S01]  /*5140*/  FADD.FTZ R8, R110, R109 ;  /* 0x0000006d6e087221 */ /* 0x000fe20000010000 */
[----:B------:R-:W-:Y:S01]  /*5150*/  MOV R109, R213 ;  /* 0x000000d5006d7202 */ /* 0x000fe20000000f00 */
[----:B------:R-:W-:Y:S01]  /*5160*/  IMAD.MOV.U32 R110, RZ, RZ, R214 ;  /* 0x000000ffff6e7224 */ /* 0x000fe200078e00d6 */
[----:B------:R-:W-:Y:S01]  /*5170*/  MOV R190, R120 ;  /* 0x0000007800be7202 */ /* 0x000fe20000000f00 */
[----:B------:R-:W-:Y:S01]  /*5180*/  IMAD.MOV.U32 R189, RZ, RZ, R191 ;  /* 0x000000ffffbd7224 */ /* 0x000fe200078e00bf */
[----:B------:R-:W-:Y:S01]  /*5190*/  MOV R111, R215 ;  /* 0x000000d7006f7202 */ /* 0x000fe20000000f00 */
[----:B------:R-:W-:Y:S01]  /*51a0*/  IMAD.MOV.U32 R120, RZ, RZ, R73 ;  /* 0x000000ffff787224 */ /* 0x000fe200078e0049 */
[----:B------:R1:W-:Y:S01]  /*51b0*/  MUFU.EX2 R11, R2 ;  /* 0x00000002000b7308 */ /* 0x0003e20000000800 */
[----:B------:R-:W-:Y:S01]  /*51c0*/  MOV R191, R75 ;  /* 0x0000004b00bf7202 */ /* 0x000fe20000000f00 */
[----:B------:R-:W-:Y:S01]  /*51d0*/  IMAD.MOV.U32 R247, RZ, RZ, R108 ;  /* 0x000000fffff77224 */ /* 0x000fe200078e006c */
[----:B------:R-:W-:Y:S01]  /*51e0*/  MOV R75, R229 ;  /* 0x000000e5004b7202 */ /* 0x000fe20000000f00 */
[----:B------:R-:W-:Y:S01]  /*51f0*/  IMAD.MOV.U32 R211, RZ, RZ, R172 ;  /* 0x000000ffffd37224 */ /* 0x000fe200078e00ac */
[----:B------:R-:W-:Y:S01]  /*5200*/  MOV R80, R109 ;  /* 0x0000006d00507202 */ /* 0x000fe20000000f00 */
[----:B------:R-:W-:Y:S01]  /*5210*/  FADD.FTZ R10, R247, R8 ;  /* 0x00000008f70a7221 */ /* 0x000fe20000010000 */
[----:B------:R-:W-:Y:S01]  /*5220*/  MOV R73, R230 ;  /* 0x000000e600497202 */ /* 0x000fe20000000f00 */
[----:B------:R-:W-:Y:S01]  /*5230*/  IMAD.MOV.U32 R109, RZ, RZ, R75 ;  /* 0x000000ffff6d7224 */ /* 0x000fe200078e004b */
[----:B------:R-:W-:Y:S01]  /*5240*/  MOV R108, R74 ;  /* 0x0000004a006c7202 */ /* 0x000fe20000000f00 */
[----:B------:R-:W-:Y:S01]  /*5250*/  IMAD.MOV.U32 R209, RZ, RZ, R174 ;  /* 0x000000ffffd17224 */ /* 0x000fe200078e00ae */
[----:B------:R-:W-:Y:S01]  /*5260*/  MOV R247, R80 ;  /* 0x0000005000f77202 */ /* 0x000fe20000000f00 */
[----:B------:R-:W-:Y:S01]  /*5270*/  FADD.FTZ R6, R227, R6 ;  /* 0x00000006e3067221 */ /* 0x000fe20000010000 */
[----:B------:R-:W-:Y:S01]  /*5280*/  MOV R158, R138 ;  /* 0x0000008a009e7202 */ /* 0x000fe20000000f00 */
[----:B------:R4:W-:Y:S01]  /*5290*/  MUFU.EX2 R15, R0 ;  /* 0x00000000000f7308 */ /* 0x0009e20000000800 */
[----:B------:R-:W-:Y:S01]  /*52a0*/  IMAD.MOV.U32 R252, RZ, RZ, R123 ;  /* 0x000000fffffc7224 */ /* 0x000fe200078e007b */
[----:B------:R-:W-:Y:S01]  /*52b0*/  MOV R157, R139 ;  /* 0x0000008b009d7202 */ /* 0x000fe20000000f00 */
[----:B-1----:R-:W-:Y:S01]  /*52c0*/  FADD.FTZ R2, R82, R81 ;  /* 0x0000005152027221 */ /* 0x002fe20000010000 */
[----:B------:R-:W-:Y:S01]  /*52d0*/  MOV R81, R110 ;  /* 0x0000006e00517202 */ /* 0x000fe20000000f00 */
[----:B------:R-:W-:Y:S01]  /*52e0*/  IMAD.MOV.U32 R82, RZ, RZ, R111 ;  /* 0x000000ffff527224 */ /* 0x000fe200078e006f */
[----:B------:R-:W-:Y:S01]  /*52f0*/  MOV R110, R72 ;  /* 0x00000048006e7202 */ /* 0x000fe20000000f00 */
[----:B------:R-:W1:Y:S01]  /*5300*/  LDSM.16.MT88.4 R88, [R219+0xd800] ;  /* 0x00d80000db58783b */ /* 0x000e620000004200 */
[----:B------:R-:W-:Y:S01]  /*5310*/  MOV R80, R81 ;  /* 0x0000005100507202 */ /* 0x000fe20000000f00 */
[----:B------:R-:W-:Y:S01]  /*5320*/  IMAD.MOV.U32 R81, RZ, RZ, R82 ;  /* 0x000000ffff517224 */ /* 0x000fe200078e0052 */
[----:B------:R-:W-:Y:S01]  /*5330*/  MOV R111, R73 ;  /* 0x00000049006f7202 */ /* 0x000fe20000000f00 */
[----:B------:R-:W-:Y:S01]  /*5340*/  FADD.FTZ R2, R228, R2 ;  /* 0x00000002e4027221 */ /* 0x000fe20000010000 */
[----:B------:R-:W-:Y:S01]  /*5350*/  MUFU.EX2 R12, R4 ;  /* 0x00000004000c7308 */ /* 0x000fe20000000800 */
[----:B------:R-:W-:Y:S01]  /*5360*/  MOV R215, R188 ;  /* 0x000000bc00d77202 */ /* 0x000fe20000000f00 */
[----:B------:R-:W-:Y:S01]  /*5370*/  IMAD.MOV.U32 R214, RZ, RZ, R189 ;  /* 0x000000ffffd67224 */ /* 0x000fe200078e00bd */
[----:B------:R-:W-:Y:S01]  /*5380*/  MOV R213, R190 ;  /* 0x000000be00d57202 */ /* 0x000fe20000000f00 */
[----:B------:R-:W-:Y:S01]  /*5390*/  FADD.FTZ R9, R225, R2 ;  /* 0x00000002e1097221 */ /* 0x000fe20000010000 */
[----:B------:R-:W-:Y:S01]  /*53a0*/  MOV R212, R191 ;  /* 0x000000bf00d47202 */ /* 0x000fe20000000f00 */
[----:B------:R-:W-:Y:S01]  /*53b0*/  FADD.FTZ R2, R247, R6 ;  /* 0x00000006f7027221 */ /* 0x000fe20000010000 */
[----:B------:R-:W1:Y:S04]  /*53c0*/  LDSM.16.MT88.4 R172, [R217+0xd800] ;  /* 0x00d80000d9ac783b */ /* 0x000e680000004200 */
[----:B------:R-:W1:Y:S04]  /*53d0*/  LDSM.16.MT88.4 R188, [R218+0xd800] ;  /* 0x00d80000dabc783b */ /* 0x000e680000004200 */
[----:B------:R-:W1:Y:S04]  /*53e0*/  LDSM.16.MT88.4 R72, [R220+0xd800] ;  /* 0x00d80000dc48783b */ /* 0x000e680000004200 */
[----:B------:R-:W1:Y:S01]  /*53f0*/  LDSM.16.MT88.4 R104, [R217+0xf800] ;  /* 0x00f80000d968783b */ /* 0x000e620000004200 */
[----:B---3--:R-:W-:-:S02]  /*5400*/  F2FP.BF16.PACK_AB R200, R159, R204 ;  /* 0x000000cc9fc8723e */ /* 0x008fc400000010ff */
[----:B--2---:R-:W-:Y:S02]  /*5410*/  F2FP.BF16.PACK_AB R201, R23, R19 ;  /* 0x0000001317c9723e */ /* 0x004fe400000010ff */
[----:B------:R-:W-:Y:S02]  /*5420*/  F2FP.BF16.PACK_AB R202, R205, R153 ;  /* 0x00000099cdca723e */ /* 0x000fe400000010ff */
[----:B------:R-:W-:Y:S01]  /*5430*/  F2FP.BF16.PACK_AB R203, R22, R152 ;  /* 0x0000009816cb723e */ /* 0x000fe200000010ff */
[----:B------:R-:W-:-:S06]  /*5440*/  FADD.FTZ R2, R216, R2 ;  /* 0x00000002d8027221 */ /* 0x000fcc0000010000 */
[C---:B-1----:R-:W-:Y:S08]  /*5450*/  HMMA.16816.F32.BF16 R76, R200.reuse, R88, R76 ;  /* 0x00000058c84c723c */ /* 0x042ff0000004184c */
[C---:B------:R-:W-:Y:S08]  /*5460*/  HMMA.16816.F32.BF16 R164, R200.reuse, R172, R164 ;  /* 0x000000acc8a4723c */ /* 0x040ff000000418a4 */
[C---:B------:R-:W-:Y:S08]  /*5470*/  HMMA.16816.F32.BF16 R180, R200.reuse, R188, R180 ;  /* 0x000000bcc8b4723c */ /* 0x040ff000000418b4 */
[C---:B------:R-:W-:Y:S08]  /*5480*/  HMMA.16816.F32.BF16 R196, R200.reuse, R72, R196 ;  /* 0x00000048c8c4723c */ /* 0x040ff000000418c4 */
[----:B------:R-:W-:Y:S01]  /*5490*/  HMMA.16816.F32.BF16 R92, R200, R104, R92 ;  /* 0x00000068c85c723c */ /* 0x000fe2000004185c */
[----:B------:R-:W-:Y:S01]  /*54a0*/  MOV R238, R234 ;  /* 0x000000ea00ee7202 */ /* 0x000fe20000000f00 */
[----:B----4-:R-:W-:-:S04]  /*54b0*/  FFMA.FTZ R0, R251, c[0x0][0x23c], -R21 ;  /* 0x00008f00fb007a23 */ /* 0x010fc80000010815 */
[----:B------:R1:W2:Y:S01]  /*54c0*/  MUFU.EX2 R16, R0 ;  /* 0x0000000000107308 */ /* 0x0002a20000000800 */
[----:B------:R-:W-:Y:S02]  /*54d0*/  IMAD.MOV.U32 R251, RZ, RZ, R137 ;  /* 0x000000fffffb7224 */ /* 0x000fe400078e0089 */
[----:B-1----:R-:W-:Y:S01]  /*54e0*/  FFMA.FTZ R0, R250, c[0x0][0x23c], -R21 ;  /* 0x00008f00fa007a23 */ /* 0x002fe20000010815 */
[----:B------:R-:W-:Y:S02]  /*54f0*/  MOV R250, R136 ;  /* 0x0000008800fa7202 */ /* 0x000fe40000000f00 */
[----:B------:R-:W1:Y:S01]  /*5500*/  LDSM.16.MT88.4 R136, [R220+0xf800] ;  /* 0x00f80000dc88783b */ /* 0x000e620000004200 */
[----:B------:R-:W-:Y:S01]  /*5510*/  FFMA.FTZ R5, R155, c[0x0][0x23c], -R20 ;  /* 0x00008f009b057a23 */ /* 0x000fe20000010814 */
[----:B------:R-:W-:Y:S01]  /*5520*/  MUFU.EX2 R17, R0 ;  /* 0x0000000000117308 */ /* 0x000fe20000000800 */
[----:B--2---:R-:W-:Y:S01]  /*5530*/  F2FP.BF16.PACK_AB R148, R16, R15 ;  /* 0x0000000f1094723e */ /* 0x004fe200000010ff */
[----:B------:R-:W-:Y:S01]  /*5540*/  FADD.FTZ R2, R251, R2 ;  /* 0x00000002fb027221 */ /* 0x000fe20000010000 */
[----:B------:R2:W5:Y:S04]  /*5550*/  LDL.LU R155, [R1+0x9c] ;  /* 0x00009c00019b7983 */ /* 0x0005680000300800 */
[----:B------:R2:W5:Y:S01]  /*5560*/  LDL.LU R156, [R1+0x98] ;  /* 0x00009800019c7983 */ /* 0x0005620000300800 */
[----:B------:R3:W4:Y:S02]  /*5570*/  MUFU.EX2 R13, R5 ;  /* 0x00000005000d7308 */ /* 0x0007240000000800 */
[----:B---3--:R-:W-:Y:S01]  /*5580*/  FADD.FTZ R5, R83, R7 ;  /* 0x0000000753057221 */ /* 0x008fe20000010000 */
[----:B------:R-:W-:Y:S01]  /*5590*/  MOV R83, R120 ;  /* 0x0000007800537202 */ /* 0x000fe20000000f00 */
[----:B------:R-:W-:-:S03]  /*55a0*/  IMAD.MOV.U32 R120, RZ, RZ, R226 ;  /* 0x000000ffff787224 */ /* 0x000fc600078e00e2 */
[----:B------:R-:W-:Y:S02]  /*55b0*/  MOV R82, R83 ;  /* 0x0000005300527202 */ /* 0x000fe40000000f00 */
[----:B------:R-:W-:Y:S01]  /*55c0*/  MOV R83, R108 ;  /* 0x0000006c00537202 */ /* 0x000fe20000000f00 */
[----:B------:R-:W-:Y:S01]  /*55d0*/  IMAD.MOV.U32 R108, RZ, RZ, R109 ;  /* 0x000000ffff6c7224 */ /* 0x000fe200078e006d */
[----:B------:R-:W-:Y:S02]  /*55e0*/  MOV R109, R110 ;  /* 0x0000006e006d7202 */ /* 0x000fe40000000f00 */
[----:B------:R-:W-:Y:S01]  /*55f0*/  MOV R110, R111 ;  /* 0x0000006f006e7202 */ /* 0x000fe20000000f00 */
[----:B------:R-:W-:Y:S01]  /*5600*/  IMAD.MOV.U32 R111, RZ, RZ, R120 ;  /* 0x000000ffff6f7224 */ /* 0x000fe200078e0078 */
[----:B------:R-:W-:Y:S01]  /*5610*/  MOV R120, R121 ;  /* 0x0000007900787202 */ /* 0x000fe20000000f00 */
[----:B------:R-:W-:Y:S01]  /*5620*/  FADD.FTZ R8, R223, R5 ;  /* 0x00000005df087221 */ /* 0x000fe20000010000 */
[----:B------:R-:W-:Y:S01]  /*5630*/  MOV R121, R122 ;  /* 0x0000007a00797202 */ /* 0x000fe20000000f00 */
[----:B------:R-:W3:Y:S01]  /*5640*/  LDSM.16.MT88.4 R4, [R219+0xf800] ;  /* 0x00f80000db04783b */ /* 0x000ee20000004200 */
[----:B------:R-:W-:-:S02]  /*5650*/  IMAD.MOV.U32 R122, RZ, RZ, R224 ;  /* 0x000000ffff7a7224 */ /* 0x000fc400078e00e0 */
[----:B------:R-:W-:Y:S01]  /*5660*/  IMAD.MOV.U32 R241, RZ, RZ, R120 ;  /* 0x000000fffff17224 */ /* 0x000fe200078e0078 */
[----:B------:R-:W-:Y:S02]  /*5670*/  MOV R240, R121 ;  /* 0x0000007900f07202 */ /* 0x000fe40000000f00 */
[----:B------:R-:W-:Y:S01]  /*5680*/  MOV R248, R122 ;  /* 0x0000007a00f87202 */ /* 0x000fe20000000f00 */
[----:B------:R-:W-:Y:S01]  /*5690*/  FFMA.FTZ R0, R249, c[0x0][0x23c], -R21 ;  /* 0x00008f00f9007a23 */ /* 0x000fe20000010815 */
[----:B------:R-:W2:Y:S03]  /*56a0*/  LDSM.16.MT88.4 R120, [R218+0xf800] ;  /* 0x00f80000da78783b */ /* 0x000ea60000004200 */
[----:B------:R1:W1:Y:S02]  /*56b0*/  MUFU.EX2 R18, R0 ;  /* 0x0000000000127308 */ /* 0x0002640000000800 */
[----:B-1----:R-:W-:Y:S01]  /*56c0*/  FFMA.FTZ R0, R235, c[0x0][0x23c], -R20 ;  /* 0x00008f00eb007a23 */ /* 0x002fe20000010814 */
[----:B----4-:R-:W-:Y:S01]  /*56d0*/  F2FP.BF16.PACK_AB R149, R13, R11 ;  /* 0x0000000b0d95723e */ /* 0x010fe200000010ff */
[----:B------:R-:W-:Y:S01]  /*56e0*/  IMAD.MOV.U32 R247, RZ, RZ, R82 ;  /* 0x000000fffff77224 */ /* 0x000fe200078e0052 */
[----:B------:R-:W-:-:S03]  /*56f0*/  F2FP.BF16.PACK_AB R150, R18, R17 ;  /* 0x000000111296723e */ /* 0x000fc600000010ff */
[----:B------:R-:W1:Y:S01]  /*5700*/  MUFU.EX2 R14, R0 ;  /* 0x00000000000e7308 */ /* 0x000e620000000800 */
[----:B------:R-:W-:Y:S01]  /*5710*/  MOV R20, R222 ;  /* 0x000000de00147202 */ /* 0x000fe20000000f00 */
[----:B------:R-:W-:Y:S01]  /*5720*/  IMAD.MOV.U32 R244, RZ, RZ, R109 ;  /* 0x000000fffff47224 */ /* 0x000fe200078e006d */
[----:B------:R-:W-:Y:S01]  /*5730*/  MOV R249, R81 ;  /* 0x0000005100f97202 */ /* 0x000fe20000000f00 */
[C---:B------:R-:W-:Y:S01]  /*5740*/  HMMA.16816.F32.BF16 R124, R200.reuse, R136, R124 ;  /* 0x00000088c87c723c */ /* 0x040fe2000004187c */
[----:B------:R-:W-:Y:S01]  /*5750*/  MOV R21, R80 ;  /* 0x0000005000157202 */ /* 0x000fe20000000f00 */
[----:B------:R4:W5:Y:S01]  /*5760*/  LDL.LU R235, [R1+0x94] ;  /* 0x0000940001eb7983 */ /* 0x0009620000300800 */
[----:B------:R-:W-:Y:S02]  /*5770*/  MOV R246, R83 ;  /* 0x0000005300f67202 */ /* 0x000fe40000000f00 */
[----:B------:R-:W-:Y:S01]  /*5780*/  MOV R245, R108 ;  /* 0x0000006c00f57202 */ /* 0x000fe20000000f00 */
[----:B------:R4:W5:Y:S02]  /*5790*/  LDL.LU R234, [R1+0x90] ;  /* 0x0000900001ea7983 */ /* 0x0009640000300800 */
[-C--:B---3--:R-:W-:Y:S01]  /*57a0*/  HMMA.16816.F32.BF16 R140, R200, R4.reuse, R140 ;  /* 0x00000004c88c723c */ /* 0x088fe2000004188c */
[----:B------:R-:W-:Y:S01]  /*57b0*/  MOV R243, R110 ;  /* 0x0000006e00f37202 */ /* 0x000fe20000000f00 */
[----:B------:R4:W5:Y:S01]  /*57c0*/  LDL.LU R233, [R1+0x8c] ;  /* 0x00008c0001e97983 */ /* 0x0009620000300800 */
[----:B-1----:R-:W-:Y:S01]  /*57d0*/  F2FP.BF16.PACK_AB R151, R14, R12 ;  /* 0x0000000c0e97723e */ /* 0x002fe200000010ff */
[----:B------:R-:W-:Y:S01]  /*57e0*/  FADD.FTZ R0, R221, R9 ;  /* 0x00000009dd007221 */ /* 0x000fe20000010000 */
[----:B------:R-:W-:Y:S01]  /*57f0*/  MOV R242, R111 ;  /* 0x0000006f00f27202 */ /* 0x000fe20000000f00 */
[----:B------:R4:W5:Y:S04]  /*5800*/  LDL.LU R232, [R1+0x88] ;  /* 0x0000880001e87983 */ /* 0x0009680000300800 */
[----:B------:R-:W-:Y:S01]  /*5810*/  HMMA.16816.F32.BF16 R144, R148, R4, R144 ;  /* 0x000000049490723c */ /* 0x000fe20000041890 */
[----:B------:R4:W5:Y:S04]  /*5820*/  LDL.LU R231, [R1+0x84] ;  /* 0x0000840001e77983 */ /* 0x0009680000300800 */
[----:B------:R4:W5:Y:S02]  /*5830*/  LDL.LU R230, [R1+0x80] ;  /* 0x0000800001e67983 */ /* 0x0009640000300800 */
[----:B------:R-:W-:-:S02]  /*5840*/  FADD.FTZ R4, R20, R10 ;  /* 0x0000000a14047221 */ /* 0x000fc40000010000 */
[----:B------:R-:W-:Y:S01]  /*5850*/  FADD.FTZ R5, R249, R8 ;  /* 0x00000008f9057221 */ /* 0x000fe20000010000 */
[C---:B------:R-:W-:Y:S01]  /*5860*/  HMMA.16816.F32.BF16 R160, R148.reuse, R172, R160 ;  /* 0x000000ac94a0723c */ /* 0x040fe200000418a0 */
[----:B------:R-:W-:Y:S01]  /*5870*/  FADD.FTZ R8, R21, R4 ;  /* 0x0000000415087221 */ /* 0x000fe20000010000 */
[----:B------:R4:W5:Y:S01]  /*5880*/  LDL.LU R229, [R1+0x7c] ;  /* 0x00007c0001e57983 */ /* 0x0009620000300800 */
[----:B------:R-:W-:Y:S02]  /*5890*/  FADD.FTZ R4, R250, R0 ;  /* 0x00000000fa047221 */ /* 0x000fe40000010000 */
[----:B------:R-:W-:Y:S01]  /*58a0*/  FADD.FTZ R0, R157, R5 ;  /* 0x000000059d007221 */ /* 0x000fe20000010000 */
[----:B------:R4:W5:Y:S02]  /*58b0*/  LDL.LU R228, [R1+0x78] ;  /* 0x0000780001e47983 */ /* 0x0009640000300800 */
[C---:B------:R-:W-:Y:S01]  /*58c0*/  HMMA.16816.F32.BF16 R168, R148.reuse, R174, R168 ;  /* 0x000000ae94a8723c */ /* 0x040fe200000418a8 */
[----:B------:R-:W-:Y:S01]  /*58d0*/  FADD.FTZ R5, R158, R8 ;  /* 0x000000089e057221 */ /* 0x000fe20000010000 */
[----:B------:R4:W5:Y:S04]  /*58e0*/  LDL.LU R227, [R1+0x74] ;  /* 0x0000740001e37983 */ /* 0x0009680000300800 */
[----:B------:R4:W5:Y:S02]  /*58f0*/  LDL.LU R226, [R1+0x70] ;  /* 0x0000700001e27983 */ /* 0x0009640000300800 */
[C---:B------:R-:W-:Y:S02]  /*5900*/  HMMA.16816.F32.BF16 R176, R148.reuse, R188, R176 ;  /* 0x000000bc94b0723c */ /* 0x040fe400000418b0 */
        /* <DEDUP_REMOVED lines=8> */
[C---:B------:R-:W-:Y:S08]  /*5990*/  HMMA.16816.F32.BF16 R68, R148.reuse, R74, R68 ;  /* 0x0000004a9444723c */ /* 0x040ff00000041844 */
[C---:B------:R-:W-:Y:S08]  /*59a0*/  HMMA.16816.F32.BF16 R80, R148.reuse, R88, R28 ;  /* 0x000000589450723c */ /* 0x040ff0000004181c */
[C---:B------:R-:W-:Y:S08]  /*59b0*/  HMMA.16816.F32.BF16 R84, R148.reuse, R90, R84 ;  /* 0x0000005a9454723c */ /* 0x040ff00000041854 */
[C---:B------:R-:W-:Y:S08]  /*59c0*/  HMMA.16816.F32.BF16 R96, R148.reuse, R104, R96 ;  /* 0x000000689460723c */ /* 0x040ff00000041860 */
[C---:B------:R-:W-:Y:S08]  /*59d0*/  HMMA.16816.F32.BF16 R100, R148.reuse, R106, R100 ;  /* 0x0000006a9464723c */ /* 0x040ff00000041864 */
[C---:B--2---:R-:W-:Y:S08]  /*59e0*/  HMMA.16816.F32.BF16 R112, R148.reuse, R120, R112 ;  /* 0x000000789470723c */ /* 0x044ff00000041870 */
        /* <DEDUP_REMOVED lines=11> */
[-C--:B------:R-:W-:Y:S08]  /*5aa0*/  HMMA.16816.F32.BF16 R148, R148, R6.reuse, R36 ;  /* 0x000000069494723c */ /* 0x080ff00000041824 */
[----:B------:R-:W-:Y:S07]  /*5ab0*/  HMMA.16816.F32.BF16 R200, R200, R6, R24 ;  /* 0x00000006c8c8723c */ /* 0x000fee0000041818 */
[----:B------:R-:W-:-:S02]  /*5ac0*/  FADD.FTZ R6, R252, R4 ;  /* 0x00000004fc067221 */ /* 0x000fc40000010000 */
[----:B------:R-:W-:Y:S02]  /*5ad0*/  FADD.FTZ R4, R248, R2 ;  /* 0x00000002f8047221 */ /* 0x000fe40000010000 */
[----:B------:R-:W-:Y:S02]  /*5ae0*/  FADD.FTZ R2, R240, R0 ;  /* 0x00000000f0027221 */ /* 0x000fe40000010000 */
[----:B------:R-:W-:Y:S02]  /*5af0*/  FADD.FTZ R0, R241, R5 ;  /* 0x00000005f1007221 */ /* 0x000fe40000010000 */
[----:B------:R-:W-:Y:S02]  /*5b00*/  FADD.FTZ R5, R242, R6 ;  /* 0x00000006f2057221 */ /* 0x000fe40000010000 */
[----:B------:R-:W-:Y:S02]  /*5b10*/  FADD.FTZ R4, R243, R4 ;  /* 0x00000004f3047221 */ /* 0x000fe40000010000 */
        /* <DEDUP_REMOVED lines=33> */
[----:B------:R-:W-:Y:S01]  /*5d30*/  FADD.FTZ R2, R18, R2 ;  /* 0x0000000212027221 */ /* 0x000fe20000010000 */
[----:B------:R4:W-:Y:S04]  /*5d40*/  STL [R1+0x8], R5 ;  /* 0x0000080501007387 */ /* 0x0009e80000100800 */
[----:B------:R4:W-:Y:S04]  /*5d50*/  STL [R1+0x4], R4 ;  /* 0x0000040401007387 */ /* 0x0009e80000100800 */
[----:B------:R4:W-:Y:S04]  /*5d60*/  STL [R1+0xc], R0 ;  /* 0x00000c0001007387 */ /* 0x0009e80000100800 */
[----:B------:R4:W-:Y:S01]  /*5d70*/  STL [R1+0x10], R2 ;  /* 0x0000100201007387 */ /* 0x0009e20000100800 */
[----:B------:R-:W-:Y:S05]  /*5d80*/  @!P0 BRA `(.L_x_6) ;  /* 0x00003af000008947 */ /* 0x000fea0003800000 */
[----:B-----5:R-:W-:Y:S01]  /*5d90*/  IMAD.MOV.U32 R157, RZ, RZ, R155 ;  /* 0x000000ffff9d7224 */ /* 0x020fe200078e009b */
[----:B------:R-:W-:Y:S01]  /*5da0*/  MOV R159, R3 ;  /* 0x00000003009f7202 */ /* 0x000fe20000000f00 */
[----:B------:R-:W-:Y:S01]  /*5db0*/  IMAD.MOV.U32 R152, RZ, RZ, R156 ;  /* 0x000000ffff987224 */ /* 0x000fe200078e009c */
[----:B------:R-:W-:Y:S01]  /*5dc0*/  MOV R158, R154 ;  /* 0x0000009a009e7202 */ /* 0x000fe20000000f00 */
[----:B------:R-:W-:-:S02]  /*5dd0*/  USHF.L.U64.HI UR10, UR4, 0x5, UR5 ;  /* 0x00000005040a7899 */ /* 0x000fc40008010205 */
[----:B------:R-:W-:Y:S02]  /*5de0*/  USHF.L.U32 UR11, UR4, 0x5, URZ ;  /* 0x00000005040b7899 */ /* 0x000fe4000800063f */
[----:B------:R-:W-:Y:S02]  /*5df0*/  ULEA.HI.SX32 UR14, UR8, 0xfffffffe, 0x1a ;  /* 0xfffffffe080e7891 */ /* 0x000fe4000f8fd23f */
[----:B------:R-:W-:Y:S01]  /*5e00*/  ULDC.64 UR6, c[0x0][0x1a0] ;  /* 0x0000680000067ab9 */ /* 0x000fe20000000a00 */
[----:B------:R-:W-:Y:S05]  /*5e10*/  BRA `(.L_x_7) ;  /* 0x0000025000007947 */ /* 0x000fea0003800000 */
.L_x_9:
[----:B------:R-:W2:Y:S01]  /*5e20*/  LDL.64 R238, [R1+0x30] ;  /* 0x0000300001ee7983 */ /* 0x000ea20000100a00 */
[----:B------:R-:W-:Y:S02]  /*5e30*/  ULDC.64 UR4, c[0x0][0x198] ;  /* 0x0000660000047ab9 */ /* 0x000fe40000000a00 */
[----:B------:R-:W-:Y:S01]  /*5e40*/  UIADD3 UR13, UR14, -0x1, URZ ;  /* 0xffffffff0e0d7890 */ /* 0x000fe2000fffe03f */
[----:B------:R-:W3:Y:S03]  /*5e50*/  LDL.64 R236, [R1+0x20] ;  /* 0x0000200001ec7983 */ /* 0x000ee60000100a00 */
[----:B------:R-:W-:Y:S02]  /*5e60*/  USHF.R.S32.HI UR8, URZ, 0x1f, UR13 ;  /* 0x0000001f3f087899 */ /* 0x000fe4000801140d */
[----:B------:R-:W-:Y:S02]  /*5e70*/  UIMAD.WIDE.U32 UR18, UR13, UR4, URZ ;  /* 0x000000040d1272a5 */ /* 0x000fe4000f8e003f */
[----:B------:R-:W-:Y:S04]  /*5e80*/  UIMAD UR8, UR8, UR4, URZ ;  /* 0x00000004080872a4 */ /* 0x000fe8000f8e023f */
[----:B------:R-:W-:Y:S01]  /*5e90*/  UIMAD UR8, UR13, UR5, UR8 ;  /* 0x000000050d0872a4 */ /* 0x000fe2000f8e0208 */
[----:B------:R-:W-:Y:S02]  /*5ea0*/  IMAD.U32 R0, RZ, RZ, UR18 ;  /* 0x00000012ff007e24 */ /* 0x000fe4000f8e00ff */
[----:B------:R-:W-:Y:S01]  /*5eb0*/  IMAD.U32 R3, RZ, RZ, UR18 ;  /* 0x00000012ff037e24 */ /* 0x000fe2000f8e00ff */
[----:B------:R-:W-:Y:S06]  /*5ec0*/  UIADD3 UR8, UR19, UR8, URZ ;  /* 0x0000000813087290 */ /* 0x000fec000fffe03f */
[----:B------:R-:W-:Y:S01]  /*5ed0*/  IMAD.U32 R2, RZ, RZ, UR8 ;  /* 0x00000008ff027e24 */ /* 0x000fe2000f8e00ff */
[----:B------:R-:W-:Y:S02]  /*5ee0*/  USHF.L.U32 UR8, UR4, 0x5, URZ ;  /* 0x0000000504087899 */ /* 0x000fe4000800063f */
[----:B------:R-:W-:Y:S01]  /*5ef0*/  USHF.L.U64.HI UR4, UR4, 0x5, UR5 ;  /* 0x0000000504047899 */ /* 0x000fe20008010205 */
[----:B--2---:R-:W-:Y:S04]  /*5f00*/  LEA R0, P1, R0, R238, 0x6 ;  /* 0x000000ee00007211 */ /* 0x004fe800078230ff */
[----:B------:R-:W-:Y:S02]  /*5f10*/  LEA R204, P2, R0, c[0x0][0x168], 0x1 ;  /* 0x00005a0000cc7a11 */ /* 0x000fe400078408ff */
[----:B---3--:R-:W-:Y:S02]  /*5f20*/  LEA.HI.X R2, R3, R237, R2, 0x6, P1 ;  /* 0x000000ed03027211 */ /* 0x008fe400008f3402 */
[----:B------:R-:W-:Y:S02]  /*5f30*/  IADD3 R154, P1, R204, UR8, RZ ;  /* 0x00000008cc9a7c10 */ /* 0x000fe4000ff3e0ff */
[----:B------:R-:W-:Y:S02]  /*5f40*/  LEA.HI.X R205, R0, c[0x0][0x16c], R2, 0x1, P2 ;  /* 0x00005b0000cd7a11 */ /* 0x000fe400010f0c02 */
[----:B------:R-:W-:Y:S02]  /*5f50*/  IADD3 R2, P2, R154, UR8, RZ ;  /* 0x000000089a027c10 */ /* 0x000fe4000ff5e0ff */
[----:B------:R-:W-:Y:S01]  /*5f60*/  IADD3.X R155, R205, UR4, RZ, P1, !PT ;  /* 0x00000004cd9b7c10 */ /* 0x000fe20008ffe4ff */
[----:B------:R-:W-:Y:S01]  /*5f70*/  @!PT LDS RZ, [RZ] ;  /* 0x00000000fffff984 */ /* 0x000fe20000000800 */
[----:B------:R-:W-:Y:S01]  /*5f80*/  @!PT LDS RZ, [RZ] ;  /* 0x00000000fffff984 */ /* 0x000fe20000000800 */
[----:B------:R-:W-:Y:S01]  /*5f90*/  @!PT LDS RZ, [RZ] ;  /* 0x00000000fffff984 */ /* 0x000fe20000000800 */
[----:B------:R1:W-:Y:S01]  /*5fa0*/  LDGSTS.E.BYPASS.LTC128B.128 [R235+0x8000], [R204.64] ;  /* 0x08000000cceb7fae */ /* 0x0003e2000b901d50 */
[----:B------:R-:W-:Y:S02]  /*5fb0*/  IADD3 R206, P1, R2, UR8, RZ ;  /* 0x0000000802ce7c10 */ /* 0x000fe4000ff3e0ff */
[----:B------:R-:W-:Y:S01]  /*5fc0*/  IADD3.X R3, R155, UR4, RZ, P2, !PT ;  /* 0x000000049b037c10 */ /* 0x000fe200097fe4ff */
[----:B------:R1:W-:Y:S03]  /*5fd0*/  LDGSTS.E.BYPASS.LTC128B.128 [R235+0xa000], [R204.64+0x80] ;  /* 0x0a000080cceb7fae */ /* 0x0003e6000b901d50 */
[----:B------:R-:W-:Y:S01]  /*5fe0*/  IADD3.X R207, R3, UR4, RZ, P1, !PT ;  /* 0x0000000403cf7c10 */ /* 0x000fe20008ffe4ff */
[----:B------:R1:W-:Y:S04]  /*5ff0*/  LDGSTS.E.BYPASS.LTC128B.128 [R235+0x8800], [R154.64] ;  /* 0x088000009aeb7fae */ /* 0x0003e8000b901d50 */
[----:B------:R1:W-:Y:S04]  /*6000*/  LDGSTS.E.BYPASS.LTC128B.128 [R235+0xa800], [R154.64+0x80] ;  /* 0x0a8000809aeb7fae */ /* 0x0003e8000b901d50 */
[----:B------:R1:W-:Y:S04]  /*6010*/  LDGSTS.E.BYPASS.LTC128B.128 [R235+0x9000], [R2.64] ;  /* 0x0900000002eb7fae */ /* 0x0003e8000b901d50 */
[----:B------:R1:W-:Y:S04]  /*6020*/  LDGSTS.E.BYPASS.LTC128B.128 [R235+0xb000], [R2.64+0x80] ;  /* 0x0b00008002eb7fae */ /* 0x0003e8000b901d50 */
[----:B------:R1:W-:Y:S04]  /*6030*/  LDGSTS.E.BYPASS.LTC128B.128 [R235+0x9800], [R206.64] ;  /* 0x09800000ceeb7fae */ /* 0x0003e8000b901d50 */
[----:B------:R1:W-:Y:S04]  /*6040*/  LDGSTS.E.BYPASS.LTC128B.128 [R235+0xb800], [R206.64+0x80] ;  /* 0x0b800080ceeb7fae */ /* 0x0003e8000b901d50 */
[----:B------:R-:W0:Y:S01]  /*6050*/  LDGDEPBAR ;  /* 0x00000000000079af */ /* 0x000e220000000000 */
[----:B------:R-:W-:-:S05]  /*6060*/  BRA `(.L_x_8) ;  /* 0x00000d6000007947 */ /* 0x000fca0003800000 */
.L_x_7:
[----:B------:R-:W2:Y:S01]  /*6070*/  LDL.64 R8, [R1+0x28] ;  /* 0x0000280001087983 */ /* 0x000ea20000100a00 */
[----:B------:R-:W-:Y:S01]  /*6080*/  USHF.R.S32.HI UR4, URZ, 0x1f, UR14 ;  /* 0x0000001f3f047899 */ /* 0x000fe2000801140e */
[----:B------:R-:W-:Y:S04]  /*6090*/  DEPBAR.LE SB0, 0x0 ;  /* 0x000080000000791a */ /* 0x000fe80000000000 */
[----:B----4-:R-:W3:Y:S01]  /*60a0*/  LDL R4, [R1+0x14] ;  /* 0x0000140001047983 */ /* 0x010ee20000100800 */
[----:B------:R-:W-:Y:S02]  /*60b0*/  UIMAD UR4, UR4, UR6, URZ ;  /* 0x00000006040472a4 */ /* 0x000fe4000f8e023f */
[----:B------:R-:W-:Y:S02]  /*60c0*/  UIMAD.WIDE.U32 UR18, UR14, UR6, URZ ;  /* 0x000000060e1272a5 */ /* 0x000fe4000f8e003f */
[----:B------:R-:W-:Y:S01]  /*60d0*/  UIMAD UR4, UR14, UR7, UR4 ;  /* 0x000000070e0472a4 */ /* 0x000fe2000f8e0204 */
[----:B------:R-:W-:Y:S03]  /*60e0*/  BAR.SYNC.DEFER_BLOCKING 0x0 ;  /* 0x0000000000007b1d */ /* 0x000fe60000010000 */
[----:B------:R-:W-:Y:S01]  /*60f0*/  UIADD3 UR4, UR19, UR4, URZ ;  /* 0x0000000413047290 */ /* 0x000fe2000fffe03f */
[----:B------:R-:W-:Y:S02]  /*6100*/  IMAD.U32 R2, RZ, RZ, UR18 ;  /* 0x00000012ff027e24 */ /* 0x000fe4000f8e00ff */
[----:B------:R-:W-:Y:S03]  /*6110*/  IMAD.U32 R3, RZ, RZ, UR19 ;  /* 0x00000013ff037e24 */ /* 0x000fe6000f8e00ff */
[----:B------:R-:W-:Y:S01]  /*6120*/  IMAD.U32 R3, RZ, RZ, UR4 ;  /* 0x00000004ff037e24 */ /* 0x000fe2000f8e00ff */
        /* <DEDUP_REMOVED lines=12> */
[----:B------:R-:W-:Y:S03]  /*61f0*/  IADD3.X R3, R5, UR10, RZ, P1, !PT ;  /* 0x0000000a05037c10 */ /* 0x000fe60008ffe4ff */
[----:B------:R1:W-:Y:S01]  /*6200*/  LDGSTS.E.BYPASS.LTC128B.128 [R235+0xe000], [R6.64+0x80] ;  /* 0x0e00008006eb7fae */ /* 0x0003e2000b901d50 */
[----:B------:R-:W-:Y:S02]  /*6210*/  IADD3.X R9, R3, UR10, RZ, P0, !PT ;  /* 0x0000000a03097c10 */ /* 0x000fe400087fe4ff */
[----:B------:R-:W-:Y:S03]  /*6220*/  ISETP.LT.AND P0, PT, RZ, UR14, PT ;  /* 0x0000000eff007c0c */ /* 0x000fe6000bf01270 */
[----:B------:R1:W-:Y:S06]  /*6230*/  LDGSTS.E.BYPASS.LTC128B.128 [R235+0xc800], [R4.64] ;  /* 0x0c80000004eb7fae */ /* 0x0003ec000b901d50 */
[----:B------:R1:W-:Y:S06]  /*6240*/  LDGSTS.E.BYPASS.LTC128B.128 [R235+0xe800], [R4.64+0x80] ;  /* 0x0e80008004eb7fae */ /* 0x0003ec000b901d50 */
[----:B------:R2:W-:Y:S06]  /*6250*/  LDGSTS.E.BYPASS.LTC128B.128 [R235+0xd000], [R2.64] ;  /* 0x0d00000002eb7fae */ /* 0x0005ec000b901d50 */
[----:B------:R2:W-:Y:S06]  /*6260*/  LDGSTS.E.BYPASS.LTC128B.128 [R235+0xf000], [R2.64+0x80] ;  /* 0x0f00008002eb7fae */ /* 0x0005ec000b901d50 */
[----:B------:R3:W-:Y:S06]  /*6270*/  LDGSTS.E.BYPASS.LTC128B.128 [R235+0xd800], [R8.64] ;  /* 0x0d80000008eb7fae */ /* 0x0007ec000b901d50 */
[----:B------:R3:W-:Y:S06]  /*6280*/  LDGSTS.E.BYPASS.LTC128B.128 [R235+0xf800], [R8.64+0x80] ;  /* 0x0f80008008eb7fae */ /* 0x0007ec000b901d50 */
[----:B------:R-:W-:Y:S06]  /*6290*/  LDSM.16.M88.4 R64, [R223] ;  /* 0x00000000df40783b */ /* 0x000fec0000000200 */
[----:B------:R-:W1:Y:S06]  /*62a0*/  LDSM.16.M88.4 R16, [R216+0x8000] ;  /* 0x00800000d810783b */ /* 0x000e6c0000000200 */
[----:B------:R-:W3:Y:S06]  /*62b0*/  LDSM.16.M88.4 R60, [R223+0x2000] ;  /* 0x00200000df3c783b */ /* 0x000eec0000000200 */
[----:B------:R-:W4:Y:S06]  /*62c0*/  LDSM.16.M88.4 R32, [R216+0x8800] ;  /* 0x00880000d820783b */ /* 0x000f2c0000000200 */
[----:B------:R-:W0:Y:S06]  /*62d0*/  LDGDEPBAR ;  /* 0x00000000000079af */ /* 0x000e2c0000000000 */
[----:B------:R-:W5:Y:S06]  /*62e0*/  LDSM.16.M88.4 R48, [R216+0x9000] ;  /* 0x00900000d830783b */ /* 0x000f6c0000000200 */
[----:B------:R-:W2:Y:S06]  /*62f0*/  LDSM.16.M88.4 R204, [R216+0x9800] ;  /* 0x00980000d8cc783b */ /* 0x000eac0000000200 */
[----:B------:R-:W-:Y:S01]  /*6300*/  LDSM.16.M88.4 R208, [R224] ;  /* 0x00000000e0d0783b */ /* 0x000fe20000000200 */
[-C--:B-1----:R-:W-:Y:S05]  /*6310*/  HMMA.16816.F32.BF16 R4, R64, R16.reuse, RZ ;  /* 0x000000104004723c */ /* 0x082fea00000418ff */
[----:B------:R-:W1:Y:S03]  /*6320*/  LDSM.16.M88.4 R212, [R227] ;  /* 0x00000000e3d4783b */ /* 0x000e660000000200 */
[C---:B---3--:R-:W-:Y:S08]  /*6330*/  HMMA.16816.F32.BF16 R8, R60.reuse, R16, RZ ;  /* 0x000000103c08723c */ /* 0x048ff000000418ff */
[-C--:B------:R-:W-:Y:S08]  /*6340*/  HMMA.16816.F32.BF16 R12, R60, R18.reuse, RZ ;  /* 0x000000123c0c723c */ /* 0x080ff000000418ff */
[C---:B------:R-:W-:Y:S08]  /*6350*/  HMMA.16816.F32.BF16 R16, R64.reuse, R18, RZ ;  /* 0x000000124010723c */ /* 0x040ff000000418ff */
[-C--:B----4-:R-:W-:Y:S08]  /*6360*/  HMMA.16816.F32.BF16 R20, R64, R32.reuse, RZ ;  /* 0x000000204014723c */ /* 0x090ff000000418ff */
[C---:B------:R-:W-:Y:S08]  /*6370*/  HMMA.16816.F32.BF16 R24, R60.reuse, R32, RZ ;  /* 0x000000203c18723c */ /* 0x040ff000000418ff */
[-C--:B------:R-:W-:Y:S08]  /*6380*/  HMMA.16816.F32.BF16 R28, R60, R34.reuse, RZ ;  /* 0x000000223c1c723c */ /* 0x080ff000000418ff */
[C---:B------:R-:W-:Y:S08]  /*6390*/  HMMA.16816.F32.BF16 R32, R64.reuse, R34, RZ ;  /* 0x000000224020723c */ /* 0x040ff000000418ff */
[-C--:B-----5:R-:W-:Y:S08]  /*63a0*/  HMMA.16816.F32.BF16 R36, R64, R48.reuse, RZ ;  /* 0x000000304024723c */ /* 0x0a0ff000000418ff */
[C---:B------:R-:W-:Y:S08]  /*63b0*/  HMMA.16816.F32.BF16 R40, R60.reuse, R48, RZ ;  /* 0x000000303c28723c */ /* 0x040ff000000418ff */
[-C--:B------:R-:W-:Y:S08]  /*63c0*/  HMMA.16816.F32.BF16 R44, R60, R50.reuse, RZ ;  /* 0x000000323c2c723c */ /* 0x080ff000000418ff */
[C---:B------:R-:W-:Y:S08]  /*63d0*/  HMMA.16816.F32.BF16 R48, R64.reuse, R50, RZ ;  /* 0x000000324030723c */ /* 0x040ff000000418ff */
[-C--:B--2---:R-:W-:Y:S08]  /*63e0*/  HMMA.16816.F32.BF16 R52, R64, R204.reuse, RZ ;  /* 0x000000cc4034723c */ /* 0x084ff000000418ff */
[C---:B------:R-:W-:Y:S08]  /*63f0*/  HMMA.16816.F32.BF16 R56, R60.reuse, R204, RZ ;  /* 0x000000cc3c38723c */ /* 0x040ff000000418ff */
[-C--:B------:R-:W-:Y:S08]  /*6400*/  HMMA.16816.F32.BF16 R60, R60, R206.reuse, RZ ;  /* 0x000000ce3c3c723c */ /* 0x080ff000000418ff */
[----:B------:R-:W-:Y:S01]  /*6410*/  HMMA.16816.F32.BF16 R64, R64, R206, RZ ;  /* 0x000000ce4040723c */ /* 0x000fe200000418ff */
[----:B------:R-:W2:Y:S07]  /*6420*/  LDSM.16.M88.4 R204, [R224+0x2000] ;  /* 0x00200000e0cc783b */ /* 0x000eae0000000200 */
[-C--:B-1----:R-:W-:Y:S08]  /*6430*/  HMMA.16816.F32.BF16 R4, R208, R212.reuse, R4 ;  /* 0x000000d4d004723c */ /* 0x082ff00000041804 */
[C---:B--2---:R-:W-:Y:S08]  /*6440*/  HMMA.16816.F32.BF16 R8, R204.reuse, R212, R8 ;  /* 0x000000d4cc08723c */ /* 0x044ff00000041808 */
[-C--:B------:R-:W-:Y:S08]  /*6450*/  HMMA.16816.F32.BF16 R12, R204, R214.reuse, R12 ;  /* 0x000000d6cc0c723c */ /* 0x080ff0000004180c */
[C---:B------:R-:W-:Y:S01]  /*6460*/  HMMA.16816.F32.BF16 R16, R208.reuse, R214, R16 ;  /* 0x000000d6d010723c */ /* 0x040fe20000041810 */
[----:B------:R-:W1:Y:S07]  /*6470*/  LDSM.16.M88.4 R212, [R234] ;  /* 0x00000000ead4783b */ /* 0x000e6e0000000200 */
[-C--:B-1----:R-:W-:Y:S08]  /*6480*/  HMMA.16816.F32.BF16 R20, R208, R212.reuse, R20 ;  /* 0x000000d4d014723c */ /* 0x082ff00000041814 */
[C---:B------:R-:W-:Y:S08]  /*6490*/  HMMA.16816.F32.BF16 R24, R204.reuse, R212, R24 ;  /* 0x000000d4cc18723c */ /* 0x040ff00000041818 */
        /* <DEDUP_REMOVED lines=10> */
[-C--:B------:R-:W-:Y:S01]  /*6540*/  HMMA.16816.F32.BF16 R60, R204, R214.reuse, R60 ;  /* 0x000000d6cc3c723c */ /* 0x080fe2000004183c */
[----:B------:R-:W-:Y:S07]  /*6550*/  LDSM.16.M88.4 R204, [R226] ;  /* 0x00000000e2cc783b */ /* 0x000fee0000000200 */
[----:B------:R-:W-:Y:S01]  /*6560*/  HMMA.16816.F32.BF16 R64, R208, R214, R64 ;  /* 0x000000d6d040723c */ /* 0x000fe20000041840 */
[----:B------:R-:W1:Y:S06]  /*6570*/  LDSM.16.M88.4 R208, [R222+0x8000] ;  /* 0x00800000ded0783b */ /* 0x000e6c0000000200 */
[----:B------:R-:W2:Y:S01]  /*6580*/  LDSM.16.M88.4 R212, [R226+0x2000] ;  /* 0x00200000e2d4783b */ /* 0x000ea20000000200 */
[-C--:B-1----:R-:W-:Y:S08]  /*6590*/  HMMA.16816.F32.BF16 R4, R204, R208.reuse, R4 ;  /* 0x000000d0cc04723c */ /* 0x082ff00000041804 */
[C---:B--2---:R-:W-:Y:S08]  /*65a0*/  HMMA.16816.F32.BF16 R8, R212.reuse, R208, R8 ;  /* 0x000000d0d408723c */ /* 0x044ff00000041808 */
[-C--:B------:R-:W-:Y:S08]  /*65b0*/  HMMA.16816.F32.BF16 R12, R212, R210.reuse, R12 ;  /* 0x000000d2d40c723c */ /* 0x080ff0000004180c */
[C---:B------:R-:W-:Y:S01]  /*65c0*/  HMMA.16816.F32.BF16 R16, R204.reuse, R210, R16 ;  /* 0x000000d2cc10723c */ /* 0x040fe20000041810 */
[----:B------:R-:W1:Y:S07]  /*65d0*/  LDSM.16.M88.4 R208, [R222+0x8800] ;  /* 0x00880000ded0783b */ /* 0x000e6e0000000200 */
[-C--:B-1----:R-:W-:Y:S08]  /*65e0*/  HMMA.16816.F32.BF16 R20, R204, R208.reuse, R20 ;  /* 0x000000d0cc14723c */ /* 0x082ff00000041814 */
[C---:B------:R-:W-:Y:S08]  /*65f0*/  HMMA.16816.F32.BF16 R24, R212.reuse, R208, R24 ;  /* 0x000000d0d418723c */ /* 0x040ff00000041818 */
        /* <DEDUP_REMOVED lines=10> */
[-C--:B------:R-:W-:Y:S01]  /*66a0*/  HMMA.16816.F32.BF16 R60, R212, R210.reuse, R60 ;  /* 0x000000d2d43c723c */ /* 0x080fe2000004183c */
[----:B------:R-:W-:Y:S07]  /*66b0*/  LDSM.16.M88.4 R212, [R225] ;  /* 0x00000000e1d4783b */ /* 0x000fee0000000200 */
[----:B------:R-:W-:Y:S01]  /*66c0*/  HMMA.16816.F32.BF16 R64, R204, R210, R64 ;  /* 0x000000d2cc40723c */ /* 0x000fe20000041840 */
[----:B------:R-:W1:Y:S06]  /*66d0*/  LDSM.16.M88.4 R204, [R221] ;  /* 0x00000000ddcc783b */ /* 0x000e6c0000000200 */
        /* <DEDUP_REMOVED lines=19> */
[----:B------:R-:W-:Y:S07]  /*6810*/  LDSM.16.M88.4 R208, [R223+0x4000] ;  /* 0x00400000dfd0783b */ /* 0x000fee0000000200 */
        /* <DEDUP_REMOVED lines=23> */
[----:B------:R-:W1:Y:S06]  /*6990*/  LDSM.16.M88.4 R204, [R231] ;  /* 0x00000000e7cc783b */ /* 0x000e6c0000000200 */
[----:B------:R-:W2:Y:S01]  /*69a0*/  LDSM.16.M88.4 R208, [R224+0x6000] ;  /* 0x00600000e0d0783b */ /* 0x000ea20000000200 */
        /* <DEDUP_REMOVED lines=58> */
[----:B------:R-:W1:Y:S01]  /*6d50*/  LDSM.16.M88.4 R204, [R221+0x3800] ;  /* 0x00380000ddcc783b */ /* 0x000e620000000200 */
[----:B------:R-:W-:Y:S05]  /*6d60*/  DEPBAR.LE SB0, 0x0 ;  /* 0x000080000000791a */ /* 0x000fea0000000000 */
[----:B------:R-:W-:Y:S01]  /*6d70*/  BAR.SYNC.DEFER_BLOCKING 0x0 ;  /* 0x0000000000007b1d */ /* 0x000fe20000010000 */
[-C--:B-1----:R-:W-:Y:S08]  /*6d80*/  HMMA.16816.F32.BF16 R52, R212, R204.reuse, R52 ;  /* 0x000000ccd434723c */ /* 0x082ff00000041834 */
[C---:B------:R-:W-:Y:S08]  /*6d90*/  HMMA.16816.F32.BF16 R56, R208.reuse, R204, R56 ;  /* 0x000000ccd038723c */ /* 0x040ff00000041838 */
[-C--:B------:R-:W-:Y:S08]  /*6da0*/  HMMA.16816.F32.BF16 R60, R208, R206.reuse, R60 ;  /* 0x000000ced03c723c */ /* 0x080ff0000004183c */
[----:B------:R-:W-:Y:S01]  /*6db0*/  HMMA.16816.F32.BF16 R64, R212, R206, R64 ;  /* 0x000000ced440723c */ /* 0x000fe20000041840 */
[----:B------:R-:W-:-:S07]  /*6dc0*/  @P0 BRA `(.L_x_9) ;  /* 0xfffff05000000947 */ /* 0x000fce000383ffff */
.L_x_8:
[----:B------:R-:W-:Y:S01]  /*6dd0*/  FMNMX.FTZ R0, R4, R152, !PT ;  /* 0x0000009804007209 */ /* 0x000fe20007810000 */
[----:B------:R-:W-:Y:S01]  /*6de0*/  STL [R1+0x68], R224 ;  /* 0x000068e001007387 */ /* 0x000fe20000100800 */
[----:B------:R-:W-:Y:S02]  /*6df0*/  UIADD3 UR14, UR14, -0x1, URZ ;  /* 0xffffffff0e0e7890 */ /* 0x000fe4000fffe03f */
[----:B-1----:R-:W-:Y:S01]  /*6e00*/  FMNMX.FTZ R2, R5, R0, !PT ;  /* 0x0000000005027209 */ /* 0x002fe20007810000 */
[----:B------:R-:W-:Y:S01]  /*6e10*/  STL [R1+0x64], R223 ;  /* 0x000064df01007387 */ /* 0x000fe20000100800 */
[----:B------:R-:W-:Y:S02]  /*6e20*/  FMNMX.FTZ R0, R6, R157, !PT ;  /* 0x0000009d06007209 */ /* 0x000fe40007810000 */
        /* <DEDUP_REMOVED lines=37> */
[----:B------:R-:W-:Y:S01]  /*7080*/  FMNMX.FTZ R0, R31, R0, !PT ;  /* 0x000000001f007209 */ /* 0x000fe20007810000 */
[----:B------:R-:W1:Y:S01]  /*7090*/  SHFL.BFLY PT, R204, R156, 0x2, 0x1f ;  /* 0x0c401f009ccc7f89 */ /* 0x000e6200000e0000 */
        /* <DEDUP_REMOVED lines=20> */
[----:B-1----:R-:W-:Y:S02]  /*71e0*/  FMNMX.FTZ R156, R156, R204, !PT ;  /* 0x000000cc9c9c7209 */ /* 0x002fe40007810000 */
[----:B------:R-:W-:Y:S02]  /*71f0*/  FMNMX.FTZ R0, R62, R0, !PT ;  /* 0x000000003e007209 */ /* 0x000fe40007810000 */
[----:B------:R-:W-:Y:S01]  /*7200*/  FMNMX.FTZ R2, R57, R2, !PT ;  /* 0x0000000239027209 */ /* 0x000fe20007810000 */
[----:B------:R-:W1:Y:S01]  /*7210*/  SHFL.BFLY PT, R204, R156, 0x1, 0x1f ;  /* 0x0c201f009ccc7f89 */ /* 0x000e6200000e0000 */
[----:B------:R-:W-:Y:S02]  /*7220*/  FMNMX.FTZ R3, R67, R3, !PT ;  /* 0x0000000343037209 */ /* 0x000fe40007810000 */
[----:B------:R-:W-:Y:S02]  /*7230*/  FMNMX.FTZ R0, R63, R0, !PT ;  /* 0x000000003f007209 */ /* 0x000fe40007810000 */
[----:B------:R-:W-:Y:S03]  /*7240*/  FMNMX.FTZ R153, R60, R2, !PT ;  /* 0x000000023c997209 */ /* 0x000fe60007810000 */
[----:B------:R-:W2:Y:S01]  /*7250*/  SHFL.BFLY PT, R155, R3, 0x2, 0x1f ;  /* 0x0c401f00039b7f89 */ /* 0x000ea200000e0000 */
[----:B------:R-:W-:Y:S07]  /*7260*/  FMNMX.FTZ R153, R61, R153, !PT ;  /* 0x000000993d997209 */ /* 0x000fee0007810000 */
[----:B------:R-:W3:Y:S08]  /*7270*/  SHFL.BFLY PT, R2, R0, 0x2, 0x1f ;  /* 0x0c401f0000027f89 */ /* 0x000ef000000e0000 */
[----:B------:R-:W4:Y:S01]  /*7280*/  SHFL.BFLY PT, R154, R153, 0x2, 0x1f ;  /* 0x0c401f00999a7f89 */ /* 0x000f2200000e0000 */
[----:B-1----:R-:W-:Y:S04]  /*7290*/  FMNMX.FTZ R156, R156, R204, !PT ;  /* 0x000000cc9c9c7209 */ /* 0x002fe80007810000 */
[----:B------:R-:W-:Y:S02]  /*72a0*/  FSETP.NEU.FTZ.AND P1, PT, R156, -INF , PT ;  /* 0xff8000009c00780b */ /* 0x000fe40003f3d000 */
[----:B--2---:R-:W-:Y:S05]  /*72b0*/  FMNMX.FTZ R155, R3, R155, !PT ;  /* 0x0000009b039b7209 */ /* 0x004fea0007810000 */
[----:B------:R-:W1:Y:S01]  /*72c0*/  SHFL.BFLY PT, R205, R155, 0x1, 0x1f ;  /* 0x0c201f009bcd7f89 */ /* 0x000e6200000e0000 */
[----:B---3--:R-:W-:Y:S01]  /*72d0*/  FMNMX.FTZ R2, R0, R2, !PT ;  /* 0x0000000200027209 */ /* 0x008fe20007810000 */
[----:B------:R-:W-:Y:S04]  /*72e0*/  FADD.FTZ R0, -R156, R152 ;  /* 0x000000989c007221 */ /* 0x000fe80000010100 */
[----:B------:R-:W-:Y:S02]  /*72f0*/  FMUL.FTZ R0, R0, c[0x0][0x23c] ;  /* 0x00008f0000007a20 */ /* 0x000fe40000410000 */
[----:B------:R-:W2:Y:S01]  /*7300*/  SHFL.BFLY PT, R3, R2, 0x1, 0x1f ;  /* 0x0c201f0002037f89 */ /* 0x000ea200000e0000 */
[----:B----4-:R-:W-:Y:S02]  /*7310*/  FMNMX.FTZ R154, R153, R154, !PT ;  /* 0x0000009a999a7209 */ /* 0x010fe40007810000 */
[----:B------:R3:W4:Y:S05]  /*7320*/  MUFU.EX2 R153, R0 ;  /* 0x0000000000997308 */ /* 0x00072a0000000800 */
[----:B------:R-:W4:Y:S01]  /*7330*/  SHFL.BFLY PT, R206, R154, 0x1, 0x1f ;  /* 0x0c201f009ace7f89 */ /* 0x000f2200000e0000 */
[----:B-1----:R-:W-:Y:S02]  /*7340*/  FMNMX.FTZ R155, R155, R205, !PT ;  /* 0x000000cd9b9b7209 */ /* 0x002fe40007810000 */
[----:B--2---:R-:W-:Y:S03]  /*7350*/  FMNMX.FTZ R3, R2, R3, !PT ;  /* 0x0000000302037209 */ /* 0x004fe60007810000 */
[----:B---3--:R-:W-:Y:S02]  /*7360*/  FADD.FTZ R0, -R155, R157 ;  /* 0x0000009d9b007221 */ /* 0x008fe40000010100 */
[----:B------:R-:W-:Y:S02]  /*7370*/  FMUL.FTZ R157, R156, c[0x0][0x23c] ;  /* 0x00008f009c9d7a20 */ /* 0x000fe40000410000 */
[----:B------:R-:W-:Y:S01]  /*7380*/  FMUL.FTZ R0, R0, c[0x0][0x23c] ;  /* 0x00008f0000007a20 */ /* 0x000fe20000410000 */
[----:B----4-:R-:W-:Y:S01]  /*7390*/  FMNMX.FTZ R154, R154, R206, !PT ;  /* 0x000000ce9a9a7209 */ /* 0x010fe20007810000 */
[----:B------:R-:W-:Y:S01]  /*73a0*/  FMUL.FTZ R72, R153, R72 ;  /* 0x0000004899487220 */ /* 0x000fe20000410000 */
[----:B------:R-:W-:Y:S01]  /*73b0*/  FSEL R157, R157, RZ, P1 ;  /* 0x000000ff9d9d7208 */ /* 0x000fe20000800000 */
[----:B------:R1:W-:Y:S01]  /*73c0*/  MUFU.EX2 R152, R0 ;  /* 0x0000000000987308 */ /* 0x0003e20000000800 */
[----:B------:R-:W-:Y:S01]  /*73d0*/  FSETP.NEU.FTZ.AND P1, PT, R155, -INF , PT ;  /* 0xff8000009b00780b */ /* 0x000fe20003f3d000 */
[----:B------:R-:W-:Y:S02]  /*73e0*/  FMUL.FTZ R73, R153, R73 ;  /* 0x0000004999497220 */ /* 0x000fe40000410000 */
[--C-:B------:R-:W-:Y:S02]  /*73f0*/  FFMA.FTZ R4, R4, c[0x0][0x23c], -R157.reuse ;  /* 0x00008f0004047a23 */ /* 0x100fe4000001089d */
[--C-:B------:R-:W-:Y:S02]  /*7400*/  FFMA.FTZ R5, R5, c[0x0][0x23c], -R157.reuse ;  /* 0x00008f0005057a23 */ /* 0x100fe4000001089d */
[--C-:B------:R-:W-:Y:S02]  /*7410*/  FFMA.FTZ R211, R20, c[0x0][0x23c], -R157.reuse ;  /* 0x00008f0014d37a23 */ /* 0x100fe4000001089d */
[----:B------:R2:W3:Y:S01]  /*7420*/  MUFU.EX2 R214, R4 ;  /* 0x0000000400d67308 */ /* 0x0004e20000000800 */
[--C-:B------:R-:W-:Y:S02]  /*7430*/  FFMA.FTZ R210, R21, c[0x0][0x23c], -R157.reuse ;  /* 0x00008f0015d27a23 */ /* 0x100fe4000001089d */
[--C-:B------:R-:W-:Y:S02]  /*7440*/  FFMA.FTZ R248, R52, c[0x0][0x23c], -R157.reuse ;  /* 0x00008f0034f87a23 */ /* 0x100fe4000001089d */
[--C-:B------:R-:W-:Y:S02]  /*7450*/  FFMA.FTZ R249, R53, c[0x0][0x23c], -R157.reuse ;  /* 0x00008f0035f97a23 */ /* 0x100fe4000001089d */
[--C-:B------:R-:W-:Y:S02]  /*7460*/  FFMA.FTZ R16, R16, c[0x0][0x23c], -R157.reuse ;  /* 0x00008f0010107a23 */ /* 0x100fe4000001089d */
[--C-:B------:R-:W-:Y:S01]  /*7470*/  FFMA.FTZ R17, R17, c[0x0][0x23c], -R157.reuse ;  /* 0x00008f0011117a23 */ /* 0x100fe2000001089d */
[----:B------:R4:W-:Y:S01]  /*7480*/  MUFU.EX2 R244, R5 ;  /* 0x0000000500f47308 */ /* 0x0009e20000000800 */
[--C-:B------:R-:W-:Y:S02]  /*7490*/  FFMA.FTZ R209, R32, c[0x0][0x23c], -R157.reuse ;  /* 0x00008f0020d17a23 */ /* 0x100fe4000001089d */
[--C-:B------:R-:W-:Y:S02]  /*74a0*/  FFMA.FTZ R239, R48, c[0x0][0x23c], -R157.reuse ;  /* 0x00008f0030ef7a23 */ /* 0x100fe4000001089d */
[----:B-1----:R-:W-:Y:S02]  /*74b0*/  FADD.FTZ R0, -R154, R158 ;  /* 0x0000009e9a007221 */ /* 0x002fe40000010100 */
[----:B------:R-:W-:Y:S02]  /*74c0*/  FMUL.FTZ R158, R3, c[0x0][0x23c] ;  /* 0x00008f00039e7a20 */ /* 0x000fe40000410000 */
[----:B------:R-:W-:Y:S01]  /*74d0*/  FMUL.FTZ R0, R0, c[0x0][0x23c] ;  /* 0x00008f0000007a20 */ /* 0x000fe20000410000 */
[----:B------:R-:W1:Y:S01]  /*74e0*/  MUFU.EX2 R212, R16 ;  /* 0x0000001000d47308 */ /* 0x000e620000000800 */
[--C-:B------:R-:W-:Y:S02]  /*74f0*/  FFMA.FTZ R208, R33, c[0x0][0x23c], -R157.reuse ;  /* 0x00008f0021d07a23 */ /* 0x100fe4000001089d */
[--C-:B------:R-:W-:Y:S02]  /*7500*/  FFMA.FTZ R241, R36, c[0x0][0x23c], -R157.reuse ;  /* 0x00008f0024f17a23 */ /* 0x100fe4000001089d */
[----:B--2---:R-:W-:Y:S02]  /*7510*/  FMUL.FTZ R4, R155, c[0x0][0x23c] ;  /* 0x00008f009b047a20 */ /* 0x004fe40000410000 */
[--C-:B------:R-:W-:Y:S02]  /*7520*/  FFMA.FTZ R240, R37, c[0x0][0x23c], -R157.reuse ;  /* 0x00008f0025f07a23 */ /* 0x100fe4000001089d */
[--C-:B------:R-:W-:Y:S01]  /*7530*/  FFMA.FTZ R238, R49, c[0x0][0x23c], -R157.reuse ;  /* 0x00008f0031ee7a23 */ /* 0x100fe2000001089d */
[----:B------:R2:W-:Y:S01]  /*7540*/  MUFU.EX2 R2, R0 ;  /* 0x0000000000027308 */ /* 0x0005e20000000800 */
[--C-:B------:R-:W-:Y:S01]  /*7550*/  FFMA.FTZ R250, R64, c[0x0][0x23c], -R157.reuse ;  /* 0x00008f0040fa7a23 */ /* 0x100fe2000001089d */
[----:B---3--:R-:W-:Y:S01]  /*7560*/  MOV R64, R214 ;  /* 0x000000d600407202 */ /* 0x008fe20000000f00 */
[----:B------:R-:W-:Y:S01]  /*7570*/  FFMA.FTZ R157, R65, c[0x0][0x23c], -R157 ;  /* 0x00008f00419d7a23 */ /* 0x000fe2000001089d */
[----:B----4-:R-:W-:Y:S01]  /*7580*/  FSEL R5, R4, RZ, P1 ;  /* 0x000000ff04057208 */ /* 0x010fe20000800000 */
[C---:B------:R-:W-:Y:S01]  /*7590*/  FMUL.FTZ R4, R154.reuse, c[0x0][0x23c] ;  /* 0x00008f009a047a20 */ /* 0x040fe20000410000 */
[----:B------:R-:W-:Y:S01]  /*75a0*/  FSETP.NEU.FTZ.AND P1, PT, R154, -INF , PT ;  /* 0xff8000009a00780b */ /* 0x000fe20003f3d000 */
[----:B------:R-:W-:Y:S02]  /*75b0*/  FMUL.FTZ R48, R153, R188 ;  /* 0x000000bc99307220 */ /* 0x000fe40000410000 */
[--C-:B------:R-:W-:Y:S01]  /*75c0*/  FFMA.FTZ R6, R6, c[0x0][0x23c], -R5.reuse ;  /* 0x00008f0006067a23 */ /* 0x100fe20000010805 */
[----:B------:R-:W-:Y:S01]  /*75d0*/  FSEL R4, R4, RZ, P1 ;  /* 0x000000ff04047208 */ /* 0x000fe20000800000 */
[--C-:B------:R-:W-:Y:S01]  /*75e0*/  FFMA.FTZ R206, R23, c[0x0][0x23c], -R5.reuse ;  /* 0x00008f0017ce7a23 */ /* 0x100fe20000010805 */
[----:B------:R-:W-:Y:S01]  /*75f0*/  FSETP.NEU.FTZ.AND P1, PT, R3, -INF , PT ;  /* 0xff8000000300780b */ /* 0x000fe20003f3d000 */
[----:B------:R-:W3:Y:S01]  /*7600*/  MUFU.EX2 R207, R6 ;  /* 0x0000000600cf7308 */ /* 0x000ee20000000800 */
[--C-:B------:R-:W-:Y:S01]  /*7610*/  FFMA.FTZ R7, R7, c[0x0][0x23c], -R5.reuse ;  /* 0x00008f0007077a23 */ /* 0x100fe20000010805 */
[----:B-1----:R-:W-:Y:S01]  /*7620*/  MOV R36, R212 ;  /* 0x000000d400247202 */ /* 0x002fe20000000f00 */
[--C-:B------:R-:W-:Y:S01]  /*7630*/  FFMA.FTZ R18, R18, c[0x0][0x23c], -R5.reuse ;  /* 0x00008f0012127a23 */ /* 0x100fe20000010805 */
[----:B------:R-:W-:Y:S01]  /*7640*/  FSEL R158, R158, RZ, P1 ;  /* 0x000000ff9e9e7208 */ /* 0x000fe20000800000 */
[----:B------:R-:W-:Y:S02]  /*7650*/  FFMA.FTZ R19, R19, c[0x0][0x23c], -R5 ;  /* 0x00008f0013137a23 */ /* 0x000fe40000010805 */
[----:B------:R-:W-:Y:S02]  /*7660*/  FFMA.FTZ R8, R8, c[0x0][0x23c], -R4 ;  /* 0x00008f0008087a23 */ /* 0x000fe40000010804 */
[----:B------:R-:W-:Y:S01]  /*7670*/  FFMA.FTZ R11, R11, c[0x0][0x23c], -R158 ;  /* 0x00008f000b0b7a23 */ /* 0x000fe2000001089e */
[----:B------:R-:W1:Y:S01]  /*7680*/  MUFU.EX2 R251, R7 ;  /* 0x0000000700fb7308 */ /* 0x000e620000000800 */
[----:B------:R-:W-:Y:S02]  /*7690*/  FFMA.FTZ R9, R9, c[0x0][0x23c], -R4 ;  /* 0x00008f0009097a23 */ /* 0x000fe40000010804 */
[----:B--2---:R-:W-:Y:S02]  /*76a0*/  FADD.FTZ R0, -R3, R159 ;  /* 0x0000009f03007221 */ /* 0x004fe40000010100 */
[----:B------:R-:W-:Y:S02]  /*76b0*/  FFMA.FTZ R10, R10, c[0x0][0x23c], -R158 ;  /* 0x00008f000a0a7a23 */ /* 0x000fe4000001089e */
[----:B------:R-:W-:Y:S02]  /*76c0*/  FMUL.FTZ R0, R0, c[0x0][0x23c] ;  /* 0x00008f0000007a20 */ /* 0x000fe40000410000 */
[--C-:B------:R-:W-:Y:S01]  /*76d0*/  FFMA.FTZ R12, R12, c[0x0][0x23c], -R4.reuse ;  /* 0x00008f000c0c7a23 */ /* 0x100fe20000010804 */
[----:B------:R-:W2:Y:S01]  /*76e0*/  MUFU.EX2 R213, R18 ;  /* 0x0000001200d57308 */ /* 0x000ea20000000800 */
[----:B------:R-:W-:Y:S02]  /*76f0*/  FFMA.FTZ R13, R13, c[0x0][0x23c], -R4 ;  /* 0x00008f000d0d7a23 */ /* 0x000fe40000010804 */
[--C-:B------:R-:W-:Y:S01]  /*7700*/  FFMA.FTZ R14, R14, c[0x0][0x23c], -R158.reuse ;  /* 0x00008f000e0e7a23 */ /* 0x100fe2000001089e */
[----:B---3--:R-:W-:Y:S01]  /*7710*/  MOV R65, R207 ;  /* 0x000000cf00417202 */ /* 0x008fe20000000f00 */
[--C-:B------:R-:W-:Y:S02]  /*7720*/  FFMA.FTZ R207, R22, c[0x0][0x23c], -R5.reuse ;  /* 0x00008f0016cf7a23 */ /* 0x100fe40000010805 */
[----:B------:R-:W3:Y:S01]  /*7730*/  LDSM.16.MT88.4 R20, [R217+0xc000] ;  /* 0x00c00000d914783b */ /* 0x000ee20000004200 */
[----:B------:R-:W-:Y:S02]  /*7740*/  FFMA.FTZ R15, R15, c[0x0][0x23c], -R158 ;  /* 0x00008f000f0f7a23 */ /* 0x000fe4000001089e */
[----:B------:R-:W-:Y:S01]  /*7750*/  MUFU.EX2 R223, R17 ;  /* 0x0000001100df7308 */ /* 0x000fe20000000800 */
[--C-:B------:R-:W-:Y:S01]  /*7760*/  FFMA.FTZ R243, R56, c[0x0][0x23c], -R4.reuse ;  /* 0x00008f0038f37a23 */ /* 0x100fe20000010804 */
[----:B------:R-:W-:Y:S01]  /*7770*/  MOV R56, R244 ;  /* 0x000000f400387202 */ /* 0x000fe20000000f00 */
[--C-:B------:R-:W-:Y:S01]  /*7780*/  FFMA.FTZ R244, R57, c[0x0][0x23c], -R4.reuse ;  /* 0x00008f0039f47a23 */ /* 0x100fe20000010804 */
[----:B-1----:R-:W-:Y:S01]  /*7790*/  MOV R57, R251 ;  /* 0x000000fb00397202 */ /* 0x002fe20000000f00 */
[--C-:B------:R-:W-:Y:S02]  /*77a0*/  FFMA.FTZ R205, R34, c[0x0][0x23c], -R5.reuse ;  /* 0x00008f0022cd7a23 */ /* 0x100fe40000010805 */
[--C-:B------:R-:W-:Y:S02]  /*77b0*/  FFMA.FTZ R246, R54, c[0x0][0x23c], -R5.reuse ;  /* 0x00008f0036f67a23 */ /* 0x100fe40000010805 */
[--C-:B------:R-:W-:Y:S01]  /*77c0*/  FFMA.FTZ R242, R55, c[0x0][0x23c], -R5.reuse ;  /* 0x00008f0037f27a23 */ /* 0x100fe20000010805 */
[----:B------:R-:W1:Y:S01]  /*77d0*/  MUFU.EX2 R222, R19 ;  /* 0x0000001300de7308 */ /* 0x000e620000000800 */
[--C-:B------:R-:W-:Y:S01]  /*77e0*/  FFMA.FTZ R40, R40, c[0x0][0x23c], -R4.reuse ;  /* 0x00008f0028287a23 */ /* 0x100fe20000010804 */
[----:B------:R-:W4:Y:S01]  /*77f0*/  LDSM.16.MT88.4 R52, [R218+0xc000] ;  /* 0x00c00000da34783b */ /* 0x000f220000004200 */
[--C-:B------:R-:W-:Y:S01]  /*7800*/  FFMA.FTZ R41, R41, c[0x0][0x23c], -R4.reuse ;  /* 0x00008f0029297a23 */ /* 0x100fe20000010804 */
[----:B--2---:R-:W-:Y:S01]  /*7810*/  MOV R33, R213 ;  /* 0x000000d500217202 */ /* 0x004fe20000000f00 */
[--C-:B------:R-:W-:Y:S02]  /*7820*/  FFMA.FTZ R212, R44, c[0x0][0x23c], -R4.reuse ;  /* 0x00008f002cd47a23 */ /* 0x100fe40000010804 */
[--C-:B------:R-:W-:Y:S02]  /*7830*/  FFMA.FTZ R204, R35, c[0x0][0x23c], -R5.reuse ;  /* 0x00008f0023cc7a23 */ /* 0x100fe40000010805 */
[--C-:B------:R-:W-:Y:S01]  /*7840*/  FFMA.FTZ R214, R50, c[0x0][0x23c], -R5.reuse ;  /* 0x00008f0032d67a23 */ /* 0x100fe20000010805 */
[----:B------:R-:W2:Y:S01]  /*7850*/  MUFU.EX2 R215, R8 ;  /* 0x0000000800d77308 */ /* 0x000ea20000000800 */
[--C-:B------:R-:W-:Y:S02]  /*7860*/  FFMA.FTZ R29, R29, c[0x0][0x23c], -R4.reuse ;  /* 0x00008f001d1d7a23 */ /* 0x100fe40000010804 */
[--C-:B------:R-:W-:Y:S02]  /*7870*/  FFMA.FTZ R251, R60, c[0x0][0x23c], -R4.reuse ;  /* 0x00008f003cfb7a23 */ /* 0x100fe40000010804 */
[----:B------:R-:W-:Y:S02]  /*7880*/  FMUL.FTZ R7, R152, R167 ;  /* 0x000000a798077220 */ /* 0x000fe40000410000 */
[--C-:B------:R-:W-:Y:S02]  /*7890*/  FFMA.FTZ R237, R38, c[0x0][0x23c], -R5.reuse ;  /* 0x00008f0026ed7a23 */ /* 0x100fe40000010805 */
[--C-:B------:R-:W-:Y:S01]  /*78a0*/  FFMA.FTZ R236, R39, c[0x0][0x23c], -R5.reuse ;  /* 0x00008f0027ec7a23 */ /* 0x100fe20000010805 */
[----:B------:R-:W3:Y:S01]  /*78b0*/  MUFU.EX2 R252, R9 ;  /* 0x0000000900fc7308 */ /* 0x000ee20000000800 */
[--C-:B------:R-:W-:Y:S02]  /*78c0*/  FFMA.FTZ R213, R51, c[0x0][0x23c], -R5.reuse ;  /* 0x00008f0033d57a23 */ /* 0x100fe40000010805 */
[--C-:B------:R-:W-:Y:S01]  /*78d0*/  FFMA.FTZ R247, R66, c[0x0][0x23c], -R5.reuse ;  /* 0x00008f0042f77a23 */ /* 0x100fe20000010805 */
[----:B-1----:R-:W-:Y:S01]  /*78e0*/  F2FP.BF16.PACK_AB R167, R222, R33 ;  /* 0x00000021dea7723e */ /* 0x002fe200000010ff */
[----:B------:R-:W-:Y:S02]  /*78f0*/  FFMA.FTZ R245, R67, c[0x0][0x23c], -R5 ;  /* 0x00008f0043f57a23 */ /* 0x000fe40000010805 */
[----:B------:R-:W-:Y:S01]  /*7900*/  FMUL.FTZ R5, R153, R165 ;  /* 0x000000a599057220 */ /* 0x000fe20000410000 */
[----:B------:R-:W-:Y:S01]  /*7910*/  F2FP.BF16.PACK_AB R165, R57, R65 ;  /* 0x0000004139a5723e */ /* 0x000fe200000010ff */
[--C-:B------:R-:W-:Y:S01]  /*7920*/  FFMA.FTZ R24, R24, c[0x0][0x23c], -R4.reuse ;  /* 0x00008f0018187a23 */ /* 0x100fe20000010804 */
[----:B------:R-:W1:Y:S01]  /*7930*/  MUFU.EX2 R6, R11 ;  /* 0x0000000b00067308 */ /* 0x000e620000000800 */
[--C-:B------:R-:W-:Y:S02]  /*7940*/  FFMA.FTZ R25, R25, c[0x0][0x23c], -R4.reuse ;  /* 0x00008f0019197a23 */ /* 0x100fe40000010804 */
[--C-:B------:R-:W-:Y:S01]  /*7950*/  FFMA.FTZ R28, R28, c[0x0][0x23c], -R4.reuse ;  /* 0x00008f001c1c7a23 */ /* 0x100fe20000010804 */
[----:B--2---:R-:W-:Y:S01]  /*7960*/  MOV R50, R215 ;  /* 0x000000d700327202 */ /* 0x004fe20000000f00 */
[--C-:B------:R-:W-:Y:S02]  /*7970*/  FFMA.FTZ R215, R45, c[0x0][0x23c], -R4.reuse ;  /* 0x00008f002dd77a23 */ /* 0x100fe40000010804 */
[----:B------:R-:W-:Y:S01]  /*7980*/  FMUL.FTZ R8, R2, R160 ;  /* 0x000000a002087220 */ /* 0x000fe20000410000 */
[----:B------:R-:W2:Y:S01]  /*7990*/  LDL.LU R45, [R1+0x10] ;  /* 0x00001000012d7983 */ /* 0x000ea20000300800 */
[C---:B------:R-:W-:Y:S01]  /*79a0*/  FMUL.FTZ R16, R153.reuse, R172 ;  /* 0x000000ac99107220 */ /* 0x040fe20000410000 */
[----:B------:R4:W-:Y:S01]  /*79b0*/  MUFU.EX2 R221, R13 ;  /* 0x0000000d00dd7308 */ /* 0x0009e20000000800 */
[----:B------:R-:W-:Y:S01]  /*79c0*/  FMUL.FTZ R17, R153, R173 ;  /* 0x000000ad99117220 */ /* 0x000fe20000410000 */
[----:B------:R-:W2:Y:S01]  /*79d0*/  LDL.LU R188, [R1+0xc] ;  /* 0x00000c0001bc7983 */ /* 0x000ea20000300800 */
[----:B------:R-:W-:Y:S01]  /*79e0*/  FMUL.FTZ R18, R152, R174 ;  /* 0x000000ae98127220 */ /* 0x000fe20000410000 */
[----:B---3--:R-:W-:Y:S01]  /*79f0*/  MOV R60, R252 ;  /* 0x000000fc003c7202 */ /* 0x008fe20000000f00 */
[----:B------:R-:W-:Y:S01]  /*7a00*/  FFMA.FTZ R252, R61, c[0x0][0x23c], -R4 ;  /* 0x00008f003dfc7a23 */ /* 0x000fe20000010804 */
[----:B------:R-:W-:Y:S01]  /*7a10*/  MOV R174, R33 ;  /* 0x0000002100ae7202 */ /* 0x000fe20000000f00 */
[----:B------:R-:W-:Y:S01]  /*7a20*/  FMUL.FTZ R4, R153, R164 ;  /* 0x000000a499047220 */ /* 0x000fe20000410000 */
[----:B------:R-:W-:Y:S01]  /*7a30*/  F2FP.BF16.PACK_AB R164, R56, R64 ;  /* 0x0000004038a4723e */ /* 0x000fe200000010ff */
[----:B------:R-:W-:Y:S01]  /*7a40*/  FMUL.FTZ R9, R2, R161 ;  /* 0x000000a102097220 */ /* 0x000fe20000410000 */
[----:B------:R-:W-:Y:S01]  /*7a50*/  MUFU.EX2 R224, R14 ;  /* 0x0000000e00e07308 */ /* 0x000fe20000000800 */
[----:B------:R-:W-:Y:S01]  /*7a60*/  F2FP.BF16.PACK_AB R160, R60, R50 ;  /* 0x000000323ca0723e */ /* 0x000fe200000010ff */
[----:B------:R-:W-:Y:S01]  /*7a70*/  FMUL.FTZ R19, R152, R175 ;  /* 0x000000af98137220 */ /* 0x000fe20000410000 */
[----:B------:R-:W-:Y:S01]  /*7a80*/  MOV R175, R36 ;  /* 0x0000002400af7202 */ /* 0x000fe20000000f00 */
[----:B------:R-:W-:Y:S01]  /*7a90*/  FMUL.FTZ R33, R2, R177 ;  /* 0x000000b102217220 */ /* 0x000fe20000410000 */
[----:B-1----:R-:W-:Y:S01]  /*7aa0*/  MOV R61, R6 ;  /* 0x00000006003d7202 */ /* 0x002fe20000000f00 */
[----:B------:R-:W-:Y:S01]  /*7ab0*/  FMUL.FTZ R6, R152, R166 ;  /* 0x000000a698067220 */ /* 0x000fe20000410000 */
[----:B------:R-:W-:Y:S01]  /*7ac0*/  F2FP.BF16.PACK_AB R166, R223, R36 ;  /* 0x00000024dfa6723e */ /* 0x000fe200000010ff */
[----:B------:R-:W3:Y:S01]  /*7ad0*/  LDL.LU R172, [R1+0x4] ;  /* 0x0000040001ac7983 */ /* 0x000ee20000300800 */
[--C-:B------:R-:W-:Y:S01]  /*7ae0*/  FFMA.FTZ R42, R42, c[0x0][0x23c], -R158.reuse ;  /* 0x00008f002a2a7a23 */ /* 0x100fe2000001089e */
[----:B------:R-:W-:Y:S01]  /*7af0*/  MUFU.EX2 R216, R15 ;  /* 0x0000000f00d87308 */ /* 0x000fe20000000800 */
[----:B------:R-:W-:Y:S01]  /*7b00*/  FFMA.FTZ R43, R43, c[0x0][0x23c], -R158 ;  /* 0x00008f002b2b7a23 */ /* 0x000fe2000001089e */
[----:B------:R-:W2:Y:S01]  /*7b10*/  LDL.LU R44, [R1+0x8] ;  /* 0x00000800012c7983 */ /* 0x000ea20000300800 */
[C---:B------:R-:W-:Y:S01]  /*7b20*/  FMUL.FTZ R36, R2.reuse, R184 ;  /* 0x000000b802247220 */ /* 0x040fe20000410000 */
[-C--:B------:R-:W-:Y:S05]  /*7b30*/  HMMA.16816.F32.BF16 R4, R164, R20.reuse, R4 ;  /* 0x00000014a404723c */ /* 0x080fea0000041804 */
[C---:B----4-:R-:W-:Y:S01]  /*7b40*/  FMUL.FTZ R13, R2.reuse, R169 ;  /* 0x000000a9020d7220 */ /* 0x050fe20000410000 */
[----:B------:R-:W1:Y:S01]  /*7b50*/  MUFU.EX2 R0, R0 ;  /* 0x0000000000007308 */ /* 0x000e620000000800 */
[----:B------:R-:W-:Y:S02]  /*7b60*/  FMUL.FTZ R37, R2, R185 ;  /* 0x000000b902257220 */ /* 0x000fe40000410000 */
[----:B------:R-:W-:Y:S03]  /*7b70*/  FMUL.FTZ R49, R153, R189 ;  /* 0x000000bd99317220 */ /* 0x000fe60000410000 */
[----:B------:R-:W-:Y:S01]  /*7b80*/  MOV R189, R50 ;  /* 0x0000003200bd7202 */ /* 0x000fe20000000f00 */
[C---:B------:R-:W-:Y:S01]  /*7b90*/  FMUL.FTZ R50, R152.reuse, R190 ;  /* 0x000000be98327220 */ /* 0x040fe20000410000 */
[----:B------:R-:W-:Y:S01]  /*7ba0*/  MOV R190, R65 ;  /* 0x0000004100be7202 */ /* 0x000fe20000000f00 */
[----:B------:R-:W-:Y:S01]  /*7bb0*/  FMUL.FTZ R51, R152, R191 ;  /* 0x000000bf98337220 */ /* 0x000fe20000410000 */
[----:B------:R-:W4:Y:S01]  /*7bc0*/  MUFU.EX2 R159, R10 ;  /* 0x0000000a009f7308 */ /* 0x000f220000000800 */
[----:B------:R-:W-:Y:S01]  /*7bd0*/  MOV R191, R64 ;  /* 0x0000004000bf7202 */ /* 0x000fe20000000f00 */
[C---:B------:R-:W-:Y:S02]  /*7be0*/  FMUL.FTZ R64, R2.reuse, R192 ;  /* 0x000000c002407220 */ /* 0x040fe40000410000 */
[C---:B------:R-:W-:Y:S02]  /*7bf0*/  FMUL.FTZ R65, R2.reuse, R193 ;  /* 0x000000c102417220 */ /* 0x040fe40000410000 */
[C---:B------:R-:W-:Y:S02]  /*7c00*/  FMUL.FTZ R68, R2.reuse, R68 ;  /* 0x0000004402447220 */ /* 0x040fe40000410000 */
[----:B------:R-:W-:Y:S02]  /*7c10*/  FMUL.FTZ R69, R2, R69 ;  /* 0x0000004502457220 */ /* 0x000fe40000410000 */
[----:B------:R-:W4:Y:S01]  /*7c20*/  MUFU.EX2 R32, R12 ;  /* 0x0000000c00207308 */ /* 0x000f220000000800 */
[C---:B------:R-:W-:Y:S02]  /*7c30*/  FMUL.FTZ R74, R152.reuse, R74 ;  /* 0x0000004a984a7220 */ /* 0x040fe40000410000 */
[----:B------:R-:W-:Y:S02]  /*7c40*/  FMUL.FTZ R75, R152, R75 ;  /* 0x0000004b984b7220 */ /* 0x000fe40000410000 */
[----:B-1----:R-:W-:Y:S01]  /*7c50*/  FMUL.FTZ R11, R0, R163 ;  /* 0x000000a3000b7220 */ /* 0x002fe20000410000 */
[----:B------:R-:W-:Y:S01]  /*7c60*/  F2FP.BF16.PACK_AB R163, R216, R224 ;  /* 0x000000e0d8a3723e */ /* 0x000fe200000010ff */
[C---:B------:R-:W-:Y:S02]  /*7c70*/  FMUL.FTZ R14, R0.reuse, R170 ;  /* 0x000000aa000e7220 */ /* 0x040fe40000410000 */
[C---:B------:R-:W-:Y:S01]  /*7c80*/  FMUL.FTZ R15, R0.reuse, R171 ;  /* 0x000000ab000f7220 */ /* 0x040fe20000410000 */
[----:B------:R-:W-:Y:S01]  /*7c90*/  MUFU.EX2 R207, R207 ;  /* 0x000000cf00cf7308 */ /* 0x000fe20000000800 */
[C---:B------:R-:W-:Y:S02]  /*7ca0*/  FMUL.FTZ R34, R0.reuse, R178 ;  /* 0x000000b200227220 */ /* 0x040fe40000410000 */
[C---:B------:R-:W-:Y:S01]  /*7cb0*/  FMUL.FTZ R35, R0.reuse, R179 ;  /* 0x000000b300237220 */ /* 0x040fe20000410000 */
[----:B----4-:R-:W-:Y:S01]  /*7cc0*/  F2FP.BF16.PACK_AB R161, R61, R159 ;  /* 0x0000009f3da1723e */ /* 0x010fe200000010ff */
[C---:B------:R-:W-:Y:S02]  /*7cd0*/  FMUL.FTZ R10, R0.reuse, R162 ;  /* 0x000000a2000a7220 */ /* 0x040fe40000410000 */
[C---:B------:R-:W-:Y:S02]  /*7ce0*/  FMUL.FTZ R38, R0.reuse, R186 ;  /* 0x000000ba00267220 */ /* 0x040fe40000410000 */
[C---:B------:R-:W-:Y:S01]  /*7cf0*/  FMUL.FTZ R39, R0.reuse, R187 ;  /* 0x000000bb00277220 */ /* 0x040fe20000410000 */
[----:B------:R-:W1:Y:S01]  /*7d00*/  MUFU.EX2 R206, R206 ;  /* 0x000000ce00ce7308 */ /* 0x000e620000000800 */
[C---:B------:R-:W-:Y:S02]  /*7d10*/  FMUL.FTZ R66, R0.reuse, R194 ;  /* 0x000000c200427220 */ /* 0x040fe40000410000 */
[----:B------:R-:W-:Y:S01]  /*7d20*/  FMUL.FTZ R67, R0, R195 ;  /* 0x000000c300437220 */ /* 0x000fe20000410000 */
[----:B------:R-:W-:Y:S01]  /*7d30*/  F2FP.BF16.PACK_AB R162, R221, R32 ;  /* 0x00000020dda2723e */ /* 0x000fe200000010ff */
[C---:B------:R-:W-:Y:S01]  /*7d40*/  FMUL.FTZ R12, R2.reuse, R168 ;  /* 0x000000a8020c7220 */ /* 0x040fe20000410000 */
[----:B------:R-:W-:Y:S01]  /*7d50*/  MOV R173, R32 ;  /* 0x0000002000ad7202 */ /* 0x000fe20000000f00 */
[----:B------:R-:W4:Y:S01]  /*7d60*/  LDSM.16.MT88.4 R168, [R220+0xc000] ;  /* 0x00c00000dca8783b */ /* 0x000f220000004200 */
[----:B------:R-:W-:Y:S02]  /*7d70*/  FMUL.FTZ R32, R2, R176 ;  /* 0x000000b002207220 */ /* 0x000fe40000410000 */
[----:B------:R-:W-:Y:S01]  /*7d80*/  MUFU.EX2 R194, R40 ;  /* 0x0000002800c27308 */ /* 0x000fe20000000800 */
[C---:B------:R-:W-:Y:S04]  /*7d90*/  HMMA.16816.F32.BF16 R8, R160.reuse, R20, R8 ;  /* 0x00000014a008723c */ /* 0x040fe80000041808 */
[C---:B------:R-:W-:Y:S02]  /*7da0*/  FMUL.FTZ R70, R0.reuse, R70 ;  /* 0x0000004600467220 */ /* 0x040fe40000410000 */
[----:B------:R-:W-:Y:S02]  /*7db0*/  FMUL.FTZ R71, R0, R71 ;  /* 0x0000004700477220 */ /* 0x000fe40000410000 */
[-C--:B------:R-:W-:Y:S01]  /*7dc0*/  HMMA.16816.F32.BF16 R12, R160, R22.reuse, R12 ;  /* 0x00000016a00c723c */ /* 0x080fe2000004180c */
[----:B------:R-:W-:Y:S03]  /*7dd0*/  MUFU.EX2 R195, R42 ;  /* 0x0000002a00c37308 */ /* 0x000fe60000000800 */
[C---:B------:R-:W-:Y:S02]  /*7de0*/  FMUL.FTZ R20, R153.reuse, R180 ;  /* 0x000000b499147220 */ /* 0x040fe40000410000 */
[C---:B------:R-:W-:Y:S02]  /*7df0*/  FMUL.FTZ R21, R153.reuse, R181 ;  /* 0x000000b599157220 */ /* 0x040fe40000410000 */
[C---:B------:R-:W-:Y:S03]  /*7e00*/  HMMA.16816.F32.BF16 R16, R164.reuse, R22, R16 ;  /* 0x00000016a410723c */ /* 0x040fe60000041810 */
[----:B------:R1:W-:Y:S01]  /*7e10*/  MUFU.EX2 R177, R211 ;  /* 0x000000d300b17308 */ /* 0x0003e20000000800 */
[C---:B------:R-:W-:Y:S02]  /*7e20*/  FMUL.FTZ R76, R153.reuse, R76 ;  /* 0x0000004c994c7220 */ /* 0x040fe40000410000 */
[C---:B------:R-:W-:Y:S02]  /*7e30*/  FMUL.FTZ R77, R153.reuse, R77 ;  /* 0x0000004d994d7220 */ /* 0x040fe40000410000 */
[C---:B------:R-:W-:Y:S04]  /*7e40*/  FMUL.FTZ R22, R152.reuse, R182 ;  /* 0x000000b698167220 */ /* 0x040fe80000410000 */
[C---:B------:R-:W-:Y:S01]  /*7e50*/  FMUL.FTZ R23, R152.reuse, R183 ;  /* 0x000000b798177220 */ /* 0x040fe20000410000 */
[----:B------:R4:W4:Y:S01]  /*7e60*/  MUFU.EX2 R179, R210 ;  /* 0x000000d200b37308 */ /* 0x0009220000000800 */
[C---:B------:R-:W-:Y:S02]  /*7e70*/  FMUL.FTZ R78, R152.reuse, R78 ;  /* 0x0000004e984e7220 */ /* 0x040fe40000410000 */
[----:B------:R-:W-:Y:S02]  /*7e80*/  FMUL.FTZ R79, R152, R79 ;  /* 0x0000004f984f7220 */ /* 0x000fe40000410000 */
[C---:B------:R-:W-:Y:S01]  /*7e90*/  FMUL.FTZ R80, R2.reuse, R80 ;  /* 0x0000005002507220 */ /* 0x040fe20000410000 */
[-C--:B------:R-:W-:Y:S03]  /*7ea0*/  HMMA.16816.F32.BF16 R20, R164, R52.reuse, R20 ;  /* 0x00000034a414723c */ /* 0x080fe60000041814 */
[----:B------:R-:W-:Y:S01]  /*7eb0*/  FMUL.FTZ R81, R2, R81 ;  /* 0x0000005102517220 */ /* 0x000fe20000410000 */
[----:B------:R-:W-:Y:S01]  /*7ec0*/  MUFU.EX2 R183, R205 ;  /* 0x000000cd00b77308 */ /* 0x000fe20000000800 */
[C---:B------:R-:W-:Y:S02]  /*7ed0*/  FMUL.FTZ R82, R0.reuse, R82 ;  /* 0x0000005200527220 */ /* 0x040fe40000410000 */
[----:B------:R-:W-:Y:S01]  /*7ee0*/  FMUL.FTZ R83, R0, R83 ;  /* 0x0000005300537220 */ /* 0x000fe20000410000 */
[C---:B------:R-:W-:Y:S04]  /*7ef0*/  HMMA.16816.F32.BF16 R32, R160.reuse, R52, R32 ;  /* 0x00000034a020723c */ /* 0x040fe80000041820 */
[----:B-1----:R-:W-:Y:S01]  /*7f00*/  MOV R211, R61 ;  /* 0x0000003d00d37202 */ /* 0x002fe20000000f00 */
[C---:B------:R-:W-:Y:S01]  /*7f10*/  FMUL.FTZ R84, R2.reuse, R84 ;  /* 0x0000005402547220 */ /* 0x040fe20000410000 */
[----:B------:R1:W-:Y:S01]  /*7f20*/  MUFU.EX2 R186, R209 ;  /* 0x000000d100ba7308 */ /* 0x0003e20000000800 */
[C---:B------:R-:W-:Y:S01]  /*7f30*/  FMUL.FTZ R52, R153.reuse, R196 ;  /* 0x000000c499347220 */ /* 0x040fe20000410000 */
[-C--:B------:R-:W-:Y:S04]  /*7f40*/  HMMA.16816.F32.BF16 R36, R160, R54.reuse, R36 ;  /* 0x00000036a024723c */ /* 0x080fe80000041824 */
[----:B----4-:R-:W-:Y:S01]  /*7f50*/  MOV R210, R60 ;  /* 0x0000003c00d27202 */ /* 0x010fe20000000f00 */
[C---:B------:R-:W-:Y:S02]  /*7f60*/  FMUL.FTZ R53, R153.reuse, R197 ;  /* 0x000000c599357220 */ /* 0x040fe40000410000 */
[----:B------:R-:W-:Y:S01]  /*7f70*/  FMUL.FTZ R85, R2, R85 ;  /* 0x0000005502557220 */ /* 0x000fe20000410000 */
[C---:B------:R-:W-:Y:S01]  /*7f80*/  HMMA.16816.F32.BF16 R48, R164.reuse, R54, R48 ;  /* 0x00000036a430723c */ /* 0x040fe20000041830 */
[----:B------:R-:W-:Y:S03]  /*7f90*/  MUFU.EX2 R185, R204 ;  /* 0x000000cc00b97308 */ /* 0x000fe60000000800 */
[C---:B------:R-:W-:Y:S02]  /*7fa0*/  FMUL.FTZ R86, R0.reuse, R86 ;  /* 0x0000005600567220 */ /* 0x040fe40000410000 */
[----:B------:R-:W-:Y:S02]  /*7fb0*/  FMUL.FTZ R87, R0, R87 ;  /* 0x0000005700577220 */ /* 0x000fe40000410000 */
[C---:B------:R-:W-:Y:S03]  /*7fc0*/  FMUL.FTZ R54, R152.reuse, R198 ;  /* 0x000000c698367220 */ /* 0x040fe60000410000 */
[----:B------:R-:W4:Y:S01]  /*7fd0*/  MUFU.EX2 R204, R215 ;  /* 0x000000d700cc7308 */ /* 0x000f220000000800 */
[C---:B------:R-:W-:Y:S01]  /*7fe0*/  FMUL.FTZ R55, R152.reuse, R199 ;  /* 0x000000c798377220 */ /* 0x040fe20000410000 */
[----:B-1----:R-:W-:Y:S01]  /*7ff0*/  MOV R209, R57 ;  /* 0x0000003900d17202 */ /* 0x002fe20000000f00 */
[C---:B------:R-:W-:Y:S02]  /*8000*/  FMUL.FTZ R88, R153.reuse, R88 ;  /* 0x0000005899587220 */ /* 0x040fe40000410000 */
[C---:B------:R-:W-:Y:S03]  /*8010*/  FMUL.FTZ R89, R153.reuse, R89 ;  /* 0x0000005999597220 */ /* 0x040fe60000410000 */
[-C--:B------:R-:W-:Y:S02]  /*8020*/  HMMA.16816.F32.BF16 R52, R164, R168.reuse, R52 ;  /* 0x000000a8a434723c */ /* 0x080fe40000041834 */
[----:B------:R1:W-:Y:S01]  /*8030*/  MUFU.EX2 R196, R29 ;  /* 0x0000001d00c47308 */ /* 0x0003e20000000800 */
[C---:B------:R-:W-:Y:S02]  /*8040*/  FMUL.FTZ R90, R152.reuse, R90 ;  /* 0x0000005a985a7220 */ /* 0x040fe40000410000 */
[C---:B------:R-:W-:Y:S02]  /*8050*/  FMUL.FTZ R91, R152.reuse, R91 ;  /* 0x0000005b985b7220 */ /* 0x040fe40000410000 */
[C---:B------:R-:W-:Y:S01]  /*8060*/  FMUL.FTZ R92, R153.reuse, R92 ;  /* 0x0000005c995c7220 */ /* 0x040fe20000410000 */
[C---:B------:R-:W-:Y:S04]  /*8070*/  HMMA.16816.F32.BF16 R64, R160.reuse, R168, R64 ;  /* 0x000000a8a040723c */ /* 0x040fe80000041840 */
[C---:B------:R-:W-:Y:S01]  /*8080*/  FMUL.FTZ R93, R153.reuse, R93 ;  /* 0x0000005d995d7220 */ /* 0x040fe20000410000 */
[----:B------:R-:W-:Y:S01]  /*8090*/  MUFU.EX2 R178, R24 ;  /* 0x0000001800b27308 */ /* 0x000fe20000000800 */
[C---:B------:R-:W-:Y:S02]  /*80a0*/  FMUL.FTZ R94, R152.reuse, R94 ;  /* 0x0000005e985e7220 */ /* 0x040fe40000410000 */
[-C--:B------:R-:W-:Y:S04]  /*80b0*/  HMMA.16816.F32.BF16 R68, R160, R170.reuse, R68 ;  /* 0x000000aaa044723c */ /* 0x080fe80000041844 */
[----:B------:R-:W-:Y:S02]  /*80c0*/  FMUL.FTZ R95, R152, R95 ;  /* 0x0000005f985f7220 */ /* 0x000fe40000410000 */
[----:B------:R-:W-:Y:S01]  /*80d0*/  FMUL.FTZ R96, R2, R96 ;  /* 0x0000006002607220 */ /* 0x000fe20000410000 */
[----:B------:R-:W-:Y:S01]  /*80e0*/  MUFU.EX2 R180, R25 ;  /* 0x0000001900b47308 */ /* 0x000fe20000000800 */
[C---:B------:R-:W-:Y:S01]  /*80f0*/  HMMA.16816.F32.BF16 R72, R164.reuse, R170, R72 ;  /* 0x000000aaa448723c */ /* 0x040fe20000041848 */
[----:B------:R-:W4:Y:S03]  /*8100*/  LDSM.16.MT88.4 R168, [R219+0xc000] ;  /* 0x00c00000dba8783b */ /* 0x000f260000004200 */
[----:B-1----:R-:W-:Y:S01]  /*8110*/  F2FP.BF16.PACK_AB R29, R206, R207 ;  /* 0x000000cfce1d723e */ /* 0x002fe200000010ff */
[----:B------:R-:W-:Y:S02]  /*8120*/  FMUL.FTZ R97, R2, R97 ;  /* 0x0000006102617220 */ /* 0x000fe40000410000 */
[C---:B------:R-:W-:Y:S02]  /*8130*/  FMUL.FTZ R98, R0.reuse, R98 ;  /* 0x0000006200627220 */ /* 0x040fe40000410000 */
[----:B------:R-:W-:Y:S01]  /*8140*/  FMUL.FTZ R99, R0, R99 ;  /* 0x0000006300637220 */ /* 0x000fe20000410000 */
[----:B------:R-:W-:Y:S02]  /*8150*/  MUFU.EX2 R181, R208 ;  /* 0x000000d000b57308 */ /* 0x000fe40000000800 */
[C---:B------:R-:W-:Y:S02]  /*8160*/  FMUL.FTZ R100, R2.reuse, R100 ;  /* 0x0000006402647220 */ /* 0x040fe40000410000 */
[----:B------:R-:W-:Y:S02]  /*8170*/  FMUL.FTZ R101, R2, R101 ;  /* 0x0000006502657220 */ /* 0x000fe40000410000 */
[C---:B------:R-:W-:Y:S02]  /*8180*/  FMUL.FTZ R102, R0.reuse, R102 ;  /* 0x0000006600667220 */ /* 0x040fe40000410000 */
[----:B------:R-:W-:Y:S02]  /*8190*/  FMUL.FTZ R103, R0, R103 ;  /* 0x0000006700677220 */ /* 0x000fe40000410000 */
[C---:B------:R-:W-:Y:S01]  /*81a0*/  FMUL.FTZ R104, R153.reuse, R104 ;  /* 0x0000006899687220 */ /* 0x040fe20000410000 */
[----:B------:R1:W-:Y:S01]  /*81b0*/  MUFU.EX2 R184, R28 ;  /* 0x0000001c00b87308 */ /* 0x0003e20000000800 */
[C---:B------:R-:W-:Y:S02]  /*81c0*/  FMUL.FTZ R105, R153.reuse, R105 ;  /* 0x0000006999697220 */ /* 0x040fe40000410000 */
[C---:B------:R-:W-:Y:S02]  /*81d0*/  FMUL.FTZ R106, R152.reuse, R106 ;  /* 0x0000006a986a7220 */ /* 0x040fe40000410000 */
[C---:B------:R-:W-:Y:S02]  /*81e0*/  FMUL.FTZ R107, R152.reuse, R107 ;  /* 0x0000006b986b7220 */ /* 0x040fe40000410000 */
[C---:B------:R-:W-:Y:S02]  /*81f0*/  FMUL.FTZ R108, R153.reuse, R108 ;  /* 0x0000006c996c7220 */ /* 0x040fe40000410000 */
[----:B------:R-:W-:Y:S01]  /*8200*/  FMUL.FTZ R109, R153, R109 ;  /* 0x0000006d996d7220 */ /* 0x000fe20000410000 */
[----:B------:R-:W-:Y:S01]  /*8210*/  MUFU.EX2 R192, R241 ;  /* 0x000000f100c07308 */ /* 0x000fe20000000800 */
[C---:B------:R-:W-:Y:S02]  /*8220*/  FMUL.FTZ R110, R152.reuse, R110 ;  /* 0x0000006e986e7220 */ /* 0x040fe40000410000 */
[----:B------:R-:W-:Y:S02]  /*8230*/  FMUL.FTZ R111, R152, R111 ;  /* 0x0000006f986f7220 */ /* 0x000fe40000410000 */
[C---:B------:R-:W-:Y:S02]  /*8240*/  FMUL.FTZ R112, R2.reuse, R112 ;  /* 0x0000007002707220 */ /* 0x040fe40000410000 */
[----:B------:R-:W-:Y:S02]  /*8250*/  FMUL.FTZ R113, R2, R113 ;  /* 0x0000007102717220 */ /* 0x000fe40000410000 */
[C---:B------:R-:W-:Y:S01]  /*8260*/  FMUL.FTZ R114, R0.reuse, R114 ;  /* 0x0000007200727220 */ /* 0x040fe20000410000 */
[-C--:B----4-:R-:W-:Y:S01]  /*8270*/  HMMA.16816.F32.BF16 R76, R164, R168.reuse, R76 ;  /* 0x000000a8a44c723c */ /* 0x090fe2000004184c */
[----:B------:R-:W-:Y:S02]  /*8280*/  MUFU.EX2 R241, R245 ;  /* 0x000000f500f17308 */ /* 0x000fe40000000800 */
[----:B------:R-:W-:Y:S01]  /*8290*/  FMUL.FTZ R115, R0, R115 ;  /* 0x0000007300737220 */ /* 0x000fe20000410000 */
[----:B-1----:R-:W-:Y:S01]  /*82a0*/  F2FP.BF16.PACK_AB R28, R179, R177 ;  /* 0x000000b1b31c723e */ /* 0x002fe200000010ff */
[C---:B------:R-:W-:Y:S02]  /*82b0*/  FMUL.FTZ R116, R2.reuse, R116 ;  /* 0x0000007402747220 */ /* 0x040fe40000410000 */
[----:B------:R-:W-:Y:S01]  /*82c0*/  FMUL.FTZ R117, R2, R117 ;  /* 0x0000007502757220 */ /* 0x000fe20000410000 */
[C---:B------:R-:W-:Y:S03]  /*82d0*/  HMMA.16816.F32.BF16 R80, R160.reuse, R168, R80 ;  /* 0x000000a8a050723c */ /* 0x040fe60000041850 */
[----:B------:R-:W-:Y:S01]  /*82e0*/  MUFU.EX2 R198, R240 ;  /* 0x000000f000c67308 */ /* 0x000fe20000000800 */
[C---:B------:R-:W-:Y:S02]  /*82f0*/  FMUL.FTZ R118, R0.reuse, R118 ;  /* 0x0000007600767220 */ /* 0x040fe40000410000 */
[----:B------:R-:W-:Y:S02]  /*8300*/  FMUL.FTZ R119, R0, R119 ;  /* 0x0000007700777220 */ /* 0x000fe40000410000 */
[-C--:B------:R-:W-:Y:S04]  /*8310*/  HMMA.16816.F32.BF16 R84, R160, R170.reuse, R84 ;  /* 0x000000aaa054723c */ /* 0x080fe80000041854 */
[C---:B------:R-:W-:Y:S01]  /*8320*/  FMUL.FTZ R120, R153.reuse, R120 ;  /* 0x0000007899787220 */ /* 0x040fe20000410000 */
[----:B------:R-:W-:Y:S01]  /*8330*/  MUFU.EX2 R193, R237 ;  /* 0x000000ed00c17308 */ /* 0x000fe20000000800 */
[C---:B------:R-:W-:Y:S02]  /*8340*/  FMUL.FTZ R121, R153.reuse, R121 ;  /* 0x0000007999797220 */ /* 0x040fe40000410000 */
[C---:B------:R-:W-:Y:S01]  /*8350*/  HMMA.16816.F32.BF16 R88, R164.reuse, R170, R88 ;  /* 0x000000aaa458723c */ /* 0x040fe20000041858 */
[----:B------:R-:W1:Y:S03]  /*8360*/  LDSM.16.MT88.4 R168, [R217+0xe000] ;  /* 0x00e00000d9a8783b */ /* 0x000e660000004200 */
[C---:B------:R-:W-:Y:S02]  /*8370*/  FMUL.FTZ R122, R152.reuse, R122 ;  /* 0x0000007a987a7220 */ /* 0x040fe40000410000 */
[C---:B------:R-:W-:Y:S01]  /*8380*/  FMUL.FTZ R123, R152.reuse, R123 ;  /* 0x0000007b987b7220 */ /* 0x040fe20000410000 */
[----:B------:R4:W-:Y:S01]  /*8390*/  MUFU.EX2 R237, R249 ;  /* 0x000000f900ed7308 */ /* 0x0009e20000000800 */
[C---:B------:R-:W-:Y:S04]  /*83a0*/  FMUL.FTZ R124, R153.reuse, R124 ;  /* 0x0000007c997c7220 */ /* 0x040fe80000410000 */
        /* <DEDUP_REMOVED lines=9> */
[----:B------:R-:W-:Y:S01]  /*8440*/  MUFU.EX2 R236, R243 ;  /* 0x000000f300ec7308 */ /* 0x000fe20000000800 */
[----:B------:R-:W-:Y:S02]  /*8450*/  FMUL.FTZ R133, R2, R133 ;  /* 0x0000008502857220 */ /* 0x000fe40000410000 */
[C---:B------:R-:W-:Y:S01]  /*8460*/  FMUL.FTZ R134, R0.reuse, R134 ;  /* 0x0000008600867220 */ /* 0x040fe20000410000 */
[----:B----4-:R-:W-:Y:S01]  /*8470*/  MOV R249, R204 ;  /* 0x000000cc00f97202 */ /* 0x010fe20000000f00 */
[----:B------:R-:W-:Y:S02]  /*8480*/  FMUL.FTZ R135, R0, R135 ;  /* 0x0000008700877220 */ /* 0x000fe40000410000 */
[C---:B------:R-:W-:Y:S02]  /*8490*/  FMUL.FTZ R136, R153.reuse, R136 ;  /* 0x0000008899887220 */ /* 0x040fe40000410000 */
[C---:B------:R-:W-:Y:S01]  /*84a0*/  FMUL.FTZ R137, R153.reuse, R137 ;  /* 0x0000008999897220 */ /* 0x040fe20000410000 */
[----:B------:R-:W-:Y:S01]  /*84b0*/  MUFU.EX2 R215, R246 ;  /* 0x000000f600d77308 */ /* 0x000fe20000000800 */
[C---:B------:R-:W-:Y:S02]  /*84c0*/  FMUL.FTZ R138, R152.reuse, R138 ;  /* 0x0000008a988a7220 */ /* 0x040fe40000410000 */
[C---:B------:R-:W-:Y:S01]  /*84d0*/  FMUL.FTZ R139, R152.reuse, R139 ;  /* 0x0000008b988b7220 */ /* 0x040fe20000410000 */
[-C--:B-1----:R-:W-:Y:S03]  /*84e0*/  HMMA.16816.F32.BF16 R92, R164, R168.reuse, R92 ;  /* 0x000000a8a45c723c */ /* 0x082fe6000004185c */
[C---:B------:R-:W-:Y:S02]  /*84f0*/  FMUL.FTZ R140, R153.reuse, R140 ;  /* 0x0000008c998c7220 */ /* 0x040fe40000410000 */
[----:B------:R-:W-:Y:S01]  /*8500*/  FMUL.FTZ R141, R153, R141 ;  /* 0x0000008d998d7220 */ /* 0x000fe20000410000 */
[----:B------:R-:W-:Y:S01]  /*8510*/  MUFU.EX2 R240, R247 ;  /* 0x000000f700f07308 */ /* 0x000fe20000000800 */
[C---:B------:R-:W-:Y:S01]  /*8520*/  FMUL.FTZ R142, R152.reuse, R142 ;  /* 0x0000008e988e7220 */ /* 0x040fe20000410000 */
[C---:B------:R-:W-:Y:S04]  /*8530*/  HMMA.16816.F32.BF16 R96, R160.reuse, R168, R96 ;  /* 0x000000a8a060723c */ /* 0x040fe80000041860 */
[----:B------:R-:W-:Y:S02]  /*8540*/  FMUL.FTZ R143, R152, R143 ;  /* 0x0000008f988f7220 */ /* 0x000fe40000410000 */
[C---:B------:R-:W-:Y:S02]  /*8550*/  FMUL.FTZ R144, R2.reuse, R144 ;  /* 0x0000009002907220 */ /* 0x040fe40000410000 */
[-C--:B------:R-:W-:Y:S04]  /*8560*/  HMMA.16816.F32.BF16 R100, R160, R170.reuse, R100 ;  /* 0x000000aaa064723c */ /* 0x080fe80000041864 */
[----:B------:R-:W-:Y:S02]  /*8570*/  FMUL.FTZ R145, R2, R145 ;  /* 0x0000009102917220 */ /* 0x000fe40000410000 */
[C---:B------:R-:W-:Y:S02]  /*8580*/  FMUL.FTZ R146, R0.reuse, R146 ;  /* 0x0000009200927220 */ /* 0x040fe40000410000 */
[C---:B------:R-:W-:Y:S01]  /*8590*/  HMMA.16816.F32.BF16 R104, R164.reuse, R170, R104 ;  /* 0x000000aaa468723c */ /* 0x040fe20000041868 */
[----:B------:R-:W1:Y:S03]  /*85a0*/  LDSM.16.MT88.4 R168, [R218+0xe000] ;  /* 0x00e00000daa8783b */ /* 0x000e660000004200 */
[----:B------:R-:W-:Y:S02]  /*85b0*/  FMUL.FTZ R147, R0, R147 ;  /* 0x0000009300937220 */ /* 0x000fe40000410000 */
[----:B---3--:R-:W-:Y:S02]  /*85c0*/  FFMA.FTZ R172, R152, R172, R190 ;  /* 0x000000ac98ac7223 */ /* 0x008fe400000100be */
[----:B------:R-:W-:Y:S01]  /*85d0*/  MUFU.EX2 R190, R239 ;  /* 0x000000ef00be7308 */ /* 0x000fe20000000800 */
[C---:B------:R-:W-:Y:S03]  /*85e0*/  FMUL.FTZ R148, R2.reuse, R148 ;  /* 0x0000009402947220 */ /* 0x040fe60000410000 */
[----:B------:R-:W-:Y:S02]  /*85f0*/  FMUL.FTZ R149, R2, R149 ;  /* 0x0000009502957220 */ /* 0x000fe40000410000 */
[C---:B------:R-:W-:Y:S02]  /*8600*/  FMUL.FTZ R150, R0.reuse, R150 ;  /* 0x0000009600967220 */ /* 0x040fe40000410000 */
[----:B------:R-:W-:Y:S02]  /*8610*/  FMUL.FTZ R151, R0, R151 ;  /* 0x0000009700977220 */ /* 0x000fe40000410000 */
[--C-:B------:R-:W-:Y:S01]  /*8620*/  FFMA.FTZ R26, R26, c[0x0][0x23c], -R158.reuse ;  /* 0x00008f001a1a7a23 */ /* 0x100fe2000001089e */
[----:B------:R-:W-:Y:S01]  /*8630*/  MUFU.EX2 R239, R250 ;  /* 0x000000fa00ef7308 */ /* 0x000fe20000000800 */
[--C-:B------:R-:W-:Y:S02]  /*8640*/  FFMA.FTZ R27, R27, c[0x0][0x23c], -R158.reuse ;  /* 0x00008f001b1b7a23 */ /* 0x100fe4000001089e */
[--C-:B------:R-:W-:Y:S02]  /*8650*/  FFMA.FTZ R30, R30, c[0x0][0x23c], -R158.reuse ;  /* 0x00008f001e1e7a23 */ /* 0x100fe4000001089e */
[----:B------:R-:W-:Y:S02]  /*8660*/  FFMA.FTZ R31, R31, c[0x0][0x23c], -R158 ;  /* 0x00008f001f1f7a23 */ /* 0x000fe4000001089e */
[C---:B------:R-:W-:Y:S02]  /*8670*/  FMUL.FTZ R24, R153.reuse, R200 ;  /* 0x000000c899187220 */ /* 0x040fe40000410000 */
[----:B------:R-:W-:Y:S01]  /*8680*/  FMUL.FTZ R25, R153, R201 ;  /* 0x000000c999197220 */ /* 0x000fe20000410000 */
[----:B------:R-:W3:Y:S01]  /*8690*/  MUFU.EX2 R200, R212 ;  /* 0x000000d400c87308 */ /* 0x000ee20000000800 */
[----:B--2---:R-:W-:Y:S02]  /*86a0*/  FFMA.FTZ R45, R2, R45, R189 ;  /* 0x0000002d022d7223 */ /* 0x004fe400000100bd */
[----:B------:R-:W-:Y:S02]  /*86b0*/  FFMA.FTZ R159, R0, R188, R159 ;  /* 0x000000bc009f7223 */ /* 0x000fe4000001009f */
[----:B------:R-:W-:Y:S02]  /*86c0*/  FADD.FTZ R0, R209, R172 ;  /* 0x000000acd1007221 */ /* 0x000fe40000010000 */
[----:B------:R-:W-:Y:S02]  /*86d0*/  FFMA.FTZ R44, R153, R44, R191 ;  /* 0x0000002c992c7223 */ /* 0x000fe400000100bf */
[----:B------:R-:W-:Y:S01]  /*86e0*/  FFMA.FTZ R153, R59, c[0x0][0x23c], -R158 ;  /* 0x00008f003b997a23 */ /* 0x000fe2000001089e */
[----:B------:R-:W-:Y:S01]  /*86f0*/  MUFU.EX2 R188, R41 ;  /* 0x0000002900bc7308 */ /* 0x000fe20000000800 */
[----:B------:R-:W-:Y:S01]  /*8700*/  FADD.FTZ R2, R56, R44 ;  /* 0x0000002c38027221 */ /* 0x000fe20000010000 */
[-C--:B-1----:R-:W-:Y:S03]  /*8710*/  HMMA.16816.F32.BF16 R108, R164, R168.reuse, R108 ;  /* 0x000000a8a46c723c */ /* 0x082fe6000004186c */
[--C-:B------:R-:W-:Y:S02]  /*8720*/  FFMA.FTZ R46, R46, c[0x0][0x23c], -R158.reuse ;  /* 0x00008f002e2e7a23 */ /* 0x100fe4000001089e */
[--C-:B------:R-:W-:Y:S02]  /*8730*/  FFMA.FTZ R47, R47, c[0x0][0x23c], -R158.reuse ;  /* 0x00008f002f2f7a23 */ /* 0x100fe4000001089e */
[----:B------:R-:W-:Y:S01]  /*8740*/  FADD.FTZ R44, R210, R45 ;  /* 0x0000002dd22c7221 */ /* 0x000fe20000010000 */
[C---:B------:R-:W-:Y:S01]  /*8750*/  HMMA.16816.F32.BF16 R112, R160.reuse, R168, R112 ;  /* 0x000000a8a070723c */ /* 0x040fe20000041870 */
[----:B------:R1:W2:Y:S03]  /*8760*/  MUFU.EX2 R189, R43 ;  /* 0x0000002b00bd7308 */ /* 0x0002a60000000800 */
[----:B------:R-:W-:Y:S01]  /*8770*/  FADD.FTZ R159, R211, R159 ;  /* 0x0000009fd39f7221 */ /* 0x000fe20000010000 */
[-C--:B---3--:R-:W-:Y:S03]  /*8780*/  MOV R245, R200.reuse ;  /* 0x000000c800f57202 */ /* 0x088fe60000000f00 */
[-C--:B------:R-:W-:Y:S03]  /*8790*/  HMMA.16816.F32.BF16 R116, R160, R170.reuse, R116 ;  /* 0x000000aaa074723c */ /* 0x080fe60000041874 */
[----:B------:R-:W3:Y:S05]  /*87a0*/  MUFU.EX2 R191, R214 ;  /* 0x000000d600bf7308 */ /* 0x000eea0000000800 */
[C---:B------:R-:W-:Y:S01]  /*87b0*/  HMMA.16816.F32.BF16 R120, R164.reuse, R170, R120 ;  /* 0x000000aaa478723c */ /* 0x040fe20000041878 */
[----:B------:R-:W4:Y:S04]  /*87c0*/  LDSM.16.MT88.4 R168, [R220+0xe000] ;  /* 0x00e00000dca8783b */ /* 0x000f280000004200 */
[----:B------:R3:W3:Y:S04]  /*87d0*/  MUFU.EX2 R201, R46 ;  /* 0x0000002e00c97308 */ /* 0x0006e80000000800 */
[----:B-1----:R-:W-:Y:S03]  /*87e0*/  LDSM.16.MT88.4 R40, [R217+0xd000] ;  /* 0x00d00000d928783b */ /* 0x002fe60000004200 */
[----:B--2---:R-:W-:Y:S03]  /*87f0*/  F2FP.BF16.PACK_AB R45, R189, R195 ;  /* 0x000000c3bd2d723e */ /* 0x004fe600000010ff */
[----:B------:R1:W-:Y:S01]  /*8800*/  MUFU.EX2 R210, R251 ;  /* 0x000000fb00d27308 */ /* 0x0003e20000000800 */
[----:B---3--:R-:W-:Y:S09]  /*8810*/  MOV R243, R191 ;  /* 0x000000bf00f37202 */ /* 0x008ff20000000f00 */
[----:B------:R2:W-:Y:S01]  /*8820*/  MUFU.EX2 R209, R252 ;  /* 0x000000fc00d17308 */ /* 0x0005e20000000800 */
[----:B------:R-:W-:Y:S02]  /*8830*/  F2FP.BF16.PACK_AB R46, R204, R200 ;  /* 0x000000c8cc2e723e */ /* 0x000fe400000010ff */
[----:B------:R-:W-:Y:S07]  /*8840*/  MOV R247, R201 ;  /* 0x000000c900f77202 */ /* 0x000fee0000000f00 */
[----:B------:R3:W-:Y:S01]  /*8850*/  MUFU.EX2 R176, R26 ;  /* 0x0000001a00b07308 */ /* 0x0007e20000000800 */
[----:B-1----:R-:W-:Y:S01]  /*8860*/  MOV R251, R189 ;  /* 0x000000bd00fb7202 */ /* 0x002fe20000000f00 */
[-C--:B----4-:R-:W-:Y:S08]  /*8870*/  HMMA.16816.F32.BF16 R124, R164, R168.reuse, R124 ;  /* 0x000000a8a47c723c */ /* 0x090ff0000004187c */
[----:B------:R1:W-:Y:S01]  /*8880*/  MUFU.EX2 R187, R27 ;  /* 0x0000001b00bb7308 */ /* 0x0003e20000000800 */
[C---:B------:R-:W-:Y:S04]  /*8890*/  HMMA.16816.F32.BF16 R128, R160.reuse, R168, R128 ;  /* 0x000000a8a080723c */ /* 0x040fe80000041880 */
[----:B--2---:R-:W-:Y:S05]  /*88a0*/  MOV R252, R188 ;  /* 0x000000bc00fc7202 */ /* 0x004fea0000000f00 */
[----:B------:R2:W-:Y:S01]  /*88b0*/  MUFU.EX2 R182, R30 ;  /* 0x0000001e00b67308 */ /* 0x0005e20000000800 */
[-C--:B------:R-:W-:Y:S03]  /*88c0*/  HMMA.16816.F32.BF16 R132, R160, R170.reuse, R132 ;  /* 0x000000aaa084723c */ /* 0x080fe60000041884 */
[C---:B---3--:R-:W-:Y:S05]  /*88d0*/  FMUL.FTZ R26, R152.reuse, R202 ;  /* 0x000000ca981a7220 */ /* 0x048fea0000410000 */
[C---:B------:R-:W-:Y:S01]  /*88e0*/  HMMA.16816.F32.BF16 R136, R164.reuse, R170, R136 ;  /* 0x000000aaa488723c */ /* 0x040fe20000041888 */
[----:B------:R-:W3:Y:S01]  /*88f0*/  LDSM.16.MT88.4 R168, [R219+0xe000] ;  /* 0x00e00000dba8783b */ /* 0x000ee20000004200 */
[----:B------:R-:W4:Y:S02]  /*8900*/  MUFU.EX2 R202, R238 ;  /* 0x000000ee00ca7308 */ /* 0x000f240000000800 */
[----:B-1----:R-:W-:Y:S02]  /*8910*/  FMUL.FTZ R27, R152, R203 ;  /* 0x000000cb981b7220 */ /* 0x002fe40000410000 */
[--C-:B------:R-:W-:Y:S03]  /*8920*/  FFMA.FTZ R152, R58, c[0x0][0x23c], -R158.reuse ;  /* 0x00008f003a987a23 */ /* 0x100fe6000001089e */
[----:B------:R-:W-:Y:S03]  /*8930*/  LDSM.16.MT88.4 R56, [R218+0xd000] ;  /* 0x00d00000da38783b */ /* 0x000fe60000004200 */
[----:B------:R-:W1:Y:S01]  /*8940*/  MUFU.EX2 R203, R213 ;  /* 0x000000d500cb7308 */ /* 0x000e620000000800 */
[----:B--2---:R-:W-:Y:S09]  /*8950*/  F2FP.BF16.PACK_AB R30, R181, R186 ;  /* 0x000000bab51e723e */ /* 0x004ff200000010ff */
[----:B------:R2:W-:Y:S01]  /*8960*/  MUFU.EX2 R213, R244 ;  /* 0x000000f400d57308 */ /* 0x0005e20000000800 */
[----:B----4-:R-:W-:Y:S09]  /*8970*/  MOV R250, R202 ;  /* 0x000000ca00fa7202 */ /* 0x010ff20000000f00 */
[----:B------:R-:W-:Y:S01]  /*8980*/  MUFU.EX2 R212, R152 ;  /* 0x0000009800d47308 */ /* 0x000fe20000000800 */
[----:B-1----:R-:W-:Y:S01]  /*8990*/  MOV R246, R203 ;  /* 0x000000cb00f67202 */ /* 0x002fe20000000f00 */
[-C--:B---3--:R-:W-:Y:S08]  /*89a0*/  HMMA.16816.F32.BF16 R140, R164, R168.reuse, R140 ;  /* 0x000000a8a48c723c */ /* 0x088ff0000004188c */
[----:B------:R1:W3:Y:S01]  /*89b0*/  MUFU.EX2 R197, R31 ;  /* 0x0000001f00c57308 */ /* 0x0002e20000000800 */
[----:B--2---:R-:W-:Y:S01]  /*89c0*/  MOV R244, R190 ;  /* 0x000000be00f47202 */ /* 0x004fe20000000f00 */
[C---:B------:R-:W-:Y:S08]  /*89d0*/  HMMA.16816.F32.BF16 R144, R160.reuse, R168, R144 ;  /* 0x000000a8a090723c */ /* 0x040ff00000041890 */
[----:B------:R-:W2:Y:S01]  /*89e0*/  MUFU.EX2 R214, R248 ;  /* 0x000000f800d67308 */ /* 0x000ea20000000800 */
[-C--:B------:R-:W-:Y:S01]  /*89f0*/  HMMA.16816.F32.BF16 R148, R160, R170.reuse, R148 ;  /* 0x000000aaa094723c */ /* 0x080fe20000041894 */
[----:B------:R-:W4:Y:S08]  /*8a00*/  LDSM.16.MT88.4 R160, [R217+0xc800] ;  /* 0x00c80000d9a0783b */ /* 0x000f300000004200 */
[----:B------:R-:W-:Y:S01]  /*8a10*/  MUFU.EX2 R238, R242 ;  /* 0x000000f200ee7308 */ /* 0x000fe20000000800 */
[----:B------:R-:W-:Y:S01]  /*8a20*/  HMMA.16816.F32.BF16 R24, R164, R170, R24 ;  /* 0x000000aaa418723c */ /* 0x000fe20000041818 */
[----:B------:R-:W4:Y:S03]  /*8a30*/  LDSM.16.MT88.4 R168, [R218+0xc800] ;  /* 0x00c80000daa8783b */ /* 0x000f260000004200 */
[----:B-1----:R-:W-:Y:S03]  /*8a40*/  F2FP.BF16.PACK_AB R31, R185, R183 ;  /* 0x000000b7b91f723e */ /* 0x002fe600000010ff */
[----:B------:R-:W-:Y:S02]  /*8a50*/  F2FP.BF16.PACK_AB R164, R180, R178 ;  /* 0x000000b2b4a4723e */ /* 0x000fe400000010ff */
[----:B------:R-:W-:Y:S03]  /*8a60*/  MUFU.EX2 R242, R157 ;  /* 0x0000009d00f27308 */ /* 0x000fe60000000800 */
[----:B------:R-:W-:Y:S02]  /*8a70*/  F2FP.BF16.PACK_AB R165, R187, R176 ;  /* 0x000000b0bba5723e */ /* 0x000fe400000010ff */
[----:B------:R-:W-:Y:S02]  /*8a80*/  F2FP.BF16.PACK_AB R166, R196, R184 ;  /* 0x000000b8c4a6723e */ /* 0x000fe400000010ff */
[----:B---3--:R-:W-:Y:S02]  /*8a90*/  F2FP.BF16.PACK_AB R167, R197, R182 ;  /* 0x000000b6c5a7723e */ /* 0x008fe400000010ff */
[----:B--2---:R-:W-:Y:S01]  /*8aa0*/  F2FP.BF16.PACK_AB R200, R237, R214 ;  /* 0x000000d6edc8723e */ /* 0x004fe200000010ff */
[----:B------:R-:W-:Y:S01]  /*8ab0*/  MUFU.EX2 R211, R153 ;  /* 0x0000009900d37308 */ /* 0x000fe20000000800 */
[-C--:B----4-:R-:W-:Y:S08]  /*8ac0*/  HMMA.16816.F32.BF16 R4, R28, R160.reuse, R4 ;  /* 0x000000a01c04723c */ /* 0x090ff00000041804 */
[C---:B------:R-:W-:Y:S08]  /*8ad0*/  HMMA.16816.F32.BF16 R8, R164.reuse, R160, R8 ;  /* 0x000000a0a408723c */ /* 0x040ff00000041808 */
[-C--:B------:R-:W-:Y:S08]  /*8ae0*/  HMMA.16816.F32.BF16 R12, R164, R162.reuse, R12 ;  /* 0x000000a2a40c723c */ /* 0x080ff0000004180c */
[C---:B------:R-:W-:Y:S01]  /*8af0*/  HMMA.16816.F32.BF16 R16, R28.reuse, R162, R16 ;  /* 0x000000a21c10723c */ /* 0x040fe20000041810 */
[----:B------:R-:W1:Y:S07]  /*8b00*/  LDSM.16.MT88.4 R160, [R220+0xc800] ;  /* 0x00c80000dca0783b */ /* 0x000e6e0000004200 */
[-C--:B------:R-:W-:Y:S08]  /*8b10*/  HMMA.16816.F32.BF16 R20, R28, R168.reuse, R20 ;  /* 0x000000a81c14723c */ /* 0x080ff00000041814 */
[C---:B------:R-:W-:Y:S08]  /*8b20*/  HMMA.16816.F32.BF16 R32, R164.reuse, R168, R32 ;  /* 0x000000a8a420723c */ /* 0x040ff00000041820 */
[-C--:B------:R-:W-:Y:S08]  /*8b30*/  HMMA.16816.F32.BF16 R36, R164, R170.reuse, R36 ;  /* 0x000000aaa424723c */ /* 0x080ff00000041824 */
[C---:B------:R-:W-:Y:S01]  /*8b40*/  HMMA.16816.F32.BF16 R48, R28.reuse, R170, R48 ;  /* 0x000000aa1c30723c */ /* 0x040fe20000041830 */
[----:B------:R-:W2:Y:S07]  /*8b50*/  LDSM.16.MT88.4 R168, [R219+0xc800] ;  /* 0x00c80000dba8783b */ /* 0x000eae0000004200 */
[-C--:B-1----:R-:W-:Y:S08]  /*8b60*/  HMMA.16816.F32.BF16 R52, R28, R160.reuse, R52 ;  /* 0x000000a01c34723c */ /* 0x082ff00000041834 */
[C---:B------:R-:W-:Y:S08]  /*8b70*/  HMMA.16816.F32.BF16 R64, R164.reuse, R160, R64 ;  /* 0x000000a0a440723c */ /* 0x040ff00000041840 */
[-C--:B------:R-:W-:Y:S08]  /*8b80*/  HMMA.16816.F32.BF16 R68, R164, R162.reuse, R68 ;  /* 0x000000a2a444723c */ /* 0x080ff00000041844 */
[C---:B------:R-:W-:Y:S01]  /*8b90*/  HMMA.16816.F32.BF16 R72, R28.reuse, R162, R72 ;  /* 0x000000a21c48723c */ /* 0x040fe20000041848 */
[----:B------:R-:W1:Y:S07]  /*8ba0*/  LDSM.16.MT88.4 R160, [R217+0xe800] ;  /* 0x00e80000d9a0783b */ /* 0x000e6e0000004200 */
[-C--:B--2---:R-:W-:Y:S08]  /*8bb0*/  HMMA.16816.F32.BF16 R76, R28, R168.reuse, R76 ;  /* 0x000000a81c4c723c */ /* 0x084ff0000004184c */
        /* <DEDUP_REMOVED lines=18> */
[----:B------:R-:W-:Y:S07]  /*8ce0*/  LDSM.16.MT88.4 R160, [R219+0xd000] ;  /* 0x00d00000dba0783b */ /* 0x000fee0000004200 */
[-C--:B--2---:R-:W-:Y:S08]  /*8cf0*/  HMMA.16816.F32.BF16 R140, R28, R168.reuse, R140 ;  /* 0x000000a81c8c723c */ /* 0x084ff0000004188c */
[C---:B------:R-:W-:Y:S01]  /*8d00*/  HMMA.16816.F32.BF16 R144, R164.reuse, R168, R144 ;  /* 0x000000a8a490723c */ /* 0x040fe20000041890 */
[----:B------:R-:W1:Y:S06]  /*8d10*/  MUFU.EX2 R169, R47 ;  /* 0x0000002f00a97308 */ /* 0x000e6c0000000800 */
[--C-:B------:R-:W-:Y:S01]  /*8d20*/  FFMA.FTZ R168, R62, c[0x0][0x23c], -R158.reuse ;  /* 0x00008f003ea87a23 */ /* 0x100fe2000001089e */
[-C--:B------:R-:W-:Y:S03]  /*8d30*/  HMMA.16816.F32.BF16 R148, R164, R170.reuse, R148 ;  /* 0x000000aaa494723c */ /* 0x080fe60000041894 */
[----:B------:R-:W-:Y:S01]  /*8d40*/  MUFU.EX2 R208, R168 ;  /* 0x000000a800d07308 */ /* 0x000fe20000000800 */
[----:B------:R-:W-:Y:S02]  /*8d50*/  FFMA.FTZ R158, R63, c[0x0][0x23c], -R158 ;  /* 0x00008f003f9e7a23 */ /* 0x000fe4000001089e */
[----:B------:R-:W2:Y:S01]  /*8d60*/  LDSM.16.MT88.4 R60, [R220+0xd000] ;  /* 0x00d00000dc3c783b */ /* 0x000ea20000004200 */
[----:B------:R-:W-:Y:S01]  /*8d70*/  FADD.FTZ R165, R175, R2 ;  /* 0x00000002afa57221 */ /* 0x000fe20000010000 */
[----:B------:R-:W-:Y:S04]  /*8d80*/  HMMA.16816.F32.BF16 R24, R28, R170, R24 ;  /* 0x000000aa1c18723c */ /* 0x000fe80000041818 */
[----:B------:R-:W-:Y:S01]  /*8d90*/  FADD.FTZ R2, R173, R44 ;  /* 0x0000002cad027221 */ /* 0x000fe20000010000 */
[----:B------:R-:W-:Y:S01]  /*8da0*/  F2FP.BF16.PACK_AB R44, R188, R194 ;  /* 0x000000c2bc2c723e */ /* 0x000fe200000010ff */
[----:B------:R-:W-:Y:S01]  /*8db0*/  FADD.FTZ R164, R174, R0 ;  /* 0x00000000aea47221 */ /* 0x000fe20000010000 */
[----:B------:R-:W-:Y:S01]  /*8dc0*/  F2FP.BF16.PACK_AB R30, R202, R190 ;  /* 0x000000beca1e723e */ /* 0x000fe200000010ff */
[----:B------:R-:W-:Y:S01]  /*8dd0*/  LDSM.16.MT88.4 R172, [R217+0xd800] ;  /* 0x00d80000d9ac783b */ /* 0x000fe20000004200 */
[----:B------:R-:W-:Y:S03]  /*8de0*/  F2FP.BF16.PACK_AB R31, R203, R191 ;  /* 0x000000bfcb1f723e */ /* 0x000fe600000010ff */
[----:B------:R-:W-:Y:S01]  /*8df0*/  F2FP.BF16.PACK_AB R28, R198, R192 ;  /* 0x000000c0c61c723e */ /* 0x000fe200000010ff */
[----:B------:R-:W-:Y:S01]  /*8e00*/  FADD.FTZ R0, R224, R159 ;  /* 0x0000009fe0007221 */ /* 0x000fe20000010000 */
[----:B------:R-:W-:Y:S01]  /*8e10*/  F2FP.BF16.PACK_AB R29, R199, R193 ;  /* 0x000000c1c71d723e */ /* 0x000fe200000010ff */
[----:B------:R-:W-:Y:S01]  /*8e20*/  FADD.FTZ R152, R221, R2 ;  /* 0x00000002dd987221 */ /* 0x000fe20000010000 */
[----:B------:R-:W-:Y:S01]  /*8e30*/  LDSM.16.MT88.4 R188, [R218+0xd800] ;  /* 0x00d80000dabc783b */ /* 0x000fe20000004200 */
[----:B-1----:R-:W-:Y:S01]  /*8e40*/  F2FP.BF16.PACK_AB R47, R169, R201 ;  /* 0x000000c9a92f723e */ /* 0x002fe200000010ff */
[----:B------:R-:W-:Y:S01]  /*8e50*/  FADD.FTZ R2, R216, R0 ;  /* 0x00000000d8027221 */ /* 0x000fe20000010000 */
[----:B------:R1:W3:Y:S01]  /*8e60*/  MUFU.EX2 R159, R158 ;  /* 0x0000009e009f7308 */ /* 0x0002e20000000800 */
[----:B------:R-:W-:Y:S01]  /*8e70*/  F2FP.BF16.PACK_AB R201, R238, R215 ;  /* 0x000000d7eec9723e */ /* 0x000fe200000010ff */
[-C--:B------:R-:W-:Y:S03]  /*8e80*/  HMMA.16816.F32.BF16 R4, R28, R40.reuse, R4 ;  /* 0x000000281c04723c */ /* 0x080fe60000041804 */
[----:B------:R4:W5:Y:S01]  /*8e90*/  LDL.LU R224, [R1+0x68] ;  /* 0x0000680001e07983 */ /* 0x0009620000300800 */
[----:B------:R-:W-:Y:S01]  /*8ea0*/  F2FP.BF16.PACK_AB R202, R242, R239 ;  /* 0x000000eff2ca723e */ /* 0x000fe200000010ff */
[----:B------:R-:W-:Y:S01]  /*8eb0*/  FADD.FTZ R152, R178, R152 ;  /* 0x00000098b2987221 */ /* 0x000fe20000010000 */
[----:B------:R-:W-:Y:S01]  /*8ec0*/  F2FP.BF16.PACK_AB R203, R241, R240 ;  /* 0x000000f0f1cb723e */ /* 0x000fe200000010ff */
[----:B------:R-:W-:Y:S01]  /*8ed0*/  FADD.FTZ R153, R176, R2 ;  /* 0x00000002b0997221 */ /* 0x000fe20000010000 */
[C---:B------:R-:W-:Y:S04]  /*8ee0*/  HMMA.16816.F32.BF16 R8, R44.reuse, R40, R8 ;  /* 0x000000282c08723c */ /* 0x040fe80000041808 */
[----:B------:R-:W-:Y:S01]  /*8ef0*/  MOV R248, R169 ;  /* 0x000000a900f87202 */ /* 0x000fe20000000f00 */
[----:B------:R-:W-:Y:S01]  /*8f00*/  FADD.FTZ R2, R180, R152 ;  /* 0x00000098b4027221 */ /* 0x000fe20000010000 */
[----:B------:R-:W-:Y:S02]  /*8f10*/  MOV R152, R199 ;  /* 0x000000c700987202 */ /* 0x000fe40000000f00 */
[-C--:B------:R-:W-:Y:S08]  /*8f20*/  HMMA.16816.F32.BF16 R12, R44, R42.reuse, R12 ;  /* 0x0000002a2c0c723c */ /* 0x080ff0000004180c */
[C---:B------:R-:W-:Y:S01]  /*8f30*/  HMMA.16816.F32.BF16 R16, R28.reuse, R42, R16 ;  /* 0x0000002a1c10723c */ /* 0x040fe20000041810 */
[----:B------:R-:W1:Y:S07]  /*8f40*/  LDSM.16.MT88.4 R40, [R217+0xf000] ;  /* 0x00f00000d928783b */ /* 0x000e6e0000004200 */
[-C--:B------:R-:W-:Y:S08]  /*8f50*/  HMMA.16816.F32.BF16 R20, R28, R56.reuse, R20 ;  /* 0x000000381c14723c */ /* 0x080ff00000041814 */
        /* <DEDUP_REMOVED lines=9> */
[-C--:B------:R-:W-:Y:S08]  /*8ff0*/  HMMA.16816.F32.BF16 R76, R28, R160.reuse, R76 ;  /* 0x000000a01c4c723c */ /* 0x080ff0000004184c */
[C---:B------:R-:W-:Y:S08]  /*9000*/  HMMA.16816.F32.BF16 R80, R44.reuse, R160, R80 ;  /* 0x000000a02c50723c */ /* 0x040ff00000041850 */
[-C--:B------:R-:W-:Y:S08]  /*9010*/  HMMA.16816.F32.BF16 R84, R44, R162.reuse, R84 ;  /* 0x000000a22c54723c */ /* 0x080ff00000041854 */
[C---:B------:R-:W-:Y:S01]  /*9020*/  HMMA.16816.F32.BF16 R88, R28.reuse, R162, R88 ;  /* 0x000000a21c58723c */ /* 0x040fe20000041858 */
[----:B------:R-:W2:Y:S07]  /*9030*/  LDSM.16.MT88.4 R160, [R219+0xf000] ;  /* 0x00f00000dba0783b */ /* 0x000eae0000004200 */
[-C--:B-1----:R-:W-:Y:S08]  /*9040*/  HMMA.16816.F32.BF16 R92, R28, R40.reuse, R92 ;  /* 0x000000281c5c723c */ /* 0x082ff0000004185c */
[C---:B------:R-:W-:Y:S07]  /*9050*/  HMMA.16816.F32.BF16 R96, R44.reuse, R40, R96 ;  /* 0x000000282c60723c */ /* 0x040fee0000041860 */
[----:B------:R-:W-:Y:S01]  /*9060*/  FADD.FTZ R40, R222, R164 ;  /* 0x000000a4de287221 */ /* 0x000fe20000010000 */
[-C--:B------:R-:W-:Y:S04]  /*9070*/  HMMA.16816.F32.BF16 R100, R44, R42.reuse, R100 ;  /* 0x0000002a2c64723c */ /* 0x080fe80000041864 */
[----:B------:R-:W-:Y:S04]  /*9080*/  FADD.FTZ R0, R207, R40 ;  /* 0x00000028cf007221 */ /* 0x000fe80000010000 */
[C---:B------:R-:W-:Y:S01]  /*9090*/  HMMA.16816.F32.BF16 R104, R28.reuse, R42, R104 ;  /* 0x0000002a1c68723c */ /* 0x040fe20000041868 */
[----:B------:R-:W1:Y:S03]  /*90a0*/  LDSM.16.MT88.4 R40, [R220+0xd800] ;  /* 0x00d80000dc28783b */ /* 0x000e660000004200 */
[----:B------:R-:W-:Y:S01]  /*90b0*/  FADD.FTZ R158, R206, R0 ;  /* 0x00000000ce9e7221 */ /* 0x000fe20000010000 */
[----:B------:R-:W-:Y:S03]  /*90c0*/  MOV R0, R187 ;  /* 0x000000bb00007202 */ /* 0x000fe60000000f00 */
[-C--:B------:R-:W-:Y:S01]  /*90d0*/  HMMA.16816.F32.BF16 R108, R28, R56.reuse, R108 ;  /* 0x000000381c6c723c */ /* 0x080fe2000004186c */
[----:B------:R-:W-:Y:S03]  /*90e0*/  LDSM.16.MT88.4 R204, [R220+0xf800] ;  /* 0x00f80000dccc783b */ /* 0x000fe60000004200 */
[----:B------:R-:W-:Y:S04]  /*90f0*/  FADD.FTZ R0, R0, R153 ;  /* 0x0000009900007221 */ /* 0x000fe80000010000 */
[C---:B------:R-:W-:Y:S07]  /*9100*/  HMMA.16816.F32.BF16 R112, R44.reuse, R56, R112 ;  /* 0x000000382c70723c */ /* 0x040fee0000041870 */
[----:B------:R-:W-:Y:S01]  /*9110*/  FADD.FTZ R56, R223, R165 ;  /* 0x000000a5df387221 */ /* 0x000fe20000010000 */
[-C--:B------:R-:W-:Y:S01]  /*9120*/  HMMA.16816.F32.BF16 R116, R44, R58.reuse, R116 ;  /* 0x0000003a2c74723c */ /* 0x080fe20000041874 */
[----:B------:R4:W5:Y:S03]  /*9130*/  LDL.LU R223, [R1+0x64] ;  /* 0x0000640001df7983 */ /* 0x0009660000300800 */
[----:B------:R-:W-:Y:S01]  /*9140*/  FADD.FTZ R56, R177, R56 ;  /* 0x00000038b1387221 */ /* 0x000fe20000010000 */
[----:B------:R4:W5:Y:S03]  /*9150*/  LDL.LU R222, [R1+0x60] ;  /* 0x0000600001de7983 */ /* 0x0009660000300800 */
[C---:B------:R-:W-:Y:S01]  /*9160*/  HMMA.16816.F32.BF16 R120, R28.reuse, R58, R120 ;  /* 0x0000003a1c78723c */ /* 0x040fe20000041878 */
[----:B------:R4:W5:Y:S03]  /*9170*/  LDL.LU R221, [R1+0x5c] ;  /* 0x00005c0001dd7983 */ /* 0x0009660000300800 */
[----:B------:R-:W-:Y:S01]  /*9180*/  FADD.FTZ R157, R179, R56 ;  /* 0x00000038b39d7221 */ /* 0x000fe20000010000 */
[----:B------:R4:W5:Y:S03]  /*9190*/  LDL.LU R216, [R1+0x58] ;  /* 0x0000580001d87983 */ /* 0x0009660000300800 */
[-C--:B--2---:R-:W-:Y:S01]  /*91a0*/  HMMA.16816.F32.BF16 R124, R28, R60.reuse, R124 ;  /* 0x0000003c1c7c723c */ /* 0x084fe2000004187c */
[----:B------:R-:W-:Y:S07]  /*91b0*/  LDSM.16.MT88.4 R56, [R217+0xf800] ;  /* 0x00f80000d938783b */ /* 0x000fee0000004200 */
[C---:B------:R-:W-:Y:S08]  /*91c0*/  HMMA.16816.F32.BF16 R128, R44.reuse, R60, R128 ;  /* 0x0000003c2c80723c */ /* 0x040ff00000041880 */
[-C--:B------:R-:W-:Y:S08]  /*91d0*/  HMMA.16816.F32.BF16 R132, R44, R62.reuse, R132 ;  /* 0x0000003e2c84723c */ /* 0x080ff00000041884 */
[C---:B------:R-:W-:Y:S01]  /*91e0*/  HMMA.16816.F32.BF16 R136, R28.reuse, R62, R136 ;  /* 0x0000003e1c88723c */ /* 0x040fe20000041888 */
[----:B------:R-:W-:Y:S07]  /*91f0*/  LDSM.16.MT88.4 R60, [R218+0xf800] ;  /* 0x00f80000da3c783b */ /* 0x000fee0000004200 */
[-C--:B------:R-:W-:Y:S08]  /*9200*/  HMMA.16816.F32.BF16 R140, R28, R160.reuse, R140 ;  /* 0x000000a01c8c723c */ /* 0x080ff0000004188c */
[C---:B------:R-:W-:Y:S08]  /*9210*/  HMMA.16816.F32.BF16 R144, R44.reuse, R160, R144 ;  /* 0x000000a02c90723c */ /* 0x040ff00000041890 */
[-C--:B------:R-:W-:Y:S01]  /*9220*/  HMMA.16816.F32.BF16 R148, R44, R162.reuse, R148 ;  /* 0x000000a22c94723c */ /* 0x080fe20000041894 */
[----:B------:R-:W2:Y:S07]  /*9230*/  LDSM.16.MT88.4 R44, [R219+0xd800] ;  /* 0x00d80000db2c783b */ /* 0x000eae0000004200 */
[----:B------:R-:W-:Y:S07]  /*9240*/  HMMA.16816.F32.BF16 R24, R28, R162, R24 ;  /* 0x000000a21c18723c */ /* 0x000fee0000041818 */
[----:B------:R-:W-:Y:S01]  /*9250*/  F2FP.BF16.PACK_AB R28, R213, R236 ;  /* 0x000000ecd51c723e */ /* 0x000fe200000010ff */
[-C--:B------:R-:W-:Y:S01]  /*9260*/  HMMA.16816.F32.BF16 R164, R200, R172.reuse, R4 ;  /* 0x000000acc8a4723c */ /* 0x080fe20000041804 */
[----:B------:R-:W1:Y:S04]  /*9270*/  LDSM.16.MT88.4 R4, [R219+0xf800] ;  /* 0x00f80000db04783b */ /* 0x000e680000004200 */
[----:B------:R-:W-:Y:S02]  /*9280*/  F2FP.BF16.PACK_AB R29, R211, R212 ;  /* 0x000000d4d31d723e */ /* 0x000fe400000010ff */
[----:B------:R-:W-:Y:S02]  /*9290*/  F2FP.BF16.PACK_AB R30, R209, R210 ;  /* 0x000000d2d11e723e */ /* 0x000fe400000010ff */
[----:B---3--:R-:W-:Y:S07]  /*92a0*/  F2FP.BF16.PACK_AB R31, R159, R208 ;  /* 0x000000d09f1f723e */ /* 0x008fee00000010ff */
[C---:B------:R-:W-:Y:S07]  /*92b0*/  HMMA.16816.F32.BF16 R160, R28.reuse, R172, R8 ;  /* 0x000000ac1ca0723c */ /* 0x040fee0000041808 */
[----:B------:R-:W-:Y:S01]  /*92c0*/  MOV R8, R183 ;  /* 0x000000b700087202 */ /* 0x000fe20000000f00 */
[-C--:B------:R-:W-:Y:S04]  /*92d0*/  HMMA.16816.F32.BF16 R168, R28, R174.reuse, R12 ;  /* 0x000000ae1ca8723c */ /* 0x080fe8000004180c */
[----:B------:R-:W-:Y:S01]  /*92e0*/  MOV R9, R197 ;  /* 0x000000c500097202 */ /* 0x000fe20000000f00 */
[----:B------:R-:W-:Y:S01]  /*92f0*/  FADD.FTZ R8, R8, R158 ;  /* 0x0000009e08087221 */ /* 0x000fe20000010000 */
[----:B------:R-:W-:Y:S02]  /*9300*/  MOV R10, R196 ;  /* 0x000000c4000a7202 */ /* 0x000fe40000000f00 */
[C---:B------:R-:W-:Y:S04]  /*9310*/  HMMA.16816.F32.BF16 R172, R200.reuse, R174, R16 ;  /* 0x000000aec8ac723c */ /* 0x040fe80000041810 */
[----:B------:R-:W-:Y:S02]  /*9320*/  MOV R12, R186 ;  /* 0x000000ba000c7202 */ /* 0x000fe40000000f00 */
[----:B------:R-:W-:Y:S02]  /*9330*/  MOV R11, R185 ;  /* 0x000000b9000b7202 */ /* 0x000fe40000000f00 */
[----:B------:R-:W-:Y:S01]  /*9340*/  MOV R16, R182 ;  /* 0x000000b600107202 */ /* 0x000fe20000000f00 */
[----:B------:R-:W-:Y:S03]  /*9350*/  FADD.FTZ R12, R12, R157 ;  /* 0x0000009d0c0c7221 */ /* 0x000fe60000010000 */
[----:B------:R-:W-:Y:S01]  /*9360*/  MOV R17, R181 ;  /* 0x000000b500117202 */ /* 0x000fe20000000f00 */
[----:B------:R-:W-:Y:S01]  /*9370*/  FADD.FTZ R0, R16, R0 ;  /* 0x0000000010007221 */ /* 0x000fe20000010000 */
[-C--:B------:R-:W-:Y:S03]  /*9380*/  HMMA.16816.F32.BF16 R180, R200, R188.reuse, R20 ;  /* 0x000000bcc8b4723c */ /* 0x080fe60000041814 */
[----:B------:R-:W-:Y:S01]  /*9390*/  MOV R15, R198 ;  /* 0x000000c6000f7202 */ /* 0x000fe20000000f00 */
[----:B------:R-:W-:Y:S01]  /*93a0*/  FADD.FTZ R12, R17, R12 ;  /* 0x0000000c110c7221 */ /* 0x000fe20000010000 */
[----:B------:R-:W-:Y:S01]  /*93b0*/  MOV R13, R194 ;  /* 0x000000c2000d7202 */ /* 0x000fe20000000f00 */
[----:B------:R-:W-:Y:S01]  /*93c0*/  FADD.FTZ R11, R11, R8 ;  /* 0x000000080b0b7221 */ /* 0x000fe20000010000 */
[----:B------:R-:W-:Y:S01]  /*93d0*/  MOV R23, R184 ;  /* 0x000000b800177202 */ /* 0x000fe20000000f00 */
[C---:B------:R-:W-:Y:S04]  /*93e0*/  HMMA.16816.F32.BF16 R176, R28.reuse, R188, R32 ;  /* 0x000000bc1cb0723c */ /* 0x040fe80000041820 */
[----:B------:R-:W-:Y:S01]  /*93f0*/  MOV R18, R192 ;  /* 0x000000c000127202 */ /* 0x000fe20000000f00 */
[----:B------:R-:W-:Y:S01]  /*9400*/  FADD.FTZ R2, R23, R2 ;  /* 0x0000000217027221 */ /* 0x000fe20000010000 */
[----:B------:R-:W-:Y:S01]  /*9410*/  MOV R14, R195 ;  /* 0x000000c3000e7202 */ /* 0x000fe20000000f00 */
[----:B------:R-:W-:Y:S01]  /*9420*/  FADD.FTZ R9, R9, R0 ;  /* 0x0000000009097221 */ /* 0x000fe20000010000 */
[-C--:B------:R-:W-:Y:S04]  /*9430*/  HMMA.16816.F32.BF16 R184, R28, R190.reuse, R36 ;  /* 0x000000be1cb8723c */ /* 0x080fe80000041824 */
[----:B------:R-:W-:Y:S01]  /*9440*/  FADD.FTZ R10, R10, R2 ;  /* 0x000000020a0a7221 */ /* 0x000fe20000010000 */
[----:B------:R-:W-:Y:S01]  /*9450*/  MOV R19, R193 ;  /* 0x000000c100137202 */ /* 0x000fe20000000f00 */
[----:B------:R-:W-:Y:S01]  /*9460*/  FADD.FTZ R8, R18, R12 ;  /* 0x0000000c12087221 */ /* 0x000fe20000010000 */
[----:B------:R-:W-:Y:S01]  /*9470*/  MOV R157, R155 ;  /* 0x0000009b009d7202 */ /* 0x000fe20000000f00 */
[C---:B------:R-:W-:Y:S04]  /*9480*/  HMMA.16816.F32.BF16 R188, R200.reuse, R190, R48 ;  /* 0x000000bec8bc723c */ /* 0x040fe80000041830 */
[----:B------:R-:W-:Y:S01]  /*9490*/  FADD.FTZ R0, R13, R10 ;  /* 0x0000000a0d007221 */ /* 0x000fe20000010000 */
[----:B------:R-:W-:Y:S01]  /*94a0*/  MOV R158, R154 ;  /* 0x0000009a009e7202 */ /* 0x000fe20000000f00 */
[----:B------:R-:W-:Y:S02]  /*94b0*/  FADD.FTZ R10, R15, R8 ;  /* 0x000000080f0a7221 */ /* 0x000fe40000010000 */
[-C--:B-1----:R-:W-:Y:S04]  /*94c0*/  HMMA.16816.F32.BF16 R196, R200, R40.reuse, R52 ;  /* 0x00000028c8c4723c */ /* 0x082fe80000041834 */
[----:B------:R-:W-:Y:S02]  /*94d0*/  FADD.FTZ R8, R252, R0 ;  /* 0x00000000fc087221 */ /* 0x000fe40000010000 */
[----:B------:R-:W-:Y:S02]  /*94e0*/  FADD.FTZ R9, R14, R9 ;  /* 0x000000090e097221 */ /* 0x000fe40000010000 */
[C---:B------:R-:W-:Y:S04]  /*94f0*/  HMMA.16816.F32.BF16 R192, R28.reuse, R40, R64 ;  /* 0x000000281cc0723c */ /* 0x040fe80000041840 */
[----:B------:R-:W-:Y:S02]  /*9500*/  FADD.FTZ R0, R251, R9 ;  /* 0x00000009fb007221 */ /* 0x000fe40000010000 */
[----:B------:R-:W-:Y:S02]  /*9510*/  FADD.FTZ R2, R19, R11 ;  /* 0x0000000b13027221 */ /* 0x000fe40000010000 */
[-C--:B------:R-:W-:Y:S04]  /*9520*/  HMMA.16816.F32.BF16 R68, R28, R42.reuse, R68 ;  /* 0x0000002a1c44723c */ /* 0x080fe80000041844 */
[----:B------:R-:W-:Y:S02]  /*9530*/  FADD.FTZ R0, R247, R0 ;  /* 0x00000000f7007221 */ /* 0x000fe40000010000 */
[----:B------:R-:W-:Y:S01]  /*9540*/  FADD.FTZ R2, R152, R2 ;  /* 0x0000000298027221 */ /* 0x000fe20000010000 */
[----:B------:R-:W-:Y:S01]  /*9550*/  MOV R152, R156 ;  /* 0x0000009c00987202 */ /* 0x000fe20000000f00 */
[C---:B------:R-:W-:Y:S04]  /*9560*/  HMMA.16816.F32.BF16 R72, R200.reuse, R42, R72 ;  /* 0x0000002ac848723c */ /* 0x040fe80000041848 */
[----:B------:R-:W-:Y:S02]  /*9570*/  FADD.FTZ R0, R248, R0 ;  /* 0x00000000f8007221 */ /* 0x000fe40000010000 */
[----:B------:R-:W-:Y:S02]  /*9580*/  FADD.FTZ R2, R243, R2 ;  /* 0x00000002f3027221 */ /* 0x000fe40000010000 */
[-C--:B--2---:R-:W-:Y:S04]  /*9590*/  HMMA.16816.F32.BF16 R76, R200, R44.reuse, R76 ;  /* 0x0000002cc84c723c */ /* 0x084fe8000004184c */
[----:B------:R-:W-:Y:S04]  /*95a0*/  FADD.FTZ R9, R246, R2 ;  /* 0x00000002f6097221 */ /* 0x000fe80000010000 */
[C---:B------:R-:W-:Y:S04]  /*95b0*/  HMMA.16816.F32.BF16 R80, R28.reuse, R44, R80 ;  /* 0x0000002c1c50723c */ /* 0x040fe80000041850 */
[----:B------:R-:W-:Y:S04]  /*95c0*/  FADD.FTZ R9, R215, R9 ;  /* 0x00000009d7097221 */ /* 0x000fe80000010000 */
[-C--:B------:R-:W-:Y:S08]  /*95d0*/  HMMA.16816.F32.BF16 R84, R28, R46.reuse, R84 ;  /* 0x0000002e1c54723c */ /* 0x080ff00000041854 */
[C---:B------:R-:W-:Y:S08]  /*95e0*/  HMMA.16816.F32.BF16 R88, R200.reuse, R46, R88 ;  /* 0x0000002ec858723c */ /* 0x040ff00000041858 */
        /* <DEDUP_REMOVED lines=13> */
[C---:B------:R-:W-:Y:S07]  /*96c0*/  HMMA.16816.F32.BF16 R144, R28.reuse, R4, R144 ;  /* 0x000000041c90723c */ /* 0x040fee0000041890 */
[----:B------:R-:W-:Y:S01]  /*96d0*/  FADD.FTZ R4, R244, R10 ;  /* 0x0000000af4047221 */ /* 0x000fe20000010000 */
[-C--:B------:R-:W-:Y:S04]  /*96e0*/  HMMA.16816.F32.BF16 R148, R28, R6.reuse, R148 ;  /* 0x000000061c94723c */ /* 0x080fe80000041894 */
[----:B------:R-:W-:Y:S02]  /*96f0*/  FADD.FTZ R4, R250, R4 ;  /* 0x00000004fa047221 */ /* 0x000fe40000010000 */
[----:B------:R-:W-:Y:S02]  /*9700*/  FADD.FTZ R5, R245, R8 ;  /* 0x00000008f5057221 */ /* 0x000fe40000010000 */
[----:B------:R-:W-:Y:S01]  /*9710*/  FADD.FTZ R4, R214, R4 ;  /* 0x00000004d6047221 */ /* 0x000fe20000010000 */
[----:B------:R-:W-:Y:S04]  /*9720*/  HMMA.16816.F32.BF16 R200, R200, R6, R24 ;  /* 0x00000006c8c8723c */ /* 0x000fe80000041818 */
[----:B------:R-:W-:Y:S02]  /*9730*/  FADD.FTZ R2, R249, R5 ;  /* 0x00000005f9027221 */ /* 0x000fe40000010000 */
[----:B------:R-:W-:Y:S02]  /*9740*/  FADD.FTZ R10, R237, R4 ;  /* 0x00000004ed0a7221 */ /* 0x000fe40000010000 */
[----:B------:R-:W-:Y:S04]  /*9750*/  FADD.FTZ R8, R236, R2 ;  /* 0x00000002ec087221 */ /* 0x000fe80000010000 */
[----:B------:R-:W-:Y:S02]  /*9760*/  FADD.FTZ R5, R212, R0 ;  /* 0x00000000d4057221 */ /* 0x000fe40000010000 */
[----:B------:R-:W-:Y:S02]  /*9770*/  FADD.FTZ R2, R238, R9 ;  /* 0x00000009ee027221 */ /* 0x000fe40000010000 */
[----:B------:R-:W-:Y:S02]  /*9780*/  FADD.FTZ R6, R239, R10 ;  /* 0x0000000aef067221 */ /* 0x000fe40000010000 */
[----:B------:R-:W-:Y:S02]  /*9790*/  FADD.FTZ R0, R213, R8 ;  /* 0x00000008d5007221 */ /* 0x000fe40000010000 */
[----:B------:R-:W-:Y:S02]  /*97a0*/  FADD.FTZ R6, R242, R6 ;  /* 0x00000006f2067221 */ /* 0x000fe40000010000 */
[----:B------:R-:W-:Y:S02]  /*97b0*/  FADD.FTZ R4, R211, R5 ;  /* 0x00000005d3047221 */ /* 0x000fe40000010000 */
[----:B------:R-:W-:Y:S01]  /*97c0*/  FADD.FTZ R5, R240, R2 ;  /* 0x00000002f0057221 */ /* 0x000fe20000010000 */
[----:B------:R4:W-:Y:S01]  /*97d0*/  STL [R1+0x8], R6 ;  /* 0x0000080601007387 */ /* 0x0009e20000100800 */
[----:B------:R-:W-:Y:S02]  /*97e0*/  FADD.FTZ R2, R210, R0 ;  /* 0x00000000d2027221 */ /* 0x000fe40000010000 */
[----:B------:R-:W-:Y:S02]  /*97f0*/  FADD.FTZ R0, R208, R4 ;  /* 0x00000004d0007221 */ /* 0x000fe40000010000 */
[----:B------:R-:W-:Y:S02]  /*9800*/  FADD.FTZ R4, R241, R5 ;  /* 0x00000005f1047221 */ /* 0x000fe40000010000 */
[----:B------:R-:W-:Y:S02]  /*9810*/  FADD.FTZ R2, R209, R2 ;  /* 0x00000002d1027221 */ /* 0x000fe40000010000 */
[----:B------:R-:W-:Y:S01]  /*9820*/  FADD.FTZ R0, R159, R0 ;  /* 0x000000009f007221 */ /* 0x000fe20000010000 */
[----:B------:R4:W-:Y:S01]  /*9830*/  STL [R1+0x4], R4 ;  /* 0x0000040401007387 */ /* 0x0009e20000100800 */
[----:B------:R-:W-:Y:S03]  /*9840*/  MOV R159, R3 ;  /* 0x00000003009f7202 */ /* 0x000fe60000000f00 */
[----:B------:R4:W-:Y:S04]  /*9850*/  STL [R1+0x10], R2 ;  /* 0x0000100201007387 */ /* 0x0009e80000100800 */
[----:B------:R4:W-:Y:S02]  /*9860*/  STL [R1+0xc], R0 ;  /* 0x00000c0001007387 */ /* 0x0009e40000100800 */
[----:B----45:R-:W-:-:S05]  /*9870*/  @P0 BRA `(.L_x_7) ;  /* 0xffffc7f000000947 */ /* 0x030fca000383ffff */
.L_x_6:
[----:B----4-:R-:W2:Y:S04]  /*9880*/  LDL.LU R2, [R1+0x8] ;  /* 0x0000080001027983 */ /* 0x010ea80000300800 */
[----:B------:R-:W1:Y:S01]  /*9890*/  S2R R159, SR_TID.X ;  /* 0x00000000009f7919 */ /* 0x000e620000002100 */
[----:B------:R-:W3:Y:S01]  /*98a0*/  S2UR UR6, SR_CTAID.Y ;  /* 0x00000000000679c3 */ /* 0x000ee20000002600 */
[----:B------:R-:W-:-:S02]  /*98b0*/  UISETP.NE.AND UP0, UPT, UR9, -0x1, UPT ;  /* 0xffffffff0900788c */ /* 0x000fc4000bf05270 */
[----:B------:R-:W4:Y:S01]  /*98c0*/  LDL.LU R8, [R1+0x4] ;  /* 0x0000040001087983 */ /* 0x000f220000300800 */
[----:B------:R-:W-:-:S03]  /*98d0*/  ULDC.64 UR4, c[0x0][0x1e8] ;  /* 0x00007a0000047ab9 */ /* 0x000fc60000000a00 */
[----:B------:R-:W4:Y:S04]  /*98e0*/  LDL.LU R7, [R1+0x10] ;  /* 0x0000100001077983 */ /* 0x000f280000300800 */
[----:B------:R-:W4:Y:S01]  /*98f0*/  LDL.LU R6, [R1+0xc] ;  /* 0x00000c0001067983 */ /* 0x000f220000300800 */
[----:B------:R-:W-:Y:S01]  /*9900*/  @UP0 UIMAD.WIDE.U32 UR14, UR9, UR4, URZ ;  /* 0x00000004090e02a5 */ /* 0x000fe2000f8e003f */
[----:B------:R-:W3:Y:S01]  /*9910*/  S2UR UR10, SR_CTAID.X ;  /* 0x00000000000a79c3 */ /* 0x000ee20000002500 */
[----:B------:R-:W-:Y:S01]  /*9920*/  ULDC UR8, c[0x0][0x214] ;  /* 0x0000850000087ab9 */ /* 0x000fe20000000800 */
[----:B------:R-:W-:Y:S01]  /*9930*/  BSSY B0, `(.L_x_10) ;  /* 0x00001b2000007945 */ /* 0x000fe20003800000 */
[----:B------:R-:W-:Y:S02]  /*9940*/  @UP0 UIMAD UR7, UR9, UR5, UR15 ;  /* 0x00000005090702a4 */ /* 0x000fe4000f8e020f */
[----:B------:R-:W-:-:S02]  /*9950*/  UMOV UR24, URZ ;  /* 0x0000003f00187c82 */ /* 0x000fc40008000000 */
[----:B------:R-:W-:Y:S01]  /*9960*/  ULDC.64 UR4, c[0x0][0x1e0] ;  /* 0x0000780000047ab9 */ /* 0x000fe20000000a00 */
[----:B------:R-:W3:Y:S01]  /*9970*/  S2UR UR11, SR_CTAID.Z ;  /* 0x00000000000b79c3 */ /* 0x000ee20000002700 */
[----:B------:R-:W-:Y:S01]  /*9980*/  UMOV UR25, URZ ;  /* 0x0000003f00197c82 */ /* 0x000fe20008000000 */
[----:B-1----:R-:W-:Y:S01]  /*9990*/  SHF.R.S32.HI R28, RZ, 0x1f, R159 ;  /* 0x0000001fff1c7819 */ /* 0x002fe2000001149f */
[----:B---3--:R-:W-:Y:S02]  /*99a0*/  @!UP0 USHF.R.S32.HI UR13, URZ, 0x1f, UR6 ;  /* 0x0000001f3f0d8899 */ /* 0x008fe40008011406 */
[----:B------:R-:W-:Y:S02]  /*99b0*/  @!UP0 UIMAD.WIDE.U32 UR22, UR6, UR4, URZ ;  /* 0x00000004061682a5 */ /* 0x000fe4000f8e003f */
[----:B------:R-:W-:-:S03]  /*99c0*/  @!UP0 UIMAD UR13, UR13, UR4, URZ ;  /* 0x000000040d0d82a4 */ /* 0x000fc6000f8e023f */
[----:B------:R-:W-:Y:S02]  /*99d0*/  ULDC.U8 UR4, c[0x0][0x329] ;  /* 0x0000ca4000047ab9 */ /* 0x000fe40000000000 */
[----:B------:R-:W-:Y:S02]  /*99e0*/  UISETP.NE.AND UP1, UPT, UR4, URZ, UPT ;  /* 0x0000003f0400728c */ /* 0x000fe4000bf25270 */
[----:B------:R-:W-:Y:S02]  /*99f0*/  @!UP0 UIMAD UR13, UR6, UR5, UR13 ;  /* 0x00000005060d82a4 */ /* 0x000fe4000f8e020d */
[----:B------:R-:W-:Y:S02]  /*9a00*/  @!UP0 UMOV UR14, UR22 ;  /* 0x00000016000e8c82 */ /* 0x000fe40008000000 */
[----:B------:R-:W-:Y:S02]  /*9a10*/  ULDC.U8 UR5, c[0x0][0x328] ;  /* 0x0000ca0000057ab9 */ /* 0x000fe40000000000 */
[----:B------:R-:W-:-:S02]  /*9a20*/  UISETP.NE.AND UP2, UPT, UR5, URZ, UPT ;  /* 0x0000003f0500728c */ /* 0x000fc4000bf45270 */
[----:B------:R-:W-:Y:S02]  /*9a30*/  @!UP0 UIADD3 UR7, UR23, UR13, URZ ;  /* 0x0000000d17078290 */ /* 0x000fe4000fffe03f */
[----:B------:R-:W-:Y:S02]  /*9a40*/  UISETP.NE.OR UP3, UPT, UR4, URZ, !UP2 ;  /* 0x0000003f0400728c */ /* 0x000fe4000d765670 */
[----:B------:R-:W-:Y:S02]  /*9a50*/  @UP1 ULDC UR15, c[0x0][0x210] ;  /* 0x00008400000f1ab9 */ /* 0x000fe40000000800 */
[----:B------:R-:W-:Y:S02]  /*9a60*/  ULDC UR5, c[0x0][0x234] ;  /* 0x00008d0000057ab9 */ /* 0x000fe40000000800 */
[----:B------:R-:W-:Y:S02]  /*9a70*/  @UP1 UIMAD UR15, UR15, UR8, URZ ;  /* 0x000000080f0f12a4 */ /* 0x000fe4000f8e023f */
[----:B------:R-:W-:-:S02]  /*9a80*/  @!UP1 USEL UR15, UR8, UR5, !UP2 ;  /* 0x00000005080f9287 */ /* 0x000fc4000d000000 */
[----:B------:R-:W-:Y:S02]  /*9a90*/  ULDC UR4, c[0x0][0x1c0] ;  /* 0x0000700000047ab9 */ /* 0x000fe40000000800 */
[----:B------:R-:W-:Y:S02]  /*9aa0*/  @UP1 UMOV UR18, 0x1 ;  /* 0x0000000100121882 */ /* 0x000fe40000000000 */
[----:B------:R-:W-:Y:S02]  /*9ab0*/  @!UP1 UIMAD UR18, UR15, UR4, URZ ;  /* 0x000000040f1292a4 */ /* 0x000fe4000f8e023f */
[----:B------:R-:W-:Y:S02]  /*9ac0*/  @!UP3 UIMAD UR20, UR6, UR8, URZ ;  /* 0x000000080614b2a4 */ /* 0x000fe4000f8e023f */
[----:B------:R-:W-:Y:S02]  /*9ad0*/  @UP1 ULDC UR19, c[0x0][0x210] ;  /* 0x0000840000131ab9 */ /* 0x000fe40000000800 */
[----:B------:R-:W-:-:S02]  /*9ae0*/  UIMAD UR4, UR6, UR18, URZ ;  /* 0x00000012060472a4 */ /* 0x000fc4000f8e023f */
[----:B------:R-:W-:Y:S02]  /*9af0*/  @!UP1 UMOV UR19, 0x1 ;  /* 0x0000000100139882 */ /* 0x000fe40000000000 */
[----:B------:R-:W-:Y:S02]  /*9b00*/  @!UP3 USEL UR20, UR20, UR9, !UP0 ;  /* 0x000000091414b287 */ /* 0x000fe4000c000000 */
[----:B------:R-:W-:Y:S02]  /*9b10*/  UIMAD UR10, UR10, UR19, URZ ;  /* 0x000000130a0a72a4 */ /* 0x000fe4000f8e023f */
[----:B------:R-:W-:Y:S02]  /*9b20*/  USEL UR4, UR4, URZ, UP3 ;  /* 0x0000003f04047287 */ /* 0x000fe40009800000 */
[----:B------:R-:W-:Y:S02]  /*9b30*/  USHF.L.U32 UR10, UR10, 0x7, URZ ;  /* 0x000000070a0a7899 */ /* 0x000fe4000800063f */
[----:B------:R-:W-:-:S02]  /*9b40*/  UIMAD UR15, UR11, UR15, UR4 ;  /* 0x0000000f0b0f72a4 */ /* 0x000fc4000f8e0204 */
[----:B------:R-:W-:Y:S02]  /*9b50*/  @!UP3 UMOV UR24, UR20 ;  /* 0x000000140018bc82 */ /* 0x000fe40008000000 */
[----:B------:R-:W-:Y:S02]  /*9b60*/  USHF.R.S32.HI UR4, URZ, 0x1f, UR10 ;  /* 0x0000001f3f047899 */ /* 0x000fe4000801140a */
[----:B------:R-:W-:Y:S02]  /*9b70*/  @!UP3 USHF.R.S32.HI UR25, URZ, 0x1f, UR20 ;  /* 0x0000001f3f19b899 */ /* 0x000fe40008011414 */
[----:B------:R-:W-:Y:S02]  /*9b80*/  USHF.R.S32.HI UR5, URZ, 0x1f, UR15 ;  /* 0x0000001f3f057899 */ /* 0x000fe4000801140f */
[----:B------:R-:W-:-:S04]  /*9b90*/  UIADD3 UR10, UP2, UP1, UR10, UR24, UR15 ;  /* 0x000000180a0a7290 */ /* 0x000fc8000f95e00f */
[----:B------:R-:W-:Y:S01]  /*9ba0*/  UIADD3.X UR4, UR4, UR25, UR5, UP2, UP1 ;  /* 0x0000001904047290 */ /* 0x000fe200097e2405 */
[----:B--2---:R-:W1:Y:S04]  /*9bb0*/  SHFL.BFLY PT, R0, R2, 0x2, 0x1f ;  /* 0x0c401f0002007f89 */ /* 0x004e6800000e0000 */
[----:B----4-:R-:W2:Y:S04]  /*9bc0*/  SHFL.BFLY PT, R5, R8, 0x2, 0x1f ;  /* 0x0c401f0008057f89 */ /* 0x010ea800000e0000 */
[----:B------:R-:W3:Y:S01]  /*9bd0*/  SHFL.BFLY PT, R4, R7, 0x2, 0x1f ;  /* 0x0c401f0007047f89 */ /* 0x000ee200000e0000 */
[----:B-1----:R-:W-:-:S03]  /*9be0*/  FADD.FTZ R0, R0, R2 ;  /* 0x0000000200007221 */ /* 0x002fc60000010000 */
[----:B------:R-:W1:Y:S04]  /*9bf0*/  SHFL.BFLY PT, R2, R6, 0x2, 0x1f ;  /* 0x0c401f0006027f89 */ /* 0x000e6800000e0000 */
[----:B------:R-:W4:Y:S01]  /*9c00*/  SHFL.BFLY PT, R153, R0, 0x1, 0x1f ;  /* 0x0c201f0000997f89 */ /* 0x000f2200000e0000 */
[----:B--2---:R-:W-:Y:S02]  /*9c10*/  FADD.FTZ R5, R5, R8 ;  /* 0x0000000805057221 */ /* 0x004fe40000010000 */
[----:B---3--:R-:W-:-:S03]  /*9c20*/  FADD.FTZ R4, R4, R7 ;  /* 0x0000000704047221 */ /* 0x008fc60000010000 */
[----:B------:R-:W2:Y:S01]  /*9c30*/  SHFL.BFLY PT, R152, R5, 0x1, 0x1f ;  /* 0x0c201f0005987f89 */ /* 0x000ea200000e0000 */
[----:B-1----:R-:W-:-:S03]  /*9c40*/  FADD.FTZ R2, R2, R6 ;  /* 0x0000000602027221 */ /* 0x002fc60000010000 */
[----:B------:R-:W1:Y:S01]  /*9c50*/  SHFL.BFLY PT, R6, R4, 0x1, 0x1f ;  /* 0x0c201f0004067f89 */ /* 0x000e6200000e0000 */
[----:B----4-:R-:W-:Y:S01]  /*9c60*/  FADD.FTZ R153, R0, R153 ;  /* 0x0000009900997221 */ /* 0x010fe20000010000 */
[----:B------:R-:W-:Y:S02]  /*9c70*/  MOV R0, 0x3f800000 ;  /* 0x3f80000000007802 */ /* 0x000fe40000000f00 */
[----:B------:R-:W3:Y:S02]  /*9c80*/  SHFL.BFLY PT, R7, R2, 0x1, 0x1f ;  /* 0x0c201f0002077f89 */ /* 0x000ee400000e0000 */
[----:B------:R-:W-:Y:S01]  /*9c90*/  FSETP.NE.FTZ.AND P5, PT, R153, RZ, PT ;  /* 0x000000ff9900720b */ /* 0x000fe20003fb5000 */
[----:B--2---:R-:W-:Y:S01]  /*9ca0*/  FADD.FTZ R152, R5, R152 ;  /* 0x0000009805987221 */ /* 0x004fe20000010000 */
[CC--:B------:R-:W-:Y:S02]  /*9cb0*/  LEA.HI R5, R28.reuse, R159.reuse, RZ, 0x2 ;  /* 0x0000009f1c057211 */ /* 0x0c0fe400078f10ff */
[----:B------:R-:W-:-:S02]  /*9cc0*/  LEA.HI R28, R28, R159, RZ, 0x5 ;  /* 0x0000009f1c1c7211 */ /* 0x000fc400078f28ff */
[----:B------:R-:W-:-:S07]  /*9cd0*/  FSETP.NE.FTZ.AND P4, PT, R152, RZ, PT ;  /* 0x000000ff9800720b */ /* 0x000fce0003f95000 */
[----:B------:R-:W2:Y:S01]  /*9ce0*/  @P5 MUFU.RCP R0, R153 ;  /* 0x0000009900005308 */ /* 0x000ea20000001000 */
[----:B-1----:R-:W-:Y:S01]  /*9cf0*/  FADD.FTZ R157, R4, R6 ;  /* 0x00000006049d7221 */ /* 0x002fe20000010000 */
[----:B------:R-:W-:Y:S02]  /*9d00*/  MOV R4, 0x3f800000 ;  /* 0x3f80000000047802 */ /* 0x000fe40000000f00 */
[----:B------:R-:W-:Y:S01]  /*9d10*/  LOP3.LUT R6, R5, 0x3ffffffc, RZ, 0xc0, !PT ;  /* 0x3ffffffc05067812 */ /* 0x000fe200078ec0ff */
[----:B---3--:R-:W-:Y:S01]  /*9d20*/  FADD.FTZ R158, R2, R7 ;  /* 0x00000007029e7221 */ /* 0x008fe20000010000 */
[----:B------:R-:W-:Y:S02]  /*9d30*/  FSETP.NE.FTZ.AND P3, PT, R157, RZ, PT ;  /* 0x000000ff9d00720b */ /* 0x000fe40003f75000 */
[----:B------:R-:W-:Y:S01]  /*9d40*/  MOV R2, 0x3f800000 ;  /* 0x3f80000000027802 */ /* 0x000fe20000000f00 */
[----:B------:R-:W1:Y:S01]  /*9d50*/  @P4 MUFU.RCP R4, R152 ;  /* 0x0000009800044308 */ /* 0x000e620000001000 */
[----:B------:R-:W-:-:S02]  /*9d60*/  FSETP.NE.FTZ.AND P0, PT, R158, RZ, PT ;  /* 0x000000ff9e00720b */ /* 0x000fc40003f15000 */
[----:B------:R-:W-:Y:S01]  /*9d70*/  IADD3 R159, -R6, R159, RZ ;  /* 0x0000009f069f7210 */ /* 0x000fe20007ffe1ff */
[C---:B--2---:R-:W-:Y:S02]  /*9d80*/  FMUL.FTZ R164, R0.reuse, R164 ;  /* 0x000000a400a47220 */ /* 0x044fe40000410000 */
[C---:B------:R-:W-:Y:S02]  /*9d90*/  FMUL.FTZ R7, R0.reuse, R165 ;  /* 0x000000a500077220 */ /* 0x040fe40000410000 */
[C---:B------:R-:W-:Y:S02]  /*9da0*/  FMUL.FTZ R172, R0.reuse, R172 ;  /* 0x000000ac00ac7220 */ /* 0x040fe40000410000 */
[----:B------:R-:W2:Y:S01]  /*9db0*/  @P3 MUFU.RCP R2, R157 ;  /* 0x0000009d00023308 */ /* 0x000ea20000001000 */
[C---:B------:R-:W-:Y:S01]  /*9dc0*/  FMUL.FTZ R173, R0.reuse, R173 ;  /* 0x000000ad00ad7220 */ /* 0x040fe20000410000 */
[----:B------:R-:W-:Y:S01]  /*9dd0*/  F2FP.BF16.PACK_AB R7, R7, R164 ;  /* 0x000000a40707723e */ /* 0x000fe200000010ff */
[----:B------:R-:W-:-:S02]  /*9de0*/  FMUL.FTZ R180, R0, R180 ;  /* 0x000000b400b47220 */ /* 0x000fc40000410000 */
[C---:B------:R-:W-:Y:S02]  /*9df0*/  FMUL.FTZ R13, R0.reuse, R181 ;  /* 0x000000b5000d7220 */ /* 0x040fe40000410000 */
[C---:B------:R-:W-:Y:S02]  /*9e00*/  FMUL.FTZ R188, R0.reuse, R188 ;  /* 0x000000bc00bc7220 */ /* 0x040fe40000410000 */
[C---:B------:R-:W-:Y:S01]  /*9e10*/  FMUL.FTZ R16, R0.reuse, R189 ;  /* 0x000000bd00107220 */ /* 0x040fe20000410000 */
[----:B------:R-:W-:Y:S01]  /*9e20*/  F2FP.BF16.PACK_AB R13, R13, R180 ;  /* 0x000000b40d0d723e */ /* 0x000fe200000010ff */
[C---:B------:R-:W-:Y:S02]  /*9e30*/  FMUL.FTZ R196, R0.reuse, R196 ;  /* 0x000000c400c47220 */ /* 0x040fe40000410000 */
[----:B------:R-:W-:Y:S01]  /*9e40*/  FMUL.FTZ R24, R0, R197 ;  /* 0x000000c500187220 */ /* 0x000fe20000410000 */
[----:B------:R-:W-:Y:S01]  /*9e50*/  F2FP.BF16.PACK_AB R16, R16, R188 ;  /* 0x000000bc1010723e */ /* 0x000fe200000010ff */
[----:B------:R-:W-:-:S02]  /*9e60*/  FMUL.FTZ R72, R0, R72 ;  /* 0x0000004800487220 */ /* 0x000fc40000410000 */
[----:B------:R-:W-:Y:S01]  /*9e70*/  FMUL.FTZ R21, R0, R73 ;  /* 0x0000004900157220 */ /* 0x000fe20000410000 */
[----:B------:R-:W-:Y:S01]  /*9e80*/  F2FP.BF16.PACK_AB R24, R24, R196 ;  /* 0x000000c41818723e */ /* 0x000fe200000010ff */
[C---:B------:R-:W-:Y:S02]  /*9e90*/  FMUL.FTZ R76, R0.reuse, R76 ;  /* 0x0000004c004c7220 */ /* 0x040fe40000410000 */
[C---:B------:R-:W-:Y:S01]  /*9ea0*/  FMUL.FTZ R67, R0.reuse, R77 ;  /* 0x0000004d00437220 */ /* 0x040fe20000410000 */
[----:B------:R-:W-:Y:S01]  /*9eb0*/  F2FP.BF16.PACK_AB R21, R21, R72 ;  /* 0x000000481515723e */ /* 0x000fe200000010ff */
[C---:B------:R-:W-:Y:S02]  /*9ec0*/  FMUL.FTZ R88, R0.reuse, R88 ;  /* 0x0000005800587220 */ /* 0x040fe40000410000 */
[C---:B------:R-:W-:Y:S01]  /*9ed0*/  FMUL.FTZ R63, R0.reuse, R89 ;  /* 0x00000059003f7220 */ /* 0x040fe20000410000 */
[----:B------:R-:W-:Y:S01]  /*9ee0*/  F2FP.BF16.PACK_AB R67, R67, R76 ;  /* 0x0000004c4343723e */ /* 0x000fe200000010ff */
[----:B------:R-:W-:-:S02]  /*9ef0*/  FMUL.FTZ R92, R0, R92 ;  /* 0x0000005c005c7220 */ /* 0x000fc40000410000 */
[C---:B------:R-:W-:Y:S01]  /*9f00*/  FMUL.FTZ R59, R0.reuse, R93 ;  /* 0x0000005d003b7220 */ /* 0x040fe20000410000 */
        /* <DEDUP_REMOVED lines=20> */
[----:B------:R-:W-:Y:S01]  /*a050*/  FMUL.FTZ R31, R0, R201 ;  /* 0x000000c9001f7220 */ /* 0x000fe20000410000 */
[----:B------:R-:W-:Y:S01]  /*a060*/  MOV R0, 0x3f800000 ;  /* 0x3f80000000007802 */ /* 0x000fe20000000f00 */
[C---:B-1----:R-:W-:Y:S01]  /*a070*/  FMUL.FTZ R166, R4.reuse, R166 ;  /* 0x000000a604a67220 */ /* 0x042fe20000410000 */
[----:B------:R-:W-:Y:S01]  /*a080*/  F2FP.BF16.PACK_AB R35, R35, R140 ;  /* 0x0000008c2323723e */ /* 0x000fe200000010ff */
[C---:B------:R-:W-:Y:S01]  /*a090*/  FMUL.FTZ R6, R4.reuse, R167 ;  /* 0x000000a704067220 */ /* 0x040fe20000410000 */
[----:B------:R-:W-:Y:S01]  /*a0a0*/  F2FP.BF16.PACK_AB R31, R31, R200 ;  /* 0x000000c81f1f723e */ /* 0x000fe200000010ff */
[C---:B------:R-:W-:Y:S01]  /*a0b0*/  FMUL.FTZ R174, R4.reuse, R174 ;  /* 0x000000ae04ae7220 */ /* 0x040fe20000410000 */
[----:B------:R-:W1:Y:S01]  /*a0c0*/  @P0 MUFU.RCP R0, R158 ;  /* 0x0000009e00000308 */ /* 0x000e620000001000 */
[----:B------:R-:W-:Y:S01]  /*a0d0*/  FMUL.FTZ R8, R4, R175 ;  /* 0x000000af04087220 */ /* 0x000fe20000410000 */
[----:B------:R-:W-:Y:S01]  /*a0e0*/  F2FP.BF16.PACK_AB R6, R6, R166 ;  /* 0x000000a60606723e */ /* 0x000fe200000010ff */
[----:B------:R-:W-:-:S02]  /*a0f0*/  FMUL.FTZ R182, R4, R182 ;  /* 0x000000b604b67220 */ /* 0x000fc40000410000 */
[----:B------:R-:W-:Y:S01]  /*a100*/  FMUL.FTZ R12, R4, R183 ;  /* 0x000000b7040c7220 */ /* 0x000fe20000410000 */
[----:B------:R-:W-:Y:S01]  /*a110*/  F2FP.BF16.PACK_AB R8, R8, R174 ;  /* 0x000000ae0808723e */ /* 0x000fe200000010ff */
[C---:B------:R-:W-:Y:S02]  /*a120*/  FMUL.FTZ R190, R4.reuse, R190 ;  /* 0x000000be04be7220 */ /* 0x040fe40000410000 */
[----:B------:R-:W-:Y:S01]  /*a130*/  FMUL.FTZ R15, R4, R191 ;  /* 0x000000bf040f7220 */ /* 0x000fe20000410000 */
        /* <DEDUP_REMOVED lines=36> */
[----:B------:R-:W-:Y:S01]  /*a380*/  SHF.R.S32.HI R4, RZ, 0x1f, R5 ;  /* 0x0000001fff047819 */ /* 0x000fe20000011405 */
[----:B--2---:R-:W-:Y:S01]  /*a390*/  FMUL.FTZ R160, R2, R160 ;  /* 0x000000a002a07220 */ /* 0x004fe20000410000 */
[----:B------:R-:W-:Y:S01]  /*a3a0*/  F2FP.BF16.PACK_AB R34, R34, R142 ;  /* 0x0000008e2222723e */ /* 0x000fe200000010ff */
        /* <DEDUP_REMOVED lines=20> */
[C---:B------:R-:W-:Y:S01]  /*a4f0*/  FMUL.FTZ R84, R2.reuse, R84 ;  /* 0x0000005402547220 */ /* 0x040fe20000410000 */
[----:B------:R-:W-:Y:S01]  /*a500*/  SHF.R.S32.HI R19, RZ, 0x5, R28 ;  /* 0x00000005ff137819 */ /* 0x000fe2000001141c */
        /* <DEDUP_REMOVED lines=25> */
[----:B------:R-:W-:Y:S01]  /*a6a0*/  SHF.R.S32.HI R2, RZ, 0x2, R5 ;  /* 0x00000002ff027819 */ /* 0x000fe20000011405 */
[C---:B-1----:R-:W-:Y:S01]  /*a6b0*/  FMUL.FTZ R163, R0.reuse, R163 ;  /* 0x000000a300a37220 */ /* 0x042fe20000410000 */
[----:B------:R-:W-:Y:S01]  /*a6c0*/  F2FP.BF16.PACK_AB R5, R173, R172 ;  /* 0x000000acad05723e */ /* 0x000fe200000010ff */
[----:B------:R-:W-:Y:S01]  /*a6d0*/  FMUL.FTZ R9, R0, R162 ;  /* 0x000000a200097220 */ /* 0x000fe20000410000 */
[----:B------:R-:W-:Y:S01]  /*a6e0*/  LEA.HI R4, R4, R2, RZ, 0x3 ;  /* 0x0000000204047211 */ /* 0x000fe200078f18ff */
[C---:B------:R-:W-:Y:S01]  /*a6f0*/  FMUL.FTZ R171, R0.reuse, R171 ;  /* 0x000000ab00ab7220 */ /* 0x040fe20000410000 */
[----:B------:R-:W-:Y:S01]  /*a700*/  F2FP.BF16.PACK_AB R33, R33, R144 ;  /* 0x000000902121723e */ /* 0x000fe200000010ff */
[----:B------:R-:W-:Y:S01]  /*a710*/  FMUL.FTZ R14, R0, R170 ;  /* 0x000000aa000e7220 */ /* 0x000fe20000410000 */
[----:B------:R-:W-:Y:S01]  /*a720*/  LOP3.LUT R4, R4, 0xfffffff8, RZ, 0xc0, !PT ;  /* 0xfffffff804047812 */ /* 0x000fe200078ec0ff */
[C---:B------:R-:W-:Y:S01]  /*a730*/  FMUL.FTZ R179, R0.reuse, R179 ;  /* 0x000000b300b37220 */ /* 0x040fe20000410000 */
[----:B------:R-:W-:Y:S01]  /*a740*/  F2FP.BF16.PACK_AB R9, R163, R9 ;  /* 0x00000009a309723e */ /* 0x000fe200000010ff */
[----:B------:R-:W-:Y:S01]  /*a750*/  FMUL.FTZ R18, R0, R178 ;  /* 0x000000b200127220 */ /* 0x000fe20000410000 */
[----:B------:R-:W-:Y:S01]  /*a760*/  IADD3 R4, R2, -R4, RZ ;  /* 0x8000000402047210 */ /* 0x000fe20007ffe0ff */
[C---:B------:R-:W-:Y:S01]  /*a770*/  FMUL.FTZ R187, R0.reuse, R187 ;  /* 0x000000bb00bb7220 */ /* 0x040fe20000410000 */
[----:B------:R-:W-:Y:S01]  /*a780*/  LEA R2, R19, R159, 0x9 ;  /* 0x0000009f13027211 */ /* 0x000fe200078e48ff */
[----:B------:R-:W-:Y:S01]  /*a790*/  FMUL.FTZ R25, R0, R186 ;  /* 0x000000ba00197220 */ /* 0x000fe20000410000 */
[----:B------:R-:W-:Y:S01]  /*a7a0*/  LOP3.LUT R28, R4, 0x1, RZ, 0xc0, !PT ;  /* 0x00000001041c7812 */ /* 0x000fe200078ec0ff */
[C---:B------:R-:W-:Y:S01]  /*a7b0*/  FMUL.FTZ R195, R0.reuse, R195 ;  /* 0x000000c300c37220 */ /* 0x040fe20000410000 */
[----:B------:R-:W-:Y:S01]  /*a7c0*/  F2FP.BF16.PACK_AB R14, R171, R14 ;  /* 0x0000000eab0e723e */ /* 0x000fe200000010ff */
[----:B------:R-:W-:Y:S01]  /*a7d0*/  FMUL.FTZ R27, R0, R194 ;  /* 0x000000c2001b7220 */ /* 0x000fe20000410000 */
[----:B------:R-:W-:Y:S01]  /*a7e0*/  ISETP.NE.U32.AND P1, PT, R28, 0x1, PT ;  /* 0x000000011c00780c */ /* 0x000fe20003f25070 */
[C---:B------:R-:W-:Y:S01]  /*a7f0*/  FMUL.FTZ R71, R0.reuse, R71 ;  /* 0x0000004700477220 */ /* 0x040fe20000410000 */
[----:B------:R-:W-:Y:S01]  /*a800*/  F2FP.BF16.PACK_AB R18, R179, R18 ;  /* 0x00000012b312723e */ /* 0x000fe200000010ff */
        /* <DEDUP_REMOVED lines=33> */
[----:B------:R-:W-:Y:S02]  /*aa20*/  SHF.L.U32 R0, R4, 0x6, RZ ;  /* 0x0000000604007819 */ /* 0x000fe400000006ff */
[----:B------:R-:W-:Y:S02]  /*aa30*/  F2FP.BF16.PACK_AB R32, R147, R32 ;  /* 0x000000209320723e */ /* 0x000fe400000010ff */
[----:B------:R-:W-:Y:S02]  /*aa40*/  LOP3.LUT R0, R0, 0x1c0, RZ, 0xc0, !PT ;  /* 0x000001c000007812 */ /* 0x000fe400078ec0ff */
[----:B------:R-:W-:-:S02]  /*aa50*/  F2FP.BF16.PACK_AB R28, R151, R150 ;  /* 0x00000096971c723e */ /* 0x000fc400000010ff */
[----:B------:R-:W-:-:S04]  /*aa60*/  LEA.HI R0, R0, R0, RZ, 0x1d ;  /* 0x0000000000007211 */ /* 0x000fc800078fe8ff */
[----:B------:R-:W-:-:S04]  /*aa70*/  LEA R0, R2, R0, 0x1 ;  /* 0x0000000002007211 */ /* 0x000fc800078e08ff */
[----:B------:R-:W-:-:S04]  /*aa80*/  SHF.L.U32 R0, R0, 0x1, RZ ;  /* 0x0000000100007819 */ /* 0x000fc800000006ff */
[C---:B------:R-:W-:Y:S01]  /*aa90*/  IADD3 R2, R0.reuse, -0x10, RZ ;  /* 0xfffffff000027810 */ /* 0x040fe20007ffe0ff */
[----:B------:R1:W-:Y:S01]  /*aaa0*/  STS [R0+0x400], R6 ;  /* 0x0004000600007388 */ /* 0x0003e20000000800 */
[----:B------:R-:W-:Y:S02]  /*aab0*/  @P1 IADD3 R2, R0, 0x10, RZ ;  /* 0x0000001000021810 */ /* 0x000fe40007ffe0ff */
[----:B------:R-:W-:Y:S01]  /*aac0*/  R2P PR, R4, 0x6 ;  /* 0x0000000604007804 */ /* 0x000fe20000000000 */
[----:B------:R-:W-:Y:S01]  /*aad0*/  STS [R0], R7 ;  /* 0x0000000700007388 */ /* 0x000fe20000000800 */
[----:B------:R-:W-:-:S03]  /*aae0*/  MOV R4, 0x20 ;  /* 0x0000002000047802 */ /* 0x000fc60000000f00 */
[----:B------:R2:W-:Y:S01]  /*aaf0*/  STS [R2], R5 ;  /* 0x0000000502007388 */ /* 0x0005e20000000800 */
[----:B------:R-:W-:-:S03]  /*ab00*/  SEL R4, R4, 0xffffffe0, !P1 ;  /* 0xffffffe004047807 */ /* 0x000fc60004800000 */
[----:B------:R3:W-:Y:S04]  /*ab10*/  STS [R2+0x400], R8 ;  /* 0x0004000802007388 */ /* 0x0007e80000000800 */
[----:B------:R-:W-:Y:S04]  /*ab20*/  STS [R0+0x2000], R10 ;  /* 0x0020000a00007388 */ /* 0x000fe80000000800 */
[----:B------:R4:W-:Y:S04]  /*ab30*/  STS [R0+0x2400], R9 ;  /* 0x0024000900007388 */ /* 0x0009e80000000800 */
[----:B------:R-:W-:Y:S01]  /*ab40*/  STS [R2+0x2000], R11 ;  /* 0x0020000b02007388 */ /* 0x000fe20000000800 */
[----:B-1----:R-:W-:-:S03]  /*ab50*/  MOV R6, 0x40 ;  /* 0x0000004000067802 */ /* 0x002fc60000000f00 */
[----:B------:R1:W-:Y:S01]  /*ab60*/  STS [R2+0x2400], R14 ;  /* 0x0024000e02007388 */ /* 0x0003e20000000800 */
[----:B------:R-:W-:Y:S02]  /*ab70*/  SEL R6, R6, 0xffffffc0, !P2 ;  /* 0xffffffc006067807 */ /* 0x000fe40005000000 */
[----:B--2---:R-:W-:Y:S02]  /*ab80*/  IADD3 R5, R0, R4, RZ ;  /* 0x0000000400057210 */ /* 0x004fe40007ffe0ff */
[----:B------:R-:W-:Y:S02]  /*ab90*/  IADD3 R4, R4, R2, RZ ;  /* 0x0000000204047210 */ /* 0x000fe40007ffe0ff */
[-C--:B---3--:R-:W-:Y:S01]  /*aba0*/  IADD3 R8, R0, R6.reuse, RZ ;  /* 0x0000000600087210 */ /* 0x088fe20007ffe0ff */
[----:B------:R2:W-:Y:S01]  /*abb0*/  STS [R5], R13 ;  /* 0x0000000d05007388 */ /* 0x0005e20000000800 */
[----:B------:R-:W-:-:S03]  /*abc0*/  IADD3 R7, R5, R6, RZ ;  /* 0x0000000605077210 */ /* 0x000fc60007ffe0ff */
[----:B------:R3:W-:Y:S01]  /*abd0*/  STS [R5+0x400], R12 ;  /* 0x0004000c05007388 */ /* 0x0007e20000000800 */
[----:B----4-:R-:W-:-:S03]  /*abe0*/  IADD3 R9, R6, R2, RZ ;  /* 0x0000000206097210 */ /* 0x010fc60007ffe0ff */
[----:B------:R-:W-:Y:S01]  /*abf0*/  STS [R4], R16 ;  /* 0x0000001004007388 */ /* 0x000fe20000000800 */
[----:B------:R-:W-:-:S03]  /*ac00*/  IADD3 R6, R4, R6, RZ ;  /* 0x0000000604067210 */ /* 0x000fc60007ffe0ff */
[----:B------:R-:W-:Y:S01]  /*ac10*/  STS [R4+0x400], R15 ;  /* 0x0004000f04007388 */ /* 0x000fe20000000800 */
[----:B-1----:R-:W-:-:S03]  /*ac20*/  MOV R14, 0x7f800000 ;  /* 0x7f800000000e7802 */ /* 0x002fc60000000f00 */
[----:B------:R-:W-:Y:S04]  /*ac30*/  STS [R5+0x2000], R17 ;  /* 0x0020001105007388 */ /* 0x000fe80000000800 */
[----:B------:R-:W-:Y:S04]  /*ac40*/  STS [R5+0x2400], R18 ;  /* 0x0024001205007388 */ /* 0x000fe80000000800 */
[----:B------:R-:W-:Y:S01]  /*ac50*/  STS [R4+0x2000], R26 ;  /* 0x0020001a04007388 */ /* 0x000fe20000000800 */
[----:B--2---:R-:W-:-:S03]  /*ac60*/  MOV R13, 0x7f800000 ;  /* 0x7f800000000d7802 */ /* 0x004fc60000000f00 */
[----:B------:R-:W-:Y:S01]  /*ac70*/  STS [R4+0x2400], R25 ;  /* 0x0024001904007388 */ /* 0x000fe20000000800 */
[----:B---3--:R-:W-:-:S03]  /*ac80*/  MOV R12, 0x7f800000 ;  /* 0x7f800000000c7802 */ /* 0x008fc60000000f00 */
[----:B------:R-:W-:Y:S04]  /*ac90*/  STS [R8], R24 ;  /* 0x0000001808007388 */ /* 0x000fe80000000800 */
[----:B------:R-:W-:Y:S04]  /*aca0*/  STS [R8+0x400], R23 ;  /* 0x0004001708007388 */ /* 0x000fe80000000800 */
[----:B------:R-:W-:Y:S04]  /*acb0*/  STS [R9], R21 ;  /* 0x0000001509007388 */ /* 0x000fe80000000800 */
[----:B------:R-:W-:Y:S04]  /*acc0*/  STS [R9+0x400], R20 ;  /* 0x0004001409007388 */ /* 0x000fe80000000800 */
[----:B------:R-:W-:Y:S04]  /*acd0*/  STS [R8+0x2000], R22 ;  /* 0x0020001608007388 */ /* 0x000fe80000000800 */
[----:B------:R-:W-:Y:S04]  /*ace0*/  STS [R8+0x2400], R27 ;  /* 0x0024001b08007388 */ /* 0x000fe80000000800 */
[----:B------:R-:W-:Y:S04]  /*acf0*/  STS [R9+0x2000], R69 ;  /* 0x0020004509007388 */ /* 0x000fe80000000800 */
[----:B------:R-:W-:Y:S04]  /*ad00*/  STS [R9+0x2400], R68 ;  /* 0x0024004409007388 */ /* 0x000fe80000000800 */
        /* <DEDUP_REMOVED lines=15> */
[----:B------:R1:W-:Y:S04]  /*ae00*/  STS [R2+0x6400], R52 ;  /* 0x0064003402007388 */ /* 0x0003e80000000800 */
[----:B------:R-:W-:Y:S04]  /*ae10*/  STS [R5+0x4000], R51 ;  /* 0x0040003305007388 */ /* 0x000fe80000000800 */
[----:B------:R-:W-:Y:S04]  /*ae20*/  STS [R5+0x4400], R50 ;  /* 0x0044003205007388 */ /* 0x000fe80000000800 */
[----:B------:R-:W-:Y:S04]  /*ae30*/  STS [R4+0x4000], R47 ;  /* 0x0040002f04007388 */ /* 0x000fe80000000800 */
[----:B------:R-:W-:Y:S04]  /*ae40*/  STS [R4+0x4400], R46 ;  /* 0x0044002e04007388 */ /* 0x000fe80000000800 */
[----:B------:R-:W-:Y:S04]  /*ae50*/  STS [R5+0x6000], R49 ;  /* 0x0060003105007388 */ /* 0x000fe80000000800 */
[----:B------:R2:W-:Y:S01]  /*ae60*/  STS [R5+0x6400], R48 ;  /* 0x0064003005007388 */ /* 0x0005e20000000800 */
[----:B-1----:R-:W2:Y:S03]  /*ae70*/  @P4 MUFU.LG2 R2, R152 ;  /* 0x0000009800024308 */ /* 0x002ea60000000c00 */
[----:B------:R-:W-:Y:S04]  /*ae80*/  STS [R4+0x6000], R45 ;  /* 0x0060002d04007388 */ /* 0x000fe80000000800 */
[----:B------:R1:W-:Y:S04]  /*ae90*/  STS [R4+0x6400], R44 ;  /* 0x0064002c04007388 */ /* 0x0003e80000000800 */
[----:B------:R-:W-:Y:S04]  /*aea0*/  STS [R8+0x4000], R43 ;  /* 0x0040002b08007388 */ /* 0x000fe80000000800 */
[----:B------:R-:W-:Y:S04]  /*aeb0*/  STS [R8+0x4400], R42 ;  /* 0x0044002a08007388 */ /* 0x000fe80000000800 */
[----:B------:R-:W-:Y:S04]  /*aec0*/  STS [R9+0x4000], R39 ;  /* 0x0040002709007388 */ /* 0x000fe80000000800 */
[----:B------:R-:W-:Y:S01]  /*aed0*/  STS [R9+0x4400], R38 ;  /* 0x0044002609007388 */ /* 0x000fe20000000800 */
[----:B--2---:R-:W-:-:S03]  /*aee0*/  @P4 FMUL.FTZ R5, R2, 0.69314718246459960938 ;  /* 0x3f31721802054820 */ /* 0x004fc60000410000 */
[----:B------:R-:W-:Y:S01]  /*aef0*/  STS [R8+0x6000], R41 ;  /* 0x0060002908007388 */ /* 0x000fe20000000800 */
[----:B-----5:R-:W-:-:S03]  /*af00*/  @P4 FFMA.FTZ R13, R155, c[0x0][0x238], R5 ;  /* 0x00008e009b0d4a23 */ /* 0x020fc60000010005 */
[----:B------:R2:W-:Y:S01]  /*af10*/  STS [R8+0x6400], R40 ;  /* 0x0064002808007388 */ /* 0x0005e20000000800 */
[----:B-1----:R-:W-:Y:S03]  /*af20*/  @P5 MUFU.LG2 R4, R153 ;  /* 0x0000009900045308 */ /* 0x002fe60000000c00 */
[----:B------:R-:W-:Y:S04]  /*af30*/  STS [R9+0x6000], R37 ;  /* 0x0060002509007388 */ /* 0x000fe80000000800 */
[----:B------:R1:W-:Y:S04]  /*af40*/  STS [R9+0x6400], R36 ;  /* 0x0064002409007388 */ /* 0x0003e80000000800 */
[----:B------:R-:W-:Y:S04]  /*af50*/  STS [R7+0x4000], R35 ;  /* 0x0040002307007388 */ /* 0x000fe80000000800 */
[----:B------:R-:W-:Y:S04]  /*af60*/  STS [R7+0x4400], R34 ;  /* 0x0044002207007388 */ /* 0x000fe80000000800 */
[----:B------:R-:W-:Y:S04]  /*af70*/  STS [R6+0x4000], R31 ;  /* 0x0040001f06007388 */ /* 0x000fe80000000800 */
[----:B------:R-:W-:Y:S01]  /*af80*/  STS [R6+0x4400], R30 ;  /* 0x0044001e06007388 */ /* 0x000fe20000000800 */
[----:B--2---:R-:W2:Y:S03]  /*af90*/  @P0 MUFU.LG2 R8, R158 ;  /* 0x0000009e00080308 */ /* 0x004ea60000000c00 */
[----:B------:R-:W-:Y:S04]  /*afa0*/  STS [R7+0x6000], R33 ;  /* 0x0060002107007388 */ /* 0x000fe80000000800 */
[----:B------:R3:W-:Y:S01]  /*afb0*/  STS [R7+0x6400], R32 ;  /* 0x0064002007007388 */ /* 0x0007e20000000800 */
[----:B-1----:R-:W-:-:S03]  /*afc0*/  MOV R9, 0x7f800000 ;  /* 0x7f80000000097802 */ /* 0x002fc60000000f00 */
[----:B------:R-:W-:Y:S04]  /*afd0*/  STS [R6+0x6000], R29 ;  /* 0x0060001d06007388 */ /* 0x000fe80000000800 */
[----:B------:R1:W-:Y:S01]  /*afe0*/  STS [R6+0x6400], R28 ;  /* 0x0064001c06007388 */ /* 0x0003e20000000800 */
[----:B--2---:R-:W-:-:S03]  /*aff0*/  @P0 FMUL.FTZ R2, R8, 0.69314718246459960938 ;  /* 0x3f31721808020820 */ /* 0x004fc60000410000 */
[----:B------:R-:W-:Y:S01]  /*b000*/  BAR.SYNC.DEFER_BLOCKING 0x0 ;  /* 0x0000000000007b1d */ /* 0x000fe20000010000 */
[----:B------:R-:W-:-:S05]  /*b010*/  @P0 FFMA.FTZ R9, R3, c[0x0][0x238], R2 ;  /* 0x00008e0003090a23 */ /* 0x000fca0000010002 */
[----:B------:R-:W2:Y:S01]  /*b020*/  S2R R15, SR_TID.X ;  /* 0x00000000000f7919 */ /* 0x000ea20000002100 */
[----:B---3--:R-:W-:-:S04]  /*b030*/  @P5 FMUL.FTZ R7, R4, 0.69314718246459960938 ;  /* 0x3f31721804075820 */ /* 0x008fc80000410000 */
[----:B------:R-:W-:Y:S01]  /*b040*/  @P5 FFMA.FTZ R14, R156, c[0x0][0x238], R7 ;  /* 0x00008e009c0e5a23 */ /* 0x000fe20000010007 */
[----:B-1----:R-:W1:Y:S01]  /*b050*/  @P3 MUFU.LG2 R6, R157 ;  /* 0x0000009d00063308 */ /* 0x002e620000000c00 */
[----:B------:R3:W4:Y:S04]  /*b060*/  LDS.128 R24, [R235] ;  /* 0x00000000eb187984 */ /* 0x0007280000000c00 */
[----:B------:R3:W3:Y:S01]  /*b070*/  LDS.128 R32, [R235+0x800] ;  /* 0x00080000eb207984 */ /* 0x0006e20000000c00 */
[----:B--2---:R-:W-:-:S03]  /*b080*/  SHF.R.S32.HI R16, RZ, 0x1f, R15 ;  /* 0x0000001fff107819 */ /* 0x004fc6000001140f */
[----:B------:R2:W2:Y:S01]  /*b090*/  LDS.128 R40, [R235+0x1000] ;  /* 0x00100000eb287984 */ /* 0x0004a20000000c00 */
[----:B------:R-:W-:-:S03]  /*b0a0*/  LEA.HI R0, R16, R15, RZ, 0x5 ;  /* 0x0000000f10007211 */ /* 0x000fc600078f28ff */
[----:B------:R2:W2:Y:S01]  /*b0b0*/  LDS.128 R48, [R235+0x1800] ;  /* 0x00180000eb307984 */ /* 0x0004a20000000c00 */
[----:B-1----:R-:W-:Y:S01]  /*b0c0*/  @P3 FMUL.FTZ R4, R6, 0.69314718246459960938 ;  /* 0x3f31721806043820 */ /* 0x002fe20000410000 */
[----:B------:R-:W-:Y:S02]  /*b0d0*/  LOP3.LUT R0, R0, 0xffffffe0, RZ, 0xc0, !PT ;  /* 0xffffffe000007812 */ /* 0x000fe400078ec0ff */
[----:B------:R1:W1:Y:S01]  /*b0e0*/  LDS.128 R56, [R235+0x2000] ;  /* 0x00200000eb387984 */ /* 0x0002620000000c00 */
[----:B------:R-:W-:Y:S01]  /*b0f0*/  @P3 FFMA.FTZ R12, R154, c[0x0][0x238], R4 ;  /* 0x00008e009a0c3a23 */ /* 0x000fe20000010004 */
[----:B------:R-:W-:Y:S02]  /*b100*/  IADD3 R0, -R0, R15, RZ ;  /* 0x0000000f00007210 */ /* 0x000fe40007ffe1ff */
[----:B------:R1:W1:Y:S02]  /*b110*/  LDS.128 R64, [R235+0x2800] ;  /* 0x00280000eb407984 */ /* 0x0002640000000c00 */
[----:B------:R-:W-:-:S02]  /*b120*/  LOP3.LUT P1, RZ, R0, 0x3, RZ, 0xc0, !PT ;  /* 0x0000000300ff7812 */ /* 0x000fc4000782c0ff */
[----:B------:R1:W1:Y:S04]  /*b130*/  LDS.128 R72, [R235+0x3000] ;  /* 0x00300000eb487984 */ /* 0x0002680000000c00 */
        /* <DEDUP_REMOVED lines=8> */
[----:B------:R1:W1:Y:S01]  /*b1c0*/  LDS.128 R76, [R235+0x7800] ;  /* 0x00780000eb4c7984 */ /* 0x0002620000000c00 */
[----:B------:R-:W-:Y:S05]  /*b1d0*/  @P1 BRA `(.L_x_11) ;  /* 0x0000027000001947 */ /* 0x000fea0003800000 */
[----:B--234-:R-:W-:Y:S02]  /*b1e0*/  SHF.R.S32.HI R2, RZ, 0x1f, R19 ;  /* 0x0000001fff027819 */ /* 0x01cfe40000011413 */
[----:B------:R-:W-:-:S02]  /*b1f0*/  SHF.R.S32.HI R3, RZ, 0x1f, R0 ;  /* 0x0000001fff037819 */ /* 0x000fc40000011400 */
[----:B------:R-:W-:Y:S02]  /*b200*/  LEA.HI R2, R2, R19, RZ, 0x2 ;  /* 0x0000001302027211 */ /* 0x000fe400078f10ff */
[----:B------:R-:W-:Y:S02]  /*b210*/  LEA.HI R0, R3, R0, RZ, 0x2 ;  /* 0x0000000003007211 */ /* 0x000fe400078f10ff */
[----:B------:R-:W-:Y:S02]  /*b220*/  LOP3.LUT R2, R2, 0xffffffc, RZ, 0xc0, !PT ;  /* 0x0ffffffc02027812 */ /* 0x000fe400078ec0ff */
[----:B------:R-:W-:-:S03]  /*b230*/  SHF.R.S32.HI R0, RZ, 0x2, R0 ;  /* 0x00000002ff007819 */ /* 0x000fc60000011400 */
[----:B------:R-:W-:-:S04]  /*b240*/  IMAD.IADD R2, R19, 0x1, -R2 ;  /* 0x0000000113027824 */ /* 0x000fc800078e0a02 */
[----:B------:R-:W-:-:S05]  /*b250*/  IMAD R0, R2, 0x10, R0 ;  /* 0x0000001002007824 */ /* 0x000fca00078e0200 */
[C---:B------:R-:W-:Y:S02]  /*b260*/  ISETP.GE.AND P6, PT, R0.reuse, UR12, PT ;  /* 0x0000000c00007c0c */ /* 0x040fe4000bfc6270 */
[C---:B------:R-:W-:Y:S02]  /*b270*/  IADD3 R2, R0.reuse, 0x8, RZ ;  /* 0x0000000800027810 */ /* 0x040fe40007ffe0ff */
[----:B------:R-:W-:Y:S02]  /*b280*/  IADD3 R5, R0, 0x40, RZ ;  /* 0x0000004000057810 */ /* 0x000fe40007ffe0ff */
[----:B------:R-:W-:Y:S02]  /*b290*/  ISETP.GE.AND P5, PT, R2, UR12, PT ;  /* 0x0000000c02007c0c */ /* 0x000fe4000bfa6270 */
[----:B------:R-:W-:Y:S02]  /*b2a0*/  IADD3 R4, R0, 0x48, RZ ;  /* 0x0000004800047810 */ /* 0x000fe40007ffe0ff */
[----:B------:R-:W-:-:S02]  /*b2b0*/  ISETP.GE.AND P4, PT, R5, UR12, PT ;  /* 0x0000000c05007c0c */ /* 0x000fc4000bf86270 */
[----:B------:R-:W-:Y:S01]  /*b2c0*/  ISETP.GE.AND P3, PT, R4, UR12, PT ;  /* 0x0000000c04007c0c */ /* 0x000fe2000bf66270 */
[----:B------:R-:W-:-:S05]  /*b2d0*/  @!P6 IMAD R3, R0, UR19, RZ ;  /* 0x000000130003ec24 */ /* 0x000fca000f8e02ff */
[----:B------:R-:W-:Y:S01]  /*b2e0*/  @!P6 IADD3 R0, P0, R3, UR10, RZ ;  /* 0x0000000a0300ec10 */ /* 0x000fe2000ff1e0ff */
[----:B------:R-:W-:-:S03]  /*b2f0*/  @!P5 IMAD R2, R2, UR19, RZ ;  /* 0x000000130202dc24 */ /* 0x000fc6000f8e02ff */
[----:B------:R-:W-:Y:S01]  /*b300*/  @!P6 LEA.HI.X.SX32 R6, R3, UR4, 0x1, P0 ;  /* 0x000000040306ec11 */ /* 0x000fe200080f0eff */
[----:B------:R-:W-:Y:S01]  /*b310*/  @!P4 IMAD R5, R5, UR19, RZ ;  /* 0x000000130505cc24 */ /* 0x000fe2000f8e02ff */
[----:B------:R-:W-:Y:S01]  /*b320*/  @!P6 LEA R10, P1, R0, c[0x0][0x200], 0x2 ;  /* 0x00008000000aea11 */ /* 0x000fe200078210ff */
[----:B------:R-:W-:Y:S01]  /*b330*/  @!P3 IMAD R3, R4, UR19, RZ ;  /* 0x000000130403bc24 */ /* 0x000fe2000f8e02ff */
[----:B------:R-:W-:Y:S02]  /*b340*/  @!P5 IADD3 R7, P0, R2, UR10, RZ ;  /* 0x0000000a0207dc10 */ /* 0x000fe4000ff1e0ff */
[----:B------:R-:W-:Y:S02]  /*b350*/  @!P6 LEA.HI.X R11, R0, c[0x0][0x204], R6, 0x2, P1 ;  /* 0x00008100000bea11 */ /* 0x000fe400008f1406 */
[----:B------:R-:W-:Y:S02]  /*b360*/  @!P5 LEA.HI.X.SX32 R2, R2, UR4, 0x1, P0 ;  /* 0x000000040202dc11 */ /* 0x000fe400080f0eff */
[----:B------:R-:W-:Y:S01]  /*b370*/  @!P4 IADD3 R0, P1, R5, UR10, RZ ;  /* 0x0000000a0500cc10 */ /* 0x000fe2000ff3e0ff */
[----:B------:R2:W-:Y:S01]  /*b380*/  @!P6 STG.E [R10.64], R14 ;  /* 0x0000000e0a00e986 */ /* 0x0005e2000c101910 */
[----:B------:R-:W-:-:S02]  /*b390*/  @!P5 LEA R6, P2, R7, c[0x0][0x200], 0x2 ;  /* 0x000080000706da11 */ /* 0x000fc400078410ff */
[----:B------:R-:W-:Y:S02]  /*b3a0*/  @!P3 IADD3 R8, P0, R3, UR10, RZ ;  /* 0x0000000a0308bc10 */ /* 0x000fe4000ff1e0ff */
[----:B------:R-:W-:Y:S02]  /*b3b0*/  @!P4 LEA.HI.X.SX32 R5, R5, UR4, 0x1, P1 ;  /* 0x000000040505cc11 */ /* 0x000fe400088f0eff */
[----:B------:R-:W-:Y:S02]  /*b3c0*/  @!P5 LEA.HI.X R7, R7, c[0x0][0x204], R2, 0x2, P2 ;  /* 0x000081000707da11 */ /* 0x000fe400010f1402 */
[----:B------:R-:W-:Y:S02]  /*b3d0*/  @!P3 LEA.HI.X.SX32 R3, R3, UR4, 0x1, P0 ;  /* 0x000000040303bc11 */ /* 0x000fe400080f0eff */
[----:B------:R-:W-:Y:S01]  /*b3e0*/  @!P4 LEA R4, P1, R0, c[0x0][0x200], 0x2 ;  /* 0x000080000004ca11 */ /* 0x000fe200078210ff */
[----:B------:R2:W-:Y:S01]  /*b3f0*/  @!P5 STG.E [R6.64], R13 ;  /* 0x0000000d0600d986 */ /* 0x0005e2000c101910 */
[----:B------:R-:W-:-:S02]  /*b400*/  @!P3 LEA R2, P0, R8, c[0x0][0x200], 0x2 ;  /* 0x000080000802ba11 */ /* 0x000fc400078010ff */
[----:B------:R-:W-:Y:S02]  /*b410*/  @!P4 LEA.HI.X R5, R0, c[0x0][0x204], R5, 0x2, P1 ;  /* 0x000081000005ca11 */ /* 0x000fe400008f1405 */
[----:B------:R-:W-:-:S03]  /*b420*/  @!P3 LEA.HI.X R3, R8, c[0x0][0x204], R3, 0x2, P0 ;  /* 0x000081000803ba11 */ /* 0x000fc600000f1403 */
[----:B------:R2:W-:Y:S04]  /*b430*/  @!P4 STG.E [R4.64], R12 ;  /* 0x0000000c0400c986 */ /* 0x0005e8000c101910 */
[----:B------:R2:W-:Y:S02]  /*b440*/  @!P3 STG.E [R2.64], R9 ;  /* 0x000000090200b986 */ /* 0x0005e4000c101910 */
.L_x_11:
[----:B--234-:R-:W-:Y:S05]  /*b450*/  BSYNC B0 ;  /* 0x0000000000007941 */ /* 0x01cfea0003800000 */
.L_x_10:
[----:B------:R-:W2:Y:S04]  /*b460*/  LDL.LU.64 R4, [R1+0x38] ;  /* 0x0000380001047983 */ /* 0x000ea80000300a00 */
[----:B------:R-:W3:Y:S01]  /*b470*/  S2R R8, SR_CTAID.Z ;  /* 0x0000000000087919 */ /* 0x000ee20000002700 */
[----:B------:R-:W-:Y:S01]  /*b480*/  LEA.HI R0, R16, R15, RZ, 0x3 ;  /* 0x0000000f10007211 */ /* 0x000fe200078f18ff */
[----:B------:R-:W-:-:S02]  /*b490*/  USHF.R.S32.HI UR6, URZ, 0x1f, UR11 ;  /* 0x0000001f3f067899 */ /* 0x000fc4000801140b */
[----:B------:R4:W5:Y:S01]  /*b4a0*/  LDL.64 R12, [R1+0x18] ;  /* 0x00001800010c7983 */ /* 0x0009620000100a00 */
[----:B------:R-:W-:Y:S01]  /*b4b0*/  SHF.R.S32.HI R10, RZ, 0x3, R0 ;  /* 0x00000003ff0a7819 */ /* 0x000fe20000011400 */
[----:B------:R-:W-:Y:S01]  /*b4c0*/  ULDC.64 UR4, c[0x0][0x1f0] ;  /* 0x00007c0000047ab9 */ /* 0x000fe20000000a00 */
[----:B------:R-:W-:Y:S01]  /*b4d0*/  BSSY B0, `(.L_x_12) ;  /* 0x0000012000007945 */ /* 0x000fe20003800000 */
[----:B------:R-:W-:-:S04]  /*b4e0*/  UIMAD UR4, UR6, UR4, URZ ;  /* 0x00000004060472a4 */ /* 0x000fc8000f8e023f */
[----:B------:R-:W-:Y:S01]  /*b4f0*/  UIMAD UR4, UR11, UR5, UR4 ;  /* 0x000000050b0472a4 */ /* 0x000fe2000f8e0204 */
[----:B--2---:R-:W-:-:S04]  /*b500*/  IADD3 R2, P0, R4, UR14, RZ ;  /* 0x0000000e04027c10 */ /* 0x004fc8000ff1e0ff */
[----:B------:R-:W-:Y:S02]  /*b510*/  IADD3.X R3, R5, UR7, RZ, P0, !PT ;  /* 0x0000000705037c10 */ /* 0x000fe400087fe4ff */
[----:B------:R-:W-:-:S03]  /*b520*/  ISETP.GE.AND P0, PT, R10, UR12, PT ;  /* 0x0000000c0a007c0c */ /* 0x000fc6000bf06270 */
[----:B---3--:R-:W-:-:S05]  /*b530*/  IMAD.WIDE.U32 R8, R8, c[0x0][0x1f0], R2 ;  /* 0x00007c0008087a25 */ /* 0x008fca00078e0002 */
[----:B------:R-:W-:-:S05]  /*b540*/  IADD3 R7, R9, UR4, RZ ;  /* 0x0000000409077c10 */ /* 0x000fca000fffe0ff */
[----:B------:R-:W-:Y:S05]  /*b550*/  @P0 BRA `(.L_x_13) ;  /* 0x0000009000000947 */ /* 0x000fea0003800000 */
[----:B----4-:R-:W-:Y:S01]  /*b560*/  MOV R6, R8 ;  /* 0x0000000800067202 */ /* 0x010fe20000000f00 */
[----:B-----5:R-:W-:-:S04]  /*b570*/  IMAD R0, R13, c[0x0][0x1e8], RZ ;  /* 0x00007a000d007a24 */ /* 0x020fc800078e02ff */
[----:B------:R-:W-:-:S04]  /*b580*/  IMAD.WIDE.U32 R2, R12, c[0x0][0x1e8], R6 ;  /* 0x00007a000c027a25 */ /* 0x000fc800078e0006 */
[----:B------:R-:W-:Y:S01]  /*b590*/  IMAD R0, R12, c[0x0][0x1ec], R0 ;  /* 0x00007b000c007a24 */ /* 0x000fe200078e0200 */
[----:B------:R-:W-:-:S04]  /*b5a0*/  LEA R4, P0, R2, c[0x0][0x1d0], 0x1 ;  /* 0x0000740002047a11 */ /* 0x000fc800078008ff */
[----:B------:R-:W-:-:S04]  /*b5b0*/  IADD3 R0, R3, R0, RZ ;  /* 0x0000000003007210 */ /* 0x000fc80007ffe0ff */
[----:B------:R-:W-:-:S05]  /*b5c0*/  LEA.HI.X R5, R2, c[0x0][0x1d4], R0, 0x1, P0 ;  /* 0x0000750002057a11 */ /* 0x000fca00000f0c00 */
[----:B------:R2:W-:Y:S04]  /*b5d0*/  STG.E.128 [R4.64], R24 ;  /* 0x0000001804007986 */ /* 0x0005e8000c101d10 */
[----:B-1----:R2:W-:Y:S02]  /*b5e0*/  STG.E.128 [R4.64+0x80], R20 ;  /* 0x0000801404007986 */ /* 0x0025e4000c101d10 */
.L_x_13:
[----:B----4-:R-:W-:Y:S05]  /*b5f0*/  BSYNC B0 ;  /* 0x0000000000007941 */ /* 0x010fea0003800000 */
.L_x_12:
[----:B------:R-:W-:Y:S01]  /*b600*/  IADD3 R0, R10, 0x10, RZ ;  /* 0x000000100a007810 */ /* 0x000fe20007ffe0ff */
[----:B------:R-:W-:Y:S03]  /*b610*/  BSSY B0, `(.L_x_14) ;  /* 0x000000f000007945 */ /* 0x000fe60003800000 */
[----:B------:R-:W-:-:S13]  /*b620*/  ISETP.GE.AND P0, PT, R0, UR12, PT ;  /* 0x0000000c00007c0c */ /* 0x000fda000bf06270 */
[----:B------:R-:W-:Y:S05]  /*b630*/  @P0 BRA `(.L_x_15) ;  /* 0x000000c000000947 */ /* 0x000fea0003800000 */
[----:B--2--5:R-:W-:Y:S01]  /*b640*/  IADD3 R4, P0, R12, 0x10, RZ ;  /* 0x000000100c047810 */ /* 0x024fe20007f1e0ff */
[----:B------:R-:W-:Y:S01]  /*b650*/  IMAD.MOV.U32 R2, RZ, RZ, R8 ;  /* 0x000000ffff027224 */ /* 0x000fe200078e0008 */
[----:B------:R-:W-:-:S03]  /*b660*/  MOV R3, R7 ;  /* 0x0000000700037202 */ /* 0x000fc60000000f00 */
[----:B------:R-:W-:Y:S02]  /*b670*/  IMAD.X R0, RZ, RZ, R13, P0 ;  /* 0x000000ffff007224 */ /* 0x000fe400000e060d */
[----:B------:R-:W-:-:S04]  /*b680*/  IMAD.WIDE.U32 R2, R4, c[0x0][0x1e8], R2 ;  /* 0x00007a0004027a25 */ /* 0x000fc800078e0002 */
[----:B------:R-:W-:-:S04]  /*b690*/  IMAD R0, R0, c[0x0][0x1e8], RZ ;  /* 0x00007a0000007a24 */ /* 0x000fc800078e02ff */
[----:B------:R-:W-:Y:S01]  /*b6a0*/  IMAD R0, R4, c[0x0][0x1ec], R0 ;  /* 0x00007b0004007a24 */ /* 0x000fe200078e0200 */
[----:B------:R-:W-:-:S04]  /*b6b0*/  LEA R4, P0, R2, c[0x0][0x1d0], 0x1 ;  /* 0x0000740002047a11 */ /* 0x000fc800078008ff */
[----:B------:R-:W-:-:S04]  /*b6c0*/  IADD3 R0, R3, R0, RZ ;  /* 0x0000000003007210 */ /* 0x000fc80007ffe0ff */
[----:B------:R-:W-:-:S05]  /*b6d0*/  LEA.HI.X R5, R2, c[0x0][0x1d4], R0, 0x1, P0 ;  /* 0x0000750002057a11 */ /* 0x000fca00000f0c00 */
[----:B------:R2:W-:Y:S04]  /*b6e0*/  STG.E.128 [R4.64], R32 ;  /* 0x0000002004007986 */ /* 0x0005e8000c101d10 */
[----:B-1----:R2:W-:Y:S02]  /*b6f0*/  STG.E.128 [R4.64+0x80], R28 ;  /* 0x0000801c04007986 */ /* 0x0025e4000c101d10 */
.L_x_15:
[----:B------:R-:W-:Y:S05]  /*b700*/  BSYNC B0 ;  /* 0x0000000000007941 */ /* 0x000fea0003800000 */
.L_x_14:
[----:B------:R-:W3:Y:S01]  /*b710*/  LDL.LU R0, [R1+0x44] ;  /* 0x0000440001007983 */ /* 0x000ee20000300800 */
[----:B------:R-:W-:Y:S01]  /*b720*/  BSSY B0, `(.L_x_16) ;  /* 0x000000f000007945 */ /* 0x000fe20003800000 */
[----:B---3--:R-:W-:-:S13]  /*b730*/  ISETP.GE.AND P0, PT, R0, UR12, PT ;  /* 0x0000000c00007c0c */ /* 0x008fda000bf06270 */
        /* <DEDUP_REMOVED lines=13> */
.L_x_17:
[----:B------:R-:W-:Y:S05]  /*b810*/  BSYNC B0 ;  /* 0x0000000000007941 */ /* 0x000fea0003800000 */
.L_x_16:
        /* <DEDUP_REMOVED lines=16> */
.L_x_19:
[----:B------:R-:W-:Y:S05]  /*b920*/  BSYNC B0 ;  /* 0x0000000000007941 */ /* 0x000fea0003800000 */
.L_x_18:
        /* <DEDUP_REMOVED lines=14> */
[----:B-1----:R1:W-:Y:S04]  /*ba10*/  STG.E.128 [R4.64], R56 ;  /* 0x0000003804007986 */ /* 0x0023e8000c101d10 */
[----:B------:R1:W-:Y:S02]  /*ba20*/  STG.E.128 [R4.64+0x80], R52 ;  /* 0x0000803404007986 */ /* 0x0003e4000c101d10 */
.L_x_21:
[----:B------:R-:W-:Y:S05]  /*ba30*/  BSYNC B0 ;  /* 0x0000000000007941 */ /* 0x000fea0003800000 */
.L_x_20:
[----:B------:R-:W3:Y:S01]  /*ba40*/  LDL.LU R0, [R1+0x50] ;  /* 0x0000500001007983 */ /* 0x000ee20000300800 */
[----:B------:R-:W-:Y:S01]  /*ba50*/  BSSY B0, `(.L_x_22) ;  /* 0x000000f000007945 */ /* 0x000fe20003800000 */
[----:B---3--:R-:W-:-:S13]  /*ba60*/  ISETP.GE.AND P0, PT, R0, UR12, PT ;  /* 0x0000000c00007c0c */ /* 0x008fda000bf06270 */
[----:B------:R-:W-:Y:S05]  /*ba70*/  @P0 BRA `(.L_x_23) ;  /* 0x000000c000000947 */ /* 0x000fea0003800000 */
[----:B-12--5:R-:W-:Y:S01]  /*ba80*/  IADD3 R4, P0, R12, 0x50, RZ ;  /* 0x000000500c047810 */ /* 0x026fe20007f1e0ff */
        /* <DEDUP_REMOVED lines=10> */
[----:B------:R1:W-:Y:S02]  /*bb30*/  STG.E.128 [R4.64+0x80], R60 ;  /* 0x0000803c04007986 */ /* 0x0003e4000c101d10 */
.L_x_23:
[----:B------:R-:W-:Y:S05]  /*bb40*/  BSYNC B0 ;  /* 0x0000000000007941 */ /* 0x000fea0003800000 */
.L_x_22:
        /* <DEDUP_REMOVED lines=16> */
.L_x_25:
[----:B------:R-:W-:Y:S05]  /*bc50*/  BSYNC B0 ;  /* 0x0000000000007941 */ /* 0x000fea0003800000 */
.L_x_24:
[----:B------:R-:W3:Y:S02]  /*bc60*/  LDL.LU R0, [R1+0x48] ;  /* 0x0000480001007983 */ /* 0x000ee40000300800 */
[----:B---3--:R-:W-:-:S13]  /*bc70*/  ISETP.GE.AND P0, PT, R0, UR12, PT ;  /* 0x0000000c00007c0c */ /* 0x008fda000bf06270 */
[----:B------:R-:W-:Y:S05]  /*bc80*/  @P0 EXIT ;  /* 0x000000000000094d */ /* 0x000fea0003800000 */
[----:B-----5:R-:W-:Y:S01]  /*bc90*/  IADD3 R6, P0, R12, 0x70, RZ ;  /* 0x000000700c067810 */ /* 0x020fe20007f1e0ff */
[----:B------:R-:W-:Y:S01]  /*bca0*/  IMAD.MOV.U32 R2, RZ, RZ, R8 ;  /* 0x000000ffff027224 */ /* 0x000fe200078e0008 */
[----:B------:R-:W-:-:S03]  /*bcb0*/  MOV R3, R7 ;  /* 0x0000000700037202 */ /* 0x000fc60000000f00 */
[----:B------:R-:W-:Y:S02]  /*bcc0*/  IMAD.X R0, RZ, RZ, R13, P0 ;  /* 0x000000ffff007224 */ /* 0x000fe400000e060d */
[----:B-12---:R-:W-:-:S04]  /*bcd0*/  IMAD.WIDE.U32 R4, R6, c[0x0][0x1e8], R2 ;  /* 0x00007a0006047a25 */ /* 0x006fc800078e0002 */
[----:B------:R-:W-:Y:S01]  /*bce0*/  IMAD R0, R0, c[0x0][0x1e8], RZ ;  /* 0x00007a0000007a24 */ /* 0x000fe200078e02ff */
[----:B------:R-:W-:-:S03]  /*bcf0*/  LEA R2, P0, R4, c[0x0][0x1d0], 0x1 ;  /* 0x0000740004027a11 */ /* 0x000fc600078008ff */
[----:B------:R-:W-:-:S05]  /*bd00*/  IMAD R0, R6, c[0x0][0x1ec], R0 ;  /* 0x00007b0006007a24 */ /* 0x000fca00078e0200 */
[----:B------:R-:W-:-:S04]  /*bd10*/  IADD3 R0, R5, R0, RZ ;  /* 0x0000000005007210 */ /* 0x000fc80007ffe0ff */
[----:B------:R-:W-:-:S05]  /*bd20*/  LEA.HI.X R3, R4, c[0x0][0x1d4], R0, 0x1, P0 ;  /* 0x0000750004037a11 */ /* 0x000fca00000f0c00 */
[----:B------:R-:W-:Y:S04]  /*bd30*/  STG.E.128 [R2.64], R80 ;  /* 0x0000005002007986 */ /* 0x000fe8000c101d10 */
[----:B------:R-:W-:Y:S01]  /*bd40*/  STG.E.128 [R2.64+0x80], R76 ;  /* 0x0000804c02007986 */ /* 0x000fe2000c101d10 */
[----:B------:R-:W-:Y:S05]  /*bd50*/  EXIT ;  /* 0x000000000000794d */ /* 0x000fea0003800000 */
.L_x_2:
[----:B------:R-:W-:Y:S01]  /*bd60*/  UISETP.NE.AND UP4, UPT, UR9, -0x1, UPT ;  /* 0xffffffff0900788c */ /* 0x000fe2000bf85270 */
[----:B------:R-:W-:Y:S01]  /*bd70*/  SHF.R.S32.HI R8, RZ, 0x1f, R154 ;  /* 0x0000001fff087819 */ /* 0x000fe2000001149a */
[----:B------:R-:W-:Y:S01]  /*bd80*/  ULDC.64 UR6, c[0x0][0x1e8] ;  /* 0x00007a0000067ab9 */ /* 0x000fe20000000a00 */
[----:B------:R-:W1:Y:S01]  /*bd90*/  S2R R12, SR_CTAID.Z ;  /* 0x00000000000c7919 */ /* 0x000e620000002700 */
[----:B------:R-:W-:Y:S01]  /*bda0*/  ULDC.64 UR4, c[0x0][0x1e0] ;  /* 0x0000780000047ab9 */ /* 0x000fe20000000a00 */
[----:B------:R-:W-:Y:S01]  /*bdb0*/  LEA.HI R8, R8, R154, RZ, 0x3 ;  /* 0x0000009a08087211 */ /* 0x000fe200078f18ff */
[----:B------:R-:W-:Y:S01]  /*bdc0*/  ULDC.U8 UR20, c[0x0][0x328] ;  /* 0x0000ca0000147ab9 */ /* 0x000fe20000000000 */
[----:B------:R-:W2:Y:S01]  /*bdd0*/  S2R R6, SR_CTAID.X ;  /* 0x0000000000067919 */ /* 0x000ea20000002500 */
[----:B------:R-:W-:Y:S01]  /*bde0*/  USHF.R.S32.HI UR14, URZ, 0x1f, UR11 ;  /* 0x0000001f3f0e7899 */ /* 0x000fe2000801140b */
[----:B------:R-:W-:Y:S01]  /*bdf0*/  LOP3.LUT R0, R8, 0x1ffffff8, RZ, 0xc0, !PT ;  /* 0x1ffffff808007812 */ /* 0x000fe200078ec0ff */
[----:B------:R-:W-:Y:S01]  /*be00*/  UISETP.NE.AND UP3, UPT, UR20, URZ, UPT ;  /* 0x0000003f1400728c */ /* 0x000fe2000bf65270 */
[----:B------:R-:W-:Y:S01]  /*be10*/  SHF.R.S32.HI R8, RZ, 0x3, R8 ;  /* 0x00000003ff087819 */ /* 0x000fe20000011408 */
[----:B------:R-:W-:Y:S01]  /*be20*/  @UP4 UIMAD.WIDE.U32 UR18, UR9, UR6, URZ ;  /* 0x00000006091242a5 */ /* 0x000fe2000f8e003f */
[----:B------:R-:W-:Y:S01]  /*be30*/  BSSY B0, `(.L_x_26) ;  /* 0x000003a000007945 */ /* 0x000fe20003800000 */
[----:B------:R-:W-:Y:S01]  /*be40*/  @!UP4 USHF.R.S32.HI UR21, URZ, 0x1f, UR10 ;  /* 0x0000001f3f15c899 */ /* 0x000fe2000801140a */
[----:B------:R-:W-:Y:S01]  /*be50*/  IMAD.IADD R0, R154, 0x1, -R0 ;  /* 0x000000019a007824 */ /* 0x000fe200078e0a00 */
[----:B------:R-:W-:Y:S01]  /*be60*/  @UP4 UIMAD UR7, UR9, UR7, UR19 ;  /* 0x00000007090742a4 */ /* 0x000fe2000f8e0213 */
[----:B------:R-:W-:Y:S01]  /*be70*/  SHF.R.S32.HI R9, RZ, 0x1f, R8 ;  /* 0x0000001fff097819 */ /* 0x000fe20000011408 */
[----:B------:R-:W-:Y:S01]  /*be80*/  @!UP4 UIMAD UR21, UR21, UR4, URZ ;  /* 0x000000041515c2a4 */ /* 0x000fe2000f8e023f */
[----:B------:R-:W-:Y:S01]  /*be90*/  IMAD.SHL.U32 R0, R0, 0x8, RZ ;  /* 0x0000000800007824 */ /* 0x000fe200078e00ff */
[----:B------:R-:W-:-:S02]  /*bea0*/  ULDC.U8 UR19, c[0x0][0x329] ;  /* 0x0000ca4000137ab9 */ /* 0x000fc40000000000 */
[----:B------:R-:W-:Y:S02]  /*beb0*/  UISETP.NE.AND UP1, UPT, UR19, URZ, UPT ;  /* 0x0000003f1300728c */ /* 0x000fe4000bf25270 */
[----:B------:R-:W-:Y:S02]  /*bec0*/  @!UP4 UIMAD.WIDE.U32 UR22, UR10, UR4, URZ ;  /* 0x000000040a16c2a5 */ /* 0x000fe4000f8e003f */
[----:B------:R-:W-:Y:S02]  /*bed0*/  @!UP4 UIMAD UR21, UR10, UR5, UR21 ;  /* 0x000000050a15c2a4 */ /* 0x000fe4000f8e0215 */
[----:B------:R-:W-:Y:S02]  /*bee0*/  UISETP.NE.OR UP2, UPT, UR19, URZ, !UP3 ;  /* 0x0000003f1300728c */ /* 0x000fe4000df45670 */
[----:B------:R-:W-:Y:S01]  /*bef0*/  ULDC.64 UR4, c[0x0][0x1f0] ;  /* 0x00007c0000047ab9 */ /* 0x000fe20000000a00 */
[----:B--2---:R-:W-:Y:S01]  /*bf00*/  IMAD.WIDE R6, R6, 0x80, R8 ;  /* 0x0000008006067825 */ /* 0x004fe200078e0208 */
[----:B------:R-:W-:-:S02]  /*bf10*/  UIMAD UR4, UR14, UR4, URZ ;  /* 0x000000040e0472a4 */ /* 0x000fc4000f8e023f */
[----:B------:R-:W-:Y:S02]  /*bf20*/  ULDC UR13, c[0x0][0x214] ;  /* 0x00008500000d7ab9 */ /* 0x000fe40000000800 */
[----:B------:R-:W-:Y:S02]  /*bf30*/  @UP1 ULDC UR14, c[0x0][0x210] ;  /* 0x00008400000e1ab9 */ /* 0x000fe40000000800 */
[----:B------:R-:W-:Y:S02]  /*bf40*/  ULDC UR8, c[0x0][0x234] ;  /* 0x00008d0000087ab9 */ /* 0x000fe40000000800 */
[----:B------:R-:W-:Y:S02]  /*bf50*/  @UP1 UIMAD UR14, UR14, UR13, URZ ;  /* 0x0000000d0e0e12a4 */ /* 0x000fe4000f8e023f */
[----:B------:R-:W-:Y:S02]  /*bf60*/  UISETP.NE.OR UP0, UPT, UR9, -0x1, UP2 ;  /* 0xffffffff0900788c */ /* 0x000fe40009705670 */
[----:B------:R-:W-:-:S02]  /*bf70*/  @!UP1 USEL UR14, UR13, UR8, !UP3 ;  /* 0x000000080d0e9287 */ /* 0x000fc4000d800000 */
[----:B------:R-:W-:Y:S02]  /*bf80*/  ULDC UR6, c[0x0][0x1c0] ;  /* 0x0000700000067ab9 */ /* 0x000fe40000000800 */
[----:B------:R-:W-:Y:S02]  /*bf90*/  @UP1 UMOV UR19, 0x1 ;  /* 0x0000000100131882 */ /* 0x000fe40000000000 */
[----:B------:R-:W-:Y:S02]  /*bfa0*/  @!UP1 UIMAD UR19, UR14, UR6, URZ ;  /* 0x000000060e1392a4 */ /* 0x000fe4000f8e023f */
[----:B------:R-:W-:Y:S02]  /*bfb0*/  @!UP4 UMOV UR18, UR22 ;  /* 0x000000160012cc82 */ /* 0x000fe40008000000 */
[----:B------:R-:W-:Y:S01]  /*bfc0*/  @!UP4 UIADD3 UR7, UR23, UR21, URZ ;  /* 0x000000151707c290 */ /* 0x000fe2000fffe03f */
[----:B------:R-:W-:Y:S01]  /*bfd0*/  IADD3 R2, P0, R0, UR18, RZ ;  /* 0x0000001200027c10 */ /* 0x000fe2000ff1e0ff */
[----:B------:R-:W-:-:S02]  /*bfe0*/  UIADD3 UR15, -UR12, UR15, URZ ;  /* 0x0000000f0c0f7290 */ /* 0x000fc4000fffe13f */
[----:B------:R-:W-:Y:S02]  /*bff0*/  UIMAD UR19, UR10, UR19, URZ ;  /* 0x000000130a1372a4 */ /* 0x000fe4000f8e023f */
[----:B------:R-:W-:Y:S01]  /*c000*/  @!UP0 UIMAD UR9, UR10, UR13, URZ ;  /* 0x0000000d0a0982a4 */ /* 0x000fe2000f8e023f */
[----:B------:R-:W-:Y:S01]  /*c010*/  LEA.HI.X.SX32 R3, R0, UR7, 0x1, P0 ;  /* 0x0000000700037c11 */ /* 0x000fe200080f0eff */
[----:B------:R-:W-:Y:S01]  /*c020*/  @UP1 ULDC UR20, c[0x0][0x210] ;  /* 0x0000840000141ab9 */ /* 0x000fe20000000800 */
[----:B------:R-:W-:Y:S01]  /*c030*/  ISETP.GE.AND P0, PT, R8, UR15, PT ;  /* 0x0000000f08007c0c */ /* 0x000fe2000bf06270 */
[----:B------:R-:W-:Y:S02]  /*c040*/  USEL UR19, UR19, URZ, UP2 ;  /* 0x0000003f13137287 */ /* 0x000fe40009000000 */
[----:B------:R-:W-:Y:S01]  /*c050*/  @!UP1 UMOV UR20, 0x1 ;  /* 0x0000000100149882 */ /* 0x000fe20000000000 */
[----:B-1----:R-:W-:Y:S01]  /*c060*/  IMAD.WIDE.U32 R12, R12, c[0x0][0x1f0], R2 ;  /* 0x00007c000c0c7a25 */ /* 0x002fe200078e0002 */
[----:B------:R-:W-:-:S02]  /*c070*/  UIMAD UR12, UR12, UR20, URZ ;  /* 0x000000140c0c72a4 */ /* 0x000fc4000f8e023f */
[----:B------:R-:W-:Y:S02]  /*c080*/  UIMAD UR19, UR11, UR14, UR19 ;  /* 0x0000000e0b1372a4 */ /* 0x000fe4000f8e0213 */
[----:B------:R-:W-:Y:S02]  /*c090*/  UMOV UR24, URZ ;  /* 0x0000003f00187c82 */ /* 0x000fe40008000000 */
[----:B------:R-:W-:Y:S02]  /*c0a0*/  @!UP2 UMOV UR24, UR9 ;  /* 0x000000090018ac82 */ /* 0x000fe40008000000 */
[----:B------:R-:W-:Y:S02]  /*c0b0*/  UIMAD UR4, UR11, UR5, UR4 ;  /* 0x000000050b0472a4 */ /* 0x000fe4000f8e0204 */
[----:B------:R-:W-:Y:S02]  /*c0c0*/  UMOV UR25, URZ ;  /* 0x0000003f00197c82 */ /* 0x000fe40008000000 */
[----:B------:R-:W-:-:S02]  /*c0d0*/  USHF.R.S32.HI UR6, URZ, 0x1f, UR12 ;  /* 0x0000001f3f067899 */ /* 0x000fc4000801140c */
[----:B------:R-:W-:Y:S01]  /*c0e0*/  @!UP2 USHF.R.S32.HI UR25, URZ, 0x1f, UR9 ;  /* 0x0000001f3f19a899 */ /* 0x000fe20008011409 */
[----:B------:R-:W-:Y:S01]  /*c0f0*/  IADD3 R11, R13, UR4, RZ ;  /* 0x000000040d0b7c10 */ /* 0x000fe2000fffe0ff */
[----:B------:R-:W-:Y:S02]  /*c100*/  USHF.R.S32.HI UR7, URZ, 0x1f, UR19 ;  /* 0x0000001f3f077899 */ /* 0x000fe40008011413 */
[----:B------:R-:W-:-:S04]  /*c110*/  UIADD3 UR12, UP1, UP0, UR12, UR24, UR19 ;  /* 0x000000180c0c7290 */ /* 0x000fc8000f83e013 */
[----:B------:R-:W-:Y:S01]  /*c120*/  UIADD3.X UR6, UR6, UR25, UR7, UP1, UP0 ;  /* 0x0000001906067290 */ /* 0x000fe20008fe0407 */
[----:B------:R-:W-:Y:S06]  /*c130*/  @P0 BRA `(.L_x_27) ;  /* 0x0000009000000947 */ /* 0x000fec0003800000 */
[----:B------:R-:W-:Y:S01]  /*c140*/  MOV R10, R12 ;  /* 0x0000000c000a7202 */ /* 0x000fe20000000f00 */
[----:B------:R-:W-:-:S04]  /*c150*/  IMAD R0, R7, c[0x0][0x1e8], RZ ;  /* 0x00007a0007007a24 */ /* 0x000fc800078e02ff */
[----:B------:R-:W-:-:S04]  /*c160*/  IMAD.WIDE.U32 R2, R6, c[0x0][0x1e8], R10 ;  /* 0x00007a0006027a25 */ /* 0x000fc800078e000a */
[----:B------:R-:W-:Y:S01]  /*c170*/  IMAD R0, R6, c[0x0][0x1ec], R0 ;  /* 0x00007b0006007a24 */ /* 0x000fe200078e0200 */
[----:B------:R-:W-:-:S04]  /*c180*/  LEA R4, P0, R2, c[0x0][0x1d0], 0x1 ;  /* 0x0000740002047a11 */ /* 0x000fc800078008ff */
[----:B------:R-:W-:-:S04]  /*c190*/  IADD3 R0, R0, R3, RZ ;  /* 0x0000000300007210 */ /* 0x000fc80007ffe0ff */
[----:B------:R-:W-:-:S05]  /*c1a0*/  LEA.HI.X R5, R2, c[0x0][0x1d4], R0, 0x1, P0 ;  /* 0x0000750002057a11 */ /* 0x000fca00000f0c00 */
[----:B------:R1:W-:Y:S04]  /*c1b0*/  STG.E.128 [R4.64], RZ ;  /* 0x000000ff04007986 */ /* 0x0003e8000c101d10 */
[----:B------:R1:W-:Y:S02]  /*c1c0*/  STG.E.128 [R4.64+0x80], RZ ;  /* 0x000080ff04007986 */ /* 0x0003e4000c101d10 */
.L_x_27:
[----:B------:R-:W-:Y:S05]  /*c1d0*/  BSYNC B0 ;  /* 0x0000000000007941 */ /* 0x000fea0003800000 */
.L_x_26:
[----:B------:R-:W-:Y:S01]  /*c1e0*/  IADD3 R20, R8, 0x10, RZ ;  /* 0x0000001008147810 */ /* 0x000fe20007ffe0ff */
[----:B------:R-:W-:Y:S03]  /*c1f0*/  BSSY B0, `(.L_x_28) ;  /* 0x000000f000007945 */ /* 0x000fe60003800000 */
[----:B------:R-:W-:-:S13]  /*c200*/  ISETP.GE.AND P0, PT, R20, UR15, PT ;  /* 0x0000000f14007c0c */ /* 0x000fda000bf06270 */
[----:B------:R-:W-:Y:S05]  /*c210*/  @P0 BRA `(.L_x_29) ;  /* 0x000000c000000947 */ /* 0x000fea0003800000 */
[----:B------:R-:W-:Y:S02]  /*c220*/  IADD3 R0, P0, R6, 0x10, RZ ;  /* 0x0000001006007810 */ /* 0x000fe40007f1e0ff */
[----:B------:R-:W-:-:S03]  /*c230*/  MOV R3, R11 ;  /* 0x0000000b00037202 */ /* 0x000fc60000000f00 */
[----:B------:R-:W-:-:S04]  /*c240*/  IMAD.X R2, RZ, RZ, R7, P0 ;  /* 0x000000ffff027224 */ /* 0x000fc800000e0607 */
[----:B-1----:R-:W-:Y:S02]  /*c250*/  IMAD R4, R2, c[0x0][0x1e8], RZ ;  /* 0x00007a0002047a24 */ /* 0x002fe400078e02ff */
[----:B------:R-:W-:-:S04]  /*c260*/  IMAD.MOV.U32 R2, RZ, RZ, R12 ;  /* 0x000000ffff027224 */ /* 0x000fc800078e000c */
[----:B------:R-:W-:-:S04]  /*c270*/  IMAD.WIDE.U32 R2, R0, c[0x0][0x1e8], R2 ;  /* 0x00007a0000027a25 */ /* 0x000fc800078e0002 */
[----:B------:R-:W-:Y:S01]  /*c280*/  IMAD R0, R0, c[0x0][0x1ec], R4 ;  /* 0x00007b0000007a24 */ /* 0x000fe200078e0204 */
[----:B------:R-:W-:-:S04]  /*c290*/  LEA R4, P0, R2, c[0x0][0x1d0], 0x1 ;  /* 0x0000740002047a11 */ /* 0x000fc800078008ff */
[----:B------:R-:W-:-:S04]  /*c2a0*/  IADD3 R0, R0, R3, RZ ;  /* 0x0000000300007210 */ /* 0x000fc80007ffe0ff */
[----:B------:R-:W-:-:S05]  /*c2b0*/  LEA.HI.X R5, R2, c[0x0][0x1d4], R0, 0x1, P0 ;  /* 0x0000750002057a11 */ /* 0x000fca00000f0c00 */
[----:B------:R1:W-:Y:S04]  /*c2c0*/  STG.E.128 [R4.64], RZ ;  /* 0x000000ff04007986 */ /* 0x0003e8000c101d10 */
[----:B------:R1:W-:Y:S02]  /*c2d0*/  STG.E.128 [R4.64+0x80], RZ ;  /* 0x000080ff04007986 */ /* 0x0003e4000c101d10 */
.L_x_29:
[----:B------:R-:W-:Y:S05]  /*c2e0*/  BSYNC B0 ;  /* 0x0000000000007941 */ /* 0x000fea0003800000 */
.L_x_28:
        /* <DEDUP_REMOVED lines=16> */
.L_x_31:
[----:B------:R-:W-:Y:S05]  /*c3f0*/  BSYNC B0 ;  /* 0x0000000000007941 */ /* 0x000fea0003800000 */
.L_x_30:
        /* <DEDUP_REMOVED lines=16> */
.L_x_33:
[----:B------:R-:W-:Y:S05]  /*c500*/  BSYNC B0 ;  /* 0x0000000000007941 */ /* 0x000fea0003800000 */
.L_x_32:
        /* <DEDUP_REMOVED lines=16> */
.L_x_35:
[----:B------:R-:W-:Y:S05]  /*c610*/  BSYNC B0 ;  /* 0x0000000000007941 */ /* 0x000fea0003800000 */
.L_x_34:
        /* <DEDUP_REMOVED lines=16> */
.L_x_37:
[----:B------:R-:W-:Y:S05]  /*c720*/  BSYNC B0 ;  /* 0x0000000000007941 */ /* 0x000fea0003800000 */
.L_x_36:
        /* <DEDUP_REMOVED lines=16> */
.L_x_39:
[----:B------:R-:W-:Y:S05]  /*c830*/  BSYNC B0 ;  /* 0x0000000000007941 */ /* 0x000fea0003800000 */
.L_x_38:
[----:B------:R-:W-:Y:S01]  /*c840*/  IADD3 R15, R8, 0x70, RZ ;  /* 0x00000070080f7810 */ /* 0x000fe20007ffe0ff */
[----:B------:R-:W-:Y:S03]  /*c850*/  BSSY B0, `(.L_x_40) ;  /* 0x000000f000007945 */ /* 0x000fe60003800000 */
[----:B------:R-:W-:-:S13]  /*c860*/  ISETP.GE.AND P0, PT, R15, UR15, PT ;  /* 0x0000000f0f007c0c */ /* 0x000fda000bf06270 */
[----:B------:R-:W-:Y:S05]  /*c870*/  @P0 BRA `(.L_x_41) ;  /* 0x000000c000000947 */ /* 0x000fea0003800000 */
[----:B------:R-:W-:Y:S01]  /*c880*/  IADD3 R0, P0, R6, 0x70, RZ ;  /* 0x0000007006007810 */ /* 0x000fe20007f1e0ff */
[----:B------:R-:W-:Y:S01]  /*c890*/  IMAD.MOV.U32 R2, RZ, RZ, R12 ;  /* 0x000000ffff027224 */ /* 0x000fe200078e000c */
[----:B------:R-:W-:-:S03]  /*c8a0*/  MOV R3, R11 ;  /* 0x0000000b00037202 */ /* 0x000fc60000000f00 */
[----:B------:R-:W-:Y:S02]  /*c8b0*/  IMAD.X R6, RZ, RZ, R7, P0 ;  /* 0x000000ffff067224 */ /* 0x000fe400000e0607 */
[----:B-1----:R-:W-:-:S04]  /*c8c0*/  IMAD.WIDE.U32 R4, R0, c[0x0][0x1e8], R2 ;  /* 0x00007a0000047a25 */ /* 0x002fc800078e0002 */
[----:B------:R-:W-:Y:S01]  /*c8d0*/  IMAD R6, R6, c[0x0][0x1e8], RZ ;  /* 0x00007a0006067a24 */ /* 0x000fe200078e02ff */
[----:B------:R-:W-:-:S03]  /*c8e0*/  LEA R2, P0, R4, c[0x0][0x1d0], 0x1 ;  /* 0x0000740004027a11 */ /* 0x000fc600078008ff */
[----:B------:R-:W-:-:S05]  /*c8f0*/  IMAD R0, R0, c[0x0][0x1ec], R6 ;  /* 0x00007b0000007a24 */ /* 0x000fca00078e0206 */
[----:B------:R-:W-:-:S04]  /*c900*/  IADD3 R0, R0, R5, RZ ;  /* 0x0000000500007210 */ /* 0x000fc80007ffe0ff */
[----:B------:R-:W-:-:S05]  /*c910*/  LEA.HI.X R3, R4, c[0x0][0x1d4], R0, 0x1, P0 ;  /* 0x0000750004037a11 */ /* 0x000fca00000f0c00 */
[----:B------:R1:W-:Y:S04]  /*c920*/  STG.E.128 [R2.64], RZ ;  /* 0x000000ff02007986 */ /* 0x0003e8000c101d10 */
[----:B------:R1:W-:Y:S02]  /*c930*/  STG.E.128 [R2.64+0x80], RZ ;  /* 0x000080ff02007986 */ /* 0x0003e4000c101d10 */
.L_x_41:
[----:B------:R-:W-:Y:S05]  /*c940*/  BSYNC B0 ;  /* 0x0000000000007941 */ /* 0x000fea0003800000 */
.L_x_40:
[----:B------:R-:W-:-:S04]  /*c950*/  LOP3.LUT P6, RZ, R154, 0x7, RZ, 0xc0, !PT ;  /* 0x000000079aff7812 */ /* 0x000fc800078cc0ff */
[----:B------:R-:W-:Y:S02]  /*c960*/  ISETP.GE.OR P2, PT, R8, UR15, P6 ;  /* 0x0000000f08007c0c */ /* 0x000fe4000b746670 */
[----:B------:R-:W-:Y:S02]  /*c970*/  ISETP.GE.OR P1, PT, R20, UR15, P6 ;  /* 0x0000000f14007c0c */ /* 0x000fe4000b726670 */
[----:B------:R-:W-:Y:S02]  /*c980*/  ISETP.GE.OR P5, PT, R19, UR15, P6 ;  /* 0x0000000f13007c0c */ /* 0x000fe4000b7a6670 */
[----:B------:R-:W-:Y:S02]  /*c990*/  ISETP.GE.OR P4, PT, R18, UR15, P6 ;  /* 0x0000000f12007c0c */ /* 0x000fe4000b786670 */
[----:B------:R-:W-:-:S05]  /*c9a0*/  ISETP.GE.OR P3, PT, R17, UR15, P6 ;  /* 0x0000000f11007c0c */ /* 0x000fca000b766670 */
[----:B------:R-:W-:Y:S02]  /*c9b0*/  @!P2 IMAD R0, R8, UR20, RZ ;  /* 0x000000140800ac24 */ /* 0x000fe4000f8e02ff */
[----:B-1----:R-:W-:Y:S02]  /*c9c0*/  @!P2 IMAD.MOV.U32 R5, RZ, RZ, 0x7f800000 ;  /* 0x7f800000ff05a424 */ /* 0x002fe400078e00ff */
[----:B------:R-:W-:Y:S01]  /*c9d0*/  @!P5 IMAD R6, R19, UR20, RZ ;  /* 0x000000141306dc24 */ /* 0x000fe2000f8e02ff */
[----:B------:R-:W-:Y:S01]  /*c9e0*/  @!P2 IADD3 R3, P0, R0, UR12, RZ ;  /* 0x0000000c0003ac10 */ /* 0x000fe2000ff1e0ff */
[----:B------:R-:W-:-:S03]  /*c9f0*/  @!P5 IMAD.MOV.U32 R12, RZ, RZ, 0x7f800000 ;  /* 0x7f800000ff0cd424 */ /* 0x000fc600078e00ff */
[----:B------:R-:W-:Y:S01]  /*ca00*/  @!P2 LEA.HI.X.SX32 R4, R0, UR6, 0x1, P0 ;  /* 0x000000060004ac11 */ /* 0x000fe200080f0eff */
[----:B------:R-:W-:Y:S01]  /*ca10*/  @!P1 IMAD R0, R20, UR20, RZ ;  /* 0x0000001414009c24 */ /* 0x000fe2000f8e02ff */
[----:B------:R-:W-:-:S04]  /*ca20*/  @!P2 LEA R2, P0, R3, c[0x0][0x200], 0x2 ;  /* 0x000080000302aa11 */ /* 0x000fc800078010ff */
[----:B------:R-:W-:Y:S02]  /*ca30*/  @!P2 LEA.HI.X R3, R3, c[0x0][0x204], R4, 0x2, P0 ;  /* 0x000081000303aa11 */ /* 0x000fe400000f1404 */
[----:B------:R-:W-:-:S03]  /*ca40*/  @!P1 IADD3 R4, P0, R0, UR12, RZ ;  /* 0x0000000c00049c10 */ /* 0x000fc6000ff1e0ff */
[----:B------:R1:W-:Y:S02]  /*ca50*/  @!P2 STG.E [R2.64], R5 ;  /* 0x000000050200a986 */ /* 0x0003e4000c101910 */
[----:B-1----:R-:W-:Y:S01]  /*ca60*/  @!P1 LEA.HI.X.SX32 R3, R0, UR6, 0x1, P0 ;  /* 0x0000000600039c11 */ /* 0x002fe200080f0eff */
[----:B------:R-:W-:Y:S01]  /*ca70*/  @!P4 IMAD R5, R18, UR20, RZ ;  /* 0x000000141205cc24 */ /* 0x000fe2000f8e02ff */
[----:B------:R-:W-:Y:S02]  /*ca80*/  @!P1 LEA R2, P2, R4, c[0x0][0x200], 0x2 ;  /* 0x0000800004029a11 */ /* 0x000fe400078410ff */
[----:B------:R-:W-:Y:S02]  /*ca90*/  @!P5 IADD3 R0, P0, R6, UR12, RZ ;  /* 0x0000000c0600dc10 */ /* 0x000fe4000ff1e0ff */
[----:B------:R-:W-:Y:S02]  /*caa0*/  @!P1 LEA.HI.X R3, R4, c[0x0][0x204], R3, 0x2, P2 ;  /* 0x0000810004039a11 */ /* 0x000fe400010f1403 */
[----:B------:R-:W-:-:S02]  /*cab0*/  @!P5 LEA.HI.X.SX32 R6, R6, UR6, 0x1, P0 ;  /* 0x000000060606dc11 */ /* 0x000fc400080f0eff */
[C---:B------:R-:W-:Y:S02]  /*cac0*/  @!P5 LEA R10, P2, R0.reuse, c[0x0][0x200], 0x2 ;  /* 0x00008000000ada11 */ /* 0x040fe400078410ff */
[C---:B------:R-:W-:Y:S02]  /*cad0*/  @!P4 IADD3 R4, P0, R5.reuse, UR12, RZ ;  /* 0x0000000c0504cc10 */ /* 0x040fe4000ff1e0ff */
[----:B------:R-:W-:Y:S01]  /*cae0*/  @!P5 LEA.HI.X R11, R0, c[0x0][0x204], R6, 0x2, P2 ;  /* 0x00008100000bda11 */ /* 0x000fe200010f1406 */
[----:B------:R-:W-:Y:S01]  /*caf0*/  @!P1 IMAD.MOV.U32 R6, RZ, RZ, 0x7f800000 ;  /* 0x7f800000ff069424 */ /* 0x000fe200078e00ff */
[----:B------:R-:W-:Y:S02]  /*cb00*/  ISETP.GE.OR P2, PT, R16, UR15, P6 ;  /* 0x0000000f10007c0c */ /* 0x000fe4000b746670 */
[----:B------:R-:W-:Y:S01]  /*cb10*/  @!P4 LEA.HI.X.SX32 R0, R5, UR6, 0x1, P0 ;  /* 0x000000060500cc11 */ /* 0x000fe200080f0eff */
[----:B------:R-:W-:Y:S01]  /*cb20*/  @!P3 IMAD R5, R17, UR20, RZ ;  /* 0x000000141105bc24 */ /* 0x000fe2000f8e02ff */
[----:B------:R-:W-:Y:S01]  /*cb30*/  @!P4 LEA R8, P0, R4, c[0x0][0x200], 0x2 ;  /* 0x000080000408ca11 */ /* 0x000fe200078010ff */
[----:B------:R1:W-:Y:S01]  /*cb40*/  @!P1 STG.E [R2.64], R6 ;  /* 0x0000000602009986 */ /* 0x0003e2000c101910 */
[----:B------:R-:W-:-:S02]  /*cb50*/  ISETP.GE.OR P1, PT, R14, UR15, P6 ;  /* 0x0000000f0e007c0c */ /* 0x000fc4000b726670 */
[----:B------:R-:W-:Y:S01]  /*cb60*/  @!P4 LEA.HI.X R9, R4, c[0x0][0x204], R0, 0x2, P0 ;  /* 0x000081000409ca11 */ /* 0x000fe200000f1400 */
[----:B------:R2:W-:Y:S01]  /*cb70*/  @!P5 STG.E [R10.64], R12 ;  /* 0x0000000c0a00d986 */ /* 0x0005e2000c101910 */
[----:B------:R-:W-:Y:S02]  /*cb80*/  @!P3 IADD3 R0, P0, R5, UR12, RZ ;  /* 0x0000000c0500bc10 */ /* 0x000fe4000ff1e0ff */
[----:B------:R-:W-:Y:S02]  /*cb90*/  ISETP.GE.OR P6, PT, R15, UR15, P6 ;  /* 0x0000000f0f007c0c */ /* 0x000fe4000b7c6670 */
[----:B-1----:R-:W-:Y:S01]  /*cba0*/  @!P3 LEA.HI.X.SX32 R3, R5, UR6, 0x1, P0 ;  /* 0x000000060503bc11 */ /* 0x002fe200080f0eff */
[----:B------:R-:W-:Y:S01]  /*cbb0*/  @!P2 IMAD R2, R16, UR20, RZ ;  /* 0x000000141002ac24 */ /* 0x000fe2000f8e02ff */
[----:B------:R-:W-:Y:S01]  /*cbc0*/  @!P3 LEA R6, P0, R0, c[0x0][0x200], 0x2 ;  /* 0x000080000006ba11 */ /* 0x000fe200078010ff */
[----:B--2---:R-:W-:-:S03]  /*cbd0*/  @!P3 IMAD.MOV.U32 R10, RZ, RZ, 0x7f800000 ;  /* 0x7f800000ff0ab424 */ /* 0x004fc600078e00ff */
[----:B------:R-:W-:Y:S01]  /*cbe0*/  @!P3 LEA.HI.X R7, R0, c[0x0][0x204], R3, 0x2, P0 ;  /* 0x000081000007ba11 */ /* 0x000fe200000f1403 */
[----:B------:R-:W-:Y:S01]  /*cbf0*/  @!P1 IMAD R3, R14, UR20, RZ ;  /* 0x000000140e039c24 */ /* 0x000fe2000f8e02ff */
[----:B------:R-:W-:-:S04]  /*cc00*/  @!P2 IADD3 R0, P0, R2, UR12, RZ ;  /* 0x0000000c0200ac10 */ /* 0x000fc8000ff1e0ff */
[----:B------:R-:W-:Y:S02]  /*cc10*/  @!P2 LEA.HI.X.SX32 R2, R2, UR6, 0x1, P0 ;  /* 0x000000060202ac11 */ /* 0x000fe400080f0eff */
[----:B------:R-:W-:-:S04]  /*cc20*/  @!P2 LEA R4, P0, R0, c[0x0][0x200], 0x2 ;  /* 0x000080000004aa11 */ /* 0x000fc800078010ff */
[----:B------:R-:W-:Y:S02]  /*cc30*/  @!P2 LEA.HI.X R5, R0, c[0x0][0x204], R2, 0x2, P0 ;  /* 0x000081000005aa11 */ /* 0x000fe400000f1402 */
[----:B------:R-:W-:-:S04]  /*cc40*/  @!P1 IADD3 R0, P0, R3, UR12, RZ ;  /* 0x0000000c03009c10 */ /* 0x000fc8000ff1e0ff */
[----:B------:R-:W-:Y:S02]  /*cc50*/  @!P1 LEA.HI.X.SX32 R3, R3, UR6, 0x1, P0 ;  /* 0x0000000603039c11 */ /* 0x000fe400080f0eff */
[----:B------:R-:W-:-:S04]  /*cc60*/  @!P1 LEA R2, P0, R0, c[0x0][0x200], 0x2 ;  /* 0x0000800000029a11 */ /* 0x000fc800078010ff */
[----:B------:R-:W-:Y:S01]  /*cc70*/  @!P1 LEA.HI.X R3, R0, c[0x0][0x204], R3, 0x2, P0 ;  /* 0x0000810000039a11 */ /* 0x000fe200000f1403 */
[----:B------:R-:W-:-:S05]  /*cc80*/  @!P4 IMAD.MOV.U32 R0, RZ, RZ, 0x7f800000 ;  /* 0x7f800000ff00c424 */ /* 0x000fca00078e00ff */
[----:B------:R1:W-:Y:S04]  /*cc90*/  @!P4 STG.E [R8.64], R0 ;  /* 0x000000000800c986 */ /* 0x0003e8000c101910 */
[----:B------:R2:W-:Y:S01]  /*cca0*/  @!P3 STG.E [R6.64], R10 ;  /* 0x0000000a0600b986 */ /* 0x0005e2000c101910 */
[----:B-1----:R-:W-:Y:S02]  /*ccb0*/  @!P2 IMAD.MOV.U32 R8, RZ, RZ, 0x7f800000 ;  /* 0x7f800000ff08a424 */ /* 0x002fe400078e00ff */
[----:B------:R-:W-:-:S03]  /*ccc0*/  @!P1 IMAD.MOV.U32 R0, RZ, RZ, 0x7f800000 ;  /* 0x7f800000ff009424 */ /* 0x000fc600078e00ff */
[----:B------:R2:W-:Y:S04]  /*ccd0*/  @!P2 STG.E [R4.64], R8 ;  /* 0x000000080400a986 */ /* 0x0005e8000c101910 */
[----:B------:R2:W-:Y:S01]  /*cce0*/  @!P1 STG.E [R2.64], R0 ;  /* 0x0000000002009986 */ /* 0x0005e2000c101910 */
[----:B------:R-:W-:Y:S05]  /*ccf0*/  @P6 EXIT ;  /* 0x000000000000694d */ /* 0x000fea0003800000 */
[----:B--2---:R-:W-:-:S05]  /*cd00*/  IMAD R0, R15, UR20, RZ ;  /* 0x000000140f007c24 */ /* 0x004fca000f8e02ff */
[----:B------:R-:W-:-:S04]  /*cd10*/  IADD3 R3, P0, R0, UR12, RZ ;  /* 0x0000000c00037c10 */ /* 0x000fc8000ff1e0ff */
[----:B------:R-:W-:Y:S02]  /*cd20*/  LEA.HI.X.SX32 R0, R0, UR6, 0x1, P0 ;  /* 0x0000000600007c11 */ /* 0x000fe400080f0eff */
[----:B------:R-:W-:-:S04]  /*cd30*/  LEA R2, P0, R3, c[0x0][0x200], 0x2 ;  /* 0x0000800003027a11 */ /* 0x000fc800078010ff */
[----:B------:R-:W-:Y:S01]  /*cd40*/  LEA.HI.X R3, R3, c[0x0][0x204], R0, 0x2, P0 ;  /* 0x0000810003037a11 */ /* 0x000fe200000f1400 */
[----:B------:R-:W-:-:S05]  /*cd50*/  IMAD.MOV.U32 R0, RZ, RZ, 0x7f800000 ;  /* 0x7f800000ff007424 */ /* 0x000fca00078e00ff */
[----:B------:R-:W-:Y:S01]  /*cd60*/  STG.E [R2.64], R0 ;  /* 0x0000000002007986 */ /* 0x000fe2000c101910 */
[----:B------:R-:W-:Y:S05]  /*cd70*/  EXIT ;  /* 0x000000000000794d */ /* 0x000fea0003800000 */
.L_x_42:
[----:B------:R-:W-:-:S00]  /*cd80*/  BRA `(.L_x_42) ;  /* 0xfffffff000007947 */ /* 0x000fc0000383ffff */
[----:B------:R-:W-:-:S00]  /*cd90*/  NOP ;  /* 0x0000000000007918 */ /* 0x000fc00000000000 */
        /* <DEDUP_REMOVED lines=14> */
.L_x_2372:


//--------------------- .text._ZN5flash16flash_fwd_kernelI23Flash_fwd_kernel_traitsILi128ELi128ELi64ELi4ELb0ELb0EN7cutlass10bfloat16_tE19Flash_kernel_traitsILi128ELi128ELi64ELi4ES3_EELb0ELb0ELb0ELb0ELb0ELb1ELb1ELb0EEEvNS_16Flash_fwd_paramsE --------------------------
	.section	.text._ZN5flash16flash_fwd_kernelI23Flash_fwd_kernel_traitsILi128ELi128ELi64ELi4ELb0ELb0EN7cutlass10bfloat16_tE19Flash_kernel_traitsILi128ELi128ELi64ELi4ES3_EELb0ELb0ELb0ELb0ELb0ELb1ELb1ELb0EEEvNS_16Flash_fwd_paramsE,"ax",@progbits
	.sectioninfo	@"SHI_REGISTERS=255"
	.align	128
        .global         _ZN5flash16flash_fwd_kernelI23Flash_fwd_kernel_traitsILi128ELi128ELi64ELi4ELb0ELb0EN7cutlass10bfloat16_tE19Flash_kernel_traitsILi128ELi128ELi64ELi4ES3_EELb0ELb0ELb0ELb0ELb0ELb1ELb1ELb0EEEvNS_16Flash_fwd_paramsE
        .type           _ZN5flash16flash_fwd_kernelI23Flash_fwd_kernel_traitsILi128ELi128ELi64ELi4ELb0ELb0EN7cutlass10bfloat16_tE19Flash_kernel_traitsILi128ELi128ELi64ELi4ES3_EELb0ELb0ELb0ELb0ELb0ELb1ELb1ELb0EEEvNS_16Flash_fwd_paramsE,@function
        .size           _ZN5flash16flash_fwd_kernelI23Flash_fwd_kernel_traitsILi128ELi128ELi64ELi4ELb0ELb0EN7cutlass10bfloat16_tE19Flash_kernel_traitsILi128ELi128ELi64ELi4ES3_EELb0ELb0ELb0ELb0ELb0ELb1ELb1ELb0EEEvNS_16Flash_fwd_paramsE,(.L_x_2373 - _ZN5flash16flash_fwd_kernelI23Flash_fwd_kernel_traitsILi128ELi128ELi64ELi4ELb0ELb0EN7cutlass10bfloat16_tE19Flash_kernel_traitsILi128ELi128ELi64ELi4ES3_EELb0ELb0ELb0ELb0ELb0ELb1ELb1ELb0EEEvNS_16Flash_fwd_paramsE)
        .other          _ZN5flash16flash_fwd_kernelI23Flash_fwd_kernel_traitsILi128ELi128ELi64ELi4ELb0ELb0EN7cutlass10bfloat16_tE19Flash_kernel_traitsILi128ELi128ELi64ELi4ES3_EELb0ELb0ELb0ELb0ELb0ELb1ELb1ELb0EEEvNS_16Flash_fwd_paramsE,@"STO_CUDA_ENTRY STV_DEFAULT"
_ZN5flash16flash_fwd_kernelI23Flash_fwd_kernel_traitsILi128ELi128ELi64ELi4ELb0ELb0EN7cutlass10bfloat16_tE19Flash_kernel_traitsILi128ELi128ELi64ELi4ES3_EELb0ELb0ELb0ELb0ELb0ELb1ELb1ELb0EEEvNS_16Flash_fwd_paramsE:
.text._ZN5flash16flash_fwd_kernelI23Flash_fwd_kernel_traitsILi128ELi128ELi64ELi4ELb0ELb0EN7cutlass10bfloat16_tE19Flash_kernel_traitsILi128ELi128ELi64ELi4ES3_EELb0ELb0ELb0ELb0ELb0ELb1ELb1ELb0EEEvNS_16Flash_fwd_paramsE:
        /* <DEDUP_REMOVED lines=47> */
.L_x_43:
[----:B------:R-:W-:Y:S02]  /*02f0*/  ULDC UR4, c[0x0][0x218] ;  /* 0x0000860000047ab9 */ /* 0x000fe40000000800 */
.L_x_44:
        /* <DEDUP_REMOVED lines=58> */
.L_x_46:
        /* <DEDUP_REMOVED lines=46> */
.L_x_47:
[----:B------:R-:W-:Y:S01]  /*0980*/  SHF.R.S32.HI R27, RZ, 0x1f, R160 ;  /* 0x0000001fff1b7819 */ /* 0x000fe200000114a0 */
[----:B------:R-:W1:Y:S01]  /*0990*/  S2R R5, SR_CTAID.X ;  /* 0x0000000000057919 */ /* 0x000e620000002500 */
[----:B------:R-:W-:Y:S01]  /*09a0*/  UIADD3 UR12, -UR12, UR15, URZ ;  /* 0x0000000f0c0c7290 */ /* 0x000fe2000fffe13f */
[----:B------:R-:W-:Y:S01]  /*09b0*/  IMAD.MOV.U32 R165, RZ, RZ, c[0x0][0x198] ;  /* 0x00006600ffa57624 */ /* 0x000fe200078e00ff */
[----:B------:R-:W-:Y:S01]  /*09c0*/  LEA.HI R0, R27, R160, RZ, 0x3 ;  /* 0x000000a01b007211 */ /* 0x000fe200078f18ff */
[----:B------:R-:W2:Y:S01]  /*09d0*/  S2R R6, SR_CTAID.Z ;  /* 0x0000000000067919 */ /* 0x000ea20000002700 */
[----:B------:R-:W-:Y:S01]  /*09e0*/  ULDC.64 UR4, c[0x0][0x1a8] ;  /* 0x00006a0000047ab9 */ /* 0x000fe20000000a00 */
[----:B------:R-:W-:Y:S01]  /*09f0*/  IMAD.SHL.U32 R172, R165, 0x40, RZ ;  /* 0x00000040a5ac7824 */ /* 0x000fe200078e00ff */
[----:B------:R-:W-:Y:S01]  /*0a00*/  SHF.R.S32.HI R2, RZ, 0x3, R0 ;  /* 0x00000003ff027819 */ /* 0x000fe20000011400 */
[----:B------:R-:W-:Y:S01]  /*0a10*/  UIMAD UR4, UR19, UR4, URZ ;  /* 0x00000004130472a4 */ /* 0x000fe2000f8e023f */
[----:B------:R-:W-:Y:S01]  /*0a20*/  LOP3.LUT R0, R0, 0xfffffff8, RZ, 0xc0, !PT ;  /* 0xfffffff800007812 */ /* 0x000fe200078ec0ff */
[----:B------:R-:W-:Y:S01]  /*0a30*/  ULEA.HI.SX32 UR10, UR8, 0xffffffff, 0x1a ;  /* 0xffffffff080a7891 */ /* 0x000fe2000f8fd23f */
[----:B------:R-:W-:Y:S01]  /*0a40*/  IADD3 R24, R2, 0x10, RZ ;  /* 0x0000001002187810 */ /* 0x000fe20007ffe0ff */
[----:B------:R-:W-:Y:S01]  /*0a50*/  UIMAD UR4, UR11, UR5, UR4 ;  /* 0x000000050b0472a4 */ /* 0x000fe2000f8e0204 */
[----:B------:R-:W-:Y:S01]  /*0a60*/  SHF.R.S32.HI R3, RZ, 0x1f, R2 ;  /* 0x0000001fff037819 */ /* 0x000fe20000011402 */
[----:B------:R-:W-:Y:S01]  /*0a70*/  IMAD.IADD R25, R160, 0x1, -R0 ;  /* 0x00000001a0197824 */ /* 0x000fe200078e0a00 */
[----:B------:R-:W-:Y:S01]  /*0a80*/  ISETP.GE.AND P0, PT, R24, UR12, PT ;  /* 0x0000000c18007c0c */ /* 0x000fe2000bf06270 */
[----:B------:R-:W-:Y:S01]  /*0a90*/  IMAD.MOV.U32 R166, RZ, RZ, c[0x0][0x19c] ;  /* 0x00006700ffa67624 */ /* 0x000fe200078e00ff */
[C---:B------:R-:W-:Y:S01]  /*0aa0*/  ISETP.GE.AND P1, PT, R2.reuse, UR12, PT ;  /* 0x0000000c02007c0c */ /* 0x040fe2000bf26270 */
[----:B------:R-:W-:Y:S01]  /*0ab0*/  IMAD.SHL.U32 R30, R25, 0x8, RZ ;  /* 0x00000008191e7824 */ /* 0x000fe200078e00ff */
[----:B------:R-:W-:-:S02]  /*0ac0*/  IADD3 R26, R2, 0x20, RZ ;  /* 0x00000020021a7810 */ /* 0x000fc40007ffe0ff */
[----:B------:R-:W-:Y:S02]  /*0ad0*/  IADD3 R28, R2, 0x30, RZ ;  /* 0x00000030021c7810 */ /* 0x000fe40007ffe0ff */
[----:B------:R-:W-:Y:S01]  /*0ae0*/  SHF.R.S32.HI R31, RZ, 0x1f, R30 ;  /* 0x0000001fff1f7819 */ /* 0x000fe2000001141e */
[----:B-1----:R-:W-:Y:S01]  /*0af0*/  IMAD.WIDE R32, R5, 0x80, R2 ;  /* 0x0000008005207825 */ /* 0x002fe200078e0202 */
[----:B------:R-:W-:Y:S01]  /*0b00*/  IADD3 R4, P2, R30, UR6, RZ ;  /* 0x000000061e047c10 */ /* 0x000fe2000ff5e0ff */
[----:B------:R-:W-:Y:S01]  /*0b10*/  UIMAD UR6, UR10, -0x40, UR13 ;  /* 0xffffffc00a0678a4 */ /* 0x000fe2000f8e020d */
[----:B------:R-:W-:Y:S01]  /*0b20*/  ISETP.GE.AND P5, PT, R26, UR12, PT ;  /* 0x0000000c1a007c0c */ /* 0x000fe2000bfa6270 */
[----:B------:R-:W-:Y:S01]  /*0b30*/  STL.64 [R1+0x58], R30 ;  /* 0x0000581e01007387 */ /* 0x000fe20000100a00 */
[----:B------:R-:W-:Y:S01]  /*0b40*/  IADD3.X R5, R31, UR18, RZ, P2, !PT ;  /* 0x000000121f057c10 */ /* 0x000fe200097fe4ff */
[----:B------:R-:W-:Y:S01]  /*0b50*/  @!P1 IMAD R0, R33, c[0x0][0x190], RZ ;  /* 0x0000640021009a24 */ /* 0x000fe200078e02ff */
[----:B------:R-:W-:Y:S01]  /*0b60*/  @!P0 IADD3 R7, P2, R32, 0x10, RZ ;  /* 0x0000001020078810 */ /* 0x000fe20007f5e0ff */
[----:B------:R-:W-:Y:S01]  /*0b70*/  STL.64 [R1+0x30], R32 ;  /* 0x0000302001007387 */ /* 0x000fe20000100a00 */
[----:B------:R-:W-:Y:S01]  /*0b80*/  ISETP.GE.AND P4, PT, R28, UR12, PT ;  /* 0x0000000c1c007c0c */ /* 0x000fe2000bf86270 */
[----:B--2---:R-:W-:Y:S01]  /*0b90*/  IMAD.WIDE.U32 R4, R6, c[0x0][0x1a8], R4 ;  /* 0x00006a0006047a25 */ /* 0x004fe200078e0004 */
[C---:B------:R-:W-:Y:S01]  /*0ba0*/  IADD3 R12, R2.reuse, 0x40, RZ ;  /* 0x00000040020c7810 */ /* 0x040fe20007ffe0ff */
[----:B------:R-:W-:Y:S01]  /*0bb0*/  STL [R1+0x60], R28 ;  /* 0x0000601c01007387 */ /* 0x000fe20000100800 */
[----:B------:R-:W-:Y:S01]  /*0bc0*/  IADD3 R11, R2, 0x50, RZ ;  /* 0x00000050020b7810 */ /* 0x000fe20007ffe0ff */
[----:B------:R-:W-:Y:S01]  /*0bd0*/  @!P0 IMAD.X R6, RZ, RZ, R33, P2 ;  /* 0x000000ffff068224 */ /* 0x000fe200010e0621 */
[----:B------:R-:W-:Y:S01]  /*0be0*/  IADD3 R5, R5, UR4, RZ ;  /* 0x0000000405057c10 */ /* 0x000fe2000fffe0ff */
[----:B------:R-:W-:Y:S01]  /*0bf0*/  @!P1 IMAD R0, R32, c[0x0][0x194], R0 ;  /* 0x0000650020009a24 */ /* 0x000fe200078e0200 */
[----:B------:R1:W-:Y:S01]  /*0c00*/  STL [R1+0x6c], R12 ;  /* 0x00006c0c01007387 */ /* 0x0003e20000100800 */
[----:B------:R-:W-:Y:S01]  /*0c10*/  @!P0 IMAD R6, R6, c[0x0][0x190], RZ ;  /* 0x0000640006068a24 */ /* 0x000fe200078e02ff */
[----:B------:R-:W-:Y:S01]  /*0c20*/  ISETP.GE.AND P3, PT, R12, UR12, PT ;  /* 0x0000000c0c007c0c */ /* 0x000fe2000bf66270 */
[----:B------:R-:W-:Y:S01]  /*0c30*/  @!P1 IMAD.WIDE.U32 R8, R32, c[0x0][0x190], R4 ;  /* 0x0000640020089a25 */ /* 0x000fe200078e0004 */
[----:B------:R2:W-:Y:S01]  /*0c40*/  STL [R1+0x70], R11 ;  /* 0x0000700b01007387 */ /* 0x0005e20000100800 */
[----:B------:R-:W-:Y:S01]  /*0c50*/  IADD3 R34, R2, 0x60, RZ ;  /* 0x0000006002227810 */ /* 0x000fe20007ffe0ff */
[----:B------:R-:W-:Y:S01]  /*0c60*/  ULDC.64 UR4, c[0x0][0x1a0] ;  /* 0x0000680000047ab9 */ /* 0x000fe20000000a00 */
[----:B------:R-:W-:Y:S01]  /*0c70*/  @!P1 IMAD.IADD R0, R9, 0x1, R0 ;  /* 0x0000000109009824 */ /* 0x000fe200078e0200 */
[----:B------:R-:W-:Y:S01]  /*0c80*/  @!P1 LEA R16, P2, R8, c[0x0][0x160], 0x1 ;  /* 0x0000580008109a11 */ /* 0x000fe200078408ff */
[C---:B------:R-:W-:Y:S01]  /*0c90*/  @!P0 IMAD R10, R7.reuse, c[0x0][0x194], R6 ;  /* 0x00006500070a8a24 */ /* 0x040fe200078e0206 */
[----:B------:R-:W-:Y:S01]  /*0ca0*/  IADD3 R29, R2, 0x70, RZ ;  /* 0x00000070021d7810 */ /* 0x000fe20007ffe0ff */
[----:B------:R-:W-:Y:S01]  /*0cb0*/  @!P0 IMAD.WIDE.U32 R6, R7, c[0x0][0x190], R4 ;  /* 0x0000640007068a25 */ /* 0x000fe200078e0004 */
[----:B------:R-:W-:Y:S01]  /*0cc0*/  @!P1 LEA.HI.X R17, R8, c[0x0][0x164], R0, 0x1, P2 ;  /* 0x0000590008119a11 */ /* 0x000fe200010f0c00 */
[----:B------:R-:W-:Y:S01]  /*0cd0*/  UIMAD.WIDE.U32 UR14, UR10, UR4, URZ ;  /* 0x000000040a0e72a5 */ /* 0x000fe2000f8e003f */
[----:B------:R-:W-:Y:S01]  /*0ce0*/  STL [R1+0x64], R34 ;  /* 0x0000642201007387 */ /* 0x000fe20000100800 */
[----:B------:R-:W-:Y:S01]  /*0cf0*/  @!P0 IMAD.IADD R0, R7, 0x1, R10 ;  /* 0x0000000107008824 */ /* 0x000fe200078e020a */
[----:B------:R-:W-:Y:S01]  /*0d00*/  @!P0 LEA R14, P2, R6, c[0x0][0x160], 0x1 ;  /* 0x00005800060e8a11 */ /* 0x000fe200078408ff */
[----:B------:R-:W-:Y:S01]  /*0d10*/  IMAD.SHL.U32 R7, R2, 0x40, RZ ;  /* 0x0000004002077824 */ /* 0x000fe200078e00ff */
[----:B------:R-:W-:Y:S02]  /*0d20*/  STL [R1+0x68], R29 ;  /* 0x0000681d01007387 */ /* 0x000fe40000100800 */
[----:B------:R-:W-:-:S02]  /*0d30*/  @!P0 LEA.HI.X R15, R6, c[0x0][0x164], R0, 0x1, P2 ;  /* 0x00005900060f8a11 */ /* 0x000fc400010f0c00 */
[----:B------:R-:W-:Y:S02]  /*0d40*/  LOP3.LUT R0, R7, 0x1c0, RZ, 0xc0, !PT ;  /* 0x000001c007007812 */ /* 0x000fe400078ec0ff */
[----:B------:R-:W-:Y:S02]  /*0d50*/  LEA.HI R7, R27, R160, RZ, 0x6 ;  /* 0x000000a01b077211 */ /* 0x000fe400078f30ff */
[----:B-1----:R-:W-:Y:S02]  /*0d60*/  @!P5 IADD3 R12, P6, R32, 0x20, RZ ;  /* 0x00000020200cd810 */ /* 0x002fe40007fde0ff */
[----:B------:R-:W-:Y:S02]  /*0d70*/  SHF.R.U32.HI R6, RZ, 0x3, R0 ;  /* 0x00000003ff067819 */ /* 0x000fe40000011600 */
[----:B------:R-:W-:Y:S01]  /*0d80*/  ISETP.GE.AND P2, PT, R11, UR12, PT ;  /* 0x0000000c0b007c0c */ /* 0x000fe2000bf46270 */
[----:B------:R-:W-:Y:S01]  /*0d90*/  @!P5 IMAD.X R9, RZ, RZ, R33, P6 ;  /* 0x000000ffff09d224 */ /* 0x000fe200030e0621 */
[----:B------:R-:W-:-:S02]  /*0da0*/  LOP3.LUT R0, R0, 0x38, R30, 0xf8, !PT ;  /* 0x0000003800007812 */ /* 0x000fc400078ef81e */
[----:B------:R-:W-:Y:S02]  /*0db0*/  @!P4 IADD3 R10, P6, R32, 0x30, RZ ;  /* 0x00000030200ac810 */ /* 0x000fe40007fde0ff */
[----:B------:R-:W-:Y:S01]  /*0dc0*/  LOP3.LUT R0, R0, R6, RZ, 0x3c, !PT ;  /* 0x0000000600007212 */ /* 0x000fe200078e3cff */
[----:B------:R-:W-:Y:S02]  /*0dd0*/  IMAD.SHL.U32 R6, R7, 0x8, RZ ;  /* 0x0000000807067824 */ /* 0x000fe400078e00ff */
[--C-:B------:R-:W-:Y:S01]  /*0de0*/  @!P4 IMAD.X R7, RZ, RZ, R33.reuse, P6 ;  /* 0x000000ffff07c224 */ /* 0x100fe200030e0621 */
[----:B------:R-:W-:Y:S02]  /*0df0*/  @!P3 IADD3 R8, P6, R32, 0x40, RZ ;  /* 0x000000402008b810 */ /* 0x000fe40007fde0ff */
[----:B------:R-:W-:Y:S01]  /*0e00*/  LOP3.LUT R243, R0, 0xfffffe00, R6, 0xf8, !PT ;  /* 0xfffffe0000f37812 */ /* 0x000fe200078ef806 */
[----:B------:R-:W-:Y:S02]  /*0e10*/  @!P5 IMAD R0, R9, c[0x0][0x190], RZ ;  /* 0x000064000900da24 */ /* 0x000fe400078e02ff */
[----:B------:R-:W-:Y:S01]  /*0e20*/  @!P3 IMAD.X R6, RZ, RZ, R33, P6 ;  /* 0x000000ffff06b224 */ /* 0x000fe200030e0621 */
[----:B------:R-:W-:Y:S01]  /*0e30*/  @!P2 IADD3 R19, P6, R32, 0x50, RZ ;  /* 0x000000502013a810 */ /* 0x000fe20007fde0ff */
[----:B------:R-:W-:-:S02]  /*0e40*/  @!P4 IMAD R9, R7, c[0x0][0x190], RZ ;  /* 0x000064000709ca24 */ /* 0x000fc400078e02ff */
[----:B------:R-:W-:Y:S02]  /*0e50*/  @!P5 IMAD R7, R12, c[0x0][0x194], R0 ;  /* 0x000065000c07da24 */ /* 0x000fe400078e0200 */
[----:B------:R-:W-:Y:S02]  /*0e60*/  @!P3 IMAD R6, R6, c[0x0][0x190], RZ ;  /* 0x000064000606ba24 */ /* 0x000fe400078e02ff */
[----:B------:R-:W-:Y:S02]  /*0e70*/  @!P2 IMAD.X R0, RZ, RZ, R33, P6 ;  /* 0x000000ffff00a224 */ /* 0x000fe400030e0621 */
[----:B------:R-:W-:-:S04]  /*0e80*/  @!P5 IMAD.WIDE.U32 R12, R12, c[0x0][0x190], R4 ;  /* 0x000064000c0cda25 */ /* 0x000fc800078e0004 */
[----:B------:R-:W-:Y:S01]  /*0e90*/  @!P3 IMAD R21, R8, c[0x0][0x194], R6 ;  /* 0x000065000815ba24 */ /* 0x000fe200078e0206 */
[----:B------:R-:W-:Y:S01]  /*0ea0*/  @!P5 LEA R18, P6, R12, c[0x0][0x160], 0x1 ;  /* 0x000058000c12da11 */ /* 0x000fe200078c08ff */
[----:B------:R-:W-:Y:S02]  /*0eb0*/  IMAD.SHL.U32 R243, R243, 0x2, RZ ;  /* 0x00000002f3f37824 */ /* 0x000fe400078e00ff */
[----:B------:R-:W-:Y:S02]  /*0ec0*/  @!P2 IMAD R6, R0, c[0x0][0x190], RZ ;  /* 0x000064000006aa24 */ /* 0x000fe400078e02ff */
[----:B------:R-:W-:Y:S01]  /*0ed0*/  @!P5 IMAD.IADD R0, R13, 0x1, R7 ;  /* 0x000000010d00d824 */ /* 0x000fe200078e0207 */
[----:B------:R-:W-:Y:S01]  /*0ee0*/  @!PT LDS RZ, [RZ] ;  /* 0x00000000fffff984 */ /* 0x000fe20000000800 */
[----:B------:R-:W-:Y:S01]  /*0ef0*/  @!PT LDS RZ, [RZ] ;  /* 0x00000000fffff984 */ /* 0x000fe20000000800 */
[----:B------:R-:W-:Y:S01]  /*0f00*/  @!PT LDS RZ, [RZ] ;  /* 0x00000000fffff984 */ /* 0x000fe20000000800 */
[----:B------:R1:W-:Y:S01]  /*0f10*/  @!P1 LDGSTS.E.BYPASS.LTC128B.128 [R243], [R16.64] ;  /* 0x0000000010f39fae */ /* 0x0003e2000b901d50 */
[C---:B------:R-:W-:Y:S02]  /*0f20*/  @!P4 IMAD R20, R10.reuse, c[0x0][0x194], R9 ;  /* 0x000065000a14ca24 */ /* 0x040fe400078e0209 */
[----:B--2---:R-:W-:Y:S01]  /*0f30*/  @!P4 IMAD.WIDE.U32 R10, R10, c[0x0][0x190], R4 ;  /* 0x000064000a0aca25 */ /* 0x004fe200078e0004 */
[----:B------:R1:W-:Y:S01]  /*0f40*/  @!P1 LDGSTS.E.BYPASS.LTC128B.128 [R243+0x4000], [R16.64+0x80] ;  /* 0x0400008010f39fae */ /* 0x0003e2000b901d50 */
[----:B------:R-:W-:-:S02]  /*0f50*/  ISETP.GE.AND P1, PT, R34, UR12, PT ;  /* 0x0000000c22007c0c */ /* 0x000fc4000bf26270 */
[----:B------:R-:W-:Y:S01]  /*0f60*/  @!P2 IMAD R23, R19, c[0x0][0x194], R6 ;  /* 0x000065001317aa24 */ /* 0x000fe200078e0206 */
[----:B------:R2:W-:Y:S01]  /*0f70*/  @!P0 LDGSTS.E.BYPASS.LTC128B.128 [R243+0x800], [R14.64] ;  /* 0x008000000ef38fae */ /* 0x0005e2000b901d50 */
[----:B------:R-:W-:-:S03]  /*0f80*/  @!P3 IMAD.WIDE.U32 R8, R8, c[0x0][0x190], R4 ;  /* 0x000064000808ba25 */ /* 0x000fc600078e0004 */
[----:B------:R2:W-:Y:S01]  /*0f90*/  @!P0 LDGSTS.E.BYPASS.LTC128B.128 [R243+0x4800], [R14.64+0x80] ;  /* 0x048000800ef38fae */ /* 0x0005e2000b901d50 */
[----:B------:R-:W-:Y:S01]  /*0fa0*/  @!P2 IMAD.WIDE.U32 R6, R19, c[0x0][0x190], R4 ;  /* 0x000064001306aa25 */ /* 0x000fe200078e0004 */
[----:B------:R-:W-:Y:S02]  /*0fb0*/  @!P5 LEA.HI.X R19, R12, c[0x0][0x164], R0, 0x1, P6 ;  /* 0x000059000c13da11 */ /* 0x000fe400030f0c00 */
[----:B------:R-:W-:Y:S01]  /*0fc0*/  @!P3 LEA R12, P6, R8, c[0x0][0x160], 0x1 ;  /* 0x00005800080cba11 */ /* 0x000fe200078c08ff */
[----:B------:R-:W-:Y:S01]  /*0fd0*/  @!P4 IMAD.IADD R0, R11, 0x1, R20 ;  /* 0x000000010b00c824 */ /* 0x000fe200078e0214 */
[C---:B------:R-:W-:Y:S01]  /*0fe0*/  @!P4 LEA R20, P0, R10.reuse, c[0x0][0x160], 0x1 ;  /* 0x000058000a14ca11 */ /* 0x040fe200078008ff */
[----:B------:R-:W-:Y:S01]  /*0ff0*/  @!P3 IMAD.IADD R9, R9, 0x1, R21 ;  /* 0x000000010909b824 */ /* 0x000fe200078e0215 */
[----:B------:R3:W-:Y:S02]  /*1000*/  @!P5 LDGSTS.E.BYPASS.LTC128B.128 [R243+0x1000], [R18.64] ;  /* 0x0100000012f3dfae */ /* 0x0007e4000b901d50 */
[----:B------:R-:W-:Y:S01]  /*1010*/  @!P4 LEA.HI.X R21, R10, c[0x0][0x164], R0, 0x1, P0 ;  /* 0x000059000a15ca11 */ /* 0x000fe200000f0c00 */
[----:B------:R-:W-:Y:S01]  /*1020*/  @!P2 IMAD.IADD R0, R7, 0x1, R23 ;  /* 0x000000010700a824 */ /* 0x000fe200078e0217 */
[----:B------:R-:W-:Y:S01]  /*1030*/  ISETP.GE.AND P0, PT, R29, UR12, PT ;  /* 0x0000000c1d007c0c */ /* 0x000fe2000bf06270 */
[----:B------:R3:W-:Y:S01]  /*1040*/  @!P5 LDGSTS.E.BYPASS.LTC128B.128 [R243+0x5000], [R18.64+0x80] ;  /* 0x0500008012f3dfae */ /* 0x0007e2000b901d50 */
[----:B------:R-:W-:Y:S01]  /*1050*/  @!P3 LEA.HI.X R13, R8, c[0x0][0x164], R9, 0x1, P6 ;  /* 0x00005900080dba11 */ /* 0x000fe200030f0c09 */
[----:B------:R-:W-:Y:S01]  /*1060*/  IMAD R8, R3, c[0x0][0x198], RZ ;  /* 0x0000660003087a24 */ /* 0x000fe200078e02ff */
[----:B------:R-:W-:Y:S01]  /*1070*/  @!P2 LEA R10, P6, R6, c[0x0][0x160], 0x1 ;  /* 0x00005800060aaa11 */ /* 0x000fe200078c08ff */
[----:B------:R4:W-:Y:S01]  /*1080*/  @!P4 LDGSTS.E.BYPASS.LTC128B.128 [R243+0x1800], [R20.64] ;  /* 0x0180000014f3cfae */ /* 0x0009e2000b901d50 */
[----:B------:R-:W-:Y:S01]  /*1090*/  SHF.R.S32.HI R23, RZ, 0x1f, R22 ;  /* 0x0000001fff177819 */ /* 0x000fe20000011416 */
[----:B------:R-:W-:Y:S01]  /*10a0*/  IMAD R9, R2, c[0x0][0x19c], R8 ;  /* 0x0000670002097a24 */ /* 0x000fe200078e0208 */
[----:B------:R-:W-:Y:S01]  /*10b0*/  @!P2 LEA.HI.X R11, R6, c[0x0][0x164], R0, 0x1, P6 ;  /* 0x00005900060baa11 */ /* 0x000fe200030f0c00 */
[----:B------:R-:W-:Y:S01]  /*10c0*/  IMAD.WIDE.U32 R6, R2, c[0x0][0x198], R30 ;  /* 0x0000660002067a25 */ /* 0x000fe200078e001e */
[----:B------:R-:W-:Y:S01]  /*10d0*/  @!P1 IADD3 R0, P6, R32, 0x60, RZ ;  /* 0x0000006020009810 */ /* 0x000fe20007fde0ff */
[----:B------:R4:W-:Y:S01]  /*10e0*/  @!P4 LDGSTS.E.BYPASS.LTC128B.128 [R243+0x5800], [R20.64+0x80] ;  /* 0x0580008014f3cfae */ /* 0x0009e2000b901d50 */
[----:B------:R-:W-:-:S02]  /*10f0*/  ISETP.GE.AND P5, PT, R24, UR6, PT ;  /* 0x0000000618007c0c */ /* 0x000fc4000bfa6270 */
[----:B------:R-:W-:Y:S01]  /*1100*/  ISETP.GE.AND P4, PT, R26, UR6, PT ;  /* 0x000000061a007c0c */ /* 0x000fe2000bf86270 */
[--C-:B-1----:R-:W-:Y:S01]  /*1110*/  @!P1 IMAD.X R16, RZ, RZ, R33.reuse, P6 ;  /* 0x000000ffff109224 */ /* 0x102fe200030e0621 */
[----:B--2---:R-:W-:Y:S01]  /*1120*/  @!P0 IADD3 R14, P6, R32, 0x70, RZ ;  /* 0x00000070200e8810 */ /* 0x004fe20007fde0ff */
[----:B------:R1:W-:Y:S02]  /*1130*/  @!P3 LDGSTS.E.BYPASS.LTC128B.128 [R243+0x2000], [R12.64] ;  /* 0x020000000cf3bfae */ /* 0x0003e4000b901d50 */
[----:B------:R-:W-:Y:S02]  /*1140*/  @!P1 IMAD R16, R16, c[0x0][0x190], RZ ;  /* 0x0000640010109a24 */ /* 0x000fe400078e02ff */
[----:B------:R-:W-:Y:S01]  /*1150*/  @!P0 IMAD.X R15, RZ, RZ, R33, P6 ;  /* 0x000000ffff0f8224 */ /* 0x000fe200030e0621 */
[----:B------:R-:W-:Y:S01]  /*1160*/  IADD3 R8, P6, R6, UR20, RZ ;  /* 0x0000001406087c10 */ /* 0x000fe2000ffde0ff */
[----:B------:R-:W-:Y:S01]  /*1170*/  @!P0 IMAD.MOV.U32 R6, RZ, RZ, R4 ;  /* 0x000000ffff068224 */ /* 0x000fe200078e0004 */
[----:B------:R1:W-:Y:S01]  /*1180*/  @!P3 LDGSTS.E.BYPASS.LTC128B.128 [R243+0x6000], [R12.64+0x80] ;  /* 0x060000800cf3bfae */ /* 0x0003e2000b901d50 */
[----:B------:R-:W-:Y:S01]  /*1190*/  @!P0 IMAD R17, R15, c[0x0][0x190], RZ ;  /* 0x000064000f118a24 */ /* 0x000fe200078e02ff */
[----:B------:R-:W-:Y:S01]  /*11a0*/  IADD3.X R9, R7, UR7, R9, P6, !PT ;  /* 0x0000000707097c10 */ /* 0x000fe2000b7fe409 */
[----:B------:R-:W-:Y:S01]  /*11b0*/  @!P0 IMAD.MOV.U32 R7, RZ, RZ, R5 ;  /* 0x000000ffff078224 */ /* 0x000fe200078e0005 */
[----:B------:R-:W-:Y:S01]  /*11c0*/  USHF.R.S32.HI UR7, URZ, 0x1f, UR10 ;  /* 0x0000001f3f077899 */ /* 0x000fe2000801140a */
[C---:B------:R-:W-:Y:S01]  /*11d0*/  @!P0 IMAD R17, R14.reuse, c[0x0][0x194], R17 ;  /* 0x000065000e118a24 */ /* 0x040fe200078e0211 */
[----:B------:R2:W-:Y:S01]  /*11e0*/  @!P2 LDGSTS.E.BYPASS.LTC128B.128 [R243+0x2800], [R10.64] ;  /* 0x028000000af3afae */ /* 0x0005e2000b901d50 */
[----:B------:R-:W-:Y:S01]  /*11f0*/  @!P0 IMAD.WIDE.U32 R6, R14, c[0x0][0x190], R6 ;  /* 0x000064000e068a25 */ /* 0x000fe200078e0006 */
[----:B------:R-:W-:-:S02]  /*1200*/  ISETP.GE.AND P3, PT, R28, UR6, PT ;  /* 0x000000061c007c0c */ /* 0x000fc4000bf66270 */
[----:B------:R2:W-:Y:S01]  /*1210*/  @!P2 LDGSTS.E.BYPASS.LTC128B.128 [R243+0x6800], [R10.64+0x80] ;  /* 0x068000800af3afae */ /* 0x0005e2000b901d50 */
[----:B------:R-:W-:Y:S01]  /*1220*/  IMAD.MOV.U32 R14, RZ, RZ, 0x6 ;  /* 0x00000006ff0e7424 */ /* 0x000fe200078e00ff */
[----:B---3--:R-:W-:Y:S01]  /*1230*/  LEA.HI R18, R27, R160, RZ, 0x4 ;  /* 0x000000a01b127211 */ /* 0x008fe200078f20ff */
[C---:B------:R-:W-:Y:S02]  /*1240*/  @!P1 IMAD R15, R0.reuse, c[0x0][0x194], R16 ;  /* 0x00006500000f9a24 */ /* 0x040fe400078e0210 */
[----:B------:R-:W-:Y:S01]  /*1250*/  @!P1 IMAD.WIDE.U32 R4, R0, c[0x0][0x190], R4 ;  /* 0x0000640000049a25 */ /* 0x000fe200078e0004 */
[----:B------:R-:W-:Y:S02]  /*1260*/  SHF.L.U64.HI R164, R165, R14, c[0x0][0x19c] ;  /* 0x00006700a5a47619 */ /* 0x000fe4000001020e */
[----:B------:R-:W-:Y:S01]  /*1270*/  SHF.R.S32.HI R19, RZ, 0x4, R18 ;  /* 0x00000004ff137819 */ /* 0x000fe20000011412 */
[----:B------:R-:W-:Y:S02]  /*1280*/  IMAD R0, R23, c[0x0][0x1b0], RZ ;  /* 0x00006c0017007a24 */ /* 0x000fe400078e02ff */
[----:B------:R-:W-:Y:S01]  /*1290*/  IMAD.WIDE.U32 R32, R22, c[0x0][0x1b0], R8 ;  /* 0x00006c0016207a25 */ /* 0x000fe200078e0008 */
[----:B------:R-:W-:-:S03]  /*12a0*/  @!P1 LEA R8, P6, R4, c[0x0][0x160], 0x1 ;  /* 0x0000580004089a11 */ /* 0x000fc600078c08ff */
[----:B------:R-:W-:Y:S01]  /*12b0*/  IMAD R14, R22, c[0x0][0x1b4], R0 ;  /* 0x00006d00160e7a24 */ /* 0x000fe200078e0200 */
[----:B------:R-:W-:Y:S01]  /*12c0*/  STL.64 [R1+0x48], R32 ;  /* 0x0000482001007387 */ /* 0x000fe20000100a00 */
[----:B------:R-:W-:Y:S02]  /*12d0*/  @!P1 IMAD.IADD R0, R5, 0x1, R15 ;  /* 0x0000000105009824 */ /* 0x000fe400078e020f */
[----:B------:R-:W-:Y:S02]  /*12e0*/  IMAD R16, R164, UR10, RZ ;  /* 0x0000000aa4107c24 */ /* 0x000fe4000f8e02ff */
[----:B------:R-:W-:Y:S01]  /*12f0*/  IMAD.IADD R175, R33, 0x1, R14 ;  /* 0x0000000121af7824 */ /* 0x000fe200078e020e */
[----:B------:R-:W-:Y:S01]  /*1300*/  @!P1 LEA.HI.X R9, R4, c[0x0][0x164], R0, 0x1, P6 ;  /* 0x0000590004099a11 */ /* 0x000fe200030f0c00 */
[----:B------:R-:W-:Y:S01]  /*1310*/  IMAD.MOV.U32 R174, RZ, RZ, R32 ;  /* 0x000000ffffae7224 */ /* 0x000fe200078e0020 */
[----:B------:R-:W-:Y:S01]  /*1320*/  @!P0 LEA R14, P6, R6, c[0x0][0x160], 0x1 ;  /* 0x00005800060e8a11 */ /* 0x000fe200078c08ff */
[----:B------:R-:W-:-:S02]  /*1330*/  @!P0 IMAD.IADD R0, R7, 0x1, R17 ;  /* 0x0000000107008824 */ /* 0x000fc400078e0211 */
[C---:B------:R-:W-:Y:S01]  /*1340*/  IMAD R16, R172.reuse, UR7, R16 ;  /* 0x00000007ac107c24 */ /* 0x040fe2000f8e0210 */
[----:B------:R3:W-:Y:S01]  /*1350*/  @!P1 LDGSTS.E.BYPASS.LTC128B.128 [R243+0x3000], [R8.64] ;  /* 0x0300000008f39fae */ /* 0x0007e2000b901d50 */
[----:B------:R-:W-:Y:S01]  /*1360*/  IMAD.WIDE.U32 R4, R172, UR10, R174 ;  /* 0x0000000aac047c25 */ /* 0x000fe2000f8e00ae */
[----:B------:R-:W-:Y:S01]  /*1370*/  @!P0 LEA.HI.X R15, R6, c[0x0][0x164], R0, 0x1, P6 ;  /* 0x00005900060f8a11 */ /* 0x000fe200030f0c00 */
[----:B------:R-:W-:Y:S01]  /*1380*/  UIMAD UR7, UR7, UR4, URZ ;  /* 0x00000004070772a4 */ /* 0x000fe2000f8e023f */
[----:B------:R3:W-:Y:S01]  /*1390*/  @!P1 LDGSTS.E.BYPASS.LTC128B.128 [R243+0x7000], [R8.64+0x80] ;  /* 0x0700008008f39fae */ /* 0x0007e2000b901d50 */
[----:B------:R-:W-:Y:S01]  /*13a0*/  IMAD.IADD R5, R5, 0x1, R16 ;  /* 0x0000000105057824 */ /* 0x000fe200078e0210 */
[C---:B------:R-:W-:Y:S01]  /*13b0*/  @!P5 LEA R0, P6, R165.reuse, R4, 0x4 ;  /* 0x00000004a500d211 */ /* 0x040fe200078c20ff */
[C---:B--2---:R-:W-:Y:S01]  /*13c0*/  IMAD.WIDE.U32 R10, R165.reuse, 0x20, RZ ;  /* 0x00000020a50a7825 */ /* 0x044fe200078e00ff */
[----:B------:R-:W-:Y:S01]  /*13d0*/  UIMAD UR7, UR10, UR5, UR7 ;  /* 0x000000050a0772a4 */ /* 0x000fe2000f8e0207 */
[----:B------:R2:W-:Y:S01]  /*13e0*/  @!P0 LDGSTS.E.BYPASS.LTC128B.128 [R243+0x3800], [R14.64] ;  /* 0x038000000ef38fae */ /* 0x0005e2000b901d50 */
[----:B------:R-:W-:-:S02]  /*13f0*/  @!P5 LEA.HI.X R6, R165, R5, R166, 0x4, P6 ;  /* 0x00000005a506d211 */ /* 0x000fc400030f24a6 */
[C---:B------:R-:W-:Y:S01]  /*1400*/  @!P5 LEA R16, P6, R0.reuse, c[0x0][0x168], 0x1 ;  /* 0x00005a000010da11 */ /* 0x040fe200078c08ff */
[----:B------:R2:W-:Y:S03]  /*1410*/  @!P0 LDGSTS.E.BYPASS.LTC128B.128 [R243+0x7800], [R14.64+0x80] ;  /* 0x078000800ef38fae */ /* 0x0005e6000b901d50 */
[----:B------:R-:W-:Y:S01]  /*1420*/  @!P5 LEA.HI.X R17, R0, c[0x0][0x16c], R6, 0x1, P6 ;  /* 0x00005b000011da11 */ /* 0x000fe200030f0c06 */
[----:B------:R-:W-:Y:S01]  /*1430*/  IMAD R0, R3, c[0x0][0x1a0], RZ ;  /* 0x0000680003007a24 */ /* 0x000fe200078e02ff */
[C---:B------:R-:W-:Y:S01]  /*1440*/  ISETP.GE.AND P6, PT, R2.reuse, UR6, PT ;  /* 0x0000000602007c0c */ /* 0x040fe2000bfc6270 */
[C---:B------:R-:W-:Y:S01]  /*1450*/  IMAD.WIDE.U32 R6, R2.reuse, c[0x0][0x1a0], R30 ;  /* 0x0000680002067a25 */ /* 0x040fe200078e001e */
[----:B------:R-:W-:Y:S03]  /*1460*/  STL.64 [R1+0x38], R174 ;  /* 0x000038ae01007387 */ /* 0x000fe60000100a00 */
[----:B------:R-:W-:Y:S01]  /*1470*/  IMAD R0, R2, c[0x0][0x1a4], R0 ;  /* 0x0000690002007a24 */ /* 0x000fe200078e0200 */
[----:B------:R-:W-:Y:S01]  /*1480*/  IADD3 R6, P2, R6, UR22, RZ ;  /* 0x0000001606067c10 */ /* 0x000fe2000ff5e0ff */
[----:B------:R-:W-:-:S03]  /*1490*/  IMAD R3, R23, c[0x0][0x1b8], RZ ;  /* 0x00006e0017037a24 */ /* 0x000fc600078e02ff */
[----:B------:R-:W-:Y:S02]  /*14a0*/  IADD3.X R7, R7, UR21, R0, P2, !PT ;  /* 0x0000001507077c10 */ /* 0x000fe400097fe400 */
[----:B------:R-:W-:Y:S01]  /*14b0*/  ISETP.GE.AND P2, PT, R24, UR6, PT ;  /* 0x0000000618007c0c */ /* 0x000fe2000bf46270 */
[----:B---3--:R-:W-:Y:S01]  /*14c0*/  IMAD.SHL.U32 R8, R166, 0x20, RZ ;  /* 0x00000020a6087824 */ /* 0x008fe200078e00ff */
[----:B-1----:R-:W-:Y:S01]  /*14d0*/  @!P6 LEA R12, P1, R4, c[0x0][0x168], 0x1 ;  /* 0x00005a00040cea11 */ /* 0x002fe200078208ff */
[C---:B------:R-:W-:Y:S02]  /*14e0*/  IMAD R9, R22.reuse, c[0x0][0x1bc], R3 ;  /* 0x00006f0016097a24 */ /* 0x040fe400078e0203 */
[----:B------:R-:W-:Y:S01]  /*14f0*/  IMAD.WIDE.U32 R30, R22, c[0x0][0x1b8], R6 ;  /* 0x00006e00161e7a25 */ /* 0x000fe200078e0006 */
[C-C-:B------:R-:W-:Y:S02]  /*1500*/  @!P6 LEA.HI.X R13, R4.reuse, c[0x0][0x16c], R5.reuse, 0x1, P1 ;  /* 0x00005b00040dea11 */ /* 0x140fe400008f0c05 */
[----:B------:R-:W-:Y:S01]  /*1510*/  @!P4 IADD3 R0, P1, R4, R10, RZ ;  /* 0x0000000a0400c210 */ /* 0x000fe20007f3e0ff */
[----:B------:R-:W-:Y:S01]  /*1520*/  @!P3 IMAD.WIDE.U32 R6, R165, 0x30, R4 ;  /* 0x00000030a506b825 */ /* 0x000fe200078e0004 */
[----:B------:R-:W-:Y:S02]  /*1530*/  STL.64 [R1+0x40], R30 ;  /* 0x0000401e01007387 */ /* 0x000fe40000100a00 */
[----:B------:R-:W-:Y:S01]  /*1540*/  @!P4 IADD3.X R3, R5, R11, R8, P1, !PT ;  /* 0x0000000b0503c210 */ /* 0x000fe20000ffe408 */
[----:B--2---:R-:W-:Y:S01]  /*1550*/  IMAD.U32 R14, RZ, RZ, UR14 ;  /* 0x0000000eff0e7e24 */ /* 0x004fe2000f8e00ff */
[----:B------:R-:W-:Y:S01]  /*1560*/  @!P4 LEA R10, P1, R0, c[0x0][0x168], 0x1 ;  /* 0x00005a00000aca11 */ /* 0x000fe200078208ff */
[----:B----4-:R-:W-:Y:S01]  /*1570*/  IMAD.IADD R20, R31, 0x1, R9 ;  /* 0x000000011f147824 */ /* 0x010fe200078e0209 */
[----:B------:R-:W-:Y:S01]  /*1580*/  LEA.HI R8, R18, R19, RZ, 0x1 ;  /* 0x0000001312087211 */ /* 0x000fe200078f08ff */
[----:B------:R1:W-:Y:S01]  /*1590*/  @!P6 LDGSTS.E.BYPASS.LTC128B.128 [R243+0x8000], [R12.64] ;  /* 0x080000000cf3efae */ /* 0x0003e2000b901d50 */
[----:B------:R-:W-:Y:S01]  /*15a0*/  @!P4 LEA.HI.X R11, R0, c[0x0][0x16c], R3, 0x1, P1 ;  /* 0x00005b00000bca11 */ /* 0x000fe200008f0c03 */
[----:B------:R-:W-:Y:S01]  /*15b0*/  @!P3 IMAD R3, R166, 0x30, RZ ;  /* 0x00000030a603b824 */ /* 0x000fe200078e02ff */
[----:B------:R-:W-:Y:S01]  /*15c0*/  LOP3.LUT R5, R8, 0xfffffffe, RZ, 0xc0, !PT ;  /* 0xfffffffe08057812 */ /* 0x000fe200078ec0ff */
[----:B------:R-:W-:Y:S01]  /*15d0*/  IMAD.U32 R0, RZ, RZ, UR7 ;  /* 0x00000007ff007e24 */ /* 0x000fe2000f8e00ff */
[----:B------:R-:W-:Y:S01]  /*15e0*/  @!P3 LEA R8, P1, R6, c[0x0][0x168], 0x1 ;  /* 0x00005a000608ba11 */ /* 0x000fe200078208ff */
[----:B------:R-:W-:Y:S01]  /*15f0*/  @!P3 IMAD.IADD R3, R7, 0x1, R3 ;  /* 0x000000010703b824 */ /* 0x000fe200078e0203 */
[----:B------:R-:W-:Y:S01]  /*1600*/  LEA R4, P0, R14, R30, 0x6 ;  /* 0x0000001e0e047211 */ /* 0x000fe200078030ff */
[----:B------:R-:W-:Y:S01]  /*1610*/  IMAD.IADD R7, R19, 0x1, -R5 ;  /* 0x0000000113077824 */ /* 0x000fe200078e0a05 */
[----:B------:R-:W-:Y:S01]  /*1620*/  IADD3 R0, R0, UR15, RZ ;  /* 0x0000000f00007c10 */ /* 0x000fe2000fffe0ff */
[----:B------:R1:W-:Y:S01]  /*1630*/  @!P6 LDGSTS.E.BYPASS.LTC128B.128 [R243+0xa000], [R12.64+0x80] ;  /* 0x0a0000800cf3efae */ /* 0x0003e2000b901d50 */
[----:B------:R-:W-:Y:S01]  /*1640*/  @!P3 LEA.HI.X R9, R6, c[0x0][0x16c], R3, 0x1, P1 ;  /* 0x00005b000609ba11 */ /* 0x000fe200008f0c03 */
[----:B------:R-:W-:Y:S01]  /*1650*/  IMAD.SHL.U32 R6, R25, 0x40, RZ ;  /* 0x0000004019067824 */ /* 0x000fe200078e00ff */
[----:B------:R-:W-:Y:S01]  /*1660*/  LEA.HI.X R5, R14, R20, R0, 0x6, P0 ;  /* 0x000000140e057211 */ /* 0x000fe200000f3400 */
[----:B------:R2:W-:Y:S01]  /*1670*/  @!P5 LDGSTS.E.BYPASS.LTC128B.128 [R243+0x8800], [R16.64] ;  /* 0x0880000010f3dfae */ /* 0x0005e2000b901d50 */
[----:B------:R-:W-:Y:S01]  /*1680*/  LOP3.LUT R0, R18, 0xfffffff0, RZ, 0xc0, !PT ;  /* 0xfffffff012007812 */ /* 0x000fe200078ec0ff */
[----:B------:R-:W-:Y:S01]  /*1690*/  IMAD.U32 R15, RZ, RZ, UR15 ;  /* 0x0000000fff0f7e24 */ /* 0x000fe2000f8e00ff */
[C---:B------:R-:W-:Y:S01]  /*16a0*/  ISETP.GE.AND P6, PT, R2.reuse, UR6, PT ;  /* 0x0000000602007c0c */ /* 0x040fe2000bfc6270 */
[----:B------:R2:W-:Y:S01]  /*16b0*/  @!P5 LDGSTS.E.BYPASS.LTC128B.128 [R243+0xa800], [R16.64+0x80] ;  /* 0x0a80008010f3dfae */ /* 0x0005e2000b901d50 */
[----:B------:R-:W-:Y:S01]  /*16c0*/  IMAD.SHL.U32 R3, R2, 0x8, RZ ;  /* 0x0000000802037824 */ /* 0x000fe200078e00ff */
[----:B------:R-:W-:Y:S01]  /*16d0*/  LOP3.LUT R2, R6, 0x1c0, RZ, 0xc0, !PT ;  /* 0x000001c006027812 */ /* 0x000fe200078ec0ff */
[----:B------:R-:W-:Y:S01]  /*16e0*/  IMAD.IADD R0, R160, 0x1, -R0 ;  /* 0x00000001a0007824 */ /* 0x000fe200078e0a00 */
[----:B------:R3:W-:Y:S01]  /*16f0*/  @!P4 LDGSTS.E.BYPASS.LTC128B.128 [R243+0x9000], [R10.64] ;  /* 0x090000000af3cfae */ /* 0x0007e2000b901d50 */
[----:B------:R-:W-:Y:S01]  /*1700*/  ISETP.GE.AND P5, PT, R28, UR6, PT ;  /* 0x000000061c007c0c */ /* 0x000fe2000bfa6270 */
[----:B------:R-:W-:Y:S01]  /*1710*/  UIMAD.WIDE.U32 UR14, UR4, 0x20, URZ ;  /* 0x00000020040e78a5 */ /* 0x000fe2000f8e003f */
[----:B------:R-:W-:Y:S01]  /*1720*/  LOP3.LUT R6, R2, 0x8, R3, 0xf8, !PT ;  /* 0x0000000802067812 */ /* 0x000fe200078ef803 */
[----:B------:R3:W-:Y:S01]  /*1730*/  @!P4 LDGSTS.E.BYPASS.LTC128B.128 [R243+0xb000], [R10.64+0x80] ;  /* 0x0b0000800af3cfae */ /* 0x0007e2000b901d50 */
[----:B------:R-:W-:-:S02]  /*1740*/  SHF.R.S32.HI R15, RZ, 0x1f, R0 ;  /* 0x0000001fff0f7819 */ /* 0x000fc40000011400 */
[----:B------:R-:W-:Y:S01]  /*1750*/  SHF.R.U32.HI R2, RZ, 0x3, R2 ;  /* 0x00000003ff027819 */ /* 0x000fe20000011602 */
[----:B------:R4:W-:Y:S01]  /*1760*/  @!P3 LDGSTS.E.BYPASS.LTC128B.128 [R243+0x9800], [R8.64] ;  /* 0x0980000008f3bfae */ /* 0x0009e2000b901d50 */
[----:B------:R-:W-:Y:S02]  /*1770*/  LEA.HI R15, R15, R0, RZ, 0x3 ;  /* 0x000000000f0f7211 */ /* 0x000fe400078f18ff */
[----:B------:R-:W-:Y:S01]  /*1780*/  ISETP.GE.AND P1, PT, R26, UR6, PT ;  /* 0x000000061a007c0c */ /* 0x000fe2000bf26270 */
[----:B------:R4:W-:Y:S01]  /*1790*/  @!P3 LDGSTS.E.BYPASS.LTC128B.128 [R243+0xb800], [R8.64+0x80] ;  /* 0x0b80008008f3bfae */ /* 0x0009e2000b901d50 */
[----:B------:R-:W-:Y:S01]  /*17a0*/  LOP3.LUT R3, R15, 0xfffffff8, RZ, 0xc0, !PT ;  /* 0xfffffff80f037812 */ /* 0x000fe200078ec0ff */
[----:B------:R-:W-:Y:S01]  /*17b0*/  USHF.L.U32 UR6, UR5, 0x5, URZ ;  /* 0x0000000505067899 */ /* 0x000fe2000800063f */
[----:B-1----:R-:W-:Y:S01]  /*17c0*/  IMAD.U32 R13, RZ, RZ, UR4 ;  /* 0x00000004ff0d7e24 */ /* 0x002fe2000f8e00ff */
[----:B------:R-:W0:Y:S01]  /*17d0*/  LDGDEPBAR ;  /* 0x00000000000079af */ /* 0x000e220000000000 */
[----:B------:R-:W-:Y:S01]  /*17e0*/  IMAD.U32 R12, RZ, RZ, UR4 ;  /* 0x00000004ff0c7e24 */ /* 0x000fe2000f8e00ff */
[----:B------:R-:W-:-:S02]  /*17f0*/  VOTEU.ALL UP0, P5 ;  /* 0x00000000003f7886 */ /* 0x000fc40002800000 */
[----:B------:R1:W-:Y:S01]  /*1800*/  STL [R1+0x50], R20 ;  /* 0x0000501401007387 */ /* 0x0003e20000100800 */
[----:B------:R-:W-:Y:S01]  /*1810*/  @!P2 LEA R13, P0, R13, R4, 0x4 ;  /* 0x000000040d0da211 */ /* 0x000fe200078020ff */
[----:B------:R-:W-:Y:S01]  /*1820*/  IMAD.U32 R14, RZ, RZ, UR6 ;  /* 0x00000006ff0e7e24 */ /* 0x000fe2000f8e00ff */
[----:B------:R-:W-:Y:S01]  /*1830*/  @!UP0 UIMAD UR6, UR5, 0x30, URZ ;  /* 0x00000030050688a4 */ /* 0x000fe2000f8e023f */
[----:B--2---:R-:W-:Y:S01]  /*1840*/  IMAD.U32 R16, RZ, RZ, UR5 ;  /* 0x00000005ff107e24 */ /* 0x004fe2000f8e00ff */
[----:B------:R-:W-:-:S04]  /*1850*/  UISETP.GE.AND UP0, UPT, UR13, 0x41, UPT ;  /* 0x000000410d00788c */ /* 0x000fc8000bf06270 */
[----:B------:R-:W-:Y:S02]  /*1860*/  @!P2 LEA.HI.X R16, R12, R5, R16, 0x4, P0 ;  /* 0x000000050c10a211 */ /* 0x000fe400000f2410 */
[C---:B---3--:R-:W-:Y:S02]  /*1870*/  @!P1 IADD3 R11, P0, R4.reuse, UR14, RZ ;  /* 0x0000000e040b9c10 */ /* 0x048fe4000ff1e0ff */
[----:B----4-:R-:W-:Y:S01]  /*1880*/  @!P6 LEA R8, P3, R4, c[0x0][0x170], 0x1 ;  /* 0x00005c000408ea11 */ /* 0x010fe200078608ff */
[----:B------:R-:W-:-:S04]  /*1890*/  DEPBAR.LE SB0, 0x0 ;  /* 0x000080000000791a */ /* 0x000fc80000000000 */
[----:B------:R-:W-:Y:S01]  /*18a0*/  BAR.SYNC.DEFER_BLOCKING 0x0 ;  /* 0x0000000000007b1d */ /* 0x000fe20000010000 */
[----:B-1----:R-:W-:Y:S01]  /*18b0*/  IMAD.IADD R20, R0, 0x1, -R3 ;  /* 0x0000000100147824 */ /* 0x002fe200078e0a03 */
[----:B------:R-:W-:Y:S01]  /*18c0*/  LOP3.LUT R0, R6, R2, RZ, 0x3c, !PT ;  /* 0x0000000206007212 */ /* 0x000fe200078e3cff */
[----:B------:R-:W-:Y:S01]  /*18d0*/  IMAD.SHL.U32 R3, R7, 0x8, RZ ;  /* 0x0000000807037824 */ /* 0x000fe200078e00ff */
[----:B------:R-:W-:Y:S01]  /*18e0*/  @!P6 LEA.HI.X R9, R4, c[0x0][0x174], R5, 0x1, P3 ;  /* 0x00005d000409ea11 */ /* 0x000fe200018f0c05 */
[----:B------:R-:W-:Y:S01]  /*18f0*/  IMAD.SHL.U32 R2, R20, 0x40, RZ ;  /* 0x0000004014027824 */ /* 0x000fe200078e00ff */
[----:B------:R-:W-:Y:S01]  /*1900*/  @!P2 LEA R6, P3, R13, c[0x0][0x170], 0x1 ;  /* 0x00005c000d06aa11 */ /* 0x000fe200078608ff */
[----:B------:R-:W-:-:S03]  /*1910*/  IMAD R0, R7, 0x200, R0 ;  /* 0x0000020007007824 */ /* 0x000fc600078e0200 */
[----:B------:R-:W-:Y:S01]  /*1920*/  LOP3.LUT R2, R2, 0x1c0, RZ, 0xc0, !PT ;  /* 0x000001c002027812 */ /* 0x000fe200078ec0ff */
[----:B------:R-:W-:Y:S02]  /*1930*/  IMAD.SHL.U32 R224, R0, 0x2, RZ ;  /* 0x0000000200e07824 */ /* 0x000fe400078e00ff */
[----:B------:R-:W-:Y:S01]  /*1940*/  IMAD.MOV.U32 R0, RZ, RZ, 0x20 ;  /* 0x00000020ff007424 */ /* 0x000fe200078e00ff */
[----:B------:R-:W-:Y:S02]  /*1950*/  LOP3.LUT R10, R2, 0x8, R3, 0xf8, !PT ;  /* 0x00000008020a7812 */ /* 0x000fe400078ef803 */
[----:B------:R-:W-:Y:S01]  /*1960*/  SHF.R.U32.HI R7, RZ, 0x3, R2 ;  /* 0x00000003ff077819 */ /* 0x000fe20000011602 */
[----:B------:R-:W-:Y:S01]  /*1970*/  @!P5 IMAD.WIDE.U32 R2, R12, 0x30, R4 ;  /* 0x000000300c02d825 */ /* 0x000fe200078e0004 */
[----:B------:R-:W-:Y:S02]  /*1980*/  @!P1 IADD3.X R5, R5, UR15, R14, P0, !PT ;  /* 0x0000000f05059c10 */ /* 0x000fe400087fe40e */
[----:B------:R-:W-:Y:S01]  /*1990*/  LOP3.LUT R159, R10, R7, RZ, 0x3c, !PT ;  /* 0x000000070a9f7212 */ /* 0x000fe200078e3cff */
[----:B------:R-:W-:Y:S01]  /*19a0*/  IMAD.SHL.U32 R12, R15, 0x40, RZ ;  /* 0x000000400f0c7824 */ /* 0x000fe200078e00ff */
[----:B------:R-:W-:-:S02]  /*19b0*/  @!P2 LEA.HI.X R7, R13, c[0x0][0x174], R16, 0x1, P3 ;  /* 0x00005d000d07aa11 */ /* 0x000fc400018f0c10 */
[----:B------:R-:W-:Y:S01]  /*19c0*/  @!P1 LEA R4, P3, R11, c[0x0][0x170], 0x1 ;  /* 0x00005c000b049a11 */ /* 0x000fe200078608ff */
[----:B------:R-:W-:Y:S01]  /*19d0*/  @P6 STS.128 [R243+0xc000], RZ ;  /* 0x00c000fff3006388 */ /* 0x000fe20000000c00 */
[----:B------:R-:W-:Y:S02]  /*19e0*/  @!P5 IADD3 R3, R3, UR6, RZ ;  /* 0x000000060303dc10 */ /* 0x000fe4000fffe0ff */
[C---:B------:R-:W-:Y:S01]  /*19f0*/  @!P5 LEA R10, P0, R2.reuse, c[0x0][0x170], 0x1 ;  /* 0x00005c00020ada11 */ /* 0x040fe200078008ff */
[----:B------:R-:W-:Y:S01]  /*1a00*/  @P6 STS.128 [R243+0xe000], RZ ;  /* 0x00e000fff3006388 */ /* 0x000fe20000000c00 */
[----:B------:R-:W-:Y:S02]  /*1a10*/  LEA.HI R13, R27, R160, RZ, 0x5 ;  /* 0x000000a01b0d7211 */ /* 0x000fe400078f28ff */
[----:B------:R-:W-:Y:S01]  /*1a20*/  @!P1 LEA.HI.X R5, R11, c[0x0][0x174], R5, 0x1, P3 ;  /* 0x00005d000b059a11 */ /* 0x000fe200018f0c05 */
[----:B------:R-:W-:Y:S01]  /*1a30*/  @!PT LDS RZ, [RZ] ;  /* 0x00000000fffff984 */ /* 0x000fe20000000800 */
[----:B------:R-:W-:Y:S01]  /*1a40*/  @!PT LDS RZ, [RZ] ;  /* 0x00000000fffff984 */ /* 0x000fe20000000800 */
[----:B------:R-:W-:Y:S01]  /*1a50*/  @!PT LDS RZ, [RZ] ;  /* 0x00000000fffff984 */ /* 0x000fe20000000800 */
[----:B------:R1:W-:Y:S01]  /*1a60*/  @!P6 LDGSTS.E.BYPASS.LTC128B.128 [R243+0xc000], [R8.64] ;  /* 0x0c00000008f3efae */ /* 0x0003e2000b901d50 */
[----:B------:R-:W-:-:S02]  /*1a70*/  @!P5 LEA.HI.X R11, R2, c[0x0][0x174], R3, 0x1, P0 ;  /* 0x00005d00020bda11 */ /* 0x000fc400000f0c03 */
[----:B------:R-:W-:Y:S01]  /*1a80*/  SHF.R.S32.HI R2, RZ, 0x5, R13 ;  /* 0x00000005ff027819 */ /* 0x000fe2000001140d */
[----:B------:R1:W-:Y:S01]  /*1a90*/  @!P6 LDGSTS.E.BYPASS.LTC128B.128 [R243+0xe000], [R8.64+0x80] ;  /* 0x0e00008008f3efae */ /* 0x0003e2000b901d50 */
[----:B------:R-:W-:Y:S02]  /*1aa0*/  LOP3.LUT R158, R12, 0xfffffe00, RZ, 0xc0, !PT ;  /* 0xfffffe000c9e7812 */ /* 0x000fe400078ec0ff */
[----:B------:R-:W-:Y:S01]  /*1ab0*/  IADD3 R235, R224, 0x8020, RZ ;  /* 0x00008020e0eb7810 */ /* 0x000fe20007ffe0ff */
[----:B------:R-:W-:Y:S02]  /*1ac0*/  @P2 STS.128 [R243+0xc800], RZ ;  /* 0x00c800fff3002388 */ /* 0x000fe40000000c00 */
[----:B------:R-:W-:Y:S02]  /*1ad0*/  IMAD R2, R2, 0x400, R158 ;  /* 0x0000040002027824 */ /* 0x000fe400078e029e */
[----:B------:R-:W-:Y:S02]  /*1ae0*/  @P2 STS.128 [R243+0xe800], RZ ;  /* 0x00e800fff3002388 */ /* 0x000fe40000000c00 */
[----:B------:R-:W-:-:S02]  /*1af0*/  IMAD.IADD R2, R159, 0x1, R2 ;  /* 0x000000019f027824 */ /* 0x000fc400078e0202 */
[----:B------:R-:W-:Y:S01]  /*1b00*/  @!PT LDS RZ, [RZ] ;  /* 0x00000000fffff984 */ /* 0x000fe20000000800 */
[----:B------:R-:W-:Y:S01]  /*1b10*/  @!PT LDS RZ, [RZ] ;  /* 0x00000000fffff984 */ /* 0x000fe20000000800 */
[----:B------:R-:W-:Y:S01]  /*1b20*/  @!PT LDS RZ, [RZ] ;  /* 0x00000000fffff984 */ /* 0x000fe20000000800 */
[----:B------:R2:W-:Y:S02]  /*1b30*/  @!P2 LDGSTS.E.BYPASS.LTC128B.128 [R243+0xc800], [R6.64] ;  /* 0x0c80000006f3afae */ /* 0x0005e4000b901d50 */
[----:B------:R-:W-:Y:S01]  /*1b40*/  IMAD.SHL.U32 R231, R2, 0x2, RZ ;  /* 0x0000000202e77824 */ /* 0x000fe200078e00ff */
[----:B------:R-:W-:Y:S01]  /*1b50*/  IADD3 R2, R224, 0x8000, RZ ;  /* 0x00008000e0027810 */ /* 0x000fe20007ffe0ff */
[----:B------:R2:W-:Y:S04]  /*1b60*/  @!P2 LDGSTS.E.BYPASS.LTC128B.128 [R243+0xe800], [R6.64+0x80] ;  /* 0x0e80008006f3afae */ /* 0x0005e8000b901d50 */
[----:B------:R-:W-:Y:S04]  /*1b70*/  @P1 STS.128 [R243+0xd000], RZ ;  /* 0x00d000fff3001388 */ /* 0x000fe80000000c00 */
[----:B------:R-:W-:Y:S04]  /*1b80*/  @P1 STS.128 [R243+0xf000], RZ ;  /* 0x00f000fff3001388 */ /* 0x000fe80000000c00 */
        /* <DEDUP_REMOVED lines=15> */
[----:B------:R-:W-:Y:S04]  /*1c80*/  LDSM.16.M88.4 R12, [R231] ;  /* 0x00000000e70c783b */ /* 0x000fe80000000200 */
[----:B------:R-:W4:Y:S01]  /*1c90*/  LDSM.16.M88.4 R16, [R224+0x8000] ;  /* 0x00800000e010783b */ /* 0x000f220000000200 */
[----:B---3--:R-:W-:-:S03]  /*1ca0*/  IMAD.MOV.U32 R4, RZ, RZ, 0x10 ;  /* 0x00000010ff047424 */ /* 0x008fc600078e00ff */
[----:B------:R-:W-:Y:S01]  /*1cb0*/  LDSM.16.M88.4 R28, [R224+0x9000] ;  /* 0x00900000e01c783b */ /* 0x000fe20000000200 */
[----:B------:R-:W-:Y:S01]  /*1cc0*/  IMAD.SHL.U32 R5, R160, 0x2, RZ ;  /* 0x00000002a0057824 */ /* 0x000fe200078e00ff */
[----:B------:R-:W-:Y:S02]  /*1cd0*/  SEL R4, R4, 0xfffffff0, !P1 ;  /* 0xfffffff004047807 */ /* 0x000fe40004800000 */
[----:B------:R-:W3:Y:S01]  /*1ce0*/  LDSM.16.M88.4 R32, [R224+0x8800] ;  /* 0x00880000e020783b */ /* 0x000ee20000000200 */
[----:B------:R-:W-:Y:S02]  /*1cf0*/  R2P PR, R25, 0x6 ;  /* 0x0000000619007804 */ /* 0x000fe40000000000 */
[----:B------:R-:W-:Y:S01]  /*1d00*/  LOP3.LUT R5, R5, 0x6, RZ, 0xc0, !PT ;  /* 0x0000000605057812 */ /* 0x000fe200078ec0ff */
[----:B------:R-:W-:Y:S01]  /*1d10*/  IMAD R232, R4, 0x2, R231 ;  /* 0x0000000204e87824 */ /* 0x000fe200078e02e7 */
[----:B------:R-:W-:Y:S03]  /*1d20*/  LDSM.16.M88.4 R24, [R224+0x9800] ;  /* 0x00980000e018783b */ /* 0x000fe60000000200 */
[----:B------:R-:W-:Y:S01]  /*1d30*/  IMAD R233, R0, 0x2, R232 ;  /* 0x0000000200e97824 */ /* 0x000fe200078e02e8 */
[----:B------:R-:W-:Y:S04]  /*1d40*/  LDSM.16.M88.4 R20, [R232+0x2000] ;  /* 0x00200000e814783b */ /* 0x000fe80000000200 */
[----:B-1----:R-:W1:Y:S01]  /*1d50*/  LDSM.16.M88.4 R8, [R231+0x2000] ;  /* 0x00200000e708783b */ /* 0x002e620000000200 */
[----:B------:R-:W-:Y:S01]  /*1d60*/  @P1 IADD3 R235, R2, -0x20, RZ ;  /* 0xffffffe002eb1810 */ /* 0x000fe20007ffe0ff */
[----:B------:R-:W-:-:S02]  /*1d70*/  IMAD.MOV.U32 R2, RZ, RZ, 0x40 ;  /* 0x00000040ff027424 */ /* 0x000fc400078e00ff */
[----:B------:R-:W0:Y:S01]  /*1d80*/  LDGDEPBAR ;  /* 0x00000000000079af */ /* 0x000e220000000000 */
[C---:B------:R-:W-:Y:S02]  /*1d90*/  IADD3 R242, R235.reuse, 0x800, RZ ;  /* 0x00000800ebf27810 */ /* 0x040fe40007ffe0ff */
[----:B------:R-:W-:Y:S01]  /*1da0*/  SEL R2, R2, 0xffffffc0, !P2 ;  /* 0xffffffc002027807 */ /* 0x000fe20005000000 */
[----:B------:R-:W5:Y:S01]  /*1db0*/  LDSM.16.M88.4 R64, [R235+0x1000] ;  /* 0x00100000eb40783b */ /* 0x000f620000000200 */
[C---:B------:R-:W-:Y:S02]  /*1dc0*/  IADD3 R241, R235.reuse, 0x1000, RZ ;  /* 0x00001000ebf17810 */ /* 0x040fe40007ffe0ff */
[C---:B------:R-:W-:Y:S01]  /*1dd0*/  IADD3 R240, R235.reuse, 0x1800, RZ ;  /* 0x00001800ebf07810 */ /* 0x040fe20007ffe0ff */
[----:B------:R-:W2:Y:S01]  /*1de0*/  LDSM.16.M88.4 R60, [R235+0x800] ;  /* 0x00080000eb3c783b */ /* 0x000ea20000000200 */
[----:B------:R-:W-:Y:S01]  /*1df0*/  IMAD.IADD R230, R224, 0x1, R2 ;  /* 0x00000001e0e67824 */ /* 0x000fe200078e0202 */
[C---:B------:R-:W-:Y:S01]  /*1e00*/  IADD3 R239, R235.reuse, 0x2000, RZ ;  /* 0x00002000ebef7810 */ /* 0x040fe20007ffe0ff */
[----:B------:R-:W-:Y:S01]  /*1e10*/  IMAD.IADD R229, R2, 0x1, R235 ;  /* 0x0000000102e57824 */ /* 0x000fe200078e02eb */
[----:B------:R-:W-:Y:S01]  /*1e20*/  LDSM.16.M88.4 R56, [R235] ;  /* 0x00000000eb38783b */ /* 0x000fe20000000200 */
[C---:B------:R-:W-:Y:S01]  /*1e30*/  IADD3 R238, R235.reuse, 0x2800, RZ ;  /* 0x00002800ebee7810 */ /* 0x040fe20007ffe0ff */
[----:B----4-:R-:W-:Y:S01]  /*1e40*/  HMMA.16816.F32.BF16 R88, R12, R16, RZ ;  /* 0x000000100c58723c */ /* 0x010fe200000418ff */
[C---:B------:R-:W-:Y:S01]  /*1e50*/  IADD3 R237, R235.reuse, 0x3000, RZ ;  /* 0x00003000ebed7810 */ /* 0x040fe20007ffe0ff */
[----:B------:R-:W-:Y:S01]  /*1e60*/  LDSM.16.M88.4 R68, [R235+0x1800] ;  /* 0x00180000eb44783b */ /* 0x000fe20000000200 */
[----:B------:R-:W-:-:S05]  /*1e70*/  IADD3 R236, R235, 0x3800, RZ ;  /* 0x00003800ebec7810 */ /* 0x000fca0007ffe0ff */
[C---:B------:R-:W-:Y:S08]  /*1e80*/  HMMA.16816.F32.BF16 R120, R12.reuse, R18, RZ ;  /* 0x000000120c78723c */ /* 0x040ff000000418ff */
[----:B---3--:R-:W-:Y:S08]  /*1e90*/  HMMA.16816.F32.BF16 R80, R12, R32, RZ ;  /* 0x000000200c50723c */ /* 0x008ff000000418ff */
[C---:B-1----:R-:W-:Y:S08]  /*1ea0*/  HMMA.16816.F32.BF16 R40, R8.reuse, R16, RZ ;  /* 0x000000100828723c */ /* 0x042ff000000418ff */
[C---:B------:R-:W-:Y:S08]  /*1eb0*/  HMMA.16816.F32.BF16 R52, R8.reuse, R18, RZ ;  /* 0x000000120834723c */ /* 0x040ff000000418ff */
[C---:B------:R-:W-:Y:S08]  /*1ec0*/  HMMA.16816.F32.BF16 R16, R8.reuse, R28, RZ ;  /* 0x0000001c0810723c */ /* 0x040ff000000418ff */
[C---:B------:R-:W-:Y:S08]  /*1ed0*/  HMMA.16816.F32.BF16 R36, R8.reuse, R32, RZ ;  /* 0x000000200824723c */ /* 0x040ff000000418ff */
[----:B------:R-:W-:Y:S08]  /*1ee0*/  HMMA.16816.F32.BF16 R44, R8, R24, RZ ;  /* 0x00000018082c723c */ /* 0x000ff000000418ff */
[----:B-----5:R-:W-:Y:S01]  /*1ef0*/  HMMA.16816.F32.BF16 R96, R20, R64, R16 ;  /* 0x000000401460723c */ /* 0x020fe20000041810 */
[----:B------:R-:W1:Y:S07]  /*1f00*/  LDSM.16.M88.4 R16, [R232] ;  /* 0x00000000e810783b */ /* 0x000e6e0000000200 */
[C---:B------:R-:W-:Y:S08]  /*1f10*/  HMMA.16816.F32.BF16 R48, R8.reuse, R34, RZ ;  /* 0x000000220830723c */ /* 0x040ff000000418ff */
[C---:B------:R-:W-:Y:S08]  /*1f20*/  HMMA.16816.F32.BF16 R72, R8.reuse, R30, RZ ;  /* 0x0000001e0848723c */ /* 0x040ff000000418ff */
[----:B------:R-:W-:Y:S01]  /*1f30*/  HMMA.16816.F32.BF16 R76, R8, R26, RZ ;  /* 0x0000001a084c723c */ /* 0x000fe200000418ff */
[----:B------:R-:W-:Y:S07]  /*1f40*/  LDSM.16.M88.4 R8, [R234+0x2000] ;  /* 0x00200000ea08783b */ /* 0x000fee0000000200 */
[C---:B------:R-:W-:Y:S01]  /*1f50*/  HMMA.16816.F32.BF16 R116, R12.reuse, R34, RZ ;  /* 0x000000220c74723c */ /* 0x040fe200000418ff */
[----:B------:R-:W-:Y:S07]  /*1f60*/  LDSM.16.M88.4 R32, [R230+0x8800] ;  /* 0x00880000e620783b */ /* 0x000fee0000000200 */
[C---:B------:R-:W-:Y:S08]  /*1f70*/  HMMA.16816.F32.BF16 R84, R12.reuse, R28, RZ ;  /* 0x0000001c0c54723c */ /* 0x040ff000000418ff */
[C---:B------:R-:W-:Y:S01]  /*1f80*/  HMMA.16816.F32.BF16 R112, R12.reuse, R30, RZ ;  /* 0x0000001e0c70723c */ /* 0x040fe200000418ff */
[----:B------:R-:W-:Y:S07]  /*1f90*/  LDSM.16.M88.4 R28, [R230+0x9000] ;  /* 0x00900000e61c783b */ /* 0x000fee0000000200 */
[C---:B------:R-:W-:Y:S08]  /*1fa0*/  HMMA.16816.F32.BF16 R92, R12.reuse, R24, RZ ;  /* 0x000000180c5c723c */ /* 0x040ff000000418ff */
[----:B------:R-:W-:Y:S01]  /*1fb0*/  HMMA.16816.F32.BF16 R104, R12, R26, RZ ;  /* 0x0000001a0c68723c */ /* 0x000fe200000418ff */
[----:B------:R-:W-:Y:S04]  /*1fc0*/  LDSM.16.M88.4 R24, [R230+0x8000] ;  /* 0x00800000e618783b */ /* 0x000fe80000000200 */
[----:B------:R-:W3:Y:S03]  /*1fd0*/  LDSM.16.M88.4 R12, [R234] ;  /* 0x00000000ea0c783b */ /* 0x000ee60000000200 */
[----:B--2---:R-:W-:Y:S08]  /*1fe0*/  HMMA.16816.F32.BF16 R108, R20, R60, R36 ;  /* 0x0000003c146c723c */ /* 0x004ff00000041824 */
[-C--:B-1----:R-:W-:Y:S08]  /*1ff0*/  HMMA.16816.F32.BF16 R36, R16, R56.reuse, R88 ;  /* 0x000000381024723c */ /* 0x082ff00000041858 */
[C---:B------:R-:W-:Y:S01]  /*2000*/  HMMA.16816.F32.BF16 R100, R20.reuse, R56, R40 ;  /* 0x000000381464723c */ /* 0x040fe20000041828 */
[----:B------:R-:W-:Y:S07]  /*2010*/  LDSM.16.M88.4 R40, [R233] ;  /* 0x00000000e928783b */ /* 0x000fee0000000200 */
[C---:B------:R-:W-:Y:S08]  /*2020*/  HMMA.16816.F32.BF16 R128, R20.reuse, R68, R44 ;  /* 0x000000441480723c */ /* 0x040ff0000004182c */
[C---:B------:R-:W-:Y:S08]  /*2030*/  HMMA.16816.F32.BF16 R140, R20.reuse, R58, R52 ;  /* 0x0000003a148c723c */ /* 0x040ff00000041834 */
[C---:B------:R-:W-:Y:S01]  /*2040*/  HMMA.16816.F32.BF16 R136, R20.reuse, R62, R48 ;  /* 0x0000003e1488723c */ /* 0x040fe20000041830 */
[----:B------:R-:W-:Y:S07]  /*2050*/  LDSM.16.M88.4 R48, [R229] ;  /* 0x00000000e530783b */ /* 0x000fee0000000200 */
[C---:B------:R-:W-:Y:S08]  /*2060*/  HMMA.16816.F32.BF16 R132, R20.reuse, R66, R72 ;  /* 0x000000421484723c */ /* 0x040ff00000041848 */
[----:B------:R-:W-:Y:S01]  /*2070*/  HMMA.16816.F32.BF16 R124, R20, R70, R76 ;  /* 0x00000046147c723c */ /* 0x000fe2000004184c */
[----:B------:R-:W1:Y:S04]  /*2080*/  LDSM.16.M88.4 R20, [R230+0x9800] ;  /* 0x00980000e614783b */ /* 0x000e680000000200 */
[----:B------:R-:W-:Y:S03]  /*2090*/  LDSM.16.M88.4 R76, [R224+0xa000] ;  /* 0x00a00000e04c783b */ /* 0x000fe60000000200 */
[C---:B------:R-:W-:Y:S08]  /*20a0*/  HMMA.16816.F32.BF16 R80, R16.reuse, R60, R80 ;  /* 0x0000003c1050723c */ /* 0x040ff00000041850 */
[C---:B------:R-:W-:Y:S08]  /*20b0*/  HMMA.16816.F32.BF16 R72, R16.reuse, R64, R84 ;  /* 0x000000401048723c */ /* 0x040ff00000041854 */
[C---:B------:R-:W-:Y:S08]  /*20c0*/  HMMA.16816.F32.BF16 R92, R16.reuse, R68, R92 ;  /* 0x00000044105c723c */ /* 0x040ff0000004185c */
[C---:B------:R-:W-:Y:S08]  /*20d0*/  HMMA.16816.F32.BF16 R56, R16.reuse, R58, R120 ;  /* 0x0000003a1038723c */ /* 0x040ff00000041878 */
[C---:B------:R-:W-:Y:S08]  /*20e0*/  HMMA.16816.F32.BF16 R60, R16.reuse, R62, R116 ;  /* 0x0000003e103c723c */ /* 0x040ff00000041874 */
[C---:B------:R-:W-:Y:S08]  /*20f0*/  HMMA.16816.F32.BF16 R52, R16.reuse, R66, R112 ;  /* 0x000000421034723c */ /* 0x040ff00000041870 */
[----:B------:R-:W-:Y:S01]  /*2100*/  HMMA.16816.F32.BF16 R88, R16, R70, R104 ;  /* 0x000000461058723c */ /* 0x000fe20000041868 */
[----:B------:R-:W2:Y:S04]  /*2110*/  LDSM.16.M88.4 R16, [R233+0x2000] ;  /* 0x00200000e910783b */ /* 0x000ea80000000200 */
[----:B------:R-:W-:Y:S03]  /*2120*/  LDSM.16.M88.4 R68, [R229+0x1000] ;  /* 0x00100000e544783b */ /* 0x000fe60000000200 */
[-C--:B---3--:R-:W-:Y:S01]  /*2130*/  HMMA.16816.F32.BF16 R44, R12, R24.reuse, R36 ;  /* 0x000000180c2c723c */ /* 0x088fe20000041824 */
[----:B------:R-:W3:Y:S07]  /*2140*/  LDSM.16.M88.4 R36, [R231+0x4000] ;  /* 0x00400000e724783b */ /* 0x000eee0000000200 */
[C---:B------:R-:W-:Y:S08]  /*2150*/  HMMA.16816.F32.BF16 R84, R8.reuse, R24, R100 ;  /* 0x000000180854723c */ /* 0x040ff00000041864 */
[C---:B------:R-:W-:Y:S08]  /*2160*/  HMMA.16816.F32.BF16 R112, R8.reuse, R32, R108 ;  /* 0x000000200870723c */ /* 0x040ff0000004186c */
[C---:B-1----:R-:W-:Y:S08]  /*2170*/  HMMA.16816.F32.BF16 R116, R8.reuse, R22, R124 ;  /* 0x000000160874723c */ /* 0x042ff0000004187c */
[C---:B------:R-:W-:Y:S08]  /*2180*/  HMMA.16816.F32.BF16 R104, R8.reuse, R28, R96 ;  /* 0x0000001c0868723c */ /* 0x040ff00000041860 */
[----:B------:R-:W-:Y:S01]  /*2190*/  HMMA.16816.F32.BF16 R108, R8, R34, R136 ;  /* 0x00000022086c723c */ /* 0x000fe20000041888 */
[----:B------:R-:W-:Y:S07]  /*21a0*/  LDSM.16.M88.4 R136, [R229+0x1800] ;  /* 0x00180000e588783b */ /* 0x000fee0000000200 */
[C---:B------:R-:W-:Y:S08]  /*21b0*/  HMMA.16816.F32.BF16 R124, R12.reuse, R32, R80 ;  /* 0x000000200c7c723c */ /* 0x040ff00000041850 */
[----:B------:R-:W-:Y:S01]  /*21c0*/  HMMA.16816.F32.BF16 R120, R12, R34, R60 ;  /* 0x000000220c78723c */ /* 0x000fe2000004183c */
[----:B------:R-:W1:Y:S04]  /*21d0*/  LDSM.16.M88.4 R32, [R231+0x6000] ;  /* 0x00600000e720783b */ /* 0x000e680000000200 */
[----:B------:R-:W-:Y:S03]  /*21e0*/  LDSM.16.M88.4 R60, [R235+0x2000] ;  /* 0x00200000eb3c783b */ /* 0x000fe60000000200 */
[C---:B------:R-:W-:Y:S08]  /*21f0*/  HMMA.16816.F32.BF16 R96, R8.reuse, R20, R128 ;  /* 0x000000140860723c */ /* 0x040ff00000041880 */
[C---:B------:R-:W-:Y:S08]  /*2200*/  HMMA.16816.F32.BF16 R64, R8.reuse, R26, R140 ;  /* 0x0000001a0840723c */ /* 0x040ff0000004188c */
[----:B------:R-:W-:Y:S08]  /*2210*/  HMMA.16816.F32.BF16 R100, R8, R30, R132 ;  /* 0x0000001e0864723c */ /* 0x000ff00000041884 */
[----:B------:R-:W-:Y:S01]  /*2220*/  HMMA.16816.F32.BF16 R8, R40, R48, R44 ;  /* 0x000000302808723c */ /* 0x000fe2000004182c */
[----:B------:R-:W-:Y:S07]  /*2230*/  LDSM.16.M88.4 R44, [R229+0x2000] ;  /* 0x00200000e52c783b */ /* 0x000fee0000000200 */
[C---:B------:R-:W-:Y:S08]  /*2240*/  HMMA.16816.F32.BF16 R56, R12.reuse, R26, R56 ;  /* 0x0000001a0c38723c */ /* 0x040ff00000041838 */
[C---:B------:R-:W-:Y:S08]  /*2250*/  HMMA.16816.F32.BF16 R132, R12.reuse, R28, R72 ;  /* 0x0000001c0c84723c */ /* 0x040ff00000041848 */
[----:B------:R-:W-:Y:S01]  /*2260*/  HMMA.16816.F32.BF16 R128, R12, R30, R52 ;  /* 0x0000001e0c80723c */ /* 0x000fe20000041834 */
[----:B------:R-:W4:Y:S04]  /*2270*/  LDSM.16.M88.4 R28, [R232+0x4000] ;  /* 0x00400000e81c783b */ /* 0x000f280000000200 */
[----:B------:R-:W-:Y:S03]  /*2280*/  LDSM.16.M88.4 R52, [R229+0x800] ;  /* 0x00080000e534783b */ /* 0x000fe60000000200 */
[----:B--2---:R-:W-:Y:S08]  /*2290*/  HMMA.16816.F32.BF16 R24, R16, R48, R84 ;  /* 0x000000301018723c */ /* 0x004ff00000041854 */
[C---:B------:R-:W-:Y:S08]  /*22a0*/  HMMA.16816.F32.BF16 R148, R12.reuse, R20, R92 ;  /* 0x000000140c94723c */ /* 0x040ff0000004185c */
[----:B------:R-:W-:Y:S01]  /*22b0*/  HMMA.16816.F32.BF16 R152, R12, R22, R88 ;  /* 0x000000160c98723c */ /* 0x000fe20000041858 */
[----:B------:R-:W2:Y:S07]  /*22c0*/  LDSM.16.M88.4 R12, [R232+0x6000] ;  /* 0x00600000e80c783b */ /* 0x000eae0000000200 */
[----:B---3--:R-:W-:Y:S01]  /*22d0*/  HMMA.16816.F32.BF16 R20, R36, R76, R8 ;  /* 0x0000004c2414723c */ /* 0x008fe20000041808 */
[----:B------:R-:W-:Y:S07]  /*22e0*/  LDSM.16.M88.4 R8, [R234+0x4000] ;  /* 0x00400000ea08783b */ /* 0x000fee0000000200 */
[-C--:B------:R-:W-:Y:S08]  /*22f0*/  HMMA.16816.F32.BF16 R84, R16, R50.reuse, R64 ;  /* 0x000000321054723c */ /* 0x080ff00000041840 */
[----:B------:R-:W-:Y:S01]  /*2300*/  HMMA.16816.F32.BF16 R80, R40, R50, R56 ;  /* 0x000000322850723c */ /* 0x000fe20000041838 */
[----:B------:R-:W3:Y:S04]  /*2310*/  LDSM.16.M88.4 R48, [R230+0xa000] ;  /* 0x00a00000e630783b */ /* 0x000ee80000000200 */
[----:B------:R-:W-:Y:S03]  /*2320*/  LDSM.16.M88.4 R56, [R224+0xa800] ;  /* 0x00a80000e038783b */ /* 0x000fe60000000200 */
[----:B-1----:R-:W-:Y:S01]  /*2330*/  HMMA.16816.F32.BF16 R64, R32, R76, R24 ;  /* 0x0000004c2040723c */ /* 0x002fe20000041818 */
[----:B------:R-:W1:Y:S07]  /*2340*/  LDSM.16.M88.4 R24, [R234+0x6000] ;  /* 0x00600000ea18783b */ /* 0x000e6e0000000200 */
[----:B----4-:R-:W-:Y:S01]  /*2350*/  HMMA.16816.F32.BF16 R72, R28, R60, R20 ;  /* 0x0000003c1c48723c */ /* 0x010fe20000041814 */
[----:B------:R-:W4:Y:S07]  /*2360*/  LDSM.16.M88.4 R20, [R233+0x4000] ;  /* 0x00400000e914783b */ /* 0x000f2e0000000200 */
[----:B------:R-:W-:Y:S08]  /*2370*/  HMMA.16816.F32.BF16 R80, R36, R78, R80 ;  /* 0x0000004e2450723c */ /* 0x000ff00000041850 */
[----:B--2---:R-:W-:Y:S08]  /*2380*/  HMMA.16816.F32.BF16 R64, R12, R60, R64 ;  /* 0x0000003c0c40723c */ /* 0x004ff00000041840 */
[C---:B------:R-:W-:Y:S08]  /*2390*/  HMMA.16816.F32.BF16 R112, R16.reuse, R52, R112 ;  /* 0x000000341070723c */ /* 0x040ff00000041870 */
[C---:B------:R-:W-:Y:S08]  /*23a0*/  HMMA.16816.F32.BF16 R108, R16.reuse, R54, R108 ;  /* 0x00000036106c723c */ /* 0x040ff0000004186c */
[C---:B------:R-:W-:Y:S08]  /*23b0*/  HMMA.16816.F32.BF16 R104, R16.reuse, R68, R104 ;  /* 0x000000441068723c */ /* 0x040ff00000041868 */
[C---:B------:R-:W-:Y:S08]  /*23c0*/  HMMA.16816.F32.BF16 R140, R16.reuse, R70, R100 ;  /* 0x00000046108c723c */ /* 0x040ff00000041864 */
[C---:B------:R-:W-:Y:S08]  /*23d0*/  HMMA.16816.F32.BF16 R144, R16.reuse, R136, R96 ;  /* 0x000000881090723c */ /* 0x040ff00000041860 */
[----:B------:R-:W-:Y:S01]  /*23e0*/  HMMA.16816.F32.BF16 R116, R16, R138, R116 ;  /* 0x0000008a1074723c */ /* 0x000fe20000041874 */
[----:B------:R-:W2:Y:S07]  /*23f0*/  LDSM.16.M88.4 R16, [R233+0x6000] ;  /* 0x00600000e910783b */ /* 0x000eae0000000200 */
[----:B------:R-:W-:Y:S08]  /*2400*/  HMMA.16816.F32.BF16 R76, R32, R78, R84 ;  /* 0x0000004e204c723c */ /* 0x000ff00000041854 */
[----:B---3--:R-:W-:Y:S08]  /*2410*/  HMMA.16816.F32.BF16 R72, R8, R48, R72 ;  /* 0x000000300848723c */ /* 0x008ff00000041848 */
[C---:B------:R-:W-:Y:S08]  /*2420*/  HMMA.16816.F32.BF16 R88, R40.reuse, R52, R124 ;  /* 0x000000342858723c */ /* 0x040ff0000004187c */
[----:B------:R-:W-:Y:S01]  /*2430*/  HMMA.16816.F32.BF16 R96, R40, R54, R120 ;  /* 0x000000362860723c */ /* 0x000fe20000041878 */
[----:B------:R-:W3:Y:S07]  /*2440*/  LDSM.16.M88.4 R52, [R235+0x2800] ;  /* 0x00280000eb34783b */ /* 0x000eee0000000200 */
[----:B-1----:R-:W-:Y:S08]  /*2450*/  HMMA.16816.F32.BF16 R64, R24, R48, R64 ;  /* 0x000000301840723c */ /* 0x002ff00000041840 */
[-C--:B------:R-:W-:Y:S08]  /*2460*/  HMMA.16816.F32.BF16 R80, R28, R62.reuse, R80 ;  /* 0x0000003e1c50723c */ /* 0x080ff00000041850 */
[----:B------:R-:W-:Y:S08]  /*2470*/  HMMA.16816.F32.BF16 R76, R12, R62, R76 ;  /* 0x0000003e0c4c723c */ /* 0x000ff0000004184c */
[----:B----4-:R-:W-:Y:S08]  /*2480*/  HMMA.16816.F32.BF16 R84, R20, R44, R72 ;  /* 0x0000002c1454723c */ /* 0x010ff00000041848 */
[----:B------:R-:W-:Y:S08]  /*2490*/  HMMA.16816.F32.BF16 R72, R36, R56, R88 ;  /* 0x000000382448723c */ /* 0x000ff00000041858 */
[C---:B------:R-:W-:Y:S08]  /*24a0*/  HMMA.16816.F32.BF16 R100, R40.reuse, R68, R132 ;  /* 0x000000442864723c */ /* 0x040ff00000041884 */
[----:B------:R-:W-:Y:S01]  /*24b0*/  HMMA.16816.F32.BF16 R128, R40, R70, R128 ;  /* 0x000000462880723c */ /* 0x000fe20000041880 */
[----:B------:R-:W-:-:S04]  /*24c0*/  FMUL.FTZ R2, R84, c[0x0][0x2ec] ;  /* 0x0000bb0054027a20 */ /* 0x000fc80000410000 */
[----:B------:R1:W-:Y:S03]  /*24d0*/  MUFU.TANH R126, R2 ;  /* 0x00000002007e7308 */ /* 0x0003e60000002400 */
[----:B--2---:R-:W-:Y:S01]  /*24e0*/  HMMA.16816.F32.BF16 R92, R16, R44, R64 ;  /* 0x0000002c105c723c */ /* 0x004fe20000041840 */
[----:B------:R-:W2:Y:S07]  /*24f0*/  LDSM.16.M88.4 R64, [R230+0xa800] ;  /* 0x00a80000e640783b */ /* 0x000eae0000000200 */
[----:B------:R-:W-:Y:S01]  /*2500*/  HMMA.16816.F32.BF16 R68, R8, R50, R80 ;  /* 0x000000320844723c */ /* 0x000fe20000041850 */
[----:B-1----:R-:W-:-:S07]  /*2510*/  FMUL.FTZ R2, R85, c[0x0][0x2ec] ;  /* 0x0000bb0055027a20 */ /* 0x002fce0000410000 */
[----:B------:R-:W-:Y:S01]  /*2520*/  HMMA.16816.F32.BF16 R60, R32, R56, R112 ;  /* 0x00000038203c723c */ /* 0x000fe20000041870 */
[----:B------:R1:W-:Y:S07]  /*2530*/  MUFU.TANH R125, R2 ;  /* 0x00000002007d7308 */ /* 0x0003ee0000002400 */
[----:B------:R-:W-:Y:S01]  /*2540*/  HMMA.16816.F32.BF16 R76, R24, R50, R76 ;  /* 0x00000032184c723c */ /* 0x000fe2000004184c */
[----:B------:R-:W4:Y:S07]  /*2550*/  LDSM.16.M88.4 R48, [R229+0x2800] ;  /* 0x00280000e530783b */ /* 0x000f2e0000000200 */
[----:B---3--:R-:W-:Y:S01]  /*2560*/  HMMA.16816.F32.BF16 R72, R28, R52, R72 ;  /* 0x000000341c48723c */ /* 0x008fe20000041848 */
[----:B-1----:R-:W-:-:S04]  /*2570*/  FMUL.FTZ R2, R86, c[0x0][0x2ec] ;  /* 0x0000bb0056027a20 */ /* 0x002fc80000410000 */
[----:B------:R1:W-:Y:S03]  /*2580*/  MUFU.TANH R157, R2 ;  /* 0x00000002009d7308 */ /* 0x0003e60000002400 */
[----:B------:R-:W-:Y:S08]  /*2590*/  HMMA.16816.F32.BF16 R80, R20, R46, R68 ;  /* 0x0000002e1450723c */ /* 0x000ff00000041844 */
[----:B------:R-:W-:Y:S01]  /*25a0*/  HMMA.16816.F32.BF16 R60, R12, R52, R60 ;  /* 0x000000340c3c723c */ /* 0x000fe2000004183c */
[----:B-1----:R-:W-:-:S07]  /*25b0*/  FMUL.FTZ R2, R87, c[0x0][0x2ec] ;  /* 0x0000bb0057027a20 */ /* 0x002fce0000410000 */
[----:B------:R-:W-:Y:S01]  /*25c0*/  HMMA.16816.F32.BF16 R84, R16, R46, R76 ;  /* 0x0000002e1054723c */ /* 0x000fe2000004184c */
[----:B------:R1:W-:Y:S01]  /*25d0*/  MUFU.TANH R156, R2 ;  /* 0x00000002009c7308 */ /* 0x0003e20000002400 */
[----:B------:R-:W3:Y:S06]  /*25e0*/  LDSM.16.M88.4 R44, [R224+0xb000] ;  /* 0x00b00000e02c783b */ /* 0x000eec0000000200 */
[----:B------:R-:W-:Y:S08]  /*25f0*/  HMMA.16816.F32.BF16 R68, R36, R58, R96 ;  /* 0x0000003a2444723c */ /* 0x000ff00000041860 */
[----:B--2---:R-:W-:Y:S01]  /*2600*/  HMMA.16816.F32.BF16 R72, R8, R64, R72 ;  /* 0x000000400848723c */ /* 0x004fe20000041848 */
[----:B-1----:R-:W-:-:S04]  /*2610*/  FMUL.FTZ R2, R92, c[0x0][0x2ec] ;  /* 0x0000bb005c027a20 */ /* 0x002fc80000410000 */
[----:B------:R1:W-:Y:S03]  /*2620*/  MUFU.TANH R124, R2 ;  /* 0x00000002007c7308 */ /* 0x0003e60000002400 */
[----:B------:R-:W-:Y:S08]  /*2630*/  HMMA.16816.F32.BF16 R76, R32, R58, R108 ;  /* 0x0000003a204c723c */ /* 0x000ff0000004186c */
[----:B------:R-:W-:Y:S01]  /*2640*/  HMMA.16816.F32.BF16 R56, R24, R64, R60 ;  /* 0x000000401838723c */ /* 0x000fe2000004183c */
[----:B------:R-:W2:Y:S01]  /*2650*/  LDSM.16.M88.4 R60, [R235+0x3000] ;  /* 0x00300000eb3c783b */ /* 0x000ea20000000200 */
[----:B-1----:R-:W-:-:S06]  /*2660*/  FMUL.FTZ R2, R93, c[0x0][0x2ec] ;  /* 0x0000bb005d027a20 */ /* 0x002fcc0000410000 */
[----:B------:R-:W-:Y:S01]  /*2670*/  HMMA.16816.F32.BF16 R68, R28, R54, R68 ;  /* 0x000000361c44723c */ /* 0x000fe20000041844 */
[----:B------:R1:W-:-:S15]  /*2680*/  MUFU.TANH R123, R2 ;  /* 0x00000002007b7308 */ /* 0x0003de0000002400 */
[----:B----4-:R-:W-:Y:S01]  /*2690*/  HMMA.16816.F32.BF16 R88, R16, R48, R56 ;  /* 0x000000301058723c */ /* 0x010fe20000041838 */
[----:B-1----:R-:W-:-:S04]  /*26a0*/  FMUL.FTZ R2, R94, c[0x0][0x2ec] ;  /* 0x0000bb005e027a20 */ /* 0x002fc80000410000 */
[----:B------:R1:W4:Y:S03]  /*26b0*/  MUFU.TANH R120, R2 ;  /* 0x0000000200787308 */ /* 0x0003260000002400 */
[----:B---3--:R-:W-:Y:S08]  /*26c0*/  HMMA.16816.F32.BF16 R56, R32, R44, R104 ;  /* 0x0000002c2038723c */ /* 0x008ff00000041868 */
[----:B------:R-:W-:Y:S01]  /*26d0*/  HMMA.16816.F32.BF16 R68, R8, R66, R68 ;  /* 0x000000420844723c */ /* 0x000fe20000041844 */
[----:B-1----:R-:W-:-:S04]  /*26e0*/  FMUL.FTZ R2, R95, c[0x0][0x2ec] ;  /* 0x0000bb005f027a20 */ /* 0x002fc80000410000 */
[----:B------:R1:W3:Y:S02]  /*26f0*/  MUFU.TANH R115, R2 ;  /* 0x0000000200737308 */ /* 0x0002e40000002400 */
[----:B-1----:R-:W-:-:S06]  /*2700*/  FMUL.FTZ R2, R80, c[0x0][0x2ec] ;  /* 0x0000bb0050027a20 */ /* 0x002fcc0000410000 */
[----:B------:R1:W-:Y:S02]  /*2710*/  MUFU.TANH R122, R2 ;  /* 0x00000002007a7308 */ /* 0x0003e40000002400 */
[----:B-1----:R-:W-:-:S06]  /*2720*/  FMUL.FTZ R2, R81, c[0x0][0x2ec] ;  /* 0x0000bb0051027a20 */ /* 0x002fcc0000410000 */
[----:B------:R1:W-:Y:S02]  /*2730*/  MUFU.TANH R121, R2 ;  /* 0x0000000200797308 */ /* 0x0003e40000002400 */
[----:B-1----:R-:W-:-:S06]  /*2740*/  FMUL.FTZ R2, R82, c[0x0][0x2ec] ;  /* 0x0000bb0052027a20 */ /* 0x002fcc0000410000 */
[----:B------:R1:W-:Y:S02]  /*2750*/  MUFU.TANH R113, R2 ;  /* 0x0000000200717308 */ /* 0x0003e40000002400 */
[----:B-1----:R-:W-:Y:S02]  /*2760*/  FMUL.FTZ R2, R83, c[0x0][0x2ec] ;  /* 0x0000bb0053027a20 */ /* 0x002fe40000410000 */
[----:B------:R-:W-:Y:S04]  /*2770*/  HMMA.16816.F32.BF16 R80, R20, R48, R72 ;  /* 0x000000301450723c */ /* 0x000fe80000041848 */
[----:B------:R1:W-:Y:S04]  /*2780*/  MUFU.TANH R114, R2 ;  /* 0x0000000200727308 */ /* 0x0003e80000002400 */
[----:B------:R-:W-:Y:S01]  /*2790*/  HMMA.16816.F32.BF16 R72, R12, R54, R76 ;  /* 0x000000360c48723c */ /* 0x000fe2000004184c */
[----:B------:R-:W5:Y:S07]  /*27a0*/  LDSM.16.M88.4 R52, [R230+0xb000] ;  /* 0x00b00000e634783b */ /* 0x000f6e0000000200 */
[----:B------:R-:W-:Y:S01]  /*27b0*/  HMMA.16816.F32.BF16 R76, R36, R44, R100 ;  /* 0x0000002c244c723c */ /* 0x000fe20000041864 */
[----:B-1----:R-:W-:-:S04]  /*27c0*/  FMUL.FTZ R2, R84, c[0x0][0x2ec] ;  /* 0x0000bb0054027a20 */ /* 0x002fc80000410000 */
[----:B------:R1:W-:Y:S11]  /*27d0*/  MUFU.TANH R112, R2 ;  /* 0x0000000200707308 */ /* 0x0003f60000002400 */
[----:B------:R-:W-:Y:S01]  /*27e0*/  HMMA.16816.F32.BF16 R72, R24, R66, R72 ;  /* 0x000000421848723c */ /* 0x000fe20000041848 */
[----:B-1----:R-:W-:-:S07]  /*27f0*/  FMUL.FTZ R2, R85, c[0x0][0x2ec] ;  /* 0x0000bb0055027a20 */ /* 0x002fce0000410000 */
[-C--:B--2---:R-:W-:Y:S01]  /*2800*/  HMMA.16816.F32.BF16 R76, R28, R60.reuse, R76 ;  /* 0x0000003c1c4c723c */ /* 0x084fe2000004184c */
[----:B------:R1:W-:Y:S07]  /*2810*/  MUFU.TANH R111, R2 ;  /* 0x00000002006f7308 */ /* 0x0003ee0000002400 */
[----:B------:R-:W-:Y:S01]  /*2820*/  HMMA.16816.F32.BF16 R64, R12, R60, R56 ;  /* 0x0000003c0c40723c */ /* 0x000fe20000041838 */
[----:B------:R-:W-:Y:S01]  /*2830*/  LDSM.16.M88.4 R56, [R229+0x3000] ;  /* 0x00300000e538783b */ /* 0x000fe20000000200 */
[----:B-1----:R-:W-:-:S04]  /*2840*/  FMUL.FTZ R2, R86, c[0x0][0x2ec] ;  /* 0x0000bb0056027a20 */ /* 0x002fc80000410000 */
[----:B------:R1:W2:Y:S02]  /*2850*/  MUFU.TANH R108, R2 ;  /* 0x00000002006c7308 */ /* 0x0002a40000002400 */
[----:B-1----:R-:W-:Y:S02]  /*2860*/  FMUL.FTZ R2, R87, c[0x0][0x2ec] ;  /* 0x0000bb0057027a20 */ /* 0x002fe40000410000 */
[----:B------:R-:W-:Y:S04]  /*2870*/  HMMA.16816.F32.BF16 R84, R16, R50, R72 ;  /* 0x000000321054723c */ /* 0x000fe80000041848 */
[----:B------:R1:W1:Y:S04]  /*2880*/  MUFU.TANH R109, R2 ;  /* 0x00000002006d7308 */ /* 0x0002680000002400 */
[-C--:B-----5:R-:W-:Y:S08]  /*2890*/  HMMA.16816.F32.BF16 R72, R8, R52.reuse, R76 ;  /* 0x000000340848723c */ /* 0x0a0ff0000004184c */
[----:B------:R-:W-:Y:S01]  /*28a0*/  HMMA.16816.F32.BF16 R76, R24, R52, R64 ;  /* 0x00000034184c723c */ /* 0x000fe20000041840 */
[----:B-1----:R-:W-:-:S04]  /*28b0*/  FMUL.FTZ R2, R80, c[0x0][0x2ec] ;  /* 0x0000bb0050027a20 */ /* 0x002fc80000410000 */
[----:B------:R1:W-:Y:S02]  /*28c0*/  MUFU.TANH R110, R2 ;  /* 0x00000002006e7308 */ /* 0x0003e40000002400 */
[----:B-1----:R-:W-:-:S06]  /*28d0*/  FMUL.FTZ R2, R81, c[0x0][0x2ec] ;  /* 0x0000bb0051027a20 */ /* 0x002fcc0000410000 */
[----:B------:R1:W-:Y:S02]  /*28e0*/  MUFU.TANH R107, R2 ;  /* 0x00000002006b7308 */ /* 0x0003e40000002400 */
[----:B-1----:R-:W-:-:S06]  /*28f0*/  FMUL.FTZ R2, R82, c[0x0][0x2ec] ;  /* 0x0000bb0052027a20 */ /* 0x002fcc0000410000 */
[----:B------:R1:W-:Y:S02]  /*2900*/  MUFU.TANH R105, R2 ;  /* 0x0000000200697308 */ /* 0x0003e40000002400 */
[----:B-1----:R-:W-:Y:S02]  /*2910*/  FMUL.FTZ R2, R83, c[0x0][0x2ec] ;  /* 0x0000bb0053027a20 */ /* 0x002fe40000410000 */
[----:B------:R-:W-:Y:S01]  /*2920*/  HMMA.16816.F32.BF16 R80, R20, R50, R68 ;  /* 0x000000321450723c */ /* 0x000fe20000041844 */
[----:B------:R-:W1:Y:S03]  /*2930*/  LDSM.16.M88.4 R48, [R224+0xb800] ;  /* 0x00b80000e030783b */ /* 0x000e660000000200 */
[----:B------:R5:W-:Y:S04]  /*2940*/  MUFU.TANH R106, R2 ;  /* 0x00000002006a7308 */ /* 0x000be80000002400 */
[-C--:B------:R-:W-:Y:S08]  /*2950*/  HMMA.16816.F32.BF16 R68, R36, R46.reuse, R128 ;  /* 0x0000002e2444723c */ /* 0x080ff00000041880 */
[----:B------:R-:W-:Y:S01]  /*2960*/  HMMA.16816.F32.BF16 R44, R32, R46, R140 ;  /* 0x0000002e202c723c */ /* 0x000fe2000004188c */
[----:B-----5:R-:W-:-:S04]  /*2970*/  FMUL.FTZ R2, R88, c[0x0][0x2ec] ;  /* 0x0000bb0058027a20 */ /* 0x020fc80000410000 */
[----:B------:R5:W-:Y:S11]  /*2980*/  MUFU.TANH R104, R2 ;  /* 0x0000000200687308 */ /* 0x000bf60000002400 */
[----:B------:R-:W-:Y:S01]  /*2990*/  HMMA.16816.F32.BF16 R64, R28, R62, R68 ;  /* 0x0000003e1c40723c */ /* 0x000fe20000041844 */
[----:B-----5:R-:W-:-:S07]  /*29a0*/  FMUL.FTZ R2, R89, c[0x0][0x2ec] ;  /* 0x0000bb0059027a20 */ /* 0x020fce0000410000 */
[----:B------:R-:W-:Y:S01]  /*29b0*/  HMMA.16816.F32.BF16 R68, R40, R136, R148 ;  /* 0x000000882844723c */ /* 0x000fe20000041894 */
[----:B------:R5:W-:-:S15]  /*29c0*/  MUFU.TANH R103, R2 ;  /* 0x0000000200677308 */ /* 0x000bde0000002400 */
[----:B------:R-:W-:Y:S01]  /*29d0*/  HMMA.16816.F32.BF16 R64, R8, R54, R64 ;  /* 0x000000360840723c */ /* 0x000fe20000041840 */
[----:B-----5:R-:W-:-:S04]  /*29e0*/  FMUL.FTZ R2, R90, c[0x0][0x2ec] ;  /* 0x0000bb005a027a20 */ /* 0x020fc80000410000 */
[----:B------:R5:W2:Y:S03]  /*29f0*/  MUFU.TANH R99, R2 ;  /* 0x0000000200637308 */ /* 0x000aa60000002400 */
[----:B-1----:R-:W-:Y:S01]  /*2a00*/  HMMA.16816.F32.BF16 R68, R36, R48, R68 ;  /* 0x000000302444723c */ /* 0x002fe20000041844 */
[----:B-----5:R-:W-:-:S07]  /*2a10*/  FMUL.FTZ R2, R91, c[0x0][0x2ec] ;  /* 0x0000bb005b027a20 */ /* 0x020fce0000410000 */
[----:B------:R-:W-:Y:S01]  /*2a20*/  HMMA.16816.F32.BF16 R88, R16, R56, R76 ;  /* 0x000000381058723c */ /* 0x000fe2000004184c */
[----:B------:R1:W5:Y:S07]  /*2a30*/  MUFU.TANH R100, R2 ;  /* 0x0000000200647308 */ /* 0x00036e0000002400 */
[C---:B------:R-:W-:Y:S08]  /*2a40*/  HMMA.16816.F32.BF16 R76, R32.reuse, R48, R144 ;  /* 0x00000030204c723c */ /* 0x040ff00000041890 */
        /* <DEDUP_REMOVED lines=11> */
[----:B------:R-:W2:Y:S04]  /*2b00*/  LDSM.16.M88.4 R44, [R235+0x3800] ;  /* 0x00380000eb2c783b */ /* 0x000ea80000000200 */
[----:B------:R-:W3:Y:S01]  /*2b10*/  LDSM.16.M88.4 R60, [R230+0xb800] ;  /* 0x00b80000e63c783b */ /* 0x000ee20000000200 */
[----:B-1----:R-:W-:-:S04]  /*2b20*/  FMUL.FTZ R2, R84, c[0x0][0x2ec] ;  /* 0x0000bb0054027a20 */ /* 0x002fc80000410000 */
[----:B------:R1:W-:-:S14]  /*2b30*/  MUFU.TANH R96, R2 ;  /* 0x0000000200607308 */ /* 0x0003dc0000002400 */
[----:B------:R-:W-:Y:S01]  /*2b40*/  HMMA.16816.F32.BF16 R72, R24, R54, R72 ;  /* 0x000000361848723c */ /* 0x000fe20000041848 */
[----:B-1----:R-:W-:-:S07]  /*2b50*/  FMUL.FTZ R2, R85, c[0x0][0x2ec] ;  /* 0x0000bb0055027a20 */ /* 0x002fce0000410000 */
[----:B------:R-:W-:Y:S01]  /*2b60*/  HMMA.16816.F32.BF16 R52, R40, R138, R152 ;  /* 0x0000008a2834723c */ /* 0x000fe20000041898 */
[----:B------:R-:W1:Y:S01]  /*2b70*/  LDSM.16.M88.4 R40, [R229+0x3800] ;  /* 0x00380000e528783b */ /* 0x000e620000000200 */
[----:B------:R3:W-:Y:S01]  /*2b80*/  MUFU.TANH R95, R2 ;  /* 0x00000002005f7308 */ /* 0x0007e20000002400 */
[----:B------:R-:W-:-:S05]  /*2b90*/  DEPBAR.LE SB0, 0x0 ;  /* 0x000080000000791a */ /* 0x000fca0000000000 */
[----:B--2---:R-:W-:Y:S08]  /*2ba0*/  HMMA.16816.F32.BF16 R68, R28, R44, R68 ;  /* 0x0000002c1c44723c */ /* 0x004ff00000041844 */
[----:B------:R-:W-:Y:S01]  /*2bb0*/  HMMA.16816.F32.BF16 R72, R16, R58, R72 ;  /* 0x0000003a1048723c */ /* 0x000fe20000041848 */
[----:B---3--:R-:W-:-:S04]  /*2bc0*/  FMUL.FTZ R2, R86, c[0x0][0x2ec] ;  /* 0x0000bb0056027a20 */ /* 0x008fc80000410000 */
[----:B------:R2:W3:Y:S03]  /*2bd0*/  MUFU.TANH R93, R2 ;  /* 0x00000002005d7308 */ /* 0x0004e60000002400 */
[----:B------:R-:W-:Y:S08]  /*2be0*/  HMMA.16816.F32.BF16 R36, R36, R50, R52 ;  /* 0x000000322424723c */ /* 0x000ff00000041834 */
[----:B------:R-:W-:Y:S01]  /*2bf0*/  HMMA.16816.F32.BF16 R68, R8, R60, R68 ;  /* 0x0000003c0844723c */ /* 0x000fe20000041844 */
[----:B--2---:R-:W-:-:S07]  /*2c00*/  FMUL.FTZ R2, R87, c[0x0][0x2ec] ;  /* 0x0000bb0057027a20 */ /* 0x004fce0000410000 */
[----:B------:R-:W-:Y:S01]  /*2c10*/  FMUL.FTZ R72, R72, c[0x0][0x2ec] ;  /* 0x0000bb0048487a20 */ /* 0x000fe20000410000 */
[----:B------:R2:W-:Y:S01]  /*2c20*/  MUFU.TANH R92, R2 ;  /* 0x00000002005c7308 */ /* 0x0005e20000002400 */
[----:B------:R-:W-:Y:S02]  /*2c30*/  FMUL.FTZ R73, R73, c[0x0][0x2ec] ;  /* 0x0000bb0049497a20 */ /* 0x000fe40000410000 */
[----:B------:R-:W-:Y:S02]  /*2c40*/  FMUL.FTZ R74, R74, c[0x0][0x2ec] ;  /* 0x0000bb004a4a7a20 */ /* 0x000fe40000410000 */
[----:B------:R-:W-:Y:S02]  /*2c50*/  FMUL.FTZ R75, R75, c[0x0][0x2ec] ;  /* 0x0000bb004b4b7a20 */ /* 0x000fe40000410000 */
[----:B------:R-:W-:Y:S01]  /*2c60*/  HMMA.16816.F32.BF16 R28, R28, R46, R36 ;  /* 0x0000002e1c1c723c */ /* 0x000fe20000041824 */
[----:B------:R-:W-:Y:S07]  /*2c70*/  MUFU.TANH R72, R72 ;  /* 0x0000004800487308 */ /* 0x000fee0000002400 */
[----:B-1----:R-:W-:Y:S01]  /*2c80*/  HMMA.16816.F32.BF16 R68, R20, R40, R68 ;  /* 0x000000281444723c */ /* 0x002fe20000041844 */
[----:B--2---:R-:W-:Y:S01]  /*2c90*/  FMUL.FTZ R2, R80, c[0x0][0x2ec] ;  /* 0x0000bb0050027a20 */ /* 0x004fe20000410000 */
[----:B------:R-:W-:Y:S08]  /*2ca0*/  MUFU.TANH R73, R73 ;  /* 0x0000004900497308 */ /* 0x000ff00000002400 */
[----:B------:R1:W-:Y:S06]  /*2cb0*/  MUFU.TANH R94, R2 ;  /* 0x00000002005e7308 */ /* 0x0003ec0000002400 */
[----:B------:R-:W-:Y:S02]  /*2cc0*/  HMMA.16816.F32.BF16 R8, R8, R62, R28 ;  /* 0x0000003e0808723c */ /* 0x000fe4000004181c */
[----:B------:R-:W-:Y:S06]  /*2cd0*/  MUFU.TANH R74, R74 ;  /* 0x0000004a004a7308 */ /* 0x000fec0000002400 */
[----:B------:R-:W-:-:S02]  /*2ce0*/  FMUL.FTZ R3, R70, c[0x0][0x2ec] ;  /* 0x0000bb0046037a20 */ /* 0x000fc40000410000 */
[----:B-1----:R-:W-:Y:S01]  /*2cf0*/  FMUL.FTZ R2, R81, c[0x0][0x2ec] ;  /* 0x0000bb0051027a20 */ /* 0x002fe20000410000 */
[----:B------:R-:W-:Y:S08]  /*2d00*/  MUFU.TANH R75, R75 ;  /* 0x0000004b004b7308 */ /* 0x000ff00000002400 */
[----:B------:R1:W-:Y:S08]  /*2d10*/  MUFU.TANH R163, R2 ;  /* 0x0000000200a37308 */ /* 0x0003f00000002400 */
[----:B------:R-:W-:Y:S01]  /*2d20*/  MUFU.TANH R36, R3 ;  /* 0x0000000300247308 */ /* 0x000fe20000002400 */
[----:B-1----:R-:W-:-:S07]  /*2d30*/  FMUL.FTZ R2, R82, c[0x0][0x2ec] ;  /* 0x0000bb0052027a20 */ /* 0x002fce0000410000 */
[----:B------:R1:W-:Y:S02]  /*2d40*/  MUFU.TANH R86, R2 ;  /* 0x0000000200567308 */ /* 0x0003e40000002400 */
[----:B-1----:R-:W-:Y:S02]  /*2d50*/  FMUL.FTZ R2, R83, c[0x0][0x2ec] ;  /* 0x0000bb0053027a20 */ /* 0x002fe40000410000 */
[----:B------:R-:W-:Y:S04]  /*2d60*/  HMMA.16816.F32.BF16 R80, R20, R58, R64 ;  /* 0x0000003a1450723c */ /* 0x000fe80000041840 */
[----:B------:R1:W-:Y:S04]  /*2d70*/  MUFU.TANH R87, R2 ;  /* 0x0000000200577308 */ /* 0x0003e80000002400 */
[C---:B------:R-:W-:Y:S08]  /*2d80*/  HMMA.16816.F32.BF16 R64, R12.reuse, R44, R76 ;  /* 0x0000002c0c40723c */ /* 0x040ff0000004184c */
[----:B------:R-:W-:Y:S01]  /*2d90*/  HMMA.16816.F32.BF16 R12, R12, R46, R32 ;  /* 0x0000002e0c0c723c */ /* 0x000fe20000041820 */
[----:B-1----:R-:W-:-:S04]  /*2da0*/  FMUL.FTZ R2, R88, c[0x0][0x2ec] ;  /* 0x0000bb0058027a20 */ /* 0x002fc80000410000 */
[----:B------:R1:W-:Y:S03]  /*2db0*/  MUFU.TANH R84, R2 ;  /* 0x0000000200547308 */ /* 0x0003e60000002400 */
[----:B------:R-:W-:Y:S08]  /*2dc0*/  HMMA.16816.F32.BF16 R20, R20, R42, R8 ;  /* 0x0000002a1414723c */ /* 0x000ff00000041808 */
[----:B------:R-:W-:Y:S01]  /*2dd0*/  HMMA.16816.F32.BF16 R52, R24, R60, R64 ;  /* 0x0000003c1834723c */ /* 0x000fe20000041840 */
[----:B-1----:R-:W-:-:S07]  /*2de0*/  FMUL.FTZ R2, R89, c[0x0][0x2ec] ;  /* 0x0000bb0059027a20 */ /* 0x002fce0000410000 */
[----:B------:R-:W-:Y:S01]  /*2df0*/  HMMA.16816.F32.BF16 R24, R24, R62, R12 ;  /* 0x0000003e1818723c */ /* 0x000fe2000004180c */
[----:B------:R1:W-:Y:S07]  /*2e00*/  MUFU.TANH R85, R2 ;  /* 0x0000000200557308 */ /* 0x0003ee0000002400 */
[----:B------:R-:W-:Y:S02]  /*2e10*/  FMUL.FTZ R22, R22, c[0x0][0x2ec] ;  /* 0x0000bb0016167a20 */ /* 0x000fe40000410000 */
[----:B------:R-:W-:-:S02]  /*2e20*/  FMUL.FTZ R20, R20, c[0x0][0x2ec] ;  /* 0x0000bb0014147a20 */ /* 0x000fc40000410000 */
[----:B------:R-:W-:Y:S04]  /*2e30*/  MUFU.TANH R8, R22 ;  /* 0x0000001600087308 */ /* 0x000fe80000002400 */
[----:B------:R-:W-:Y:S01]  /*2e40*/  HMMA.16816.F32.BF16 R52, R16, R40, R52 ;  /* 0x000000281034723c */ /* 0x000fe20000041834 */
[----:B-1----:R-:W-:-:S03]  /*2e50*/  FMUL.FTZ R2, R90, c[0x0][0x2ec] ;  /* 0x0000bb005a027a20 */ /* 0x002fc60000410000 */
[----:B------:R-:W-:Y:S04]  /*2e60*/  MUFU.TANH R9, R20 ;  /* 0x0000001400097308 */ /* 0x000fe80000002400 */
[----:B------:R-:W-:Y:S04]  /*2e70*/  HMMA.16816.F32.BF16 R16, R16, R42, R24 ;  /* 0x0000002a1010723c */ /* 0x000fe80000041818 */
[----:B------:R1:W-:-:S12]  /*2e80*/  MUFU.TANH R48, R2 ;  /* 0x0000000200307308 */ /* 0x0003d80000002400 */
[----:B------:R-:W-:Y:S02]  /*2e90*/  FMUL.FTZ R7, R54, c[0x0][0x2ec] ;  /* 0x0000bb0036077a20 */ /* 0x000fe40000410000 */
[----:B------:R-:W-:Y:S02]  /*2ea0*/  FMUL.FTZ R52, R52, c[0x0][0x2ec] ;  /* 0x0000bb0034347a20 */ /* 0x000fe40000410000 */
[----:B-1----:R-:W-:Y:S01]  /*2eb0*/  FMUL.FTZ R2, R91, c[0x0][0x2ec] ;  /* 0x0000bb005b027a20 */ /* 0x002fe20000410000 */
[----:B------:R-:W-:Y:S03]  /*2ec0*/  MUFU.TANH R35, R7 ;  /* 0x0000000700237308 */ /* 0x000fe60000002400 */
[----:B------:R-:W-:Y:S02]  /*2ed0*/  FMUL.FTZ R16, R16, c[0x0][0x2ec] ;  /* 0x0000bb0010107a20 */ /* 0x000fe40000410000 */
[----:B------:R-:W-:-:S02]  /*2ee0*/  FMUL.FTZ R18, R18, c[0x0][0x2ec] ;  /* 0x0000bb0012127a20 */ /* 0x000fc40000410000 */
[----:B------:R-:W-:Y:S01]  /*2ef0*/  FMUL.FTZ R19, R19, c[0x0][0x2ec] ;  /* 0x0000bb0013137a20 */ /* 0x000fe20000410000 */
[----:B------:R1:W2:Y:S08]  /*2f00*/  MUFU.TANH R49, R2 ;  /* 0x0000000200317308 */ /* 0x0002b00000002400 */
[----:B------:R-:W-:Y:S01]  /*2f10*/  MUFU.TANH R52, R52 ;  /* 0x0000003400347308 */ /* 0x000fe20000002400 */
[----:B-1----:R-:W-:-:S07]  /*2f20*/  FMUL.FTZ R2, R80, c[0x0][0x2ec] ;  /* 0x0000bb0050027a20 */ /* 0x002fce0000410000 */
[----:B------:R-:W-:Y:S08]  /*2f30*/  MUFU.TANH R16, R16 ;  /* 0x0000001000107308 */ /* 0x000ff00000002400 */
[----:B------:R1:W-:Y:S08]  /*2f40*/  MUFU.TANH R57, R2 ;  /* 0x0000000200397308 */ /* 0x0003f00000002400 */
[----:B------:R-:W-:Y:S01]  /*2f50*/  MUFU.TANH R18, R18 ;  /* 0x0000001200127308 */ /* 0x000fe20000002400 */
[----:B-1----:R-:W-:-:S07]  /*2f60*/  FMUL.FTZ R2, R81, c[0x0][0x2ec] ;  /* 0x0000bb0051027a20 */ /* 0x002fce0000410000 */
[----:B------:R1:W-:Y:S02]  /*2f70*/  MUFU.TANH R56, R2 ;  /* 0x0000000200387308 */ /* 0x0003e40000002400 */
[----:B-1----:R-:W-:-:S06]  /*2f80*/  FMUL.FTZ R2, R82, c[0x0][0x2ec] ;  /* 0x0000bb0052027a20 */ /* 0x002fcc0000410000 */
[----:B------:R1:W1:Y:S02]  /*2f90*/  MUFU.TANH R45, R2 ;  /* 0x00000002002d7308 */ /* 0x0002640000002400 */
[----:B-1----:R-:W-:-:S06]  /*2fa0*/  FMUL.FTZ R2, R83, c[0x0][0x2ec] ;  /* 0x0000bb0053027a20 */ /* 0x002fcc0000410000 */
[----:B------:R1:W1:Y:S02]  /*2fb0*/  MUFU.TANH R44, R2 ;  /* 0x00000002002c7308 */ /* 0x0002640000002400 */
[----:B-1----:R-:W-:-:S06]  /*2fc0*/  FMUL.FTZ R2, R68, c[0x0][0x2ec] ;  /* 0x0000bb0044027a20 */ /* 0x002fcc0000410000 */
[----:B------:R1:W1:Y:S02]  /*2fd0*/  MUFU.TANH R37, R2 ;  /* 0x0000000200257308 */ /* 0x0002640000002400 */
[----:B-1----:R-:W-:-:S04]  /*2fe0*/  IMAD.U32 R2, RZ, RZ, UR10 ;  /* 0x0000000aff027e24 */ /* 0x002fc8000f8e00ff */
[----:B------:R-:W-:-:S05]  /*2ff0*/  IMAD R2, R2, 0x40, R5 ;  /* 0x0000004002027824 */ /* 0x000fca00078e0205 */
[C---:B------:R-:W-:Y:S01]  /*3000*/  IADD3 R3, R2.reuse, 0x9, RZ ;  /* 0x0000000902037810 */ /* 0x040fe20007ffe0ff */
[----:B------:R-:W-:Y:S01]  /*3010*/  BAR.SYNC.DEFER_BLOCKING 0x0 ;  /* 0x0000000000007b1d */ /* 0x000fe20000010000 */
[C---:B------:R-:W-:Y:S02]  /*3020*/  ISETP.GE.AND P2, PT, R2.reuse, UR13, PT ;  /* 0x0000000d02007c0c */ /* 0x040fe4000bf46270 */
[----:B------:R-:W-:Y:S02]  /*3030*/  ISETP.GE.AND P6, PT, R3, UR13, PT ;  /* 0x0000000d03007c0c */ /* 0x000fe4000bfc6270 */
[C---:B------:R-:W-:Y:S02]  /*3040*/  IADD3 R3, R2.reuse, 0x18, RZ ;  /* 0x0000001802037810 */ /* 0x040fe40007ffe0ff */
[----:B------:R-:W-:Y:S02]  /*3050*/  IADD3 R6, R2, 0x1, RZ ;  /* 0x0000000102067810 */ /* 0x000fe40007ffe0ff */
[----:B------:R-:W-:Y:S01]  /*3060*/  ISETP.GE.AND P3, PT, R3, UR13, PT ;  /* 0x0000000d03007c0c */ /* 0x000fe2000bf66270 */
[----:B------:R-:W-:Y:S01]  /*3070*/  FMUL.FTZ R3, R69, c[0x0][0x2ec] ;  /* 0x0000bb0045037a20 */ /* 0x000fe20000410000 */
[----:B----4-:R-:W-:-:S02]  /*3080*/  FSEL R30, R120, -INF , !P2 ;  /* 0xff800000781e7808 */ /* 0x010fc40005000000 */
[----:B------:R-:W-:Y:S01]  /*3090*/  FSEL R29, R124, -INF , !P2 ;  /* 0xff8000007c1d7808 */ /* 0x000fe20005000000 */
[----:B------:R1:W-:Y:S01]  /*30a0*/  MUFU.TANH R13, R3 ;  /* 0x00000003000d7308 */ /* 0x0003e20000002400 */
[----:B------:R-:W-:Y:S02]  /*30b0*/  FSEL R157, R157, -INF , !P2 ;  /* 0xff8000009d9d7808 */ /* 0x000fe40005000000 */
[----:B------:R-:W-:Y:S02]  /*30c0*/  FSEL R152, R126, -INF , !P2 ;  /* 0xff8000007e987808 */ /* 0x000fe40005000000 */
[----:B------:R-:W-:Y:S02]  /*30d0*/  ISETP.GE.AND P1, PT, R6, UR13, PT ;  /* 0x0000000d06007c0c */ /* 0x000fe4000bf26270 */
[----:B------:R-:W-:Y:S02]  /*30e0*/  IADD3 R5, R2, 0x8, RZ ;  /* 0x0000000802057810 */ /* 0x000fe40007ffe0ff */
[----:B------:R-:W-:-:S02]  /*30f0*/  FSEL R31, R115, -INF , !P1 ;  /* 0xff800000731f7808 */ /* 0x000fc40004800000 */
[----:B------:R-:W-:Y:S02]  /*3100*/  FSEL R28, R123, -INF , !P1 ;  /* 0xff8000007b1c7808 */ /* 0x000fe40004800000 */
[----:B------:R-:W-:Y:S02]  /*3110*/  FSEL R156, R156, -INF , !P1 ;  /* 0xff8000009c9c7808 */ /* 0x000fe40004800000 */
[----:B------:R-:W-:Y:S02]  /*3120*/  FSEL R151, R125, -INF , !P1 ;  /* 0xff8000007d977808 */ /* 0x000fe40004800000 */
[----:B-1----:R-:W-:Y:S02]  /*3130*/  IADD3 R3, R2, 0x19, RZ ;  /* 0x0000001902037810 */ /* 0x002fe40007ffe0ff */
[----:B------:R-:W-:Y:S02]  /*3140*/  ISETP.GE.AND P0, PT, R5, UR13, PT ;  /* 0x0000000d05007c0c */ /* 0x000fe4000bf06270 */
[----:B------:R-:W-:-:S02]  /*3150*/  ISETP.GE.AND P2, PT, R3, UR13, PT ;  /* 0x0000000d03007c0c */ /* 0x000fc4000bf46270 */
[----:B------:R-:W-:Y:S02]  /*3160*/  IADD3 R3, R2, 0x20, RZ ;  /* 0x0000002002037810 */ /* 0x000fe40007ffe0ff */
[----:B------:R-:W-:Y:S02]  /*3170*/  FSEL R27, R108, -INF , !P0 ;  /* 0xff8000006c1b7808 */ /* 0x000fe40004000000 */
[----:B------:R-:W-:Y:S02]  /*3180*/  ISETP.GE.AND P1, PT, R3, UR13, PT ;  /* 0x0000000d03007c0c */ /* 0x000fe4000bf26270 */
[----:B------:R-:W-:Y:S02]  /*3190*/  IADD3 R3, R2, 0x21, RZ ;  /* 0x0000002102037810 */ /* 0x000fe40007ffe0ff */
[----:B------:R-:W-:Y:S02]  /*31a0*/  FSEL R15, R112, -INF , !P0 ;  /* 0xff800000700f7808 */ /* 0x000fe40004000000 */
[----:B------:R-:W-:-:S02]  /*31b0*/  FSEL R155, R113, -INF , !P0 ;  /* 0xff800000719b7808 */ /* 0x000fc40004000000 */
[----:B------:R-:W-:Y:S02]  /*31c0*/  FSEL R147, R122, -INF , !P0 ;  /* 0xff8000007a937808 */ /* 0x000fe40004000000 */
[----:B------:R-:W-:Y:S02]  /*31d0*/  ISETP.GE.AND P0, PT, R3, UR13, PT ;  /* 0x0000000d03007c0c */ /* 0x000fe4000bf06270 */
[C---:B------:R-:W-:Y:S02]  /*31e0*/  IADD3 R6, R2.reuse, 0x10, RZ ;  /* 0x0000001002067810 */ /* 0x040fe40007ffe0ff */
[----:B------:R-:W-:Y:S02]  /*31f0*/  IADD3 R3, R2, 0x28, RZ ;  /* 0x0000002802037810 */ /* 0x000fe40007ffe0ff */
[----:B------:R-:W-:Y:S02]  /*3200*/  FSEL R25, R109, -INF , !P6 ;  /* 0xff8000006d197808 */ /* 0x000fe40007000000 */
[----:B------:R-:W-:-:S02]  /*3210*/  FSEL R14, R111, -INF , !P6 ;  /* 0xff8000006f0e7808 */ /* 0x000fc40007000000 */
[----:B------:R-:W-:Y:S02]  /*3220*/  FSEL R154, R114, -INF , !P6 ;  /* 0xff800000729a7808 */ /* 0x000fe40007000000 */
[----:B------:R-:W-:Y:S02]  /*3230*/  FSEL R146, R121, -INF , !P6 ;  /* 0xff80000079927808 */ /* 0x000fe40007000000 */
[----:B------:R-:W-:Y:S01]  /*3240*/  ISETP.GE.AND P5, PT, R6, UR13, PT ;  /* 0x0000000d06007c0c */ /* 0x000fe2000bfa6270 */
[----:B------:R-:W-:Y:S01]  /*3250*/  FMUL.FTZ R6, R53, c[0x0][0x2ec] ;  /* 0x0000bb0035067a20 */ /* 0x000fe20000410000 */
[----:B------:R-:W-:Y:S02]  /*3260*/  ISETP.GE.AND P6, PT, R3, UR13, PT ;  /* 0x0000000d03007c0c */ /* 0x000fe4000bfc6270 */
[C---:B------:R-:W-:Y:S01]  /*3270*/  IADD3 R5, R2.reuse, 0x11, RZ ;  /* 0x0000001102057810 */ /* 0x040fe20007ffe0ff */
[----:B------:R-:W-:Y:S01]  /*3280*/  MUFU.TANH R11, R6 ;  /* 0x00000006000b7308 */ /* 0x000fe20000002400 */
[----:B------:R-:W-:-:S02]  /*3290*/  IADD3 R3, R2, 0x29, RZ ;  /* 0x0000002902037810 */ /* 0x000fc40007ffe0ff */
[----:B------:R-:W-:Y:S02]  /*32a0*/  FSEL R32, R99, -INF , !P5 ;  /* 0xff80000063207808 */ /* 0x000fe40006800000 */
[----:B------:R-:W-:Y:S02]  /*32b0*/  FSEL R26, R104, -INF , !P5 ;  /* 0xff800000681a7808 */ /* 0x000fe40006800000 */
[----:B------:R-:W-:Y:S02]  /*32c0*/  FSEL R153, R105, -INF , !P5 ;  /* 0xff80000069997808 */ /* 0x000fe40006800000 */
[----:B------:R-:W-:Y:S02]  /*32d0*/  FSEL R137, R110, -INF , !P5 ;  /* 0xff8000006e897808 */ /* 0x000fe40006800000 */
[----:B------:R-:W-:Y:S01]  /*32e0*/  ISETP.GE.AND P4, PT, R5, UR13, PT ;  /* 0x0000000d05007c0c */ /* 0x000fe2000bf86270 */
[----:B------:R-:W-:Y:S01]  /*32f0*/  FMUL.FTZ R5, R71, c[0x0][0x2ec] ;  /* 0x0000bb0047057a20 */ /* 0x000fe20000410000 */
[----:B------:R-:W-:-:S02]  /*3300*/  ISETP.GE.AND P5, PT, R3, UR13, PT ;  /* 0x0000000d03007c0c */ /* 0x000fc4000bfa6270 */
[----:B------:R-:W-:Y:S01]  /*3310*/  IADD3 R3, R2, 0x30, RZ ;  /* 0x0000003002037810 */ /* 0x000fe20007ffe0ff */
[----:B------:R1:W-:Y:S01]  /*3320*/  MUFU.TANH R12, R5 ;  /* 0x00000005000c7308 */ /* 0x0003e20000002400 */
[----:B-----5:R-:W-:Y:S02]  /*3330*/  FSEL R33, R100, -INF , !P4 ;  /* 0xff80000064217808 */ /* 0x020fe40006000000 */
[----:B------:R-:W-:Y:S02]  /*3340*/  FSEL R24, R103, -INF , !P4 ;  /* 0xff80000067187808 */ /* 0x000fe40006000000 */
[----:B------:R-:W-:Y:S02]  /*3350*/  FSEL R150, R106, -INF , !P4 ;  /* 0xff8000006a967808 */ /* 0x000fe40006000000 */
[----:B------:R-:W-:Y:S02]  /*3360*/  FSEL R145, R107, -INF , !P4 ;  /* 0xff8000006b917808 */ /* 0x000fe40006000000 */
[----:B------:R-:W-:-:S02]  /*3370*/  ISETP.GE.AND P4, PT, R3, UR13, PT ;  /* 0x0000000d03007c0c */ /* 0x000fc4000bf86270 */
[----:B------:R-:W-:Y:S02]  /*3380*/  IADD3 R3, R2, 0x31, RZ ;  /* 0x0000003102037810 */ /* 0x000fe40007ffe0ff */
[----:B---3--:R-:W-:Y:S02]  /*3390*/  FSEL R34, R93, -INF , !P3 ;  /* 0xff8000005d227808 */ /* 0x008fe40005800000 */
[----:B------:R-:W-:Y:S01]  /*33a0*/  FSEL R22, R96, -INF , !P3 ;  /* 0xff80000060167808 */ /* 0x000fe20005800000 */
[----:B-1----:R-:W-:Y:S01]  /*33b0*/  FMUL.FTZ R5, R55, c[0x0][0x2ec] ;  /* 0x0000bb0037057a20 */ /* 0x002fe20000410000 */
[----:B------:R-:W-:Y:S02]  /*33c0*/  FSEL R148, R97, -INF , !P3 ;  /* 0xff80000061947808 */ /* 0x000fe40005800000 */
[----:B------:R-:W-:Y:S01]  /*33d0*/  FSEL R144, R102, -INF , !P3 ;  /* 0xff80000066907808 */ /* 0x000fe20005800000 */
[----:B------:R1:W3:Y:S01]  /*33e0*/  MUFU.TANH R10, R5 ;  /* 0x00000005000a7308 */ /* 0x0002e20000002400 */
[----:B------:R-:W-:-:S02]  /*33f0*/  ISETP.GE.AND P3, PT, R3, UR13, PT ;  /* 0x0000000d03007c0c */ /* 0x000fc4000bf66270 */
[----:B------:R-:W-:Y:S02]  /*3400*/  IADD3 R3, R2, 0x38, RZ ;  /* 0x0000003802037810 */ /* 0x000fe40007ffe0ff */
[----:B------:R-:W-:Y:S02]  /*3410*/  FSEL R20, R95, -INF , !P2 ;  /* 0xff8000005f147808 */ /* 0x000fe40005000000 */
[----:B------:R-:W-:Y:S02]  /*3420*/  FSEL R149, R98, -INF , !P2 ;  /* 0xff80000062957808 */ /* 0x000fe40005000000 */
[----:B------:R-:W-:Y:S02]  /*3430*/  FSEL R139, R101, -INF , !P2 ;  /* 0xff800000658b7808 */ /* 0x000fe40005000000 */
[----:B--2---:R-:W-:Y:S02]  /*3440*/  FSEL R186, R49, -INF , !P0 ;  /* 0xff80000031ba7808 */ /* 0x004fe40004000000 */
[----:B------:R-:W-:-:S02]  /*3450*/  FSEL R177, R85, -INF , !P0 ;  /* 0xff80000055b17808 */ /* 0x000fc40004000000 */
[----:B------:R-:W-:Y:S01]  /*3460*/  FSEL R170, R87, -INF , !P0 ;  /* 0xff80000057aa7808 */ /* 0x000fe20004000000 */
[----:B-1----:R-:W-:Y:S01]  /*3470*/  FMUL.FTZ R5, R21, c[0x0][0x2ec] ;  /* 0x0000bb0015057a20 */ /* 0x002fe20000410000 */
[----:B------:R-:W-:Y:S02]  /*3480*/  FSEL R21, R92, -INF , !P2 ;  /* 0xff8000005c157808 */ /* 0x000fe40005000000 */
[----:B------:R-:W-:Y:S01]  /*3490*/  ISETP.GE.AND P2, PT, R3, UR13, PT ;  /* 0x0000000d03007c0c */ /* 0x000fe2000bf46270 */
[----:B------:R1:W-:Y:S01]  /*34a0*/  MUFU.TANH R7, R5 ;  /* 0x0000000500077308 */ /* 0x0003e20000002400 */
[----:B------:R-:W-:Y:S01]  /*34b0*/  FMUL.FTZ R3, R23, c[0x0][0x2ec] ;  /* 0x0000bb0017037a20 */ /* 0x000fe20000410000 */
[----:B------:R-:W-:Y:S02]  /*34c0*/  FSEL R163, R163, -INF , !P0 ;  /* 0xff800000a3a37808 */ /* 0x000fe40004000000 */
[----:B------:R-:W-:Y:S02]  /*34d0*/  PLOP3.LUT P0, PT, PT, PT, UP0, 0x80, 0x0 ;  /* 0x000000000000781c */ /* 0x000fe40003f0f008 */
[----:B------:R-:W-:-:S02]  /*34e0*/  IADD3 R2, R2, 0x39, RZ ;  /* 0x0000003902027810 */ /* 0x000fc40007ffe0ff */
[----:B------:R-:W-:Y:S01]  /*34f0*/  MUFU.TANH R6, R3 ;  /* 0x0000000300067308 */ /* 0x000fe20000002400 */
[----:B------:R-:W-:Y:S02]  /*3500*/  FSEL R187, R48, -INF , !P1 ;  /* 0xff80000030bb7808 */ /* 0x000fe40004800000 */
[----:B------:R-:W-:Y:S02]  /*3510*/  FSEL R179, R84, -INF , !P1 ;  /* 0xff80000054b37808 */ /* 0x000fe40004800000 */
[----:B------:R-:W-:Y:S02]  /*3520*/  FSEL R178, R86, -INF , !P1 ;  /* 0xff80000056b27808 */ /* 0x000fe40004800000 */
[----:B------:R-:W-:Y:S01]  /*3530*/  FSEL R171, R94, -INF , !P1 ;  /* 0xff8000005eab7808 */ /* 0x000fe20004800000 */
[----:B-1----:R-:W-:Y:S01]  /*3540*/  FMUL.FTZ R5, R17, c[0x0][0x2ec] ;  /* 0x0000bb0011057a20 */ /* 0x002fe20000410000 */
[----:B------:R-:W1:Y:S01]  /*3550*/  MUFU.TANH R3, R19 ;  /* 0x0000001300037308 */ /* 0x000e620000002400 */
[----:B------:R-:W-:Y:S01]  /*3560*/  ISETP.GE.AND P1, PT, R2, UR13, PT ;  /* 0x0000000d02007c0c */ /* 0x000fe2000bf26270 */
[----:B------:R-:W-:Y:S01]  /*3570*/  IMAD.IADD R2, R158, 0x1, R159 ;  /* 0x000000019e027824 */ /* 0x000fe200078e029f */
[----:B------:R-:W-:-:S02]  /*3580*/  FSEL R185, R74, -INF , !P6 ;  /* 0xff8000004ab97808 */ /* 0x000fc40007000000 */
[----:B------:R-:W-:Y:S02]  /*3590*/  FSEL R176, R72, -INF , !P6 ;  /* 0xff80000048b07808 */ /* 0x000fe40007000000 */
[----:B------:R-:W-:Y:S01]  /*35a0*/  FSEL R168, R45, -INF , !P6 ;  /* 0xff8000002da87808 */ /* 0x000fe20007000000 */
[----:B------:R-:W2:Y:S01]  /*35b0*/  MUFU.TANH R5, R5 ;  /* 0x0000000500057308 */ /* 0x000ea20000002400 */
        /* <DEDUP_REMOVED lines=9> */
[----:B---3--:R-:W-:-:S02]  /*3650*/  FSEL R223, R10, -INF , !P3 ;  /* 0xff8000000adf7808 */ /* 0x008fc40005800000 */
[----:B------:R-:W-:Y:S02]  /*3660*/  FSEL R218, R11, -INF , !P3 ;  /* 0xff8000000bda7808 */ /* 0x000fe40005800000 */
[----:B------:R-:W-:Y:S02]  /*3670*/  FSEL R211, R12, -INF , !P3 ;  /* 0xff8000000cd37808 */ /* 0x000fe40005800000 */
[----:B------:R-:W-:Y:S02]  /*3680*/  FSEL R207, R13, -INF , !P3 ;  /* 0xff8000000dcf7808 */ /* 0x000fe40005800000 */
[----:B------:R-:W-:Y:S02]  /*3690*/  FSEL R221, R18, -INF , !P2 ;  /* 0xff80000012dd7808 */ /* 0x000fe40005000000 */
[----:B------:R-:W-:Y:S02]  /*36a0*/  FSEL R216, R16, -INF , !P2 ;  /* 0xff80000010d87808 */ /* 0x000fe40005000000 */
[----:B------:R-:W-:-:S02]  /*36b0*/  FSEL R208, R8, -INF , !P2 ;  /* 0xff80000008d07808 */ /* 0x000fc40005000000 */
[----:B------:R-:W-:Y:S02]  /*36c0*/  FSEL R205, R9, -INF , !P2 ;  /* 0xff80000009cd7808 */ /* 0x000fe40005000000 */
[----:B-1----:R-:W-:Y:S02]  /*36d0*/  FSEL R219, R3, -INF , !P1 ;  /* 0xff80000003db7808 */ /* 0x002fe40004800000 */
[----:B--2---:R-:W-:Y:S02]  /*36e0*/  FSEL R210, R5, -INF , !P1 ;  /* 0xff80000005d27808 */ /* 0x004fe40004800000 */
[----:B------:R-:W-:Y:S02]  /*36f0*/  FSEL R206, R6, -INF , !P1 ;  /* 0xff80000006ce7808 */ /* 0x000fe40004800000 */
[----:B------:R-:W-:Y:S01]  /*3700*/  FSEL R204, R7, -INF , !P1 ;  /* 0xff80000007cc7808 */ /* 0x000fe20004800000 */
[----:B------:R-:W-:Y:S05]  /*3710*/  @!P0 BRA `(.L_x_48) ;  /* 0x000001d000008947 */ /* 0x000fea0003800000 */
[----:B------:R-:W-:Y:S01]  /*3720*/  ULEA.HI.SX32 UR6, UR8, 0xfffffffe, 0x1a ;  /* 0xfffffffe08067891 */ /* 0x000fe2000f8fd23f */
        /* <DEDUP_REMOVED lines=28> */
.L_x_48:
[----:B------:R-:W-:Y:S01]  /*38f0*/  FMNMX.FTZ R3, R29, R28, !PT ;  /* 0x0000001c1d037209 */ /* 0x000fe20007810000 */
[----:B------:R-:W-:Y:S01]  /*3900*/  STL [R1+0xb0], R243 ;  /* 0x0000b0f301007387 */ /* 0x000fe20000100800 */
[----:B------:R-:W-:-:S02]  /*3910*/  SHF.L.U32 R225, R2, 0x1, RZ ;  /* 0x0000000102e17819 */ /* 0x000fc400000006ff */
[----:B------:R-:W-:Y:S01]  /*3920*/  FMNMX.FTZ R3, R15, R3, !PT ;  /* 0x000000030f037209 */ /* 0x000fe20007810000 */
[----:B------:R-:W-:Y:S01]  /*3930*/  STL [R1+0xac], R242 ;  /* 0x0000acf201007387 */ /* 0x000fe20000100800 */
[----:B------:R-:W-:Y:S01]  /*3940*/  LEA R228, R0, R225, 0x1 ;  /* 0x000000e100e47211 */ /* 0x000fe200078e08ff */
[----:B------:R-:W-:Y:S01]  /*3950*/  IMAD R226, R4, 0x2, R225 ;  /* 0x0000000204e27824 */ /* 0x000fe200078e02e1 */
[----:B------:R-:W-:Y:S01]  /*3960*/  FMNMX.FTZ R3, R14, R3, !PT ;  /* 0x000000030e037209 */ /* 0x000fe20007810000 */
[----:B------:R-:W-:Y:S02]  /*3970*/  STL [R1+0xa8], R241 ;  /* 0x0000a8f101007387 */ /* 0x000fe40000100800 */
[----:B------:R-:W-:Y:S01]  /*3980*/  IMAD R227, R0, 0x2, R226 ;  /* 0x0000000200e37824 */ /* 0x000fe200078e02e2 */
[----:B------:R-:W-:Y:S01]  /*3990*/  FMNMX.FTZ R3, R26, R3, !PT ;  /* 0x000000031a037209 */ /* 0x000fe20007810000 */
[----:B------:R-:W-:Y:S03]  /*39a0*/  STL [R1+0xa4], R240 ;  /* 0x0000a4f001007387 */ /* 0x000fe60000100800 */
        /* <DEDUP_REMOVED lines=32> */
[----:B------:R-:W-:-:S03]  /*3bb0*/  FMNMX.FTZ R3, R184, R3, !PT ;  /* 0x00000003b8037209 */ /* 0x000fc60007810000 */
[----:B-1----:R-:W1:Y:S01]  /*3bc0*/  SHFL.BFLY PT, R6, R136, 0x2, 0x1f ;  /* 0x0c401f0088067f89 */ /* 0x002e6200000e0000 */
[----:B------:R-:W-:-:S03]  /*3bd0*/  FMNMX.FTZ R3, R222, R3, !PT ;  /* 0x00000003de037209 */ /* 0x000fc60007810000 */
[----:B------:R-:W-:Y:S01]  /*3be0*/  LDSM.16.MT88.4 R88, [R226+0xc000] ;  /* 0x00c00000e258783b */ /* 0x000fe20000004200 */
[----:B------:R-:W-:-:S03]  /*3bf0*/  FMNMX.FTZ R3, R223, R3, !PT ;  /* 0x00000003df037209 */ /* 0x000fc60007810000 */
[----:B------:R-:W-:Y:S01]  /*3c00*/  LDSM.16.MT88.4 R108, [R225+0xe000] ;  /* 0x00e00000e16c783b */ /* 0x000fe20000004200 */
[----:B------:R-:W-:-:S03]  /*3c10*/  FMNMX.FTZ R3, R221, R3, !PT ;  /* 0x00000003dd037209 */ /* 0x000fc60007810000 */
[----:B------:R-:W-:Y:S01]  /*3c20*/  STL [R1+0x74], R224 ;  /* 0x000074e001007387 */ /* 0x000fe20000100800 */
[----:B------:R-:W-:-:S03]  /*3c30*/  FMNMX.FTZ R3, R219, R3, !PT ;  /* 0x00000003db037209 */ /* 0x000fc60007810000 */
[----:B------:R-:W-:Y:S04]  /*3c40*/  STL [R1+0xb4], R220 ;  /* 0x0000b4dc01007387 */ /* 0x000fe80000100800 */
[----:B------:R-:W2:Y:S01]  /*3c50*/  SHFL.BFLY PT, R5, R3, 0x2, 0x1f ;  /* 0x0c401f0003057f89 */ /* 0x000ea200000e0000 */
[----:B-1----:R-:W-:-:S03]  /*3c60*/  FMNMX.FTZ R136, R136, R6, !PT ;  /* 0x0000000688887209 */ /* 0x002fc60007810000 */
[----:B------:R-:W-:Y:S04]  /*3c70*/  STL [R1+0xb8], R218 ;  /* 0x0000b8da01007387 */ /* 0x000fe80000100800 */
[----:B------:R-:W1:Y:S04]  /*3c80*/  SHFL.BFLY PT, R6, R136, 0x1, 0x1f ;  /* 0x0c201f0088067f89 */ /* 0x000e6800000e0000 */
[----:B------:R-:W-:Y:S04]  /*3c90*/  STL [R1+0xbc], R216 ;  /* 0x0000bcd801007387 */ /* 0x000fe80000100800 */
[----:B------:R-:W-:Y:S04]  /*3ca0*/  STL [R1+0xc0], R210 ;  /* 0x0000c0d201007387 */ /* 0x000fe80000100800 */
[----:B------:R-:W-:Y:S01]  /*3cb0*/  STL [R1+0xc4], R222 ;  /* 0x0000c4de01007387 */ /* 0x000fe20000100800 */
[----:B--2---:R-:W-:-:S03]  /*3cc0*/  FMNMX.FTZ R3, R3, R5, !PT ;  /* 0x0000000503037209 */ /* 0x004fc60007810000 */
[----:B------:R-:W-:Y:S04]  /*3cd0*/  LDSM.16.MT88.4 R96, [R228+0xc000] ;  /* 0x00c00000e460783b */ /* 0x000fe80000004200 */
[----:B------:R-:W2:Y:S01]  /*3ce0*/  SHFL.BFLY PT, R7, R3, 0x1, 0x1f ;  /* 0x0c201f0003077f89 */ /* 0x000ea200000e0000 */
[----:B-1----:R-:W-:-:S03]  /*3cf0*/  FMNMX.FTZ R136, R136, R6, !PT ;  /* 0x0000000688887209 */ /* 0x002fc60007810000 */
[----:B------:R-:W-:Y:S01]  /*3d00*/  LDSM.16.MT88.4 R80, [R226+0xc800] ;  /* 0x00c80000e250783b */ /* 0x000fe20000004200 */
[C---:B------:R-:W-:Y:S01]  /*3d10*/  FSETP.NEU.FTZ.AND P1, PT, R136.reuse, -INF , PT ;  /* 0xff8000008800780b */ /* 0x040fe20003f3d000 */
[----:B------:R-:W-:Y:S02]  /*3d20*/  FMUL.FTZ R13, R136, c[0x0][0x23c] ;  /* 0x00008f00880d7a20 */ /* 0x000fe40000410000 */
[----:B------:R-:W-:Y:S03]  /*3d30*/  LDSM.16.MT88.4 R112, [R225+0xe800] ;  /* 0x00e80000e170783b */ /* 0x000fe60000004200 */
[----:B------:R-:W-:Y:S01]  /*3d40*/  FSEL R13, R13, RZ, P1 ;  /* 0x000000ff0d0d7208 */ /* 0x000fe20000800000 */
[----:B------:R-:W1:Y:S04]  /*3d50*/  LDSM.16.MT88.4 R116, [R226+0xe000] ;  /* 0x00e00000e274783b */ /* 0x000e680000004200 */
[--C-:B------:R-:W-:Y:S01]  /*3d60*/  FFMA.FTZ R5, R29, c[0x0][0x23c], -R13.reuse ;  /* 0x00008f001d057a23 */ /* 0x100fe2000001080d */
[----:B------:R-:W-:Y:S03]  /*3d70*/  LDSM.16.MT88.4 R92, [R228+0xc800] ;  /* 0x00c80000e45c783b */ /* 0x000fe60000004200 */
[----:B------:R3:W-:Y:S01]  /*3d80*/  MUFU.EX2 R233, R5 ;  /* 0x0000000500e97308 */ /* 0x0007e20000000800 */
[----:B--2---:R-:W-:Y:S01]  /*3d90*/  FMNMX.FTZ R3, R3, R7, !PT ;  /* 0x0000000703037209 */ /* 0x004fe20007810000 */
[----:B------:R-:W2:Y:S03]  /*3da0*/  LDSM.16.MT88.4 R100, [R227+0xc000] ;  /* 0x00c00000e364783b */ /* 0x000ea60000004200 */
[C---:B------:R-:W-:Y:S01]  /*3db0*/  FSETP.NEU.FTZ.AND P1, PT, R3.reuse, -INF , PT ;  /* 0xff8000000300780b */ /* 0x040fe20003f3d000 */
[----:B------:R-:W-:Y:S01]  /*3dc0*/  FMUL.FTZ R12, R3, c[0x0][0x23c] ;  /* 0x00008f00030c7a20 */ /* 0x000fe20000410000 */
[----:B------:R-:W4:Y:S04]  /*3dd0*/  LDSM.16.MT88.4 R84, [R225+0xc000] ;  /* 0x00c00000e154783b */ /* 0x000f280000004200 */
[----:B------:R-:W-:Y:S01]  /*3de0*/  FSEL R12, R12, RZ, P1 ;  /* 0x000000ff0c0c7208 */ /* 0x000fe20000800000 */
[----:B------:R-:W-:Y:S04]  /*3df0*/  LDSM.16.MT88.4 R120, [R226+0xe800] ;  /* 0x00e80000e278783b */ /* 0x000fe80000004200 */
[----:B------:R-:W-:Y:S01]  /*3e00*/  FFMA.FTZ R0, R27, c[0x0][0x23c], -R12 ;  /* 0x00008f001b007a23 */ /* 0x000fe2000001080c */
[----:B------:R-:W1:Y:S01]  /*3e10*/  LDSM.16.MT88.4 R124, [R228+0xe000] ;  /* 0x00e00000e47c783b */ /* 0x000e620000004200 */
[----:B---3--:R-:W-:-:S02]  /*3e20*/  FFMA.FTZ R5, R28, c[0x0][0x23c], -R13 ;  /* 0x00008f001c057a23 */ /* 0x008fc4000001080d */
[----:B------:R3:W-:Y:S01]  /*3e30*/  MUFU.EX2 R229, R0 ;  /* 0x0000000000e57308 */ /* 0x0007e20000000800 */
[--C-:B------:R-:W-:Y:S01]  /*3e40*/  FFMA.FTZ R2, R31, c[0x0][0x23c], -R12.reuse ;  /* 0x00008f001f027a23 */ /* 0x100fe2000001080c */
[----:B------:R-:W1:Y:S04]  /*3e50*/  LDSM.16.MT88.4 R140, [R227+0xe000] ;  /* 0x00e00000e38c783b */ /* 0x000e680000004200 */
[----:B------:R-:W1:Y:S02]  /*3e60*/  LDSM.16.MT88.4 R104, [R227+0xc800] ;  /* 0x00c80000e368783b */ /* 0x000e640000004200 */
[----:B------:R2:W2:Y:S02]  /*3e70*/  MUFU.EX2 R232, R5 ;  /* 0x0000000500e87308 */ /* 0x0004a40000000800 */
[----:B------:R-:W1:Y:S04]  /*3e80*/  LDSM.16.MT88.4 R76, [R225+0xc800] ;  /* 0x00c80000e14c783b */ /* 0x000e680000004200 */
[----:B------:R-:W-:Y:S01]  /*3e90*/  LDSM.16.MT88.4 R128, [R228+0xe800] ;  /* 0x00e80000e480783b */ /* 0x000fe20000004200 */
[----:B---3--:R-:W-:Y:S01]  /*3ea0*/  FFMA.FTZ R0, R25, c[0x0][0x23c], -R12 ;  /* 0x00008f0019007a23 */ /* 0x008fe2000001080c */
[----:B------:R-:W-:Y:S02]  /*3eb0*/  MUFU.EX2 R234, R2 ;  /* 0x0000000200ea7308 */ /* 0x000fe40000000800 */
[----:B------:R-:W3:Y:S04]  /*3ec0*/  LDSM.16.MT88.4 R132, [R227+0xe800] ;  /* 0x00e80000e384783b */ /* 0x000ee80000004200 */
[----:B------:R-:W-:Y:S01]  /*3ed0*/  STL [R1+0xc8], R223 ;  /* 0x0000c8df01007387 */ /* 0x000fe20000100800 */
[--C-:B--2---:R-:W-:Y:S01]  /*3ee0*/  FFMA.FTZ R5, R15, c[0x0][0x23c], -R13.reuse ;  /* 0x00008f000f057a23 */ /* 0x104fe2000001080d */
[----:B------:R2:W2:Y:S01]  /*3ef0*/  MUFU.EX2 R237, R0 ;  /* 0x0000000000ed7308 */ /* 0x0004a20000000800 */
[----:B------:R-:W-:Y:S01]  /*3f00*/  F2FP.BF16.PACK_AB R8, R232, R233 ;  /* 0x000000e9e808723e */ /* 0x000fe200000010ff */
[----:B------:R-:W-:Y:S04]  /*3f10*/  STL [R1+0xcc], R221 ;  /* 0x0000ccdd01007387 */ /* 0x000fe80000100800 */
[----:B------:R-:W-:Y:S02]  /*3f20*/  STL [R1+0xd0], R219 ;  /* 0x0000d0db01007387 */ /* 0x000fe40000100800 */
[----:B------:R4:W-:Y:S02]  /*3f30*/  MUFU.EX2 R224, R5 ;  /* 0x0000000500e07308 */ /* 0x0009e40000000800 */
[----:B------:R1:W-:Y:S01]  /*3f40*/  STL [R1+0xd4], R136 ;  /* 0x0000d48801007387 */ /* 0x0003e20000100800 */
[----:B--2---:R-:W-:Y:S01]  /*3f50*/  FFMA.FTZ R0, R26, c[0x0][0x23c], -R13 ;  /* 0x00008f001a007a23 */ /* 0x004fe2000001080d */
[----:B------:R-:W-:-:S04]  /*3f60*/  F2FP.BF16.PACK_AB R11, R237, R229 ;  /* 0x000000e5ed0b723e */ /* 0x000fc800000010ff */
[----:B------:R2:W-:Y:S01]  /*3f70*/  MUFU.EX2 R218, R0 ;  /* 0x0000000000da7308 */ /* 0x0005e20000000800 */
[----:B----4-:R-:W-:-:S07]  /*3f80*/  FFMA.FTZ R5, R14, c[0x0][0x23c], -R13 ;  /* 0x00008f000e057a23 */ /* 0x010fce000001080d */
[----:B------:R4:W1:Y:S01]  /*3f90*/  MUFU.EX2 R222, R5 ;  /* 0x0000000500de7308 */ /* 0x0008620000000800 */
[----:B--2---:R-:W-:-:S07]  /*3fa0*/  FFMA.FTZ R0, R24, c[0x0][0x23c], -R13 ;  /* 0x00008f0018007a23 */ /* 0x004fce000001080d */
[----:B------:R2:W2:Y:S01]  /*3fb0*/  MUFU.EX2 R174, R0 ;  /* 0x0000000000ae7308 */ /* 0x0004a20000000800 */
[----:B----4-:R-:W-:Y:S01]  /*3fc0*/  FFMA.FTZ R5, R30, c[0x0][0x23c], -R12 ;  /* 0x00008f001e057a23 */ /* 0x010fe2000001080c */
[----:B-1----:R-:W-:-:S06]  /*3fd0*/  F2FP.BF16.PACK_AB R10, R222, R224 ;  /* 0x000000e0de0a723e */ /* 0x002fcc00000010ff */
[----:B------:R-:W1:Y:S01]  /*3fe0*/  MUFU.EX2 R235, R5 ;  /* 0x0000000500eb7308 */ /* 0x000e620000000800 */
[----:B--2---:R-:W-:Y:S01]  /*3ff0*/  FFMA.FTZ R0, R22, c[0x0][0x23c], -R13 ;  /* 0x00008f0016007a23 */ /* 0x004fe2000001080d */
[----:B------:R-:W-:-:S06]  /*4000*/  F2FP.BF16.PACK_AB R4, R174, R218 ;  /* 0x000000daae04723e */ /* 0x000fcc00000010ff */
[----:B------:R2:W-:Y:S01]  /*4010*/  MUFU.EX2 R241, R0 ;  /* 0x0000000000f17308 */ /* 0x0005e20000000800 */
[----:B-1----:R-:W-:-:S07]  /*4020*/  F2FP.BF16.PACK_AB R9, R234, R235 ;  /* 0x000000ebea09723e */ /* 0x002fce00000010ff */
[----:B------:R-:W-:Y:S01]  /*4030*/  HMMA.16816.F32.BF16 R68, R8, R88, RZ ;  /* 0x000000580844723c */ /* 0x000fe200000418ff */
[----:B--2---:R-:W-:-:S07]  /*4040*/  FFMA.FTZ R0, R20, c[0x0][0x23c], -R13 ;  /* 0x00008f0014007a23 */ /* 0x004fce000001080d */
[C---:B------:R-:W-:Y:S01]  /*4050*/  HMMA.16816.F32.BF16 R56, R8.reuse, R108, RZ ;  /* 0x0000006c0838723c */ /* 0x040fe200000418ff */
[----:B------:R1:W2:Y:S07]  /*4060*/  MUFU.EX2 R239, R0 ;  /* 0x0000000000ef7308 */ /* 0x0002ae0000000800 */
[C---:B------:R-:W-:Y:S08]  /*4070*/  HMMA.16816.F32.BF16 R64, R8.reuse, R96, RZ ;  /* 0x000000600840723c */ /* 0x040ff000000418ff */
[----:B------:R-:W-:Y:S01]  /*4080*/  HMMA.16816.F32.BF16 R52, R8, R116, RZ ;  /* 0x000000740834723c */ /* 0x000fe200000418ff */
[----:B-1----:R-:W-:Y:S01]  /*4090*/  FFMA.FTZ R0, R32, c[0x0][0x23c], -R12 ;  /* 0x00008f0020007a23 */ /* 0x002fe2000001080c */
[----:B--2---:R-:W-:-:S03]  /*40a0*/  F2FP.BF16.PACK_AB R6, R239, R241 ;  /* 0x000000f1ef06723e */ /* 0x004fc600000010ff */
[----:B------:R1:W-:Y:S03]  /*40b0*/  MUFU.EX2 R173, R0 ;  /* 0x0000000000ad7308 */ /* 0x0003e60000000800 */
[C---:B------:R-:W-:Y:S08]  /*40c0*/  HMMA.16816.F32.BF16 R60, R8.reuse, R100, RZ ;  /* 0x00000064083c723c */ /* 0x040ff000000418ff */
[----:B------:R-:W-:Y:S01]  /*40d0*/  HMMA.16816.F32.BF16 R72, R8, R84, RZ ;  /* 0x000000540848723c */ /* 0x000fe200000418ff */
[----:B-1----:R-:W-:-:S07]  /*40e0*/  FFMA.FTZ R0, R33, c[0x0][0x23c], -R12 ;  /* 0x00008f0021007a23 */ /* 0x002fce000001080c */
        /* <DEDUP_REMOVED lines=11> */
[----:B------:R-:W1:Y:S07]  /*41a0*/  MUFU.EX2 R238, R0 ;  /* 0x0000000000ee7308 */ /* 0x000e6e0000000800 */
[C---:B------:R-:W-:Y:S08]  /*41b0*/  HMMA.16816.F32.BF16 R24, R8.reuse, R110, RZ ;  /* 0x0000006e0818723c */ /* 0x040ff000000418ff */
[----:B------:R-:W-:Y:S01]  /*41c0*/  HMMA.16816.F32.BF16 R20, R8, R118, RZ ;  /* 0x000000760814723c */ /* 0x000fe200000418ff */
[----:B-1----:R-:W-:-:S02]  /*41d0*/  F2FP.BF16.PACK_AB R7, R238, R172 ;  /* 0x000000acee07723e */ /* 0x002fc400000010ff */
[----:B------:R-:W-:-:S04]  /*41e0*/  FMNMX.FTZ R0, R152, R151, !PT ;  /* 0x0000009798007209 */ /* 0x000fc80007810000 */
[----:B------:R-:W-:Y:S01]  /*41f0*/  FMNMX.FTZ R0, R147, R0, !PT ;  /* 0x0000000093007209 */ /* 0x000fe20007810000 */
[----:B------:R-:W-:Y:S03]  /*4200*/  HMMA.16816.F32.BF16 R200, R4, R80, R68 ;  /* 0x0000005004c8723c */ /* 0x000fe60000041844 */
[----:B------:R-:W-:-:S04]  /*4210*/  FMNMX.FTZ R0, R146, R0, !PT ;  /* 0x0000000092007209 */ /* 0x000fc80007810000 */
[----:B------:R-:W-:Y:S01]  /*4220*/  FMNMX.FTZ R0, R137, R0, !PT ;  /* 0x0000000089007209 */ /* 0x000fe20007810000 */
[----:B------:R-:W-:Y:S03]  /*4230*/  HMMA.16816.F32.BF16 R68, R4, R112, R56 ;  /* 0x000000700444723c */ /* 0x000fe60000041838 */
[----:B------:R-:W-:-:S04]  /*4240*/  FMNMX.FTZ R0, R145, R0, !PT ;  /* 0x0000000091007209 */ /* 0x000fc80007810000 */
[----:B------:R-:W-:Y:S01]  /*4250*/  FMNMX.FTZ R0, R144, R0, !PT ;  /* 0x0000000090007209 */ /* 0x000fe20007810000 */
[----:B------:R-:W-:Y:S01]  /*4260*/  HMMA.16816.F32.BF16 R244, R4, R92, R64 ;  /* 0x0000005c04f4723c */ /* 0x000fe20000041840 */
[----:B------:R-:W-:Y:S02]  /*4270*/  IMAD.MOV.U32 R59, RZ, RZ, R174 ;  /* 0x000000ffff3b7224 */ /* 0x000fe400078e00ae */
[----:B------:R-:W-:-:S04]  /*4280*/  FMNMX.FTZ R0, R139, R0, !PT ;  /* 0x000000008b007209 */ /* 0x000fc80007810000 */
[----:B------:R-:W-:Y:S01]  /*4290*/  FMNMX.FTZ R0, R171, R0, !PT ;  /* 0x00000000ab007209 */ /* 0x000fe20007810000 */
[----:B------:R-:W-:Y:S03]  /*42a0*/  HMMA.16816.F32.BF16 R16, R8, R126, RZ ;  /* 0x0000007e0810723c */ /* 0x000fe600000418ff */
[----:B------:R-:W-:-:S04]  /*42b0*/  FMNMX.FTZ R0, R163, R0, !PT ;  /* 0x00000000a3007209 */ /* 0x000fc80007810000 */
[----:B------:R-:W-:Y:S01]  /*42c0*/  FMNMX.FTZ R0, R161, R0, !PT ;  /* 0x00000000a1007209 */ /* 0x000fe20007810000 */
[----:B------:R-:W-:Y:S01]  /*42d0*/  IMAD.MOV.U32 R58, RZ, RZ, R71 ;  /* 0x000000ffff3a7224 */ /* 0x000fe200078e0047 */
[----:B------:R-:W-:Y:S01]  /*42e0*/  MOV R64, R68 ;  /* 0x0000004400407202 */ /* 0x000fe20000000f00 */
[----:B------:R-:W-:Y:S01]  /*42f0*/  IMAD.MOV.U32 R56, RZ, RZ, R70 ;  /* 0x000000ffff387224 */ /* 0x000fe200078e0046 */
[----:B------:R-:W-:Y:S01]  /*4300*/  MOV R57, R69 ;  /* 0x0000004500397202 */ /* 0x000fe20000000f00 */
[----:B------:R-:W-:Y:S01]  /*4310*/  HMMA.16816.F32.BF16 R8, R8, R142, RZ ;  /* 0x0000008e0808723c */ /* 0x000fe200000418ff */
[----:B------:R-:W-:Y:S02]  /*4320*/  FMNMX.FTZ R2, R160, R0, !PT ;  /* 0x00000000a0027209 */ /* 0x000fe40007810000 */
[----:B------:R-:W-:Y:S02]  /*4330*/  FMNMX.FTZ R0, R157, R156, !PT ;  /* 0x0000009c9d007209 */ /* 0x000fe40007810000 */
[----:B------:R-:W-:-:S02]  /*4340*/  FMNMX.FTZ R2, R209, R2, !PT ;  /* 0x00000002d1027209 */ /* 0x000fc40007810000 */
[----:B------:R-:W-:Y:S01]  /*4350*/  FMNMX.FTZ R0, R155, R0, !PT ;  /* 0x000000009b007209 */ /* 0x000fe20007810000 */
[----:B------:R-:W-:Y:S01]  /*4360*/  HMMA.16816.F32.BF16 R68, R4, R120, R52 ;  /* 0x000000780444723c */ /* 0x000fe20000041834 */
[----:B------:R-:W-:Y:S02]  /*4370*/  FMNMX.FTZ R2, R207, R2, !PT ;  /* 0x00000002cf027209 */ /* 0x000fe40007810000 */
[----:B------:R-:W-:-:S04]  /*4380*/  FMNMX.FTZ R0, R154, R0, !PT ;  /* 0x000000009a007209 */ /* 0x000fc80007810000 */
[----:B------:R-:W-:Y:S01]  /*4390*/  MOV R54, R173 ;  /* 0x000000ad00367202 */ /* 0x000fe20000000f00 */
[C---:B------:R-:W-:Y:S08]  /*43a0*/  HMMA.16816.F32.BF16 R164, R4.reuse, R104, R60 ;  /* 0x0000006804a4723c */ /* 0x040ff0000004183c */
[C---:B------:R-:W-:Y:S08]  /*43b0*/  HMMA.16816.F32.BF16 R192, R4.reuse, R76, R72 ;  /* 0x0000004c04c0723c */ /* 0x040ff00000041848 */
[----:B------:R-:W-:Y:S01]  /*43c0*/  MOV R60, R71 ;  /* 0x00000047003c7202 */ /* 0x000fe20000000f00 */
[----:B------:R-:W-:Y:S01]  /*43d0*/  IMAD.MOV.U32 R55, RZ, RZ, R69 ;  /* 0x000000ffff377224 */ /* 0x000fe200078e0045 */
[----:B------:R-:W-:Y:S01]  /*43e0*/  MOV R53, R70 ;  /* 0x0000004600357202 */ /* 0x000fe20000000f00 */
[----:B------:R-:W-:Y:S01]  /*43f0*/  IMAD.MOV.U32 R52, RZ, RZ, R68 ;  /* 0x000000ffff347224 */ /* 0x000fe200078e0044 */
[C---:B---3--:R-:W-:Y:S04]  /*4400*/  HMMA.16816.F32.BF16 R44, R4.reuse, R132, R44 ;  /* 0x00000084042c723c */ /* 0x048fe8000004182c */
[----:B------:R-:W-:Y:S01]  /*4410*/  MOV R65, R164 ;  /* 0x000000a400417202 */ /* 0x000fe20000000f00 */
[----:B------:R-:W-:Y:S01]  /*4420*/  IMAD.MOV.U32 R63, RZ, RZ, R165 ;  /* 0x000000ffff3f7224 */ /* 0x000fe200078e00a5 */
[----:B------:R-:W-:Y:S01]  /*4430*/  MOV R62, R166 ;  /* 0x000000a6003e7202 */ /* 0x000fe20000000f00 */
[----:B------:R-:W-:Y:S01]  /*4440*/  IMAD.MOV.U32 R61, RZ, RZ, R167 ;  /* 0x000000ffff3d7224 */ /* 0x000fe200078e00a7 */
[C---:B------:R-:W-:Y:S07]  /*4450*/  HMMA.16816.F32.BF16 R68, R4.reuse, R128, R48 ;  /* 0x000000800444723c */ /* 0x040fee0000041830 */
[----:B------:R-:W-:Y:S01]  /*4460*/  MOV R51, R60 ;  /* 0x0000003c00337202 */ /* 0x000fe20000000f00 */
[----:B------:R-:W-:Y:S01]  /*4470*/  HMMA.16816.F32.BF16 R72, R4, R78, R40 ;  /* 0x0000004e0448723c */ /* 0x000fe20000041828 */
[----:B------:R-:W-:Y:S01]  /*4480*/  IMAD.MOV.U32 R50, RZ, RZ, R55 ;  /* 0x000000ffff327224 */ /* 0x000fe200078e0037 */
[----:B------:R-:W-:-:S06]  /*4490*/  MOV R55, R64 ;  /* 0x0000004000377202 */ /* 0x000fcc0000000f00 */
[C---:B------:R-:W-:Y:S01]  /*44a0*/  HMMA.16816.F32.BF16 R188, R4.reuse, R82, R36 ;  /* 0x0000005204bc723c */ /* 0x040fe20000041824 */
[----:B------:R-:W-:Y:S01]  /*44b0*/  MOV R136, R44 ;  /* 0x0000002c00887202 */ /* 0x000fe20000000f00 */
[----:B------:R-:W-:Y:S01]  /*44c0*/  IMAD.MOV.U32 R223, RZ, RZ, R47 ;  /* 0x000000ffffdf7224 */ /* 0x000fe200078e002f */
[----:B------:R-:W-:Y:S01]  /*44d0*/  MOV R221, R46 ;  /* 0x0000002e00dd7202 */ /* 0x000fe20000000f00 */
[----:B------:R-:W-:Y:S01]  /*44e0*/  IMAD.MOV.U32 R47, RZ, RZ, R63 ;  /* 0x000000ffff2f7224 */ /* 0x000fe200078e003f */
[----:B------:R-:W-:Y:S01]  /*44f0*/  MOV R46, R65 ;  /* 0x00000041002e7202 */ /* 0x000fe20000000f00 */
[----:B------:R-:W-:Y:S02]  /*4500*/  IMAD.MOV.U32 R219, RZ, RZ, R45 ;  /* 0x000000ffffdb7224 */ /* 0x000fe400078e002d */
[C---:B------:R-:W-:Y:S01]  /*4510*/  HMMA.16816.F32.BF16 R196, R4.reuse, R94, R32 ;  /* 0x0000005e04c4723c */ /* 0x040fe20000041820 */
[----:B------:R-:W-:Y:S01]  /*4520*/  MOV R49, R70 ;  /* 0x0000004600317202 */ /* 0x000fe20000000f00 */
[----:B------:R-:W-:Y:S01]  /*4530*/  IMAD.MOV.U32 R48, RZ, RZ, R68 ;  /* 0x000000ffff307224 */ /* 0x000fe200078e0044 */
[----:B------:R-:W-:Y:S01]  /*4540*/  MOV R159, R69 ;  /* 0x00000045009f7202 */ /* 0x000fe20000000f00 */
[----:B------:R-:W-:Y:S01]  /*4550*/  IMAD.MOV.U32 R158, RZ, RZ, R71 ;  /* 0x000000ffff9e7224 */ /* 0x000fe200078e0047 */
[----:B------:R-:W-:Y:S01]  /*4560*/  MOV R43, R49 ;  /* 0x00000031002b7202 */ /* 0x000fe20000000f00 */
[----:B------:R-:W-:Y:S01]  /*4570*/  IMAD.MOV.U32 R44, RZ, RZ, R48 ;  /* 0x000000ffff2c7224 */ /* 0x000fe200078e0030 */
[----:B------:R-:W-:Y:S01]  /*4580*/  MOV R48, R62 ;  /* 0x0000003e00307202 */ /* 0x000fe20000000f00 */
[----:B------:R-:W-:Y:S01]  /*4590*/  HMMA.16816.F32.BF16 R212, R4, R106, R28 ;  /* 0x0000006a04d4723c */ /* 0x000fe2000004181c */
[----:B------:R-:W-:-:S02]  /*45a0*/  IMAD.MOV.U32 R49, RZ, RZ, R61 ;  /* 0x000000ffff317224 */ /* 0x000fc400078e003d */
[----:B------:R-:W-:-:S05]  /*45b0*/  IMAD.MOV.U32 R45, RZ, RZ, R172 ;  /* 0x000000ffff2d7224 */ /* 0x000fca00078e00ac */
[C---:B------:R-:W-:Y:S08]  /*45c0*/  HMMA.16816.F32.BF16 R248, R4.reuse, R114, R24 ;  /* 0x0000007204f8723c */ /* 0x040ff00000041818 */
[C---:B------:R-:W-:Y:S08]  /*45d0*/  HMMA.16816.F32.BF16 R20, R4.reuse, R122, R20 ;  /* 0x0000007a0414723c */ /* 0x040ff00000041814 */
[C---:B------:R-:W-:Y:S08]  /*45e0*/  HMMA.16816.F32.BF16 R16, R4.reuse, R130, R16 ;  /* 0x000000820410723c */ /* 0x040ff00000041810 */
[----:B------:R-:W-:Y:S08]  /*45f0*/  HMMA.16816.F32.BF16 R4, R4, R134, R8 ;  /* 0x000000860404723c */ /* 0x000ff00000041808 */
[----:B------:R-:W-:Y:S01]  /*4600*/  MOV R37, R21 ;  /* 0x0000001500257202 */ /* 0x000fe20000000f00 */
[----:B------:R-:W-:Y:S01]  /*4610*/  IMAD.MOV.U32 R36, RZ, RZ, R22 ;  /* 0x000000ffff247224 */ /* 0x000fe200078e0016 */
[----:B------:R-:W-:Y:S01]  /*4620*/  MOV R35, R23 ;  /* 0x0000001700237202 */ /* 0x000fe20000000f00 */
[----:B------:R-:W-:-:S05]  /*4630*/  IMAD.MOV.U32 R34, RZ, RZ, R20 ;  /* 0x000000ffff227224 */ /* 0x000fca00078e0014 */
[----:B------:R-:W-:Y:S01]  /*4640*/  MOV R41, R19 ;  /* 0x0000001300297202 */ /* 0x000fe20000000f00 */
[----:B------:R-:W-:Y:S01]  /*4650*/  IMAD.MOV.U32 R40, RZ, RZ, R17 ;  /* 0x000000ffff287224 */ /* 0x000fe200078e0011 */
[----:B------:R-:W-:Y:S01]  /*4660*/  MOV R39, R18 ;  /* 0x0000001200277202 */ /* 0x000fe20000000f00 */
[----:B------:R-:W-:-:S05]  /*4670*/  IMAD.MOV.U32 R38, RZ, RZ, R16 ;  /* 0x000000ffff267224 */ /* 0x000fca00078e0010 */
[----:B------:R-:W-:Y:S01]  /*4680*/  MOV R29, R4 ;  /* 0x00000004001d7202 */ /* 0x000fe20000000f00 */
[----:B------:R-:W-:Y:S01]  /*4690*/  IMAD.MOV.U32 R28, RZ, RZ, R5 ;  /* 0x000000ffff1c7224 */ /* 0x000fe200078e0005 */
[----:B------:R-:W-:Y:S01]  /*46a0*/  FMNMX.FTZ R4, R205, R2, !PT ;  /* 0x00000002cd047209 */ /* 0x000fe20007810000 */
[----:B------:R-:W-:Y:S01]  /*46b0*/  IMAD.MOV.U32 R30, RZ, RZ, R7 ;  /* 0x000000ffff1e7224 */ /* 0x000fe200078e0007 */
[----:B------:R-:W-:Y:S02]  /*46c0*/  FMNMX.FTZ R2, R153, R0, !PT ;  /* 0x0000000099027209 */ /* 0x000fe40007810000 */
[----:B------:R-:W-:Y:S02]  /*46d0*/  FMNMX.FTZ R0, R204, R4, !PT ;  /* 0x00000004cc007209 */ /* 0x000fe40007810000 */
[----:B------:R-:W-:Y:S02]  /*46e0*/  FMNMX.FTZ R2, R150, R2, !PT ;  /* 0x0000000296027209 */ /* 0x000fe40007810000 */
[----:B------:R-:W-:Y:S01]  /*46f0*/  MOV R31, R6 ;  /* 0x00000006001f7202 */ /* 0x000fe20000000f00 */
[----:B------:R-:W1:Y:S01]  /*4700*/  SHFL.BFLY PT, R4, R0, 0x2, 0x1f ;  /* 0x0c401f0000047f89 */ /* 0x000e6200000e0000 */
[----:B------:R-:W-:-:S04]  /*4710*/  FMNMX.FTZ R2, R148, R2, !PT ;  /* 0x0000000294027209 */ /* 0x000fc80007810000 */
[----:B------:R-:W-:-:S04]  /*4720*/  FMNMX.FTZ R2, R149, R2, !PT ;  /* 0x0000000295027209 */ /* 0x000fc80007810000 */
[----:B------:R-:W-:-:S04]  /*4730*/  FMNMX.FTZ R2, R178, R2, !PT ;  /* 0x00000002b2027209 */ /* 0x000fc80007810000 */
[----:B------:R-:W-:-:S04]  /*4740*/  FMNMX.FTZ R2, R170, R2, !PT ;  /* 0x00000002aa027209 */ /* 0x000fc80007810000 */
[----:B------:R-:W-:-:S04]  /*4750*/  FMNMX.FTZ R2, R168, R2, !PT ;  /* 0x00000002a8027209 */ /* 0x000fc80007810000 */
[----:B------:R-:W-:Y:S02]  /*4760*/  FMNMX.FTZ R2, R162, R2, !PT ;  /* 0x00000002a2027209 */ /* 0x000fe40007810000 */
[----:B-1----:R-:W-:Y:S02]  /*4770*/  FMNMX.FTZ R0, R0, R4, !PT ;  /* 0x0000000400007209 */ /* 0x002fe40007810000 */
[----:B------:R-:W-:-:S03]  /*4780*/  FMNMX.FTZ R2, R217, R2, !PT ;  /* 0x00000002d9027209 */ /* 0x000fc60007810000 */
[----:B------:R-:W1:Y:S01]  /*4790*/  SHFL.BFLY PT, R6, R0, 0x1, 0x1f ;  /* 0x0c201f0000067f89 */ /* 0x000e6200000e0000 */
[----:B------:R-:W-:-:S04]  /*47a0*/  FMNMX.FTZ R2, R211, R2, !PT ;  /* 0x00000002d3027209 */ /* 0x000fc80007810000 */
[----:B------:R-:W-:-:S04]  /*47b0*/  FMNMX.FTZ R2, R208, R2, !PT ;  /* 0x00000002d0027209 */ /* 0x000fc80007810000 */
[----:B------:R-:W-:-:S05]  /*47c0*/  FMNMX.FTZ R4, R206, R2, !PT ;  /* 0x00000002ce047209 */ /* 0x000fca0007810000 */
[----:B------:R-:W2:Y:S01]  /*47d0*/  SHFL.BFLY PT, R5, R4, 0x2, 0x1f ;  /* 0x0c401f0004057f89 */ /* 0x000ea200000e0000 */
[----:B-1----:R-:W-:-:S04]  /*47e0*/  FMNMX.FTZ R138, R0, R6, !PT ;  /* 0x00000006008a7209 */ /* 0x002fc80007810000 */
[C---:B------:R-:W-:Y:S01]  /*47f0*/  FSETP.NEU.FTZ.AND P1, PT, R138.reuse, -INF , PT ;  /* 0xff8000008a00780b */ /* 0x040fe20003f3d000 */
[----:B------:R-:W-:-:S05]  /*4800*/  FMUL.FTZ R2, R138, c[0x0][0x23c] ;  /* 0x00008f008a027a20 */ /* 0x000fca0000410000 */
[----:B------:R-:W-:Y:S02]  /*4810*/  FSEL R2, R2, RZ, P1 ;  /* 0x000000ff02027208 */ /* 0x000fe40000800000 */
[----:B--2---:R-:W-:-:S03]  /*4820*/  FMNMX.FTZ R0, R4, R5, !PT ;  /* 0x0000000504007209 */ /* 0x004fc60007810000 */
[--C-:B------:R-:W-:Y:S02]  /*4830*/  FFMA.FTZ R4, R152, c[0x0][0x23c], -R2.reuse ;  /* 0x00008f0098047a23 */ /* 0x100fe40000010802 */
[----:B------:R-:W1:Y:S02]  /*4840*/  SHFL.BFLY PT, R5, R0, 0x1, 0x1f ;  /* 0x0c201f0000057f89 */ /* 0x000e6400000e0000 */
[----:B------:R2:W-:Y:S02]  /*4850*/  MUFU.EX2 R14, R4 ;  /* 0x00000004000e7308 */ /* 0x0005e40000000800 */
[----:B--2---:R-:W-:-:S06]  /*4860*/  FFMA.FTZ R4, R151, c[0x0][0x23c], -R2 ;  /* 0x00008f0097047a23 */ /* 0x004fcc0000010802 */
[----:B------:R2:W3:Y:S02]  /*4870*/  MUFU.EX2 R15, R4 ;  /* 0x00000004000f7308 */ /* 0x0004e40000000800 */
[----:B--2---:R-:W-:Y:S01]  /*4880*/  FFMA.FTZ R4, R147, c[0x0][0x23c], -R2 ;  /* 0x00008f0093047a23 */ /* 0x004fe20000010802 */
[----:B---3--:R-:W-:-:S05]  /*4890*/  F2FP.BF16.PACK_AB R8, R15, R14 ;  /* 0x0000000e0f08723e */ /* 0x008fca00000010ff */
[----:B------:R2:W-:Y:S02]  /*48a0*/  MUFU.EX2 R236, R4 ;  /* 0x0000000400ec7308 */ /* 0x0005e40000000800 */
[----:B--2---:R-:W-:-:S06]  /*48b0*/  FFMA.FTZ R4, R146, c[0x0][0x23c], -R2 ;  /* 0x00008f0092047a23 */ /* 0x004fcc0000010802 */
[----:B------:R2:W3:Y:S02]  /*48c0*/  MUFU.EX2 R230, R4 ;  /* 0x0000000400e67308 */ /* 0x0004e40000000800 */
[--C-:B--2---:R-:W-:Y:S01]  /*48d0*/  FFMA.FTZ R4, R137, c[0x0][0x23c], -R2.reuse ;  /* 0x00008f0089047a23 */ /* 0x104fe20000010802 */
[----:B-1----:R-:W-:Y:S01]  /*48e0*/  FMNMX.FTZ R137, R0, R5, !PT ;  /* 0x0000000500897209 */ /* 0x002fe20007810000 */
[----:B------:R-:W-:Y:S01]  /*48f0*/  FFMA.FTZ R0, R145, c[0x0][0x23c], -R2 ;  /* 0x00008f0091007a23 */ /* 0x000fe20000010802 */
[----:B---3--:R-:W-:-:S03]  /*4900*/  F2FP.BF16.PACK_AB R10, R230, R236 ;  /* 0x000000ece60a723e */ /* 0x008fc600000010ff */
[----:B------:R1:W-:Y:S01]  /*4910*/  MUFU.EX2 R210, R4 ;  /* 0x0000000400d27308 */ /* 0x0003e20000000800 */
[----:B------:R-:W-:-:S07]  /*4920*/  FSETP.NEU.FTZ.AND P1, PT, R137, -INF , PT ;  /* 0xff8000008900780b */ /* 0x000fce0003f3d000 */
[----:B------:R2:W-:Y:S01]  /*4930*/  MUFU.EX2 R33, R0 ;  /* 0x0000000000217308 */ /* 0x0005e20000000800 */
[----:B-1----:R-:W-:-:S07]  /*4940*/  FFMA.FTZ R4, R144, c[0x0][0x23c], -R2 ;  /* 0x00008f0090047a23 */ /* 0x002fce0000010802 */
[----:B------:R1:W-:Y:S01]  /*4950*/  MUFU.EX2 R243, R4 ;  /* 0x0000000400f37308 */ /* 0x0003e20000000800 */
[----:B--2---:R-:W-:-:S05]  /*4960*/  FMUL.FTZ R0, R137, c[0x0][0x23c] ;  /* 0x00008f0089007a20 */ /* 0x004fca0000410000 */
[----:B------:R-:W-:Y:S01]  /*4970*/  FSEL R0, R0, RZ, P1 ;  /* 0x000000ff00007208 */ /* 0x000fe20000800000 */
[----:B-1----:R-:W-:-:S04]  /*4980*/  FFMA.FTZ R4, R139, c[0x0][0x23c], -R2 ;  /* 0x00008f008b047a23 */ /* 0x002fc80000010802 */
[----:B------:R1:W2:Y:S02]  /*4990*/  MUFU.EX2 R240, R4 ;  /* 0x0000000400f07308 */ /* 0x0002a40000000800 */
[----:B-1----:R-:W-:Y:S01]  /*49a0*/  FFMA.FTZ R4, R157, c[0x0][0x23c], -R0 ;  /* 0x00008f009d047a23 */ /* 0x002fe20000010800 */
[----:B--2---:R-:W-:-:S05]  /*49b0*/  F2FP.BF16.PACK_AB R6, R240, R243 ;  /* 0x000000f3f006723e */ /* 0x004fca00000010ff */
[----:B------:R1:W-:Y:S02]  /*49c0*/  MUFU.EX2 R252, R4 ;  /* 0x0000000400fc7308 */ /* 0x0003e40000000800 */
[----:B-1----:R-:W-:-:S06]  /*49d0*/  FFMA.FTZ R4, R156, c[0x0][0x23c], -R0 ;  /* 0x00008f009c047a23 */ /* 0x002fcc0000010800 */
        /* <DEDUP_REMOVED lines=9> */
[C---:B------:R-:W-:Y:S07]  /*4a70*/  HMMA.16816.F32.BF16 R20, R8.reuse, R84, RZ ;  /* 0x000000540814723c */ /* 0x040fee00000418ff */
[----:B------:R-:W-:Y:S01]  /*4a80*/  IMAD.MOV.U32 R85, RZ, RZ, R30 ;  /* 0x000000ffff557224 */ /* 0x000fe200078e001e */
[----:B------:R-:W-:Y:S01]  /*4a90*/  HMMA.16816.F32.BF16 R16, R8, R88, RZ ;  /* 0x000000580810723c */ /* 0x000fe200000418ff */
[----:B-1----:R-:W-:-:S06]  /*4aa0*/  FFMA.FTZ R4, R150, c[0x0][0x23c], -R0 ;  /* 0x00008f0096047a23 */ /* 0x002fcc0000010800 */
[----:B------:R-:W-:Y:S01]  /*4ab0*/  MOV R89, R50 ;  /* 0x0000003200597202 */ /* 0x000fe20000000f00 */
[----:B------:R1:W2:Y:S01]  /*4ac0*/  MUFU.EX2 R32, R4 ;  /* 0x0000000400207308 */ /* 0x0002a20000000800 */
[----:B------:R-:W-:Y:S01]  /*4ad0*/  HMMA.16816.F32.BF16 R24, R8, R96, RZ ;  /* 0x000000600818723c */ /* 0x000fe200000418ff */
[----:B------:R-:W-:-:S06]  /*4ae0*/  IMAD.MOV.U32 R88, RZ, RZ, R52 ;  /* 0x000000ffff587224 */ /* 0x000fcc00078e0034 */
[----:B------:R-:W-:Y:S02]  /*4af0*/  MOV R97, R29 ;  /* 0x0000001d00617202 */ /* 0x000fe40000000f00 */
[----:B------:R-:W-:Y:S01]  /*4b00*/  MOV R96, R42 ;  /* 0x0000002a00607202 */ /* 0x000fe20000000f00 */
[----:B-1----:R-:W-:Y:S01]  /*4b10*/  FFMA.FTZ R4, R148, c[0x0][0x23c], -R0 ;  /* 0x00008f0094047a23 */ /* 0x002fe20000010800 */
[----:B--2---:R-:W-:-:S03]  /*4b20*/  F2FP.BF16.PACK_AB R5, R32, R216 ;  /* 0x000000d82005723e */ /* 0x004fc600000010ff */
[----:B------:R1:W-:Y:S02]  /*4b30*/  MUFU.EX2 R242, R4 ;  /* 0x0000000400f27308 */ /* 0x0003e40000000800 */
[----:B-1----:R-:W-:-:S06]  /*4b40*/  FFMA.FTZ R4, R149, c[0x0][0x23c], -R0 ;  /* 0x00008f0095047a23 */ /* 0x002fcc0000010800 */
[----:B------:R1:W2:Y:S02]  /*4b50*/  MUFU.EX2 R84, R4 ;  /* 0x0000000400547308 */ /* 0x0002a40000000800 */
[----:B-1----:R-:W-:Y:S02]  /*4b60*/  F2FP.BF16.PACK_AB R4, R33, R210 ;  /* 0x000000d22104723e */ /* 0x002fe400000010ff */
[----:B--2---:R-:W-:-:S07]  /*4b70*/  F2FP.BF16.PACK_AB R7, R84, R242 ;  /* 0x000000f25407723e */ /* 0x004fce00000010ff */
[----:B------:R-:W-:Y:S07]  /*4b80*/  HMMA.16816.F32.BF16 R148, R4, R76, R20 ;  /* 0x0000004c0494723c */ /* 0x000fee0000041814 */
[----:B------:R-:W-:Y:S01]  /*4b90*/  MOV R77, R31 ;  /* 0x0000001f004d7202 */ /* 0x000fe20000000f00 */
[----:B------:R-:W-:Y:S01]  /*4ba0*/  HMMA.16816.F32.BF16 R20, R8, R100, RZ ;  /* 0x000000640814723c */ /* 0x000fe200000418ff */
[----:B------:R-:W-:-:S06]  /*4bb0*/  IMAD.MOV.U32 R76, RZ, RZ, R28 ;  /* 0x000000ffff4c7224 */ /* 0x000fcc00078e001c */
[----:B------:R-:W-:Y:S01]  /*4bc0*/  MOV R101, R41 ;  /* 0x0000002900657202 */ /* 0x000fe20000000f00 */
[----:B------:R-:W-:Y:S08]  /*4bd0*/  HMMA.16816.F32.BF16 R164, R4, R80, R16 ;  /* 0x0000005004a4723c */ /* 0x000ff00000041810 */
[----:B------:R-:W-:Y:S07]  /*4be0*/  HMMA.16816.F32.BF16 R16, R8, R108, RZ ;  /* 0x0000006c0810723c */ /* 0x000fee00000418ff */
[----:B------:R-:W-:Y:S01]  /*4bf0*/  IMAD.MOV.U32 R108, RZ, RZ, R38 ;  /* 0x000000ffff6c7224 */ /* 0x000fe200078e0026 */
[----:B------:R-:W-:Y:S01]  /*4c00*/  HMMA.16816.F32.BF16 R180, R4, R92, R24 ;  /* 0x0000005c04b4723c */ /* 0x000fe20000041818 */
[----:B------:R-:W-:-:S06]  /*4c10*/  IMAD.MOV.U32 R109, RZ, RZ, R40 ;  /* 0x000000ffff6d7224 */ /* 0x000fcc00078e0028 */
[----:B------:R-:W-:Y:S01]  /*4c20*/  IMAD.MOV.U32 R93, RZ, RZ, R37 ;  /* 0x000000ffff5d7224 */ /* 0x000fe200078e0025 */
[----:B------:R-:W-:Y:S01]  /*4c30*/  HMMA.16816.F32.BF16 R60, R4, R104, R20 ;  /* 0x00000068043c723c */ /* 0x000fe20000041814 */
[----:B------:R-:W-:-:S06]  /*4c40*/  MOV R92, R34 ;  /* 0x00000022005c7202 */ /* 0x000fcc0000000f00 */
[----:B------:R-:W-:Y:S01]  /*4c50*/  IMAD.MOV.U32 R105, RZ, RZ, R159 ;  /* 0x000000ffff697224 */ /* 0x000fe200078e009f */
[C---:B------:R-:W-:Y:S01]  /*4c60*/  HMMA.16816.F32.BF16 R24, R8.reuse, R116, RZ ;  /* 0x000000740818723c */ /* 0x040fe200000418ff */
[----:B------:R-:W-:Y:S02]  /*4c70*/  MOV R104, R44 ;  /* 0x0000002c00687202 */ /* 0x000fe40000000f00 */
[----:B------:R-:W-:Y:S02]  /*4c80*/  MOV R44, R46 ;  /* 0x0000002e002c7202 */ /* 0x000fe40000000f00 */
[----:B------:R-:W-:Y:S02]  /*4c90*/  MOV R46, R48 ;  /* 0x00000030002e7202 */ /* 0x000fe40000000f00 */
[----:B------:R-:W-:Y:S01]  /*4ca0*/  IMAD.MOV.U32 R116, RZ, RZ, R45 ;  /* 0x000000ffff747224 */ /* 0x000fe200078e002d */
[----:B------:R-:W-:Y:S01]  /*4cb0*/  HMMA.16816.F32.BF16 R20, R8, R124, RZ ;  /* 0x0000007c0814723c */ /* 0x000fe200000418ff */
[----:B------:R-:W-:-:S02]  /*4cc0*/  IMAD.MOV.U32 R45, RZ, RZ, R47 ;  /* 0x000000ffff2d7224 */ /* 0x000fc400078e002f */
[----:B------:R-:W-:-:S04]  /*4cd0*/  IMAD.MOV.U32 R47, RZ, RZ, R49 ;  /* 0x000000ffff2f7224 */ /* 0x000fc800078e0031 */
[----:B------:R-:W-:Y:S01]  /*4ce0*/  IMAD.MOV.U32 R125, RZ, RZ, R33 ;  /* 0x000000ffff7d7224 */ /* 0x000fe200078e0021 */
[----:B------:R-:W-:Y:S01]  /*4cf0*/  HMMA.16816.F32.BF16 R68, R4, R112, R16 ;  /* 0x000000700444723c */ /* 0x000fe20000041810 */
[----:B------:R-:W-:-:S06]  /*4d00*/  MOV R124, R32 ;  /* 0x00000020007c7202 */ /* 0x000fcc0000000f00 */
[----:B------:R-:W-:Y:S01]  /*4d10*/  MOV R112, R54 ;  /* 0x0000003600707202 */ /* 0x000fe20000000f00 */
[----:B------:R-:W-:Y:S01]  /*4d20*/  HMMA.16816.F32.BF16 R16, R8, R140, RZ ;  /* 0x0000008c0810723c */ /* 0x000fe200000418ff */
[----:B------:R-:W-:-:S07]  /*4d30*/  MOV R113, R39 ;  /* 0x0000002700717202 */ /* 0x000fce0000000f00 */
[C---:B------:R-:W-:Y:S07]  /*4d40*/  HMMA.16816.F32.BF16 R64, R4.reuse, R120, R24 ;  /* 0x000000780440723c */ /* 0x040fee0000041818 */
[----:B------:R-:W-:Y:S01]  /*4d50*/  MOV R120, R36 ;  /* 0x0000002400787202 */ /* 0x000fe20000000f00 */
[----:B------:R-:W-:Y:S01]  /*4d60*/  HMMA.16816.F32.BF16 R172, R4, R128, R20 ;  /* 0x0000008004ac723c */ /* 0x000fe20000041814 */
[----:B------:R-:W-:-:S06]  /*4d70*/  IMAD.MOV.U32 R121, RZ, RZ, R35 ;  /* 0x000000ffff797224 */ /* 0x000fcc00078e0023 */
[----:B------:R-:W-:Y:S01]  /*4d80*/  MOV R128, R158 ;  /* 0x0000009e00807202 */ /* 0x000fe20000000f00 */
[----:B------:R-:W-:Y:S01]  /*4d90*/  HMMA.16816.F32.BF16 R24, R8, R86, RZ ;  /* 0x000000560818723c */ /* 0x000fe200000418ff */
[----:B------:R-:W-:-:S06]  /*4da0*/  IMAD.MOV.U32 R129, RZ, RZ, R59 ;  /* 0x000000ffff817224 */ /* 0x000fcc00078e003b */
[----:B------:R-:W-:Y:S01]  /*4db0*/  IMAD.MOV.U32 R86, RZ, RZ, R51 ;  /* 0x000000ffff567224 */ /* 0x000fe200078e0033 */
[----:B------:R-:W-:Y:S01]  /*4dc0*/  HMMA.16816.F32.BF16 R156, R4, R132, R16 ;  /* 0x00000084049c723c */ /* 0x000fe20000041810 */
[----:B------:R-:W-:-:S07]  /*4dd0*/  IMAD.MOV.U32 R87, RZ, RZ, R43 ;  /* 0x000000ffff577224 */ /* 0x000fce00078e002b */
[C---:B------:R-:W-:Y:S07]  /*4de0*/  HMMA.16816.F32.BF16 R20, R8.reuse, R90, RZ ;  /* 0x0000005a0814723c */ /* 0x040fee00000418ff */
[----:B------:R-:W-:Y:S01]  /*4df0*/  MOV R90, R58 ;  /* 0x0000003a005a7202 */ /* 0x000fe20000000f00 */
[----:B------:R-:W-:Y:S01]  /*4e00*/  HMMA.16816.F32.BF16 R16, R8, R98, RZ ;  /* 0x000000620810723c */ /* 0x000fe200000418ff */
[----:B------:R-:W-:-:S06]  /*4e10*/  MOV R91, R53 ;  /* 0x00000035005b7202 */ /* 0x000fcc0000000f00 */
[----:B------:R-:W-:Y:S01]  /*4e20*/  IMAD.MOV.U32 R98, RZ, RZ, R57 ;  /* 0x000000ffff627224 */ /* 0x000fe200078e0039 */
[----:B------:R-:W-:Y:S01]  /*4e30*/  MOV R99, R56 ;  /* 0x0000003800637202 */ /* 0x000fe20000000f00 */
[----:B------:R-:W-:Y:S08]  /*4e40*/  HMMA.16816.F32.BF16 R28, R8, R102, RZ ;  /* 0x00000066081c723c */ /* 0x000ff000000418ff */
[C---:B------:R-:W-:Y:S07]  /*4e50*/  HMMA.16816.F32.BF16 R56, R4.reuse, R78, R24 ;  /* 0x0000004e0438723c */ /* 0x040fee0000041818 */
[----:B------:R-:W-:Y:S01]  /*4e60*/  IMAD.MOV.U32 R79, RZ, RZ, R55 ;  /* 0x000000ffff4f7224 */ /* 0x000fe200078e0037 */
[C---:B------:R-:W-:Y:S08]  /*4e70*/  HMMA.16816.F32.BF16 R48, R4.reuse, R94, R16 ;  /* 0x0000005e0430723c */ /* 0x040ff00000041810 */
[----:B------:R-:W-:Y:S08]  /*4e80*/  HMMA.16816.F32.BF16 R52, R4, R82, R20 ;  /* 0x000000520434723c */ /* 0x000ff00000041814 */
[C---:B------:R-:W-:Y:S08]  /*4e90*/  HMMA.16816.F32.BF16 R24, R8.reuse, R110, RZ ;  /* 0x0000006e0818723c */ /* 0x040ff000000418ff */
[C---:B------:R-:W-:Y:S08]  /*4ea0*/  HMMA.16816.F32.BF16 R20, R8.reuse, R118, RZ ;  /* 0x000000760814723c */ /* 0x040ff000000418ff */
[C---:B------:R-:W-:Y:S08]  /*4eb0*/  HMMA.16816.F32.BF16 R16, R8.reuse, R126, RZ ;  /* 0x0000007e0810723c */ /* 0x040ff000000418ff */
[----:B------:R-:W-:Y:S08]  /*4ec0*/  HMMA.16816.F32.BF16 R8, R8, R142, RZ ;  /* 0x0000008e0808723c */ /* 0x000ff000000418ff */
[C---:B------:R-:W-:Y:S07]  /*4ed0*/  HMMA.16816.F32.BF16 R36, R4.reuse, R114, R24 ;  /* 0x000000720424723c */ /* 0x040fee0000041818 */
[----:B------:R-:W-:Y:S01]  /*4ee0*/  MOV R24, R44 ;  /* 0x0000002c00187202 */ /* 0x000fe20000000f00 */
[----:B------:R-:W-:Y:S01]  /*4ef0*/  HMMA.16816.F32.BF16 R40, R4, R106, R28 ;  /* 0x0000006a0428723c */ /* 0x000fe2000004181c */
[----:B------:R-:W-:Y:S01]  /*4f00*/  IMAD.MOV.U32 R25, RZ, RZ, R45 ;  /* 0x000000ffff197224 */ /* 0x000fe200078e002d */
[----:B------:R-:W-:Y:S01]  /*4f10*/  MOV R26, R46 ;  /* 0x0000002e001a7202 */ /* 0x000fe20000000f00 */
[----:B------:R-:W-:-:S05]  /*4f20*/  IMAD.MOV.U32 R27, RZ, RZ, R47 ;  /* 0x000000ffff1b7224 */ /* 0x000fca00078e002f */
[C---:B------:R-:W-:Y:S01]  /*4f30*/  HMMA.16816.F32.BF16 R44, R4.reuse, R122, R20 ;  /* 0x0000007a042c723c */ /* 0x040fe20000041814 */
[----:B------:R-:W1:Y:S07]  /*4f40*/  LDSM.16.MT88.4 R20, [R226+0xd000] ;  /* 0x00d00000e214783b */ /* 0x000e6e0000004200 */
[C---:B------:R-:W-:Y:S01]  /*4f50*/  HMMA.16816.F32.BF16 R32, R4.reuse, R130, R16 ;  /* 0x000000820420723c */ /* 0x040fe20000041810 */
[----:B------:R-:W2:Y:S07]  /*4f60*/  LDSM.16.MT88.4 R16, [R225+0xd000] ;  /* 0x00d00000e110783b */ /* 0x000eae0000004200 */
[----:B------:R-:W-:Y:S07]  /*4f70*/  HMMA.16816.F32.BF16 R28, R4, R134, R8 ;  /* 0x00000086041c723c */ /* 0x000fee0000041808 */
[----:B------:R-:W-:-:S04]  /*4f80*/  FFMA.FTZ R4, R171, c[0x0][0x23c], -R2 ;  /* 0x00008f00ab047a23 */ /* 0x000fc80000010802 */
[----:B------:R3:W-:Y:S02]  /*4f90*/  MUFU.EX2 R115, R4 ;  /* 0x0000000400737308 */ /* 0x0007e40000000800 */
[----:B---3--:R-:W-:-:S06]  /*4fa0*/  FFMA.FTZ R4, R163, c[0x0][0x23c], -R2 ;  /* 0x00008f00a3047a23 */ /* 0x008fcc0000010802 */
[----:B------:R3:W4:Y:S02]  /*4fb0*/  MUFU.EX2 R131, R4 ;  /* 0x0000000400837308 */ /* 0x0007240000000800 */
[----:B---3--:R-:W-:Y:S01]  /*4fc0*/  FFMA.FTZ R4, R161, c[0x0][0x23c], -R2 ;  /* 0x00008f00a1047a23 */ /* 0x008fe20000010802 */
[----:B----4-:R-:W-:-:S05]  /*4fd0*/  F2FP.BF16.PACK_AB R8, R131, R115 ;  /* 0x000000738308723e */ /* 0x010fca00000010ff */
        /* <DEDUP_REMOVED lines=16> */
[C---:B-1----:R-:W-:Y:S08]  /*50e0*/  HMMA.16816.F32.BF16 R164, R8.reuse, R20, R164 ;  /* 0x0000001408a4723c */ /* 0x042ff000000418a4 */
[----:B------:R-:W-:Y:S01]  /*50f0*/  HMMA.16816.F32.BF16 R52, R8, R22, R52 ;  /* 0x000000160834723c */ /* 0x000fe20000041834 */
[----:B---3--:R-:W-:-:S04]  /*5100*/  FFMA.FTZ R4, R177, c[0x0][0x23c], -R13 ;  /* 0x00008f00b1047a23 */ /* 0x008fc8000001080d */
[----:B------:R1:W-:Y:S03]  /*5110*/  MUFU.EX2 R141, R4 ;  /* 0x00000004008d7308 */ /* 0x0003e60000000800 */
[C---:B--2---:R-:W-:Y:S08]  /*5120*/  HMMA.16816.F32.BF16 R148, R8.reuse, R16, R148 ;  /* 0x000000100894723c */ /* 0x044ff00000041894 */
[----:B------:R-:W-:Y:S01]  /*5130*/  HMMA.16816.F32.BF16 R56, R8, R18, R56 ;  /* 0x000000120838723c */ /* 0x000fe20000041838 */
[----:B-1----:R-:W-:-:S04]  /*5140*/  FFMA.FTZ R4, R176, c[0x0][0x23c], -R13 ;  /* 0x00008f00b0047a23 */ /* 0x002fc8000001080d */
        /* <DEDUP_REMOVED lines=13> */
[----:B-1----:R-:W-:Y:S02]  /*5220*/  F2FP.BF16.PACK_AB R4, R141, R140 ;  /* 0x0000008c8d04723e */ /* 0x002fe400000010ff */
[----:B--2---:R-:W-:-:S07]  /*5230*/  F2FP.BF16.PACK_AB R7, R135, R134 ;  /* 0x000000868707723e */ /* 0x004fce00000010ff */
[C---:B------:R-:W-:Y:S08]  /*5240*/  HMMA.16816.F32.BF16 R160, R4.reuse, R20, R200 ;  /* 0x0000001404a0723c */ /* 0x040ff000000418c8 */
[C---:B------:R-:W-:Y:S01]  /*5250*/  HMMA.16816.F32.BF16 R168, R4.reuse, R22, R188 ;  /* 0x0000001604a8723c */ /* 0x040fe200000418bc */
[----:B------:R-:W1:Y:S07]  /*5260*/  LDSM.16.MT88.4 R20, [R227+0xd000] ;  /* 0x00d00000e314783b */ /* 0x000e6e0000004200 */
[C---:B------:R-:W-:Y:S08]  /*5270*/  HMMA.16816.F32.BF16 R144, R4.reuse, R16, R192 ;  /* 0x000000100490723c */ /* 0x040ff000000418c0 */
[C---:B------:R-:W-:Y:S01]  /*5280*/  HMMA.16816.F32.BF16 R152, R4.reuse, R18, R72 ;  /* 0x000000120498723c */ /* 0x040fe20000041848 */
[----:B------:R-:W2:Y:S07]  /*5290*/  LDSM.16.MT88.4 R16, [R228+0xd000] ;  /* 0x00d00000e410783b */ /* 0x000eae0000004200 */
[----:B-1----:R-:W-:Y:S07]  /*52a0*/  HMMA.16816.F32.BF16 R192, R4, R20, R24 ;  /* 0x0000001404c0723c */ /* 0x002fee0000041818 */
        /* <DEDUP_REMOVED lines=14> */
[----:B------:R1:W5:Y:S01]  /*5390*/  LDL.LU R136, [R1+0xd4] ;  /* 0x0000d40001887983 */ /* 0x0003620000300800 */
[----:B------:R-:W-:Y:S01]  /*53a0*/  MOV R87, R113 ;  /* 0x0000007100577202 */ /* 0x000fe20000000f00 */
[----:B------:R-:W-:Y:S01]  /*53b0*/  IMAD.MOV.U32 R113, RZ, RZ, R221 ;  /* 0x000000ffff717224 */ /* 0x000fe200078e00dd */
[----:B------:R-:W-:Y:S01]  /*53c0*/  MOV R121, R219 ;  /* 0x000000db00797202 */ /* 0x000fe20000000f00 */
[-C--:B--2---:R-:W-:Y:S01]  /*53d0*/  HMMA.16816.F32.BF16 R180, R8, R16.reuse, R180 ;  /* 0x0000001008b4723c */ /* 0x084fe200000418b4 */
[----:B------:R-:W-:Y:S01]  /*53e0*/  MOV R102, R98 ;  /* 0x0000006200667202 */ /* 0x000fe20000000f00 */
[----:B------:R-:W2:Y:S01]  /*53f0*/  LDL.LU R219, [R1+0xd0] ;  /* 0x0000d00001db7983 */ /* 0x000ea20000300800 */
[----:B------:R-:W-:Y:S01]  /*5400*/  MOV R82, R128 ;  /* 0x0000008000527202 */ /* 0x000fe20000000f00 */
[----:B------:R-:W-:Y:S01]  /*5410*/  IMAD.MOV.U32 R94, RZ, RZ, R99 ;  /* 0x000000ffff5e7224 */ /* 0x000fe200078e0063 */
[----:B------:R-:W-:Y:S01]  /*5420*/  MOV R98, R96 ;  /* 0x0000006000627202 */ /* 0x000fe20000000f00 */
[----:B------:R-:W3:Y:S01]  /*5430*/  LDL.LU R221, [R1+0xcc] ;  /* 0x0000cc0001dd7983 */ /* 0x000ee20000300800 */
[----:B------:R-:W-:Y:S01]  /*5440*/  MOV R128, R85 ;  /* 0x0000005500807202 */ /* 0x000fe20000000f00 */
[----:B------:R-:W-:Y:S01]  /*5450*/  IMAD.MOV.U32 R99, RZ, RZ, R97 ;  /* 0x000000ffff637224 */ /* 0x000fe200078e0061 */
[----:B------:R-:W-:Y:S01]  /*5460*/  MOV R97, R210 ;  /* 0x000000d200617202 */ /* 0x000fe20000000f00 */
[----:B------:R-:W4:Y:S01]  /*5470*/  LDL.LU R223, [R1+0xc8] ;  /* 0x0000c80001df7983 */ /* 0x000f220000300800 */
[----:B------:R-:W-:Y:S01]  /*5480*/  IMAD.MOV.U32 R85, RZ, RZ, R222 ;  /* 0x000000ffff557224 */ /* 0x000fe200078e00de */
[----:B------:R-:W-:Y:S01]  /*5490*/  MOV R107, R102 ;  /* 0x00000066006b7202 */ /* 0x000fe20000000f00 */
[----:B------:R-:W-:Y:S01]  /*54a0*/  IMAD.MOV.U32 R83, RZ, RZ, R113 ;  /* 0x000000ffff537224 */ /* 0x000fe200078e0071 */
[----:B------:R-:W2:Y:S01]  /*54b0*/  LDL.LU R222, [R1+0xc4] ;  /* 0x0000c40001de7983 */ /* 0x000ea20000300800 */
[----:B------:R-:W-:Y:S01]  /*54c0*/  IMAD.MOV.U32 R96, RZ, RZ, R216 ;  /* 0x000000ffff607224 */ /* 0x000fe200078e00d8 */
[----:B------:R-:W-:Y:S01]  /*54d0*/  MOV R102, R98 ;  /* 0x0000006200667202 */ /* 0x000fe20000000f00 */
[----:B------:R-:W-:Y:S01]  /*54e0*/  HMMA.16816.F32.BF16 R176, R4, R16, R244 ;  /* 0x0000001004b0723c */ /* 0x000fe200000418f4 */
[----:B------:R-:W2:Y:S01]  /*54f0*/  LDL.LU R210, [R1+0xc0] ;  /* 0x0000c00001d27983 */ /* 0x000ea20000300800 */
[----:B------:R-:W-:-:S02]  /*5500*/  MOV R113, R218 ;  /* 0x000000da00717202 */ /* 0x000fc40000000f00 */
[----:B------:R-:W-:Y:S01]  /*5510*/  MOV R98, R128 ;  /* 0x0000008000627202 */ /* 0x000fe20000000f00 */
[----:B------:R-:W2:Y:S01]  /*5520*/  LDL.LU R216, [R1+0xbc] ;  /* 0x0000bc0001d87983 */ /* 0x000ea20000300800 */
[----:B------:R-:W-:Y:S02]  /*5530*/  IMAD.MOV.U32 R128, RZ, RZ, R220 ;  /* 0x000000ffff807224 */ /* 0x000fe400078e00dc */
[-C--:B------:R-:W-:Y:S01]  /*5540*/  HMMA.16816.F32.BF16 R184, R4, R18.reuse, R196 ;  /* 0x0000001204b8723c */ /* 0x080fe200000418c4 */
[----:B------:R-:W2:Y:S04]  /*5550*/  LDL.LU R218, [R1+0xb8] ;  /* 0x0000b80001da7983 */ /* 0x000ea80000300800 */
[----:B------:R-:W2:Y:S03]  /*5560*/  LDL.LU R220, [R1+0xb4] ;  /* 0x0000b40001dc7983 */ /* 0x000ea60000300800 */
[----:B------:R-:W-:Y:S01]  /*5570*/  HMMA.16816.F32.BF16 R48, R8, R18, R48 ;  /* 0x000000120830723c */ /* 0x000fe20000041830 */
[----:B------:R-:W1:Y:S01]  /*5580*/  LDSM.16.MT88.4 R16, [R225+0xf000] ;  /* 0x00f00000e110783b */ /* 0x000e620000004200 */
[----:B------:R-:W-:Y:S01]  /*5590*/  MOV R95, R86 ;  /* 0x00000056005f7202 */ /* 0x000fe20000000f00 */
[----:B------:R-:W-:Y:S01]  /*55a0*/  IMAD.MOV.U32 R103, RZ, RZ, R87 ;  /* 0x000000ffff677224 */ /* 0x000fe200078e0057 */
[----:B------:R-:W-:Y:S01]  /*55b0*/  MOV R86, R76 ;  /* 0x0000004c00567202 */ /* 0x000fe20000000f00 */
[----:B------:R-:W-:-:S02]  /*55c0*/  IMAD.MOV.U32 R111, RZ, RZ, R79 ;  /* 0x000000ffff6f7224 */ /* 0x000fc400078e004f */
[----:B------:R-:W-:Y:S01]  /*55d0*/  IMAD.MOV.U32 R87, RZ, RZ, R77 ;  /* 0x000000ffff577224 */ /* 0x000fe200078e004d */
[C---:B------:R-:W-:Y:S08]  /*55e0*/  HMMA.16816.F32.BF16 R196, R8.reuse, R20, R60 ;  /* 0x0000001408c4723c */ /* 0x040ff0000004183c */
[-C--:B------:R-:W-:Y:S08]  /*55f0*/  HMMA.16816.F32.BF16 R60, R8, R22.reuse, R40 ;  /* 0x00000016083c723c */ /* 0x080ff00000041828 */
[----:B------:R-:W-:Y:S01]  /*5600*/  HMMA.16816.F32.BF16 R200, R4, R22, R212 ;  /* 0x0000001604c8723c */ /* 0x000fe200000418d4 */
[----:B------:R-:W-:Y:S07]  /*5610*/  LDSM.16.MT88.4 R20, [R228+0xf000] ;  /* 0x00f00000e414783b */ /* 0x000fee0000004200 */
[-C--:B-1----:R-:W-:Y:S08]  /*5620*/  HMMA.16816.F32.BF16 R68, R8, R16.reuse, R68 ;  /* 0x000000100844723c */ /* 0x082ff00000041844 */
[C---:B------:R-:W-:Y:S01]  /*5630*/  HMMA.16816.F32.BF16 R72, R4.reuse, R16, R24 ;  /* 0x000000100448723c */ /* 0x040fe20000041818 */
[----:B------:R-:W1:Y:S07]  /*5640*/  LDSM.16.MT88.4 R24, [R226+0xf000] ;  /* 0x00f00000e218783b */ /* 0x000e6e0000004200 */
[-C--:B------:R-:W-:Y:S08]  /*5650*/  HMMA.16816.F32.BF16 R76, R4, R18.reuse, R248 ;  /* 0x00000012044c723c */ /* 0x080ff000000418f8 */
[----:B------:R-:W-:Y:S01]  /*5660*/  HMMA.16816.F32.BF16 R40, R8, R18, R36 ;  /* 0x000000120828723c */ /* 0x000fe20000041824 */
[----:B------:R-:W1:Y:S01]  /*5670*/  LDSM.16.MT88.4 R16, [R227+0xf000] ;  /* 0x00f00000e310783b */ /* 0x000e620000004200 */
[----:B------:R-:W-:Y:S01]  /*5680*/  IMAD.MOV.U32 R106, RZ, RZ, R111 ;  /* 0x000000ffff6a7224 */ /* 0x000fe200078e006f */
[----:B------:R-:W-:Y:S01]  /*5690*/  MOV R111, R82 ;  /* 0x00000052006f7202 */ /* 0x000fe20000000f00 */
[----:B------:R-:W-:Y:S01]  /*56a0*/  IMAD.MOV.U32 R110, RZ, RZ, R103 ;  /* 0x000000ffff6e7224 */ /* 0x000fe200078e0067 */
[----:B------:R-:W-:Y:S01]  /*56b0*/  MOV R82, R86 ;  /* 0x0000005600527202 */ /* 0x000fe20000000f00 */
[----:B------:R-:W-:-:S02]  /*56c0*/  IMAD.MOV.U32 R119, RZ, RZ, R83 ;  /* 0x000000ffff777224 */ /* 0x000fc400078e0053 */
[----:B------:R-:W-:Y:S02]  /*56d0*/  IMAD.MOV.U32 R103, RZ, RZ, R99 ;  /* 0x000000ffff677224 */ /* 0x000fe400078e0063 */
        /* <DEDUP_REMOVED lines=17> */
[C---:B-1----:R-:W-:Y:S08]  /*57f0*/  HMMA.16816.F32.BF16 R88, R4.reuse, R24, R88 ;  /* 0x000000180458723c */ /* 0x042ff00000041858 */
[C---:B------:R-:W-:Y:S08]  /*5800*/  HMMA.16816.F32.BF16 R104, R4.reuse, R20, R104 ;  /* 0x000000140468723c */ /* 0x040ff00000041868 */
[C---:B------:R-:W-:Y:S08]  /*5810*/  HMMA.16816.F32.BF16 R92, R4.reuse, R26, R92 ;  /* 0x0000001a045c723c */ /* 0x040ff0000004185c */
[C---:B------:R-:W-:Y:S08]  /*5820*/  HMMA.16816.F32.BF16 R108, R4.reuse, R22, R108 ;  /* 0x00000016046c723c */ /* 0x040ff0000004186c */
[C---:B------:R-:W-:Y:S08]  /*5830*/  HMMA.16816.F32.BF16 R120, R4.reuse, R16, R120 ;  /* 0x000000100478723c */ /* 0x040ff00000041878 */
[----:B------:R-:W-:Y:S07]  /*5840*/  HMMA.16816.F32.BF16 R36, R4, R18, R244 ;  /* 0x000000120424723c */ /* 0x000fee00000418f4 */
[--C-:B------:R-:W-:Y:S01]  /*5850*/  FFMA.FTZ R4, R209, c[0x0][0x23c], -R2.reuse ;  /* 0x00008f00d1047a23 */ /* 0x100fe20000010802 */
[C---:B------:R-:W-:Y:S03]  /*5860*/  HMMA.16816.F32.BF16 R32, R8.reuse, R22, R32 ;  /* 0x000000160820723c */ /* 0x040fe60000041820 */
[----:B------:R1:W-:Y:S05]  /*5870*/  MUFU.EX2 R22, R4 ;  /* 0x0000000400167308 */ /* 0x0003ea0000000800 */
[----:B------:R-:W-:Y:S01]  /*5880*/  HMMA.16816.F32.BF16 R64, R8, R24, R64 ;  /* 0x000000180840723c */ /* 0x000fe20000041840 */
[----:B-1----:R-:W-:-:S04]  /*5890*/  FFMA.FTZ R4, R207, c[0x0][0x23c], -R2 ;  /* 0x00008f00cf047a23 */ /* 0x002fc80000010802 */
[----:B------:R1:W-:Y:S01]  /*58a0*/  MUFU.EX2 R23, R4 ;  /* 0x0000000400177308 */ /* 0x0003e20000000800 */
[----:B------:R-:W-:Y:S01]  /*58b0*/  IMAD.MOV.U32 R102, RZ, RZ, R236 ;  /* 0x000000ffff667224 */ /* 0x000fe200078e00ec */
[----:B------:R-:W-:Y:S01]  /*58c0*/  MOV R103, R235 ;  /* 0x000000eb00677202 */ /* 0x000fe20000000f00 */
[----:B------:R-:W-:Y:S01]  /*58d0*/  HMMA.16816.F32.BF16 R28, R8, R18, R28 ;  /* 0x00000012081c723c */ /* 0x000fe2000004181c */
[--C-:B-1----:R-:W-:Y:S02]  /*58e0*/  FFMA.FTZ R4, R205, c[0x0][0x23c], -R2.reuse ;  /* 0x00008f00cd047a23 */ /* 0x102fe40000010802 */
[----:B------:R-:W-:-:S04]  /*58f0*/  FFMA.FTZ R2, R204, c[0x0][0x23c], -R2 ;  /* 0x00008f00cc027a23 */ /* 0x000fc80000010802 */
[----:B------:R1:W-:Y:S01]  /*5900*/  MUFU.EX2 R25, R2 ;  /* 0x0000000200197308 */ /* 0x0003e20000000800 */
[----:B------:R-:W-:Y:S01]  /*5910*/  MOV R190, R102 ;  /* 0x0000006600be7202 */ /* 0x000fe20000000f00 */
[----:B------:R-:W-:Y:S01]  /*5920*/  IMAD.MOV.U32 R189, RZ, RZ, R103 ;  /* 0x000000ffffbd7224 */ /* 0x000fe200078e0067 */
[----:B------:R-:W-:Y:S01]  /*5930*/  MOV R103, R229 ;  /* 0x000000e500677202 */ /* 0x000fe20000000f00 */
[----:B------:R-:W-:Y:S02]  /*5940*/  IMAD.MOV.U32 R191, RZ, RZ, R233 ;  /* 0x000000ffffbf7224 */ /* 0x000fe400078e00e9 */
[----:B------:R-:W-:Y:S02]  /*5950*/  IMAD.MOV.U32 R102, RZ, RZ, R230 ;  /* 0x000000ffff667224 */ /* 0x000fe400078e00e6 */
[----:B-1----:R-:W-:-:S04]  /*5960*/  FFMA.FTZ R2, R217, c[0x0][0x23c], -R0 ;  /* 0x00008f00d9027a23 */ /* 0x002fc80000010800 */
[----:B------:R1:W-:Y:S01]  /*5970*/  MUFU.EX2 R18, R2 ;  /* 0x0000000200127308 */ /* 0x0003e20000000800 */
        /* <DEDUP_REMOVED lines=8> */
[----:B-1----:R-:W-:-:S04]  /*5a00*/  FFMA.FTZ R2, R211, c[0x0][0x23c], -R0 ;  /* 0x00008f00d3027a23 */ /* 0x002fc80000010800 */
[----:B------:R1:W-:Y:S01]  /*5a10*/  MUFU.EX2 R19, R2 ;  /* 0x0000000200137308 */ /* 0x0003e20000000800 */
[C---:B------:R-:W-:Y:S01]  /*5a20*/  HMMA.16816.F32.BF16 R100, R8.reuse, R20, R172 ;  /* 0x000000140864723c */ /* 0x040fe200000418ac */
[----:B------:R-:W-:Y:S01]  /*5a30*/  IMAD.MOV.U32 R84, RZ, RZ, R238 ;  /* 0x000000ffff547224 */ /* 0x000fe200078e00ee */
[----:B------:R-:W-:Y:S01]  /*5a40*/  MOV R118, R116 ;  /* 0x0000007400767202 */ /* 0x000fe20000000f00 */
[----:B------:R-:W-:Y:S02]  /*5a50*/  IMAD.MOV.U32 R116, RZ, RZ, R234 ;  /* 0x000000ffff747224 */ /* 0x000fe400078e00ea */
[----:B------:R-:W-:Y:S01]  /*5a60*/  IMAD.MOV.U32 R251, RZ, RZ, R14 ;  /* 0x000000fffffb7224 */ /* 0x000fe200078e000e */
[----:B------:R-:W-:Y:S01]  /*5a70*/  MOV R250, R15 ;  /* 0x0000000f00fa7202 */ /* 0x000fe20000000f00 */
[--C-:B-1----:R-:W-:Y:S02]  /*5a80*/  FFMA.FTZ R2, R208, c[0x0][0x23c], -R0.reuse ;  /* 0x00008f00d0027a23 */ /* 0x102fe40000010800 */
[----:B------:R-:W-:Y:S01]  /*5a90*/  IMAD.MOV.U32 R246, RZ, RZ, R117 ;  /* 0x000000fffff67224 */ /* 0x000fe200078e0075 */
[----:B------:R4:W-:Y:S01]  /*5aa0*/  MUFU.EX2 R24, R4 ;  /* 0x0000000400187308 */ /* 0x0009e20000000800 */
[----:B------:R-:W-:Y:S01]  /*5ab0*/  FFMA.FTZ R0, R206, c[0x0][0x23c], -R0 ;  /* 0x00008f00ce007a23 */ /* 0x000fe20000010800 */
[----:B------:R-:W-:Y:S01]  /*5ac0*/  HMMA.16816.F32.BF16 R44, R8, R26, R44 ;  /* 0x0000001a082c723c */ /* 0x000fe2000004182c */
[----:B------:R-:W-:Y:S01]  /*5ad0*/  IMAD.MOV.U32 R119, RZ, RZ, R84 ;  /* 0x000000ffff777224 */ /* 0x000fe200078e0054 */
[----:B------:R-:W-:Y:S01]  /*5ae0*/  MOV R127, R118 ;  /* 0x00000076007f7202 */ /* 0x000fe20000000f00 */
[----:B------:R-:W-:Y:S01]  /*5af0*/  FADD.FTZ R6, R252, R139 ;  /* 0x0000008bfc067221 */ /* 0x000fe20000010000 */
[----:B------:R-:W-:Y:S01]  /*5b00*/  MOV R188, R116 ;  /* 0x0000007400bc7202 */ /* 0x000fe20000000f00 */
[----:B------:R-:W-:Y:S01]  /*5b10*/  FADD.FTZ R5, R251, R250 ;  /* 0x000000fafb057221 */ /* 0x000fe20000010000 */
[----:B------:R2:W-:Y:S01]  /*5b20*/  MUFU.EX2 R21, R0 ;  /* 0x0000000000157308 */ /* 0x0005e20000000800 */
[----:B------:R-:W-:Y:S01]  /*5b30*/  IMAD.MOV.U32 R126, RZ, RZ, R119 ;  /* 0x000000ffff7e7224 */ /* 0x000fe200078e0077 */
[----:B------:R-:W-:Y:S01]  /*5b40*/  MOV R118, R232 ;  /* 0x000000e800767202 */ /* 0x000fe20000000f00 */
[----:B------:R-:W-:Y:S01]  /*5b50*/  IMAD.MOV.U32 R86, RZ, RZ, R242 ;  /* 0x000000ffff567224 */ /* 0x000fe200078e00f2 */
[----:B------:R-:W-:Y:S01]  /*5b60*/  MOV R119, R231 ;  /* 0x000000e700777202 */ /* 0x000fe20000000f00 */
[----:B------:R-:W-:Y:S01]  /*5b70*/  LDSM.16.MT88.4 R172, [R226+0xd800] ;  /* 0x00d80000e2ac783b */ /* 0x000fe20000004200 */
[----:B------:R-:W-:-:S02]  /*5b80*/  MOV R116, R224 ;  /* 0x000000e000747202 */ /* 0x000fc40000000f00 */
[----:B------:R-:W-:Y:S01]  /*5b90*/  MOV R212, R118 ;  /* 0x0000007600d47202 */ /* 0x000fe20000000f00 */
[----:B------:R-:W1:Y:S01]  /*5ba0*/  MUFU.EX2 R20, R2 ;  /* 0x0000000200147308 */ /* 0x000e620000000800 */
[----:B------:R-:W-:Y:S01]  /*5bb0*/  MOV R245, R119 ;  /* 0x0000007700f57202 */ /* 0x000fe20000000f00 */
[----:B------:R-:W-:Y:S01]  /*5bc0*/  LDSM.16.MT88.4 R204, [R227+0xd800] ;  /* 0x00d80000e3cc783b */ /* 0x000fe20000004200 */
[----:B------:R-:W-:Y:S02]  /*5bd0*/  MOV R214, R116 ;  /* 0x0000007400d67202 */ /* 0x000fe40000000f00 */
[----:B------:R-:W-:Y:S01]  /*5be0*/  HMMA.16816.F32.BF16 R116, R8, R16, R156 ;  /* 0x000000100874723c */ /* 0x000fe2000004189c */
[----:B------:R-:W-:Y:S01]  /*5bf0*/  FADD.FTZ R7, R189, R188 ;  /* 0x000000bcbd077221 */ /* 0x000fe20000010000 */
[----:B------:R-:W-:Y:S01]  /*5c00*/  MOV R99, R241 ;  /* 0x000000f100637202 */ /* 0x000fe20000000f00 */
[----:B------:R-:W-:Y:S01]  /*5c10*/  FADD.FTZ R5, R190, R5 ;  /* 0x00000005be057221 */ /* 0x000fe20000010000 */
[----:B------:R-:W-:Y:S01]  /*5c20*/  MOV R83, R240 ;  /* 0x000000f000537202 */ /* 0x000fe20000000f00 */
[----:B------:R-:W-:Y:S02]  /*5c30*/  LDSM.16.MT88.4 R156, [R225+0xd800] ;  /* 0x00d80000e19c783b */ /* 0x000fe40000004200 */
[----:B------:R-:W-:-:S02]  /*5c40*/  FADD.FTZ R8, R213, R212 ;  /* 0x000000d4d5087221 */ /* 0x000fc40000010000 */
[----:B----4-:R-:W-:Y:S02]  /*5c50*/  FFMA.FTZ R4, R223, c[0x0][0x23c], -R12 ;  /* 0x00008f00df047a23 */ /* 0x010fe4000001080c */
[----:B--2---:R-:W-:-:S04]  /*5c60*/  FFMA.FTZ R0, R220, c[0x0][0x23c], -R13 ;  /* 0x00008f00dc007a23 */ /* 0x004fc8000001080d */
[----:B------:R2:W-:Y:S02]  /*5c70*/  MUFU.EX2 R14, R0 ;  /* 0x00000000000e7308 */ /* 0x0005e40000000800 */
[----:B--2---:R-:W-:-:S06]  /*5c80*/  FFMA.FTZ R0, R218, c[0x0][0x23c], -R13 ;  /* 0x00008f00da007a23 */ /* 0x004fcc000001080d */
[----:B------:R2:W-:Y:S01]  /*5c90*/  MUFU.EX2 R15, R0 ;  /* 0x00000000000f7308 */ /* 0x0005e20000000800 */
[----:B---3--:R-:W-:Y:S02]  /*5ca0*/  FFMA.FTZ R2, R221, c[0x0][0x23c], -R12 ;  /* 0x00008f00dd027a23 */ /* 0x008fe4000001080c */
[----:B--2---:R-:W-:-:S05]  /*5cb0*/  FFMA.FTZ R0, R216, c[0x0][0x23c], -R13 ;  /* 0x00008f00d8007a23 */ /* 0x004fca000001080d */
[----:B------:R2:W-:Y:S01]  /*5cc0*/  MUFU.EX2 R16, R0 ;  /* 0x0000000000107308 */ /* 0x0005e20000000800 */
[----:B------:R-:W-:Y:S01]  /*5cd0*/  MOV R212, R244 ;  /* 0x000000f400d47202 */ /* 0x000fe20000000f00 */
[----:B------:R-:W-:Y:S01]  /*5ce0*/  IMAD.MOV.U32 R213, RZ, RZ, R245 ;  /* 0x000000ffffd57224 */ /* 0x000fe200078e00f5 */
[----:B------:R-:W-:Y:S01]  /*5cf0*/  MOV R245, R246 ;  /* 0x000000f600f57202 */ /* 0x000fe20000000f00 */
[----:B--2---:R-:W-:-:S04]  /*5d00*/  FFMA.FTZ R0, R210, c[0x0][0x23c], -R13 ;  /* 0x00008f00d2007a23 */ /* 0x004fc8000001080d */
[----:B------:R2:W-:Y:S01]  /*5d10*/  MUFU.EX2 R17, R0 ;  /* 0x0000000000117308 */ /* 0x0005e20000000800 */
[----:B------:R-:W-:Y:S01]  /*5d20*/  MOV R244, R247 ;  /* 0x000000f700f47202 */ /* 0x000fe20000000f00 */
[----:B------:R-:W-:Y:S01]  /*5d30*/  FADD.FTZ R9, R214, R8 ;  /* 0x00000008d6097221 */ /* 0x000fe20000010000 */
[----:B------:R-:W-:-:S05]  /*5d40*/  MOV R87, R243 ;  /* 0x000000f300577202 */ /* 0x000fca0000000f00 */
[----:B------:R3:W-:Y:S01]  /*5d50*/  MUFU.EX2 R10, R4 ;  /* 0x00000004000a7308 */ /* 0x0007e20000000800 */
[----:B--2---:R-:W-:-:S07]  /*5d60*/  FFMA.FTZ R0, R222, c[0x0][0x23c], -R12 ;  /* 0x00008f00de007a23 */ /* 0x004fce000001080c */
[----:B------:R2:W-:Y:S01]  /*5d70*/  MUFU.EX2 R11, R2 ;  /* 0x00000002000b7308 */ /* 0x0005e20000000800 */
[----:B------:R-:W-:Y:S01]  /*5d80*/  MOV R246, R114 ;  /* 0x0000007200f67202 */ /* 0x000fe20000000f00 */
[----:B------:R-:W-:Y:S01]  /*5d90*/  IMAD.MOV.U32 R247, RZ, RZ, R115 ;  /* 0x000000fffff77224 */ /* 0x000fe200078e0073 */
[----:B------:R-:W-:Y:S01]  /*5da0*/  MOV R216, R112 ;  /* 0x0000007000d87202 */ /* 0x000fe20000000f00 */
[----:B------:R-:W-:Y:S01]  /*5db0*/  FADD.FTZ R8, R215, R7 ;  /* 0x00000007d7087221 */ /* 0x000fe20000010000 */
[----:B------:R-:W-:Y:S02]  /*5dc0*/  MOV R210, R113 ;  /* 0x0000007100d27202 */ /* 0x000fe40000000f00 */
[----:B------:R-:W-:Y:S01]  /*5dd0*/  MOV R223, R97 ;  /* 0x0000006100df7202 */ /* 0x000fe20000000f00 */
[----:B------:R4:W1:Y:S01]  /*5de0*/  MUFU.EX2 R13, R0 ;  /* 0x00000000000d7308 */ /* 0x0008620000000800 */
[----:B---3--:R-:W-:Y:S01]  /*5df0*/  FADD.FTZ R4, R191, R6 ;  /* 0x00000006bf047221 */ /* 0x008fe20000010000 */
[----:B------:R-:W-:Y:S01]  /*5e00*/  MOV R114, R126 ;  /* 0x0000007e00727202 */ /* 0x000fe20000000f00 */
[----:B------:R-:W-:Y:S01]  /*5e10*/  IMAD.MOV.U32 R126, RZ, RZ, R82 ;  /* 0x000000ffff7e7224 */ /* 0x000fe200078e0052 */
[----:B------:R-:W-:Y:S01]  /*5e20*/  MOV R115, R127 ;  /* 0x0000007f00737202 */ /* 0x000fe20000000f00 */
[----:B------:R-:W-:Y:S01]  /*5e30*/  IMAD.MOV.U32 R222, RZ, RZ, R96 ;  /* 0x000000ffffde7224 */ /* 0x000fe200078e0060 */
[----:B------:R-:W-:Y:S01]  /*5e40*/  MOV R127, R83 ;  /* 0x00000053007f7202 */ /* 0x000fe20000000f00 */
[----:B------:R-:W-:Y:S01]  /*5e50*/  LDSM.16.MT88.4 R188, [R228+0xd800] ;  /* 0x00d80000e4bc783b */ /* 0x000fe20000004200 */
[----:B--2---:R-:W-:Y:S01]  /*5e60*/  FADD.FTZ R2, R213, R4 ;  /* 0x00000004d5027221 */ /* 0x004fe20000010000 */
[----:B------:R-:W-:Y:S01]  /*5e70*/  MOV R82, R98 ;  /* 0x0000006200527202 */ /* 0x000fe20000000f00 */
[----:B------:R-:W-:Y:S01]  /*5e80*/  IMAD.MOV.U32 R218, RZ, RZ, R125 ;  /* 0x000000ffffda7224 */ /* 0x000fe200078e007d */
[----:B------:R-:W-:Y:S01]  /*5e90*/  MOV R214, R131 ;  /* 0x0000008300d67202 */ /* 0x000fe20000000f00 */
[----:B------:R2:W5:Y:S01]  /*5ea0*/  LDL.LU R243, [R1+0xb0] ;  /* 0x0000b00001f37983 */ /* 0x0005620000300800 */
[----:B----4-:R-:W-:Y:S01]  /*5eb0*/  FFMA.FTZ R0, R219, c[0x0][0x23c], -R12 ;  /* 0x00008f00db007a23 */ /* 0x010fe2000001080c */
[----:B------:R-:W-:Y:S01]  /*5ec0*/  MOV R98, R86 ;  /* 0x0000005600627202 */ /* 0x000fe20000000f00 */
[----:B------:R-:W-:Y:S01]  /*5ed0*/  IMAD.MOV.U32 R83, RZ, RZ, R99 ;  /* 0x000000ffff537224 */ /* 0x000fe200078e0063 */
[----:B------:R-:W-:Y:S01]  /*5ee0*/  MOV R213, R246 ;  /* 0x000000f600d57202 */ /* 0x000fe20000000f00 */
[----:B------:R3:W4:Y:S01]  /*5ef0*/  MUFU.EX2 R12, R0 ;  /* 0x00000000000c7308 */ /* 0x0007220000000800 */
[----:B------:R-:W-:Y:S01]  /*5f00*/  MOV R99, R87 ;  /* 0x0000005700637202 */ /* 0x000fe20000000f00 */
[----:B------:R-:W-:Y:S01]  /*5f10*/  IMAD.MOV.U32 R26, RZ, RZ, R83 ;  /* 0x000000ffff1a7224 */ /* 0x000fe200078e0053 */
[----:B------:R-:W-:Y:S01]  /*5f20*/  MOV R251, R114 ;  /* 0x0000007200fb7202 */ /* 0x000fe20000000f00 */
[----:B------:R-:W-:Y:S01]  /*5f30*/  IMAD.MOV.U32 R246, RZ, RZ, R81 ;  /* 0x000000fffff67224 */ /* 0x000fe200078e0051 */
[----:B------:R-:W-:Y:S01]  /*5f40*/  MOV R250, R115 ;  /* 0x0000007300fa7202 */ /* 0x000fe20000000f00 */
[----:B------:R-:W-:Y:S01]  /*5f50*/  IMAD.MOV.U32 R215, RZ, RZ, R130 ;  /* 0x000000ffffd77224 */ /* 0x000fe200078e0082 */
[----:B------:R-:W-:Y:S01]  /*5f60*/  MOV R27, R82 ;  /* 0x00000052001b7202 */ /* 0x000fe20000000f00 */
[----:B------:R-:W-:Y:S01]  /*5f70*/  LDSM.16.MT88.4 R112, [R228+0xf800] ;  /* 0x00f80000e470783b */ /* 0x000fe20000004200 */
[----:B------:R-:W-:Y:S01]  /*5f80*/  IMAD.MOV.U32 R249, RZ, RZ, R126 ;  /* 0x000000fffff97224 */ /* 0x000fe200078e007e */
[----:B------:R-:W-:-:S02]  /*5f90*/  MOV R248, R127 ;  /* 0x0000007f00f87202 */ /* 0x000fc40000000f00 */
[----:B------:R-:W-:Y:S02]  /*5fa0*/  MOV R220, R124 ;  /* 0x0000007c00dc7202 */ /* 0x000fe40000000f00 */
[----:B------:R-:W-:Y:S01]  /*5fb0*/  MOV R84, R237 ;  /* 0x000000ed00547202 */ /* 0x000fe20000000f00 */
[----:B------:R-:W-:Y:S01]  /*5fc0*/  FADD.FTZ R2, R222, R2 ;  /* 0x00000002de027221 */ /* 0x000fe20000010000 */
[----:B-1----:R-:W-:Y:S01]  /*5fd0*/  F2FP.BF16.PACK_AB R131, R21, R20 ;  /* 0x000000141583723e */ /* 0x002fe200000010ff */
[----:B---3--:R-:W-:Y:S01]  /*5fe0*/  FADD.FTZ R0, R212, R5 ;  /* 0x00000005d4007221 */ /* 0x008fe20000010000 */
[----:B------:R-:W-:Y:S01]  /*5ff0*/  F2FP.BF16.PACK_AB R125, R10, R13 ;  /* 0x0000000d0a7d723e */ /* 0x000fe200000010ff */
[----:B------:R-:W1:Y:S01]  /*6000*/  LDSM.16.MT88.4 R4, [R227+0xf800] ;  /* 0x00f80000e304783b */ /* 0x000e620000004200 */
[----:B------:R-:W-:Y:S01]  /*6010*/  IMAD.MOV.U32 R212, RZ, RZ, R247 ;  /* 0x000000ffffd47224 */ /* 0x000fe200078e00f7 */
[----:B------:R-:W-:Y:S02]  /*6020*/  MOV R209, R98 ;  /* 0x0000006200d17202 */ /* 0x000fe40000000f00 */
[----:B------:R-:W-:Y:S01]  /*6030*/  MOV R217, R99 ;  /* 0x0000006300d97202 */ /* 0x000fe20000000f00 */
[----:B------:R2:W5:Y:S01]  /*6040*/  LDL.LU R242, [R1+0xac] ;  /* 0x0000ac0001f27983 */ /* 0x0005620000300800 */
[----:B------:R-:W-:-:S03]  /*6050*/  MOV R247, R80 ;  /* 0x0000005000f77202 */ /* 0x000fc60000000f00 */
[----:B------:R-:W3:Y:S04]  /*6060*/  LDSM.16.MT88.4 R80, [R225+0xf800] ;  /* 0x00f80000e150783b */ /* 0x000ee80000004200 */
[----:B------:R-:W2:Y:S01]  /*6070*/  LDSM.16.MT88.4 R96, [R226+0xf800] ;  /* 0x00f80000e260783b */ /* 0x000ea20000004200 */
[----:B------:R-:W-:Y:S01]  /*6080*/  IMAD.MOV.U32 R86, RZ, RZ, R128 ;  /* 0x000000ffff567224 */ /* 0x000fe200078e0080 */
[----:B------:R-:W-:Y:S02]  /*6090*/  MOV R87, R129 ;  /* 0x0000008100577202 */ /* 0x000fe40000000f00 */
[----:B------:R-:W-:Y:S02]  /*60a0*/  F2FP.BF16.PACK_AB R128, R23, R22 ;  /* 0x000000161780723e */ /* 0x000fe400000010ff */
[----:B------:R-:W-:-:S02]  /*60b0*/  F2FP.BF16.PACK_AB R130, R25, R24 ;  /* 0x000000181982723e */ /* 0x000fc400000010ff */
[----:B------:R-:W-:Y:S02]  /*60c0*/  F2FP.BF16.PACK_AB R124, R15, R14 ;  /* 0x0000000e0f7c723e */ /* 0x000fe400000010ff */
[----:B------:R-:W-:Y:S02]  /*60d0*/  F2FP.BF16.PACK_AB R126, R17, R16 ;  /* 0x00000010117e723e */ /* 0x000fe400000010ff */
[----:B----4-:R-:W-:Y:S02]  /*60e0*/  F2FP.BF16.PACK_AB R127, R12, R11 ;  /* 0x0000000b0c7f723e */ /* 0x010fe400000010ff */
[----:B------:R-:W-:Y:S02]  /*60f0*/  MOV R219, R85 ;  /* 0x0000005500db7202 */ /* 0x000fe40000000f00 */
[----:B------:R-:W-:Y:S01]  /*6100*/  MOV R221, R84 ;  /* 0x0000005400dd7202 */ /* 0x000fe20000000f00 */
[----:B------:R-:W-:Y:S01]  /*6110*/  FADD.FTZ R0, R223, R0 ;  /* 0x00000000df007221 */ /* 0x000fe20000010000 */
[----:B------:R-:W-:Y:S01]  /*6120*/  F2FP.BF16.PACK_AB R129, R19, R18 ;  /* 0x000000121381723e */ /* 0x000fe200000010ff */
[----:B------:R-:W-:Y:S01]  /*6130*/  FADD.FTZ R2, R220, R2 ;  /* 0x00000002dc027221 */ /* 0x000fe20000010000 */
[----:B------:R-:W-:Y:S01]  /*6140*/  MOV R208, R87 ;  /* 0x0000005700d07202 */ /* 0x000fe20000000f00 */
[----:B------:R-:W-:Y:S01]  /*6150*/  IMAD.MOV.U32 R211, RZ, RZ, R86 ;  /* 0x000000ffffd37224 */ /* 0x000fe200078e0056 */
[----:B------:R4:W5:Y:S01]  /*6160*/  LDL.LU R241, [R1+0xa8] ;  /* 0x0000a80001f17983 */ /* 0x0009620000300800 */
[-C--:B-1----:R-:W-:Y:S03]  /*6170*/  HMMA.16816.F32.BF16 R120, R124, R4.reuse, R120 ;  /* 0x000000047c78723c */ /* 0x082fe60000041878 */
[----:B------:R4:W5:Y:S04]  /*6180*/  LDL.LU R240, [R1+0xa4] ;  /* 0x0000a40001f07983 */ /* 0x0009680000300800 */
[----:B------:R4:W5:Y:S01]  /*6190*/  LDL.LU R239, [R1+0xa0] ;  /* 0x0000a00001ef7983 */ /* 0x0009620000300800 */
[----:B------:R-:W-:Y:S03]  /*61a0*/  HMMA.16816.F32.BF16 R116, R128, R4, R116 ;  /* 0x000000048074723c */ /* 0x000fe60000041874 */
[----:B------:R4:W5:Y:S04]  /*61b0*/  LDL.LU R238, [R1+0x9c] ;  /* 0x00009c0001ee7983 */ /* 0x0009680000300800 */
[----:B------:R4:W5:Y:S01]  /*61c0*/  LDL.LU R237, [R1+0x98] ;  /* 0x0000980001ed7983 */ /* 0x0009620000300800 */
[----:B------:R-:W-:-:S02]  /*61d0*/  FADD.FTZ R5, R219, R9 ;  /* 0x00000009db057221 */ /* 0x000fc40000010000 */
[----:B------:R-:W-:Y:S01]  /*61e0*/  FADD.FTZ R4, R221, R8 ;  /* 0x00000008dd047221 */ /* 0x000fe20000010000 */
[-C--:B------:R-:W-:Y:S01]  /*61f0*/  HMMA.16816.F32.BF16 R148, R128, R156.reuse, R148 ;  /* 0x0000009c8094723c */ /* 0x080fe20000041894 */
[----:B------:R-:W-:Y:S01]  /*6200*/  FADD.FTZ R5, R210, R5 ;  /* 0x00000005d2057221 */ /* 0x000fe20000010000 */
[----:B------:R4:W5:Y:S01]  /*6210*/  LDL.LU R236, [R1+0x94] ;  /* 0x0000940001ec7983 */ /* 0x0009620000300800 */
[----:B------:R-:W-:Y:S02]  /*6220*/  FADD.FTZ R8, R216, R4 ;  /* 0x00000004d8087221 */ /* 0x000fe40000010000 */
[----:B------:R-:W-:Y:S01]  /*6230*/  FADD.FTZ R4, R218, R0 ;  /* 0x00000000da047221 */ /* 0x000fe20000010000 */
[----:B------:R4:W5:Y:S01]  /*6240*/  LDL.LU R235, [R1+0x90] ;  /* 0x0000900001eb7983 */ /* 0x0009620000300800 */
[----:B------:R-:W-:Y:S01]  /*6250*/  FADD.FTZ R0, R208, R5 ;  /* 0x00000005d0007221 */ /* 0x000fe20000010000 */
[C---:B------:R-:W-:Y:S01]  /*6260*/  HMMA.16816.F32.BF16 R144, R124.reuse, R156, R144 ;  /* 0x0000009c7c90723c */ /* 0x040fe20000041890 */
[----:B------:R-:W-:Y:S01]  /*6270*/  FADD.FTZ R5, R211, R8 ;  /* 0x00000008d3057221 */ /* 0x000fe20000010000 */
[----:B------:R4:W5:Y:S04]  /*6280*/  LDL.LU R234, [R1+0x8c] ;  /* 0x00008c0001ea7983 */ /* 0x0009680000300800 */
[----:B------:R4:W5:Y:S02]  /*6290*/  LDL.LU R233, [R1+0x88] ;  /* 0x0000880001e97983 */ /* 0x0009640000300800 */
[----:B------:R-:W-:Y:S02]  /*62a0*/  HMMA.16816.F32.BF16 R152, R124, R158, R152 ;  /* 0x0000009e7c98723c */ /* 0x000fe40000041898 */
[----:B------:R4:W5:Y:S04]  /*62b0*/  LDL.LU R232, [R1+0x84] ;  /* 0x0000840001e87983 */ /* 0x0009680000300800 */
[----:B------:R4:W5:Y:S02]  /*62c0*/  LDL.LU R231, [R1+0x80] ;  /* 0x0000800001e77983 */ /* 0x0009640000300800 */
[-C--:B------:R-:W-:Y:S02]  /*62d0*/  HMMA.16816.F32.BF16 R164, R128, R172.reuse, R164 ;  /* 0x000000ac80a4723c */ /* 0x080fe400000418a4 */
[----:B------:R4:W5:Y:S04]  /*62e0*/  LDL.LU R230, [R1+0x7c] ;  /* 0x00007c0001e67983 */ /* 0x0009680000300800 */
[----:B------:R4:W5:Y:S02]  /*62f0*/  LDL.LU R229, [R1+0x78] ;  /* 0x0000780001e57983 */ /* 0x0009640000300800 */
[C---:B------:R-:W-:Y:S02]  /*6300*/  HMMA.16816.F32.BF16 R160, R124.reuse, R172, R160 ;  /* 0x000000ac7ca0723c */ /* 0x040fe400000418a0 */
[----:B------:R4:W5:Y:S06]  /*6310*/  LDL.LU R224, [R1+0x74] ;  /* 0x0000740001e07983 */ /* 0x00096c0000300800 */
[----:B------:R-:W-:Y:S08]  /*6320*/  HMMA.16816.F32.BF16 R168, R124, R174, R168 ;  /* 0x000000ae7ca8723c */ /* 0x000ff000000418a8 */
[-C--:B------:R-:W-:Y:S08]  /*6330*/  HMMA.16816.F32.BF16 R180, R128, R188.reuse, R180 ;  /* 0x000000bc80b4723c */ /* 0x080ff000000418b4 */
[C---:B------:R-:W-:Y:S08]  /*6340*/  HMMA.16816.F32.BF16 R176, R124.reuse, R188, R176 ;  /* 0x000000bc7cb0723c */ /* 0x040ff000000418b0 */
[C---:B------:R-:W-:Y:S08]  /*6350*/  HMMA.16816.F32.BF16 R184, R124.reuse, R190, R184 ;  /* 0x000000be7cb8723c */ /* 0x040ff000000418b8 */
[C---:B------:R-:W-:Y:S08]  /*6360*/  HMMA.16816.F32.BF16 R192, R124.reuse, R204, R192 ;  /* 0x000000cc7cc0723c */ /* 0x040ff000000418c0 */
[C---:B------:R-:W-:Y:S08]  /*6370*/  HMMA.16816.F32.BF16 R200, R124.reuse, R206, R200 ;  /* 0x000000ce7cc8723c */ /* 0x040ff000000418c8 */
[C---:B---3--:R-:W-:Y:S08]  /*6380*/  HMMA.16816.F32.BF16 R72, R124.reuse, R80, R72 ;  /* 0x000000507c48723c */ /* 0x048ff00000041848 */
        /* <DEDUP_REMOVED lines=63> */
[----:B------:R-:W-:Y:S01]  /*6780*/  IMAD.MOV.U32 R139, RZ, RZ, R137 ;  /* 0x000000ffff8b7224 */ /* 0x000fe200078e0089 */
[----:B------:R-:W-:Y:S01]  /*6790*/  MOV R141, R3 ;  /* 0x00000003008d7202 */ /* 0x000fe20000000f00 */
[----:B------:R-:W-:Y:S01]  /*67a0*/  IMAD.MOV.U32 R132, RZ, RZ, R138 ;  /* 0x000000ffff847224 */ /* 0x000fe200078e008a */
[----:B-----5:R-:W-:Y:S01]  /*67b0*/  MOV R140, R136 ;  /* 0x00000088008c7202 */ /* 0x020fe20000000f00 */
[----:B------:R-:W-:-:S02]  /*67c0*/  USHF.L.U64.HI UR10, UR4, 0x5, UR5 ;  /* 0x00000005040a7899 */ /* 0x000fc40008010205 */
[----:B------:R-:W-:Y:S02]  /*67d0*/  USHF.L.U32 UR11, UR4, 0x5, URZ ;  /* 0x00000005040b7899 */ /* 0x000fe4000800063f */
[----:B------:R-:W-:Y:S02]  /*67e0*/  ULEA.HI.SX32 UR14, UR8, 0xfffffffe, 0x1a ;  /* 0xfffffffe080e7891 */ /* 0x000fe4000f8fd23f */
[----:B------:R-:W-:Y:S01]  /*67f0*/  ULDC.64 UR6, c[0x0][0x1a0] ;  /* 0x0000680000067ab9 */ /* 0x000fe20000000a00 */
[----:B------:R-:W-:Y:S05]  /*6800*/  BRA `(.L_x_50) ;  /* 0x0000025000007947 */ /* 0x000fea0003800000 */
.L_x_52:
        /* <DEDUP_REMOVED lines=37> */
.L_x_50:
[----:B------:R-:W2:Y:S01]  /*6a60*/  LDL.64 R8, [R1+0x40] ;  /* 0x0000400001087983 */ /* 0x000ea20000100a00 */
[----:B------:R-:W-:Y:S01]  /*6a70*/  USHF.R.S32.HI UR4, URZ, 0x1f, UR14 ;  /* 0x0000001f3f047899 */ /* 0x000fe2000801140e */
[----:B------:R-:W-:Y:S04]  /*6a80*/  DEPBAR.LE SB0, 0x0 ;  /* 0x000080000000791a */ /* 0x000fe80000000000 */
[----:B----4-:R-:W3:Y:S01]  /*6a90*/  LDL R4, [R1+0x50] ;  /* 0x0000500001047983 */ /* 0x010ee20000100800 */
[----:B------:R-:W-:Y:S02]  /*6aa0*/  UIMAD UR4, UR4, UR6, URZ ;  /* 0x00000006040472a4 */ /* 0x000fe4000f8e023f */
[----:B------:R-:W-:Y:S01]  /*6ab0*/  UIMAD.WIDE.U32 UR18, UR14, UR6, URZ ;  /* 0x000000060e1272a5 */ /* 0x000fe2000f8e003f */
[----:B------:R-:W-:Y:S01]  /*6ac0*/  BAR.SYNC.DEFER_BLOCKING 0x0 ;  /* 0x0000000000007b1d */ /* 0x000fe20000010000 */
[----:B------:R-:W-:Y:S04]  /*6ad0*/  UIMAD UR4, UR14, UR7, UR4 ;  /* 0x000000070e0472a4 */ /* 0x000fe8000f8e0204 */
[----:B------:R-:W-:Y:S01]  /*6ae0*/  UIADD3 UR4, UR19, UR4, URZ ;  /* 0x0000000413047290 */ /* 0x000fe2000fffe03f */
[----:B------:R-:W-:Y:S02]  /*6af0*/  MOV R2, UR18 ;  /* 0x0000001200027c02 */ /* 0x000fe40008000f00 */
[----:B------:R-:W-:Y:S03]  /*6b00*/  MOV R3, UR19 ;  /* 0x0000001300037c02 */ /* 0x000fe60008000f00 */
[----:B------:R-:W-:Y:S02]  /*6b10*/  MOV R3, UR4 ;  /* 0x0000000400037c02 */ /* 0x000fe40008000f00 */
        /* <DEDUP_REMOVED lines=12> */
[----:B------:R-:W-:Y:S04]  /*6be0*/  IADD3.X R3, R5, UR10, RZ, P1, !PT ;  /* 0x0000000a05037c10 */ /* 0x000fe80008ffe4ff */
[----:B------:R-:W-:Y:S01]  /*6bf0*/  IADD3.X R9, R3, UR10, RZ, P0, !PT ;  /* 0x0000000a03097c10 */ /* 0x000fe200087fe4ff */
[----:B------:R1:W-:Y:S01]  /*6c00*/  LDGSTS.E.BYPASS.LTC128B.128 [R243+0xe000], [R6.64+0x80] ;  /* 0x0e00008006f37fae */ /* 0x0003e2000b901d50 */
[----:B------:R-:W-:Y:S07]  /*6c10*/  ISETP.LT.AND P0, PT, RZ, UR14, PT ;  /* 0x0000000eff007c0c */ /* 0x000fee000bf01270 */
[----:B------:R1:W-:Y:S08]  /*6c20*/  LDGSTS.E.BYPASS.LTC128B.128 [R243+0xc800], [R4.64] ;  /* 0x0c80000004f37fae */ /* 0x0003f0000b901d50 */
[----:B------:R1:W-:Y:S08]  /*6c30*/  LDGSTS.E.BYPASS.LTC128B.128 [R243+0xe800], [R4.64+0x80] ;  /* 0x0e80008004f37fae */ /* 0x0003f0000b901d50 */
[----:B------:R2:W-:Y:S08]  /*6c40*/  LDGSTS.E.BYPASS.LTC128B.128 [R243+0xd000], [R2.64] ;  /* 0x0d00000002f37fae */ /* 0x0005f0000b901d50 */
[----:B------:R2:W-:Y:S08]  /*6c50*/  LDGSTS.E.BYPASS.LTC128B.128 [R243+0xf000], [R2.64+0x80] ;  /* 0x0f00008002f37fae */ /* 0x0005f0000b901d50 */
[----:B------:R3:W-:Y:S08]  /*6c60*/  LDGSTS.E.BYPASS.LTC128B.128 [R243+0xd800], [R8.64] ;  /* 0x0d80000008f37fae */ /* 0x0007f0000b901d50 */
[----:B------:R3:W-:Y:S08]  /*6c70*/  LDGSTS.E.BYPASS.LTC128B.128 [R243+0xf800], [R8.64+0x80] ;  /* 0x0f80008008f37fae */ /* 0x0007f0000b901d50 */
[----:B------:R-:W-:Y:S08]  /*6c80*/  LDSM.16.M88.4 R64, [R231] ;  /* 0x00000000e740783b */ /* 0x000ff00000000200 */
[----:B------:R-:W1:Y:S08]  /*6c90*/  LDSM.16.M88.4 R16, [R224+0x8000] ;  /* 0x00800000e010783b */ /* 0x000e700000000200 */
[----:B------:R-:W3:Y:S08]  /*6ca0*/  LDSM.16.M88.4 R60, [R231+0x2000] ;  /* 0x00200000e73c783b */ /* 0x000ef00000000200 */
[----:B------:R-:W4:Y:S08]  /*6cb0*/  LDSM.16.M88.4 R32, [R224+0x8800] ;  /* 0x00880000e020783b */ /* 0x000f300000000200 */
[----:B------:R-:W0:Y:S08]  /*6cc0*/  LDGDEPBAR ;  /* 0x00000000000079af */ /* 0x000e300000000000 */
[----:B------:R-:W5:Y:S01]  /*6cd0*/  LDSM.16.M88.4 R48, [R224+0x9000] ;  /* 0x00900000e030783b */ /* 0x000f620000000200 */
[-C--:B-1----:R-:W-:Y:S07]  /*6ce0*/  HMMA.16816.F32.BF16 R4, R64, R16.reuse, RZ ;  /* 0x000000104004723c */ /* 0x082fee00000418ff */
[----:B------:R-:W1:Y:S01]  /*6cf0*/  LDSM.16.M88.4 R208, [R224+0x9800] ;  /* 0x00980000e0d0783b */ /* 0x000e620000000200 */
[C---:B---3--:R-:W-:Y:S07]  /*6d00*/  HMMA.16816.F32.BF16 R8, R60.reuse, R16, RZ ;  /* 0x000000103c08723c */ /* 0x048fee00000418ff */
[----:B------:R-:W-:Y:S01]  /*6d10*/  LDSM.16.M88.4 R212, [R232] ;  /* 0x00000000e8d4783b */ /* 0x000fe20000000200 */
[-C--:B------:R-:W-:Y:S07]  /*6d20*/  HMMA.16816.F32.BF16 R12, R60, R18.reuse, RZ ;  /* 0x000000123c0c723c */ /* 0x080fee00000418ff */
[----:B------:R-:W3:Y:S01]  /*6d30*/  LDSM.16.M88.4 R216, [R235] ;  /* 0x00000000ebd8783b */ /* 0x000ee20000000200 */
[C---:B------:R-:W-:Y:S07]  /*6d40*/  HMMA.16816.F32.BF16 R16, R64.reuse, R18, RZ ;  /* 0x000000124010723c */ /* 0x040fee00000418ff */
[----:B------:R-:W1:Y:S01]  /*6d50*/  LDSM.16.M88.4 R220, [R232+0x2000] ;  /* 0x00200000e8dc783b */ /* 0x000e620000000200 */
        /* <DEDUP_REMOVED lines=8> */
[-C--:B-1----:R-:W-:Y:S08]  /*6de0*/  HMMA.16816.F32.BF16 R52, R64, R208.reuse, RZ ;  /* 0x000000d04034723c */ /* 0x082ff000000418ff */
[C---:B------:R-:W-:Y:S08]  /*6df0*/  HMMA.16816.F32.BF16 R56, R60.reuse, R208, RZ ;  /* 0x000000d03c38723c */ /* 0x040ff000000418ff */
[-C--:B------:R-:W-:Y:S08]  /*6e00*/  HMMA.16816.F32.BF16 R60, R60, R210.reuse, RZ ;  /* 0x000000d23c3c723c */ /* 0x080ff000000418ff */
[----:B------:R-:W-:Y:S01]  /*6e10*/  HMMA.16816.F32.BF16 R64, R64, R210, RZ ;  /* 0x000000d24040723c */ /* 0x000fe200000418ff */
[----:B------:R-:W1:Y:S07]  /*6e20*/  LDSM.16.M88.4 R208, [R242] ;  /* 0x00000000f2d0783b */ /* 0x000e6e0000000200 */
[-C--:B---3--:R-:W-:Y:S08]  /*6e30*/  HMMA.16816.F32.BF16 R4, R212, R216.reuse, R4 ;  /* 0x000000d8d404723c */ /* 0x088ff00000041804 */
[C---:B------:R-:W-:Y:S08]  /*6e40*/  HMMA.16816.F32.BF16 R8, R220.reuse, R216, R8 ;  /* 0x000000d8dc08723c */ /* 0x040ff00000041808 */
[-C--:B------:R-:W-:Y:S08]  /*6e50*/  HMMA.16816.F32.BF16 R12, R220, R218.reuse, R12 ;  /* 0x000000dadc0c723c */ /* 0x080ff0000004180c */
[C---:B------:R-:W-:Y:S01]  /*6e60*/  HMMA.16816.F32.BF16 R16, R212.reuse, R218, R16 ;  /* 0x000000dad410723c */ /* 0x040fe20000041810 */
[----:B------:R-:W3:Y:S07]  /*6e70*/  LDSM.16.M88.4 R216, [R241] ;  /* 0x00000000f1d8783b */ /* 0x000eee0000000200 */
[-C--:B-1----:R-:W-:Y:S08]  /*6e80*/  HMMA.16816.F32.BF16 R20, R212, R208.reuse, R20 ;  /* 0x000000d0d414723c */ /* 0x082ff00000041814 */
[C---:B------:R-:W-:Y:S08]  /*6e90*/  HMMA.16816.F32.BF16 R24, R220.reuse, R208, R24 ;  /* 0x000000d0dc18723c */ /* 0x040ff00000041818 */
[-C--:B------:R-:W-:Y:S08]  /*6ea0*/  HMMA.16816.F32.BF16 R28, R220, R210.reuse, R28 ;  /* 0x000000d2dc1c723c */ /* 0x080ff0000004181c */
[C---:B------:R-:W-:Y:S01]  /*6eb0*/  HMMA.16816.F32.BF16 R32, R212.reuse, R210, R32 ;  /* 0x000000d2d420723c */ /* 0x040fe20000041820 */
[----:B------:R-:W1:Y:S07]  /*6ec0*/  LDSM.16.M88.4 R208, [R240] ;  /* 0x00000000f0d0783b */ /* 0x000e6e0000000200 */
[-C--:B---3--:R-:W-:Y:S08]  /*6ed0*/  HMMA.16816.F32.BF16 R36, R212, R216.reuse, R36 ;  /* 0x000000d8d424723c */ /* 0x088ff00000041824 */
[C---:B------:R-:W-:Y:S08]  /*6ee0*/  HMMA.16816.F32.BF16 R40, R220.reuse, R216, R40 ;  /* 0x000000d8dc28723c */ /* 0x040ff00000041828 */
[-C--:B------:R-:W-:Y:S08]  /*6ef0*/  HMMA.16816.F32.BF16 R44, R220, R218.reuse, R44 ;  /* 0x000000dadc2c723c */ /* 0x080ff0000004182c */
[C---:B------:R-:W-:Y:S01]  /*6f00*/  HMMA.16816.F32.BF16 R48, R212.reuse, R218, R48 ;  /* 0x000000dad430723c */ /* 0x040fe20000041830 */
[----:B------:R-:W-:Y:S07]  /*6f10*/  LDSM.16.M88.4 R216, [R234] ;  /* 0x00000000ead8783b */ /* 0x000fee0000000200 */
[-C--:B-1----:R-:W-:Y:S08]  /*6f20*/  HMMA.16816.F32.BF16 R52, R212, R208.reuse, R52 ;  /* 0x000000d0d434723c */ /* 0x082ff00000041834 */
[C---:B------:R-:W-:Y:S08]  /*6f30*/  HMMA.16816.F32.BF16 R56, R220.reuse, R208, R56 ;  /* 0x000000d0dc38723c */ /* 0x040ff00000041838 */
[-C--:B------:R-:W-:Y:S01]  /*6f40*/  HMMA.16816.F32.BF16 R60, R220, R210.reuse, R60 ;  /* 0x000000d2dc3c723c */ /* 0x080fe2000004183c */
[----:B------:R-:W1:Y:S07]  /*6f50*/  LDSM.16.M88.4 R220, [R230+0x8000] ;  /* 0x00800000e6dc783b */ /* 0x000e6e0000000200 */
[----:B------:R-:W-:Y:S01]  /*6f60*/  HMMA.16816.F32.BF16 R64, R212, R210, R64 ;  /* 0x000000d2d440723c */ /* 0x000fe20000041840 */
[----:B------:R-:W3:Y:S08]  /*6f70*/  LDSM.16.M88.4 R208, [R234+0x2000] ;  /* 0x00200000ead0783b */ /* 0x000ef00000000200 */
[----:B------:R-:W4:Y:S01]  /*6f80*/  LDSM.16.M88.4 R212, [R230+0x8800] ;  /* 0x00880000e6d4783b */ /* 0x000f220000000200 */
[-C--:B-1----:R-:W-:Y:S08]  /*6f90*/  HMMA.16816.F32.BF16 R4, R216, R220.reuse, R4 ;  /* 0x000000dcd804723c */ /* 0x082ff00000041804 */
[C---:B---3--:R-:W-:Y:S08]  /*6fa0*/  HMMA.16816.F32.BF16 R8, R208.reuse, R220, R8 ;  /* 0x000000dcd008723c */ /* 0x048ff00000041808 */
[-C--:B------:R-:W-:Y:S08]  /*6fb0*/  HMMA.16816.F32.BF16 R12, R208, R222.reuse, R12 ;  /* 0x000000ded00c723c */ /* 0x080ff0000004180c */
[C---:B------:R-:W-:Y:S01]  /*6fc0*/  HMMA.16816.F32.BF16 R16, R216.reuse, R222, R16 ;  /* 0x000000ded810723c */ /* 0x040fe20000041810 */
[----:B------:R-:W1:Y:S07]  /*6fd0*/  LDSM.16.M88.4 R220, [R230+0x9000] ;  /* 0x00900000e6dc783b */ /* 0x000e6e0000000200 */
[-C--:B----4-:R-:W-:Y:S08]  /*6fe0*/  HMMA.16816.F32.BF16 R20, R216, R212.reuse, R20 ;  /* 0x000000d4d814723c */ /* 0x090ff00000041814 */
[C---:B------:R-:W-:Y:S08]  /*6ff0*/  HMMA.16816.F32.BF16 R24, R208.reuse, R212, R24 ;  /* 0x000000d4d018723c */ /* 0x040ff00000041818 */
[-C--:B------:R-:W-:Y:S08]  /*7000*/  HMMA.16816.F32.BF16 R28, R208, R214.reuse, R28 ;  /* 0x000000d6d01c723c */ /* 0x080ff0000004181c */
[C---:B------:R-:W-:Y:S01]  /*7010*/  HMMA.16816.F32.BF16 R32, R216.reuse, R214, R32 ;  /* 0x000000d6d820723c */ /* 0x040fe20000041820 */
[----:B------:R-:W3:Y:S07]  /*7020*/  LDSM.16.M88.4 R212, [R230+0x9800] ;  /* 0x00980000e6d4783b */ /* 0x000eee0000000200 */
[-C--:B-1----:R-:W-:Y:S08]  /*7030*/  HMMA.16816.F32.BF16 R36, R216, R220.reuse, R36 ;  /* 0x000000dcd824723c */ /* 0x082ff00000041824 */
[C---:B------:R-:W-:Y:S08]  /*7040*/  HMMA.16816.F32.BF16 R40, R208.reuse, R220, R40 ;  /* 0x000000dcd028723c */ /* 0x040ff00000041828 */
[-C--:B------:R-:W-:Y:S08]  /*7050*/  HMMA.16816.F32.BF16 R44, R208, R222.reuse, R44 ;  /* 0x000000ded02c723c */ /* 0x080ff0000004182c */
[C---:B------:R-:W-:Y:S01]  /*7060*/  HMMA.16816.F32.BF16 R48, R216.reuse, R222, R48 ;  /* 0x000000ded830723c */ /* 0x040fe20000041830 */
[----:B------:R-:W-:Y:S07]  /*7070*/  LDSM.16.M88.4 R220, [R229] ;  /* 0x00000000e5dc783b */ /* 0x000fee0000000200 */
[-C--:B---3--:R-:W-:Y:S08]  /*7080*/  HMMA.16816.F32.BF16 R52, R216, R212.reuse, R52 ;  /* 0x000000d4d834723c */ /* 0x088ff00000041834 */
[C---:B------:R-:W-:Y:S08]  /*7090*/  HMMA.16816.F32.BF16 R56, R208.reuse, R212, R56 ;  /* 0x000000d4d038723c */ /* 0x040ff00000041838 */
[-C--:B------:R-:W-:Y:S01]  /*70a0*/  HMMA.16816.F32.BF16 R60, R208, R214.reuse, R60 ;  /* 0x000000d6d03c723c */ /* 0x080fe2000004183c */
[----:B------:R-:W1:Y:S07]  /*70b0*/  LDSM.16.M88.4 R208, [R233] ;  /* 0x00000000e9d0783b */ /* 0x000e6e0000000200 */
        /* <DEDUP_REMOVED lines=17> */
[----:B------:R-:W-:Y:S07]  /*71d0*/  LDSM.16.M88.4 R220, [R224+0xa000] ;  /* 0x00a00000e0dc783b */ /* 0x000fee0000000200 */
[-C--:B---3--:R-:W-:Y:S08]  /*71e0*/  HMMA.16816.F32.BF16 R52, R208, R216.reuse, R52 ;  /* 0x000000d8d034723c */ /* 0x088ff00000041834 */
        /* <DEDUP_REMOVED lines=24> */
[----:B------:R-:W1:Y:S07]  /*7370*/  LDSM.16.M88.4 R208, [R232+0x4000] ;  /* 0x00400000e8d0783b */ /* 0x000e6e0000000200 */
[----:B------:R-:W-:Y:S01]  /*7380*/  HMMA.16816.F32.BF16 R64, R212, R218, R64 ;  /* 0x000000dad440723c */ /* 0x000fe20000041840 */
[----:B------:R-:W3:Y:S08]  /*7390*/  LDSM.16.M88.4 R212, [R232+0x6000] ;  /* 0x00600000e8d4783b */ /* 0x000ef00000000200 */
[----:B------:R-:W4:Y:S01]  /*73a0*/  LDSM.16.M88.4 R216, [R238] ;  /* 0x00000000eed8783b */ /* 0x000f220000000200 */
[-C--:B-1----:R-:W-:Y:S08]  /*73b0*/  HMMA.16816.F32.BF16 R4, R208, R220.reuse, R4 ;  /* 0x000000dcd004723c */ /* 0x082ff00000041804 */
[C---:B---3--:R-:W-:Y:S08]  /*73c0*/  HMMA.16816.F32.BF16 R8, R212.reuse, R220, R8 ;  /* 0x000000dcd408723c */ /* 0x048ff00000041808 */
[-C--:B------:R-:W-:Y:S08]  /*73d0*/  HMMA.16816.F32.BF16 R12, R212, R222.reuse, R12 ;  /* 0x000000ded40c723c */ /* 0x080ff0000004180c */
[C---:B------:R-:W-:Y:S01]  /*73e0*/  HMMA.16816.F32.BF16 R16, R208.reuse, R222, R16 ;  /* 0x000000ded010723c */ /* 0x040fe20000041810 */
[----:B------:R-:W1:Y:S07]  /*73f0*/  LDSM.16.M88.4 R220, [R237] ;  /* 0x00000000eddc783b */ /* 0x000e6e0000000200 */
[-C--:B----4-:R-:W-:Y:S08]  /*7400*/  HMMA.16816.F32.BF16 R20, R208, R216.reuse, R20 ;  /* 0x000000d8d014723c */ /* 0x090ff00000041814 */
        /* <DEDUP_REMOVED lines=36> */
[----:B------:R-:W3:Y:S07]  /*7650*/  LDSM.16.M88.4 R212, [R233+0x6000] ;  /* 0x00600000e9d4783b */ /* 0x000eee0000000200 */
[-C--:B-1----:R-:W-:Y:S08]  /*7660*/  HMMA.16816.F32.BF16 R4, R220, R208.reuse, R4 ;  /* 0x000000d0dc04723c */ /* 0x082ff00000041804 */
[C---:B---3--:R-:W-:Y:S08]  /*7670*/  HMMA.16816.F32.BF16 R8, R212.reuse, R208, R8 ;  /* 0x000000d0d408723c */ /* 0x048ff00000041808 */
[-C--:B------:R-:W-:Y:S08]  /*7680*/  HMMA.16816.F32.BF16 R12, R212, R210.reuse, R12 ;  /* 0x000000d2d40c723c */ /* 0x080ff0000004180c */
[----:B------:R-:W-:Y:S01]  /*7690*/  FMUL.FTZ R4, R4, c[0x0][0x2ec] ;  /* 0x0000bb0004047a20 */ /* 0x000fe20000410000 */
[C---:B------:R-:W-:Y:S03]  /*76a0*/  HMMA.16816.F32.BF16 R16, R220.reuse, R210, R16 ;  /* 0x000000d2dc10723c */ /* 0x040fe60000041810 */
[----:B------:R-:W-:Y:S01]  /*76b0*/  MUFU.TANH R219, R4 ;  /* 0x0000000400db7308 */ /* 0x000fe20000002400 */
[----:B------:R-:W-:Y:S02]  /*76c0*/  FMUL.FTZ R5, R5, c[0x0][0x2ec] ;  /* 0x0000bb0005057a20 */ /* 0x000fe40000410000 */
[----:B------:R-:W-:Y:S02]  /*76d0*/  FMUL.FTZ R6, R6, c[0x0][0x2ec] ;  /* 0x0000bb0006067a20 */ /* 0x000fe40000410000 */
[----:B------:R-:W-:Y:S04]  /*76e0*/  FMUL.FTZ R7, R7, c[0x0][0x2ec] ;  /* 0x0000bb0007077a20 */ /* 0x000fe80000410000 */
[----:B------:R-:W-:Y:S01]  /*76f0*/  FMUL.FTZ R9, R9, c[0x0][0x2ec] ;  /* 0x0000bb0009097a20 */ /* 0x000fe20000410000 */
[----:B------:R-:W-:Y:S01]  /*7700*/  MUFU.TANH R249, R5 ;  /* 0x0000000500f97308 */ /* 0x000fe20000002400 */
[----:B------:R-:W-:Y:S02]  /*7710*/  FMUL.FTZ R11, R11, c[0x0][0x2ec] ;  /* 0x0000bb000b0b7a20 */ /* 0x000fe40000410000 */
[----:B------:R-:W-:Y:S02]  /*7720*/  FMUL.FTZ R8, R8, c[0x0][0x2ec] ;  /* 0x0000bb0008087a20 */ /* 0x000fe40000410000 */
[----:B------:R-:W-:Y:S02]  /*7730*/  FMUL.FTZ R10, R10, c[0x0][0x2ec] ;  /* 0x0000bb000a0a7a20 */ /* 0x000fe40000410000 */
[----:B------:R-:W-:Y:S02]  /*7740*/  FMUL.FTZ R12, R12, c[0x0][0x2ec] ;  /* 0x0000bb000c0c7a20 */ /* 0x000fe40000410000 */
[----:B------:R-:W-:Y:S01]  /*7750*/  FMUL.FTZ R13, R13, c[0x0][0x2ec] ;  /* 0x0000bb000d0d7a20 */ /* 0x000fe20000410000 */
[----:B------:R-:W-:Y:S01]  /*7760*/  MUFU.TANH R244, R6 ;  /* 0x0000000600f47308 */ /* 0x000fe20000002400 */
[----:B------:R-:W-:Y:S02]  /*7770*/  FMUL.FTZ R14, R14, c[0x0][0x2ec] ;  /* 0x0000bb000e0e7a20 */ /* 0x000fe40000410000 */
[----:B------:R-:W-:Y:S02]  /*7780*/  FMUL.FTZ R15, R15, c[0x0][0x2ec] ;  /* 0x0000bb000f0f7a20 */ /* 0x000fe40000410000 */
[----:B------:R-:W-:Y:S02]  /*7790*/  FMUL.FTZ R16, R16, c[0x0][0x2ec] ;  /* 0x0000bb0010107a20 */ /* 0x000fe40000410000 */
[----:B------:R-:W-:Y:S02]  /*77a0*/  FMUL.FTZ R17, R17, c[0x0][0x2ec] ;  /* 0x0000bb0011117a20 */ /* 0x000fe40000410000 */
[----:B------:R-:W-:Y:S01]  /*77b0*/  FMUL.FTZ R18, R18, c[0x0][0x2ec] ;  /* 0x0000bb0012127a20 */ /* 0x000fe20000410000 */
[----:B------:R1:W-:Y:S01]  /*77c0*/  MUFU.TANH R250, R7 ;  /* 0x0000000700fa7308 */ /* 0x0003e20000002400 */
[----:B------:R-:W-:Y:S09]  /*77d0*/  FMUL.FTZ R19, R19, c[0x0][0x2ec] ;  /* 0x0000bb0013137a20 */ /* 0x000ff20000410000 */
[----:B------:R-:W3:Y:S10]  /*77e0*/  MUFU.TANH R0, R9 ;  /* 0x0000000900007308 */ /* 0x000ef40000002400 */
[----:B------:R-:W-:Y:S01]  /*77f0*/  MUFU.TANH R246, R8 ;  /* 0x0000000800f67308 */ /* 0x000fe20000002400 */
[----:B-1----:R-:W1:Y:S09]  /*7800*/  LDSM.16.M88.4 R4, [R229+0x2800] ;  /* 0x00280000e504783b */ /* 0x002e720000000200 */
[----:B------:R-:W-:Y:S01]  /*7810*/  MUFU.TANH R245, R10 ;  /* 0x0000000a00f57308 */ /* 0x000fe20000002400 */
[----:B---3--:R3:W-:Y:S09]  /*7820*/  STL [R1], R0 ;  /* 0x0000000001007387 */ /* 0x0087f20000100800 */
[----:B------:R-:W-:Y:S10]  /*7830*/  MUFU.TANH R248, R12 ;  /* 0x0000000c00f87308 */ /* 0x000ff40000002400 */
[----:B------:R-:W-:Y:S10]  /*7840*/  MUFU.TANH R247, R13 ;  /* 0x0000000d00f77308 */ /* 0x000ff40000002400 */
[----:B---3--:R3:W4:Y:S01]  /*7850*/  MUFU.TANH R0, R11 ;  /* 0x0000000b00007308 */ /* 0x0087220000002400 */
[-C--:B-1----:R-:W-:Y:S09]  /*7860*/  HMMA.16816.F32.BF16 R20, R220, R4.reuse, R20 ;  /* 0x00000004dc14723c */ /* 0x082ff20000041814 */
[----:B------:R-:W-:Y:S01]  /*7870*/  MUFU.TANH R252, R14 ;  /* 0x0000000e00fc7308 */ /* 0x000fe20000002400 */
[C---:B------:R-:W-:Y:S09]  /*7880*/  HMMA.16816.F32.BF16 R24, R212.reuse, R4, R24 ;  /* 0x00000004d418723c */ /* 0x040ff20000041818 */
[----:B------:R-:W-:Y:S01]  /*7890*/  MUFU.TANH R251, R15 ;  /* 0x0000000f00fb7308 */ /* 0x000fe20000002400 */
[-C--:B------:R-:W-:Y:S01]  /*78a0*/  HMMA.16816.F32.BF16 R28, R212, R6.reuse, R28 ;  /* 0x00000006d41c723c */ /* 0x080fe2000004181c */
[----:B---3--:R-:W1:Y:S03]  /*78b0*/  LDSM.16.M88.4 R8, [R229+0x3000] ;  /* 0x00300000e508783b */ /* 0x008e660000000200 */
[----:B------:R-:W-:Y:S04]  /*78c0*/  FMUL.FTZ R23, R23, c[0x0][0x2ec] ;  /* 0x0000bb0017177a20 */ /* 0x000fe80000410000 */
[C---:B------:R-:W-:Y:S01]  /*78d0*/  HMMA.16816.F32.BF16 R32, R220.reuse, R6, R32 ;  /* 0x00000006dc20723c */ /* 0x040fe20000041820 */
[----:B------:R-:W-:Y:S01]  /*78e0*/  MUFU.TANH R210, R16 ;  /* 0x0000001000d27308 */ /* 0x000fe20000002400 */
[----:B------:R-:W3:Y:S01]  /*78f0*/  LDSM.16.M88.4 R4, [R229+0x3800] ;  /* 0x00380000e504783b */ /* 0x000ee20000000200 */
[----:B------:R-:W-:Y:S04]  /*7900*/  DEPBAR.LE SB0, 0x0 ;  /* 0x000080000000791a */ /* 0x000fe80000000000 */
[----:B------:R-:W-:Y:S04]  /*7910*/  FMUL.FTZ R24, R24, c[0x0][0x2ec] ;  /* 0x0000bb0018187a20 */ /* 0x000fe80000410000 */
[----:B------:R-:W-:Y:S01]  /*7920*/  MUFU.TANH R208, R17 ;  /* 0x0000001100d07308 */ /* 0x000fe20000002400 */
[----:B----4-:R4:W-:Y:S01]  /*7930*/  STL [R1+0x4], R0 ;  /* 0x0000040001007387 */ /* 0x0109e20000100800 */
[----:B------:R-:W-:Y:S02]  /*7940*/  FMUL.FTZ R25, R25, c[0x0][0x2ec] ;  /* 0x0000bb0019197a20 */ /* 0x000fe40000410000 */
[----:B------:R-:W-:Y:S02]  /*7950*/  FMUL.FTZ R26, R26, c[0x0][0x2ec] ;  /* 0x0000bb001a1a7a20 */ /* 0x000fe40000410000 */
[----:B------:R-:W-:Y:S02]  /*7960*/  FMUL.FTZ R27, R27, c[0x0][0x2ec] ;  /* 0x0000bb001b1b7a20 */ /* 0x000fe40000410000 */
[----:B------:R-:W-:Y:S02]  /*7970*/  FMUL.FTZ R28, R28, c[0x0][0x2ec] ;  /* 0x0000bb001c1c7a20 */ /* 0x000fe40000410000 */
[----:B--2---:R2:W-:Y:S01]  /*7980*/  MUFU.TANH R2, R26 ;  /* 0x0000001a00027308 */ /* 0x0045e20000002400 */
[----:B------:R-:W-:Y:S01]  /*7990*/  BAR.SYNC.DEFER_BLOCKING 0x0 ;  /* 0x0000000000007b1d */ /* 0x000fe20000010000 */
[----:B------:R-:W-:Y:S02]  /*79a0*/  FMUL.FTZ R29, R29, c[0x0][0x2ec] ;  /* 0x0000bb001d1d7a20 */ /* 0x000fe40000410000 */
[----:B------:R-:W-:Y:S02]  /*79b0*/  FMUL.FTZ R30, R30, c[0x0][0x2ec] ;  /* 0x0000bb001e1e7a20 */ /* 0x000fe40000410000 */
[----:B------:R-:W-:Y:S02]  /*79c0*/  FMUL.FTZ R31, R31, c[0x0][0x2ec] ;  /* 0x0000bb001f1f7a20 */ /* 0x000fe40000410000 */
[----:B------:R-:W-:Y:S02]  /*79d0*/  FMUL.FTZ R32, R32, c[0x0][0x2ec] ;  /* 0x0000bb0020207a20 */ /* 0x000fe40000410000 */
[----:B------:R-:W-:Y:S01]  /*79e0*/  MUFU.TANH R143, R18 ;  /* 0x00000012008f7308 */ /* 0x000fe20000002400 */
[----:B------:R-:W-:Y:S02]  /*79f0*/  FMUL.FTZ R20, R20, c[0x0][0x2ec] ;  /* 0x0000bb0014147a20 */ /* 0x000fe40000410000 */
[----:B------:R-:W-:Y:S01]  /*7a00*/  FMUL.FTZ R21, R21, c[0x0][0x2ec] ;  /* 0x0000bb0015157a20 */ /* 0x000fe20000410000 */
[-C--:B-1----:R-:W-:Y:S05]  /*7a10*/  HMMA.16816.F32.BF16 R36, R220, R8.reuse, R36 ;  /* 0x00000008dc24723c */ /* 0x082fea0000041824 */
[----:B------:R-:W-:Y:S01]  /*7a20*/  FMUL.FTZ R22, R22, c[0x0][0x2ec] ;  /* 0x0000bb0016167a20 */ /* 0x000fe20000410000 */
[----:B----4-:R-:W1:Y:S02]  /*7a30*/  MUFU.TANH R0, R24 ;  /* 0x0000001800007308 */ /* 0x010e640000002400 */
[C---:B------:R-:W-:Y:S08]  /*7a40*/  HMMA.16816.F32.BF16 R40, R212.reuse, R8, R40 ;  /* 0x00000008d428723c */ /* 0x040ff00000041828 */
[----:B------:R4:W-:Y:S01]  /*7a50*/  MUFU.TANH R209, R19 ;  /* 0x0000001300d17308 */ /* 0x0009e20000002400 */
[-C--:B------:R-:W-:Y:S07]  /*7a60*/  HMMA.16816.F32.BF16 R44, R212, R10.reuse, R44 ;  /* 0x0000000ad42c723c */ /* 0x080fee000004182c */
[----:B--2---:R-:W-:Y:S01]  /*7a70*/  FMUL.FTZ R26, R39, c[0x0][0x2ec] ;  /* 0x0000bb00271a7a20 */ /* 0x004fe20000410000 */
[C---:B------:R-:W-:Y:S01]  /*7a80*/  HMMA.16816.F32.BF16 R48, R220.reuse, R10, R48 ;  /* 0x0000000adc30723c */ /* 0x040fe20000041830 */
[----:B------:R-:W-:Y:S01]  /*7a90*/  MUFU.TANH R211, R23 ;  /* 0x0000001700d37308 */ /* 0x000fe20000002400 */
[----:B-1----:R1:W-:Y:S05]  /*7aa0*/  STL [R1+0x1c], R0 ;  /* 0x00001c0001007387 */ /* 0x0023ea0000100800 */
[----:B------:R-:W-:Y:S01]  /*7ab0*/  FMUL.FTZ R40, R40, c[0x0][0x2ec] ;  /* 0x0000bb0028287a20 */ /* 0x000fe20000410000 */
[-C--:B---3--:R-:W-:Y:S03]  /*7ac0*/  HMMA.16816.F32.BF16 R52, R220, R4.reuse, R52 ;  /* 0x00000004dc34723c */ /* 0x088fe60000041834 */
[----:B------:R2:W-:Y:S01]  /*7ad0*/  MUFU.TANH R23, R30 ;  /* 0x0000001e00177308 */ /* 0x0005e20000002400 */
[----:B------:R-:W-:Y:S02]  /*7ae0*/  FMUL.FTZ R41, R41, c[0x0][0x2ec] ;  /* 0x0000bb0029297a20 */ /* 0x000fe40000410000 */
[----:B------:R-:W-:Y:S02]  /*7af0*/  FMUL.FTZ R42, R42, c[0x0][0x2ec] ;  /* 0x0000bb002a2a7a20 */ /* 0x000fe40000410000 */
[C---:B------:R-:W-:Y:S04]  /*7b00*/  HMMA.16816.F32.BF16 R56, R212.reuse, R4, R56 ;  /* 0x00000004d438723c */ /* 0x040fe80000041838 */
[----:B------:R-:W-:Y:S01]  /*7b10*/  FMUL.FTZ R43, R43, c[0x0][0x2ec] ;  /* 0x0000bb002b2b7a20 */ /* 0x000fe20000410000 */
[----:B------:R3:W-:Y:S01]  /*7b20*/  MUFU.TANH R133, R31 ;  /* 0x0000001f00857308 */ /* 0x0007e20000002400 */
[----:B------:R-:W-:Y:S02]  /*7b30*/  FMUL.FTZ R44, R44, c[0x0][0x2ec] ;  /* 0x0000bb002c2c7a20 */ /* 0x000fe40000410000 */
[-C--:B------:R-:W-:Y:S04]  /*7b40*/  HMMA.16816.F32.BF16 R60, R212, R6.reuse, R60 ;  /* 0x00000006d43c723c */ /* 0x080fe8000004183c */
[----:B------:R-:W-:Y:S02]  /*7b50*/  FMUL.FTZ R24, R49, c[0x0][0x2ec] ;  /* 0x0000bb0031187a20 */ /* 0x000fe40000410000 */
[----:B----4-:R-:W-:Y:S01]  /*7b60*/  FMUL.FTZ R19, R50, c[0x0][0x2ec] ;  /* 0x0000bb0032137a20 */ /* 0x010fe20000410000 */
[----:B-1----:R-:W1:Y:S01]  /*7b70*/  MUFU.TANH R0, R25 ;  /* 0x0000001900007308 */ /* 0x002e620000002400 */
[----:B------:R-:W-:Y:S04]  /*7b80*/  HMMA.16816.F32.BF16 R64, R220, R6, R64 ;  /* 0x00000006dc40723c */ /* 0x000fe80000041840 */
[----:B--2---:R-:W-:Y:S02]  /*7b90*/  FMUL.FTZ R30, R35, c[0x0][0x2ec] ;  /* 0x0000bb00231e7a20 */ /* 0x004fe40000410000 */
[----:B------:R-:W-:Y:S02]  /*7ba0*/  FMUL.FTZ R18, R51, c[0x0][0x2ec] ;  /* 0x0000bb0033127a20 */ /* 0x000fe40000410000 */
[----:B------:R-:W-:Y:S01]  /*7bb0*/  FMUL.FTZ R17, R52, c[0x0][0x2ec] ;  /* 0x0000bb0034117a20 */ /* 0x000fe20000410000 */
[----:B------:R2:W-:Y:S03]  /*7bc0*/  MUFU.TANH R142, R32 ;  /* 0x00000020008e7308 */ /* 0x0005e60000002400 */
[----:B------:R-:W-:Y:S02]  /*7bd0*/  FMUL.FTZ R16, R53, c[0x0][0x2ec] ;  /* 0x0000bb0035107a20 */ /* 0x000fe40000410000 */
[----:B---3--:R-:W-:Y:S02]  /*7be0*/  FMUL.FTZ R31, R34, c[0x0][0x2ec] ;  /* 0x0000bb00221f7a20 */ /* 0x008fe40000410000 */
[----:B------:R-:W-:Y:S02]  /*7bf0*/  FMUL.FTZ R15, R54, c[0x0][0x2ec] ;  /* 0x0000bb00360f7a20 */ /* 0x000fe40000410000 */
[----:B------:R-:W-:Y:S01]  /*7c00*/  FMUL.FTZ R14, R55, c[0x0][0x2ec] ;  /* 0x0000bb00370e7a20 */ /* 0x000fe20000410000 */
[----:B------:R-:W-:Y:S01]  /*7c10*/  MUFU.TANH R218, R20 ;  /* 0x0000001400da7308 */ /* 0x000fe20000002400 */
[----:B------:R-:W-:Y:S02]  /*7c20*/  FMUL.FTZ R45, R45, c[0x0][0x2ec] ;  /* 0x0000bb002d2d7a20 */ /* 0x000fe40000410000 */
[----:B------:R-:W-:Y:S01]  /*7c30*/  FMUL.FTZ R46, R46, c[0x0][0x2ec] ;  /* 0x0000bb002e2e7a20 */ /* 0x000fe20000410000 */
[----:B-1----:R1:W-:Y:S01]  /*7c40*/  STL [R1+0x10], R0 ;  /* 0x0000100001007387 */ /* 0x0023e20000100800 */
[----:B------:R-:W-:Y:S02]  /*7c50*/  FMUL.FTZ R25, R48, c[0x0][0x2ec] ;  /* 0x0000bb0030197a20 */ /* 0x000fe40000410000 */
[----:B------:R-:W-:Y:S01]  /*7c60*/  FMUL.FTZ R13, R64, c[0x0][0x2ec] ;  /* 0x0000bb00400d7a20 */ /* 0x000fe20000410000 */
[----:B------:R3:W-:Y:S01]  /*7c70*/  STL [R1+0xc], R2 ;  /* 0x00000c0201007387 */ /* 0x0007e20000100800 */
[----:B------:R-:W-:Y:S01]  /*7c80*/  FMUL.FTZ R12, R65, c[0x0][0x2ec] ;  /* 0x0000bb00410c7a20 */ /* 0x000fe20000410000 */
[----:B------:R-:W-:Y:S01]  /*7c90*/  MUFU.TANH R217, R21 ;  /* 0x0000001500d97308 */ /* 0x000fe20000002400 */
[----:B------:R-:W-:Y:S02]  /*7ca0*/  FMUL.FTZ R11, R66, c[0x0][0x2ec] ;  /* 0x0000bb00420b7a20 */ /* 0x000fe40000410000 */
[----:B------:R-:W-:Y:S02]  /*7cb0*/  FMUL.FTZ R10, R67, c[0x0][0x2ec] ;  /* 0x0000bb00430a7a20 */ /* 0x000fe40000410000 */
[----:B--2---:R-:W-:Y:S02]  /*7cc0*/  FMUL.FTZ R32, R33, c[0x0][0x2ec] ;  /* 0x0000bb0021207a20 */ /* 0x004fe40000410000 */
        /* <DEDUP_REMOVED lines=8> */
[----:B-1----:R-:W1:Y:S01]  /*7d50*/  MUFU.TANH R0, R27 ;  /* 0x0000001b00007308 */ /* 0x002e620000002400 */
[----:B------:R-:W-:Y:S09]  /*7d60*/  FMUL.FTZ R62, R62, c[0x0][0x2ec] ;  /* 0x0000bb003e3e7a20 */ /* 0x000ff20000410000 */
[----:B---3--:R-:W2:Y:S10]  /*7d70*/  MUFU.TANH R2, R28 ;  /* 0x0000001c00027308 */ /* 0x008eb40000002400 */
[----:B------:R-:W-:Y:S01]  /*7d80*/  MUFU.TANH R32, R32 ;  /* 0x0000002000207308 */ /* 0x000fe20000002400 */
[----:B-1----:R1:W-:Y:S01]  /*7d90*/  STL [R1+0x18], R0 ;  /* 0x0000180001007387 */ /* 0x0023e20000100800 */
[----:B------:R-:W-:Y:S08]  /*7da0*/  FMUL.FTZ R27, R38, c[0x0][0x2ec] ;  /* 0x0000bb00261b7a20 */ /* 0x000ff00000410000 */
[----:B------:R-:W-:Y:S01]  /*7db0*/  MUFU.TANH R31, R31 ;  /* 0x0000001f001f7308 */ /* 0x000fe20000002400 */
[----:B--2---:R-:W-:Y:S01]  /*7dc0*/  STL [R1+0x8], R2 ;  /* 0x0000080201007387 */ /* 0x004fe20000100800 */
[----:B------:R-:W-:Y:S08]  /*7dd0*/  FMUL.FTZ R28, R37, c[0x0][0x2ec] ;  /* 0x0000bb00251c7a20 */ /* 0x000ff00000410000 */
[----:B------:R-:W-:Y:S10]  /*7de0*/  MUFU.TANH R30, R30 ;  /* 0x0000001e001e7308 */ /* 0x000ff40000002400 */
[----:B-1----:R-:W1:Y:S10]  /*7df0*/  MUFU.TANH R0, R29 ;  /* 0x0000001d00007308 */ /* 0x002e740000002400 */
[----:B------:R-:W2:Y:S10]  /*7e00*/  MUFU.TANH R28, R28 ;  /* 0x0000001c001c7308 */ /* 0x000eb40000002400 */
[----:B------:R-:W3:Y:S01]  /*7e10*/  MUFU.TANH R27, R27 ;  /* 0x0000001b001b7308 */ /* 0x000ee20000002400 */
[----:B-1----:R1:W-:Y:S01]  /*7e20*/  STL [R1+0x14], R0 ;  /* 0x0000140001007387 */ /* 0x0023e20000100800 */
[----:B------:R-:W-:Y:S08]  /*7e30*/  FMUL.FTZ R29, R36, c[0x0][0x2ec] ;  /* 0x0000bb00241d7a20 */ /* 0x000ff00000410000 */
[----:B------:R-:W4:Y:S10]  /*7e40*/  MUFU.TANH R26, R26 ;  /* 0x0000001a001a7308 */ /* 0x000f340000002400 */
[----:B------:R-:W2:Y:S01]  /*7e50*/  MUFU.TANH R29, R29 ;  /* 0x0000001d001d7308 */ /* 0x000ea20000002400 */
[----:B-1----:R-:W-:Y:S09]  /*7e60*/  FMUL.FTZ R0, R63, c[0x0][0x2ec] ;  /* 0x0000bb003f007a20 */ /* 0x002ff20000410000 */
[----:B------:R1:W1:Y:S10]  /*7e70*/  MUFU.TANH R35, R40 ;  /* 0x0000002800237308 */ /* 0x0002740000002400 */
[----:B------:R1:W1:Y:S10]  /*7e80*/  MUFU.TANH R136, R41 ;  /* 0x0000002900887308 */ /* 0x0002740000002400 */
[----:B------:R1:W1:Y:S10]  /*7e90*/  MUFU.TANH R22, R42 ;  /* 0x0000002a00167308 */ /* 0x0002740000002400 */
[----:B------:R1:W1:Y:S10]  /*7ea0*/  MUFU.TANH R21, R43 ;  /* 0x0000002b00157308 */ /* 0x0002740000002400 */
[----:B------:R1:W1:Y:S10]  /*7eb0*/  MUFU.TANH R137, R44 ;  /* 0x0000002c00897308 */ /* 0x0002740000002400 */
[----:B------:R1:W1:Y:S10]  /*7ec0*/  MUFU.TANH R40, R45 ;  /* 0x0000002d00287308 */ /* 0x0002740000002400 */
[----:B------:R1:W1:Y:S10]  /*7ed0*/  MUFU.TANH R20, R46 ;  /* 0x0000002e00147308 */ /* 0x0002740000002400 */
[----:B------:R1:W1:Y:S10]  /*7ee0*/  MUFU.TANH R138, R47 ;  /* 0x0000002f008a7308 */ /* 0x0002740000002400 */
[----:B------:R-:W1:Y:S10]  /*7ef0*/  MUFU.TANH R25, R25 ;  /* 0x0000001900197308 */ /* 0x000e740000002400 */
[----:B------:R-:W1:Y:S10]  /*7f00*/  MUFU.TANH R24, R24 ;  /* 0x0000001800187308 */ /* 0x000e740000002400 */
[----:B------:R-:W1:Y:S10]  /*7f10*/  MUFU.TANH R19, R19 ;  /* 0x0000001300137308 */ /* 0x000e740000002400 */
[----:B------:R-:W1:Y:S10]  /*7f20*/  MUFU.TANH R18, R18 ;  /* 0x0000001200127308 */ /* 0x000e740000002400 */
[----:B------:R-:W1:Y:S10]  /*7f30*/  MUFU.TANH R17, R17 ;  /* 0x0000001100117308 */ /* 0x000e740000002400 */
[----:B------:R-:W1:Y:S10]  /*7f40*/  MUFU.TANH R16, R16 ;  /* 0x0000001000107308 */ /* 0x000e740000002400 */
[----:B------:R-:W1:Y:S10]  /*7f50*/  MUFU.TANH R15, R15 ;  /* 0x0000000f000f7308 */ /* 0x000e740000002400 */
[----:B------:R-:W1:Y:S10]  /*7f60*/  MUFU.TANH R14, R14 ;  /* 0x0000000e000e7308 */ /* 0x000e740000002400 */
        /* <DEDUP_REMOVED lines=11> */
[----:B------:R-:W1:Y:S02]  /*8020*/  MUFU.TANH R10, R10 ;  /* 0x0000000a000a7308 */ /* 0x000e640000002400 */
[----:B-1234-:R-:W-:-:S05]  /*8030*/  @P0 BRA `(.L_x_52) ;  /* 0xffffe7d000000947 */ /* 0x01efca000383ffff */
.L_x_51:
[----:B-1----:R-:W2:Y:S01]  /*8040*/  LDL.LU R3, [R1+0x14] ;  /* 0x0000140001037983 */ /* 0x002ea20000300800 */
[----:B------:R-:W-:Y:S01]  /*8050*/  MOV R50, R138 ;  /* 0x0000008a00327202 */ /* 0x000fe20000000f00 */
[----:B------:R-:W-:Y:S01]  /*8060*/  UIADD3 UR14, UR14, -0x1, URZ ;  /* 0xffffffff0e0e7890 */ /* 0x000fe2000fffe03f */
[----:B------:R-:W-:Y:S01]  /*8070*/  MOV R55, R136 ;  /* 0x0000008800377202 */ /* 0x000fe20000000f00 */
[----:B------:R-:W3:Y:S01]  /*8080*/  LDL.LU R2, [R1+0x8] ;  /* 0x0000080001027983 */ /* 0x000ee20000300800 */
[----:B------:R-:W-:Y:S02]  /*8090*/  MOV R54, R137 ;  /* 0x0000008900367202 */ /* 0x000fe40000000f00 */
[----:B------:R-:W-:Y:S01]  /*80a0*/  MOV R46, R23 ;  /* 0x00000017002e7202 */ /* 0x000fe20000000f00 */
[----:B------:R-:W4:Y:S01]  /*80b0*/  LDL.LU R0, [R1+0x18] ;  /* 0x0000180001007983 */ /* 0x000f220000300800 */
[----:B------:R-:W-:Y:S02]  /*80c0*/  MOV R56, R133 ;  /* 0x0000008500387202 */ /* 0x000fe40000000f00 */
[----:B------:R-:W-:Y:S01]  /*80d0*/  MOV R47, R22 ;  /* 0x00000016002f7202 */ /* 0x000fe20000000f00 */
[----:B------:R-:W4:Y:S01]  /*80e0*/  LDL.LU R43, [R1+0x1c] ;  /* 0x00001c00012b7983 */ /* 0x000f220000300800 */
[----:B------:R-:W-:Y:S02]  /*80f0*/  MOV R48, R21 ;  /* 0x0000001500307202 */ /* 0x000fe40000000f00 */
[----:B------:R-:W-:Y:S01]  /*8100*/  MOV R49, R20 ;  /* 0x0000001400317202 */ /* 0x000fe20000000f00 */
[----:B------:R-:W4:Y:S04]  /*8110*/  LDL.LU R44, [R1+0x10] ;  /* 0x00001000012c7983 */ /* 0x000f280000300800 */
[----:B------:R-:W4:Y:S04]  /*8120*/  LDL.LU R45, [R1+0xc] ;  /* 0x00000c00012d7983 */ /* 0x000f280000300800 */
[----:B------:R-:W4:Y:S04]  /*8130*/  LDL.LU R9, [R1] ;  /* 0x0000000001097983 */ /* 0x000f280000300800 */
[----:B------:R-:W4:Y:S04]  /*8140*/  LDL.LU R8, [R1+0x4] ;  /* 0x0000040001087983 */ /* 0x000f280000300800 */
[----:B------:R-:W-:Y:S04]  /*8150*/  STL [R1+0x9c], R238 ;  /* 0x00009cee01007387 */ /* 0x000fe80000100800 */
        /* <DEDUP_REMOVED lines=9> */
[----:B------:R2:W-:Y:S04]  /*81f0*/  STL [R1+0x74], R224 ;  /* 0x000074e001007387 */ /* 0x0005e80000100800 */
[----:B------:R-:W-:Y:S08]  /*8200*/  LDSM.16.MT88.4 R20, [R225+0xc000] ;  /* 0x00c00000e114783b */ /* 0x000ff00000004200 */
[----:B------:R-:W-:Y:S01]  /*8210*/  LDSM.16.MT88.4 R36, [R226+0xc000] ;  /* 0x00c00000e224783b */ /* 0x000fe20000004200 */
[----:B--2---:R-:W-:Y:S02]  /*8220*/  MOV R224, R3 ;  /* 0x0000000300e07202 */ /* 0x004fe40000000f00 */
[----:B---3--:R-:W-:Y:S02]  /*8230*/  MOV R41, R2 ;  /* 0x0000000200297202 */ /* 0x008fe40000000f00 */
[----:B----4-:R-:W-:Y:S02]  /*8240*/  MOV R42, R0 ;  /* 0x00000000002a7202 */ /* 0x010fe40000000f00 */
[----:B------:R-:W-:Y:S04]  /*8250*/  FMNMX.FTZ R0, R219, R132, !PT ;  /* 0x00000084db007209 */ /* 0x000fe80007810000 */
        /* <DEDUP_REMOVED lines=44> */
[----:B------:R-:W2:Y:S01]  /*8520*/  SHFL.BFLY PT, R5, R4, 0x2, 0x1f ;  /* 0x0c401f0004057f89 */ /* 0x000ea200000e0000 */
        /* <DEDUP_REMOVED lines=10> */
[----:B------:R-:W-:Y:S02]  /*85d0*/  FMNMX.FTZ R3, R10, R3, !PT ;  /* 0x000000030a037209 */ /* 0x000fe40007810000 */
[----:B------:R-:W-:Y:S03]  /*85e0*/  FMNMX.FTZ R0, R42, R0, !PT ;  /* 0x000000002a007209 */ /* 0x000fe60007810000 */
[----:B------:R-:W3:Y:S01]  /*85f0*/  SHFL.BFLY PT, R137, R3, 0x2, 0x1f ;  /* 0x0c401f0003897f89 */ /* 0x000ee200000e0000 */
[----:B--2---:R-:W-:Y:S02]  /*8600*/  FMNMX.FTZ R4, R4, R5, !PT ;  /* 0x0000000504047209 */ /* 0x004fe40007810000 */
[----:B------:R-:W-:Y:S04]  /*8610*/  FMNMX.FTZ R0, R46, R0, !PT ;  /* 0x000000002e007209 */ /* 0x000fe80007810000 */
[----:B------:R-:W-:Y:S01]  /*8620*/  FMNMX.FTZ R0, R56, R0, !PT ;  /* 0x0000000038007209 */ /* 0x000fe20007810000 */
[----:B------:R-:W2:Y:S03]  /*8630*/  SHFL.BFLY PT, R136, R4, 0x1, 0x1f ;  /* 0x0c201f0004887f89 */ /* 0x000ea600000e0000 */
[----:B------:R-:W-:Y:S02]  /*8640*/  FMNMX.FTZ R0, R47, R0, !PT ;  /* 0x000000002f007209 */ /* 0x000fe40007810000 */
[----:B-1----:R-:W-:Y:S02]  /*8650*/  FMNMX.FTZ R138, R138, R6, !PT ;  /* 0x000000068a8a7209 */ /* 0x002fe40007810000 */
[----:B------:R-:W-:Y:S02]  /*8660*/  FMNMX.FTZ R0, R48, R0, !PT ;  /* 0x0000000030007209 */ /* 0x000fe40007810000 */
[C---:B------:R-:W-:Y:S01]  /*8670*/  FSETP.NEU.FTZ.AND P1, PT, R138.reuse, -INF , PT ;  /* 0xff8000008a00780b */ /* 0x040fe20003f3d000 */
[----:B------:R-:W-:Y:S01]  /*8680*/  FMUL.FTZ R5, R138, c[0x0][0x23c] ;  /* 0x00008f008a057a20 */ /* 0x000fe20000410000 */
[----:B------:R-:W-:Y:S02]  /*8690*/  FMNMX.FTZ R0, R49, R0, !PT ;  /* 0x0000000031007209 */ /* 0x000fe40007810000 */
[----:B---3--:R-:W-:Y:S02]  /*86a0*/  FMNMX.FTZ R137, R3, R137, !PT ;  /* 0x0000008903897209 */ /* 0x008fe40007810000 */
[----:B------:R-:W-:Y:S02]  /*86b0*/  FSEL R5, R5, RZ, P1 ;  /* 0x000000ff05057208 */ /* 0x000fe40000800000 */
[----:B------:R-:W-:Y:S01]  /*86c0*/  FMNMX.FTZ R0, R50, R0, !PT ;  /* 0x0000000032007209 */ /* 0x000fe20007810000 */
[----:B------:R-:W1:Y:S02]  /*86d0*/  SHFL.BFLY PT, R7, R137, 0x1, 0x1f ;  /* 0x0c201f0089077f89 */ /* 0x000e6400000e0000 */
[--C-:B------:R-:W-:Y:S01]  /*86e0*/  FFMA.FTZ R6, R249, c[0x0][0x23c], -R5.reuse ;  /* 0x00008f00f9067a23 */ /* 0x100fe20000010805 */
[----:B--2---:R-:W-:Y:S01]  /*86f0*/  FMNMX.FTZ R136, R4, R136, !PT ;  /* 0x0000008804887209 */ /* 0x004fe20007810000 */
[--C-:B------:R-:W-:Y:S01]  /*8700*/  FFMA.FTZ R4, R219, c[0x0][0x23c], -R5.reuse ;  /* 0x00008f00db047a23 */ /* 0x100fe20000010805 */
[----:B------:R-:W-:Y:S01]  /*8710*/  FMNMX.FTZ R0, R51, R0, !PT ;  /* 0x0000000033007209 */ /* 0x000fe20007810000 */
[----:B------:R-:W-:Y:S01]  /*8720*/  MUFU.EX2 R60, R6 ;  /* 0x00000006003c7308 */ /* 0x000fe20000000800 */
[--C-:B------:R-:W-:Y:S02]  /*8730*/  FFMA.FTZ R238, R16, c[0x0][0x23c], -R5.reuse ;  /* 0x00008f0010ee7a23 */ /* 0x100fe40000010805 */
[----:B------:R-:W-:Y:S01]  /*8740*/  FMNMX.FTZ R0, R52, R0, !PT ;  /* 0x0000000034007209 */ /* 0x000fe20007810000 */
[--C-:B------:R-:W-:Y:S02]  /*8750*/  FFMA.FTZ R237, R13, c[0x0][0x23c], -R5.reuse ;  /* 0x00008f000ded7a23 */ /* 0x100fe40000010805 */
[--C-:B------:R-:W-:Y:S01]  /*8760*/  FFMA.FTZ R236, R12, c[0x0][0x23c], -R5.reuse ;  /* 0x00008f000cec7a23 */ /* 0x100fe20000010805 */
[----:B------:R-:W-:Y:S01]  /*8770*/  FMNMX.FTZ R0, R135, R0, !PT ;  /* 0x0000000087007209 */ /* 0x000fe20007810000 */
[--C-:B------:R-:W-:Y:S02]  /*8780*/  FFMA.FTZ R220, R218, c[0x0][0x23c], -R5.reuse ;  /* 0x00008f00dadc7a23 */ /* 0x100fe40000010805 */
[----:B------:R2:W-:Y:S01]  /*8790*/  MUFU.EX2 R53, R4 ;  /* 0x0000000400357308 */ /* 0x0005e20000000800 */
[----:B------:R-:W-:Y:S01]  /*87a0*/  FMNMX.FTZ R0, R134, R0, !PT ;  /* 0x0000000086007209 */ /* 0x000fe20007810000 */
[--C-:B------:R-:W-:Y:S02]  /*87b0*/  FFMA.FTZ R218, R142, c[0x0][0x23c], -R5.reuse ;  /* 0x00008f008eda7a23 */ /* 0x100fe40000010805 */
[--C-:B------:R-:W-:Y:S02]  /*87c0*/  FFMA.FTZ R219, R217, c[0x0][0x23c], -R5.reuse ;  /* 0x00008f00d9db7a23 */ /* 0x100fe40000010805 */
[----:B------:R-:W3:Y:S01]  /*87d0*/  SHFL.BFLY PT, R2, R0, 0x2, 0x1f ;  /* 0x0c401f0000027f89 */ /* 0x000ee200000e0000 */
[--C-:B------:R-:W-:Y:S01]  /*87e0*/  FFMA.FTZ R217, R32, c[0x0][0x23c], -R5.reuse ;  /* 0x00008f0020d97a23 */ /* 0x100fe20000010805 */
[----:B-1----:R-:W-:Y:S02]  /*87f0*/  FMNMX.FTZ R137, R137, R7, !PT ;  /* 0x0000000789897209 */ /* 0x002fe40007810000 */
[----:B------:R-:W-:Y:S02]  /*8800*/  MUFU.EX2 R219, R219 ;  /* 0x000000db00db7308 */ /* 0x000fe40000000800 */
[C---:B------:R-:W-:Y:S01]  /*8810*/  FSETP.NEU.FTZ.AND P1, PT, R137.reuse, -INF , PT ;  /* 0xff8000008900780b */ /* 0x040fe20003f3d000 */
[----:B--2---:R-:W-:Y:S05]  /*8820*/  FMUL.FTZ R4, R137, c[0x0][0x23c] ;  /* 0x00008f0089047a20 */ /* 0x004fea0000410000 */
[----:B------:R-:W-:Y:S02]  /*8830*/  FSEL R4, R4, RZ, P1 ;  /* 0x000000ff04047208 */ /* 0x000fe40000800000 */
[----:B---3--:R-:W-:Y:S01]  /*8840*/  FMNMX.FTZ R2, R0, R2, !PT ;  /* 0x0000000200027209 */ /* 0x008fe20007810000 */
[----:B------:R-:W-:Y:S01]  /*8850*/  FADD.FTZ R0, -R138, R132 ;  /* 0x000000848a007221 */ /* 0x000fe20000010100 */
[----:B------:R-:W-:Y:S01]  /*8860*/  FSETP.NEU.FTZ.AND P1, PT, R136, -INF , PT ;  /* 0xff8000008800780b */ /* 0x000fe20003f3d000 */
[--C-:B------:R-:W-:Y:S02]  /*8870*/  FFMA.FTZ R6, R244, c[0x0][0x23c], -R4.reuse ;  /* 0x00008f00f4067a23 */ /* 0x100fe40000010804 */
[----:B------:R-:W-:Y:S01]  /*8880*/  FMUL.FTZ R0, R0, c[0x0][0x23c] ;  /* 0x00008f0000007a20 */ /* 0x000fe20000410000 */
[----:B------:R-:W1:Y:S01]  /*8890*/  SHFL.BFLY PT, R3, R2, 0x1, 0x1f ;  /* 0x0c201f0002037f89 */ /* 0x000e6200000e0000 */
[----:B------:R2:W-:Y:S01]  /*88a0*/  MUFU.EX2 R58, R6 ;  /* 0x00000006003a7308 */ /* 0x0005e20000000800 */
[--C-:B------:R-:W-:Y:S02]  /*88b0*/  FFMA.FTZ R7, R209, c[0x0][0x23c], -R4.reuse ;  /* 0x00008f00d1077a23 */ /* 0x100fe40000010804 */
[--C-:B------:R-:W-:Y:S02]  /*88c0*/  FFMA.FTZ R211, R211, c[0x0][0x23c], -R4.reuse ;  /* 0x00008f00d3d37a23 */ /* 0x100fe40000010804 */
[--C-:B------:R-:W-:Y:S02]  /*88d0*/  FFMA.FTZ R209, R30, c[0x0][0x23c], -R4.reuse ;  /* 0x00008f001ed17a23 */ /* 0x100fe40000010804 */
[--C-:B------:R-:W-:Y:S02]  /*88e0*/  FFMA.FTZ R235, R11, c[0x0][0x23c], -R4.reuse ;  /* 0x00008f000beb7a23 */ /* 0x100fe40000010804 */
[--C-:B------:R-:W-:Y:S01]  /*88f0*/  FFMA.FTZ R216, R216, c[0x0][0x23c], -R4.reuse ;  /* 0x00008f00d8d87a23 */ /* 0x100fe20000010804 */
[----:B------:R3:W4:Y:S01]  /*8900*/  MUFU.EX2 R133, R0 ;  /* 0x0000000000857308 */ /* 0x0007220000000800 */
[--C-:B------:R-:W-:Y:S02]  /*8910*/  FFMA.FTZ R244, R27, c[0x0][0x23c], -R4.reuse ;  /* 0x00008f001bf47a23 */ /* 0x100fe40000010804 */
[--C-:B------:R-:W-:Y:S02]  /*8920*/  FFMA.FTZ R223, R26, c[0x0][0x23c], -R4.reuse ;  /* 0x00008f001adf7a23 */ /* 0x100fe40000010804 */
[--C-:B------:R-:W-:Y:S02]  /*8930*/  FFMA.FTZ R222, R19, c[0x0][0x23c], -R4.reuse ;  /* 0x00008f0013de7a23 */ /* 0x100fe40000010804 */
[--C-:B------:R-:W-:Y:S02]  /*8940*/  FFMA.FTZ R221, R18, c[0x0][0x23c], -R4.reuse ;  /* 0x00008f0012dd7a23 */ /* 0x100fe40000010804 */
[--C-:B------:R-:W-:Y:S01]  /*8950*/  FFMA.FTZ R249, R14, c[0x0][0x23c], -R4.reuse ;  /* 0x00008f000ef97a23 */ /* 0x100fe20000010804 */
[----:B------:R4:W-:Y:S01]  /*8960*/  MUFU.EX2 R231, R7 ;  /* 0x0000000700e77308 */ /* 0x0009e20000000800 */
[----:B-1----:R-:W-:Y:S01]  /*8970*/  FMNMX.FTZ R3, R2, R3, !PT ;  /* 0x0000000302037209 */ /* 0x002fe20007810000 */
[--C-:B--2---:R-:W-:Y:S02]  /*8980*/  FFMA.FTZ R6, R250, c[0x0][0x23c], -R4.reuse ;  /* 0x00008f00fa067a23 */ /* 0x104fe40000010804 */
[----:B------:R-:W-:Y:S06]  /*8990*/  FFMA.FTZ R250, R17, c[0x0][0x23c], -R5 ;  /* 0x00008f0011fa7a23 */ /* 0x000fec0000010805 */
[----:B------:R1:W-:Y:S01]  /*89a0*/  MUFU.EX2 R65, R6 ;  /* 0x0000000600417308 */ /* 0x0003e20000000800 */
[----:B---3--:R-:W-:Y:S02]  /*89b0*/  FADD.FTZ R0, -R137, R139 ;  /* 0x0000008b89007221 */ /* 0x008fe40000010100 */
[----:B------:R-:W-:Y:S02]  /*89c0*/  FMUL.FTZ R139, R136, c[0x0][0x23c] ;  /* 0x00008f00888b7a20 */ /* 0x000fe40000410000 */
[----:B------:R-:W-:Y:S02]  /*89d0*/  FMUL.FTZ R0, R0, c[0x0][0x23c] ;  /* 0x00008f0000007a20 */ /* 0x000fe40000410000 */
[----:B----4-:R-:W-:Y:S01]  /*89e0*/  FMUL.FTZ R16, R133, R156 ;  /* 0x0000009c85107220 */ /* 0x010fe20000410000 */
[----:B------:R-:W-:Y:S02]  /*89f0*/  FSEL R139, R139, RZ, P1 ;  /* 0x000000ff8b8b7208 */ /* 0x000fe40000800000 */
[----:B------:R2:W3:Y:S01]  /*8a00*/  MUFU.EX2 R132, R0 ;  /* 0x0000000000847308 */ /* 0x0004e20000000800 */
[----:B------:R-:W-:Y:S01]  /*8a10*/  FSETP.NEU.FTZ.AND P1, PT, R3, -INF , PT ;  /* 0xff8000000300780b */ /* 0x000fe20003f3d000 */
[----:B------:R-:W-:Y:S01]  /*8a20*/  FMUL.FTZ R17, R133, R157 ;  /* 0x0000009d85117220 */ /* 0x000fe20000410000 */
[----:B------:R-:W-:Y:S01]  /*8a30*/  MOV R156, R54 ;  /* 0x00000036009c7202 */ /* 0x000fe20000000f00 */
[----:B------:R-:W-:Y:S01]  /*8a40*/  FFMA.FTZ R7, R247, c[0x0][0x23c], -R139 ;  /* 0x00008f00f7077a23 */ /* 0x000fe2000001088b */
[----:B------:R-:W-:Y:S01]  /*8a50*/  MOV R157, R40 ;  /* 0x00000028009d7202 */ /* 0x000fe20000000f00 */
[--C-:B------:R-:W-:Y:S02]  /*8a60*/  FFMA.FTZ R247, R28, c[0x0][0x23c], -R5.reuse ;  /* 0x00008f001cf77a23 */ /* 0x100fe40000010805 */
[C---:B------:R-:W-:Y:S02]  /*8a70*/  FMUL.FTZ R32, R133.reuse, R172 ;  /* 0x000000ac85207220 */ /* 0x040fe40000410000 */
[----:B------:R4:W-:Y:S01]  /*8a80*/  MUFU.EX2 R230, R7 ;  /* 0x0000000700e67308 */ /* 0x0009e20000000800 */
[----:B------:R-:W-:Y:S02]  /*8a90*/  FMUL.FTZ R33, R133, R173 ;  /* 0x000000ad85217220 */ /* 0x000fe40000410000 */
[--C-:B-1----:R-:W-:Y:S02]  /*8aa0*/  FFMA.FTZ R6, R210, c[0x0][0x23c], -R5.reuse ;  /* 0x00008f00d2067a23 */ /* 0x102fe40000010805 */
[----:B------:R-:W-:Y:S02]  /*8ab0*/  FFMA.FTZ R210, R31, c[0x0][0x23c], -R4 ;  /* 0x00008f001fd27a23 */ /* 0x000fe40000010804 */
[C---:B------:R-:W-:Y:S02]  /*8ac0*/  FMUL.FTZ R68, R133.reuse, R68 ;  /* 0x0000004485447220 */ /* 0x040fe40000410000 */
[C---:B------:R-:W-:Y:S01]  /*8ad0*/  FMUL.FTZ R69, R133.reuse, R69 ;  /* 0x0000004585457220 */ /* 0x040fe20000410000 */
[----:B------:R1:W-:Y:S01]  /*8ae0*/  MUFU.EX2 R62, R6 ;  /* 0x00000006003e7308 */ /* 0x0003e20000000800 */
[C---:B------:R-:W-:Y:S02]  /*8af0*/  FMUL.FTZ R80, R133.reuse, R80 ;  /* 0x0000005085507220 */ /* 0x040fe40000410000 */
[C---:B------:R-:W-:Y:S02]  /*8b00*/  FMUL.FTZ R81, R133.reuse, R81 ;  /* 0x0000005185517220 */ /* 0x040fe40000410000 */
[----:B--2---:R-:W-:Y:S01]  /*8b10*/  FADD.FTZ R0, -R136, R140 ;  /* 0x0000008c88007221 */ /* 0x004fe20000010100 */
[----:B------:R-:W-:Y:S01]  /*8b20*/  F2FP.BF16.PACK_AB R140, R60, R53 ;  /* 0x000000353c8c723e */ /* 0x000fe200000010ff */
[----:B---3--:R-:W-:Y:S01]  /*8b30*/  FMUL.FTZ R18, R132, R158 ;  /* 0x0000009e84127220 */ /* 0x008fe20000410000 */
[----:B------:R-:W-:Y:S01]  /*8b40*/  MOV R158, R49 ;  /* 0x00000031009e7202 */ /* 0x000fe20000000f00 */
[----:B------:R-:W-:Y:S01]  /*8b50*/  FMUL.FTZ R0, R0, c[0x0][0x23c] ;  /* 0x00008f0000007a20 */ /* 0x000fe20000410000 */
[----:B------:R-:W-:Y:S01]  /*8b60*/  MUFU.EX2 R216, R216 ;  /* 0x000000d800d87308 */ /* 0x000fe20000000800 */
[C---:B------:R-:W-:Y:S02]  /*8b70*/  FMUL.FTZ R19, R132.reuse, R159 ;  /* 0x0000009f84137220 */ /* 0x040fe40000410000 */
[C---:B------:R-:W-:Y:S01]  /*8b80*/  FMUL.FTZ R34, R132.reuse, R174 ;  /* 0x000000ae84227220 */ /* 0x040fe20000410000 */
[----:B------:R-:W-:Y:S01]  /*8b90*/  MOV R174, R65 ;  /* 0x0000004100ae7202 */ /* 0x000fe20000000f00 */
[C---:B----4-:R-:W-:Y:S02]  /*8ba0*/  FMUL.FTZ R7, R132.reuse, R151 ;  /* 0x0000009784077220 */ /* 0x050fe40000410000 */
[----:B------:R-:W-:Y:S02]  /*8bb0*/  FMUL.FTZ R49, R133, R189 ;  /* 0x000000bd85317220 */ /* 0x000fe40000410000 */
[C---:B------:R-:W-:Y:S01]  /*8bc0*/  FMUL.FTZ R67, R132.reuse, R207 ;  /* 0x000000cf84437220 */ /* 0x040fe20000410000 */
[----:B------:R2:W3:Y:S01]  /*8bd0*/  MUFU.EX2 R2, R0 ;  /* 0x0000000000027308 */ /* 0x0004e20000000800 */
[C---:B------:R-:W-:Y:S02]  /*8be0*/  FMUL.FTZ R66, R132.reuse, R206 ;  /* 0x000000ce84427220 */ /* 0x040fe40000410000 */
[----:B------:R-:W-:Y:S02]  /*8bf0*/  FMUL.FTZ R70, R132, R70 ;  /* 0x0000004684467220 */ /* 0x000fe40000410000 */
[----:B-1----:R-:W-:Y:S02]  /*8c00*/  FFMA.FTZ R6, R208, c[0x0][0x23c], -R5 ;  /* 0x00008f00d0067a23 */ /* 0x002fe40000010805 */
[----:B------:R-:W-:Y:S02]  /*8c10*/  FMUL.FTZ R208, R3, c[0x0][0x23c] ;  /* 0x00008f0003d07a20 */ /* 0x000fe40000410000 */
[C---:B------:R-:W-:Y:S01]  /*8c20*/  FMUL.FTZ R71, R132.reuse, R71 ;  /* 0x0000004784477220 */ /* 0x040fe20000410000 */
[----:B------:R-:W1:Y:S01]  /*8c30*/  MUFU.EX2 R232, R6 ;  /* 0x0000000600e87308 */ /* 0x000e620000000800 */
[----:B------:R-:W-:Y:S01]  /*8c40*/  FMUL.FTZ R82, R132, R82 ;  /* 0x0000005284527220 */ /* 0x000fe20000410000 */
[----:B------:R-:W-:Y:S01]  /*8c50*/  FSEL R208, R208, RZ, P1 ;  /* 0x000000ffd0d07208 */ /* 0x000fe20000800000 */
[C---:B------:R-:W-:Y:S02]  /*8c60*/  FMUL.FTZ R83, R132.reuse, R83 ;  /* 0x0000005384537220 */ /* 0x040fe40000410000 */
[C---:B------:R-:W-:Y:S02]  /*8c70*/  FMUL.FTZ R84, R133.reuse, R84 ;  /* 0x0000005485547220 */ /* 0x040fe40000410000 */
[C---:B------:R-:W-:Y:S02]  /*8c80*/  FMUL.FTZ R85, R133.reuse, R85 ;  /* 0x0000005585557220 */ /* 0x040fe40000410000 */
[C---:B------:R-:W-:Y:S01]  /*8c90*/  FMUL.FTZ R86, R132.reuse, R86 ;  /* 0x0000005684567220 */ /* 0x040fe20000410000 */
[----:B------:R-:W-:Y:S01]  /*8ca0*/  MUFU.EX2 R189, R221 ;  /* 0x000000dd00bd7308 */ /* 0x000fe20000000800 */
[----:B------:R-:W-:Y:S02]  /*8cb0*/  FMUL.FTZ R87, R132, R87 ;  /* 0x0000005784577220 */ /* 0x000fe40000410000 */
[----:B------:R-:W-:Y:S02]  /*8cc0*/  FMUL.FTZ R96, R133, R96 ;  /* 0x0000006085607220 */ /* 0x000fe40000410000 */
[----:B--2---:R-:W-:Y:S01]  /*8cd0*/  FADD.FTZ R0, -R3, R141 ;  /* 0x0000008d03007221 */ /* 0x004fe20000010100 */
[----:B------:R-:W-:Y:S01]  /*8ce0*/  F2FP.BF16.PACK_AB R141, R65, R58 ;  /* 0x0000003a418d723e */ /* 0x000fe200000010ff */
[----:B---3--:R-:W-:Y:S01]  /*8cf0*/  FMUL.FTZ R12, R2, R152 ;  /* 0x00000098020c7220 */ /* 0x008fe20000410000 */
[----:B------:R-:W-:Y:S01]  /*8d00*/  MOV R152, R48 ;  /* 0x0000003000987202 */ /* 0x000fe20000000f00 */
[----:B------:R-:W-:Y:S01]  /*8d10*/  FMUL.FTZ R0, R0, c[0x0][0x23c] ;  /* 0x00008f0000007a20 */ /* 0x000fe20000410000 */
[----:B------:R-:W-:Y:S01]  /*8d20*/  MUFU.EX2 R250, R250 ;  /* 0x000000fa00fa7308 */ /* 0x000fe20000000800 */
[C---:B------:R-:W-:Y:S01]  /*8d30*/  FMUL.FTZ R13, R2.reuse, R153 ;  /* 0x00000099020d7220 */ /* 0x040fe20000410000 */
[----:B------:R-:W-:Y:S01]  /*8d40*/  MOV R153, R47 ;  /* 0x0000002f00997202 */ /* 0x000fe20000000f00 */
[----:B------:R-:W-:Y:S01]  /*8d50*/  FMUL.FTZ R28, R2, R168 ;  /* 0x000000a8021c7220 */ /* 0x000fe20000410000 */
[----:B-1----:R-:W-:Y:S01]  /*8d60*/  F2FP.BF16.PACK_AB R142, R232, R62 ;  /* 0x0000003ee88e723e */ /* 0x002fe200000010ff */
[----:B------:R-:W-:Y:S01]  /*8d70*/  FFMA.FTZ R6, R143, c[0x0][0x23c], -R4 ;  /* 0x00008f008f067a23 */ /* 0x000fe20000010804 */
[----:B------:R-:W-:Y:S01]  /*8d80*/  MOV R168, R60 ;  /* 0x0000003c00a87202 */ /* 0x000fe20000000f00 */
[C---:B------:R-:W-:Y:S01]  /*8d90*/  FMUL.FTZ R40, R2.reuse, R176 ;  /* 0x000000b002287220 */ /* 0x040fe20000410000 */
[----:B------:R-:W-:Y:S01]  /*8da0*/  MOV R176, R41 ;  /* 0x0000002900b07202 */ /* 0x000fe20000000f00 */
[C---:B------:R-:W-:Y:S01]  /*8db0*/  FMUL.FTZ R41, R2.reuse, R177 ;  /* 0x000000b102297220 */ /* 0x040fe20000410000 */
[----:B------:R-:W1:Y:S01]  /*8dc0*/  MUFU.EX2 R61, R6 ;  /* 0x00000006003d7308 */ /* 0x000e620000000800 */
[----:B------:R-:W-:Y:S01]  /*8dd0*/  MOV R177, R45 ;  /* 0x0000002d00b17202 */ /* 0x000fe20000000f00 */
[C---:B------:R-:W-:Y:S02]  /*8de0*/  FMUL.FTZ R45, R2.reuse, R185 ;  /* 0x000000b9022d7220 */ /* 0x040fe40000410000 */
[C---:B------:R-:W-:Y:S02]  /*8df0*/  FMUL.FTZ R48, R133.reuse, R188 ;  /* 0x000000bc85307220 */ /* 0x040fe40000410000 */
[C---:B------:R-:W-:Y:S02]  /*8e00*/  FMUL.FTZ R60, R2.reuse, R200 ;  /* 0x000000c8023c7220 */ /* 0x040fe40000410000 */
[----:B------:R-:W-:Y:S02]  /*8e10*/  FMUL.FTZ R65, R133, R205 ;  /* 0x000000cd85417220 */ /* 0x000fe40000410000 */
[----:B------:R-:W2:Y:S01]  /*8e20*/  MUFU.EX2 R0, R0 ;  /* 0x0000000000007308 */ /* 0x000ea20000000800 */
[C---:B------:R-:W-:Y:S02]  /*8e30*/  FMUL.FTZ R72, R2.reuse, R72 ;  /* 0x0000004802487220 */ /* 0x040fe40000410000 */
[C---:B------:R-:W-:Y:S02]  /*8e40*/  FMUL.FTZ R73, R2.reuse, R73 ;  /* 0x0000004902497220 */ /* 0x040fe40000410000 */
[C---:B------:R-:W-:Y:S02]  /*8e50*/  FMUL.FTZ R76, R2.reuse, R76 ;  /* 0x0000004c024c7220 */ /* 0x040fe40000410000 */
[C---:B------:R-:W-:Y:S02]  /*8e60*/  FMUL.FTZ R77, R2.reuse, R77 ;  /* 0x0000004d024d7220 */ /* 0x040fe40000410000 */
[C---:B------:R-:W-:Y:S01]  /*8e70*/  FMUL.FTZ R88, R2.reuse, R88 ;  /* 0x0000005802587220 */ /* 0x040fe20000410000 */
[----:B------:R-:W-:Y:S01]  /*8e80*/  MUFU.EX2 R205, R222 ;  /* 0x000000de00cd7308 */ /* 0x000fe20000000800 */
[C---:B------:R-:W-:Y:S02]  /*8e90*/  FMUL.FTZ R89, R2.reuse, R89 ;  /* 0x0000005902597220 */ /* 0x040fe40000410000 */
[----:B------:R-:W-:Y:S01]  /*8ea0*/  FMUL.FTZ R92, R2, R92 ;  /* 0x0000005c025c7220 */ /* 0x000fe20000410000 */
[-C--:B-1----:R-:W-:Y:S01]  /*8eb0*/  F2FP.BF16.PACK_AB R143, R231, R61.reuse ;  /* 0x0000003de78f723e */ /* 0x082fe200000010ff */
[----:B------:R-:W-:Y:S01]  /*8ec0*/  FFMA.FTZ R6, R246, c[0x0][0x23c], -R139 ;  /* 0x00008f00f6067a23 */ /* 0x000fe2000001088b */
[----:B------:R-:W-:Y:S01]  /*8ed0*/  MOV R172, R61 ;  /* 0x0000003d00ac7202 */ /* 0x000fe20000000f00 */
[----:B------:R-:W-:Y:S02]  /*8ee0*/  FFMA.FTZ R246, R25, c[0x0][0x23c], -R5 ;  /* 0x00008f0019f67a23 */ /* 0x000fe40000010805 */
[C---:B------:R-:W-:Y:S01]  /*8ef0*/  FMUL.FTZ R25, R2.reuse, R161 ;  /* 0x000000a102197220 */ /* 0x040fe20000410000 */
[----:B------:R-:W1:Y:S01]  /*8f00*/  MUFU.EX2 R57, R6 ;  /* 0x0000000600397308 */ /* 0x000e620000000800 */
[C---:B------:R-:W-:Y:S02]  /*8f10*/  FMUL.FTZ R61, R2.reuse, R201 ;  /* 0x000000c9023d7220 */ /* 0x040fe40000410000 */
[----:B------:R-:W-:Y:S02]  /*8f20*/  FMUL.FTZ R93, R2, R93 ;  /* 0x0000005d025d7220 */ /* 0x000fe40000410000 */
[C---:B--2---:R-:W-:Y:S02]  /*8f30*/  FMUL.FTZ R11, R0.reuse, R147 ;  /* 0x00000093000b7220 */ /* 0x044fe40000410000 */
[C---:B------:R-:W-:Y:S01]  /*8f40*/  FMUL.FTZ R14, R0.reuse, R154 ;  /* 0x0000009a000e7220 */ /* 0x040fe20000410000 */
[----:B------:R-:W-:Y:S01]  /*8f50*/  MOV R154, R55 ;  /* 0x00000037009a7202 */ /* 0x000fe20000000f00 */
[C---:B------:R-:W-:Y:S01]  /*8f60*/  FMUL.FTZ R26, R0.reuse, R162 ;  /* 0x000000a2001a7220 */ /* 0x040fe20000410000 */
[----:B------:R-:W-:Y:S01]  /*8f70*/  MOV R162, R53 ;  /* 0x0000003500a27202 */ /* 0x000fe20000000f00 */
[C---:B------:R-:W-:Y:S01]  /*8f80*/  FMUL.FTZ R27, R0.reuse, R163 ;  /* 0x000000a3001b7220 */ /* 0x040fe20000410000 */
[----:B------:R-:W-:Y:S01]  /*8f90*/  MOV R163, R50 ;  /* 0x0000003200a37202 */ /* 0x000fe20000000f00 */
[C---:B------:R-:W-:Y:S01]  /*8fa0*/  FMUL.FTZ R30, R0.reuse, R170 ;  /* 0x000000aa001e7220 */ /* 0x040fe20000410000 */
[----:B------:R-:W-:Y:S01]  /*8fb0*/  MUFU.EX2 R206, R246 ;  /* 0x000000f600ce7308 */ /* 0x000fe20000000800 */
[C---:B------:R-:W-:Y:S02]  /*8fc0*/  FMUL.FTZ R31, R0.reuse, R171 ;  /* 0x000000ab001f7220 */ /* 0x040fe40000410000 */
[----:B------:R-:W-:Y:S02]  /*8fd0*/  FMUL.FTZ R47, R0, R187 ;  /* 0x000000bb002f7220 */ /* 0x000fe40000410000 */
[----:B------:R-:W-:Y:S02]  /*8fe0*/  FMUL.FTZ R50, R132, R190 ;  /* 0x000000be84327220 */ /* 0x000fe40000410000 */
[C---:B------:R-:W-:Y:S02]  /*8ff0*/  FMUL.FTZ R74, R0.reuse, R74 ;  /* 0x0000004a004a7220 */ /* 0x040fe40000410000 */
[----:B------:R-:W-:Y:S01]  /*9000*/  FMUL.FTZ R75, R0, R75 ;  /* 0x0000004b004b7220 */ /* 0x000fe20000410000 */
[----:B-1----:R-:W-:Y:S01]  /*9010*/  MOV R161, R57 ;  /* 0x0000003900a17202 */ /* 0x002fe20000000f00 */
[----:B------:R-:W-:Y:S01]  /*9020*/  FFMA.FTZ R6, R9, c[0x0][0x23c], -R139 ;  /* 0x00008f0009067a23 */ /* 0x000fe2000001088b */
[----:B------:R-:W-:Y:S01]  /*9030*/  MUFU.EX2 R171, R211 ;  /* 0x000000d300ab7308 */ /* 0x000fe20000000800 */
[----:B------:R-:W-:Y:S02]  /*9040*/  FMUL.FTZ R9, R2, R145 ;  /* 0x0000009102097220 */ /* 0x000fe40000410000 */
[C---:B------:R-:W-:Y:S02]  /*9050*/  FMUL.FTZ R78, R0.reuse, R78 ;  /* 0x0000004e004e7220 */ /* 0x040fe40000410000 */
[C---:B------:R-:W-:Y:S02]  /*9060*/  FMUL.FTZ R79, R0.reuse, R79 ;  /* 0x0000004f004f7220 */ /* 0x040fe40000410000 */
[C---:B------:R-:W-:Y:S02]  /*9070*/  FMUL.FTZ R90, R0.reuse, R90 ;  /* 0x0000005a005a7220 */ /* 0x040fe40000410000 */
[C---:B------:R-:W-:Y:S01]  /*9080*/  FMUL.FTZ R91, R0.reuse, R91 ;  /* 0x0000005b005b7220 */ /* 0x040fe20000410000 */
[----:B------:R1:W-:Y:S01]  /*9090*/  MUFU.EX2 R64, R6 ;  /* 0x0000000600407308 */ /* 0x0003e20000000800 */
[C---:B------:R-:W-:Y:S02]  /*90a0*/  FMUL.FTZ R94, R0.reuse, R94 ;  /* 0x0000005e005e7220 */ /* 0x040fe40000410000 */
[----:B------:R-:W-:Y:S02]  /*90b0*/  FMUL.FTZ R95, R0, R95 ;  /* 0x0000005f005f7220 */ /* 0x000fe40000410000 */
[C---:B------:R-:W-:Y:S02]  /*90c0*/  FMUL.FTZ R97, R133.reuse, R97 ;  /* 0x0000006185617220 */ /* 0x040fe40000410000 */
[C---:B------:R-:W-:Y:S02]  /*90d0*/  FMUL.FTZ R98, R132.reuse, R98 ;  /* 0x0000006284627220 */ /* 0x040fe40000410000 */
[C---:B------:R-:W-:Y:S01]  /*90e0*/  FMUL.FTZ R99, R132.reuse, R99 ;  /* 0x0000006384637220 */ /* 0x040fe20000410000 */
        /* <DEDUP_REMOVED lines=8> */
[----:B------:R-:W-:Y:S02]  /*9170*/  FMUL.FTZ R106, R0, R106 ;  /* 0x0000006a006a7220 */ /* 0x000fe40000410000 */
[--C-:B-1----:R-:W-:Y:S02]  /*9180*/  FFMA.FTZ R6, R245, c[0x0][0x23c], -R208.reuse ;  /* 0x00008f00f5067a23 */ /* 0x102fe400000108d0 */
[----:B------:R-:W-:Y:S02]  /*9190*/  FFMA.FTZ R245, R24, c[0x0][0x23c], -R5 ;  /* 0x00008f0018f57a23 */ /* 0x000fe40000010805 */
[----:B------:R-:W-:Y:S01]  /*91a0*/  FMUL.FTZ R24, R2, R160 ;  /* 0x000000a002187220 */ /* 0x000fe20000410000 */
[----:B------:R1:W2:Y:S01]  /*91b0*/  MUFU.EX2 R59, R6 ;  /* 0x00000006003b7308 */ /* 0x0002a20000000800 */
[----:B------:R-:W-:Y:S01]  /*91c0*/  MOV R160, R58 ;  /* 0x0000003a00a07202 */ /* 0x000fe20000000f00 */
[C---:B------:R-:W-:Y:S02]  /*91d0*/  FMUL.FTZ R58, R0.reuse, R194 ;  /* 0x000000c2003a7220 */ /* 0x040fe40000410000 */
[----:B------:R-:W-:Y:S02]  /*91e0*/  FMUL.FTZ R107, R0, R107 ;  /* 0x0000006b006b7220 */ /* 0x000fe40000410000 */
[C---:B------:R-:W-:Y:S02]  /*91f0*/  FMUL.FTZ R108, R2.reuse, R108 ;  /* 0x0000006c026c7220 */ /* 0x040fe40000410000 */
[----:B------:R-:W-:Y:S02]  /*9200*/  FMUL.FTZ R109, R2, R109 ;  /* 0x0000006d026d7220 */ /* 0x000fe40000410000 */
[C---:B------:R-:W-:Y:S02]  /*9210*/  FMUL.FTZ R110, R0.reuse, R110 ;  /* 0x0000006e006e7220 */ /* 0x040fe40000410000 */
[----:B------:R-:W-:Y:S02]  /*9220*/  FMUL.FTZ R111, R0, R111 ;  /* 0x0000006f006f7220 */ /* 0x000fe40000410000 */
[C---:B------:R-:W-:Y:S02]  /*9230*/  FMUL.FTZ R112, R133.reuse, R112 ;  /* 0x0000007085707220 */ /* 0x040fe40000410000 */
[C---:B------:R-:W-:Y:S02]  /*9240*/  FMUL.FTZ R113, R133.reuse, R113 ;  /* 0x0000007185717220 */ /* 0x040fe40000410000 */
[C---:B------:R-:W-:Y:S02]  /*9250*/  FMUL.FTZ R114, R132.reuse, R114 ;  /* 0x0000007284727220 */ /* 0x040fe40000410000 */
[----:B------:R-:W-:Y:S02]  /*9260*/  FMUL.FTZ R115, R132, R115 ;  /* 0x0000007384737220 */ /* 0x000fe40000410000 */
[C---:B------:R-:W-:Y:S02]  /*9270*/  FMUL.FTZ R116, R133.reuse, R116 ;  /* 0x0000007485747220 */ /* 0x040fe40000410000 */
[--C-:B-1----:R-:W-:Y:S01]  /*9280*/  FFMA.FTZ R6, R8, c[0x0][0x23c], -R208.reuse ;  /* 0x00008f0008067a23 */ /* 0x102fe200000108d0 */
[----:B--2---:R-:W-:Y:S01]  /*9290*/  MOV R159, R59 ;  /* 0x0000003b009f7202 */ /* 0x004fe20000000f00 */
[----:B------:R-:W-:Y:S01]  /*92a0*/  FMUL.FTZ R8, R2, R144 ;  /* 0x0000009002087220 */ /* 0x000fe20000410000 */
[----:B------:R-:W-:Y:S01]  /*92b0*/  F2FP.BF16.PACK_AB R144, R64, R57 ;  /* 0x000000394090723e */ /* 0x000fe200000010ff */
[----:B------:R-:W1:Y:S01]  /*92c0*/  MUFU.EX2 R63, R6 ;  /* 0x00000006003f7308 */ /* 0x000e620000000800 */
[----:B------:R-:W-:Y:S02]  /*92d0*/  FMUL.FTZ R57, R2, R193 ;  /* 0x000000c102397220 */ /* 0x000fe40000410000 */
[----:B------:R-:W-:Y:S02]  /*92e0*/  FMUL.FTZ R117, R133, R117 ;  /* 0x0000007585757220 */ /* 0x000fe40000410000 */
[C---:B------:R-:W-:Y:S02]  /*92f0*/  FMUL.FTZ R118, R132.reuse, R118 ;  /* 0x0000007684767220 */ /* 0x040fe40000410000 */
[----:B------:R-:W-:Y:S02]  /*9300*/  FMUL.FTZ R119, R132, R119 ;  /* 0x0000007784777220 */ /* 0x000fe40000410000 */
[C---:B------:R-:W-:Y:S01]  /*9310*/  FMUL.FTZ R120, R2.reuse, R120 ;  /* 0x0000007802787220 */ /* 0x040fe20000410000 */
[----:B------:R-:W-:Y:S01]  /*9320*/  MUFU.EX2 R193, R237 ;  /* 0x000000ed00c17308 */ /* 0x000fe20000000800 */
[----:B------:R-:W-:Y:S02]  /*9330*/  FMUL.FTZ R121, R2, R121 ;  /* 0x0000007902797220 */ /* 0x000fe40000410000 */
[C---:B------:R-:W-:Y:S02]  /*9340*/  FMUL.FTZ R122, R0.reuse, R122 ;  /* 0x0000007a007a7220 */ /* 0x040fe40000410000 */
[----:B------:R-:W-:Y:S02]  /*9350*/  FMUL.FTZ R123, R0, R123 ;  /* 0x0000007b007b7220 */ /* 0x000fe40000410000 */
[C---:B------:R-:W-:Y:S02]  /*9360*/  FMUL.FTZ R124, R2.reuse, R124 ;  /* 0x0000007c027c7220 */ /* 0x040fe40000410000 */
[----:B------:R-:W-:Y:S02]  /*9370*/  FMUL.FTZ R125, R2, R125 ;  /* 0x0000007d027d7220 */ /* 0x000fe40000410000 */
[C---:B------:R-:W-:Y:S02]  /*9380*/  FMUL.FTZ R126, R0.reuse, R126 ;  /* 0x0000007e007e7220 */ /* 0x040fe40000410000 */
[----:B------:R-:W-:Y:S01]  /*9390*/  FMUL.FTZ R127, R0, R127 ;  /* 0x0000007f007f7220 */ /* 0x000fe20000410000 */
[----:B-1----:R-:W-:Y:S01]  /*93a0*/  F2FP.BF16.PACK_AB R145, R63, R59 ;  /* 0x0000003b3f91723e */ /* 0x002fe200000010ff */
[----:B------:R-:W-:Y:S01]  /*93b0*/  FFMA.FTZ R6, R248, c[0x0][0x23c], -R139 ;  /* 0x00008f00f8067a23 */ /* 0x000fe2000001088b */
[----:B------:R-:W-:Y:S01]  /*93c0*/  MOV R173, R63 ;  /* 0x0000003f00ad7202 */ /* 0x000fe20000000f00 */
[----:B------:R-:W-:Y:S02]  /*93d0*/  FFMA.FTZ R248, R29, c[0x0][0x23c], -R5 ;  /* 0x00008f001df87a23 */ /* 0x000fe40000010805 */
[----:B------:R-:W1:Y:S01]  /*93e0*/  MUFU.EX2 R234, R6 ;  /* 0x0000000600ea7308 */ /* 0x000e620000000800 */
[----:B------:R-:W-:Y:S02]  /*93f0*/  FFMA.FTZ R5, R251, c[0x0][0x23c], -R208 ;  /* 0x00008f00fb057a23 */ /* 0x000fe400000108d0 */
[----:B------:R-:W-:Y:S02]  /*9400*/  FFMA.FTZ R251, R10, c[0x0][0x23c], -R4 ;  /* 0x00008f000afb7a23 */ /* 0x000fe40000010804 */
[----:B------:R-:W-:Y:S02]  /*9410*/  FMUL.FTZ R10, R0, R146 ;  /* 0x00000092000a7220 */ /* 0x000fe40000410000 */
[----:B------:R-:W-:Y:S01]  /*9420*/  FMUL.FTZ R29, R2, R169 ;  /* 0x000000a9021d7220 */ /* 0x000fe20000410000 */
[----:B------:R-:W-:Y:S01]  /*9430*/  MOV R169, R43 ;  /* 0x0000002b00a97202 */ /* 0x000fe20000000f00 */
[C---:B------:R-:W-:Y:S01]  /*9440*/  FMUL.FTZ R43, R0.reuse, R179 ;  /* 0x000000b3002b7220 */ /* 0x040fe20000410000 */
[----:B------:R2:W-:Y:S01]  /*9450*/  MUFU.EX2 R229, R5 ;  /* 0x0000000500e57308 */ /* 0x0005e20000000800 */
[C---:B------:R-:W-:Y:S02]  /*9460*/  FMUL.FTZ R59, R0.reuse, R195 ;  /* 0x000000c3003b7220 */ /* 0x040fe40000410000 */
[----:B------:R-:W-:Y:S02]  /*9470*/  FMUL.FTZ R63, R0, R203 ;  /* 0x000000cb003f7220 */ /* 0x000fe40000410000 */
[C---:B------:R-:W-:Y:S02]  /*9480*/  FMUL.FTZ R128, R133.reuse, R128 ;  /* 0x0000008085807220 */ /* 0x040fe40000410000 */
[----:B------:R-:W-:Y:S02]  /*9490*/  FMUL.FTZ R129, R133, R129 ;  /* 0x0000008185817220 */ /* 0x000fe40000410000 */
[C---:B------:R-:W-:Y:S01]  /*94a0*/  FMUL.FTZ R130, R132.reuse, R130 ;  /* 0x0000008284827220 */ /* 0x040fe20000410000 */
[----:B------:R-:W-:Y:S01]  /*94b0*/  MUFU.EX2 R194, R248 ;  /* 0x000000f800c27308 */ /* 0x000fe20000000800 */
[----:B------:R-:W-:Y:S02]  /*94c0*/  FMUL.FTZ R131, R132, R131 ;  /* 0x0000008384837220 */ /* 0x000fe40000410000 */
[--C-:B------:R-:W-:Y:S01]  /*94d0*/  FFMA.FTZ R153, R153, c[0x0][0x23c], -R208.reuse ;  /* 0x00008f0099997a23 */ /* 0x100fe200000108d0 */
[----:B-1----:R-:W-:Y:S01]  /*94e0*/  F2FP.BF16.PACK_AB R146, R230, R234 ;  /* 0x000000eae692723e */ /* 0x002fe200000010ff */
[----:B------:R-:W-:Y:S02]  /*94f0*/  FFMA.FTZ R6, R252, c[0x0][0x23c], -R208 ;  /* 0x00008f00fc067a23 */ /* 0x000fe400000108d0 */
[----:B------:R-:W-:Y:S02]  /*9500*/  FFMA.FTZ R252, R15, c[0x0][0x23c], -R4 ;  /* 0x00008f000ffc7a23 */ /* 0x000fe40000010804 */
[C---:B------:R-:W-:Y:S01]  /*9510*/  FMUL.FTZ R4, R133.reuse, R148 ;  /* 0x0000009485047220 */ /* 0x040fe20000410000 */
[----:B------:R-:W1:Y:S01]  /*9520*/  MUFU.EX2 R233, R6 ;  /* 0x0000000600e97308 */ /* 0x000e620000000800 */
[----:B------:R-:W-:Y:S01]  /*9530*/  FMUL.FTZ R15, R0, R155 ;  /* 0x0000009b000f7220 */ /* 0x000fe20000410000 */
[----:B------:R-:W-:Y:S01]  /*9540*/  MOV R155, R35 ;  /* 0x00000023009b7202 */ /* 0x000fe20000000f00 */
[----:B------:R-:W-:Y:S01]  /*9550*/  FMUL.FTZ R35, R132, R175 ;  /* 0x000000af84237220 */ /* 0x000fe20000410000 */
[----:B------:R-:W-:Y:S01]  /*9560*/  MOV R175, R56 ;  /* 0x0000003800af7202 */ /* 0x000fe20000000f00 */
[----:B--2---:R-:W-:Y:S02]  /*9570*/  FMUL.FTZ R5, R133, R149 ;  /* 0x0000009585057220 */ /* 0x004fe40000410000 */
[----:B------:R-:W-:Y:S02]  /*9580*/  FMUL.FTZ R56, R2, R192 ;  /* 0x000000c002387220 */ /* 0x000fe40000410000 */
[--C-:B------:R-:W-:Y:S01]  /*9590*/  FFMA.FTZ R152, R152, c[0x0][0x23c], -R208.reuse ;  /* 0x00008f0098987a23 */ /* 0x100fe200000108d0 */
[----:B------:R-:W-:Y:S01]  /*95a0*/  MUFU.EX2 R200, R153 ;  /* 0x0000009900c87308 */ /* 0x000fe20000000800 */
[--C-:B------:R-:W-:Y:S02]  /*95b0*/  FFMA.FTZ R158, R158, c[0x0][0x23c], -R208.reuse ;  /* 0x00008f009e9e7a23 */ /* 0x100fe400000108d0 */
[--C-:B------:R-:W-:Y:S02]  /*95c0*/  FFMA.FTZ R163, R163, c[0x0][0x23c], -R208.reuse ;  /* 0x00008f00a3a37a23 */ /* 0x100fe400000108d0 */
[--C-:B------:R-:W-:Y:S02]  /*95d0*/  FFMA.FTZ R155, R155, c[0x0][0x23c], -R139.reuse ;  /* 0x00008f009b9b7a23 */ /* 0x100fe4000001088b */
[--C-:B------:R-:W-:Y:S02]  /*95e0*/  FFMA.FTZ R154, R154, c[0x0][0x23c], -R139.reuse ;  /* 0x00008f009a9a7a23 */ /* 0x100fe4000001088b */
[--C-:B------:R-:W-:Y:S01]  /*95f0*/  FFMA.FTZ R156, R156, c[0x0][0x23c], -R139.reuse ;  /* 0x00008f009c9c7a23 */ /* 0x100fe2000001088b */
[----:B------:R-:W-:Y:S01]  /*9600*/  MUFU.EX2 R188, R152 ;  /* 0x0000009800bc7308 */ /* 0x000fe20000000800 */
[--C-:B------:R-:W-:Y:S02]  /*9610*/  FFMA.FTZ R157, R157, c[0x0][0x23c], -R139.reuse ;  /* 0x00008f009d9d7a23 */ /* 0x100fe4000001088b */
[--C-:B------:R-:W-:Y:S01]  /*9620*/  FFMA.FTZ R215, R215, c[0x0][0x23c], -R139.reuse ;  /* 0x00008f00d7d77a23 */ /* 0x100fe2000001088b */
[----:B-1----:R-:W-:Y:S01]  /*9630*/  F2FP.BF16.PACK_AB R147, R229, R233 ;  /* 0x000000e9e593723e */ /* 0x002fe200000010ff */
[----:B------:R-:W-:Y:S02]  /*9640*/  FMUL.FTZ R6, R132, R150 ;  /* 0x0000009684067220 */ /* 0x000fe40000410000 */
[----:B------:R-:W-:Y:S01]  /*9650*/  LDSM.16.MT88.4 R148, [R227+0xc000] ;  /* 0x00c00000e394783b */ /* 0x000fe20000004200 */
[--C-:B------:R-:W-:Y:S02]  /*9660*/  FFMA.FTZ R214, R214, c[0x0][0x23c], -R139.reuse ;  /* 0x00008f00d6d67a23 */ /* 0x100fe4000001088b */
[----:B------:R-:W-:Y:S01]  /*9670*/  MUFU.EX2 R203, R154 ;  /* 0x0000009a00cb7308 */ /* 0x000fe20000000800 */
[--C-:B------:R-:W-:Y:S01]  /*9680*/  FFMA.FTZ R213, R213, c[0x0][0x23c], -R139.reuse ;  /* 0x00008f00d5d57a23 */ /* 0x100fe2000001088b */
[-C--:B------:R-:W-:Y:S08]  /*9690*/  HMMA.16816.F32.BF16 R4, R140, R20.reuse, R4 ;  /* 0x000000148c04723c */ /* 0x080ff00000041804 */
[C---:B------:R-:W-:Y:S01]  /*96a0*/  HMMA.16816.F32.BF16 R8, R144.reuse, R20, R8 ;  /* 0x000000149008723c */ /* 0x040fe20000041808 */
[----:B------:R-:W-:Y:S06]  /*96b0*/  MUFU.EX2 R185, R157 ;  /* 0x0000009d00b97308 */ /* 0x000fec0000000800 */
[C---:B------:R-:W-:Y:S01]  /*96c0*/  FMUL.FTZ R20, R133.reuse, R164 ;  /* 0x000000a485147220 */ /* 0x040fe20000410000 */
[-C--:B------:R-:W-:Y:S03]  /*96d0*/  HMMA.16816.F32.BF16 R12, R144, R22.reuse, R12 ;  /* 0x00000016900c723c */ /* 0x080fe6000004180c */
[----:B------:R-:W-:Y:S01]  /*96e0*/  MUFU.EX2 R190, R158 ;  /* 0x0000009e00be7308 */ /* 0x000fe20000000800 */
[C---:B------:R-:W-:Y:S01]  /*96f0*/  FMUL.FTZ R21, R133.reuse, R165 ;  /* 0x000000a585157220 */ /* 0x040fe20000410000 */
[----:B------:R-:W-:Y:S01]  /*9700*/  MOV R165, R64 ;  /* 0x0000004000a57202 */ /* 0x000fe20000000f00 */
[----:B------:R-:W-:Y:S01]  /*9710*/  FMUL.FTZ R64, R133, R204 ;  /* 0x000000cc85407220 */ /* 0x000fe20000410000 */
[----:B------:R-:W-:Y:S01]  /*9720*/  MOV R164, R62 ;  /* 0x0000003e00a47202 */ /* 0x000fe20000000f00 */
[C---:B------:R-:W-:Y:S04]  /*9730*/  HMMA.16816.F32.BF16 R16, R140.reuse, R22, R16 ;  /* 0x000000168c10723c */ /* 0x040fe80000041810 */
[----:B------:R-:W-:Y:S01]  /*9740*/  FMUL.FTZ R62, R0, R202 ;  /* 0x000000ca003e7220 */ /* 0x000fe20000410000 */
[----:B------:R-:W-:Y:S02]  /*9750*/  MUFU.EX2 R204, R245 ;  /* 0x000000f500cc7308 */ /* 0x000fe40000000800 */
[C---:B------:R-:W-:Y:S01]  /*9760*/  FMUL.FTZ R22, R132.reuse, R166 ;  /* 0x000000a684167220 */ /* 0x040fe20000410000 */
[----:B------:R-:W-:Y:S01]  /*9770*/  MOV R166, R51 ;  /* 0x0000003300a67202 */ /* 0x000fe20000000f00 */
[C---:B------:R-:W-:Y:S03]  /*9780*/  FMUL.FTZ R23, R132.reuse, R167 ;  /* 0x000000a784177220 */ /* 0x040fe60000410000 */
[----:B------:R-:W-:Y:S01]  /*9790*/  MOV R167, R52 ;  /* 0x0000003400a77202 */ /* 0x000fe20000000f00 */
[----:B------:R-:W-:Y:S01]  /*97a0*/  FMUL.FTZ R51, R132, R191 ;  /* 0x000000bf84337220 */ /* 0x000fe20000410000 */
[----:B------:R-:W1:Y:S01]  /*97b0*/  LDSM.16.MT88.4 R52, [R228+0xc000] ;  /* 0x00c00000e434783b */ /* 0x000e620000004200 */
[----:B------:R-:W-:Y:S01]  /*97c0*/  MUFU.EX2 R192, R235 ;  /* 0x000000eb00c07308 */ /* 0x000fe20000000800 */
[-C--:B------:R-:W-:Y:S03]  /*97d0*/  HMMA.16816.F32.BF16 R20, R140, R36.reuse, R20 ;  /* 0x000000248c14723c */ /* 0x080fe60000041814 */
[--C-:B------:R-:W-:Y:S02]  /*97e0*/  FFMA.FTZ R166, R166, c[0x0][0x23c], -R208.reuse ;  /* 0x00008f00a6a67a23 */ /* 0x100fe400000108d0 */
[--C-:B------:R-:W-:Y:S03]  /*97f0*/  FFMA.FTZ R167, R167, c[0x0][0x23c], -R208.reuse ;  /* 0x00008f00a7a77a23 */ /* 0x100fe600000108d0 */
[C---:B------:R-:W-:Y:S01]  /*9800*/  HMMA.16816.F32.BF16 R24, R144.reuse, R36, R24 ;  /* 0x000000249018723c */ /* 0x040fe20000041818 */
[----:B------:R-:W-:Y:S06]  /*9810*/  MUFU.EX2 R246, R213 ;  /* 0x000000d500f67308 */ /* 0x000fec0000000800 */
[C---:B------:R-:W-:Y:S01]  /*9820*/  FMUL.FTZ R36, R133.reuse, R180 ;  /* 0x000000b485247220 */ /* 0x040fe20000410000 */
[-C--:B------:R-:W-:Y:S03]  /*9830*/  HMMA.16816.F32.BF16 R28, R144, R38.reuse, R28 ;  /* 0x00000026901c723c */ /* 0x080fe6000004181c */
[----:B------:R-:W-:Y:S01]  /*9840*/  MUFU.EX2 R202, R223 ;  /* 0x000000df00ca7308 */ /* 0x000fe20000000800 */
[C---:B------:R-:W-:Y:S01]  /*9850*/  FMUL.FTZ R37, R133.reuse, R181 ;  /* 0x000000b585257220 */ /* 0x040fe20000410000 */
[----:B------:R-:W-:Y:S01]  /*9860*/  MOV R180, R46 ;  /* 0x0000002e00b47202 */ /* 0x000fe20000000f00 */
[----:B------:R-:W-:Y:S02]  /*9870*/  FMUL.FTZ R46, R0, R186 ;  /* 0x000000ba002e7220 */ /* 0x000fe40000410000 */
[C---:B------:R-:W-:Y:S05]  /*9880*/  HMMA.16816.F32.BF16 R32, R140.reuse, R38, R32 ;  /* 0x000000268c20723c */ /* 0x040fea0000041820 */
[----:B------:R-:W-:Y:S02]  /*9890*/  MUFU.EX2 R186, R210 ;  /* 0x000000d200ba7308 */ /* 0x000fe40000000800 */
[C---:B------:R-:W-:Y:S02]  /*98a0*/  FMUL.FTZ R38, R132.reuse, R182 ;  /* 0x000000b684267220 */ /* 0x040fe40000410000 */
[----:B------:R-:W-:Y:S03]  /*98b0*/  FMUL.FTZ R39, R132, R183 ;  /* 0x000000b784277220 */ /* 0x000fe60000410000 */
[----:B------:R-:W-:Y:S01]  /*98c0*/  MOV R183, R42 ;  /* 0x0000002a00b77202 */ /* 0x000fe20000000f00 */
[----:B------:R-:W-:Y:S01]  /*98d0*/  FMUL.FTZ R42, R0, R178 ;  /* 0x000000b2002a7220 */ /* 0x000fe20000410000 */
[----:B------:R-:W-:Y:S01]  /*98e0*/  MOV R178, R44 ;  /* 0x0000002c00b27202 */ /* 0x000fe20000000f00 */
[----:B------:R-:W-:Y:S01]  /*98f0*/  FMUL.FTZ R44, R2, R184 ;  /* 0x000000b8022c7220 */ /* 0x000fe20000410000 */
[-C--:B-1----:R-:W-:Y:S01]  /*9900*/  HMMA.16816.F32.BF16 R36, R140, R52.reuse, R36 ;  /* 0x000000348c24723c */ /* 0x082fe20000041824 */
[----:B------:R-:W-:Y:S07]  /*9910*/  MUFU.EX2 R182, R217 ;  /* 0x000000d900b67308 */ /* 0x000fee0000000800 */
[C---:B------:R-:W-:Y:S03]  /*9920*/  HMMA.16816.F32.BF16 R40, R144.reuse, R52, R40 ;  /* 0x000000349028723c */ /* 0x040fe60000041828 */
[----:B------:R-:W-:Y:S04]  /*9930*/  MUFU.EX2 R181, R209 ;  /* 0x000000d100b57308 */ /* 0x000fe80000000800 */
[C---:B------:R-:W-:Y:S01]  /*9940*/  FMUL.FTZ R52, R133.reuse, R196 ;  /* 0x000000c485347220 */ /* 0x040fe20000410000 */
[-C--:B------:R-:W-:Y:S04]  /*9950*/  HMMA.16816.F32.BF16 R44, R144, R54.reuse, R44 ;  /* 0x00000036902c723c */ /* 0x080fe8000004182c */
[----:B------:R-:W-:Y:S01]  /*9960*/  FMUL.FTZ R53, R133, R197 ;  /* 0x000000c585357220 */ /* 0x000fe20000410000 */
[----:B------:R-:W1:Y:S03]  /*9970*/  MUFU.EX2 R196, R218 ;  /* 0x000000da00c47308 */ /* 0x000e660000000800 */
[C---:B------:R-:W-:Y:S07]  /*9980*/  HMMA.16816.F32.BF16 R48, R140.reuse, R54, R48 ;  /* 0x000000368c30723c */ /* 0x040fee0000041830 */
[C---:B------:R-:W-:Y:S01]  /*9990*/  FMUL.FTZ R54, R132.reuse, R198 ;  /* 0x000000c684367220 */ /* 0x040fe20000410000 */
[----:B------:R-:W-:Y:S01]  /*99a0*/  MUFU.EX2 R184, R163 ;  /* 0x000000a300b87308 */ /* 0x000fe20000000800 */
[----:B------:R-:W-:Y:S07]  /*99b0*/  FMUL.FTZ R55, R132, R199 ;  /* 0x000000c784377220 */ /* 0x000fee0000410000 */
[-C--:B------:R-:W-:Y:S02]  /*99c0*/  HMMA.16816.F32.BF16 R52, R140, R148.reuse, R52 ;  /* 0x000000948c34723c */ /* 0x080fe40000041834 */
[----:B------:R2:W-:Y:S06]  /*99d0*/  MUFU.EX2 R199, R155 ;  /* 0x0000009b00c77308 */ /* 0x0005ec0000000800 */
[C---:B------:R-:W-:Y:S04]  /*99e0*/  HMMA.16816.F32.BF16 R56, R144.reuse, R148, R56 ;  /* 0x000000949038723c */ /* 0x040fe80000041838 */
[----:B------:R-:W-:Y:S04]  /*99f0*/  MUFU.EX2 R197, R236 ;  /* 0x000000ec00c57308 */ /* 0x000fe80000000800 */
[-C--:B------:R-:W-:Y:S06]  /*9a00*/  HMMA.16816.F32.BF16 R60, R144, R150.reuse, R60 ;  /* 0x00000096903c723c */ /* 0x080fec000004183c */
[----:B------:R-:W-:Y:S02]  /*9a10*/  MUFU.EX2 R198, R251 ;  /* 0x000000fb00c67308 */ /* 0x000fe40000000800 */
[C---:B------:R-:W-:Y:S01]  /*9a20*/  HMMA.16816.F32.BF16 R64, R140.reuse, R150, R64 ;  /* 0x000000968c40723c */ /* 0x040fe20000041840 */
[----:B------:R-:W3:Y:S07]  /*9a30*/  LDSM.16.MT88.4 R148, [R225+0xe000] ;  /* 0x00e00000e194783b */ /* 0x000eee0000004200 */
[----:B------:R-:W-:Y:S01]  /*9a40*/  MUFU.EX2 R251, R215 ;  /* 0x000000d700fb7308 */ /* 0x000fe20000000800 */
[----:B--2---:R-:W-:Y:S09]  /*9a50*/  LDSM.16.MT88.4 R152, [R226+0xd000] ;  /* 0x00d00000e298783b */ /* 0x004ff20000004200 */
[----:B------:R-:W-:Y:S10]  /*9a60*/  MUFU.EX2 R195, R244 ;  /* 0x000000f400c37308 */ /* 0x000ff40000000800 */
[----:B------:R-:W-:Y:S10]  /*9a70*/  MUFU.EX2 R252, R252 ;  /* 0x000000fc00fc7308 */ /* 0x000ff40000000800 */
[----:B------:R-:W-:Y:S01]  /*9a80*/  MUFU.EX2 R248, R166 ;  /* 0x000000a600f87308 */ /* 0x000fe20000000800 */
[-C--:B---3--:R-:W-:Y:S09]  /*9a90*/  HMMA.16816.F32.BF16 R68, R140, R148.reuse, R68 ;  /* 0x000000948c44723c */ /* 0x088ff20000041844 */
[----:B------:R-:W-:Y:S01]  /*9aa0*/  MUFU.EX2 R247, R167 ;  /* 0x000000a700f77308 */ /* 0x000fe20000000800 */
[C---:B------:R-:W-:Y:S08]  /*9ab0*/  HMMA.16816.F32.BF16 R72, R144.reuse, R148, R72 ;  /* 0x000000949048723c */ /* 0x040ff00000041848 */
[-C--:B------:R-:W-:Y:S08]  /*9ac0*/  HMMA.16816.F32.BF16 R76, R144, R150.reuse, R76 ;  /* 0x00000096904c723c */ /* 0x080ff0000004184c */
[C---:B------:R-:W-:Y:S01]  /*9ad0*/  HMMA.16816.F32.BF16 R80, R140.reuse, R150, R80 ;  /* 0x000000968c50723c */ /* 0x040fe20000041850 */
[----:B------:R-:W2:Y:S07]  /*9ae0*/  LDSM.16.MT88.4 R148, [R226+0xe000] ;  /* 0x00e00000e294783b */ /* 0x000eae0000004200 */
[-C--:B--2---:R-:W-:Y:S08]  /*9af0*/  HMMA.16816.F32.BF16 R84, R140, R148.reuse, R84 ;  /* 0x000000948c54723c */ /* 0x084ff00000041854 */
        /* <DEDUP_REMOVED lines=10> */
[C---:B------:R-:W-:Y:S07]  /*9ba0*/  HMMA.16816.F32.BF16 R120, R144.reuse, R148, R120 ;  /* 0x000000949078723c */ /* 0x040fee0000041878 */
[--C-:B------:R-:W-:Y:S01]  /*9bb0*/  FFMA.FTZ R148, R169, c[0x0][0x23c], -R139.reuse ;  /* 0x00008f00a9947a23 */ /* 0x100fe2000001088b */
[-C--:B------:R-:W-:Y:S03]  /*9bc0*/  HMMA.16816.F32.BF16 R124, R144, R150.reuse, R124 ;  /* 0x00000096907c723c */ /* 0x080fe6000004187c */
[----:B------:R2:W-:Y:S05]  /*9bd0*/  MUFU.EX2 R169, R148 ;  /* 0x0000009400a97308 */ /* 0x0005ea0000000800 */
[----:B------:R-:W-:Y:S01]  /*9be0*/  HMMA.16816.F32.BF16 R128, R140, R150, R128 ;  /* 0x000000968c80723c */ /* 0x000fe20000041880 */
[----:B------:R-:W3:Y:S06]  /*9bf0*/  LDL.LU R141, [R1+0x20] ;  /* 0x00002000018d7983 */ /* 0x000eec0000300800 */
[--C-:B------:R-:W-:Y:S01]  /*9c00*/  FFMA.FTZ R140, R180, c[0x0][0x23c], -R208.reuse ;  /* 0x00008f00b48c7a23 */ /* 0x100fe200000108d0 */
[----:B------:R-:W-:Y:S04]  /*9c10*/  MOV R180, R161 ;  /* 0x000000a100b47202 */ /* 0x000fe80000000f00 */
[----:B-1----:R-:W-:Y:S02]  /*9c20*/  F2FP.BF16.PACK_AB R142, R182, R196 ;  /* 0x000000c4b68e723e */ /* 0x002fe400000010ff */
[----:B------:R-:W-:Y:S01]  /*9c30*/  F2FP.BF16.PACK_AB R143, R181, R186 ;  /* 0x000000bab58f723e */ /* 0x000fe200000010ff */
[--C-:B--2---:R-:W-:Y:S01]  /*9c40*/  FFMA.FTZ R148, R178, c[0x0][0x23c], -R139.reuse ;  /* 0x00008f00b2947a23 */ /* 0x104fe2000001088b */
[----:B------:R-:W-:Y:S02]  /*9c50*/  MOV R178, R160 ;  /* 0x000000a000b27202 */ /* 0x000fe40000000f00 */
[----:B------:R-:W2:Y:S01]  /*9c60*/  LDL.LU R160, [R1+0x28] ;  /* 0x0000280001a07983 */ /* 0x000ea20000300800 */
[----:B------:R1:W-:Y:S03]  /*9c70*/  MUFU.EX2 R187, R148 ;  /* 0x0000009400bb7308 */ /* 0x0003e60000000800 */
[----:B------:R-:W4:Y:S01]  /*9c80*/  LDL.LU R161, [R1+0x24] ;  /* 0x0000240001a17983 */ /* 0x000f220000300800 */
[--C-:B-1----:R-:W-:Y:S06]  /*9c90*/  FFMA.FTZ R148, R177, c[0x0][0x23c], -R208.reuse ;  /* 0x00008f00b1947a23 */ /* 0x102fec00000108d0 */
[----:B------:R1:W-:Y:S02]  /*9ca0*/  MUFU.EX2 R220, R148 ;  /* 0x0000009400dc7308 */ /* 0x0003e40000000800 */
[--C-:B-1----:R-:W-:Y:S01]  /*9cb0*/  FFMA.FTZ R148, R183, c[0x0][0x23c], -R208.reuse ;  /* 0x00008f00b7947a23 */ /* 0x102fe200000108d0 */
[----:B------:R-:W-:Y:S07]  /*9cc0*/  MOV R183, R224 ;  /* 0x000000e000b77202 */ /* 0x000fee0000000f00 */
[----:B------:R1:W-:Y:S01]  /*9cd0*/  MUFU.EX2 R224, R148 ;  /* 0x0000009400e07308 */ /* 0x0003e20000000800 */
[--C-:B------:R-:W-:Y:S09]  /*9ce0*/  FFMA.FTZ R144, R183, c[0x0][0x23c], -R139.reuse ;  /* 0x00008f00b7907a23 */ /* 0x100ff2000001088b */
[----:B------:R1:W-:Y:S10]  /*9cf0*/  MUFU.EX2 R179, R144 ;  /* 0x0000009000b37308 */ /* 0x0003f40000000800 */
[----:B------:R1:W-:Y:S02]  /*9d00*/  MUFU.EX2 R183, R140 ;  /* 0x0000008c00b77308 */ /* 0x0003e40000000800 */
[--C-:B-1----:R-:W-:Y:S02]  /*9d10*/  FFMA.FTZ R148, R176, c[0x0][0x23c], -R139.reuse ;  /* 0x00008f00b0947a23 */ /* 0x102fe4000001088b */
[----:B------:R-:W-:Y:S06]  /*9d20*/  FFMA.FTZ R139, R212, c[0x0][0x23c], -R139 ;  /* 0x00008f00d48b7a23 */ /* 0x000fec000001088b */
[----:B------:R1:W1:Y:S01]  /*9d30*/  MUFU.EX2 R176, R148 ;  /* 0x0000009400b07308 */ /* 0x0002620000000800 */
[----:B------:R-:W3:Y:S09]  /*9d40*/  LDSM.16.MT88.4 R144, [R225+0xc800] ;  /* 0x00c80000e190783b */ /* 0x000ef20000004200 */
[----:B------:R-:W-:Y:S01]  /*9d50*/  MUFU.EX2 R212, R156 ;  /* 0x0000009c00d47308 */ /* 0x000fe20000000800 */
[--C-:B------:R-:W-:Y:S01]  /*9d60*/  FFMA.FTZ R140, R175, c[0x0][0x23c], -R208.reuse ;  /* 0x00008f00af8c7a23 */ /* 0x100fe200000108d0 */
[----:B------:R-:W-:Y:S01]  /*9d70*/  MOV R175, R168 ;  /* 0x000000a800af7202 */ /* 0x000fe20000000f00 */
[--C-:B------:R-:W-:Y:S02]  /*9d80*/  FFMA.FTZ R168, R135, c[0x0][0x23c], -R208.reuse ;  /* 0x00008f0087a87a23 */ /* 0x100fe400000108d0 */
[----:B------:R-:W-:Y:S05]  /*9d90*/  FFMA.FTZ R208, R134, c[0x0][0x23c], -R208 ;  /* 0x00008f0086d07a23 */ /* 0x000fea00000108d0 */
[----:B------:R1:W1:Y:S02]  /*9da0*/  MUFU.EX2 R177, R140 ;  /* 0x0000008c00b17308 */ /* 0x0002640000000800 */
[----:B-1----:R-:W1:Y:S01]  /*9db0*/  LDSM.16.MT88.4 R148, [R226+0xc800] ;  /* 0x00c80000e294783b */ /* 0x002e620000004200 */
[----:B------:R-:W-:Y:S07]  /*9dc0*/  F2FP.BF16.PACK_AB R134, R179, R176 ;  /* 0x000000b0b386723e */ /* 0x000fee00000010ff */
[----:B------:R1:W-:Y:S10]  /*9dd0*/  MUFU.EX2 R223, R208 ;  /* 0x000000d000df7308 */ /* 0x0003f40000000800 */
[----:B------:R-:W-:Y:S01]  /*9de0*/  MUFU.EX2 R245, R139 ;  /* 0x0000008b00f57308 */ /* 0x000fe20000000800 */
[----:B------:R-:W-:Y:S02]  /*9df0*/  F2FP.BF16.PACK_AB R140, R219, R170 ;  /* 0x000000aadb8c723e */ /* 0x000fe400000010ff */
[----:B------:R-:W-:Y:S07]  /*9e00*/  F2FP.BF16.PACK_AB R135, R177, R183 ;  /* 0x000000b7b187723e */ /* 0x000fee00000010ff */
[----:B------:R1:W-:Y:S02]  /*9e10*/  MUFU.EX2 R244, R168 ;  /* 0x000000a800f47308 */ /* 0x0003e40000000800 */
[----:B-1----:R-:W-:Y:S01]  /*9e20*/  LDSM.16.MT88.4 R208, [R225+0xf800] ;  /* 0x00f80000e1d0783b */ /* 0x002fe20000004200 */
[----:B------:R-:W-:Y:S01]  /*9e30*/  MOV R168, R189 ;  /* 0x000000bd00a87202 */ /* 0x000fe20000000f00 */
[----:B---3--:R-:W-:Y:S01]  /*9e40*/  FFMA.FTZ R162, R133, R141, R162 ;  /* 0x0000008d85a27223 */ /* 0x008fe200000100a2 */
[----:B------:R-:W-:Y:S02]  /*9e50*/  F2FP.BF16.PACK_AB R141, R171, R216 ;  /* 0x000000d8ab8d723e */ /* 0x000fe400000010ff */
[----:B------:R-:W-:Y:S05]  /*9e60*/  F2FP.BF16.PACK_AB R133, R224, R220 ;  /* 0x000000dce085723e */ /* 0x000fea00000010ff */
[-C--:B------:R-:W-:Y:S03]  /*9e70*/  HMMA.16816.F32.BF16 R4, R140, R144.reuse, R4 ;  /* 0x000000908c04723c */ /* 0x080fe60000041804 */
[----:B--2---:R-:W-:Y:S01]  /*9e80*/  FFMA.FTZ R160, R132, R160, R178 ;  /* 0x000000a084a07223 */ /* 0x004fe200000100b2 */
[----:B------:R-:W-:Y:S01]  /*9e90*/  F2FP.BF16.PACK_AB R132, R187, R169 ;  /* 0x000000a9bb84723e */ /* 0x000fe200000010ff */
[----:B------:R-:W-:Y:S01]  /*9ea0*/  MUFU.EX2 R178, R249 ;  /* 0x000000f900b27308 */ /* 0x000fe20000000800 */
[----:B----4-:R-:W-:Y:S02]  /*9eb0*/  FFMA.FTZ R161, R2, R161, R180 ;  /* 0x000000a102a17223 */ /* 0x010fe400000100b4 */
[----:B------:R-:W2:Y:S01]  /*9ec0*/  LDL.LU R2, [R1+0x2c] ;  /* 0x00002c0001027983 */ /* 0x000ea20000300800 */
[----:B------:R-:W-:Y:S02]  /*9ed0*/  FADD.FTZ R160, R174, R160 ;  /* 0x000000a0aea07221 */ /* 0x000fe40000010000 */
[C---:B------:R-:W-:Y:S04]  /*9ee0*/  HMMA.16816.F32.BF16 R8, R132.reuse, R144, R8 ;  /* 0x000000908408723c */ /* 0x040fe80000041808 */
[----:B------:R-:W-:Y:S01]  /*9ef0*/  FADD.FTZ R165, R165, R161 ;  /* 0x000000a1a5a57221 */ /* 0x000fe20000010000 */
[----:B------:R1:W-:Y:S03]  /*9f00*/  MUFU.EX2 R180, R238 ;  /* 0x000000ee00b47308 */ /* 0x0003e60000000800 */
[-C--:B------:R-:W-:Y:S07]  /*9f10*/  HMMA.16816.F32.BF16 R12, R132, R146.reuse, R12 ;  /* 0x00000092840c723c */ /* 0x080fee000004180c */
[----:B------:R3:W4:Y:S01]  /*9f20*/  MUFU.EX2 R249, R214 ;  /* 0x000000d600f97308 */ /* 0x0007220000000800 */
[C---:B------:R-:W-:Y:S01]  /*9f30*/  HMMA.16816.F32.BF16 R16, R140.reuse, R146, R16 ;  /* 0x000000928c10723c */ /* 0x040fe20000041810 */
[----:B------:R-:W3:Y:S07]  /*9f40*/  LDSM.16.MT88.4 R144, [R228+0xc800] ;  /* 0x00c80000e490783b */ /* 0x000eee0000004200 */
[-C--:B------:R-:W-:Y:S01]  /*9f50*/  HMMA.16816.F32.BF16 R20, R140, R148.reuse, R20 ;  /* 0x000000948c14723c */ /* 0x080fe20000041814 */
[----:B-1----:R1:W5:Y:S07]  /*9f60*/  LDL.LU R238, [R1+0x9c] ;  /* 0x00009c0001ee7983 */ /* 0x00236e0000300800 */
[C---:B------:R-:W-:Y:S01]  /*9f70*/  HMMA.16816.F32.BF16 R24, R132.reuse, R148, R24 ;  /* 0x000000948418723c */ /* 0x040fe20000041818 */
[----:B------:R1:W5:Y:S04]  /*9f80*/  LDL.LU R237, [R1+0x98] ;  /* 0x0000980001ed7983 */ /* 0x0003680000300800 */
[----:B------:R1:W5:Y:S03]  /*9f90*/  LDL.LU R236, [R1+0x94] ;  /* 0x0000940001ec7983 */ /* 0x0003660000300800 */
[-C--:B------:R-:W-:Y:S01]  /*9fa0*/  HMMA.16816.F32.BF16 R28, R132, R150.reuse, R28 ;  /* 0x00000096841c723c */ /* 0x080fe2000004181c */
[----:B------:R1:W5:Y:S07]  /*9fb0*/  LDL.LU R235, [R1+0x90] ;  /* 0x0000900001eb7983 */ /* 0x00036e0000300800 */
[C---:B------:R-:W-:Y:S01]  /*9fc0*/  HMMA.16816.F32.BF16 R32, R140.reuse, R150, R32 ;  /* 0x000000968c20723c */ /* 0x040fe20000041820 */
[----:B------:R-:W1:Y:S07]  /*9fd0*/  LDSM.16.MT88.4 R148, [R227+0xc800] ;  /* 0x00c80000e394783b */ /* 0x000e6e0000004200 */
[-C--:B---3--:R-:W-:Y:S08]  /*9fe0*/  HMMA.16816.F32.BF16 R36, R140, R144.reuse, R36 ;  /* 0x000000908c24723c */ /* 0x088ff00000041824 */
[C---:B------:R-:W-:Y:S08]  /*9ff0*/  HMMA.16816.F32.BF16 R40, R132.reuse, R144, R40 ;  /* 0x000000908428723c */ /* 0x040ff00000041828 */
[-C--:B------:R-:W-:Y:S08]  /*a000*/  HMMA.16816.F32.BF16 R44, R132, R146.reuse, R44 ;  /* 0x00000092842c723c */ /* 0x080ff0000004182c */
[C---:B------:R-:W-:Y:S01]  /*a010*/  HMMA.16816.F32.BF16 R48, R140.reuse, R146, R48 ;  /* 0x000000928c30723c */ /* 0x040fe20000041830 */
[----:B------:R-:W3:Y:S07]  /*a020*/  LDSM.16.MT88.4 R144, [R225+0xe800] ;  /* 0x00e80000e190783b */ /* 0x000eee0000004200 */
[-C--:B-1----:R-:W-:Y:S08]  /*a030*/  HMMA.16816.F32.BF16 R52, R140, R148.reuse, R52 ;  /* 0x000000948c34723c */ /* 0x082ff00000041834 */
[C---:B------:R-:W-:Y:S08]  /*a040*/  HMMA.16816.F32.BF16 R56, R132.reuse, R148, R56 ;  /* 0x000000948438723c */ /* 0x040ff00000041838 */
[-C--:B------:R-:W-:Y:S08]  /*a050*/  HMMA.16816.F32.BF16 R60, R132, R150.reuse, R60 ;  /* 0x00000096843c723c */ /* 0x080ff0000004183c */
        /* <DEDUP_REMOVED lines=19> */
[-C--:B------:R-:W-:Y:S07]  /*a190*/  HMMA.16816.F32.BF16 R124, R132, R150.reuse, R124 ;  /* 0x00000096847c723c */ /* 0x080fee000004187c */
[----:B------:R-:W-:Y:S01]  /*a1a0*/  F2FP.BF16.PACK_AB R134, R204, R206 ;  /* 0x000000cecc86723e */ /* 0x000fe200000010ff */
[----:B------:R-:W-:Y:S01]  /*a1b0*/  HMMA.16816.F32.BF16 R128, R140, R150, R128 ;  /* 0x000000968c80723c */ /* 0x000fe20000041880 */
[----:B------:R-:W-:Y:S03]  /*a1c0*/  LDSM.16.MT88.4 R148, [R227+0xd000] ;  /* 0x00d00000e394783b */ /* 0x000fe60000004200 */
[----:B------:R-:W-:Y:S02]  /*a1d0*/  F2FP.BF16.PACK_AB R135, R189, R205 ;  /* 0x000000cdbd87723e */ /* 0x000fe400000010ff */
[----:B------:R-:W-:Y:S02]  /*a1e0*/  F2FP.BF16.PACK_AB R132, R201, R194 ;  /* 0x000000c2c984723e */ /* 0x000fe400000010ff */
[----:B------:R-:W-:Y:S04]  /*a1f0*/  F2FP.BF16.PACK_AB R133, R202, R195 ;  /* 0x000000c3ca85723e */ /* 0x000fe800000010ff */
[----:B------:R-:W-:Y:S02]  /*a200*/  F2FP.BF16.PACK_AB R141, R188, R200 ;  /* 0x000000c8bc8d723e */ /* 0x000fe400000010ff */
[----:B------:R-:W-:Y:S01]  /*a210*/  F2FP.BF16.PACK_AB R142, R185, R212 ;  /* 0x000000d4b98e723e */ /* 0x000fe200000010ff */
[-C--:B---3--:R-:W-:Y:S05]  /*a220*/  HMMA.16816.F32.BF16 R4, R132, R144.reuse, R4 ;  /* 0x000000908404723c */ /* 0x088fea0000041804 */
[----:B------:R-:W-:Y:S02]  /*a230*/  F2FP.BF16.PACK_AB R143, R184, R190 ;  /* 0x000000beb88f723e */ /* 0x000fe400000010ff */
[----:B------:R-:W-:Y:S07]  /*a240*/  F2FP.BF16.PACK_AB R140, R203, R199 ;  /* 0x000000c7cb8c723e */ /* 0x000fee00000010ff */
[C---:B------:R-:W-:Y:S08]  /*a250*/  HMMA.16816.F32.BF16 R8, R140.reuse, R144, R8 ;  /* 0x000000908c08723c */ /* 0x040ff00000041808 */
[-C--:B------:R-:W-:Y:S08]  /*a260*/  HMMA.16816.F32.BF16 R12, R140, R146.reuse, R12 ;  /* 0x000000928c0c723c */ /* 0x080ff0000004180c */
[C---:B------:R-:W-:Y:S01]  /*a270*/  HMMA.16816.F32.BF16 R16, R132.reuse, R146, R16 ;  /* 0x000000928410723c */ /* 0x040fe20000041810 */
[----:B------:R-:W-:Y:S07]  /*a280*/  LDSM.16.MT88.4 R144, [R225+0xf000] ;  /* 0x00f00000e190783b */ /* 0x000fee0000004200 */
[-C--:B------:R-:W-:Y:S04]  /*a290*/  HMMA.16816.F32.BF16 R20, R132, R152.reuse, R20 ;  /* 0x000000988414723c */ /* 0x080fe80000041814 */
[----:B--2---:R-:W-:Y:S02]  /*a2a0*/  FFMA.FTZ R0, R0, R2, R159 ;  /* 0x0000000200007223 */ /* 0x004fe4000001009f */
[----:B------:R-:W1:Y:S01]  /*a2b0*/  LDSM.16.MT88.4 R156, [R228+0xd000] ;  /* 0x00d00000e49c783b */ /* 0x000e620000004200 */
[----:B------:R-:W-:Y:S01]  /*a2c0*/  FADD.FTZ R2, R175, R162 ;  /* 0x000000a2af027221 */ /* 0x000fe20000010000 */
[C---:B------:R-:W-:Y:S04]  /*a2d0*/  HMMA.16816.F32.BF16 R24, R140.reuse, R152, R24 ;  /* 0x000000988c18723c */ /* 0x040fe80000041818 */
[----:B------:R-:W-:Y:S02]  /*a2e0*/  FADD.FTZ R0, R173, R0 ;  /* 0x00000000ad007221 */ /* 0x000fe40000010000 */
[----:B------:R-:W-:Y:S02]  /*a2f0*/  FADD.FTZ R164, R164, R2 ;  /* 0x00000002a4a47221 */ /* 0x000fe40000010000 */
[-C--:B------:R-:W-:Y:S04]  /*a300*/  HMMA.16816.F32.BF16 R28, R140, R154.reuse, R28 ;  /* 0x0000009a8c1c723c */ /* 0x080fe8000004181c */
[----:B------:R-:W-:Y:S02]  /*a310*/  FADD.FTZ R2, R172, R160 ;  /* 0x000000a0ac027221 */ /* 0x000fe40000010000 */
[----:B------:R-:W-:Y:S01]  /*a320*/  LDSM.16.MT88.4 R160, [R225+0xd800] ;  /* 0x00d80000e1a0783b */ /* 0x000fe20000004200 */
[----:B------:R-:W-:Y:S01]  /*a330*/  FADD.FTZ R0, R233, R0 ;  /* 0x00000000e9007221 */ /* 0x000fe20000010000 */
[C---:B------:R-:W-:Y:S04]  /*a340*/  HMMA.16816.F32.BF16 R32, R132.reuse, R154, R32 ;  /* 0x0000009a8420723c */ /* 0x040fe80000041820 */
[----:B------:R-:W-:Y:S02]  /*a350*/  FADD.FTZ R139, R232, R164 ;  /* 0x000000a4e88b7221 */ /* 0x000fe40000010000 */
[----:B------:R-:W2:Y:S08]  /*a360*/  LDSM.16.MT88.4 R152, [R226+0xf000] ;  /* 0x00f00000e298783b */ /* 0x000eb00000004200 */
[----:B------:R-:W-:Y:S01]  /*a370*/  LDSM.16.MT88.4 R172, [R226+0xd800] ;  /* 0x00d80000e2ac783b */ /* 0x000fe20000004200 */
[-C--:B-1----:R-:W-:Y:S08]  /*a380*/  HMMA.16816.F32.BF16 R36, R132, R156.reuse, R36 ;  /* 0x0000009c8424723c */ /* 0x082ff00000041824 */
        /* <DEDUP_REMOVED lines=8> */
[----:B------:R-:W3:Y:S07]  /*a410*/  LDSM.16.MT88.4 R148, [R227+0xf000] ;  /* 0x00f00000e394783b */ /* 0x000eee0000004200 */
[-C--:B------:R-:W-:Y:S08]  /*a420*/  HMMA.16816.F32.BF16 R68, R132, R144.reuse, R68 ;  /* 0x000000908444723c */ /* 0x080ff00000041844 */
[C---:B------:R-:W-:Y:S07]  /*a430*/  HMMA.16816.F32.BF16 R72, R140.reuse, R144, R72 ;  /* 0x000000908c48723c */ /* 0x040fee0000041848 */
[----:B------:R-:W-:Y:S01]  /*a440*/  FADD.FTZ R145, R234, R165 ;  /* 0x000000a5ea917221 */ /* 0x000fe20000010000 */
[-C--:B------:R-:W-:Y:S01]  /*a450*/  HMMA.16816.F32.BF16 R76, R140, R146.reuse, R76 ;  /* 0x000000928c4c723c */ /* 0x080fe2000004184c */
[----:B------:R1:W5:Y:S03]  /*a460*/  LDL.LU R234, [R1+0x8c] ;  /* 0x00008c0001ea7983 */ /* 0x0003660000300800 */
[----:B------:R-:W-:Y:S01]  /*a470*/  FADD.FTZ R144, R231, R2 ;  /* 0x00000002e7907221 */ /* 0x000fe20000010000 */
[----:B------:R1:W5:Y:S01]  /*a480*/  LDL.LU R233, [R1+0x88] ;  /* 0x0000880001e97983 */ /* 0x0003620000300800 */
[----:B------:R-:W-:Y:S02]  /*a490*/  FADD.FTZ R145, R230, R145 ;  /* 0x00000091e6917221 */ /* 0x000fe40000010000 */
[C---:B------:R-:W-:Y:S01]  /*a4a0*/  HMMA.16816.F32.BF16 R80, R132.reuse, R146, R80 ;  /* 0x000000928450723c */ /* 0x040fe20000041850 */
[----:B------:R1:W5:Y:S03]  /*a4b0*/  LDL.LU R232, [R1+0x84] ;  /* 0x0000840001e87983 */ /* 0x0003660000300800 */
[----:B------:R-:W-:Y:S01]  /*a4c0*/  FADD.FTZ R2, R229, R0 ;  /* 0x00000000e5027221 */ /* 0x000fe20000010000 */
[----:B------:R1:W5:Y:S01]  /*a4d0*/  LDL.LU R231, [R1+0x80] ;  /* 0x0000800001e77983 */ /* 0x0003620000300800 */
[----:B------:R-:W-:Y:S01]  /*a4e0*/  FADD.FTZ R0, R170, R139 ;  /* 0x0000008baa007221 */ /* 0x000fe20000010000 */
[----:B------:R-:W-:Y:S01]  /*a4f0*/  MOV R147, R190 ;  /* 0x000000be00937202 */ /* 0x000fe20000000f00 */
[-C--:B--2---:R-:W-:Y:S01]  /*a500*/  HMMA.16816.F32.BF16 R84, R132, R152.reuse, R84 ;  /* 0x000000988454723c */ /* 0x084fe20000041854 */
[----:B------:R2:W5:Y:S03]  /*a510*/  LDL.LU R230, [R1+0x7c] ;  /* 0x00007c0001e67983 */ /* 0x0005660000300800 */
[----:B------:R-:W-:Y:S01]  /*a520*/  FADD.FTZ R139, R216, R144 ;  /* 0x00000090d88b7221 */ /* 0x000fe20000010000 */
[----:B------:R2:W5:Y:S01]  /*a530*/  LDL.LU R229, [R1+0x78] ;  /* 0x0000780001e57983 */ /* 0x0005620000300800 */
[----:B------:R-:W-:Y:S01]  /*a540*/  MOV R170, R188 ;  /* 0x000000bc00aa7202 */ /* 0x000fe20000000f00 */
[----:B------:R-:W-:Y:S01]  /*a550*/  FADD.FTZ R222, R219, R0 ;  /* 0x00000000dbde7221 */ /* 0x000fe20000010000 */
[C---:B------:R-:W-:Y:S01]  /*a560*/  HMMA.16816.F32.BF16 R88, R140.reuse, R152, R88 ;  /* 0x000000988c58723c */ /* 0x040fe20000041858 */
[----:B------:R-:W2:Y:S03]  /*a570*/  LDSM.16.MT88.4 R188, [R228+0xd800] ;  /* 0x00d80000e4bc783b */ /* 0x000ea60000004200 */
[----:B------:R-:W-:Y:S01]  /*a580*/  MOV R0, R204 ;  /* 0x000000cc00007202 */ /* 0x000fe20000000f00 */
[----:B------:R-:W-:Y:S01]  /*a590*/  FADD.FTZ R221, R169, R145 ;  /* 0x00000091a9dd7221 */ /* 0x000fe20000010000 */
[----:B------:R-:W-:Y:S01]  /*a5a0*/  MOV R169, R206 ;  /* 0x000000ce00a97202 */ /* 0x000fe20000000f00 */
[----:B------:R-:W-:Y:S01]  /*a5b0*/  FADD.FTZ R139, R171, R139 ;  /* 0x0000008bab8b7221 */ /* 0x000fe20000010000 */
[-C--:B------:R-:W-:Y:S01]  /*a5c0*/  HMMA.16816.F32.BF16 R92, R140, R154.reuse, R92 ;  /* 0x0000009a8c5c723c */ /* 0x080fe2000004185c */
[----:B------:R-:W-:Y:S03]  /*a5d0*/  LDSM.16.MT88.4 R216, [R228+0xf800] ;  /* 0x00f80000e4d8783b */ /* 0x000fe60000004200 */
[----:B------:R-:W-:Y:S01]  /*a5e0*/  MOV R171, R212 ;  /* 0x000000d400ab7202 */ /* 0x000fe20000000f00 */
[----:B------:R-:W-:Y:S01]  /*a5f0*/  FADD.FTZ R220, R220, R2 ;  /* 0x00000002dcdc7221 */ /* 0x000fe20000010000 */
[----:B------:R-:W-:Y:S02]  /*a600*/  MOV R2, R205 ;  /* 0x000000cd00027202 */ /* 0x000fe40000000f00 */
[C---:B------:R-:W-:Y:S01]  /*a610*/  HMMA.16816.F32.BF16 R96, R132.reuse, R154, R96 ;  /* 0x0000009a8460723c */ /* 0x040fe20000041860 */
[----:B------:R-:W2:Y:S07]  /*a620*/  LDSM.16.MT88.4 R204, [R227+0xd800] ;  /* 0x00d80000e3cc783b */ /* 0x000eae0000004200 */
[-C--:B-1----:R-:W-:Y:S01]  /*a630*/  HMMA.16816.F32.BF16 R100, R132, R156.reuse, R100 ;  /* 0x0000009c8464723c */ /* 0x082fe20000041864 */
[----:B------:R-:W1:Y:S07]  /*a640*/  LDSM.16.MT88.4 R212, [R226+0xf800] ;  /* 0x00f80000e2d4783b */ /* 0x000e6e0000004200 */
[C---:B------:R-:W-:Y:S08]  /*a650*/  HMMA.16816.F32.BF16 R104, R140.reuse, R156, R104 ;  /* 0x0000009c8c68723c */ /* 0x040ff00000041868 */
[-C--:B------:R-:W-:Y:S08]  /*a660*/  HMMA.16816.F32.BF16 R108, R140, R158.reuse, R108 ;  /* 0x0000009e8c6c723c */ /* 0x080ff0000004186c */
[C---:B------:R-:W-:Y:S08]  /*a670*/  HMMA.16816.F32.BF16 R112, R132.reuse, R158, R112 ;  /* 0x0000009e8470723c */ /* 0x040ff00000041870 */
[-C--:B---3--:R-:W-:Y:S08]  /*a680*/  HMMA.16816.F32.BF16 R116, R132, R148.reuse, R116 ;  /* 0x000000948474723c */ /* 0x088ff00000041874 */
[C---:B------:R-:W-:Y:S08]  /*a690*/  HMMA.16816.F32.BF16 R120, R140.reuse, R148, R120 ;  /* 0x000000948c78723c */ /* 0x040ff00000041878 */
[-C--:B------:R-:W-:Y:S07]  /*a6a0*/  HMMA.16816.F32.BF16 R124, R140, R150.reuse, R124 ;  /* 0x000000968c7c723c */ /* 0x080fee000004187c */
[----:B----4-:R-:W-:Y:S01]  /*a6b0*/  F2FP.BF16.PACK_AB R140, R249, R251 ;  /* 0x000000fbf98c723e */ /* 0x010fe200000010ff */
[----:B------:R-:W-:Y:S04]  /*a6c0*/  HMMA.16816.F32.BF16 R128, R132, R150, R128 ;  /* 0x000000968480723c */ /* 0x000fe80000041880 */
[----:B------:R-:W-:Y:S02]  /*a6d0*/  F2FP.BF16.PACK_AB R141, R247, R248 ;  /* 0x000000f8f78d723e */ /* 0x000fe400000010ff */
[----:B------:R-:W-:Y:S02]  /*a6e0*/  F2FP.BF16.PACK_AB R142, R245, R246 ;  /* 0x000000f6f58e723e */ /* 0x000fe400000010ff */
[----:B------:R-:W-:Y:S04]  /*a6f0*/  F2FP.BF16.PACK_AB R132, R180, R250 ;  /* 0x000000fab484723e */ /* 0x000fe800000010ff */
[----:B------:R-:W-:Y:S02]  /*a700*/  F2FP.BF16.PACK_AB R133, R178, R252 ;  /* 0x000000fcb285723e */ /* 0x000fe400000010ff */
[----:B------:R-:W-:Y:S02]  /*a710*/  F2FP.BF16.PACK_AB R134, R197, R193 ;  /* 0x000000c1c586723e */ /* 0x000fe400000010ff */
[----:B------:R-:W-:Y:S02]  /*a720*/  F2FP.BF16.PACK_AB R135, R198, R192 ;  /* 0x000000c0c687723e */ /* 0x000fe400000010ff */
[----:B------:R-:W-:Y:S05]  /*a730*/  F2FP.BF16.PACK_AB R143, R223, R244 ;  /* 0x000000f4df8f723e */ /* 0x000fea00000010ff */
[-C--:B------:R-:W-:Y:S07]  /*a740*/  HMMA.16816.F32.BF16 R148, R132, R160.reuse, R4 ;  /* 0x000000a08494723c */ /* 0x080fee0000041804 */
[----:B------:R-:W-:Y:S02]  /*a750*/  MOV R7, R147 ;  /* 0x0000009300077202 */ /* 0x000fe40000000f00 */
[C---:B------:R-:W-:Y:S07]  /*a760*/  HMMA.16816.F32.BF16 R144, R140.reuse, R160, R8 ;  /* 0x000000a08c90723c */ /* 0x040fee0000041808 */
[----:B------:R-:W-:Y:S01]  /*a770*/  MOV R10, R179 ;  /* 0x000000b3000a7202 */ /* 0x000fe20000000f00 */
[-C--:B------:R-:W-:Y:S04]  /*a780*/  HMMA.16816.F32.BF16 R152, R140, R162.reuse, R12 ;  /* 0x000000a28c98723c */ /* 0x080fe8000004180c */
[----:B------:R-:W-:Y:S02]  /*a790*/  MOV R11, R181 ;  /* 0x000000b5000b7202 */ /* 0x000fe40000000f00 */
[----:B------:R-:W-:Y:S02]  /*a7a0*/  MOV R9, R177 ;  /* 0x000000b100097202 */ /* 0x000fe40000000f00 */
[C---:B------:R-:W-:Y:S04]  /*a7b0*/  HMMA.16816.F32.BF16 R156, R132.reuse, R162, R16 ;  /* 0x000000a2849c723c */ /* 0x040fe80000041810 */
[----:B------:R-:W-:Y:S02]  /*a7c0*/  MOV R15, R198 ;  /* 0x000000c6000f7202 */ /* 0x000fe40000000f00 */
[----:B------:R-:W-:Y:S02]  /*a7d0*/  MOV R14, R197 ;  /* 0x000000c5000e7202 */ /* 0x000fe40000000f00 */
[-C--:B------:R-:W-:Y:S04]  /*a7e0*/  HMMA.16816.F32.BF16 R164, R132, R172.reuse, R20 ;  /* 0x000000ac84a4723c */ /* 0x080fe80000041814 */
[----:B------:R-:W-:Y:S02]  /*a7f0*/  MOV R19, R193 ;  /* 0x000000c100137202 */ /* 0x000fe40000000f00 */
[----:B------:R-:W-:Y:S02]  /*a800*/  MOV R13, R192 ;  /* 0x000000c0000d7202 */ /* 0x000fe40000000f00 */
[C---:B------:R-:W-:Y:S04]  /*a810*/  HMMA.16816.F32.BF16 R160, R140.reuse, R172, R24 ;  /* 0x000000ac8ca0723c */ /* 0x040fe80000041818 */
[----:B------:R-:W-:Y:S02]  /*a820*/  MOV R20, R171 ;  /* 0x000000ab00147202 */ /* 0x000fe40000000f00 */
[----:B------:R-:W-:Y:S02]  /*a830*/  MOV R22, R168 ;  /* 0x000000a800167202 */ /* 0x000fe40000000f00 */
[----:B------:R-:W-:Y:S04]  /*a840*/  MOV R26, R169 ;  /* 0x000000a9001a7202 */ /* 0x000fe80000000f00 */
[----:B------:R-:W-:Y:S02]  /*a850*/  MOV R25, R170 ;  /* 0x000000aa00197202 */ /* 0x000fe40000000f00 */
[-C--:B------:R-:W-:Y:S03]  /*a860*/  HMMA.16816.F32.BF16 R168, R140, R174.reuse, R28 ;  /* 0x000000ae8ca8723c */ /* 0x080fe6000004181c */
[----:B------:R-:W-:Y:S02]  /*a870*/  MOV R21, R7 ;  /* 0x0000000700157202 */ /* 0x000fe40000000f00 */
[----:B------:R-:W3:Y:S01]  /*a880*/  LDSM.16.MT88.4 R4, [R227+0xf800] ;  /* 0x00f80000e304783b */ /* 0x000ee20000004200 */
[----:B------:R-:W-:Y:S02]  /*a890*/  MOV R17, R180 ;  /* 0x000000b400117202 */ /* 0x000fe40000000f00 */
[C---:B------:R-:W-:Y:S04]  /*a8a0*/  HMMA.16816.F32.BF16 R172, R132.reuse, R174, R32 ;  /* 0x000000ae84ac723c */ /* 0x040fe80000041820 */
[----:B------:R-:W-:Y:S02]  /*a8b0*/  MOV R27, R2 ;  /* 0x00000002001b7202 */ /* 0x000fe40000000f00 */
[----:B------:R-:W-:Y:S02]  /*a8c0*/  MOV R30, R201 ;  /* 0x000000c9001e7202 */ /* 0x000fe40000000f00 */
[----:B------:R-:W-:Y:S04]  /*a8d0*/  MOV R33, R182 ;  /* 0x000000b600217202 */ /* 0x000fe80000000f00 */
[----:B------:R-:W-:Y:S02]  /*a8e0*/  MOV R32, R183 ;  /* 0x000000b700207202 */ /* 0x000fe40000000f00 */
[-C--:B--2---:R-:W-:Y:S03]  /*a8f0*/  HMMA.16816.F32.BF16 R180, R132, R188.reuse, R36 ;  /* 0x000000bc84b4723c */ /* 0x084fe60000041824 */
[----:B------:R-:W-:Y:S02]  /*a900*/  MOV R29, R200 ;  /* 0x000000c8001d7202 */ /* 0x000fe40000000f00 */
[----:B------:R-:W-:Y:S02]  /*a910*/  MOV R24, R203 ;  /* 0x000000cb00187202 */ /* 0x000fe40000000f00 */
[----:B------:R-:W-:Y:S02]  /*a920*/  MOV R31, R202 ;  /* 0x000000ca001f7202 */ /* 0x000fe40000000f00 */
[----:B------:R-:W-:Y:S03]  /*a930*/  MOV R28, R199 ;  /* 0x000000c7001c7202 */ /* 0x000fe60000000f00 */
[----:B------:R-:W-:Y:S02]  /*a940*/  MOV R35, R195 ;  /* 0x000000c300237202 */ /* 0x000fe40000000f00 */
[----:B------:R-:W-:Y:S02]  /*a950*/  MOV R34, R194 ;  /* 0x000000c200227202 */ /* 0x000fe40000000f00 */
[----:B------:R-:W-:Y:S02]  /*a960*/  MOV R39, R176 ;  /* 0x000000b000277202 */ /* 0x000fe40000000f00 */
[----:B------:R-:W-:Y:S02]  /*a970*/  MOV R18, R178 ;  /* 0x000000b200127202 */ /* 0x000fe40000000f00 */
[C---:B------:R-:W-:Y:S04]  /*a980*/  HMMA.16816.F32.BF16 R176, R140.reuse, R188, R40 ;  /* 0x000000bc8cb0723c */ /* 0x040fe80000041828 */
[----:B------:R-:W-:Y:S02]  /*a990*/  MOV R38, R39 ;  /* 0x0000002700267202 */ /* 0x000fe40000000f00 */
[----:B------:R-:W-:Y:S02]  /*a9a0*/  MOV R39, R32 ;  /* 0x0000002000277202 */ /* 0x000fe40000000f00 */
[----:B------:R-:W-:Y:S04]  /*a9b0*/  MOV R32, R33 ;  /* 0x0000002100207202 */ /* 0x000fe80000000f00 */
[----:B------:R-:W-:Y:S02]  /*a9c0*/  MOV R33, R34 ;  /* 0x0000002200217202 */ /* 0x000fe40000000f00 */
        /* <DEDUP_REMOVED lines=11> */
[----:B------:R-:W-:Y:S01]  /*aa80*/  MOV R21, R0 ;  /* 0x0000000000157202 */ /* 0x000fe20000000f00 */
[----:B------:R-:W-:Y:S01]  /*aa90*/  FADD.FTZ R0, R224, R220 ;  /* 0x000000dce0007221 */ /* 0x000fe20000010000 */
[----:B------:R-:W-:Y:S01]  /*aaa0*/  MOV R23, R185 ;  /* 0x000000b900177202 */ /* 0x000fe20000000f00 */
[----:B------:R2:W5:Y:S01]  /*aab0*/  LDL.LU R224, [R1+0x74] ;  /* 0x0000740001e07983 */ /* 0x0005620000300800 */
[----:B------:R-:W-:Y:S01]  /*aac0*/  MOV R16, R184 ;  /* 0x000000b800107202 */ /* 0x000fe20000000f00 */
[----:B------:R-:W-:Y:S01]  /*aad0*/  FADD.FTZ R0, R39, R0 ;  /* 0x0000000027007221 */ /* 0x000fe20000010000 */
[----:B------:R-:W-:Y:S02]  /*aae0*/  MOV R8, R186 ;  /* 0x000000ba00087202 */ /* 0x000fe40000000f00 */
[----:B------:R-:W-:Y:S01]  /*aaf0*/  MOV R2, R187 ;  /* 0x000000bb00027202 */ /* 0x000fe20000000f00 */
[----:B------:R-:W-:Y:S01]  /*ab00*/  FADD.FTZ R9, R9, R0 ;  /* 0x0000000009097221 */ /* 0x000fe20000010000 */
[-C--:B------:R-:W-:Y:S03]  /*ab10*/  HMMA.16816.F32.BF16 R184, R140, R190.reuse, R44 ;  /* 0x000000be8cb8723c */ /* 0x080fe6000004182c */
[----:B------:R-:W-:Y:S01]  /*ab20*/  FADD.FTZ R8, R8, R139 ;  /* 0x0000008b08087221 */ /* 0x000fe20000010000 */
[----:B------:R-:W-:Y:S01]  /*ab30*/  MOV R12, R196 ;  /* 0x000000c4000c7202 */ /* 0x000fe20000000f00 */
[----:B------:R-:W-:Y:S01]  /*ab40*/  FADD.FTZ R9, R28, R9 ;  /* 0x000000091c097221 */ /* 0x000fe20000010000 */
[----:B------:R-:W-:Y:S01]  /*ab50*/  MOV R139, R137 ;  /* 0x00000089008b7202 */ /* 0x000fe20000000f00 */
[----:B------:R-:W-:Y:S01]  /*ab60*/  FADD.FTZ R11, R11, R8 ;  /* 0x000000080b0b7221 */ /* 0x000fe20000010000 */
[C---:B------:R-:W-:Y:S04]  /*ab70*/  HMMA.16816.F32.BF16 R188, R132.reuse, R190, R48 ;  /* 0x000000be84bc723c */ /* 0x040fe80000041830 */
[----:B------:R-:W-:Y:S02]  /*ab80*/  FADD.FTZ R2, R2, R221 ;  /* 0x000000dd02027221 */ /* 0x000fe40000010000 */
[----:B------:R-:W-:Y:S02]  /*ab90*/  FADD.FTZ R12, R12, R222 ;  /* 0x000000de0c0c7221 */ /* 0x000fe40000010000 */
[-C--:B------:R-:W-:Y:S04]  /*aba0*/  HMMA.16816.F32.BF16 R196, R132, R204.reuse, R52 ;  /* 0x000000cc84c4723c */ /* 0x080fe80000041834 */
[----:B------:R-:W-:Y:S02]  /*abb0*/  FADD.FTZ R2, R38, R2 ;  /* 0x0000000226027221 */ /* 0x000fe40000010000 */
[----:B------:R-:W-:Y:S02]  /*abc0*/  FADD.FTZ R12, R32, R12 ;  /* 0x0000000c200c7221 */ /* 0x000fe40000010000 */
        /* <DEDUP_REMOVED lines=16> */
[----:B------:R-:W-:Y:S04]  /*acd0*/  FADD.FTZ R2, R26, R2 ;  /* 0x000000021a027221 */ /* 0x000fe80000010000 */
[C---:B------:R-:W-:Y:S04]  /*ace0*/  HMMA.16816.F32.BF16 R80, R132.reuse, R210, R80 ;  /* 0x000000d28450723c */ /* 0x040fe80000041850 */
[----:B------:R-:W-:Y:S04]  /*acf0*/  FADD.FTZ R9, R22, R2 ;  /* 0x0000000216097221 */ /* 0x000fe80000010000 */
[-C--:B-1----:R-:W-:Y:S04]  /*ad00*/  HMMA.16816.F32.BF16 R84, R132, R212.reuse, R84 ;  /* 0x000000d48454723c */ /* 0x082fe80000041854 */
[----:B------:R-:W-:Y:S04]  /*ad10*/  FADD.FTZ R9, R252, R9 ;  /* 0x00000009fc097221 */ /* 0x000fe80000010000 */
[C---:B------:R-:W-:Y:S08]  /*ad20*/  HMMA.16816.F32.BF16 R88, R140.reuse, R212, R88 ;  /* 0x000000d48c58723c */ /* 0x040ff00000041858 */
[-C--:B------:R-:W-:Y:S08]  /*ad30*/  HMMA.16816.F32.BF16 R92, R140, R214.reuse, R92 ;  /* 0x000000d68c5c723c */ /* 0x080ff0000004185c */
[C---:B------:R-:W-:Y:S08]  /*ad40*/  HMMA.16816.F32.BF16 R96, R132.reuse, R214, R96 ;  /* 0x000000d68460723c */ /* 0x040ff00000041860 */
[-C--:B------:R-:W-:Y:S08]  /*ad50*/  HMMA.16816.F32.BF16 R100, R132, R216.reuse, R100 ;  /* 0x000000d88464723c */ /* 0x080ff00000041864 */
[C---:B------:R-:W-:Y:S08]  /*ad60*/  HMMA.16816.F32.BF16 R104, R140.reuse, R216, R104 ;  /* 0x000000d88c68723c */ /* 0x040ff00000041868 */
[-C--:B------:R-:W-:Y:S08]  /*ad70*/  HMMA.16816.F32.BF16 R108, R140, R218.reuse, R108 ;  /* 0x000000da8c6c723c */ /* 0x080ff0000004186c */
[C---:B------:R-:W-:Y:S08]  /*ad80*/  HMMA.16816.F32.BF16 R112, R132.reuse, R218, R112 ;  /* 0x000000da8470723c */ /* 0x040ff00000041870 */
[-C--:B---3--:R-:W-:Y:S08]  /*ad90*/  HMMA.16816.F32.BF16 R116, R132, R4.reuse, R116 ;  /* 0x000000048474723c */ /* 0x088ff00000041874 */
[C---:B------:R-:W-:Y:S07]  /*ada0*/  HMMA.16816.F32.BF16 R120, R140.reuse, R4, R120 ;  /* 0x000000048c78723c */ /* 0x040fee0000041878 */
[----:B------:R-:W-:Y:S01]  /*adb0*/  FADD.FTZ R4, R25, R10 ;  /* 0x0000000a19047221 */ /* 0x000fe20000010000 */
[-C--:B------:R-:W-:Y:S04]  /*adc0*/  HMMA.16816.F32.BF16 R124, R140, R6.reuse, R124 ;  /* 0x000000068c7c723c */ /* 0x080fe8000004187c */
[----:B------:R-:W-:Y:S02]  /*add0*/  FADD.FTZ R4, R21, R4 ;  /* 0x0000000415047221 */ /* 0x000fe40000010000 */
[----:B------:R-:W-:Y:S01]  /*ade0*/  FADD.FTZ R5, R27, R8 ;  /* 0x000000081b057221 */ /* 0x000fe20000010000 */
[----:B------:R-:W-:Y:S01]  /*adf0*/  MOV R141, R3 ;  /* 0x00000003008d7202 */ /* 0x000fe20000000f00 */
[----:B------:R-:W-:Y:S01]  /*ae00*/  FADD.FTZ R4, R250, R4 ;  /* 0x00000004fa047221 */ /* 0x000fe20000010000 */
[----:B------:R-:W-:Y:S04]  /*ae10*/  HMMA.16816.F32.BF16 R128, R132, R6, R128 ;  /* 0x000000068480723c */ /* 0x000fe80000041880 */
[----:B------:R-:W-:Y:S01]  /*ae20*/  FADD.FTZ R2, R23, R5 ;  /* 0x0000000517027221 */ /* 0x000fe20000010000 */
[----:B------:R-:W-:Y:S01]  /*ae30*/  MOV R140, R136 ;  /* 0x00000088008c7202 */ /* 0x000fe20000000f00 */
[----:B------:R-:W-:Y:S01]  /*ae40*/  FADD.FTZ R10, R17, R4 ;  /* 0x00000004110a7221 */ /* 0x000fe20000010000 */
[----:B------:R-:W-:Y:S01]  /*ae50*/  MOV R132, R138 ;  /* 0x0000008a00847202 */ /* 0x000fe20000000f00 */
        /* <DEDUP_REMOVED lines=14> */
[----:B------:R2:W-:Y:S04]  /*af40*/  STL [R1+0x28], R4 ;  /* 0x0000280401007387 */ /* 0x0005e80000100800 */
[----:B------:R2:W-:Y:S04]  /*af50*/  STL [R1+0x24], R2 ;  /* 0x0000240201007387 */ /* 0x0005e80000100800 */
[----:B------:R2:W-:Y:S02]  /*af60*/  STL [R1+0x2c], R0 ;  /* 0x00002c0001007387 */ /* 0x0005e40000100800 */
[----:B--2--5:R-:W-:-:S05]  /*af70*/  @P0 BRA `(.L_x_50) ;  /* 0xffffbae000000947 */ /* 0x024fca000383ffff */
.L_x_49:
        /* <DEDUP_REMOVED lines=57> */
[----:B--2---:R-:W-:-:S05]  /*b310*/  FADD.FTZ R4, R4, R8 ;  /* 0x0000000804047221 */ /* 0x004fca0000010000 */
[----:B------:R-:W2:Y:S01]  /*b320*/  SHFL.BFLY PT, R132, R4, 0x1, 0x1f ;  /* 0x0c201f0004847f89 */ /* 0x000ea200000e0000 */
[----:B---3--:R-:W-:Y:S01]  /*b330*/  FADD.FTZ R5, R5, R6 ;  /* 0x0000000605057221 */ /* 0x008fe20000010000 */
[CC--:B------:R-:W-:Y:S02]  /*b340*/  LEA.HI R6, R28.reuse, R139.reuse, RZ, 0x2 ;  /* 0x0000008b1c067211 */ /* 0x0c0fe400078f10ff */
[----:B------:R-:W-:Y:S02]  /*b350*/  LEA.HI R28, R28, R139, RZ, 0x5 ;  /* 0x0000008b1c1c7211 */ /* 0x000fe400078f28ff */
[----:B------:R-:W3:Y:S01]  /*b360*/  SHFL.BFLY PT, R8, R5, 0x1, 0x1f ;  /* 0x0c201f0005087f89 */ /* 0x000ee200000e0000 */
[----:B-1----:R-:W-:Y:S02]  /*b370*/  FADD.FTZ R2, R2, R7 ;  /* 0x0000000702027221 */ /* 0x002fe40000010000 */
[----:B----4-:R-:W-:-:S03]  /*b380*/  FADD.FTZ R133, R0, R133 ;  /* 0x0000008500857221 */ /* 0x010fc60000010000 */
[----:B------:R-:W1:Y:S01]  /*b390*/  SHFL.BFLY PT, R7, R2, 0x1, 0x1f ;  /* 0x0c201f0002077f89 */ /* 0x000e6200000e0000 */
[----:B------:R-:W-:Y:S02]  /*b3a0*/  MOV R0, 0x3f800000 ;  /* 0x3f80000000007802 */ /* 0x000fe40000000f00 */
[----:B------:R-:W-:Y:S01]  /*b3b0*/  FSETP.NE.FTZ.AND P5, PT, R133, RZ, PT ;  /* 0x000000ff8500720b */ /* 0x000fe20003fb5000 */
[----:B--2---:R-:W-:Y:S01]  /*b3c0*/  FADD.FTZ R132, R4, R132 ;  /* 0x0000008404847221 */ /* 0x004fe20000010000 */
[----:B------:R-:W-:-:S04]  /*b3d0*/  MOV R4, 0x3f800000 ;  /* 0x3f80000000047802 */ /* 0x000fc80000000f00 */
[----:B------:R-:W-:Y:S01]  /*b3e0*/  FSETP.NE.FTZ.AND P4, PT, R132, RZ, PT ;  /* 0x000000ff8400720b */ /* 0x000fe20003f95000 */
[----:B---3--:R-:W-:-:S06]  /*b3f0*/  FADD.FTZ R135, R5, R8 ;  /* 0x0000000805877221 */ /* 0x008fcc0000010000 */
[----:B------:R-:W2:Y:S01]  /*b400*/  @P5 MUFU.RCP R0, R133 ;  /* 0x0000008500005308 */ /* 0x000ea20000001000 */
[----:B------:R-:W-:Y:S01]  /*b410*/  FSETP.NE.FTZ.AND P0, PT, R135, RZ, PT ;  /* 0x000000ff8700720b */ /* 0x000fe20003f15000 */
[----:B-1----:R-:W-:Y:S01]  /*b420*/  FADD.FTZ R134, R2, R7 ;  /* 0x0000000702867221 */ /* 0x002fe20000010000 */
[----:B------:R-:W-:-:S05]  /*b430*/  LOP3.LUT R2, R6, 0x3ffffffc, RZ, 0xc0, !PT ;  /* 0x3ffffffc06027812 */ /* 0x000fca00078ec0ff */
[----:B------:R-:W1:Y:S01]  /*b440*/  @P4 MUFU.RCP R4, R132 ;  /* 0x0000008400044308 */ /* 0x000e620000001000 */
[----:B------:R-:W-:Y:S02]  /*b450*/  FSETP.NE.FTZ.AND P3, PT, R134, RZ, PT ;  /* 0x000000ff8600720b */ /* 0x000fe40003f75000 */
[----:B------:R-:W-:Y:S02]  /*b460*/  IADD3 R139, -R2, R139, RZ ;  /* 0x0000008b028b7210 */ /* 0x000fe40007ffe1ff */
[----:B------:R-:W-:Y:S01]  /*b470*/  MOV R2, 0x3f800000 ;  /* 0x3f80000000027802 */ /* 0x000fe20000000f00 */
[C---:B--2---:R-:W-:Y:S02]  /*b480*/  FMUL.FTZ R148, R0.reuse, R148 ;  /* 0x0000009400947220 */ /* 0x044fe40000410000 */
[C---:B------:R-:W-:Y:S02]  /*b490*/  FMUL.FTZ R7, R0.reuse, R149 ;  /* 0x0000009500077220 */ /* 0x040fe40000410000 */
[----:B------:R-:W-:-:S02]  /*b4a0*/  FMUL.FTZ R156, R0, R156 ;  /* 0x0000009c009c7220 */ /* 0x000fc40000410000 */
[C---:B------:R-:W-:Y:S01]  /*b4b0*/  FMUL.FTZ R5, R0.reuse, R157 ;  /* 0x0000009d00057220 */ /* 0x040fe20000410000 */
[----:B------:R-:W-:Y:S01]  /*b4c0*/  F2FP.BF16.PACK_AB R7, R7, R148 ;  /* 0x000000940707723e */ /* 0x000fe200000010ff */
[----:B------:R-:W2:Y:S01]  /*b4d0*/  @P3 MUFU.RCP R2, R134 ;  /* 0x0000008600023308 */ /* 0x000ea20000001000 */
        /* <DEDUP_REMOVED lines=49> */
[----:B------:R-:W-:-:S02]  /*b7f0*/  FMUL.FTZ R8, R4, R159 ;  /* 0x0000009f04087220 */ /* 0x000fc40000410000 */
[C---:B------:R-:W-:Y:S02]  /*b800*/  FMUL.FTZ R166, R4.reuse, R166 ;  /* 0x000000a604a67220 */ /* 0x040fe40000410000 */
        /* <DEDUP_REMOVED lines=223> */
[----:B------:R-:W-:-:S03]  /*c600*/  @P4 FFMA.FTZ R13, R137, c[0x0][0x238], R5 ;  /* 0x00008e00890d4a23 */ /* 0x000fc60000010005 */
        /* <DEDUP_REMOVED lines=21> */
[----:B-----5:R3:W4:Y:S04]  /*c760*/  LDS.128 R24, [R243] ;  /* 0x00000000f3187984 */ /* 0x0207280000000c00 */
        /* <DEDUP_REMOVED lines=62> */
.L_x_54:
[----:B--234-:R-:W-:Y:S05]  /*cb50*/  BSYNC B0 ;  /* 0x0000000000007941 */ /* 0x01cfea0003800000 */
.L_x_53:
        /* <DEDUP_REMOVED lines=25> */
.L_x_56:
[----:B----4-:R-:W-:Y:S05]  /*ccf0*/  BSYNC B0 ;  /* 0x0000000000007941 */ /* 0x010fea0003800000 */
.L_x_55:
        /* <DEDUP_REMOVED lines=16> */
.L_x_58:
[----:B------:R-:W-:Y:S05]  /*ce00*/  BSYNC B0 ;  /* 0x0000000000007941 */ /* 0x000fea0003800000 */
.L_x_57:
        /* <DEDUP_REMOVED lines=16> */
.L_x_60:
[----:B------:R-:W-:Y:S05]  /*cf10*/  BSYNC B0 ;  /* 0x0000000000007941 */ /* 0x000fea0003800000 */
.L_x_59:
        /* <DEDUP_REMOVED lines=16> */
.L_x_62:
[----:B------:R-:W-:Y:S05]  /*d020*/  BSYNC B0 ;  /* 0x0000000000007941 */ /* 0x000fea0003800000 */
.L_x_61:
        /* <DEDUP_REMOVED lines=16> */
.L_x_64:
[----:B------:R-:W-:Y:S05]  /*d130*/  BSYNC B0 ;  /* 0x0000000000007941 */ /* 0x000fea0003800000 */
.L_x_63:
        /* <DEDUP_REMOVED lines=16> */
.L_x_66:
[----:B------:R-:W-:Y:S05]  /*d240*/  BSYNC B0 ;  /* 0x0000000000007941 */ /* 0x000fea0003800000 */
.L_x_65:
        /* <DEDUP_REMOVED lines=16> */
.L_x_68:
[----:B------:R-:W-:Y:S05]  /*d350*/  BSYNC B0 ;  /* 0x0000000000007941 */ /* 0x000fea0003800000 */
.L_x_67:
        /* <DEDUP_REMOVED lines=16> */
.L_x_45:
        /* <DEDUP_REMOVED lines=71> */
.L_x_70:
[----:B------:R-:W-:Y:S05]  /*d8d0*/  BSYNC B0 ;  /* 0x0000000000007941 */ /* 0x000fea0003800000 */
.L_x_69:
        /* <DEDUP_REMOVED lines=16> */
.L_x_72:
[----:B------:R-:W-:Y:S05]  /*d9e0*/  BSYNC B0 ;  /* 0x0000000000007941 */ /* 0x000fea0003800000 */
.L_x_71:
        /* <DEDUP_REMOVED lines=16> */
.L_x_74:
[----:B------:R-:W-:Y:S05]  /*daf0*/  BSYNC B0 ;  /* 0x0000000000007941 */ /* 0x000fea0003800000 */
.L_x_73:
        /* <DEDUP_REMOVED lines=16> */
.L_x_76:
[----:B------:R-:W-:Y:S05]  /*dc00*/  BSYNC B0 ;  /* 0x0000000000007941 */ /* 0x000fea0003800000 */
.L_x_75:
        /* <DEDUP_REMOVED lines=16> */
.L_x_78:
[----:B------:R-:W-:Y:S05]  /*dd10*/  BSYNC B0 ;  /* 0x0000000000007941 */ /* 0x000fea0003800000 */
.L_x_77:
        /* <DEDUP_REMOVED lines=16> */
.L_x_80:
[----:B------:R-:W-:Y:S05]  /*de20*/  BSYNC B0 ;  /* 0x0000000000007941 */ /* 0x000fea0003800000 */
.L_x_79:
        /* <DEDUP_REMOVED lines=16> */
.L_x_82:
[----:B------:R-:W-:Y:S05]  /*df30*/  BSYNC B0 ;  /* 0x0000000000007941 */ /* 0x000fea0003800000 */
.L_x_81:
        /* <DEDUP_REMOVED lines=16> */
.L_x_84:
[----:B------:R-:W-:Y:S05]  /*e040*/  BSYNC B0 ;  /* 0x0000000000007941 */ /* 0x000fea0003800000 */
.L_x_83:
        /* <DEDUP_REMOVED lines=67> */
.L_x_85:
        /* <DEDUP_REMOVED lines=16> */
.L_x_2373:


//--------------------- .text._ZN5flash16flash_fwd_kernelI23Flash_fwd_kernel_traitsILi128ELi128ELi64ELi4ELb0ELb0EN7cutlass10bfloat16_tE19Flash_kernel_traitsILi128ELi128ELi64ELi4ES3_EELb0ELb0ELb0ELb0ELb1ELb1ELb0ELb0EEEvNS_16Flash_fwd_paramsE --------------------------
	.section	.text._ZN5flash16flash_fwd_kernelI23Flash_fwd_kernel_traitsILi128ELi128ELi64ELi4ELb0ELb0EN7cutlass10bfloat16_tE19Flash_kernel_traitsILi128ELi128ELi64ELi4ES3_EELb0ELb0ELb0ELb0ELb1ELb1ELb0ELb0EEEvNS_16Flash_fwd_paramsE,"ax",@progbits
	.sectioninfo	@"SHI_REGISTERS=255"
	.align	128
        .global         _ZN5flash16flash_fwd_kernelI23Flash_fwd_kernel_traitsILi128ELi128ELi64ELi4ELb0ELb0EN7cutlass10bfloat16_tE19Flash_kernel_traitsILi128ELi128ELi64ELi4ES3_EELb0ELb0ELb0ELb0ELb1ELb1ELb0ELb0EEEvNS_16Flash_fwd_paramsE
        .type           _ZN5flash16flash_fwd_kernelI23Flash_fwd_kernel_traitsILi128ELi128ELi64ELi4ELb0ELb0EN7cutlass10bfloat16_tE19Flash_kernel_traitsILi128ELi128ELi64ELi4ES3_EELb0ELb0ELb0ELb0ELb1ELb1ELb0ELb0EEEvNS_16Flash_fwd_paramsE,@function
        .size           _ZN5flash16flash_fwd_kernelI23Flash_fwd_kernel_traitsILi128ELi128ELi64ELi4ELb0ELb0EN7cutlass10bfloat16_tE19Flash_kernel_traitsILi128ELi128ELi64ELi4ES3_EELb0ELb0ELb0ELb0ELb1ELb1ELb0ELb0EEEvNS_16Flash_fwd_paramsE,(.L_x_2374 - _ZN5flash16flash_fwd_kernelI23Flash_fwd_kernel_traitsILi128ELi128ELi64ELi4ELb0ELb0EN7cutlass10bfloat16_tE19Flash_kernel_traitsILi128ELi128ELi64ELi4ES3_EELb0ELb0ELb0ELb0ELb1ELb1ELb0ELb0EEEvNS_16Flash_fwd_paramsE)
        .other          _ZN5flash16flash_fwd_kernelI23Flash_fwd_kernel_traitsILi128ELi128ELi64ELi4ELb0ELb0EN7cutlass10bfloat16_tE19Flash_kernel_traitsILi128ELi128ELi64ELi4ES3_EELb0ELb0ELb0ELb0ELb1ELb1ELb0ELb0EEEvNS_16Flash_fwd_paramsE,@"STO_CUDA_ENTRY STV_DEFAULT"
_ZN5flash16flash_fwd_kernelI23Flash_fwd_kernel_traitsILi128ELi128ELi64ELi4ELb0ELb0EN7cutlass10bfloat16_tE19Flash_kernel_traitsILi128ELi128ELi64ELi4ES3_EELb0ELb0ELb0ELb0ELb1ELb1ELb0ELb0EEEvNS_16Flash_fwd_paramsE:
.text._ZN5flash16flash_fwd_kernelI23Flash_fwd_kernel_traitsILi128ELi128ELi64ELi4ELb0ELb0EN7cutlass10bfloat16_tE19Flash_kernel_traitsILi128ELi128ELi64ELi4ES3_EELb0ELb0ELb0ELb0ELb1ELb1ELb0ELb0EEEvNS_16Flash_fwd_paramsE:
[----:B------:R-:W-:Y:S02]  /*0000*/  MOV R1, c[0x0][0x28] ;  /* 0x00000a0000017a02 */ /* 0x000fe40000000f00 */
[----:B------:R-:W1:Y:S01]  /*0010*/  S2R R24, SR_CTAID.Y ;  /* 0x0000000000187919 */ /* 0x000e620000002600 */
[----:B------:R-:W-:Y:S01]  /*0020*/  ISETP.NE.U32.AND P2, PT, RZ, c[0x0][0x258], PT ;  /* 0x00009600ff007a0c */ /* 0x000fe20003f45070 */
[----:B------:R-:W-:Y:S01]  /*0030*/  IMAD.MOV.U32 R6, RZ, RZ, RZ ;  /* 0x000000ffff067224 */ /* 0x000fe200078e00ff */
[----:B------:R-:W-:Y:S01]  /*0040*/  ISETP.NE.U32.AND P0, PT, RZ, c[0x0][0x250], PT ;  /* 0x00009400ff007a0c */ /* 0x000fe20003f05070 */
[----:B------:R-:W-:Y:S01]  /*0050*/  ULDC.64 UR8, c[0x0][0x118] ;  /* 0x0000460000087ab9 */ /* 0x000fe20000000a00 */
[----:B------:R-:W-:Y:S02]  /*0060*/  ISETP.NE.AND.EX P2, PT, RZ, c[0x0][0x25c], PT, P2 ;  /* 0x00009700ff007a0c */ /* 0x000fe40003f45320 */
[----:B------:R-:W-:Y:S02]  /*0070*/  ISETP.NE.AND.EX P0, PT, RZ, c[0x0][0x254], PT, P0 ;  /* 0x00009500ff007a0c */ /* 0x000fe40003f05300 */
[----:B------:R-:W-:-:S09]  /*0080*/  IADD3 R1, R1, -0x88, RZ ;  /* 0xffffff7801017810 */ /* 0x000fd20007ffe0ff */
[----:B------:R-:W-:Y:S02]  /*0090*/  @P2 IMAD.MOV.U32 R2, RZ, RZ, 0x4 ;  /* 0x00000004ff022424 */ /* 0x000fe400078e00ff */
[----:B------:R-:W-:Y:S02]  /*00a0*/  @P0 IMAD.MOV.U32 R0, RZ, RZ, 0x4 ;  /* 0x00000004ff000424 */ /* 0x000fe400078e00ff */
[----:B-1----:R-:W-:-:S04]  /*00b0*/  @P2 IMAD.WIDE R2, R24, R2, c[0x0][0x258] ;  /* 0x0000960018022625 */ /* 0x002fc800078e0202 */
[----:B------:R-:W-:Y:S02]  /*00c0*/  @P0 IMAD.WIDE R4, R24, R0, c[0x0][0x250] ;  /* 0x0000940018040625 */ /* 0x000fe400078e0200 */
[----:B------:R-:W2:Y:S04]  /*00d0*/  @P2 LDG.E R2, [R2.64] ;  /* 0x0000000802022981 */ /* 0x000ea8000c1e1900 */
[----:B------:R-:W2:Y:S04]  /*00e0*/  @P0 LDG.E R6, [R4.64] ;  /* 0x0000000804060981 */ /* 0x000ea8000c1e1900 */
[----:B------:R-:W1:Y:S01]  /*00f0*/  S2R R16, SR_CTAID.X ;  /* 0x0000000000107919 */ /* 0x000e620000002500 */
[----:B------:R-:W-:-:S04]  /*0100*/  @!P2 ISETP.NE.U32.AND P1, PT, RZ, c[0x0][0x268], PT ;  /* 0x00009a00ff00aa0c */ /* 0x000fc80003f25070 */
[----:B------:R-:W-:Y:S01]  /*0110*/  @!P2 ISETP.NE.AND.EX P1, PT, RZ, c[0x0][0x26c], PT, P1 ;  /* 0x00009b00ff00aa0c */ /* 0x000fe20003f25310 */
[----:B-1----:R-:W-:-:S05]  /*0120*/  IMAD.SHL.U32 R0, R16, 0x80, RZ ;  /* 0x0000008010007824 */ /* 0x002fca00078e00ff */
[----:B------:R-:W-:Y:S02]  /*0130*/  ISETP.GE.AND P0, PT, R0, c[0x0][0x214], PT ;  /* 0x0000850000007a0c */ /* 0x000fe40003f06270 */
[----:B------:R-:W-:Y:S01]  /*0140*/  @!P2 SEL R0, RZ, c[0x0][0x21c], !P1 ;  /* 0x00008700ff00aa07 */ /* 0x000fe20004800000 */
[----:B--2---:R-:W-:-:S03]  /*0150*/  @P2 IMAD.IADD R148, R2, 0x1, -R6 ;  /* 0x0000000102942824 */ /* 0x004fc600078e0a06 */
[----:B------:R-:W-:-:S07]  /*0160*/  @!P2 IADD3 R148, R0, c[0x0][0x218], -R6 ;  /* 0x000086000094aa10 */ /* 0x000fce0007ffe806 */
[----:B------:R-:W-:Y:S05]  /*0170*/  @P0 EXIT ;  /* 0x000000000000094d */ /* 0x000fea0003800000 */
[----:B------:R-:W-:Y:S01]  /*0180*/  IABS R0, c[0x0][0x1c8] ;  /* 0x0000720000007a13 */ /* 0x000fe20000000000 */
[----:B------:R-:W1:Y:S01]  /*0190*/  S2R R13, SR_TID.X ;  /* 0x00000000000d7919 */ /* 0x000e620000002100 */
[----:B------:R-:W-:Y:S01]  /*01a0*/  SHF.R.S32.HI R25, RZ, 0x1f, R24 ;  /* 0x0000001fff197819 */ /* 0x000fe20000011418 */
[----:B------:R-:W-:Y:S02]  /*01b0*/  ULDC.64 UR4, c[0x0][0x190] ;  /* 0x0000640000047ab9 */ /* 0x000fe40000000a00 */
[----:B------:R-:W-:Y:S01]  /*01c0*/  IMAD.MOV.U32 R23, RZ, RZ, R0 ;  /* 0x000000ffff177224 */ /* 0x000fe200078e0000 */
[----:B------:R-:W2:Y:S01]  /*01d0*/  S2R R26, SR_CTAID.Z ;  /* 0x00000000001a7919 */ /* 0x000ea20000002700 */
[----:B------:R-:W-:Y:S01]  /*01e0*/  IADD3 R0, R148, 0x3f, RZ ;  /* 0x0000003f94007810 */ /* 0x000fe20007ffe0ff */
[----:B------:R-:W-:Y:S01]  /*01f0*/  USHF.L.U32 UR7, UR4, 0x5, URZ ;  /* 0x0000000504077899 */ /* 0x000fe2000800063f */
[----:B------:R-:W3:Y:S01]  /*0200*/  I2F.RP R4, R23 ;  /* 0x0000001700047306 */ /* 0x000ee20000209400 */
[----:B------:R-:W-:Y:S01]  /*0210*/  UMOV UR6, 0x5 ;  /* 0x0000000500067882 */ /* 0x000fe20000000000 */
[----:B------:R-:W-:Y:S01]  /*0220*/  SHF.R.S32.HI R2, RZ, 0x1f, R0 ;  /* 0x0000001fff027819 */ /* 0x000fe20000011400 */
[----:B------:R-:W-:-:S02]  /*0230*/  USHF.L.U64.HI UR12, UR4, UR6, UR5 ;  /* 0x00000006040c7299 */ /* 0x000fc40008010205 */
[----:B------:R-:W-:Y:S01]  /*0240*/  UMOV UR10, 0x6 ;  /* 0x00000006000a7882 */ /* 0x000fe20000000000 */
[----:B------:R-:W-:Y:S01]  /*0250*/  LEA.HI R246, R2, R0, RZ, 0x6 ;  /* 0x0000000002f67211 */ /* 0x000fe200078f30ff */
[----:B------:R-:W-:Y:S02]  /*0260*/  ULDC.64 UR4, c[0x0][0x198] ;  /* 0x0000660000047ab9 */ /* 0x000fe40000000a00 */
[----:B------:R-:W-:Y:S02]  /*0270*/  USHF.L.U64.HI UR10, UR4, UR10, UR5 ;  /* 0x0000000a040a7299 */ /* 0x000fe40008010205 */
[----:B------:R-:W-:Y:S01]  /*0280*/  USHF.L.U32 UR11, UR4, 0x6, URZ ;  /* 0x00000006040b7899 */ /* 0x000fe2000800063f */
[----:B---3--:R-:W3:Y:S01]  /*0290*/  MUFU.RCP R4, R4 ;  /* 0x0000000400047308 */ /* 0x008ee20000001000 */
[----:B-1----:R-:W-:Y:S02]  /*02a0*/  SHF.R.S32.HI R3, RZ, 0x1f, R13 ;  /* 0x0000001fff037819 */ /* 0x002fe4000001140d */
[----:B--2---:R-:W-:-:S02]  /*02b0*/  LOP3.LUT R5, R26, c[0x0][0x1c8], RZ, 0x3c, !PT ;  /* 0x000072001a057a12 */ /* 0x004fc400078e3cff */
[CC--:B------:R-:W-:Y:S02]  /*02c0*/  LEA.HI R19, R3.reuse, R13.reuse, RZ, 0x3 ;  /* 0x0000000d03137211 */ /* 0x0c0fe400078f18ff */
[CC--:B------:R-:W-:Y:S02]  /*02d0*/  LEA.HI R0, R3.reuse, R13.reuse, RZ, 0x4 ;  /* 0x0000000d03007211 */ /* 0x0c0fe400078f20ff */
[CC--:B------:R-:W-:Y:S02]  /*02e0*/  LEA.HI R12, R3.reuse, R13.reuse, RZ, 0x6 ;  /* 0x0000000d030c7211 */ /* 0x0c0fe400078f30ff */
[----:B------:R-:W-:Y:S02]  /*02f0*/  LEA.HI R22, R3, R13, RZ, 0x5 ;  /* 0x0000000d03167211 */ /* 0x000fe400078f28ff */
[----:B------:R-:W-:Y:S01]  /*0300*/  LOP3.LUT R3, R19, 0xfffffff8, RZ, 0xc0, !PT ;  /* 0xfffffff813037812 */ /* 0x000fe200078ec0ff */
[----:B------:R-:W-:Y:S01]  /*0310*/  IMAD.SHL.U32 R12, R12, 0x8, RZ ;  /* 0x000000080c0c7824 */ /* 0x000fe200078e00ff */
[----:B---3--:R-:W-:-:S02]  /*0320*/  IADD3 R4, R4, 0xffffffe, RZ ;  /* 0x0ffffffe04047810 */ /* 0x008fc40007ffe0ff */
[----:B------:R-:W-:Y:S01]  /*0330*/  ISETP.GE.AND P1, PT, R5, RZ, PT ;  /* 0x000000ff0500720c */ /* 0x000fe20003f26270 */
[C---:B------:R-:W-:Y:S01]  /*0340*/  IMAD.IADD R56, R13.reuse, 0x1, -R3 ;  /* 0x000000010d387824 */ /* 0x040fe200078e0a03 */
[----:B------:R-:W-:Y:S01]  /*0350*/  LOP3.LUT R7, R0, 0xfffffff0, RZ, 0xc0, !PT ;  /* 0xfffffff000077812 */ /* 0x000fe200078ec0ff */
[----:B------:R1:W2:Y:S01]  /*0360*/  F2I.FTZ.U32.TRUNC.NTZ R5, R4 ;  /* 0x0000000400057305 */ /* 0x0002a2000021f000 */
[----:B------:R-:W-:Y:S02]  /*0370*/  SHF.R.S32.HI R2, RZ, 0x3, R19 ;  /* 0x00000003ff027819 */ /* 0x000fe40000011413 */
[----:B------:R-:W-:Y:S01]  /*0380*/  IABS R20, R26 ;  /* 0x0000001a00147213 */ /* 0x000fe20000000000 */
[----:B------:R-:W-:Y:S01]  /*0390*/  IMAD.IADD R13, R13, 0x1, -R7 ;  /* 0x000000010d0d7824 */ /* 0x000fe200078e0a07 */
[----:B------:R-:W-:Y:S01]  /*03a0*/  SHF.R.S32.HI R3, RZ, 0x1f, R2 ;  /* 0x0000001fff037819 */ /* 0x000fe20000011402 */
[C---:B------:R-:W-:Y:S01]  /*03b0*/  IMAD.SHL.U32 R7, R2.reuse, 0x40, RZ ;  /* 0x0000004002077824 */ /* 0x040fe200078e00ff */
[----:B------:R-:W-:-:S03]  /*03c0*/  IADD3 R9, P0, R2, R6, RZ ;  /* 0x0000000602097210 */ /* 0x000fc60007f1e0ff */
[----:B------:R-:W-:Y:S01]  /*03d0*/  IMAD.WIDE R16, R16, 0x80, R2 ;  /* 0x0000008010107825 */ /* 0x000fe200078e0202 */
[----:B------:R-:W-:-:S03]  /*03e0*/  LEA.HI.X.SX32 R8, R6, R3, 0x1, P0 ;  /* 0x0000000306087211 */ /* 0x000fc600000f0eff */
[----:B------:R-:W-:Y:S01]  /*03f0*/  IMAD.SHL.U32 R6, R56, 0x8, RZ ;  /* 0x0000000838067824 */ /* 0x000fe200078e00ff */
[----:B-1----:R-:W-:Y:S01]  /*0400*/  SHF.R.S32.HI R4, RZ, 0x4, R0 ;  /* 0x00000004ff047819 */ /* 0x002fe20000011400 */
[----:B--2---:R-:W-:-:S03]  /*0410*/  IMAD.MOV R11, RZ, RZ, -R5 ;  /* 0x000000ffff0b7224 */ /* 0x004fc600078e0a05 */
[----:B------:R-:W-:Y:S02]  /*0420*/  LEA.HI R10, R0, R4, RZ, 0x1 ;  /* 0x00000004000a7211 */ /* 0x000fe400078f08ff */
[----:B------:R-:W-:Y:S02]  /*0430*/  LOP3.LUT R0, R7, 0x1c0, RZ, 0xc0, !PT ;  /* 0x000001c007007812 */ /* 0x000fe400078ec0ff */
[----:B------:R-:W-:Y:S02]  /*0440*/  LOP3.LUT R7, R10, 0xfffffffe, RZ, 0xc0, !PT ;  /* 0xfffffffe0a077812 */ /* 0x000fe400078ec0ff */
[----:B------:R-:W-:Y:S02]  /*0450*/  SHF.R.U32.HI R10, RZ, 0x3, R0 ;  /* 0x00000003ff0a7819 */ /* 0x000fe40000011600 */
[--C-:B------:R-:W-:Y:S01]  /*0460*/  LOP3.LUT R0, R0, 0x38, R6.reuse, 0xf8, !PT ;  /* 0x0000003800007812 */ /* 0x100fe200078ef806 */
[----:B------:R-:W-:Y:S01]  /*0470*/  IMAD.IADD R21, R4, 0x1, -R7 ;  /* 0x0000000104157824 */ /* 0x000fe200078e0a07 */
[----:B------:R-:W-:Y:S01]  /*0480*/  SHF.R.S32.HI R7, RZ, 0x1f, R6 ;  /* 0x0000001fff077819 */ /* 0x000fe20000011406 */
[----:B------:R-:W-:Y:S01]  /*0490*/  IMAD.MOV.U32 R4, RZ, RZ, RZ ;  /* 0x000000ffff047224 */ /* 0x000fe200078e00ff */
[----:B------:R-:W-:Y:S01]  /*04a0*/  LOP3.LUT R14, R0, R10, RZ, 0x3c, !PT ;  /* 0x0000000a000e7212 */ /* 0x000fe200078e3cff */
[----:B------:R-:W-:-:S02]  /*04b0*/  IMAD R0, R11, R23, RZ ;  /* 0x000000170b007224 */ /* 0x000fc400078e02ff */
[----:B------:R-:W-:Y:S01]  /*04c0*/  IMAD R10, R25, c[0x0][0x178], RZ ;  /* 0x00005e00190a7a24 */ /* 0x000fe200078e02ff */
[----:B------:R-:W-:Y:S01]  /*04d0*/  LOP3.LUT R14, R14, 0x7ffffe00, R12, 0xf8, !PT ;  /* 0x7ffffe000e0e7812 */ /* 0x000fe200078ef80c */
[----:B------:R-:W-:-:S04]  /*04e0*/  IMAD.HI.U32 R11, R5, R0, R4 ;  /* 0x00000000050b7227 */ /* 0x000fc800078e0004 */
[C---:B------:R-:W-:Y:S02]  /*04f0*/  IMAD R10, R24.reuse, c[0x0][0x17c], R10 ;  /* 0x00005f00180a7a24 */ /* 0x040fe400078e020a */
[----:B------:R-:W-:-:S04]  /*0500*/  IMAD.WIDE.U32 R2, R24, c[0x0][0x178], R6 ;  /* 0x00005e0018027a25 */ /* 0x000fc800078e0006 */
[----:B------:R-:W-:-:S04]  /*0510*/  IMAD.HI.U32 R11, R11, R20, RZ ;  /* 0x000000140b0b7227 */ /* 0x000fc800078e00ff */
[----:B------:R-:W-:Y:S02]  /*0520*/  IMAD.IADD R3, R3, 0x1, R10 ;  /* 0x0000000103037824 */ /* 0x000fe400078e020a */
[----:B------:R-:W-:Y:S02]  /*0530*/  IMAD.MOV R10, RZ, RZ, -R11 ;  /* 0x000000ffff0a7224 */ /* 0x000fe400078e0a0b */
[C---:B------:R-:W-:Y:S02]  /*0540*/  IMAD R4, R8.reuse, c[0x0][0x198], RZ ;  /* 0x0000660008047a24 */ /* 0x040fe400078e02ff */
[----:B------:R-:W-:Y:S02]  /*0550*/  IMAD R10, R23, R10, R20 ;  /* 0x0000000a170a7224 */ /* 0x000fe400078e0214 */
[----:B------:R-:W-:Y:S01]  /*0560*/  IMAD R0, R8, c[0x0][0x1a0], RZ ;  /* 0x0000680008007a24 */ /* 0x000fe200078e02ff */
[----:B------:R-:W-:Y:S01]  /*0570*/  SHF.R.S32.HI R8, RZ, 0x1f, R13 ;  /* 0x0000001fff087819 */ /* 0x000fe2000001140d */
[----:B------:R-:W-:Y:S01]  /*0580*/  IMAD R15, R9, c[0x0][0x19c], R4 ;  /* 0x00006700090f7a24 */ /* 0x000fe200078e0204 */
[----:B------:R-:W-:Y:S01]  /*0590*/  ISETP.GT.U32.AND P2, PT, R23, R10, PT ;  /* 0x0000000a1700720c */ /* 0x000fe20003f44070 */
[----:B------:R-:W-:Y:S01]  /*05a0*/  IMAD.WIDE.U32 R4, R9, c[0x0][0x198], R6 ;  /* 0x0000660009047a25 */ /* 0x000fe200078e0006 */
[----:B------:R-:W-:-:S03]  /*05b0*/  LEA.HI R20, R8, R13, RZ, 0x3 ;  /* 0x0000000d08147211 */ /* 0x000fc600078f18ff */
[C---:B------:R-:W-:Y:S01]  /*05c0*/  IMAD R18, R9.reuse, c[0x0][0x1a4], R0 ;  /* 0x0000690009127a24 */ /* 0x040fe200078e0200 */
[----:B------:R-:W-:Y:S01]  /*05d0*/  LOP3.LUT R8, R20, 0xfffffff8, RZ, 0xc0, !PT ;  /* 0xfffffff814087812 */ /* 0x000fe200078ec0ff */
[----:B------:R-:W-:Y:S01]  /*05e0*/  IMAD.WIDE.U32 R6, R9, c[0x0][0x1a0], R6 ;  /* 0x0000680009067a25 */ /* 0x000fe200078e0006 */
[----:B------:R-:W-:-:S03]  /*05f0*/  SHF.R.S32.HI R9, RZ, 0x1f, R26 ;  /* 0x0000001fff097819 */ /* 0x000fc6000001141a */
[----:B------:R-:W-:Y:S02]  /*0600*/  IMAD.SHL.U32 R0, R56, 0x40, RZ ;  /* 0x0000004038007824 */ /* 0x000fe400078e00ff */
[----:B------:R-:W-:Y:S01]  /*0610*/  IMAD R9, R9, c[0x0][0x1a8], RZ ;  /* 0x00006a0009097a24 */ /* 0x000fe200078e02ff */
[----:B------:R-:W-:Y:S01]  /*0620*/  @!P2 IADD3 R11, R11, 0x1, RZ ;  /* 0x000000010b0ba810 */ /* 0x000fe20007ffe0ff */
[----:B------:R-:W-:Y:S01]  /*0630*/  IMAD.WIDE.U32 R2, R26, c[0x0][0x1a8], R2 ;  /* 0x00006a001a027a25 */ /* 0x000fe200078e0002 */
[----:B------:R-:W-:-:S03]  /*0640*/  LOP3.LUT R0, R0, 0x1c0, RZ, 0xc0, !PT ;  /* 0x000001c000007812 */ /* 0x000fc600078ec0ff */
[----:B------:R-:W-:Y:S01]  /*0650*/  IMAD R9, R26, c[0x0][0x1ac], R9 ;  /* 0x00006b001a097a24 */ /* 0x000fe200078e0209 */
[----:B------:R-:W-:Y:S01]  /*0660*/  LOP3.LUT R12, R0, 0x8, R19, 0xf8, !PT ;  /* 0x00000008000c7812 */ /* 0x000fe200078ef813 */
[----:B------:R-:W-:Y:S01]  /*0670*/  IMAD.IADD R57, R13, 0x1, -R8 ;  /* 0x000000010d397824 */ /* 0x000fe200078e0a08 */
[----:B------:R-:W-:Y:S01]  /*0680*/  SHF.R.U32.HI R0, RZ, 0x3, R0 ;  /* 0x00000003ff007819 */ /* 0x000fe20000011600 */
[----:B------:R-:W-:Y:S02]  /*0690*/  @!P2 IMAD.IADD R10, R10, 0x1, -R23 ;  /* 0x000000010a0aa824 */ /* 0x000fe400078e0a17 */
[----:B------:R-:W-:Y:S02]  /*06a0*/  IMAD.IADD R3, R3, 0x1, R9 ;  /* 0x0000000103037824 */ /* 0x000fe400078e0209 */
[----:B------:R-:W-:Y:S01]  /*06b0*/  IMAD R8, R17, c[0x0][0x190], RZ ;  /* 0x0000640011087a24 */ /* 0x000fe200078e02ff */
[----:B------:R-:W-:Y:S01]  /*06c0*/  ISETP.GE.U32.AND P3, PT, R10, R23, PT ;  /* 0x000000170a00720c */ /* 0x000fe20003f66070 */
[----:B------:R-:W-:Y:S01]  /*06d0*/  IMAD.IADD R5, R5, 0x1, R15 ;  /* 0x0000000105057824 */ /* 0x000fe200078e020f */
[----:B------:R-:W-:Y:S01]  /*06e0*/  LOP3.LUT R15, R12, R0, RZ, 0x3c, !PT ;  /* 0x000000000c0f7212 */ /* 0x000fe200078e3cff */
[----:B------:R-:W-:-:S02]  /*06f0*/  IMAD R0, R25, c[0x0][0x180], RZ ;  /* 0x0000600019007a24 */ /* 0x000fc400078e02ff */
[C---:B------:R-:W-:Y:S02]  /*0700*/  IMAD R12, R16.reuse, c[0x0][0x194], R8 ;  /* 0x00006500100c7a24 */ /* 0x040fe400078e0208 */
[----:B------:R-:W-:-:S04]  /*0710*/  IMAD.WIDE.U32 R2, R16, c[0x0][0x190], R2 ;  /* 0x0000640010027a25 */ /* 0x000fc800078e0002 */
[C---:B------:R-:W-:Y:S02]  /*0720*/  IMAD R0, R24.reuse, c[0x0][0x184], R0 ;  /* 0x0000610018007a24 */ /* 0x040fe400078e0200 */
[----:B------:R-:W-:Y:S01]  /*0730*/  IMAD.WIDE.U32 R8, R24, c[0x0][0x180], R4 ;  /* 0x0000600018087a25 */ /* 0x000fe200078e0004 */
[----:B------:R-:W-:Y:S02]  /*0740*/  LEA R4, P0, R2, c[0x0][0x160], 0x1 ;  /* 0x0000580002047a11 */ /* 0x000fe400078008ff */
[----:B------:R-:W-:Y:S01]  /*0750*/  @P3 IADD3 R11, R11, 0x1, RZ ;  /* 0x000000010b0b3810 */ /* 0x000fe20007ffe0ff */
[----:B------:R-:W-:Y:S02]  /*0760*/  IMAD R5, R25, c[0x0][0x188], RZ ;  /* 0x0000620019057a24 */ /* 0x000fe400078e02ff */
[----:B------:R-:W-:Y:S01]  /*0770*/  IMAD.IADD R3, R3, 0x1, R12 ;  /* 0x0000000103037824 */ /* 0x000fe200078e020c */
[----:B------:R-:W-:Y:S01]  /*0780*/  LEA.HI.SX32 R12, R246, 0xffffffff, 0x1a ;  /* 0xfffffffff60c7811 */ /* 0x000fe200078fd2ff */
[----:B------:R-:W-:-:S02]  /*0790*/  IMAD.IADD R9, R9, 0x1, R0 ;  /* 0x0000000109097824 */ /* 0x000fc400078e0200 */
[----:B------:R-:W-:Y:S01]  /*07a0*/  IMAD R0, R24, c[0x0][0x18c], R5 ;  /* 0x0000630018007a24 */ /* 0x000fe200078e0205 */
[----:B------:R-:W-:Y:S01]  /*07b0*/  LEA.HI.X R5, R2, c[0x0][0x164], R3, 0x1, P0 ;  /* 0x0000590002057a11 */ /* 0x000fe200000f0c03 */
[----:B------:R-:W-:Y:S01]  /*07c0*/  IMAD.IADD R7, R7, 0x1, R18 ;  /* 0x0000000107077824 */ /* 0x000fe200078e0212 */
[----:B------:R-:W-:Y:S01]  /*07d0*/  ISETP.NE.AND P0, PT, RZ, c[0x0][0x1c8], PT ;  /* 0x00007200ff007a0c */ /* 0x000fe20003f05270 */
[----:B------:R-:W-:Y:S01]  /*07e0*/  IMAD.SHL.U32 R247, R14, 0x2, RZ ;  /* 0x000000020ef77824 */ /* 0x000fe200078e00ff */
[----:B------:R-:W-:Y:S01]  /*07f0*/  IADD3 R2, P2, R4, UR7, RZ ;  /* 0x0000000704027c10 */ /* 0x000fe2000ff5e0ff */
[----:B------:R-:W-:Y:S01]  /*0800*/  IMAD.WIDE.U32 R6, R24, c[0x0][0x188], R6 ;  /* 0x0000620018067a25 */ /* 0x000fe200078e0006 */
[----:B------:R-:W-:Y:S02]  /*0810*/  SHF.R.S32.HI R13, RZ, 0x1f, R12 ;  /* 0x0000001fff0d7819 */ /* 0x000fe4000001140c */
[----:B------:R-:W-:Y:S01]  /*0820*/  IADD3.X R3, R5, UR12, RZ, P2, !PT ;  /* 0x0000000c05037c10 */ /* 0x000fe200097fe4ff */
[----:B------:R-:W-:Y:S01]  /*0830*/  IMAD.IADD R7, R7, 0x1, R0 ;  /* 0x0000000107077824 */ /* 0x000fe200078e0200 */
[----:B------:R1:W-:Y:S01]  /*0840*/  LDGSTS.E.BYPASS.LTC128B.128 [R247], [R4.64] ;  /* 0x0000000004f77fae */ /* 0x0003e2000b901d48 */
[----:B------:R-:W-:-:S03]  /*0850*/  IMAD.MOV.U32 R0, RZ, RZ, R11 ;  /* 0x000000ffff007224 */ /* 0x000fc600078e000b */
[----:B------:R1:W-:Y:S01]  /*0860*/  LDGSTS.E.BYPASS.LTC128B.128 [R247+0x4000], [R4.64+0x80] ;  /* 0x0400008004f77fae */ /* 0x0003e2000b901d48 */
[----:B------:R-:W-:Y:S01]  /*0870*/  @!P1 IMAD.MOV R0, RZ, RZ, -R0 ;  /* 0x000000ffff009224 */ /* 0x000fe200078e0a00 */
[----:B------:R-:W-:Y:S02]  /*0880*/  @!P0 LOP3.LUT R0, RZ, c[0x0][0x1c8], RZ, 0x33, !PT ;  /* 0x00007200ff008a12 */ /* 0x000fe400078e33ff */
[----:B------:R2:W-:Y:S03]  /*0890*/  LDGSTS.E.BYPASS.LTC128B.128 [R247+0x800], [R2.64] ;  /* 0x0080000002f77fae */ /* 0x0005e6000b901d48 */
[C---:B------:R-:W-:Y:S01]  /*08a0*/  IMAD.WIDE.U32 R30, R0.reuse, c[0x0][0x1b0], R8 ;  /* 0x00006c00001e7a25 */ /* 0x040fe200078e0008 */
[----:B------:R2:W-:Y:S03]  /*08b0*/  LDGSTS.E.BYPASS.LTC128B.128 [R247+0x4800], [R2.64+0x80] ;  /* 0x0480008002f77fae */ /* 0x0005e6000b901d48 */
[----:B------:R-:W-:Y:S01]  /*08c0*/  IMAD.WIDE.U32 R28, R0, c[0x0][0x1b8], R6 ;  /* 0x00006e00001c7a25 */ /* 0x000fe200078e0006 */
[----:B------:R-:W-:Y:S03]  /*08d0*/  STL.64 [R1+0x38], R30 ;  /* 0x0000381e01007387 */ /* 0x000fe60000100a00 */
[----:B------:R-:W-:Y:S01]  /*08e0*/  IMAD.MOV.U32 R164, RZ, RZ, R30 ;  /* 0x000000ffffa47224 */ /* 0x000fe200078e001e */
[----:B------:R-:W-:Y:S01]  /*08f0*/  STL.64 [R1+0x30], R28 ;  /* 0x0000301c01007387 */ /* 0x000fe20000100a00 */
[----:B-1----:R-:W-:-:S05]  /*0900*/  SHF.R.S32.HI R4, RZ, 0x1f, R0 ;  /* 0x0000001fff047819 */ /* 0x002fca0000011400 */
[C---:B------:R-:W-:Y:S02]  /*0910*/  IMAD R5, R4.reuse, c[0x0][0x1b0], RZ ;  /* 0x00006c0004057a24 */ /* 0x040fe400078e02ff */
[----:B------:R-:W-:Y:S01]  /*0920*/  IMAD R4, R4, c[0x0][0x1b8], RZ ;  /* 0x00006e0004047a24 */ /* 0x000fe200078e02ff */
[----:B--2---:R-:W-:Y:S01]  /*0930*/  IADD3 R2, P0, R2, UR7, RZ ;  /* 0x0000000702027c10 */ /* 0x004fe2000ff1e0ff */
[C---:B------:R-:W-:Y:S02]  /*0940*/  IMAD R5, R0.reuse, c[0x0][0x1b4], R5 ;  /* 0x00006d0000057a24 */ /* 0x040fe400078e0205 */
[----:B------:R-:W-:Y:S01]  /*0950*/  IMAD R14, R0, c[0x0][0x1bc], R4 ;  /* 0x00006f00000e7a24 */ /* 0x000fe200078e0204 */
[----:B------:R-:W-:Y:S01]  /*0960*/  IADD3.X R3, R3, UR12, RZ, P0, !PT ;  /* 0x0000000c03037c10 */ /* 0x000fe200087fe4ff */
[----:B------:R-:W-:Y:S01]  /*0970*/  IMAD R0, R12, UR10, RZ ;  /* 0x0000000a0c007c24 */ /* 0x000fe2000f8e02ff */
[----:B------:R-:W-:Y:S01]  /*0980*/  IADD3 R8, P0, R2, UR7, RZ ;  /* 0x0000000702087c10 */ /* 0x000fe2000ff1e0ff */
[----:B------:R-:W-:-:S02]  /*0990*/  IMAD.IADD R165, R31, 0x1, R5 ;  /* 0x000000011fa57824 */ /* 0x000fc400078e0205 */
[----:B------:R-:W-:Y:S01]  /*09a0*/  IMAD R0, R13, UR11, R0 ;  /* 0x0000000b0d007c24 */ /* 0x000fe2000f8e0200 */
[----:B------:R-:W-:Y:S01]  /*09b0*/  IADD3.X R9, R3, UR12, RZ, P0, !PT ;  /* 0x0000000c03097c10 */ /* 0x000fe200087fe4ff */
[----:B------:R-:W-:Y:S01]  /*09c0*/  IMAD.WIDE.U32 R10, R12, UR11, R164 ;  /* 0x0000000b0c0a7c25 */ /* 0x000fe2000f8e00a4 */
[----:B------:R-:W-:Y:S01]  /*09d0*/  IADD3 R6, P0, R8, UR7, RZ ;  /* 0x0000000708067c10 */ /* 0x000fe2000ff1e0ff */
[----:B------:R1:W-:Y:S02]  /*09e0*/  LDGSTS.E.BYPASS.LTC128B.128 [R247+0x1000], [R2.64] ;  /* 0x0100000002f77fae */ /* 0x0003e4000b901d48 */
[----:B------:R-:W-:Y:S01]  /*09f0*/  IMAD.IADD R0, R11, 0x1, R0 ;  /* 0x000000010b007824 */ /* 0x000fe200078e0200 */
[----:B------:R-:W-:Y:S01]  /*0a00*/  IADD3.X R7, R9, UR12, RZ, P0, !PT ;  /* 0x0000000c09077c10 */ /* 0x000fe200087fe4ff */
[----:B------:R1:W-:Y:S01]  /*0a10*/  LDGSTS.E.BYPASS.LTC128B.128 [R247+0x5000], [R2.64+0x80] ;  /* 0x0500008002f77fae */ /* 0x0003e2000b901d48 */
[----:B------:R-:W-:-:S03]  /*0a20*/  IADD3 R4, P0, R6, UR7, RZ ;  /* 0x0000000706047c10 */ /* 0x000fc6000ff1e0ff */
[----:B------:R2:W-:Y:S01]  /*0a30*/  LDGSTS.E.BYPASS.LTC128B.128 [R247+0x1800], [R8.64] ;  /* 0x0180000008f77fae */ /* 0x0005e2000b901d48 */
[----:B------:R-:W-:-:S03]  /*0a40*/  IADD3.X R5, R7, UR12, RZ, P0, !PT ;  /* 0x0000000c07057c10 */ /* 0x000fc600087fe4ff */
[----:B------:R2:W-:Y:S04]  /*0a50*/  LDGSTS.E.BYPASS.LTC128B.128 [R247+0x5800], [R8.64+0x80] ;  /* 0x0580008008f77fae */ /* 0x0005e8000b901d48 */
[----:B------:R3:W-:Y:S04]  /*0a60*/  LDGSTS.E.BYPASS.LTC128B.128 [R247+0x2000], [R6.64] ;  /* 0x0200000006f77fae */ /* 0x0007e8000b901d48 */
[----:B------:R3:W-:Y:S04]  /*0a70*/  LDGSTS.E.BYPASS.LTC128B.128 [R247+0x6000], [R6.64+0x80] ;  /* 0x0600008006f77fae */ /* 0x0007e8000b901d48 */
[----:B------:R4:W-:Y:S04]  /*0a80*/  LDGSTS.E.BYPASS.LTC128B.128 [R247+0x2800], [R4.64] ;  /* 0x0280000004f77fae */ /* 0x0009e8000b901d48 */
[----:B------:R4:W-:Y:S01]  /*0a90*/  LDGSTS.E.BYPASS.LTC128B.128 [R247+0x6800], [R4.64+0x80] ;  /* 0x0680008004f77fae */ /* 0x0009e2000b901d48 */
[----:B-1----:R-:W-:-:S03]  /*0aa0*/  IADD3 R2, P1, R4, UR7, RZ ;  /* 0x0000000704027c10 */ /* 0x002fc6000ff3e0ff */
[----:B------:R-:W-:Y:S01]  /*0ab0*/  STL.64 [R1+0x28], R164 ;  /* 0x000028a401007387 */ /* 0x000fe20000100a00 */
[----:B------:R-:W-:Y:S02]  /*0ac0*/  IADD3.X R3, R5, UR12, RZ, P1, !PT ;  /* 0x0000000c05037c10 */ /* 0x000fe40008ffe4ff */
[----:B--2---:R-:W-:-:S03]  /*0ad0*/  LEA R8, P0, R10, c[0x0][0x168], 0x1 ;  /* 0x00005a000a087a11 */ /* 0x004fc600078008ff */
[----:B------:R1:W-:Y:S01]  /*0ae0*/  LDGSTS.E.BYPASS.LTC128B.128 [R247+0x3000], [R2.64] ;  /* 0x0300000002f77fae */ /* 0x0003e2000b901d48 */
[----:B------:R-:W-:-:S03]  /*0af0*/  LEA.HI.X R9, R10, c[0x0][0x16c], R0, 0x1, P0 ;  /* 0x00005b000a097a11 */ /* 0x000fc600000f0c00 */
[----:B------:R1:W-:Y:S01]  /*0b00*/  LDGSTS.E.BYPASS.LTC128B.128 [R247+0x7000], [R2.64+0x80] ;  /* 0x0700008002f77fae */ /* 0x0003e2000b901d48 */
[----:B------:R-:W-:Y:S01]  /*0b10*/  IMAD R0, R13, c[0x0][0x1a0], RZ ;  /* 0x000068000d007a24 */ /* 0x000fe200078e02ff */
[----:B---3--:R-:W-:Y:S01]  /*0b20*/  IADD3 R6, P0, R2, UR7, RZ ;  /* 0x0000000702067c10 */ /* 0x008fe2000ff1e0ff */
[----:B------:R-:W-:Y:S02]  /*0b30*/  USHF.L.U32 UR7, UR4, 0x5, URZ ;  /* 0x0000000504077899 */ /* 0x000fe4000800063f */
[----:B------:R-:W-:Y:S01]  /*0b40*/  IMAD R0, R12, c[0x0][0x1a4], R0 ;  /* 0x000069000c007a24 */ /* 0x000fe200078e0200 */
[----:B------:R-:W-:Y:S01]  /*0b50*/  IADD3.X R7, R3, UR12, RZ, P0, !PT ;  /* 0x0000000c03077c10 */ /* 0x000fe200087fe4ff */
[----:B------:R-:W-:Y:S02]  /*0b60*/  USHF.L.U64.HI UR12, UR4, UR6, UR5 ;  /* 0x00000006040c7299 */ /* 0x000fe40008010205 */
[----:B----4-:R-:W-:Y:S02]  /*0b70*/  IADD3 R4, P0, R8, UR7, RZ ;  /* 0x0000000708047c10 */ /* 0x010fe4000ff1e0ff */
[----:B------:R2:W-:Y:S01]  /*0b80*/  LDGSTS.E.BYPASS.LTC128B.128 [R247+0x3800], [R6.64] ;  /* 0x0380000006f77fae */ /* 0x0005e2000b901d48 */
[----:B------:R-:W-:Y:S01]  /*0b90*/  ULDC.64 UR4, c[0x0][0x1a0] ;  /* 0x0000680000047ab9 */ /* 0x000fe20000000a00 */
[----:B------:R-:W-:-:S02]  /*0ba0*/  IADD3.X R5, R9, UR12, RZ, P0, !PT ;  /* 0x0000000c09057c10 */ /* 0x000fc400087fe4ff */
[----:B------:R2:W-:Y:S01]  /*0bb0*/  LDGSTS.E.BYPASS.LTC128B.128 [R247+0x7800], [R6.64+0x80] ;  /* 0x0780008006f77fae */ /* 0x0005e2000b901d48 */
[----:B------:R-:W-:Y:S02]  /*0bc0*/  USHF.L.U32 UR13, UR4, 0x5, URZ ;  /* 0x00000005040d7899 */ /* 0x000fe4000800063f */
[----:B------:R-:W-:Y:S01]  /*0bd0*/  USHF.L.U64.HI UR5, UR4, UR6, UR5 ;  /* 0x0000000604057299 */ /* 0x000fe20008010205 */
[----:B------:R3:W-:Y:S04]  /*0be0*/  LDGSTS.E.BYPASS.LTC128B.128 [R247+0x8000], [R8.64] ;  /* 0x0800000008f77fae */ /* 0x0007e8000b901d48 */
[----:B------:R3:W-:Y:S01]  /*0bf0*/  LDGSTS.E.BYPASS.LTC128B.128 [R247+0xa000], [R8.64+0x80] ;  /* 0x0a00008008f77fae */ /* 0x0007e2000b901d48 */
[----:B-1----:R-:W-:-:S03]  /*0c00*/  IADD3 R2, P0, R4, UR7, RZ ;  /* 0x0000000704027c10 */ /* 0x002fc6000ff1e0ff */
[----:B------:R1:W-:Y:S01]  /*0c10*/  LDGSTS.E.BYPASS.LTC128B.128 [R247+0x8800], [R4.64] ;  /* 0x0880000004f77fae */ /* 0x0003e2000b901d48 */
[----:B------:R-:W-:-:S03]  /*0c20*/  IADD3.X R3, R5, UR12, RZ, P0, !PT ;  /* 0x0000000c05037c10 */ /* 0x000fc600087fe4ff */
[----:B------:R1:W-:Y:S04]  /*0c30*/  LDGSTS.E.BYPASS.LTC128B.128 [R247+0xa800], [R4.64+0x80] ;  /* 0x0a80008004f77fae */ /* 0x0003e8000b901d48 */
[----:B------:R4:W-:Y:S04]  /*0c40*/  LDGSTS.E.BYPASS.LTC128B.128 [R247+0x9000], [R2.64] ;  /* 0x0900000002f77fae */ /* 0x0009e8000b901d48 */
[----:B------:R4:W-:Y:S01]  /*0c50*/  LDGSTS.E.BYPASS.LTC128B.128 [R247+0xb000], [R2.64+0x80] ;  /* 0x0b00008002f77fae */ /* 0x0009e2000b901d48 */
[----:B--2---:R-:W-:-:S04]  /*0c60*/  IMAD.WIDE.U32 R6, R12, c[0x0][0x1a0], RZ ;  /* 0x000068000c067a25 */ /* 0x004fc800078e00ff */
[----:B------:R-:W-:Y:S01]  /*0c70*/  IMAD.IADD R0, R7, 0x1, R0 ;  /* 0x0000000107007824 */ /* 0x000fe200078e0200 */
[----:B-1----:R-:W-:-:S04]  /*0c80*/  IADD3 R4, P0, R2, UR7, RZ ;  /* 0x0000000702047c10 */ /* 0x002fc8000ff1e0ff */
[----:B------:R-:W-:Y:S02]  /*0c90*/  IADD3.X R5, R3, UR12, RZ, P0, !PT ;  /* 0x0000000c03057c10 */ /* 0x000fe400087fe4ff */
[----:B------:R-:W-:Y:S01]  /*0ca0*/  LEA R7, P0, R6, R28, 0x6 ;  /* 0x0000001c06077211 */ /* 0x000fe200078030ff */
[----:B----4-:R-:W-:Y:S02]  /*0cb0*/  IMAD.IADD R2, R29, 0x1, R14 ;  /* 0x000000011d027824 */ /* 0x010fe400078e020e */
[----:B------:R1:W-:Y:S01]  /*0cc0*/  LDGSTS.E.BYPASS.LTC128B.128 [R247+0x9800], [R4.64] ;  /* 0x0980000004f77fae */ /* 0x0003e2000b901d48 */
[----:B------:R-:W-:-:S03]  /*0cd0*/  IMAD.SHL.U32 R3, R21, 0x8, RZ ;  /* 0x0000000815037824 */ /* 0x000fc600078e00ff */
[----:B------:R1:W-:Y:S01]  /*0ce0*/  LDGSTS.E.BYPASS.LTC128B.128 [R247+0xb800], [R4.64+0x80] ;  /* 0x0b80008004f77fae */ /* 0x0003e2000b901d48 */
[----:B------:R-:W-:Y:S01]  /*0cf0*/  LEA.HI.X R6, R6, R2, R0, 0x6, P0 ;  /* 0x0000000206067211 */ /* 0x000fe200000f3400 */
[----:B------:R-:W-:Y:S02]  /*0d00*/  IMAD R0, R21, 0x200, R15 ;  /* 0x0000020015007824 */ /* 0x000fe400078e020f */
[----:B------:R-:W0:Y:S03]  /*0d10*/  LDGDEPBAR ;  /* 0x00000000000079af */ /* 0x000e260000000000 */
[----:B------:R-:W-:Y:S01]  /*0d20*/  LEA R233, R0, 0x8000, 0x1 ;  /* 0x0000800000e97811 */ /* 0x000fe200078e08ff */
[----:B------:R2:W-:Y:S03]  /*0d30*/  STL [R1+0x40], R2 ;  /* 0x0000400201007387 */ /* 0x0005e60000100800 */
[----:B------:R-:W-:-:S02]  /*0d40*/  IADD3 R238, R233, 0x20, RZ ;  /* 0x00000020e9ee7810 */ /* 0x000fc40007ffe0ff */
[----:B-1----:R-:W-:Y:S01]  /*0d50*/  LEA R4, P0, R7, c[0x0][0x170], 0x1 ;  /* 0x00005c0007047a11 */ /* 0x002fe200078008ff */
[----:B------:R-:W-:-:S04]  /*0d60*/  DEPBAR.LE SB0, 0x0 ;  /* 0x000080000000791a */ /* 0x000fc80000000000 */
[----:B------:R-:W-:Y:S01]  /*0d70*/  LEA.HI.X R5, R7, c[0x0][0x174], R6, 0x1, P0 ;  /* 0x00005d0007057a11 */ /* 0x000fe200000f0c06 */
[----:B------:R-:W-:Y:S01]  /*0d80*/  BAR.SYNC.DEFER_BLOCKING 0x0 ;  /* 0x0000000000007b1d */ /* 0x000fe20000010000 */
[----:B--2---:R-:W-:Y:S02]  /*0d90*/  IMAD.SHL.U32 R2, R57, 0x40, RZ ;  /* 0x0000004039027824 */ /* 0x004fe400078e00ff */
[----:B------:R-:W-:-:S03]  /*0da0*/  IMAD.SHL.U32 R6, R20, 0x40, RZ ;  /* 0x0000004014067824 */ /* 0x000fc600078e00ff */
[----:B------:R-:W-:Y:S02]  /*0db0*/  LOP3.LUT R2, R2, 0x1c0, RZ, 0xc0, !PT ;  /* 0x000001c002027812 */ /* 0x000fe400078ec0ff */
[----:B------:R-:W-:Y:S02]  /*0dc0*/  LOP3.LUT R149, R6, 0xfffffe00, RZ, 0xc0, !PT ;  /* 0xfffffe0006957812 */ /* 0x000fe400078ec0ff */
[----:B------:R-:W-:Y:S02]  /*0dd0*/  LOP3.LUT R7, R2, 0x8, R3, 0xf8, !PT ;  /* 0x0000000802077812 */ /* 0x000fe400078ef803 */
[----:B------:R-:W-:Y:S02]  /*0de0*/  SHF.R.U32.HI R3, RZ, 0x3, R2 ;  /* 0x00000003ff037819 */ /* 0x000fe40000011602 */
[----:B------:R-:W-:Y:S02]  /*0df0*/  IADD3 R2, P0, R4, UR13, RZ ;  /* 0x0000000d04027c10 */ /* 0x000fe4000ff1e0ff */
[----:B------:R-:W-:-:S02]  /*0e00*/  LOP3.LUT R150, R7, R3, RZ, 0x3c, !PT ;  /* 0x0000000307967212 */ /* 0x000fc400078e3cff */
[----:B------:R-:W-:Y:S02]  /*0e10*/  SHF.R.S32.HI R7, RZ, 0x5, R22 ;  /* 0x00000005ff077819 */ /* 0x000fe40000011416 */
[----:B------:R-:W-:Y:S02]  /*0e20*/  IADD3.X R3, R5, UR5, RZ, P0, !PT ;  /* 0x0000000505037c10 */ /* 0x000fe400087fe4ff */
[----:B------:R-:W-:Y:S01]  /*0e30*/  IADD3 R6, P1, R2, UR13, RZ ;  /* 0x0000000d02067c10 */ /* 0x000fe2000ff3e0ff */
[----:B------:R-:W-:Y:S01]  /*0e40*/  @!PT LDS RZ, [RZ] ;  /* 0x00000000fffff984 */ /* 0x000fe20000000800 */
[----:B------:R-:W-:Y:S01]  /*0e50*/  @!PT LDS RZ, [RZ] ;  /* 0x00000000fffff984 */ /* 0x000fe20000000800 */
[----:B------:R-:W-:Y:S01]  /*0e60*/  @!PT LDS RZ, [RZ] ;  /* 0x00000000fffff984 */ /* 0x000fe20000000800 */
[----:B------:R1:W-:Y:S04]  /*0e70*/  LDGSTS.E.BYPASS.LTC128B.128 [R247+0xc000], [R4.64] ;  /* 0x0c00000004f77fae */ /* 0x0003e8000b901d48 */
[----:B------:R1:W-:Y:S04]  /*0e80*/  LDGSTS.E.BYPASS.LTC128B.128 [R247+0xe000], [R4.64+0x80] ;  /* 0x0e00008004f77fae */ /* 0x0003e8000b901d48 */
[----:B------:R2:W-:Y:S04]  /*0e90*/  LDGSTS.E.BYPASS.LTC128B.128 [R247+0xc800], [R2.64] ;  /* 0x0c80000002f77fae */ /* 0x0005e8000b901d48 */
[----:B------:R2:W-:Y:S01]  /*0ea0*/  LDGSTS.E.BYPASS.LTC128B.128 [R247+0xe800], [R2.64+0x80] ;  /* 0x0e80008002f77fae */ /* 0x0005e2000b901d48 */
[----:B-1----:R-:W-:Y:S01]  /*0eb0*/  IMAD R5, R7, 0x400, R149 ;  /* 0x0000040007057824 */ /* 0x002fe200078e0295 */
[----:B------:R-:W-:-:S02]  /*0ec0*/  IADD3 R4, P0, R6, UR13, RZ ;  /* 0x0000000d06047c10 */ /* 0x000fc4000ff1e0ff */
[----:B------:R-:W-:Y:S02]  /*0ed0*/  IADD3.X R7, R3, UR5, RZ, P1, !PT ;  /* 0x0000000503077c10 */ /* 0x000fe40008ffe4ff */
[----:B------:R-:W-:Y:S01]  /*0ee0*/  LOP3.LUT P1, RZ, R57, 0x2, RZ, 0xc0, !PT ;  /* 0x0000000239ff7812 */ /* 0x000fe2000782c0ff */
[----:B--2---:R-:W-:Y:S01]  /*0ef0*/  IMAD.IADD R2, R5, 0x1, R150 ;  /* 0x0000000105027824 */ /* 0x004fe200078e0296 */
[----:B------:R-:W-:Y:S01]  /*0f00*/  IADD3.X R5, R7, UR5, RZ, P0, !PT ;  /* 0x0000000507057c10 */ /* 0x000fe200087fe4ff */
[----:B------:R-:W-:Y:S01]  /*0f10*/  IMAD.SHL.U32 R3, R0, 0x2, RZ ;  /* 0x0000000200037824 */ /* 0x000fe200078e00ff */
[----:B------:R1:W-:Y:S01]  /*0f20*/  LDGSTS.E.BYPASS.LTC128B.128 [R247+0xd000], [R6.64] ;  /* 0x0d00000006f77fae */ /* 0x0003e2000b901d48 */
[----:B------:R-:W-:Y:S01]  /*0f30*/  IMAD.SHL.U32 R234, R2, 0x2, RZ ;  /* 0x0000000202ea7824 */ /* 0x000fe200078e00ff */
[C---:B------:R-:W-:Y:S01]  /*0f40*/  LOP3.LUT P0, RZ, R56.reuse, 0x2, RZ, 0xc0, !PT ;  /* 0x0000000238ff7812 */ /* 0x040fe2000780c0ff */
[----:B------:R-:W-:Y:S01]  /*0f50*/  IMAD.MOV.U32 R2, RZ, RZ, 0x40 ;  /* 0x00000040ff027424 */ /* 0x000fe200078e00ff */
[----:B------:R1:W-:Y:S04]  /*0f60*/  LDGSTS.E.BYPASS.LTC128B.128 [R247+0xf000], [R6.64+0x80] ;  /* 0x0f00008006f77fae */ /* 0x0003e8000b901d48 */
[----:B------:R2:W-:Y:S04]  /*0f70*/  LDGSTS.E.BYPASS.LTC128B.128 [R247+0xd800], [R4.64] ;  /* 0x0d80000004f77fae */ /* 0x0005e8000b901d48 */
[----:B------:R2:W-:Y:S03]  /*0f80*/  LDGSTS.E.BYPASS.LTC128B.128 [R247+0xf800], [R4.64+0x80] ;  /* 0x0f80008004f77fae */ /* 0x0005e6000b901d48 */
[----:B------:R-:W-:Y:S01]  /*0f90*/  @P0 IADD3 R238, R233, -0x20, RZ ;  /* 0xffffffe0e9ee0810 */ /* 0x000fe20007ffe0ff */
[----:B------:R-:W-:Y:S01]  /*0fa0*/  LDSM.16.M88.4 R12, [R234] ;  /* 0x00000000ea0c783b */ /* 0x000fe20000000200 */
[----:B------:R-:W-:-:S02]  /*0fb0*/  LOP3.LUT P0, RZ, R56, 0x4, RZ, 0xc0, !PT ;  /* 0x0000000438ff7812 */ /* 0x000fc4000780c0ff */
[C---:B------:R-:W-:Y:S01]  /*0fc0*/  IADD3 R245, R238.reuse, 0x800, RZ ;  /* 0x00000800eef57810 */ /* 0x040fe20007ffe0ff */
[----:B------:R-:W4:Y:S01]  /*0fd0*/  LDSM.16.M88.4 R16, [R3+0x8000] ;  /* 0x008000000310783b */ /* 0x000f220000000200 */
[C---:B------:R-:W-:Y:S02]  /*0fe0*/  IADD3 R244, R238.reuse, 0x1000, RZ ;  /* 0x00001000eef47810 */ /* 0x040fe40007ffe0ff */
[C---:B------:R-:W-:Y:S01]  /*0ff0*/  IADD3 R243, R238.reuse, 0x1800, RZ ;  /* 0x00001800eef37810 */ /* 0x040fe20007ffe0ff */
[----:B---3--:R-:W3:Y:S01]  /*1000*/  LDSM.16.M88.4 R8, [R234+0x2000] ;  /* 0x00200000ea08783b */ /* 0x008ee20000000200 */
[C---:B------:R-:W-:Y:S02]  /*1010*/  IADD3 R242, R238.reuse, 0x2000, RZ ;  /* 0x00002000eef27810 */ /* 0x040fe40007ffe0ff */
[C---:B------:R-:W-:Y:S01]  /*1020*/  IADD3 R241, R238.reuse, 0x2800, RZ ;  /* 0x00002800eef17810 */ /* 0x040fe20007ffe0ff */
[----:B------:R-:W5:Y:S01]  /*1030*/  LDSM.16.M88.4 R20, [R3+0x8800] ;  /* 0x008800000314783b */ /* 0x000f620000000200 */
[----:B------:R-:W-:-:S02]  /*1040*/  IADD3 R240, R238, 0x3000, RZ ;  /* 0x00003000eef07810 */ /* 0x000fc40007ffe0ff */
[----:B------:R-:W-:Y:S01]  /*1050*/  IADD3 R239, R238, 0x3800, RZ ;  /* 0x00003800eeef7810 */ /* 0x000fe20007ffe0ff */
[----:B------:R-:W1:Y:S04]  /*1060*/  LDSM.16.M88.4 R32, [R3+0x9000] ;  /* 0x009000000320783b */ /* 0x000e680000000200 */
[----:B------:R-:W1:Y:S01]  /*1070*/  LDSM.16.M88.4 R28, [R3+0x9800] ;  /* 0x00980000031c783b */ /* 0x000e620000000200 */
[----:B--2---:R-:W-:-:S03]  /*1080*/  IMAD.MOV.U32 R4, RZ, RZ, 0x20 ;  /* 0x00000020ff047424 */ /* 0x004fc600078e00ff */
[----:B------:R-:W-:Y:S02]  /*1090*/  LDSM.16.M88.4 R44, [R238] ;  /* 0x00000000ee2c783b */ /* 0x000fe40000000200 */
[----:B------:R-:W-:Y:S02]  /*10a0*/  SEL R4, R4, 0xffffffe0, !P1 ;  /* 0xffffffe004047807 */ /* 0x000fe40004800000 */
[----:B------:R-:W-:Y:S01]  /*10b0*/  LDSM.16.M88.4 R40, [R238+0x800] ;  /* 0x00080000ee28783b */ /* 0x000fe20000000200 */
[----:B------:R-:W-:Y:S02]  /*10c0*/  LOP3.LUT P1, RZ, R57, 0x4, RZ, 0xc0, !PT ;  /* 0x0000000439ff7812 */ /* 0x000fe4000782c0ff */
[----:B------:R-:W-:Y:S02]  /*10d0*/  IMAD.IADD R235, R234, 0x1, R4 ;  /* 0x00000001eaeb7824 */ /* 0x000fe400078e0204 */
[C---:B------:R-:W-:Y:S01]  /*10e0*/  SEL R0, R2.reuse, 0xffffffc0, !P1 ;  /* 0xffffffc002007807 */ /* 0x040fe20004800000 */
[----:B------:R-:W-:Y:S01]  /*10f0*/  LDSM.16.M88.4 R36, [R238+0x1000] ;  /* 0x00100000ee24783b */ /* 0x000fe20000000200 */
[----:B------:R-:W-:-:S02]  /*1100*/  SEL R2, R2, 0xffffffc0, !P0 ;  /* 0xffffffc002027807 */ /* 0x000fc40004000000 */
[----:B------:R-:W-:Y:S01]  /*1110*/  ISETP.GE.AND P0, PT, R148, 0x41, PT ;  /* 0x000000419400780c */ /* 0x000fe20003f06270 */
[----:B------:R-:W-:Y:S01]  /*1120*/  IMAD.IADD R237, R234, 0x1, R0 ;  /* 0x00000001eaed7824 */ /* 0x000fe200078e0200 */
[----:B------:R-:W-:Y:S01]  /*1130*/  LDSM.16.M88.4 R24, [R238+0x1800] ;  /* 0x00180000ee18783b */ /* 0x000fe20000000200 */
[----:B------:R-:W-:Y:S02]  /*1140*/  IMAD.IADD R232, R233, 0x1, R2 ;  /* 0x00000001e9e87824 */ /* 0x000fe400078e0202 */
[----:B------:R-:W-:Y:S01]  /*1150*/  IMAD.IADD R236, R235, 0x1, R0 ;  /* 0x00000001ebec7824 */ /* 0x000fe200078e0200 */
[----:B----4-:R-:W-:Y:S01]  /*1160*/  HMMA.16816.F32.BF16 R108, R12, R16, RZ ;  /* 0x000000100c6c723c */ /* 0x010fe200000418ff */
[----:B------:R-:W-:Y:S01]  /*1170*/  IMAD.IADD R231, R2, 0x1, R238 ;  /* 0x0000000102e77824 */ /* 0x000fe200078e02ee */
[----:B------:R-:W-:Y:S01]  /*1180*/  LDSM.16.M88.4 R56, [R232] ;  /* 0x00000000e838783b */ /* 0x000fe20000000200 */
[----:B------:R-:W-:-:S03]  /*1190*/  LOP3.LUT R2, R150, R149, RZ, 0xfc, !PT ;  /* 0x0000009596027212 */ /* 0x000fc600078efcff */
[----:B------:R-:W0:Y:S02]  /*11a0*/  LDGDEPBAR ;  /* 0x00000000000079af */ /* 0x000e240000000000 */
[C---:B---3--:R-:W-:Y:S08]  /*11b0*/  HMMA.16816.F32.BF16 R48, R8.reuse, R16, RZ ;  /* 0x000000100830723c */ /* 0x048ff000000418ff */
[-C--:B------:R-:W-:Y:S08]  /*11c0*/  HMMA.16816.F32.BF16 R92, R8, R18.reuse, RZ ;  /* 0x00000012085c723c */ /* 0x080ff000000418ff */
[----:B------:R-:W-:Y:S01]  /*11d0*/  HMMA.16816.F32.BF16 R104, R12, R18, RZ ;  /* 0x000000120c68723c */ /* 0x000fe200000418ff */
[----:B------:R-:W2:Y:S07]  /*11e0*/  LDSM.16.M88.4 R16, [R235+0x2000] ;  /* 0x00200000eb10783b */ /* 0x000eae0000000200 */
[C---:B-----5:R-:W-:Y:S08]  /*11f0*/  HMMA.16816.F32.BF16 R52, R8.reuse, R20, RZ ;  /* 0x000000140834723c */ /* 0x060ff000000418ff */
[----:B------:R-:W-:Y:S08]  /*1200*/  HMMA.16816.F32.BF16 R100, R8, R22, RZ ;  /* 0x000000160864723c */ /* 0x000ff000000418ff */
[C---:B------:R-:W-:Y:S08]  /*1210*/  HMMA.16816.F32.BF16 R80, R12.reuse, R20, RZ ;  /* 0x000000140c50723c */ /* 0x040ff000000418ff */
[----:B------:R-:W-:Y:S01]  /*1220*/  HMMA.16816.F32.BF16 R88, R12, R22, RZ ;  /* 0x000000160c58723c */ /* 0x000fe200000418ff */
[----:B------:R-:W3:Y:S07]  /*1230*/  LDSM.16.M88.4 R20, [R237+0x2000] ;  /* 0x00200000ed14783b */ /* 0x000eee0000000200 */
[C---:B-1----:R-:W-:Y:S08]  /*1240*/  HMMA.16816.F32.BF16 R60, R8.reuse, R32, RZ ;  /* 0x00000020083c723c */ /* 0x042ff000000418ff */
[----:B------:R-:W-:Y:S08]  /*1250*/  HMMA.16816.F32.BF16 R96, R8, R34, RZ ;  /* 0x000000220860723c */ /* 0x000ff000000418ff */
[C---:B------:R-:W-:Y:S08]  /*1260*/  HMMA.16816.F32.BF16 R68, R12.reuse, R32, RZ ;  /* 0x000000200c44723c */ /* 0x040ff000000418ff */
[----:B------:R-:W-:Y:S08]  /*1270*/  HMMA.16816.F32.BF16 R72, R12, R34, RZ ;  /* 0x000000220c48723c */ /* 0x000ff000000418ff */
[C---:B------:R-:W-:Y:S08]  /*1280*/  HMMA.16816.F32.BF16 R76, R8.reuse, R28, RZ ;  /* 0x0000001c084c723c */ /* 0x040ff000000418ff */
[----:B------:R-:W-:Y:S01]  /*1290*/  HMMA.16816.F32.BF16 R84, R8, R30, RZ ;  /* 0x0000001e0854723c */ /* 0x000fe200000418ff */
[----:B------:R-:W1:Y:S07]  /*12a0*/  LDSM.16.M88.4 R8, [R235] ;  /* 0x00000000eb08783b */ /* 0x000e6e0000000200 */
[C---:B------:R-:W-:Y:S08]  /*12b0*/  HMMA.16816.F32.BF16 R64, R12.reuse, R28, RZ ;  /* 0x0000001c0c40723c */ /* 0x040ff000000418ff */
[----:B------:R-:W-:Y:S08]  /*12c0*/  HMMA.16816.F32.BF16 R32, R12, R30, RZ ;  /* 0x0000001e0c20723c */ /* 0x000ff000000418ff */
[C---:B--2---:R-:W-:Y:S01]  /*12d0*/  HMMA.16816.F32.BF16 R12, R16.reuse, R44, R48 ;  /* 0x0000002c100c723c */ /* 0x044fe20000041830 */
[----:B------:R-:W-:Y:S07]  /*12e0*/  LDSM.16.M88.4 R48, [R232+0x1000] ;  /* 0x00100000e830783b */ /* 0x000fee0000000200 */
[C---:B------:R-:W-:Y:S01]  /*12f0*/  HMMA.16816.F32.BF16 R28, R16.reuse, R40, R52 ;  /* 0x00000028101c723c */ /* 0x040fe20000041834 */
[----:B------:R-:W2:Y:S07]  /*1300*/  LDSM.16.M88.4 R52, [R232+0x800] ;  /* 0x00080000e834783b */ /* 0x000eae0000000200 */
[C---:B------:R-:W-:Y:S01]  /*1310*/  HMMA.16816.F32.BF16 R112, R16.reuse, R36, R60 ;  /* 0x000000241070723c */ /* 0x040fe2000004183c */
[----:B------:R-:W4:Y:S07]  /*1320*/  LDSM.16.M88.4 R60, [R232+0x1800] ;  /* 0x00180000e83c783b */ /* 0x000f2e0000000200 */
[----:B------:R-:W-:Y:S08]  /*1330*/  HMMA.16816.F32.BF16 R128, R16, R42, R100 ;  /* 0x0000002a1080723c */ /* 0x000ff00000041864 */
[----:B---3--:R-:W-:Y:S01]  /*1340*/  HMMA.16816.F32.BF16 R100, R20, R56, R12 ;  /* 0x000000381464723c */ /* 0x008fe2000004180c */
[----:B------:R-:W3:Y:S07]  /*1350*/  LDSM.16.M88.4 R12, [R237] ;  /* 0x00000000ed0c783b */ /* 0x000eee0000000200 */
[C---:B------:R-:W-:Y:S08]  /*1360*/  HMMA.16816.F32.BF16 R76, R16.reuse, R24, R76 ;  /* 0x00000018104c723c */ /* 0x040ff0000004184c */
[C---:B------:R-:W-:Y:S08]  /*1370*/  HMMA.16816.F32.BF16 R136, R16.reuse, R46, R92 ;  /* 0x0000002e1088723c */ /* 0x040ff0000004185c */
[C---:B------:R-:W-:Y:S08]  /*1380*/  HMMA.16816.F32.BF16 R124, R16.reuse, R38, R96 ;  /* 0x00000026107c723c */ /* 0x040ff00000041860 */
[----:B------:R-:W-:Y:S01]  /*1390*/  HMMA.16816.F32.BF16 R120, R16, R26, R84 ;  /* 0x0000001a1078723c */ /* 0x000fe20000041854 */
[----:B------:R-:W-:Y:S07]  /*13a0*/  LDSM.16.M88.4 R16, [R236] ;  /* 0x00000000ec10783b */ /* 0x000fee0000000200 */
[C---:B-1----:R-:W-:Y:S08]  /*13b0*/  HMMA.16816.F32.BF16 R140, R8.reuse, R36, R68 ;  /* 0x00000024088c723c */ /* 0x042ff00000041844 */
        /* <DEDUP_REMOVED lines=10> */
[C---:B--2---:R-:W-:Y:S01]  /*1460*/  HMMA.16816.F32.BF16 R92, R20.reuse, R52, R28 ;  /* 0x00000034145c723c */ /* 0x044fe2000004181c */
[----:B------:R-:W2:Y:S04]  /*1470*/  LDSM.16.M88.4 R32, [R231] ;  /* 0x00000000e720783b */ /* 0x000ea80000000200 */
[----:B------:R-:W5:Y:S03]  /*1480*/  LDSM.16.M88.4 R28, [R231+0x800] ;  /* 0x00080000e71c783b */ /* 0x000f660000000200 */
[C---:B------:R-:W-:Y:S08]  /*1490*/  HMMA.16816.F32.BF16 R84, R20.reuse, R48, R112 ;  /* 0x000000301454723c */ /* 0x040ff00000041870 */
[C---:B----4-:R-:W-:Y:S08]  /*14a0*/  HMMA.16816.F32.BF16 R76, R20.reuse, R60, R76 ;  /* 0x0000003c144c723c */ /* 0x050ff0000004184c */
[C---:B------:R-:W-:Y:S08]  /*14b0*/  HMMA.16816.F32.BF16 R96, R20.reuse, R58, R136 ;  /* 0x0000003a1460723c */ /* 0x040ff00000041888 */
[C---:B------:R-:W-:Y:S08]  /*14c0*/  HMMA.16816.F32.BF16 R88, R20.reuse, R54, R128 ;  /* 0x000000361458723c */ /* 0x040ff00000041880 */
[C---:B------:R-:W-:Y:S08]  /*14d0*/  HMMA.16816.F32.BF16 R80, R20.reuse, R50, R124 ;  /* 0x000000321450723c */ /* 0x040ff0000004187c */
[----:B------:R-:W-:Y:S08]  /*14e0*/  HMMA.16816.F32.BF16 R68, R20, R62, R120 ;  /* 0x0000003e1444723c */ /* 0x000ff00000041878 */
[C---:B---3--:R-:W-:Y:S08]  /*14f0*/  HMMA.16816.F32.BF16 R20, R12.reuse, R50, R36 ;  /* 0x000000320c14723c */ /* 0x048ff00000041824 */
        /* <DEDUP_REMOVED lines=8> */
[----:B------:R-:W3:Y:S07]  /*1580*/  LDSM.16.M88.4 R12, [R234+0x6000] ;  /* 0x00600000ea0c783b */ /* 0x000eee0000000200 */
[-C--:B-1----:R-:W-:Y:S08]  /*1590*/  HMMA.16816.F32.BF16 R128, R8, R26.reuse, R80 ;  /* 0x0000001a0880723c */ /* 0x082ff00000041850 */
[C---:B------:R-:W-:Y:S01]  /*15a0*/  HMMA.16816.F32.BF16 R104, R16.reuse, R26, R20 ;  /* 0x0000001a1068723c */ /* 0x040fe20000041814 */
[----:B------:R-:W1:Y:S07]  /*15b0*/  LDSM.16.M88.4 R20, [R3+0xb800] ;  /* 0x00b800000314783b */ /* 0x000e6e0000000200 */
[-C--:B--2---:R-:W-:Y:S08]  /*15c0*/  HMMA.16816.F32.BF16 R80, R16, R32.reuse, R112 ;  /* 0x000000201050723c */ /* 0x084ff00000041870 */
[C---:B------:R-:W-:Y:S08]  /*15d0*/  HMMA.16816.F32.BF16 R60, R8.reuse, R32, R100 ;  /* 0x00000020083c723c */ /* 0x040ff00000041864 */
[-C--:B------:R-:W-:Y:S08]  /*15e0*/  HMMA.16816.F32.BF16 R132, R8, R24.reuse, R84 ;  /* 0x000000180884723c */ /* 0x080ff00000041854 */
[----:B------:R-:W-:Y:S01]  /*15f0*/  HMMA.16816.F32.BF16 R112, R16, R24, R44 ;  /* 0x000000181070723c */ /* 0x000fe2000004182c */
[----:B------:R-:W2:Y:S04]  /*1600*/  LDSM.16.M88.4 R44, [R3+0xa800] ;  /* 0x00a80000032c783b */ /* 0x000ea80000000200 */
[----:B------:R-:W-:Y:S03]  /*1610*/  LDSM.16.M88.4 R24, [R235+0x4000] ;  /* 0x00400000eb18783b */ /* 0x000fe60000000200 */
[C---:B-----5:R-:W-:Y:S08]  /*1620*/  HMMA.16816.F32.BF16 R100, R8.reuse, R28, R92 ;  /* 0x0000001c0864723c */ /* 0x060ff0000004185c */
[----:B------:R-:W-:Y:S08]  /*1630*/  HMMA.16816.F32.BF16 R84, R8, R42, R68 ;  /* 0x0000002a0854723c */ /* 0x000ff00000041844 */
[C---:B------:R-:W-:Y:S01]  /*1640*/  HMMA.16816.F32.BF16 R108, R16.reuse, R40, R36 ;  /* 0x00000028106c723c */ /* 0x040fe20000041824 */
[----:B------:R-:W4:Y:S07]  /*1650*/  LDSM.16.M88.4 R36, [R3+0xb000] ;  /* 0x00b000000324783b */ /* 0x000f2e0000000200 */
[C---:B------:R-:W-:Y:S08]  /*1660*/  HMMA.16816.F32.BF16 R68, R16.reuse, R34, R72 ;  /* 0x000000221044723c */ /* 0x040ff00000041848 */
[C---:B------:R-:W-:Y:S08]  /*1670*/  HMMA.16816.F32.BF16 R120, R16.reuse, R28, R64 ;  /* 0x0000001c1078723c */ /* 0x040ff00000041840 */
[C---:B------:R-:W-:Y:S01]  /*1680*/  HMMA.16816.F32.BF16 R116, R16.reuse, R30, R56 ;  /* 0x0000001e1074723c */ /* 0x040fe20000041838 */
[----:B------:R-:W-:Y:S07]  /*1690*/  LDSM.16.M88.4 R56, [R238+0x3800] ;  /* 0x00380000ee38783b */ /* 0x000fee0000000200 */
[----:B------:R-:W-:Y:S01]  /*16a0*/  HMMA.16816.F32.BF16 R92, R16, R42, R48 ;  /* 0x0000002a105c723c */ /* 0x000fe20000041830 */
[----:B------:R-:W5:Y:S04]  /*16b0*/  LDSM.16.M88.4 R16, [R234+0x4000] ;  /* 0x00400000ea10783b */ /* 0x000f680000000200 */
[----:B------:R-:W-:Y:S03]  /*16c0*/  LDSM.16.M88.4 R48, [R238+0x3000] ;  /* 0x00300000ee30783b */ /* 0x000fe60000000200 */
[C---:B------:R-:W-:Y:S01]  /*16d0*/  HMMA.16816.F32.BF16 R96, R8.reuse, R34, R96 ;  /* 0x000000220860723c */ /* 0x040fe20000041860 */
[----:B------:R-:W-:Y:S07]  /*16e0*/  LDSM.16.M88.4 R32, [R238+0x2000] ;  /* 0x00200000ee20783b */ /* 0x000fee0000000200 */
[C---:B------:R-:W-:Y:S08]  /*16f0*/  HMMA.16816.F32.BF16 R124, R8.reuse, R40, R76 ;  /* 0x00000028087c723c */ /* 0x040ff0000004184c */
[----:B------:R-:W-:Y:S01]  /*1700*/  HMMA.16816.F32.BF16 R88, R8, R30, R88 ;  /* 0x0000001e0858723c */ /* 0x000fe20000041858 */
[----:B------:R-:W4:Y:S04]  /*1710*/  LDSM.16.M88.4 R8, [R235+0x6000] ;  /* 0x00600000eb08783b */ /* 0x000f280000000200 */
[----:B------:R-:W4:Y:S03]  /*1720*/  LDSM.16.M88.4 R28, [R238+0x2800] ;  /* 0x00280000ee1c783b */ /* 0x000f260000000200 */
[C---:B---3--:R-:W-:Y:S08]  /*1730*/  HMMA.16816.F32.BF16 R72, R12.reuse, R54, R96 ;  /* 0x000000360c48723c */ /* 0x048ff00000041860 */
[C---:B-1----:R-:W-:Y:S08]  /*1740*/  HMMA.16816.F32.BF16 R96, R12.reuse, R20, R124 ;  /* 0x000000140c60723c */ /* 0x042ff0000004187c */
[C---:B------:R-:W-:Y:S08]  /*1750*/  HMMA.16816.F32.BF16 R76, R12.reuse, R52, R60 ;  /* 0x000000340c4c723c */ /* 0x040ff0000004183c */
[C---:B--2---:R-:W-:Y:S08]  /*1760*/  HMMA.16816.F32.BF16 R60, R12.reuse, R46, R88 ;  /* 0x0000002e0c3c723c */ /* 0x044ff00000041858 */
[C---:B------:R-:W-:Y:S08]  /*1770*/  HMMA.16816.F32.BF16 R84, R12.reuse, R22, R84 ;  /* 0x000000160c54723c */ /* 0x040ff00000041854 */
[----:B----4-:R-:W-:Y:S08]  /*1780*/  HMMA.16816.F32.BF16 R88, R12, R36, R132 ;  /* 0x000000240c58723c */ /* 0x010ff00000041884 */
[----:B-----5:R-:W-:Y:S08]  /*1790*/  HMMA.16816.F32.BF16 R80, R16, R52, R80 ;  /* 0x000000341050723c */ /* 0x020ff00000041850 */
[----:B------:R-:W-:Y:S08]  /*17a0*/  HMMA.16816.F32.BF16 R64, R12, R44, R100 ;  /* 0x0000002c0c40723c */ /* 0x000ff00000041864 */
[C---:B------:R-:W-:Y:S01]  /*17b0*/  HMMA.16816.F32.BF16 R68, R16.reuse, R54, R68 ;  /* 0x000000361044723c */ /* 0x040fe20000041844 */
[----:B------:R-:W-:Y:S07]  /*17c0*/  LDSM.16.M88.4 R52, [R232+0x2000] ;  /* 0x00200000e834783b */ /* 0x000fee0000000200 */
[----:B------:R-:W-:Y:S08]  /*17d0*/  HMMA.16816.F32.BF16 R40, R16, R44, R120 ;  /* 0x0000002c1028723c */ /* 0x000ff00000041878 */
[----:B------:R-:W-:Y:S08]  /*17e0*/  HMMA.16816.F32.BF16 R100, R12, R38, R128 ;  /* 0x000000260c64723c */ /* 0x000ff00000041880 */
[C---:B------:R-:W-:Y:S08]  /*17f0*/  HMMA.16816.F32.BF16 R44, R16.reuse, R46, R116 ;  /* 0x0000002e102c723c */ /* 0x040ff00000041874 */
[C---:B------:R-:W-:Y:S08]  /*1800*/  HMMA.16816.F32.BF16 R108, R16.reuse, R20, R108 ;  /* 0x00000014106c723c */ /* 0x040ff0000004186c */
[C---:B------:R-:W-:Y:S08]  /*1810*/  HMMA.16816.F32.BF16 R12, R16.reuse, R36, R112 ;  /* 0x00000024100c723c */ /* 0x040ff00000041870 */
[C---:B------:R-:W-:Y:S01]  /*1820*/  HMMA.16816.F32.BF16 R104, R16.reuse, R38, R104 ;  /* 0x000000261068723c */ /* 0x040fe20000041868 */
[----:B------:R-:W-:Y:S07]  /*1830*/  LDSM.16.M88.4 R36, [R232+0x3800] ;  /* 0x00380000e824783b */ /* 0x000fee0000000200 */
[----:B------:R-:W-:Y:S01]  /*1840*/  HMMA.16816.F32.BF16 R92, R16, R22, R92 ;  /* 0x00000016105c723c */ /* 0x000fe2000004185c */
[----:B------:R-:W1:Y:S04]  /*1850*/  LDSM.16.M88.4 R20, [R237+0x6000] ;  /* 0x00600000ed14783b */ /* 0x000e680000000200 */
[----:B------:R-:W2:Y:S03]  /*1860*/  LDSM.16.M88.4 R16, [R237+0x4000] ;  /* 0x00400000ed10783b */ /* 0x000ea60000000200 */
[C---:B------:R-:W-:Y:S08]  /*1870*/  HMMA.16816.F32.BF16 R124, R8.reuse, R56, R96 ;  /* 0x00000038087c723c */ /* 0x040ff00000041860 */
[C---:B------:R-:W-:Y:S08]  /*1880*/  HMMA.16816.F32.BF16 R120, R8.reuse, R58, R84 ;  /* 0x0000003a0878723c */ /* 0x040ff00000041854 */
[----:B------:R-:W-:Y:S08]  /*1890*/  HMMA.16816.F32.BF16 R132, R8, R48, R88 ;  /* 0x000000300884723c */ /* 0x000ff00000041858 */
[-C--:B------:R-:W-:Y:S08]  /*18a0*/  HMMA.16816.F32.BF16 R88, R24, R32.reuse, R80 ;  /* 0x000000201858723c */ /* 0x080ff00000041850 */
[----:B------:R-:W-:Y:S08]  /*18b0*/  HMMA.16816.F32.BF16 R112, R8, R32, R76 ;  /* 0x000000200870723c */ /* 0x000ff0000004184c */
[-C--:B------:R-:W-:Y:S08]  /*18c0*/  HMMA.16816.F32.BF16 R80, R24, R34.reuse, R68 ;  /* 0x000000221850723c */ /* 0x080ff00000041844 */
[C---:B------:R-:W-:Y:S01]  /*18d0*/  HMMA.16816.F32.BF16 R140, R8.reuse, R34, R72 ;  /* 0x00000022088c723c */ /* 0x040fe20000041848 */
[----:B------:R-:W-:Y:S07]  /*18e0*/  LDSM.16.M88.4 R32, [R231+0x2800] ;  /* 0x00280000e720783b */ /* 0x000fee0000000200 */
[C---:B------:R-:W-:Y:S08]  /*18f0*/  HMMA.16816.F32.BF16 R136, R8.reuse, R28, R64 ;  /* 0x0000001c0888723c */ /* 0x040ff00000041840 */
[-C--:B------:R-:W-:Y:S08]  /*1900*/  HMMA.16816.F32.BF16 R116, R8, R30.reuse, R60 ;  /* 0x0000001e0874723c */ /* 0x080ff0000004183c */
[C---:B------:R-:W-:Y:S01]  /*1910*/  HMMA.16816.F32.BF16 R68, R24.reuse, R30, R44 ;  /* 0x0000001e1844723c */ /* 0x040fe2000004182c */
[----:B------:R-:W3:Y:S07]  /*1920*/  LDSM.16.M88.4 R44, [R232+0x2800] ;  /* 0x00280000e82c783b */ /* 0x000eee0000000200 */
[----:B------:R-:W-:Y:S08]  /*1930*/  HMMA.16816.F32.BF16 R76, R24, R56, R108 ;  /* 0x00000038184c723c */ /* 0x000ff0000004186c */
[----:B------:R-:W-:Y:S01]  /*1940*/  HMMA.16816.F32.BF16 R128, R8, R50, R100 ;  /* 0x000000320880723c */ /* 0x000fe20000041864 */
[----:B------:R-:W-:Y:S07]  /*1950*/  LDSM.16.M88.4 R8, [R236+0x6000] ;  /* 0x00600000ec08783b */ /* 0x000fee0000000200 */
[C---:B------:R-:W-:Y:S01]  /*1960*/  HMMA.16816.F32.BF16 R72, R24.reuse, R28, R40 ;  /* 0x0000001c1848723c */ /* 0x040fe20000041828 */
[----:B------:R-:W4:Y:S04]  /*1970*/  LDSM.16.M88.4 R40, [R232+0x3000] ;  /* 0x00300000e828783b */ /* 0x000f280000000200 */
[----:B------:R-:W-:Y:S03]  /*1980*/  LDSM.16.M88.4 R28, [R231+0x3000] ;  /* 0x00300000e71c783b */ /* 0x000fe60000000200 */
[C---:B------:R-:W-:Y:S01]  /*1990*/  HMMA.16816.F32.BF16 R60, R24.reuse, R48, R12 ;  /* 0x00000030183c723c */ /* 0x040fe2000004180c */
[----:B------:R-:W-:Y:S07]  /*19a0*/  LDSM.16.M88.4 R12, [R236+0x4000] ;  /* 0x00400000ec0c783b */ /* 0x000fee0000000200 */
[C---:B------:R-:W-:Y:S01]  /*19b0*/  HMMA.16816.F32.BF16 R64, R24.reuse, R50, R104 ;  /* 0x000000321840723c */ /* 0x040fe20000041868 */
[----:B------:R-:W-:Y:S07]  /*19c0*/  LDSM.16.M88.4 R48, [R231+0x2000] ;  /* 0x00200000e730783b */ /* 0x000fee0000000200 */
[----:B------:R-:W-:Y:S01]  /*19d0*/  HMMA.16816.F32.BF16 R56, R24, R58, R92 ;  /* 0x0000003a1838723c */ /* 0x000fe2000004185c */
[----:B------:R-:W5:Y:S01]  /*19e0*/  LDSM.16.M88.4 R24, [R231+0x3800] ;  /* 0x00380000e718783b */ /* 0x000f620000000200 */
[----:B------:R-:W-:-:S06]  /*19f0*/  DEPBAR.LE SB0, 0x0 ;  /* 0x000080000000791a */ /* 0x000fcc0000000000 */
[C---:B-1----:R-:W-:Y:S08]  /*1a00*/  HMMA.16816.F32.BF16 R104, R20.reuse, R36, R124 ;  /* 0x000000241468723c */ /* 0x042ff0000004187c */
[C---:B------:R-:W-:Y:S08]  /*1a10*/  HMMA.16816.F32.BF16 R92, R20.reuse, R38, R120 ;  /* 0x00000026145c723c */ /* 0x040ff00000041878 */
[C---:B------:R-:W-:Y:S08]  /*1a20*/  HMMA.16816.F32.BF16 R84, R20.reuse, R52, R112 ;  /* 0x000000341454723c */ /* 0x040ff00000041870 */
[----:B------:R-:W-:Y:S08]  /*1a30*/  HMMA.16816.F32.BF16 R96, R20, R54, R140 ;  /* 0x000000361460723c */ /* 0x000ff0000004188c */
[C---:B--2---:R-:W-:Y:S08]  /*1a40*/  HMMA.16816.F32.BF16 R88, R16.reuse, R52, R88 ;  /* 0x000000341058723c */ /* 0x044ff00000041858 */
[----:B------:R-:W-:Y:S08]  /*1a50*/  HMMA.16816.F32.BF16 R80, R16, R54, R80 ;  /* 0x000000361050723c */ /* 0x000ff00000041850 */
[C---:B---3--:R-:W-:Y:S08]  /*1a60*/  HMMA.16816.F32.BF16 R100, R20.reuse, R44, R136 ;  /* 0x0000002c1464723c */ /* 0x048ff00000041888 */
[----:B------:R-:W-:Y:S08]  /*1a70*/  HMMA.16816.F32.BF16 R116, R20, R46, R116 ;  /* 0x0000002e1474723c */ /* 0x000ff00000041874 */
[C---:B------:R-:W-:Y:S08]  /*1a80*/  HMMA.16816.F32.BF16 R72, R16.reuse, R44, R72 ;  /* 0x0000002c1048723c */ /* 0x040ff00000041848 */
[----:B------:R-:W-:Y:S08]  /*1a90*/  HMMA.16816.F32.BF16 R52, R16, R46, R68 ;  /* 0x0000002e1034723c */ /* 0x000ff00000041844 */
[C---:B----4-:R-:W-:Y:S08]  /*1aa0*/  HMMA.16816.F32.BF16 R112, R20.reuse, R40, R132 ;  /* 0x000000281470723c */ /* 0x050ff00000041884 */
[----:B------:R-:W-:Y:S08]  /*1ab0*/  HMMA.16816.F32.BF16 R108, R20, R42, R128 ;  /* 0x0000002a146c723c */ /* 0x000ff00000041880 */
[----:B------:R-:W-:Y:S08]  /*1ac0*/  HMMA.16816.F32.BF16 R44, R16, R40, R60 ;  /* 0x00000028102c723c */ /* 0x000ff0000004183c */
[----:B-----5:R-:W-:Y:S08]  /*1ad0*/  HMMA.16816.F32.BF16 R68, R8, R24, R104 ;  /* 0x000000180844723c */ /* 0x020ff00000041868 */
[----:B------:R-:W-:Y:S08]  /*1ae0*/  HMMA.16816.F32.BF16 R40, R16, R42, R64 ;  /* 0x0000002a1028723c */ /* 0x000ff00000041840 */
[----:B------:R-:W-:Y:S07]  /*1af0*/  HMMA.16816.F32.BF16 R64, R8, R26, R92 ;  /* 0x0000001a0840723c */ /* 0x000fee000004185c */
[----:B------:R1:W-:Y:S01]  /*1b00*/  STL.64 [R1+0x10], R68 ;  /* 0x0000104401007387 */ /* 0x0003e20000100a00 */
[C---:B------:R-:W-:Y:S03]  /*1b10*/  HMMA.16816.F32.BF16 R20, R16.reuse, R36, R76 ;  /* 0x000000241014723c */ /* 0x040fe6000004184c */
[----:B------:R1:W-:Y:S05]  /*1b20*/  STL.64 [R1+0x18], R70 ;  /* 0x0000184601007387 */ /* 0x0003ea0000100a00 */
[----:B------:R-:W-:Y:S07]  /*1b30*/  HMMA.16816.F32.BF16 R16, R16, R38, R56 ;  /* 0x000000261010723c */ /* 0x000fee0000041838 */
[----:B------:R1:W-:Y:S01]  /*1b40*/  STL.64 [R1], R64 ;  /* 0x0000004001007387 */ /* 0x0003e20000100a00 */
[C---:B------:R-:W-:Y:S03]  /*1b50*/  HMMA.16816.F32.BF16 R36, R8.reuse, R48, R84 ;  /* 0x000000300824723c */ /* 0x040fe60000041854 */
[----:B------:R1:W-:Y:S05]  /*1b60*/  STL.64 [R1+0x8], R66 ;  /* 0x0000084201007387 */ /* 0x0003ea0000100a00 */
[C---:B------:R-:W-:Y:S08]  /*1b70*/  HMMA.16816.F32.BF16 R56, R8.reuse, R50, R96 ;  /* 0x000000320838723c */ /* 0x040ff00000041860 */
        /* <DEDUP_REMOVED lines=11> */
[----:B------:R-:W-:Y:S01]  /*1c30*/  HMMA.16816.F32.BF16 R216, R12, R26, R16 ;  /* 0x0000001a0cd8723c */ /* 0x000fe20000041810 */
[----:B------:R-:W-:Y:S06]  /*1c40*/  BAR.SYNC.DEFER_BLOCKING 0x0 ;  /* 0x0000000000007b1d */ /* 0x000fec0000010000 */
[----:B------:R-:W-:Y:S05]  /*1c50*/  @!P0 BRA `(.L_x_86) ;  /* 0x000001a000008947 */ /* 0x000fea0003800000 */
[----:B-1----:R-:W-:-:S04]  /*1c60*/  LEA.HI.SX32 R3, R246, 0xfffffffe, 0x1a ;  /* 0xfffffffef6037811 */ /* 0x002fc800078fd2ff */
[----:B------:R-:W-:Y:S01]  /*1c70*/  SHF.R.S32.HI R8, RZ, 0x1f, R3 ;  /* 0x0000001fff087819 */ /* 0x000fe20000011403 */
[C---:B------:R-:W-:Y:S02]  /*1c80*/  IMAD R5, R3.reuse, UR10, RZ ;  /* 0x0000000a03057c24 */ /* 0x040fe4000f8e02ff */
[----:B------:R-:W-:-:S04]  /*1c90*/  IMAD.WIDE.U32 R6, R3, UR11, R164 ;  /* 0x0000000b03067c25 */ /* 0x000fc8000f8e00a4 */
[----:B------:R-:W-:Y:S01]  /*1ca0*/  IMAD R3, R8, UR11, R5 ;  /* 0x0000000b08037c24 */ /* 0x000fe2000f8e0205 */
[----:B------:R-:W-:-:S03]  /*1cb0*/  LEA R10, P2, R6, c[0x0][0x168], 0x1 ;  /* 0x00005a00060a7a11 */ /* 0x000fc600078408ff */
[----:B------:R-:W-:Y:S01]  /*1cc0*/  IMAD.IADD R3, R7, 0x1, R3 ;  /* 0x0000000107037824 */ /* 0x000fe200078e0203 */
[----:B------:R-:W-:-:S04]  /*1cd0*/  IADD3 R8, P1, R10, UR7, RZ ;  /* 0x000000070a087c10 */ /* 0x000fc8000ff3e0ff */
        /* <DEDUP_REMOVED lines=17> */
[----:B------:R-:W0:Y:S02]  /*1df0*/  LDGDEPBAR ;  /* 0x00000000000079af */ /* 0x000e240000000000 */
.L_x_86:
[----:B-1----:R-:W2:Y:S04]  /*1e00*/  LDL.LU R164, [R1] ;  /* 0x0000000001a47983 */ /* 0x002ea80000300800 */
[----:B------:R-:W3:Y:S04]  /*1e10*/  LDL.LU R179, [R1+0x10] ;  /* 0x0000100001b37983 */ /* 0x000ee80000300800 */
[----:B------:R-:W4:Y:S04]  /*1e20*/  LDL.LU R200, [R1+0x14] ;  /* 0x0000140001c87983 */ /* 0x000f280000300800 */
[----:B------:R1:W-:Y:S04]  /*1e30*/  STL [R1+0x80], R246 ;  /* 0x000080f601007387 */ /* 0x0003e80000100800 */
[----:B-1----:R-:W2:Y:S04]  /*1e40*/  LDL.LU R246, [R1+0x4] ;  /* 0x0000040001f67983 */ /* 0x002ea80000300800 */
[----:B------:R1:W-:Y:S04]  /*1e50*/  STL [R1+0x7c], R245 ;  /* 0x00007cf501007387 */ /* 0x0003e80000100800 */
[----:B-1----:R-:W2:Y:S04]  /*1e60*/  LDL.LU R245, [R1+0x18] ;  /* 0x0000180001f57983 */ /* 0x002ea80000300800 */
[----:B------:R1:W-:Y:S04]  /*1e70*/  STL [R1+0x78], R244 ;  /* 0x000078f401007387 */ /* 0x0003e80000100800 */
[----:B-1----:R-:W2:Y:S04]  /*1e80*/  LDL.LU R244, [R1+0x1c] ;  /* 0x00001c0001f47983 */ /* 0x002ea80000300800 */
[----:B------:R1:W-:Y:S04]  /*1e90*/  STL [R1+0x74], R243 ;  /* 0x000074f301007387 */ /* 0x0003e80000100800 */
[----:B-1----:R-:W2:Y:S04]  /*1ea0*/  LDL.LU R243, [R1+0x8] ;  /* 0x0000080001f37983 */ /* 0x002ea80000300800 */
[----:B------:R1:W-:Y:S04]  /*1eb0*/  STL [R1+0x70], R242 ;  /* 0x000070f201007387 */ /* 0x0003e80000100800 */
[----:B-1----:R-:W2:Y:S01]  /*1ec0*/  LDL.LU R242, [R1+0xc] ;  /* 0x00000c0001f27983 */ /* 0x002ea20000300800 */
[----:B------:R-:W-:-:S02]  /*1ed0*/  FMNMX.FTZ R3, R36, R37, !PT ;  /* 0x0000002524037209 */ /* 0x000fc40007810000 */
[----:B------:R-:W-:Y:S01]  /*1ee0*/  SHF.L.U32 R171, R2, 0x1, RZ ;  /* 0x0000000102ab7819 */ /* 0x000fe200000006ff */
[----:B------:R-:W-:Y:S01]  /*1ef0*/  STL [R1+0x6c], R241 ;  /* 0x00006cf101007387 */ /* 0x000fe20000100800 */
[----:B------:R-:W-:Y:S02]  /*1f00*/  FMNMX.FTZ R3, R56, R3, !PT ;  /* 0x0000000338037209 */ /* 0x000fe40007810000 */
[----:B------:R-:W-:Y:S01]  /*1f10*/  IADD3 R230, R0, R171, RZ ;  /* 0x000000ab00e67210 */ /* 0x000fe20007ffe0ff */
[----:B------:R-:W-:Y:S01]  /*1f20*/  STL [R1+0x68], R240 ;  /* 0x000068f001007387 */ /* 0x000fe20000100800 */
[----:B------:R-:W-:Y:S01]  /*1f30*/  FMNMX.FTZ R3, R57, R3, !PT ;  /* 0x0000000339037209 */ /* 0x000fe20007810000 */
[----:B------:R-:W-:Y:S02]  /*1f40*/  IMAD.IADD R228, R4, 0x1, R171 ;  /* 0x0000000104e47824 */ /* 0x000fe400078e02ab */
[----:B------:R-:W-:Y:S01]  /*1f50*/  STL [R1+0x64], R239 ;  /* 0x000064ef01007387 */ /* 0x000fe20000100800 */
[----:B------:R-:W-:Y:S01]  /*1f60*/  FMNMX.FTZ R3, R60, R3, !PT ;  /* 0x000000033c037209 */ /* 0x000fe20007810000 */
[----:B------:R-:W-:Y:S01]  /*1f70*/  IMAD.IADD R229, R0, 0x1, R228 ;  /* 0x0000000100e57824 */ /* 0x000fe200078e02e4 */
        /* <DEDUP_REMOVED lines=22> */
[----:B------:R-:W-:Y:S01]  /*20e0*/  LDSM.16.MT88.4 R44, [R171+0xc000] ;  /* 0x00c00000ab2c783b */ /* 0x000fe20000004200 */
[----:B------:R-:W-:Y:S02]  /*20f0*/  FMNMX.FTZ R0, R156, R0, !PT ;  /* 0x000000009c007209 */ /* 0x000fe40007810000 */
[----:B------:R-:W-:Y:S01]  /*2100*/  FMNMX.FTZ R3, R190, R3, !PT ;  /* 0x00000003be037209 */ /* 0x000fe20007810000 */
[----:B------:R-:W-:Y:S01]  /*2110*/  LDSM.16.MT88.4 R48, [R228+0xc000] ;  /* 0x00c00000e430783b */ /* 0x000fe20000004200 */
[----:B------:R-:W-:Y:S02]  /*2120*/  FMNMX.FTZ R0, R157, R0, !PT ;  /* 0x000000009d007209 */ /* 0x000fe40007810000 */
[----:B------:R-:W-:Y:S01]  /*2130*/  FMNMX.FTZ R3, R191, R3, !PT ;  /* 0x00000003bf037209 */ /* 0x000fe20007810000 */
[----:B------:R-:W-:Y:S01]  /*2140*/  LDSM.16.MT88.4 R80, [R230+0xc000] ;  /* 0x00c00000e650783b */ /* 0x000fe20000004200 */
[----:B------:R-:W-:-:S02]  /*2150*/  FMNMX.FTZ R0, R160, R0, !PT ;  /* 0x00000000a0007209 */ /* 0x000fc40007810000 */
[----:B------:R-:W-:Y:S01]  /*2160*/  FMNMX.FTZ R5, R194, R3, !PT ;  /* 0x00000003c2057209 */ /* 0x000fe20007810000 */
[----:B------:R-:W-:Y:S01]  /*2170*/  LDSM.16.MT88.4 R84, [R229+0xc000] ;  /* 0x00c00000e554783b */ /* 0x000fe20000004200 */
[----:B------:R-:W-:Y:S02]  /*2180*/  FMNMX.FTZ R0, R161, R0, !PT ;  /* 0x00000000a1007209 */ /* 0x000fe40007810000 */
[----:B------:R-:W-:Y:S01]  /*2190*/  FMNMX.FTZ R5, R195, R5, !PT ;  /* 0x00000005c3057209 */ /* 0x000fe20007810000 */
[----:B------:R-:W-:Y:S01]  /*21a0*/  LDSM.16.MT88.4 R92, [R171+0xe000] ;  /* 0x00e00000ab5c783b */ /* 0x000fe20000004200 */
[----:B------:R-:W-:-:S03]  /*21b0*/  FMNMX.FTZ R0, R172, R0, !PT ;  /* 0x00000000ac007209 */ /* 0x000fc60007810000 */
[----:B------:R-:W-:Y:S04]  /*21c0*/  LDSM.16.MT88.4 R96, [R228+0xe000] ;  /* 0x00e00000e460783b */ /* 0x000fe80000004200 */
[----:B------:R-:W-:Y:S04]  /*21d0*/  LDSM.16.MT88.4 R104, [R230+0xe000] ;  /* 0x00e00000e668783b */ /* 0x000fe80000004200 */
[----:B------:R-:W-:Y:S04]  /*21e0*/  LDSM.16.MT88.4 R120, [R229+0xe000] ;  /* 0x00e00000e578783b */ /* 0x000fe80000004200 */
[----:B------:R-:W-:Y:S04]  /*21f0*/  LDSM.16.MT88.4 R64, [R229+0xc800] ;  /* 0x00c80000e540783b */ /* 0x000fe80000004200 */
[----:B------:R-:W-:Y:S04]  /*2200*/  LDSM.16.MT88.4 R100, [R229+0xe800] ;  /* 0x00e80000e564783b */ /* 0x000fe80000004200 */
[----:B------:R-:W-:Y:S04]  /*2210*/  STL [R1+0x44], R231 ;  /* 0x000044e701007387 */ /* 0x000fe80000100800 */
[----:B------:R-:W-:Y:S04]  /*2220*/  LDSM.16.MT88.4 R76, [R171+0xc800] ;  /* 0x00c80000ab4c783b */ /* 0x000fe80000004200 */
[----:B------:R-:W-:Y:S04]  /*2230*/  LDSM.16.MT88.4 R72, [R228+0xc800] ;  /* 0x00c80000e448783b */ /* 0x000fe80000004200 */
[----:B------:R-:W-:Y:S04]  /*2240*/  LDSM.16.MT88.4 R68, [R230+0xc800] ;  /* 0x00c80000e644783b */ /* 0x000fe80000004200 */
[----:B------:R-:W-:Y:S01]  /*2250*/  LDSM.16.MT88.4 R52, [R230+0xe800] ;  /* 0x00e80000e634783b */ /* 0x000fe20000004200 */
[----:B---3--:R-:W-:-:S04]  /*2260*/  FMNMX.FTZ R6, R179, R6, !PT ;  /* 0x00000006b3067209 */ /* 0x008fc80007810000 */
[----:B----4-:R-:W-:-:S04]  /*2270*/  FMNMX.FTZ R6, R200, R6, !PT ;  /* 0x00000006c8067209 */ /* 0x010fc80007810000 */
[----:B--2---:R-:W-:-:S04]  /*2280*/  FMNMX.FTZ R6, R164, R6, !PT ;  /* 0x00000006a4067209 */ /* 0x004fc80007810000 */
[----:B------:R-:W-:-:S05]  /*2290*/  FMNMX.FTZ R3, R246, R6, !PT ;  /* 0x00000006f6037209 */ /* 0x000fca0007810000 */
[----:B------:R-:W1:Y:S01]  /*22a0*/  SHFL.BFLY PT, R7, R3, 0x2, 0x1f ;  /* 0x0c401f0003077f89 */ /* 0x000e6200000e0000 */
[----:B------:R-:W-:Y:S02]  /*22b0*/  FMNMX.FTZ R5, R245, R5, !PT ;  /* 0x00000005f5057209 */ /* 0x000fe40007810000 */
[----:B-1----:R-:W-:-:S05]  /*22c0*/  FMNMX.FTZ R3, R3, R7, !PT ;  /* 0x0000000703037209 */ /* 0x002fca0007810000 */
[----:B------:R-:W1:Y:S01]  /*22d0*/  SHFL.BFLY PT, R7, R3, 0x1, 0x1f ;  /* 0x0c201f0003077f89 */ /* 0x000e6200000e0000 */
[----:B------:R-:W-:Y:S02]  /*22e0*/  FMNMX.FTZ R5, R244, R5, !PT ;  /* 0x00000005f4057209 */ /* 0x000fe40007810000 */
[----:B-1----:R-:W-:-:S04]  /*22f0*/  FMNMX.FTZ R166, R3, R7, !PT ;  /* 0x0000000703a67209 */ /* 0x002fc80007810000 */
[C---:B------:R-:W-:Y:S01]  /*2300*/  FSETP.NEU.FTZ.AND P1, PT, R166.reuse, -INF , PT ;  /* 0xff800000a600780b */ /* 0x040fe20003f3d000 */
[----:B------:R-:W-:-:S05]  /*2310*/  FMUL.FTZ R3, R166, c[0x0][0x23c] ;  /* 0x00008f00a6037a20 */ /* 0x000fca0000410000 */
[----:B------:R-:W-:-:S05]  /*2320*/  FSEL R13, R3, RZ, P1 ;  /* 0x000000ff030d7208 */ /* 0x000fca0000800000 */
[--C-:B------:R-:W-:Y:S02]  /*2330*/  FFMA.FTZ R3, R36, c[0x0][0x23c], -R13.reuse ;  /* 0x00008f0024037a23 */ /* 0x100fe4000001080d */
[--C-:B------:R-:W-:Y:S02]  /*2340*/  FFMA.FTZ R8, R60, c[0x0][0x23c], -R13.reuse ;  /* 0x00008f003c087a23 */ /* 0x100fe4000001080d */
[----:B------:R-:W-:Y:S01]  /*2350*/  MUFU.EX2 R239, R3 ;  /* 0x0000000300ef7308 */ /* 0x000fe20000000800 */
[----:B------:R-:W-:Y:S01]  /*2360*/  FFMA.FTZ R9, R117, c[0x0][0x23c], -R13 ;  /* 0x00008f0075097a23 */ /* 0x000fe2000001080d */
[----:B------:R-:W-:-:S06]  /*2370*/  FMNMX.FTZ R5, R243, R5, !PT ;  /* 0x00000005f3057209 */ /* 0x000fcc0007810000 */
[----:B------:R1:W-:Y:S08]  /*2380*/  MUFU.EX2 R241, R8 ;  /* 0x0000000800f17308 */ /* 0x0003f00000000800 */
[----:B------:R-:W-:Y:S01]  /*2390*/  MUFU.EX2 R178, R9 ;  /* 0x0000000900b27308 */ /* 0x000fe20000000800 */
[----:B-1----:R-:W-:-:S07]  /*23a0*/  FFMA.FTZ R8, R61, c[0x0][0x23c], -R13 ;  /* 0x00008f003d087a23 */ /* 0x002fce000001080d */
[----:B------:R1:W-:Y:S01]  /*23b0*/  MUFU.EX2 R10, R8 ;  /* 0x00000008000a7308 */ /* 0x0003e20000000800 */
[----:B------:R-:W-:-:S05]  /*23c0*/  FMNMX.FTZ R5, R242, R5, !PT ;  /* 0x00000005f2057209 */ /* 0x000fca0007810000 */
[----:B------:R-:W2:Y:S01]  /*23d0*/  SHFL.BFLY PT, R6, R5, 0x2, 0x1f ;  /* 0x0c401f0005067f89 */ /* 0x000ea200000e0000 */
[----:B-1----:R-:W-:-:S04]  /*23e0*/  FFMA.FTZ R8, R116, c[0x0][0x23c], -R13 ;  /* 0x00008f0074087a23 */ /* 0x002fc8000001080d */
[----:B------:R-:W-:Y:S01]  /*23f0*/  MUFU.EX2 R18, R8 ;  /* 0x0000000800127308 */ /* 0x000fe20000000800 */
[----:B--2---:R-:W-:-:S05]  /*2400*/  FMNMX.FTZ R5, R5, R6, !PT ;  /* 0x0000000605057209 */ /* 0x004fca0007810000 */
[----:B------:R-:W1:Y:S02]  /*2410*/  SHFL.BFLY PT, R6, R5, 0x1, 0x1f ;  /* 0x0c201f0005067f89 */ /* 0x000e6400000e0000 */
[----:B-1----:R-:W-:Y:S01]  /*2420*/  FMNMX.FTZ R3, R5, R6, !PT ;  /* 0x0000000605037209 */ /* 0x002fe20007810000 */
[--C-:B------:R-:W-:Y:S02]  /*2430*/  FFMA.FTZ R5, R37, c[0x0][0x23c], -R13.reuse ;  /* 0x00008f0025057a23 */ /* 0x100fe4000001080d */
[----:B------:R-:W-:Y:S01]  /*2440*/  FFMA.FTZ R6, R56, c[0x0][0x23c], -R13 ;  /* 0x00008f0038067a23 */ /* 0x000fe2000001080d */
[C---:B------:R-:W-:Y:S01]  /*2450*/  FSETP.NEU.FTZ.AND P1, PT, R3.reuse, -INF , PT ;  /* 0xff8000000300780b */ /* 0x040fe20003f3d000 */
[----:B------:R1:W2:Y:S08]  /*2460*/  MUFU.EX2 R238, R5 ;  /* 0x0000000500ee7308 */ /* 0x0002b00000000800 */
[----:B------:R-:W-:Y:S01]  /*2470*/  MUFU.EX2 R233, R6 ;  /* 0x0000000600e97308 */ /* 0x000fe20000000800 */
[----:B-1----:R-:W-:Y:S01]  /*2480*/  FMUL.FTZ R5, R3, c[0x0][0x23c] ;  /* 0x00008f0003057a20 */ /* 0x002fe20000410000 */
[----:B--2---:R-:W-:-:S04]  /*2490*/  F2FP.BF16.PACK_AB R4, R238, R239 ;  /* 0x000000efee04723e */ /* 0x004fc800000010ff */
[----:B------:R-:W-:Y:S01]  /*24a0*/  FSEL R12, R5, RZ, P1 ;  /* 0x000000ff050c7208 */ /* 0x000fe20000800000 */
[----:B------:R-:W-:-:S04]  /*24b0*/  FFMA.FTZ R5, R57, c[0x0][0x23c], -R13 ;  /* 0x00008f0039057a23 */ /* 0x000fc8000001080d */
[--C-:B------:R-:W-:Y:S01]  /*24c0*/  FFMA.FTZ R2, R39, c[0x0][0x23c], -R12.reuse ;  /* 0x00008f0027027a23 */ /* 0x100fe2000001080c */
[----:B------:R1:W2:Y:S08]  /*24d0*/  MUFU.EX2 R17, R5 ;  /* 0x0000000500117308 */ /* 0x0002b00000000800 */
[----:B------:R3:W-:Y:S01]  /*24e0*/  MUFU.EX2 R237, R2 ;  /* 0x0000000200ed7308 */ /* 0x0007e20000000800 */
[----:B-1----:R-:W-:Y:S01]  /*24f0*/  FFMA.FTZ R5, R38, c[0x0][0x23c], -R12 ;  /* 0x00008f0026057a23 */ /* 0x002fe2000001080c */
[----:B--2---:R-:W-:Y:S01]  /*2500*/  F2FP.BF16.PACK_AB R6, R17, R233 ;  /* 0x000000e91106723e */ /* 0x004fe200000010ff */
[----:B------:R-:W-:-:S05]  /*2510*/  IMAD.MOV.U32 R117, RZ, RZ, R17 ;  /* 0x000000ffff757224 */ /* 0x000fca00078e0011 */
[----:B------:R-:W1:Y:S01]  /*2520*/  MUFU.EX2 R236, R5 ;  /* 0x0000000500ec7308 */ /* 0x000e620000000800 */
[----:B---3--:R-:W-:-:S07]  /*2530*/  FFMA.FTZ R2, R58, c[0x0][0x23c], -R12 ;  /* 0x00008f003a027a23 */ /* 0x008fce000001080c */
[----:B------:R2:W-:Y:S01]  /*2540*/  MUFU.EX2 R232, R2 ;  /* 0x0000000200e87308 */ /* 0x0005e20000000800 */
[----:B-1----:R-:W-:Y:S01]  /*2550*/  F2FP.BF16.PACK_AB R5, R237, R236 ;  /* 0x000000eced05723e */ /* 0x002fe200000010ff */
[----:B--2---:R-:W-:Y:S02]  /*2560*/  FFMA.FTZ R2, R59, c[0x0][0x23c], -R12 ;  /* 0x00008f003b027a23 */ /* 0x004fe4000001080c */
[----:B------:R-:W-:Y:S04]  /*2570*/  LDSM.16.MT88.4 R56, [R228+0xe800] ;  /* 0x00e80000e438783b */ /* 0x000fe80000004200 */
[----:B------:R1:W2:Y:S02]  /*2580*/  MUFU.EX2 R165, R2 ;  /* 0x0000000200a57308 */ /* 0x0002a40000000800 */
[----:B-1----:R-:W-:-:S02]  /*2590*/  FMNMX.FTZ R2, R173, R0, !PT ;  /* 0x00000000ad027209 */ /* 0x002fc40007810000 */
[----:B------:R-:W-:Y:S02]  /*25a0*/  FMNMX.FTZ R0, R154, R155, !PT ;  /* 0x0000009b9a007209 */ /* 0x000fe40007810000 */
[----:B------:R-:W-:Y:S02]  /*25b0*/  FMNMX.FTZ R2, R184, R2, !PT ;  /* 0x00000002b8027209 */ /* 0x000fe40007810000 */
[----:B------:R-:W-:Y:S02]  /*25c0*/  FMNMX.FTZ R0, R158, R0, !PT ;  /* 0x000000009e007209 */ /* 0x000fe40007810000 */
[----:B------:R-:W-:Y:S02]  /*25d0*/  FMNMX.FTZ R2, R185, R2, !PT ;  /* 0x00000002b9027209 */ /* 0x000fe40007810000 */
[----:B------:R-:W-:Y:S02]  /*25e0*/  FMNMX.FTZ R0, R159, R0, !PT ;  /* 0x000000009f007209 */ /* 0x000fe40007810000 */
[----:B------:R-:W-:-:S02]  /*25f0*/  FMNMX.FTZ R2, R180, R2, !PT ;  /* 0x00000002b4027209 */ /* 0x000fc40007810000 */
        /* <DEDUP_REMOVED lines=9> */
[----:B------:R-:W-:Y:S01]  /*2690*/  FMNMX.FTZ R0, R217, R8, !PT ;  /* 0x00000008d9007209 */ /* 0x000fe20007810000 */
[----:B------:R-:W-:Y:S01]  /*26a0*/  FFMA.FTZ R8, R62, c[0x0][0x23c], -R12 ;  /* 0x00008f003e087a23 */ /* 0x000fe2000001080c */
[----:B------:R-:W-:Y:S02]  /*26b0*/  FMNMX.FTZ R2, R187, R2, !PT ;  /* 0x00000002bb027209 */ /* 0x000fe40007810000 */
[----:B--2---:R-:W-:Y:S01]  /*26c0*/  F2FP.BF16.PACK_AB R7, R165, R232 ;  /* 0x000000e8a507723e */ /* 0x004fe200000010ff */
[----:B------:R-:W1:Y:S01]  /*26d0*/  SHFL.BFLY PT, R9, R0, 0x2, 0x1f ;  /* 0x0c401f0000097f89 */ /* 0x000e6200000e0000 */
[----:B------:R-:W-:Y:S01]  /*26e0*/  FMNMX.FTZ R2, R182, R2, !PT ;  /* 0x00000002b6027209 */ /* 0x000fe20007810000 */
[----:B------:R2:W-:Y:S03]  /*26f0*/  MUFU.EX2 R177, R8 ;  /* 0x0000000800b17308 */ /* 0x0005e60000000800 */
[----:B------:R-:W-:Y:S01]  /*2700*/  FMNMX.FTZ R2, R183, R2, !PT ;  /* 0x00000002b7027209 */ /* 0x000fe20007810000 */
[----:B------:R-:W-:Y:S03]  /*2710*/  HMMA.16816.F32.BF16 R128, R4, R44, RZ ;  /* 0x0000002c0480723c */ /* 0x000fe600000418ff */
[----:B------:R-:W-:-:S04]  /*2720*/  FMNMX.FTZ R2, R222, R2, !PT ;  /* 0x00000002de027209 */ /* 0x000fc80007810000 */
[----:B------:R-:W-:Y:S01]  /*2730*/  FMNMX.FTZ R2, R223, R2, !PT ;  /* 0x00000002df027209 */ /* 0x000fe20007810000 */
[C---:B------:R-:W-:Y:S03]  /*2740*/  HMMA.16816.F32.BF16 R140, R4.reuse, R48, RZ ;  /* 0x00000030048c723c */ /* 0x040fe600000418ff */
[----:B------:R-:W-:Y:S01]  /*2750*/  FMNMX.FTZ R2, R218, R2, !PT ;  /* 0x00000002da027209 */ /* 0x000fe20007810000 */
[--C-:B--2---:R-:W-:Y:S02]  /*2760*/  FFMA.FTZ R8, R63, c[0x0][0x23c], -R12.reuse ;  /* 0x00008f003f087a23 */ /* 0x104fe4000001080c */
[----:B------:R-:W-:Y:S01]  /*2770*/  LDSM.16.MT88.4 R60, [R171+0xe800] ;  /* 0x00e80000ab3c783b */ /* 0x000fe20000004200 */
[----:B------:R-:W-:Y:S01]  /*2780*/  FMNMX.FTZ R14, R219, R2, !PT ;  /* 0x00000002db0e7209 */ /* 0x000fe20007810000 */
[----:B------:R2:W3:Y:S01]  /*2790*/  MUFU.EX2 R176, R8 ;  /* 0x0000000800b07308 */ /* 0x0004e20000000800 */
[----:B------:R-:W-:Y:S01]  /*27a0*/  HMMA.16816.F32.BF16 R148, R4, R80, RZ ;  /* 0x000000500494723c */ /* 0x000fe200000418ff */
[----:B-1----:R-:W-:Y:S01]  /*27b0*/  FMNMX.FTZ R2, R0, R9, !PT ;  /* 0x0000000900027209 */ /* 0x002fe20007810000 */
[----:B------:R-:W-:Y:S01]  /*27c0*/  FFMA.FTZ R0, R119, c[0x0][0x23c], -R12 ;  /* 0x00008f0077007a23 */ /* 0x000fe2000001080c */
[----:B------:R-:W1:Y:S01]  /*27d0*/  SHFL.BFLY PT, R15, R14, 0x2, 0x1f ;  /* 0x0c401f000e0f7f89 */ /* 0x000e6200000e0000 */
[----:B------:R-:W-:-:S02]  /*27e0*/  MOV R119, R10 ;  /* 0x0000000a00777202 */ /* 0x000fc40000000f00 */
[----:B------:R-:W-:Y:S01]  /*27f0*/  F2FP.BF16.PACK_AB R10, R178, R18 ;  /* 0x00000012b20a723e */ /* 0x000fe200000010ff */
[----:B------:R-:W4:Y:S01]  /*2800*/  SHFL.BFLY PT, R16, R2, 0x1, 0x1f ;  /* 0x0c201f0002107f89 */ /* 0x000f2200000e0000 */
[----:B------:R1:W-:Y:S01]  /*2810*/  MUFU.EX2 R19, R0 ;  /* 0x0000000000137308 */ /* 0x0003e20000000800 */
[----:B------:R-:W-:Y:S01]  /*2820*/  HMMA.16816.F32.BF16 R144, R4, R84, RZ ;  /* 0x000000540490723c */ /* 0x000fe200000418ff */
[----:B--2---:R-:W-:Y:S01]  /*2830*/  FFMA.FTZ R8, R118, c[0x0][0x23c], -R12 ;  /* 0x00008f0076087a23 */ /* 0x004fe2000001080c */
[----:B---3--:R-:W-:-:S06]  /*2840*/  F2FP.BF16.PACK_AB R9, R176, R177 ;  /* 0x000000b1b009723e */ /* 0x008fcc00000010ff */
[C---:B------:R-:W-:Y:S01]  /*2850*/  HMMA.16816.F32.BF16 R136, R4.reuse, R92, RZ ;  /* 0x0000005c0488723c */ /* 0x040fe200000418ff */
[----:B------:R2:W3:Y:S07]  /*2860*/  MUFU.EX2 R169, R8 ;  /* 0x0000000800a97308 */ /* 0x0004ee0000000800 */
[----:B------:R-:W-:Y:S01]  /*2870*/  HMMA.16816.F32.BF16 R132, R4, R96, RZ ;  /* 0x000000600484723c */ /* 0x000fe200000418ff */
[----:B-1----:R-:W-:Y:S01]  /*2880*/  FMNMX.FTZ R0, R14, R15, !PT ;  /* 0x0000000f0e007209 */ /* 0x002fe20007810000 */
[----:B------:R-:W-:Y:S01]  /*2890*/  IMAD.MOV.U32 R15, RZ, RZ, R200 ;  /* 0x000000ffff0f7224 */ /* 0x000fe200078e00c8 */
[----:B----4-:R-:W-:-:S05]  /*28a0*/  FMNMX.FTZ R168, R2, R16, !PT ;  /* 0x0000001002a87209 */ /* 0x010fca0007810000 */
[----:B------:R-:W-:Y:S01]  /*28b0*/  HMMA.16816.F32.BF16 R124, R4, R104, RZ ;  /* 0x00000068047c723c */ /* 0x000fe200000418ff */
[C---:B------:R-:W-:Y:S01]  /*28c0*/  FSETP.NEU.FTZ.AND P1, PT, R168.reuse, -INF , PT ;  /* 0xff800000a800780b */ /* 0x040fe20003f3d000 */
[----:B------:R-:W-:Y:S01]  /*28d0*/  FMUL.FTZ R2, R168, c[0x0][0x23c] ;  /* 0x00008f00a8027a20 */ /* 0x000fe20000410000 */
[----:B--2---:R-:W-:Y:S02]  /*28e0*/  F2FP.BF16.PACK_AB R8, R119, R241 ;  /* 0x000000f17708723e */ /* 0x004fe400000010ff */
[----:B---3--:R-:W-:-:S03]  /*28f0*/  F2FP.BF16.PACK_AB R11, R19, R169 ;  /* 0x000000a9130b723e */ /* 0x008fc600000010ff */
[----:B------:R-:W-:Y:S01]  /*2900*/  HMMA.16816.F32.BF16 R112, R4, R120, RZ ;  /* 0x000000780470723c */ /* 0x000fe200000418ff */
[----:B------:R-:W-:-:S07]  /*2910*/  FSEL R2, R2, RZ, P1 ;  /* 0x000000ff02027208 */ /* 0x000fce0000800000 */
[C---:B------:R-:W-:Y:S08]  /*2920*/  HMMA.16816.F32.BF16 R108, R4.reuse, R46, RZ ;  /* 0x0000002e046c723c */ /* 0x040ff000000418ff */
[C---:B------:R-:W-:Y:S08]  /*2930*/  HMMA.16816.F32.BF16 R88, R4.reuse, R50, RZ ;  /* 0x000000320458723c */ /* 0x040ff000000418ff */
[C---:B------:R-:W-:Y:S08]  /*2940*/  HMMA.16816.F32.BF16 R40, R4.reuse, R82, RZ ;  /* 0x000000520428723c */ /* 0x040ff000000418ff */
[C---:B------:R-:W-:Y:S08]  /*2950*/  HMMA.16816.F32.BF16 R36, R4.reuse, R86, RZ ;  /* 0x000000560424723c */ /* 0x040ff000000418ff */
[C---:B------:R-:W-:Y:S08]  /*2960*/  HMMA.16816.F32.BF16 R32, R4.reuse, R94, RZ ;  /* 0x0000005e0420723c */ /* 0x040ff000000418ff */
[C---:B------:R-:W-:Y:S08]  /*2970*/  HMMA.16816.F32.BF16 R28, R4.reuse, R98, RZ ;  /* 0x00000062041c723c */ /* 0x040ff000000418ff */
[C---:B------:R-:W-:Y:S08]  /*2980*/  HMMA.16816.F32.BF16 R24, R4.reuse, R106, RZ ;  /* 0x0000006a0418723c */ /* 0x040ff000000418ff */
[----:B------:R-:W-:Y:S01]  /*2990*/  HMMA.16816.F32.BF16 R20, R4, R122, RZ ;  /* 0x0000007a0414723c */ /* 0x000fe200000418ff */
[----:B------:R-:W1:Y:S06]  /*29a0*/  SHFL.BFLY PT, R5, R0, 0x1, 0x1f ;  /* 0x0c201f0000057f89 */ /* 0x000e6c00000e0000 */
[--C-:B------:R-:W-:Y:S01]  /*29b0*/  FFMA.FTZ R4, R152, c[0x0][0x23c], -R2.reuse ;  /* 0x00008f0098047a23 */ /* 0x100fe20000010802 */
[C---:B------:R-:W-:Y:S03]  /*29c0*/  HMMA.16816.F32.BF16 R132, R8.reuse, R56, R132 ;  /* 0x000000380884723c */ /* 0x040fe60000041884 */
[----:B------:R2:W-:Y:S05]  /*29d0*/  MUFU.EX2 R118, R4 ;  /* 0x0000000400767308 */ /* 0x0005ea0000000800 */
[C---:B------:R-:W-:Y:S07]  /*29e0*/  HMMA.16816.F32.BF16 R224, R8.reuse, R64, R144 ;  /* 0x0000004008e0723c */ /* 0x040fee0000041890 */
[----:B------:R-:W-:Y:S01]  /*29f0*/  MOV R147, R165 ;  /* 0x000000a500937202 */ /* 0x000fe20000000f00 */
[C---:B------:R-:W-:Y:S01]  /*2a00*/  HMMA.16816.F32.BF16 R136, R8.reuse, R60, R136 ;  /* 0x0000003c0888723c */ /* 0x040fe20000041888 */
[----:B-1----:R-:W-:Y:S01]  /*2a10*/  FMNMX.FTZ R167, R0, R5, !PT ;  /* 0x0000000500a77209 */ /* 0x002fe20007810000 */
[--C-:B------:R-:W-:Y:S01]  /*2a20*/  FFMA.FTZ R0, R157, c[0x0][0x23c], -R2.reuse ;  /* 0x00008f009d007a23 */ /* 0x100fe20000010802 */
[----:B------:R-:W-:Y:S01]  /*2a30*/  MOV R145, R19 ;  /* 0x0000001300917202 */ /* 0x000fe20000000f00 */
[----:B--2---:R-:W-:Y:S01]  /*2a40*/  FFMA.FTZ R4, R153, c[0x0][0x23c], -R2 ;  /* 0x00008f0099047a23 */ /* 0x004fe20000010802 */
[C---:B------:R-:W-:Y:S01]  /*2a50*/  FSETP.NEU.FTZ.AND P1, PT, R167.reuse, -INF , PT ;  /* 0xff800000a700780b */ /* 0x040fe20003f3d000 */
[----:B------:R1:W-:Y:S01]  /*2a60*/  MUFU.EX2 R231, R0 ;  /* 0x0000000000e77308 */ /* 0x0003e20000000800 */
[----:B------:R-:W-:Y:S01]  /*2a70*/  IMAD.MOV.U32 R146, RZ, RZ, R164 ;  /* 0x000000ffff927224 */ /* 0x000fe200078e00a4 */
[----:B------:R-:W-:Y:S01]  /*2a80*/  MOV R6, R133 ;  /* 0x0000008500067202 */ /* 0x000fe20000000f00 */
[----:B------:R-:W-:Y:S01]  /*2a90*/  IMAD.MOV.U32 R7, RZ, RZ, R134 ;  /* 0x000000ffff077224 */ /* 0x000fe200078e0086 */
[----:B------:R-:W-:Y:S01]  /*2aa0*/  MOV R170, R132 ;  /* 0x0000008400aa7202 */ /* 0x000fe20000000f00 */
[----:B------:R-:W-:Y:S01]  /*2ab0*/  IMAD.MOV.U32 R252, RZ, RZ, R135 ;  /* 0x000000fffffc7224 */ /* 0x000fe200078e0087 */
[C---:B------:R-:W-:Y:S01]  /*2ac0*/  HMMA.16816.F32.BF16 R196, R8.reuse, R76, R128 ;  /* 0x0000004c08c4723c */ /* 0x040fe20000041880 */
[----:B------:R-:W-:Y:S01]  /*2ad0*/  IMAD.MOV.U32 R144, RZ, RZ, R18 ;  /* 0x000000ffff907224 */ /* 0x000fe200078e0012 */
[----:B------:R2:W3:Y:S06]  /*2ae0*/  MUFU.EX2 R116, R4 ;  /* 0x0000000400747308 */ /* 0x0004ec0000000800 */
[----:B------:R-:W-:Y:S01]  /*2af0*/  HMMA.16816.F32.BF16 R132, R8, R100, R112 ;  /* 0x000000640884723c */ /* 0x000fe20000041870 */
[----:B-1----:R-:W-:-:S03]  /*2b00*/  FMUL.FTZ R0, R167, c[0x0][0x23c] ;  /* 0x00008f00a7007a20 */ /* 0x002fc60000410000 */
[----:B------:R-:W-:Y:S01]  /*2b10*/  IMAD.MOV.U32 R131, RZ, RZ, R137 ;  /* 0x000000ffff837224 */ /* 0x000fe200078e0089 */
[----:B------:R-:W-:Y:S01]  /*2b20*/  MOV R130, R138 ;  /* 0x0000008a00827202 */ /* 0x000fe20000000f00 */
[----:B------:R-:W-:Y:S01]  /*2b30*/  IMAD.MOV.U32 R129, RZ, RZ, R139 ;  /* 0x000000ffff817224 */ /* 0x000fe200078e008b */
[----:B------:R-:W-:Y:S01]  /*2b40*/  FSEL R0, R0, RZ, P1 ;  /* 0x000000ff00007208 */ /* 0x000fe20000800000 */
[----:B------:R-:W-:Y:S01]  /*2b50*/  HMMA.16816.F32.BF16 R204, R8, R72, R140 ;  /* 0x0000004808cc723c */ /* 0x000fe2000004188c */
[----:B------:R-:W-:Y:S01]  /*2b60*/  MOV R128, R136 ;  /* 0x0000008800807202 */ /* 0x000fe20000000f00 */
[----:B--2---:R-:W-:-:S04]  /*2b70*/  FFMA.FTZ R4, R156, c[0x0][0x23c], -R2 ;  /* 0x00008f009c047a23 */ /* 0x004fc80000010802 */
[----:B------:R1:W2:Y:S02]  /*2b80*/  MUFU.EX2 R235, R4 ;  /* 0x0000000400eb7308 */ /* 0x0002a40000000800 */
[C---:B------:R-:W-:Y:S08]  /*2b90*/  HMMA.16816.F32.BF16 R212, R8.reuse, R68, R148 ;  /* 0x0000004408d4723c */ /* 0x040ff00000041894 */
[----:B------:R-:W-:Y:S01]  /*2ba0*/  HMMA.16816.F32.BF16 R248, R8, R52, R124 ;  /* 0x0000003408f8723c */ /* 0x000fe2000004187c */
[----:B------:R-:W-:Y:S01]  /*2bb0*/  IMAD.MOV.U32 R112, RZ, RZ, R135 ;  /* 0x000000ffff707224 */ /* 0x000fe200078e0087 */
[----:B------:R-:W-:Y:S01]  /*2bc0*/  MOV R5, R134 ;  /* 0x0000008600057202 */ /* 0x000fe20000000f00 */
[----:B------:R-:W-:Y:S01]  /*2bd0*/  IMAD.MOV.U32 R156, RZ, RZ, R132 ;  /* 0x000000ffff9c7224 */ /* 0x000fe200078e0084 */
[----:B------:R-:W-:Y:S01]  /*2be0*/  MOV R157, R133 ;  /* 0x00000085009d7202 */ /* 0x000fe20000000f00 */
[----:B-1----:R-:W-:-:S03]  /*2bf0*/  FFMA.FTZ R4, R160, c[0x0][0x23c], -R2 ;  /* 0x00008f00a0047a23 */ /* 0x002fc60000010802 */
[C---:B------:R-:W-:Y:S01]  /*2c00*/  HMMA.16816.F32.BF16 R124, R8.reuse, R78, R108 ;  /* 0x0000004e087c723c */ /* 0x040fe2000004186c */
[----:B------:R1:W-:Y:S07]  /*2c10*/  MUFU.EX2 R240, R4 ;  /* 0x0000000400f07308 */ /* 0x0003ee0000000800 */
[C---:B------:R-:W-:Y:S08]  /*2c20*/  HMMA.16816.F32.BF16 R132, R8.reuse, R74, R88 ;  /* 0x0000004a0884723c */ /* 0x040ff00000041858 */
[----:B------:R-:W-:Y:S01]  /*2c30*/  HMMA.16816.F32.BF16 R136, R8, R70, R40 ;  /* 0x000000460888723c */ /* 0x000fe20000041828 */
[----:B-1----:R-:W-:-:S04]  /*2c40*/  FFMA.FTZ R4, R161, c[0x0][0x23c], -R2 ;  /* 0x00008f00a1047a23 */ /* 0x002fc80000010802 */
[----:B------:R1:W-:Y:S03]  /*2c50*/  MUFU.EX2 R165, R4 ;  /* 0x0000000400a57308 */ /* 0x0003e60000000800 */
[C---:B------:R-:W-:Y:S08]  /*2c60*/  HMMA.16816.F32.BF16 R208, R8.reuse, R66, R36 ;  /* 0x0000004208d0723c */ /* 0x040ff00000041824 */
[----:B------:R-:W-:Y:S01]  /*2c70*/  HMMA.16816.F32.BF16 R200, R8, R62, R32 ;  /* 0x0000003e08c8723c */ /* 0x000fe20000041820 */
[----:B-1----:R-:W-:-:S07]  /*2c80*/  FFMA.FTZ R4, R154, c[0x0][0x23c], -R0 ;  /* 0x00008f009a047a23 */ /* 0x002fce0000010800 */
[C---:B------:R-:W-:Y:S01]  /*2c90*/  HMMA.16816.F32.BF16 R148, R8.reuse, R54, R24 ;  /* 0x000000360894723c */ /* 0x040fe20000041818 */
[----:B------:R1:W-:Y:S07]  /*2ca0*/  MUFU.EX2 R161, R4 ;  /* 0x0000000400a17308 */ /* 0x0003ee0000000800 */
[----:B------:R-:W-:Y:S01]  /*2cb0*/  HMMA.16816.F32.BF16 R140, R8, R102, R20 ;  /* 0x00000066088c723c */ /* 0x000fe20000041814 */
[----:B-1----:R-:W-:-:S07]  /*2cc0*/  FFMA.FTZ R4, R155, c[0x0][0x23c], -R0 ;  /* 0x00008f009b047a23 */ /* 0x002fce0000010800 */
[----:B------:R-:W-:Y:S01]  /*2cd0*/  HMMA.16816.F32.BF16 R152, R8, R58, R28 ;  /* 0x0000003a0898723c */ /* 0x000fe2000004181c */
[----:B------:R1:W4:Y:S06]  /*2ce0*/  MUFU.EX2 R160, R4 ;  /* 0x0000000400a07308 */ /* 0x00032c0000000800 */
[----:B---3--:R-:W-:Y:S02]  /*2cf0*/  F2FP.BF16.PACK_AB R8, R116, R118 ;  /* 0x000000767408723e */ /* 0x008fe400000010ff */
[----:B--2---:R-:W-:Y:S01]  /*2d00*/  F2FP.BF16.PACK_AB R10, R231, R235 ;  /* 0x000000ebe70a723e */ /* 0x004fe200000010ff */
[----:B-1----:R-:W-:Y:S01]  /*2d10*/  FFMA.FTZ R4, R158, c[0x0][0x23c], -R0 ;  /* 0x00008f009e047a23 */ /* 0x002fe20000010800 */
[----:B----4-:R-:W-:-:S02]  /*2d20*/  F2FP.BF16.PACK_AB R9, R160, R161 ;  /* 0x000000a1a009723e */ /* 0x010fc400000010ff */
[----:B------:R-:W-:Y:S01]  /*2d30*/  MOV R158, R5 ;  /* 0x00000005009e7202 */ /* 0x000fe20000000f00 */
[----:B------:R1:W-:Y:S02]  /*2d40*/  MUFU.EX2 R234, R4 ;  /* 0x0000000400ea7308 */ /* 0x0003e40000000800 */
[----:B-1----:R-:W-:Y:S02]  /*2d50*/  FFMA.FTZ R4, R159, c[0x0][0x23c], -R0 ;  /* 0x00008f009f047a23 */ /* 0x002fe40000010800 */
[----:B------:R-:W-:-:S04]  /*2d60*/  IMAD.MOV.U32 R159, RZ, RZ, R112 ;  /* 0x000000ffff9f7224 */ /* 0x000fc800078e0070 */
[----:B------:R1:W2:Y:S02]  /*2d70*/  MUFU.EX2 R113, R4 ;  /* 0x0000000400717308 */ /* 0x0002a40000000800 */
[----:B-1----:R-:W-:Y:S01]  /*2d80*/  FFMA.FTZ R4, R172, c[0x0][0x23c], -R2 ;  /* 0x00008f00ac047a23 */ /* 0x002fe20000010802 */
[----:B--2---:R-:W-:Y:S02]  /*2d90*/  F2FP.BF16.PACK_AB R11, R113, R234 ;  /* 0x000000ea710b723e */ /* 0x004fe400000010ff */
[----:B------:R-:W-:-:S03]  /*2da0*/  MOV R172, R7 ;  /* 0x0000000700ac7202 */ /* 0x000fc60000000f00 */
[----:B------:R1:W-:Y:S02]  /*2db0*/  MUFU.EX2 R115, R4 ;  /* 0x0000000400737308 */ /* 0x0003e40000000800 */
[C---:B------:R-:W-:Y:S08]  /*2dc0*/  HMMA.16816.F32.BF16 R40, R8.reuse, R44, RZ ;  /* 0x0000002c0828723c */ /* 0x040ff000000418ff */
[----:B------:R-:W-:Y:S01]  /*2dd0*/  HMMA.16816.F32.BF16 R36, R8, R48, RZ ;  /* 0x000000300824723c */ /* 0x000fe200000418ff */
[----:B-1----:R-:W-:-:S02]  /*2de0*/  FFMA.FTZ R4, R173, c[0x0][0x23c], -R2 ;  /* 0x00008f00ad047a23 */ /* 0x002fc40000010802 */
[----:B------:R-:W-:Y:S02]  /*2df0*/  IMAD.MOV.U32 R173, RZ, RZ, R6 ;  /* 0x000000ffffad7224 */ /* 0x000fe400078e0006 */
[----:B------:R1:W2:Y:S03]  /*2e00*/  MUFU.EX2 R16, R4 ;  /* 0x0000000400107308 */ /* 0x0002a60000000800 */
[----:B------:R-:W-:Y:S01]  /*2e10*/  HMMA.16816.F32.BF16 R32, R8, R80, RZ ;  /* 0x000000500820723c */ /* 0x000fe200000418ff */
[----:B------:R-:W-:-:S06]  /*2e20*/  IMAD.MOV.U32 R49, RZ, RZ, R147 ;  /* 0x000000ffff317224 */ /* 0x000fcc00078e0093 */
[----:B------:R-:W-:Y:S01]  /*2e30*/  MOV R81, R178 ;  /* 0x000000b200517202 */ /* 0x000fe20000000f00 */
[----:B------:R-:W-:Y:S01]  /*2e40*/  HMMA.16816.F32.BF16 R28, R8, R84, RZ ;  /* 0x00000054081c723c */ /* 0x000fe200000418ff */
[----:B------:R-:W-:Y:S02]  /*2e50*/  IMAD.MOV.U32 R80, RZ, RZ, R176 ;  /* 0x000000ffff507224 */ /* 0x000fe400078e00b0 */
[----:B-1----:R-:W-:Y:S01]  /*2e60*/  FFMA.FTZ R4, R162, c[0x0][0x23c], -R0 ;  /* 0x00008f00a2047a23 */ /* 0x002fe20000010800 */
[----:B--2---:R-:W-:-:S04]  /*2e70*/  MOV R48, R16 ;  /* 0x0000001000307202 */ /* 0x004fc80000000f00 */
[----:B------:R-:W-:Y:S01]  /*2e80*/  HMMA.16816.F32.BF16 R24, R8, R92, RZ ;  /* 0x0000005c0818723c */ /* 0x000fe200000418ff */
[----:B------:R-:W-:Y:S01]  /*2e90*/  IMAD.MOV.U32 R162, RZ, RZ, R113 ;  /* 0x000000ffffa27224 */ /* 0x000fe200078e0071 */
[----:B------:R1:W-:Y:S01]  /*2ea0*/  MUFU.EX2 R14, R4 ;  /* 0x00000004000e7308 */ /* 0x0003e20000000800 */
[----:B------:R-:W-:Y:S01]  /*2eb0*/  MOV R85, R144 ;  /* 0x0000009000557202 */ /* 0x000fe20000000f00 */
[----:B------:R-:W-:-:S03]  /*2ec0*/  IMAD.MOV.U32 R84, RZ, RZ, R145 ;  /* 0x000000ffff547224 */ /* 0x000fc600078e0091 */
[----:B------:R-:W-:Y:S01]  /*2ed0*/  MOV R92, R130 ;  /* 0x00000082005c7202 */ /* 0x000fe20000000f00 */
[----:B------:R-:W-:Y:S01]  /*2ee0*/  HMMA.16816.F32.BF16 R20, R8, R96, RZ ;  /* 0x000000600814723c */ /* 0x000fe200000418ff */
[----:B------:R-:W-:-:S06]  /*2ef0*/  IMAD.MOV.U32 R93, RZ, RZ, R129 ;  /* 0x000000ffff5d7224 */ /* 0x000fcc00078e0081 */
[----:B------:R-:W-:Y:S01]  /*2f00*/  IMAD.MOV.U32 R97, RZ, RZ, R131 ;  /* 0x000000ffff617224 */ /* 0x000fe200078e0083 */
[----:B------:R-:W-:Y:S01]  /*2f10*/  HMMA.16816.F32.BF16 R16, R8, R104, RZ ;  /* 0x000000680810723c */ /* 0x000fe200000418ff */
[----:B------:R-:W-:Y:S01]  /*2f20*/  MOV R96, R128 ;  /* 0x0000008000607202 */ /* 0x000fe20000000f00 */
[----:B-1----:R-:W-:Y:S01]  /*2f30*/  FFMA.FTZ R4, R163, c[0x0][0x23c], -R0 ;  /* 0x00008f00a3047a23 */ /* 0x002fe20000010800 */
[----:B------:R-:W-:Y:S01]  /*2f40*/  MOV R163, R15 ;  /* 0x0000000f00a37202 */ /* 0x000fe20000000f00 */
[----:B------:R-:W-:Y:S02]  /*2f50*/  IMAD.MOV.U32 R15, RZ, RZ, R179 ;  /* 0x000000ffff0f7224 */ /* 0x000fe400078e00b3 */
[----:B------:R1:W2:Y:S01]  /*2f60*/  MUFU.EX2 R114, R4 ;  /* 0x0000000400727308 */ /* 0x0002a20000000800 */
[----:B------:R-:W-:-:S04]  /*2f70*/  MOV R104, R115 ;  /* 0x0000007300687202 */ /* 0x000fc80000000f00 */
[----:B------:R-:W-:Y:S01]  /*2f80*/  F2FP.BF16.PACK_AB R6, R48, R104 ;  /* 0x000000683006723e */ /* 0x000fe200000010ff */
[----:B-1----:R-:W-:Y:S01]  /*2f90*/  FFMA.FTZ R4, R174, c[0x0][0x23c], -R0 ;  /* 0x00008f00ae047a23 */ /* 0x002fe20000010800 */
[----:B------:R-:W-:Y:S01]  /*2fa0*/  MOV R174, R146 ;  /* 0x0000009200ae7202 */ /* 0x000fe20000000f00 */
[----:B--2---:R-:W-:Y:S02]  /*2fb0*/  IMAD.MOV.U32 R105, RZ, RZ, R114 ;  /* 0x000000ffff697224 */ /* 0x004fe400078e0072 */
[----:B------:R1:W-:Y:S03]  /*2fc0*/  MUFU.EX2 R44, R4 ;  /* 0x00000004002c7308 */ /* 0x0003e60000000800 */
[----:B------:R-:W-:Y:S01]  /*2fd0*/  F2FP.BF16.PACK_AB R5, R105, R14 ;  /* 0x0000000e6905723e */ /* 0x000fe200000010ff */
[----:B-1----:R-:W-:Y:S01]  /*2fe0*/  FFMA.FTZ R4, R175, c[0x0][0x23c], -R0 ;  /* 0x00008f00af047a23 */ /* 0x002fe20000010800 */
[----:B------:R-:W-:-:S03]  /*2ff0*/  MOV R175, R177 ;  /* 0x000000b100af7202 */ /* 0x000fc60000000f00 */
[----:B------:R1:W2:Y:S02]  /*3000*/  MUFU.EX2 R164, R4 ;  /* 0x0000000400a47308 */ /* 0x0002a40000000800 */
[----:B-1----:R-:W-:Y:S02]  /*3010*/  F2FP.BF16.PACK_AB R4, R165, R240 ;  /* 0x000000f0a504723e */ /* 0x002fe400000010ff */
[----:B--2---:R-:W-:-:S07]  /*3020*/  F2FP.BF16.PACK_AB R7, R164, R44 ;  /* 0x0000002ca407723e */ /* 0x004fce00000010ff */
[C---:B------:R-:W-:Y:S07]  /*3030*/  HMMA.16816.F32.BF16 R88, R4.reuse, R72, R36 ;  /* 0x000000480458723c */ /* 0x040fee0000041824 */
[----:B------:R-:W-:Y:S01]  /*3040*/  MOV R72, R118 ;  /* 0x0000007600487202 */ /* 0x000fe20000000f00 */
[----:B------:R-:W-:Y:S01]  /*3050*/  HMMA.16816.F32.BF16 R108, R4, R68, R32 ;  /* 0x00000044046c723c */ /* 0x000fe20000041820 */
[----:B------:R-:W-:-:S06]  /*3060*/  IMAD.MOV.U32 R73, RZ, RZ, R117 ;  /* 0x000000ffff497224 */ /* 0x000fcc00078e0075 */
[----:B------:R-:W-:Y:S01]  /*3070*/  MOV R68, R116 ;  /* 0x0000007400447202 */ /* 0x000fe20000000f00 */
[----:B------:R-:W-:Y:S01]  /*3080*/  HMMA.16816.F32.BF16 R176, R4, R76, R40 ;  /* 0x0000004c04b0723c */ /* 0x000fe20000041828 */
[----:B------:R-:W-:-:S06]  /*3090*/  MOV R69, R81 ;  /* 0x0000005100457202 */ /* 0x000fcc0000000f00 */
[----:B------:R-:W-:Y:S01]  /*30a0*/  IMAD.MOV.U32 R77, RZ, RZ, R119 ;  /* 0x000000ffff4d7224 */ /* 0x000fe200078e0077 */
[----:B------:R-:W-:Y:S01]  /*30b0*/  HMMA.16816.F32.BF16 R112, R4, R64, R28 ;  /* 0x000000400470723c */ /* 0x000fe2000004181c */
[----:B------:R-:W-:-:S07]  /*30c0*/  MOV R76, R44 ;  /* 0x0000002c004c7202 */ /* 0x000fce0000000f00 */
[C---:B------:R-:W-:Y:S07]  /*30d0*/  HMMA.16816.F32.BF16 R32, R8.reuse, R86, RZ ;  /* 0x000000560820723c */ /* 0x040fee00000418ff */
[----:B------:R-:W-:Y:S01]  /*30e0*/  IMAD.MOV.U32 R87, RZ, RZ, R72 ;  /* 0x000000ffff577224 */ /* 0x000fe200078e0048 */
[----:B------:R-:W-:Y:S01]  /*30f0*/  HMMA.16816.F32.BF16 R28, R8, R94, RZ ;  /* 0x0000005e081c723c */ /* 0x000fe200000418ff */
[----:B------:R-:W-:Y:S01]  /*3100*/  IMAD.MOV.U32 R72, RZ, RZ, R48 ;  /* 0x000000ffff487224 */ /* 0x000fe200078e0030 */
[----:B------:R-:W-:Y:S01]  /*3110*/  MOV R86, R73 ;  /* 0x0000004900567202 */ /* 0x000fe20000000f00 */
[----:B------:R-:W-:Y:S01]  /*3120*/  IMAD.MOV.U32 R73, RZ, RZ, R76 ;  /* 0x000000ffff497224 */ /* 0x000fe200078e004c */
[----:B------:R-:W-:Y:S01]  /*3130*/  MOV R76, R77 ;  /* 0x0000004d004c7202 */ /* 0x000fe20000000f00 */
[----:B------:R-:W-:-:S02]  /*3140*/  IMAD.MOV.U32 R77, RZ, RZ, R80 ;  /* 0x000000ffff4d7224 */ /* 0x000fc400078e0050 */
[----:B------:R-:W-:Y:S01]  /*3150*/  MOV R94, R49 ;  /* 0x00000031005e7202 */ /* 0x000fe20000000f00 */
[----:B------:R-:W-:Y:S01]  /*3160*/  HMMA.16816.F32.BF16 R128, R4, R60, R24 ;  /* 0x0000003c0480723c */ /* 0x000fe20000041818 */
[----:B------:R-:W-:-:S07]  /*3170*/  IMAD.MOV.U32 R95, RZ, RZ, R163 ;  /* 0x000000ffff5f7224 */ /* 0x000fce00078e00a3 */
[C---:B------:R-:W-:Y:S08]  /*3180*/  HMMA.16816.F32.BF16 R116, R4.reuse, R56, R20 ;  /* 0x000000380474723c */ /* 0x040ff00000041814 */
[----:B------:R-:W-:Y:S08]  /*3190*/  HMMA.16816.F32.BF16 R144, R4, R52, R16 ;  /* 0x000000340490723c */ /* 0x000ff00000041810 */
[C---:B------:R-:W-:Y:S08]  /*31a0*/  HMMA.16816.F32.BF16 R40, R8.reuse, R50, RZ ;  /* 0x000000320828723c */ /* 0x040ff000000418ff */
[C---:B------:R-:W-:Y:S08]  /*31b0*/  HMMA.16816.F32.BF16 R44, R8.reuse, R46, RZ ;  /* 0x0000002e082c723c */ /* 0x040ff000000418ff */
[C---:B------:R-:W-:Y:S08]  /*31c0*/  HMMA.16816.F32.BF16 R36, R8.reuse, R82, RZ ;  /* 0x000000520824723c */ /* 0x040ff000000418ff */
[C---:B------:R-:W-:Y:S07]  /*31d0*/  HMMA.16816.F32.BF16 R24, R8.reuse, R98, RZ ;  /* 0x000000620818723c */ /* 0x040fee00000418ff */
[----:B------:R-:W-:Y:S01]  /*31e0*/  MOV R99, R240 ;  /* 0x000000f000637202 */ /* 0x000fe20000000f00 */
[C---:B------:R-:W-:Y:S08]  /*31f0*/  HMMA.16816.F32.BF16 R16, R8.reuse, R120, RZ ;  /* 0x000000780810723c */ /* 0x040ff000000418ff */
[C---:B------:R-:W-:Y:S08]  /*3200*/  HMMA.16816.F32.BF16 R20, R8.reuse, R106, RZ ;  /* 0x0000006a0814723c */ /* 0x040ff000000418ff */
[----:B------:R-:W-:Y:S07]  /*3210*/  HMMA.16816.F32.BF16 R48, R8, R122, RZ ;  /* 0x0000007a0830723c */ /* 0x000fee00000418ff */
[----:B------:R-:W-:Y:S01]  /*3220*/  FFMA.FTZ R8, R184, c[0x0][0x23c], -R2 ;  /* 0x00008f00b8087a23 */ /* 0x000fe20000010802 */
[----:B------:R-:W-:Y:S01]  /*3230*/  HMMA.16816.F32.BF16 R80, R4, R100, R16 ;  /* 0x000000640450723c */ /* 0x000fe20000041810 */
[----:B------:R-:W-:Y:S01]  /*3240*/  LDSM.16.MT88.4 R16, [R230+0xd000] ;  /* 0x00d00000e610783b */ /* 0x000fe20000004200 */
[----:B------:R-:W-:Y:S01]  /*3250*/  MOV R184, R87 ;  /* 0x0000005700b87202 */ /* 0x000fe20000000f00 */
[----:B------:R1:W-:Y:S01]  /*3260*/  MUFU.EX2 R121, R8 ;  /* 0x0000000800797308 */ /* 0x0003e20000000800 */
[----:B------:R-:W-:-:S02]  /*3270*/  MOV R87, R96 ;  /* 0x0000006000577202 */ /* 0x000fc40000000f00 */
[----:B------:R-:W-:Y:S02]  /*3280*/  MOV R96, R175 ;  /* 0x000000af00607202 */ /* 0x000fe40000000f00 */
[----:B------:R-:W-:Y:S01]  /*3290*/  HMMA.16816.F32.BF16 R44, R4, R78, R44 ;  /* 0x0000004e042c723c */ /* 0x000fe2000004182c */
[----:B------:R-:W-:Y:S02]  /*32a0*/  MOV R101, R95 ;  /* 0x0000005f00657202 */ /* 0x000fe40000000f00 */
[----:B------:R-:W-:-:S05]  /*32b0*/  MOV R120, R87 ;  /* 0x0000005700787202 */ /* 0x000fca0000000f00 */
[C---:B------:R-:W-:Y:S01]  /*32c0*/  HMMA.16816.F32.BF16 R40, R4.reuse, R74, R40 ;  /* 0x0000004a0428723c */ /* 0x040fe20000041828 */
[----:B-1----:R-:W-:Y:S02]  /*32d0*/  FFMA.FTZ R8, R185, c[0x0][0x23c], -R2 ;  /* 0x00008f00b9087a23 */ /* 0x002fe40000010802 */
[----:B------:R-:W-:Y:S02]  /*32e0*/  IMAD.MOV.U32 R185, RZ, RZ, R68 ;  /* 0x000000ffffb97224 */ /* 0x000fe400078e0044 */
[----:B------:R1:W-:Y:S03]  /*32f0*/  MUFU.EX2 R163, R8 ;  /* 0x0000000800a37308 */ /* 0x0003e60000000800 */
[----:B------:R-:W-:Y:S01]  /*3300*/  HMMA.16816.F32.BF16 R36, R4, R70, R36 ;  /* 0x000000460424723c */ /* 0x000fe20000041824 */
[----:B------:R-:W-:-:S07]  /*3310*/  IMAD.MOV.U32 R68, RZ, RZ, R97 ;  /* 0x000000ffff447224 */ /* 0x000fce00078e0061 */
[----:B------:R-:W-:Y:S01]  /*3320*/  HMMA.16816.F32.BF16 R64, R4, R66, R32 ;  /* 0x000000420440723c */ /* 0x000fe20000041820 */
[----:B-1----:R-:W-:-:S07]  /*3330*/  FFMA.FTZ R8, R180, c[0x0][0x23c], -R2 ;  /* 0x00008f00b4087a23 */ /* 0x002fce0000010802 */
[C---:B------:R-:W-:Y:S01]  /*3340*/  HMMA.16816.F32.BF16 R60, R4.reuse, R62, R28 ;  /* 0x0000003e043c723c */ /* 0x040fe2000004181c */
[----:B------:R-:W-:Y:S01]  /*3350*/  IMAD.MOV.U32 R33, RZ, RZ, R86 ;  /* 0x000000ffff217224 */ /* 0x000fe200078e0056 */
[----:B------:R-:W-:Y:S01]  /*3360*/  LDSM.16.MT88.4 R28, [R229+0xd000] ;  /* 0x00d00000e51c783b */ /* 0x000fe20000004200 */
[----:B------:R1:W-:Y:S01]  /*3370*/  MUFU.EX2 R240, R8 ;  /* 0x0000000800f07308 */ /* 0x0003e20000000800 */
[----:B------:R-:W-:Y:S02]  /*3380*/  IMAD.MOV.U32 R86, RZ, RZ, R73 ;  /* 0x000000ffff567224 */ /* 0x000fe400078e0049 */
[----:B------:R-:W-:Y:S02]  /*3390*/  IMAD.MOV.U32 R73, RZ, RZ, R165 ;  /* 0x000000ffff497224 */ /* 0x000fe400078e00a5 */
[----:B------:R-:W-:Y:S01]  /*33a0*/  HMMA.16816.F32.BF16 R56, R4, R58, R24 ;  /* 0x0000003a0438723c */ /* 0x000fe20000041818 */
[----:B------:R-:W2:Y:S01]  /*33b0*/  LDSM.16.MT88.4 R24, [R171+0xd000] ;  /* 0x00d00000ab18783b */ /* 0x000ea20000004200 */
[----:B------:R-:W-:-:S06]  /*33c0*/  IMAD.MOV.U32 R34, RZ, RZ, R94 ;  /* 0x000000ffff227224 */ /* 0x000fcc00078e005e */
[----:B------:R-:W-:Y:S01]  /*33d0*/  HMMA.16816.F32.BF16 R52, R4, R54, R20 ;  /* 0x000000360434723c */ /* 0x000fe20000041814 */
[----:B------:R-:W3:Y:S01]  /*33e0*/  LDSM.16.MT88.4 R20, [R228+0xd000] ;  /* 0x00d00000e414783b */ /* 0x000ee20000004200 */
[----:B-1----:R-:W-:-:S04]  /*33f0*/  FFMA.FTZ R8, R181, c[0x0][0x23c], -R2 ;  /* 0x00008f00b5087a23 */ /* 0x002fc80000010802 */
[----:B------:R1:W4:Y:S02]  /*3400*/  MUFU.EX2 R98, R8 ;  /* 0x0000000800627308 */ /* 0x0003240000000800 */
[----:B------:R-:W-:Y:S07]  /*3410*/  HMMA.16816.F32.BF16 R48, R4, R102, R48 ;  /* 0x000000660430723c */ /* 0x000fee0000041830 */
[----:B------:R-:W-:Y:S01]  /*3420*/  FFMA.FTZ R4, R192, c[0x0][0x23c], -R13 ;  /* 0x00008f00c0047a23 */ /* 0x000fe2000001080d */
[----:B------:R-:W-:Y:S01]  /*3430*/  MOV R192, R84 ;  /* 0x0000005400c07202 */ /* 0x000fe20000000f00 */
[----:B------:R-:W-:Y:S01]  /*3440*/  IMAD.MOV.U32 R84, RZ, RZ, R85 ;  /* 0x000000ffff547224 */ /* 0x000fe200078e0055 */
[----:B------:R-:W-:Y:S01]  /*3450*/  MOV R85, R174 ;  /* 0x000000ae00557202 */ /* 0x000fe20000000f00 */
[----:B------:R-:W-:Y:S01]  /*3460*/  IMAD.MOV.U32 R174, RZ, RZ, R173 ;  /* 0x000000ffffae7224 */ /* 0x000fe200078e00ad */
[----:B------:R-:W-:Y:S01]  /*3470*/  MOV R173, R172 ;  /* 0x000000ac00ad7202 */ /* 0x000fe20000000f00 */
[----:B------:R-:W-:Y:S01]  /*3480*/  IMAD.MOV.U32 R172, RZ, RZ, R252 ;  /* 0x000000ffffac7224 */ /* 0x000fe200078e00fc */
[----:B------:R-:W-:Y:S01]  /*3490*/  MOV R97, R85 ;  /* 0x0000005500617202 */ /* 0x000fe20000000f00 */
[----:B-1----:R-:W-:Y:S01]  /*34a0*/  FFMA.FTZ R8, R186, c[0x0][0x23c], -R0 ;  /* 0x00008f00ba087a23 */ /* 0x002fe20000010800 */
[----:B------:R1:W-:Y:S01]  /*34b0*/  MUFU.EX2 R252, R4 ;  /* 0x0000000400fc7308 */ /* 0x0003e20000000800 */
[----:B----4-:R-:W-:-:S02]  /*34c0*/  IMAD.MOV.U32 R186, RZ, RZ, R98 ;  /* 0x000000ffffba7224 */ /* 0x010fc400078e0062 */
[----:B------:R-:W-:Y:S02]  /*34d0*/  IMAD.MOV.U32 R98, RZ, RZ, R99 ;  /* 0x000000ffff627224 */ /* 0x000fe400078e0063 */
[----:B------:R-:W-:-:S03]  /*34e0*/  IMAD.MOV.U32 R85, RZ, RZ, R172 ;  /* 0x000000ffff557224 */ /* 0x000fc600078e00ac */
[----:B------:R4:W-:Y:S01]  /*34f0*/  MUFU.EX2 R10, R8 ;  /* 0x00000008000a7308 */ /* 0x0009e20000000800 */
[----:B------:R-:W-:Y:S02]  /*3500*/  MOV R35, R98 ;  /* 0x0000006200237202 */ /* 0x000fe40000000f00 */
[----:B------:R-:W-:Y:S01]  /*3510*/  MOV R98, R73 ;  /* 0x0000004900627202 */ /* 0x000fe20000000f00 */
[----:B-1----:R-:W-:Y:S01]  /*3520*/  FFMA.FTZ R4, R193, c[0x0][0x23c], -R13 ;  /* 0x00008f00c1047a23 */ /* 0x002fe2000001080d */
[----:B------:R-:W-:Y:S02]  /*3530*/  MOV R193, R69 ;  /* 0x0000004500c17202 */ /* 0x000fe40000000f00 */
[----:B------:R-:W-:Y:S01]  /*3540*/  MOV R69, R92 ;  /* 0x0000005c00457202 */ /* 0x000fe20000000f00 */
[----:B------:R1:W1:Y:S01]  /*3550*/  MUFU.EX2 R103, R4 ;  /* 0x0000000400677308 */ /* 0x0002620000000800 */
[----:B------:R-:W-:Y:S02]  /*3560*/  MOV R92, R170 ;  /* 0x000000aa005c7202 */ /* 0x000fe40000000f00 */
[----:B------:R-:W-:Y:S01]  /*3570*/  MOV R122, R69 ;  /* 0x00000045007a7202 */ /* 0x000fe20000000f00 */
[----:B----4-:R-:W-:-:S04]  /*3580*/  FFMA.FTZ R8, R187, c[0x0][0x23c], -R0 ;  /* 0x00008f00bb087a23 */ /* 0x010fc80000010800 */
[----:B------:R4:W2:Y:S01]  /*3590*/  MUFU.EX2 R9, R8 ;  /* 0x0000000800097308 */ /* 0x0008a20000000800 */
[----:B-1----:R-:W-:Y:S01]  /*35a0*/  FFMA.FTZ R4, R190, c[0x0][0x23c], -R12 ;  /* 0x00008f00be047a23 */ /* 0x002fe2000001080c */
[----:B------:R-:W-:Y:S01]  /*35b0*/  F2FP.BF16.PACK_AB R6, R103, R252 ;  /* 0x000000fc6706723e */ /* 0x000fe200000010ff */
[----:B------:R-:W-:-:S05]  /*35c0*/  IMAD.MOV.U32 R190, RZ, RZ, R164 ;  /* 0x000000ffffbe7224 */ /* 0x000fca00078e00a4 */
[----:B------:R1:W-:Y:S01]  /*35d0*/  MUFU.EX2 R164, R4 ;  /* 0x0000000400a47308 */ /* 0x0003e20000000800 */
[----:B----4-:R-:W-:Y:S02]  /*35e0*/  FFMA.FTZ R8, R182, c[0x0][0x23c], -R0 ;  /* 0x00008f00b6087a23 */ /* 0x010fe40000010800 */
[----:B--2---:R-:W-:-:S05]  /*35f0*/  IMAD.MOV.U32 R102, RZ, RZ, R9 ;  /* 0x000000ffff667224 */ /* 0x004fca00078e0009 */
[----:B------:R2:W-:Y:S01]  /*3600*/  MUFU.EX2 R100, R8 ;  /* 0x0000000800647308 */ /* 0x0005e20000000800 */
[----:B-1----:R-:W-:Y:S01]  /*3610*/  FFMA.FTZ R4, R191, c[0x0][0x23c], -R12 ;  /* 0x00008f00bf047a23 */ /* 0x002fe2000001080c */
[----:B------:R-:W-:Y:S01]  /*3620*/  MOV R191, R72 ;  /* 0x0000004800bf7202 */ /* 0x000fe20000000f00 */
[----:B------:R-:W-:-:S05]  /*3630*/  IMAD.MOV.U32 R72, RZ, RZ, R93 ;  /* 0x000000ffff487224 */ /* 0x000fca00078e005d */
[----:B------:R1:W4:Y:S01]  /*3640*/  MUFU.EX2 R165, R4 ;  /* 0x0000000400a57308 */ /* 0x0003220000000800 */
[----:B------:R-:W-:Y:S02]  /*3650*/  IMAD.MOV.U32 R93, RZ, RZ, R174 ;  /* 0x000000ffff5d7224 */ /* 0x000fe400078e00ae */
[----:B------:R-:W-:Y:S02]  /*3660*/  IMAD.MOV.U32 R123, RZ, RZ, R72 ;  /* 0x000000ffff7b7224 */ /* 0x000fe400078e0048 */
[----:B--2---:R-:W-:-:S04]  /*3670*/  FFMA.FTZ R8, R183, c[0x0][0x23c], -R0 ;  /* 0x00008f00b7087a23 */ /* 0x004fc80000010800 */
[----:B------:R2:W2:Y:S01]  /*3680*/  MUFU.EX2 R187, R8 ;  /* 0x0000000800bb7308 */ /* 0x0004a20000000800 */
[----:B-1----:R-:W-:Y:S01]  /*3690*/  FFMA.FTZ R4, R194, c[0x0][0x23c], -R12 ;  /* 0x00008f00c2047a23 */ /* 0x002fe2000001080c */
[----:B------:R-:W-:Y:S02]  /*36a0*/  MOV R194, R169 ;  /* 0x000000a900c27202 */ /* 0x000fe40000000f00 */
[----:B----4-:R-:W-:-:S04]  /*36b0*/  F2FP.BF16.PACK_AB R5, R165, R164 ;  /* 0x000000a4a505723e */ /* 0x010fc800000010ff */
[----:B------:R1:W-:Y:S01]  /*36c0*/  MUFU.EX2 R169, R4 ;  /* 0x0000000400a97308 */ /* 0x0003e20000000800 */
[----:B--2---:R-:W-:Y:S01]  /*36d0*/  FFMA.FTZ R8, R188, c[0x0][0x23c], -R13 ;  /* 0x00008f00bc087a23 */ /* 0x004fe2000001080d */
[----:B------:R-:W-:Y:S02]  /*36e0*/  MOV R188, R10 ;  /* 0x0000000a00bc7202 */ /* 0x000fe40000000f00 */
[----:B------:R-:W-:-:S04]  /*36f0*/  F2FP.BF16.PACK_AB R10, R186, R240 ;  /* 0x000000f0ba0a723e */ /* 0x000fc800000010ff */
[----:B------:R2:W-:Y:S01]  /*3700*/  MUFU.EX2 R99, R8 ;  /* 0x0000000800637308 */ /* 0x0005e20000000800 */
[----:B------:R-:W-:Y:S02]  /*3710*/  F2FP.BF16.PACK_AB R9, R102, R188 ;  /* 0x000000bc6609723e */ /* 0x000fe400000010ff */
[----:B------:R-:W-:Y:S01]  /*3720*/  F2FP.BF16.PACK_AB R11, R187, R100 ;  /* 0x00000064bb0b723e */ /* 0x000fe200000010ff */
[----:B-1----:R-:W-:Y:S02]  /*3730*/  FFMA.FTZ R4, R195, c[0x0][0x23c], -R12 ;  /* 0x00008f00c3047a23 */ /* 0x002fe4000001080c */
[----:B------:R-:W-:Y:S01]  /*3740*/  IMAD.MOV.U32 R195, RZ, RZ, R84 ;  /* 0x000000ffffc37224 */ /* 0x000fe200078e0054 */
[----:B------:R-:W-:Y:S01]  /*3750*/  MOV R84, R173 ;  /* 0x000000ad00547202 */ /* 0x000fe20000000f00 */
[----:B------:R-:W1:Y:S01]  /*3760*/  MUFU.EX2 R170, R4 ;  /* 0x0000000400aa7308 */ /* 0x000e620000000800 */
[----:B--2---:R-:W-:Y:S01]  /*3770*/  FFMA.FTZ R8, R189, c[0x0][0x23c], -R13 ;  /* 0x00008f00bd087a23 */ /* 0x004fe2000001080d */
[----:B------:R-:W-:Y:S01]  /*3780*/  MOV R189, R121 ;  /* 0x0000007900bd7202 */ /* 0x000fe20000000f00 */
[----:B------:R-:W-:-:S05]  /*3790*/  IMAD.MOV.U32 R121, RZ, RZ, R68 ;  /* 0x000000ffff797224 */ /* 0x000fca00078e0044 */
[----:B------:R-:W2:Y:S01]  /*37a0*/  MUFU.EX2 R32, R8 ;  /* 0x0000000800207308 */ /* 0x000ea20000000800 */
[----:B-1----:R-:W-:Y:S02]  /*37b0*/  F2FP.BF16.PACK_AB R7, R170, R169 ;  /* 0x000000a9aa07723e */ /* 0x002fe400000010ff */
[----:B--2---:R-:W-:Y:S02]  /*37c0*/  F2FP.BF16.PACK_AB R4, R32, R99 ;  /* 0x000000632004723e */ /* 0x004fe400000010ff */
[----:B------:R-:W-:-:S05]  /*37d0*/  F2FP.BF16.PACK_AB R8, R163, R189 ;  /* 0x000000bda308723e */ /* 0x000fca00000010ff */
[C---:B------:R-:W-:Y:S07]  /*37e0*/  HMMA.16816.F32.BF16 R172, R4.reuse, R24, R196 ;  /* 0x0000001804ac723c */ /* 0x040fee00000418c4 */
[----:B------:R-:W-:Y:S01]  /*37f0*/  IMAD.MOV.U32 R196, RZ, RZ, R76 ;  /* 0x000000ffffc47224 */ /* 0x000fe200078e004c */
[----:B------:R-:W-:Y:S01]  /*3800*/  MOV R197, R77 ;  /* 0x0000004d00c57202 */ /* 0x000fe20000000f00 */
[----:B------:R-:W-:Y:S01]  /*3810*/  IMAD.MOV.U32 R198, RZ, RZ, R104 ;  /* 0x000000ffffc67224 */ /* 0x000fe200078e0068 */
[----:B---3--:R-:W-:Y:S01]  /*3820*/  HMMA.16816.F32.BF16 R72, R4, R20, R204 ;  /* 0x000000140448723c */ /* 0x008fe200000418cc */
[----:B------:R-:W-:-:S07]  /*3830*/  IMAD.MOV.U32 R199, RZ, RZ, R86 ;  /* 0x000000ffffc77224 */ /* 0x000fce00078e0056 */
[----:B------:R-:W-:Y:S08]  /*3840*/  HMMA.16816.F32.BF16 R176, R8, R24, R176 ;  /* 0x0000001808b0723c */ /* 0x000ff000000418b0 */
[-C--:B------:R-:W-:Y:S07]  /*3850*/  HMMA.16816.F32.BF16 R180, R4, R26.reuse, R124 ;  /* 0x0000001a04b4723c */ /* 0x080fee000004187c */
[----:B------:R-:W-:Y:S01]  /*3860*/  MOV R127, R105 ;  /* 0x00000069007f7202 */ /* 0x000fe20000000f00 */
[C---:B------:R-:W-:Y:S01]  /*3870*/  HMMA.16816.F32.BF16 R44, R8.reuse, R26, R44 ;  /* 0x0000001a082c723c */ /* 0x040fe2000004182c */
[----:B------:R-:W1:Y:S07]  /*3880*/  LDSM.16.MT88.4 R24, [R171+0xf000] ;  /* 0x00f00000ab18783b */ /* 0x000e6e0000004200 */
[C---:B------:R-:W-:Y:S07]  /*3890*/  HMMA.16816.F32.BF16 R204, R8.reuse, R28, R112 ;  /* 0x0000001c08cc723c */ /* 0x040fee0000041870 */
[----:B------:R-:W-:Y:S01]  /*38a0*/  MOV R112, R196 ;  /* 0x000000c400707202 */ /* 0x000fe20000000f00 */
[----:B------:R-:W-:Y:S01]  /*38b0*/  HMMA.16816.F32.BF16 R68, R8, R20, R88 ;  /* 0x000000140844723c */ /* 0x000fe20000041858 */
[----:B------:R-:W-:Y:S01]  /*38c0*/  IMAD.MOV.U32 R113, RZ, RZ, R197 ;  /* 0x000000ffff717224 */ /* 0x000fe200078e00c5 */
[----:B------:R-:W-:Y:S01]  /*38d0*/  MOV R114, R198 ;  /* 0x000000c600727202 */ /* 0x000fe20000000f00 */
[----:B------:R-:W-:Y:S01]  /*38e0*/  IMAD.MOV.U32 R115, RZ, RZ, R199 ;  /* 0x000000ffff737224 */ /* 0x000fe200078e00c7 */
[----:B------:R-:W-:Y:S01]  /*38f0*/  MOV R196, R185 ;  /* 0x000000b900c47202 */ /* 0x000fe20000000f00 */
[----:B------:R-:W-:Y:S01]  /*3900*/  IMAD.MOV.U32 R197, RZ, RZ, R184 ;  /* 0x000000ffffc57224 */ /* 0x000fe200078e00b8 */
[----:B------:R-:W-:Y:S01]  /*3910*/  MOV R198, R33 ;  /* 0x0000002100c67202 */ /* 0x000fe20000000f00 */
[----:B------:R-:W-:Y:S01]  /*3920*/  IMAD.MOV.U32 R199, RZ, RZ, R32 ;  /* 0x000000ffffc77224 */ /* 0x000fe200078e0020 */
[----:B------:R-:W-:Y:S01]  /*3930*/  HMMA.16816.F32.BF16 R76, R4, R22, R132 ;  /* 0x00000016044c723c */ /* 0x000fe20000041884 */
[----:B------:R-:W-:Y:S01]  /*3940*/  MOV R184, R34 ;  /* 0x0000002200b87202 */ /* 0x000fe20000000f00 */
[----:B------:R-:W-:-:S02]  /*3950*/  IMAD.MOV.U32 R185, RZ, RZ, R35 ;  /* 0x000000ffffb97224 */ /* 0x000fc400078e0023 */
[----:B------:R-:W-:Y:S03]  /*3960*/  LDSM.16.MT88.4 R32, [R229+0xf000] ;  /* 0x00f00000e520783b */ /* 0x000fe60000004200 */
[----:B------:R-:W-:Y:S01]  /*3970*/  IMAD.MOV.U32 R132, RZ, RZ, R92 ;  /* 0x000000ffff847224 */ /* 0x000fe200078e005c */
[C---:B------:R-:W-:Y:S01]  /*3980*/  HMMA.16816.F32.BF16 R40, R8.reuse, R22, R40 ;  /* 0x000000160828723c */ /* 0x040fe20000041828 */
[----:B------:R-:W-:Y:S01]  /*3990*/  MOV R133, R93 ;  /* 0x0000005d00857202 */ /* 0x000fe20000000f00 */
[----:B------:R-:W-:Y:S01]  /*39a0*/  IMAD.MOV.U32 R134, RZ, RZ, R84 ;  /* 0x000000ffff867224 */ /* 0x000fe200078e0054 */
[----:B------:R-:W-:Y:S01]  /*39b0*/  MOV R135, R85 ;  /* 0x0000005500877202 */ /* 0x000fe20000000f00 */
[----:B------:R-:W2:Y:S04]  /*39c0*/  LDSM.16.MT88.4 R20, [R228+0xf000] ;  /* 0x00f00000e414783b */ /* 0x000ea80000004200 */
[-C--:B------:R-:W-:Y:S08]  /*39d0*/  HMMA.16816.F32.BF16 R84, R8, R16.reuse, R108 ;  /* 0x000000100854723c */ /* 0x080ff0000004186c */
[C---:B------:R-:W-:Y:S07]  /*39e0*/  HMMA.16816.F32.BF16 R88, R4.reuse, R16, R212 ;  /* 0x000000100458723c */ /* 0x040fee00000418d4 */
[----:B------:R-:W-:Y:S01]  /*39f0*/  IMAD.MOV.U32 R213, RZ, RZ, R194 ;  /* 0x000000ffffd57224 */ /* 0x000fe200078e00c2 */
[----:B------:R-:W-:Y:S01]  /*3a00*/  HMMA.16816.F32.BF16 R92, R4, R18, R136 ;  /* 0x00000012045c723c */ /* 0x000fe20000041888 */
[----:B------:R-:W-:Y:S01]  /*3a10*/  MOV R212, R195 ;  /* 0x000000c300d47202 */ /* 0x000fe20000000f00 */
[----:B------:R-:W-:Y:S01]  /*3a20*/  IMAD.MOV.U32 R215, RZ, RZ, R190 ;  /* 0x000000ffffd77224 */ /* 0x000fe200078e00be */
[----:B------:R-:W-:-:S05]  /*3a30*/  MOV R214, R191 ;  /* 0x000000bf00d67202 */ /* 0x000fca0000000f00 */
[----:B------:R-:W-:Y:S01]  /*3a40*/  HMMA.16816.F32.BF16 R36, R8, R18, R36 ;  /* 0x000000120824723c */ /* 0x000fe20000041824 */
[----:B------:R-:W3:Y:S07]  /*3a50*/  LDSM.16.MT88.4 R16, [R230+0xf000] ;  /* 0x00f00000e610783b */ /* 0x000eee0000004200 */
[C---:B------:R-:W-:Y:S07]  /*3a60*/  HMMA.16816.F32.BF16 R104, R4.reuse, R28, R224 ;  /* 0x0000001c0468723c */ /* 0x040fee00000418e0 */
[----:B------:R-:W-:Y:S01]  /*3a70*/  IMAD.MOV.U32 R227, RZ, RZ, R127 ;  /* 0x000000ffffe37224 */ /* 0x000fe200078e007f */
[----:B------:R-:W-:Y:S01]  /*3a80*/  HMMA.16816.F32.BF16 R108, R4, R30, R208 ;  /* 0x0000001e046c723c */ /* 0x000fe200000418d0 */
[----:B------:R-:W-:Y:S01]  /*3a90*/  IMAD.MOV.U32 R225, RZ, RZ, R112 ;  /* 0x000000ffffe17224 */ /* 0x000fe200078e0070 */
[----:B------:R-:W-:-:S02]  /*3aa0*/  MOV R112, R184 ;  /* 0x000000b800707202 */ /* 0x000fc40000000f00 */
[----:B------:R-:W-:Y:S01]  /*3ab0*/  MOV R226, R227 ;  /* 0x000000e300e27202 */ /* 0x000fe20000000f00 */
[----:B------:R-:W-:Y:S01]  /*3ac0*/  IMAD.MOV.U32 R227, RZ, RZ, R185 ;  /* 0x000000ffffe37224 */ /* 0x000fe200078e00b9 */
[----:B------:R-:W-:Y:S01]  /*3ad0*/  MOV R185, R97 ;  /* 0x0000006100b97202 */ /* 0x000fe20000000f00 */
[----:B------:R-:W-:Y:S01]  /*3ae0*/  IMAD.MOV.U32 R209, RZ, RZ, R214 ;  /* 0x000000ffffd17224 */ /* 0x000fe200078e00d6 */
[C---:B-1----:R-:W-:Y:S01]  /*3af0*/  HMMA.16816.F32.BF16 R124, R4.reuse, R26, R200 ;  /* 0x0000001a047c723c */ /* 0x042fe200000418c8 */
[----:B------:R-:W-:Y:S01]  /*3b00*/  MOV R208, R213 ;  /* 0x000000d500d07202 */ /* 0x000fe20000000f00 */
[----:B------:R-:W-:Y:S01]  /*3b10*/  IMAD.MOV.U32 R214, RZ, RZ, R187 ;  /* 0x000000ffffd67224 */ /* 0x000fe200078e00bb */
[----:B------:R-:W-:Y:S02]  /*3b20*/  MOV R210, R215 ;  /* 0x000000d700d27202 */ /* 0x000fe40000000f00 */
[----:B------:R-:W-:Y:S01]  /*3b30*/  MOV R213, R186 ;  /* 0x000000ba00d57202 */ /* 0x000fe20000000f00 */
[----:B------:R-:W-:Y:S01]  /*3b40*/  IMAD.MOV.U32 R186, RZ, RZ, R101 ;  /* 0x000000ffffba7224 */ /* 0x000fe200078e0065 */
[----:B------:R-:W-:Y:S01]  /*3b50*/  MOV R203, R115 ;  /* 0x0000007300cb7202 */ /* 0x000fe20000000f00 */
[C---:B--2---:R-:W-:Y:S01]  /*3b60*/  HMMA.16816.F32.BF16 R136, R4.reuse, R20, R132 ;  /* 0x000000140488723c */ /* 0x044fe20000041884 */
        /* <DEDUP_REMOVED lines=10> */
[C---:B------:R-:W-:Y:S08]  /*3c10*/  HMMA.16816.F32.BF16 R120, R4.reuse, R24, R120 ;  /* 0x000000180478723c */ /* 0x040ff00000041878 */
[----:B---3--:R-:W-:Y:S01]  /*3c20*/  HMMA.16816.F32.BF16 R148, R4, R18, R148 ;  /* 0x000000120494723c */ /* 0x008fe20000041894 */
[----:B------:R-:W-:-:S07]  /*3c30*/  IMAD.MOV.U32 R211, RZ, RZ, R132 ;  /* 0x000000ffffd37224 */ /* 0x000fce00078e0084 */
[----:B------:R-:W-:Y:S08]  /*3c40*/  HMMA.16816.F32.BF16 R156, R4, R32, R156 ;  /* 0x00000020049c723c */ /* 0x000ff0000004189c */
[C---:B------:R-:W-:Y:S08]  /*3c50*/  HMMA.16816.F32.BF16 R64, R8.reuse, R30, R64 ;  /* 0x0000001e0840723c */ /* 0x040ff00000041840 */
[C---:B------:R-:W-:Y:S08]  /*3c60*/  HMMA.16816.F32.BF16 R56, R8.reuse, R22, R56 ;  /* 0x000000160838723c */ /* 0x040ff00000041838 */
[C---:B------:R-:W-:Y:S08]  /*3c70*/  HMMA.16816.F32.BF16 R52, R8.reuse, R18, R52 ;  /* 0x000000120834723c */ /* 0x040ff00000041834 */
[----:B------:R-:W-:Y:S01]  /*3c80*/  HMMA.16816.F32.BF16 R144, R8, R16, R144 ;  /* 0x000000100890723c */ /* 0x000fe20000041890 */
[----:B------:R-:W-:Y:S01]  /*3c90*/  MOV R97, R243 ;  /* 0x000000f300617202 */ /* 0x000fe20000000f00 */
[----:B------:R1:W5:Y:S01]  /*3ca0*/  LDL.LU R246, [R1+0x80] ;  /* 0x0000800001f67983 */ /* 0x0003620000300800 */
[----:B------:R-:W-:-:S02]  /*3cb0*/  MOV R200, R197 ;  /* 0x000000c500c87202 */ /* 0x000fc40000000f00 */
[----:B------:R-:W-:Y:S01]  /*3cc0*/  MOV R224, R113 ;  /* 0x0000007100e07202 */ /* 0x000fe20000000f00 */
[----:B------:R-:W-:Y:S02]  /*3cd0*/  IMAD.MOV.U32 R113, RZ, RZ, R198 ;  /* 0x000000ffff717224 */ /* 0x000fe400078e00c6 */
[C---:B------:R-:W-:Y:S07]  /*3ce0*/  HMMA.16816.F32.BF16 R192, R4.reuse, R16, R248 ;  /* 0x0000001004c0723c */ /* 0x040fee00000418f8 */
[----:B------:R-:W-:Y:S01]  /*3cf0*/  MOV R248, R133 ;  /* 0x0000008500f87202 */ /* 0x000fe20000000f00 */
[----:B------:R-:W-:Y:S01]  /*3d00*/  HMMA.16816.F32.BF16 R188, R4, R22, R152 ;  /* 0x0000001604bc723c */ /* 0x000fe20000041898 */
[----:B------:R-:W-:Y:S01]  /*3d10*/  IMAD.MOV.U32 R249, RZ, RZ, R134 ;  /* 0x000000fffff97224 */ /* 0x000fe200078e0086 */
[----:B------:R-:W-:Y:S01]  /*3d20*/  MOV R250, R135 ;  /* 0x0000008700fa7202 */ /* 0x000fe20000000f00 */
[----:B------:R-:W-:Y:S01]  /*3d30*/  IMAD.MOV.U32 R251, RZ, RZ, R114 ;  /* 0x000000fffffb7224 */ /* 0x000fe200078e0072 */
[----:B------:R-:W-:-:S04]  /*3d40*/  MOV R114, R199 ;  /* 0x000000c700727202 */ /* 0x000fc80000000f00 */
[----:B------:R-:W-:Y:S07]  /*3d50*/  HMMA.16816.F32.BF16 R100, R4, R34, R140 ;  /* 0x000000220464723c */ /* 0x000fee000004188c */
[----:B------:R-:W-:Y:S01]  /*3d60*/  FFMA.FTZ R4, R220, c[0x0][0x23c], -R2 ;  /* 0x00008f00dc047a23 */ /* 0x000fe20000010802 */
[C---:B------:R-:W-:Y:S08]  /*3d70*/  HMMA.16816.F32.BF16 R28, R8.reuse, R24, R128 ;  /* 0x00000018081c723c */ /* 0x040ff00000041880 */
[C---:B------:R-:W-:Y:S01]  /*3d80*/  HMMA.16816.F32.BF16 R132, R8.reuse, R20, R116 ;  /* 0x000000140884723c */ /* 0x040fe20000041874 */
[----:B------:R2:W-:Y:S01]  /*3d90*/  MUFU.EX2 R24, R4 ;  /* 0x0000000400187308 */ /* 0x0005e20000000800 */
[----:B------:R-:W-:Y:S01]  /*3da0*/  IMAD.MOV.U32 R153, RZ, RZ, R245 ;  /* 0x000000ffff997224 */ /* 0x000fe200078e00f5 */
[----:B------:R-:W-:Y:S01]  /*3db0*/  MOV R154, R244 ;  /* 0x000000f4009a7202 */ /* 0x000fe20000000f00 */
[----:B------:R-:W-:Y:S01]  /*3dc0*/  IMAD.MOV.U32 R155, RZ, RZ, R242 ;  /* 0x000000ffff9b7224 */ /* 0x000fe200078e00f2 */
[----:B------:R-:W-:Y:S01]  /*3dd0*/  MOV R143, R200 ;  /* 0x000000c8008f7202 */ /* 0x000fe20000000f00 */
[----:B------:R-:W-:Y:S01]  /*3de0*/  IMAD.MOV.U32 R152, RZ, RZ, R201 ;  /* 0x000000ffff987224 */ /* 0x000fe200078e00c9 */
[----:B------:R-:W-:Y:S01]  /*3df0*/  LDSM.16.MT88.4 R128, [R171+0xf800] ;  /* 0x00f80000ab80783b */ /* 0x000fe20000004200 */
[----:B--2---:R-:W-:Y:S01]  /*3e00*/  FFMA.FTZ R4, R221, c[0x0][0x23c], -R2 ;  /* 0x00008f00dd047a23 */ /* 0x004fe20000010802 */
[----:B------:R-:W-:Y:S02]  /*3e10*/  HMMA.16816.F32.BF16 R60, R8, R26, R60 ;  /* 0x0000001a083c723c */ /* 0x000fe4000004183c */
[----:B------:R1:W5:Y:S01]  /*3e20*/  LDL.LU R245, [R1+0x7c] ;  /* 0x00007c0001f57983 */ /* 0x0003620000300800 */
[----:B------:R2:W3:Y:S01]  /*3e30*/  MUFU.EX2 R25, R4 ;  /* 0x0000000400197308 */ /* 0x0004e20000000800 */
[----:B------:R-:W-:-:S02]  /*3e40*/  MOV R142, R155 ;  /* 0x0000009b008e7202 */ /* 0x000fc40000000f00 */
[----:B------:R-:W-:Y:S02]  /*3e50*/  MOV R200, R224 ;  /* 0x000000e000c87202 */ /* 0x000fe40000000f00 */
[C---:B------:R-:W-:Y:S01]  /*3e60*/  HMMA.16816.F32.BF16 R196, R8.reuse, R32, R80 ;  /* 0x0000002008c4723c */ /* 0x040fe20000041850 */
[----:B------:R-:W-:Y:S01]  /*3e70*/  MOV R201, R225 ;  /* 0x000000e100c97202 */ /* 0x000fe20000000f00 */
[----:B------:R-:W-:Y:S01]  /*3e80*/  IMAD.MOV.U32 R7, RZ, RZ, R143 ;  /* 0x000000ffff077224 */ /* 0x000fe200078e008f */
[----:B------:R-:W-:Y:S01]  /*3e90*/  MOV R6, R152 ;  /* 0x0000009800067202 */ /* 0x000fe20000000f00 */
[----:B------:R1:W5:Y:S01]  /*3ea0*/  LDL.LU R244, [R1+0x78] ;  /* 0x0000780001f47983 */ /* 0x0003620000300800 */
[--C-:B--2---:R-:W-:Y:S02]  /*3eb0*/  FFMA.FTZ R4, R216, c[0x0][0x23c], -R2.reuse ;  /* 0x00008f00d8047a23 */ /* 0x104fe40000010802 */
[----:B------:R-:W-:Y:S01]  /*3ec0*/  IMAD.MOV.U32 R155, RZ, RZ, R251 ;  /* 0x000000ffff9b7224 */ /* 0x000fe200078e00fb */
[----:B------:R-:W-:Y:S01]  /*3ed0*/  HMMA.16816.F32.BF16 R48, R8, R34, R48 ;  /* 0x000000220830723c */ /* 0x000fe20000041830 */
[----:B------:R-:W-:Y:S01]  /*3ee0*/  FFMA.FTZ R2, R217, c[0x0][0x23c], -R2 ;  /* 0x00008f00d9027a23 */ /* 0x000fe20000010802 */
[----:B------:R-:W-:Y:S01]  /*3ef0*/  MOV R225, R241 ;  /* 0x000000f100e17202 */ /* 0x000fe20000000f00 */
[----:B------:R-:W-:Y:S01]  /*3f00*/  IMAD.MOV.U32 R224, RZ, RZ, R96 ;  /* 0x000000ffffe07224 */ /* 0x000fe200078e0060 */
[----:B------:R-:W-:Y:S01]  /*3f10*/  MOV R143, R200 ;  /* 0x000000c8008f7202 */ /* 0x000fe20000000f00 */
[----:B------:R2:W-:Y:S01]  /*3f20*/  MUFU.EX2 R23, R2 ;  /* 0x0000000200177308 */ /* 0x0005e20000000800 */
[----:B------:R-:W-:Y:S01]  /*3f30*/  IMAD.MOV.U32 R152, RZ, RZ, R201 ;  /* 0x000000ffff987224 */ /* 0x000fe200078e00c9 */
[----:B------:R-:W-:Y:S04]  /*3f40*/  LDSM.16.MT88.4 R80, [R228+0xd800] ;  /* 0x00d80000e450783b */ /* 0x000fe80000004200 */
[----:B------:R1:W5:Y:S01]  /*3f50*/  LDL.LU R243, [R1+0x74] ;  /* 0x0000740001f37983 */ /* 0x0003620000300800 */
[--C-:B--2---:R-:W-:Y:S01]  /*3f60*/  FFMA.FTZ R2, R222, c[0x0][0x23c], -R0.reuse ;  /* 0x00008f00de027a23 */ /* 0x104fe20000010800 */
[----:B------:R-:W-:Y:S01]  /*3f70*/  MUFU.EX2 R26, R4 ;  /* 0x00000004001a7308 */ /* 0x000fe20000000800 */
[----:B------:R-:W-:Y:S01]  /*3f80*/  MOV R251, R99 ;  /* 0x0000006300fb7202 */ /* 0x000fe20000000f00 */
[----:B------:R-:W-:Y:S01]  /*3f90*/  IMAD.MOV.U32 R216, RZ, RZ, R143 ;  /* 0x000000ffffd87224 */ /* 0x000fe200078e008f */
[----:B------:R-:W-:Y:S01]  /*3fa0*/  MOV R217, R152 ;  /* 0x0000009800d97202 */ /* 0x000fe20000000f00 */
[----:B------:R-:W-:Y:S01]  /*3fb0*/  IMAD.MOV.U32 R8, RZ, RZ, R239 ;  /* 0x000000ffff087224 */ /* 0x000fe200078e00ef */
[----:B------:R-:W-:Y:S01]  /*3fc0*/  MOV R34, R113 ;  /* 0x0000007100227202 */ /* 0x000fe20000000f00 */
[----:B------:R1:W5:Y:S02]  /*3fd0*/  LDL.LU R242, [R1+0x70] ;  /* 0x0000700001f27983 */ /* 0x0003640000300800 */
[----:B------:R2:W-:Y:S01]  /*3fe0*/  MUFU.EX2 R20, R2 ;  /* 0x0000000200147308 */ /* 0x0005e20000000800 */
[----:B------:R-:W-:Y:S01]  /*3ff0*/  MOV R9, R162 ;  /* 0x000000a200097202 */ /* 0x000fe20000000f00 */
[----:B------:R1:W5:Y:S01]  /*4000*/  LDL.LU R241, [R1+0x6c] ;  /* 0x00006c0001f17983 */ /* 0x0003620000300800 */
[----:B--2---:R-:W-:-:S05]  /*4010*/  FFMA.FTZ R2, R223, c[0x0][0x23c], -R0 ;  /* 0x00008f00df027a23 */ /* 0x004fca0000010800 */
[----:B------:R2:W4:Y:S02]  /*4020*/  MUFU.EX2 R21, R2 ;  /* 0x0000000200157308 */ /* 0x0005240000000800 */
[--C-:B--2---:R-:W-:Y:S02]  /*4030*/  FFMA.FTZ R2, R218, c[0x0][0x23c], -R0.reuse ;  /* 0x00008f00da027a23 */ /* 0x104fe40000010800 */
[----:B------:R-:W-:-:S04]  /*4040*/  FFMA.FTZ R0, R219, c[0x0][0x23c], -R0 ;  /* 0x00008f00db007a23 */ /* 0x000fc80000010800 */
[----:B------:R2:W-:Y:S02]  /*4050*/  MUFU.EX2 R19, R0 ;  /* 0x0000000000137308 */ /* 0x0005e40000000800 */
[----:B--2---:R-:W-:-:S06]  /*4060*/  FFMA.FTZ R0, R15, c[0x0][0x23c], -R13 ;  /* 0x00008f000f007a23 */ /* 0x004fcc000001080d */
[----:B------:R2:W-:Y:S02]  /*4070*/  MUFU.EX2 R15, R0 ;  /* 0x00000000000f7308 */ /* 0x0005e40000000800 */
[----:B--2---:R-:W-:-:S06]  /*4080*/  FFMA.FTZ R0, R186, c[0x0][0x23c], -R13 ;  /* 0x00008f00ba007a23 */ /* 0x004fcc000001080d */
[----:B------:R2:W-:Y:S02]  /*4090*/  MUFU.EX2 R16, R0 ;  /* 0x0000000000107308 */ /* 0x0005e40000000800 */
[----:B--2---:R-:W-:-:S06]  /*40a0*/  FFMA.FTZ R0, R185, c[0x0][0x23c], -R13 ;  /* 0x00008f00b9007a23 */ /* 0x004fcc000001080d */
[----:B------:R2:W-:Y:S02]  /*40b0*/  MUFU.EX2 R17, R0 ;  /* 0x0000000000117308 */ /* 0x0005e40000000800 */
[----:B--2---:R-:W-:Y:S02]  /*40c0*/  FFMA.FTZ R0, R184, c[0x0][0x23c], -R13 ;  /* 0x00008f00b8007a23 */ /* 0x004fe4000001080d */
[----:B------:R-:W-:Y:S04]  /*40d0*/  LDSM.16.MT88.4 R184, [R171+0xd800] ;  /* 0x00d80000abb8783b */ /* 0x000fe80000004200 */
[----:B------:R2:W1:Y:S02]  /*40e0*/  MUFU.EX2 R18, R0 ;  /* 0x0000000000127308 */ /* 0x0004640000000800 */
[----:B--2---:R-:W-:Y:S01]  /*40f0*/  FFMA.FTZ R0, R153, c[0x0][0x23c], -R12 ;  /* 0x00008f0099007a23 */ /* 0x004fe2000001080c */
[----:B------:R-:W-:-:S05]  /*4100*/  MOV R153, R202 ;  /* 0x000000ca00997202 */ /* 0x000fca0000000f00 */
[----:B------:R2:W-:Y:S01]  /*4110*/  MUFU.EX2 R13, R0 ;  /* 0x00000000000d7308 */ /* 0x0005e20000000800 */
[----:B------:R-:W-:Y:S01]  /*4120*/  IMAD.MOV.U32 R202, RZ, RZ, R226 ;  /* 0x000000ffffca7224 */ /* 0x000fe200078e00e2 */
[----:B------:R-:W-:Y:S01]  /*4130*/  MOV R226, R14 ;  /* 0x0000000e00e27202 */ /* 0x000fe20000000f00 */
[----:B--2---:R-:W-:-:S05]  /*4140*/  FFMA.FTZ R0, R154, c[0x0][0x23c], -R12 ;  /* 0x00008f009a007a23 */ /* 0x004fca000001080c */
[----:B------:R2:W-:Y:S01]  /*4150*/  MUFU.EX2 R14, R0 ;  /* 0x00000000000e7308 */ /* 0x0005e20000000800 */
[----:B------:R-:W-:Y:S02]  /*4160*/  MOV R154, R203 ;  /* 0x000000cb009a7202 */ /* 0x000fe40000000f00 */
[----:B------:R-:W-:Y:S02]  /*4170*/  MOV R203, R98 ;  /* 0x0000006200cb7202 */ /* 0x000fe40000000f00 */
[----:B------:R-:W-:Y:S01]  /*4180*/  MOV R140, R153 ;  /* 0x00000099008c7202 */ /* 0x000fe20000000f00 */
[----:B--2---:R-:W-:Y:S01]  /*4190*/  FFMA.FTZ R0, R97, c[0x0][0x23c], -R12 ;  /* 0x00008f0061007a23 */ /* 0x004fe2000001080c */
[----:B------:R-:W-:Y:S01]  /*41a0*/  MOV R153, R202 ;  /* 0x000000ca00997202 */ /* 0x000fe20000000f00 */
[----:B------:R-:W-:Y:S01]  /*41b0*/  IMAD.MOV.U32 R141, RZ, RZ, R154 ;  /* 0x000000ffff8d7224 */ /* 0x000fe200078e009a */
[----:B------:R-:W-:Y:S01]  /*41c0*/  LDSM.16.MT88.4 R96, [R230+0xd800] ;  /* 0x00d80000e660783b */ /* 0x000fe20000004200 */
[----:B------:R2:W-:Y:S01]  /*41d0*/  MUFU.EX2 R10, R0 ;  /* 0x00000000000a7308 */ /* 0x0005e20000000800 */
[----:B------:R-:W-:Y:S01]  /*41e0*/  MOV R154, R203 ;  /* 0x000000cb009a7202 */ /* 0x000fe20000000f00 */
[----:B------:R-:W-:Y:S01]  /*41f0*/  IMAD.MOV.U32 R27, RZ, RZ, R140 ;  /* 0x000000ffff1b7224 */ /* 0x000fe200078e008c */
[----:B------:R-:W-:Y:S01]  /*4200*/  MOV R220, R141 ;  /* 0x0000008d00dc7202 */ /* 0x000fe20000000f00 */
[----:B--2---:R-:W-:Y:S01]  /*4210*/  FFMA.FTZ R0, R142, c[0x0][0x23c], -R12 ;  /* 0x00008f008e007a23 */ /* 0x004fe2000001080c */
[----:B------:R-:W-:Y:S01]  /*4220*/  MOV R142, R155 ;  /* 0x0000009b008e7202 */ /* 0x000fe20000000f00 */
[----:B------:R-:W-:Y:S01]  /*4230*/  IMAD.MOV.U32 R155, RZ, RZ, R224 ;  /* 0x000000ffff9b7224 */ /* 0x000fe200078e00e0 */
[----:B------:R-:W-:Y:S01]  /*4240*/  MOV R224, R225 ;  /* 0x000000e100e07202 */ /* 0x000fe20000000f00 */
[----:B------:R2:W1:Y:S01]  /*4250*/  MUFU.EX2 R11, R0 ;  /* 0x00000000000b7308 */ /* 0x0004620000000800 */
        /* <DEDUP_REMOVED lines=9> */
[----:B--2---:R-:W-:Y:S01]  /*42f0*/  FADD.FTZ R0, R7, R6 ;  /* 0x0000000607007221 */ /* 0x004fe20000010000 */
[----:B------:R-:W-:Y:S01]  /*4300*/  MOV R221, R142 ;  /* 0x0000008e00dd7202 */ /* 0x000fe20000000f00 */
[----:B------:R-:W2:Y:S01]  /*4310*/  LDSM.16.MT88.4 R4, [R229+0xf800] ;  /* 0x00f80000e504783b */ /* 0x000ea20000004200 */
[----:B------:R-:W-:Y:S01]  /*4320*/  MOV R222, R153 ;  /* 0x0000009900de7202 */ /* 0x000fe20000000f00 */
[----:B------:R-:W-:Y:S01]  /*4330*/  IMAD.MOV.U32 R225, RZ, RZ, R115 ;  /* 0x000000ffffe17224 */ /* 0x000fe200078e0073 */
[----:B------:R-:W-:Y:S01]  /*4340*/  MOV R218, R155 ;  /* 0x0000009b00da7202 */ /* 0x000fe20000000f00 */
[----:B------:R-:W-:Y:S01]  /*4350*/  LDSM.16.MT88.4 R140, [R228+0xf800] ;  /* 0x00f80000e48c783b */ /* 0x000fe20000004200 */
[----:B------:R-:W-:-:S03]  /*4360*/  MOV R226, R114 ;  /* 0x0000007200e27202 */ /* 0x000fc60000000f00 */
[----:B------:R-:W2:Y:S04]  /*4370*/  LDSM.16.MT88.4 R112, [R229+0xd800] ;  /* 0x00d80000e570783b */ /* 0x000ea80000004200 */
[----:B------:R-:W2:Y:S01]  /*4380*/  LDSM.16.MT88.4 R152, [R230+0xf800] ;  /* 0x00f80000e698783b */ /* 0x000ea20000004200 */
[----:B------:R1:W1:Y:S01]  /*4390*/  MUFU.EX2 R22, R2 ;  /* 0x0000000200167308 */ /* 0x0002620000000800 */
[----:B------:R-:W-:Y:S02]  /*43a0*/  MOV R12, R238 ;  /* 0x000000ee000c7202 */ /* 0x000fe40000000f00 */
[----:B------:R-:W-:Y:S01]  /*43b0*/  MOV R219, R224 ;  /* 0x000000e000db7202 */ /* 0x000fe20000000f00 */
[----:B------:R2:W5:Y:S01]  /*43c0*/  LDL.LU R240, [R1+0x68] ;  /* 0x0000680001f07983 */ /* 0x0005620000300800 */
[----:B------:R-:W-:Y:S01]  /*43d0*/  MOV R224, R163 ;  /* 0x000000a300e07202 */ /* 0x000fe20000000f00 */
[----:B------:R-:W-:Y:S01]  /*43e0*/  FADD.FTZ R8, R8, R12 ;  /* 0x0000000c08087221 */ /* 0x000fe20000010000 */
[----:B---3--:R-:W-:-:S02]  /*43f0*/  F2FP.BF16.PACK_AB R200, R25, R24 ;  /* 0x0000001819c8723e */ /* 0x008fc400000010ff */
[----:B----4-:R-:W-:Y:S02]  /*4400*/  F2FP.BF16.PACK_AB R201, R21, R20 ;  /* 0x0000001415c9723e */ /* 0x010fe400000010ff */
[----:B------:R-:W-:Y:S02]  /*4410*/  F2FP.BF16.PACK_AB R202, R23, R26 ;  /* 0x0000001a17ca723e */ /* 0x000fe400000010ff */
[----:B-1----:R-:W-:Y:S01]  /*4420*/  F2FP.BF16.PACK_AB R162, R18, R17 ;  /* 0x0000001112a2723e */ /* 0x002fe200000010ff */
[----:B------:R-:W-:Y:S01]  /*4430*/  FADD.FTZ R0, R235, R0 ;  /* 0x00000000eb007221 */ /* 0x000fe20000010000 */
[----:B------:R-:W-:Y:S01]  /*4440*/  F2FP.BF16.PACK_AB R163, R11, R10 ;  /* 0x0000000a0ba3723e */ /* 0x000fe200000010ff */
[----:B------:R-:W-:Y:S01]  /*4450*/  FADD.FTZ R2, R161, R160 ;  /* 0x000000a0a1027221 */ /* 0x000fe20000010000 */
[----:B------:R-:W-:Y:S01]  /*4460*/  F2FP.BF16.PACK_AB R203, R19, R22 ;  /* 0x0000001613cb723e */ /* 0x000fe200000010ff */
[----:B------:R1:W5:Y:S01]  /*4470*/  LDL.LU R239, [R1+0x64] ;  /* 0x0000640001ef7983 */ /* 0x0003620000300800 */
[----:B------:R-:W-:-:S02]  /*4480*/  F2FP.BF16.PACK_AB R160, R16, R15 ;  /* 0x0000000f10a0723e */ /* 0x000fc400000010ff */
[----:B------:R-:W-:Y:S02]  /*4490*/  F2FP.BF16.PACK_AB R161, R14, R13 ;  /* 0x0000000d0ea1723e */ /* 0x000fe400000010ff */
[----:B------:R-:W-:Y:S01]  /*44a0*/  MOV R12, R9 ;  /* 0x00000009000c7202 */ /* 0x000fe20000000f00 */
[----:B------:R-:W-:Y:S02]  /*44b0*/  FADD.FTZ R9, R236, R237 ;  /* 0x000000edec097221 */ /* 0x000fe40000010000 */
[----:B------:R-:W-:Y:S02]  /*44c0*/  FADD.FTZ R2, R234, R2 ;  /* 0x00000002ea027221 */ /* 0x000fe40000010000 */
[----:B------:R-:W-:Y:S01]  /*44d0*/  FADD.FTZ R8, R233, R8 ;  /* 0x00000008e9087221 */ /* 0x000fe20000010000 */
[----:B--2---:R-:W-:Y:S01]  /*44e0*/  HMMA.16816.F32.BF16 R196, R200, R4, R196 ;  /* 0x00000004c8c4723c */ /* 0x004fe200000418c4 */
[----:B------:R-:W-:Y:S01]  /*44f0*/  FADD.FTZ R9, R232, R9 ;  /* 0x00000009e8097221 */ /* 0x000fe20000010000 */
[----:B------:R1:W5:Y:S01]  /*4500*/  LDL.LU R238, [R1+0x60] ;  /* 0x0000600001ee7983 */ /* 0x0003620000300800 */
[----:B------:R-:W-:-:S02]  /*4510*/  FADD.FTZ R0, R231, R0 ;  /* 0x00000000e7007221 */ /* 0x000fc40000010000 */
[----:B------:R-:W-:Y:S01]  /*4520*/  FADD.FTZ R2, R12, R2 ;  /* 0x000000020c027221 */ /* 0x000fe20000010000 */
[----:B------:R1:W5:Y:S02]  /*4530*/  LDL.LU R237, [R1+0x5c] ;  /* 0x00005c0001ed7983 */ /* 0x0003640000300800 */
[----:B------:R-:W-:Y:S01]  /*4540*/  HMMA.16816.F32.BF16 R156, R160, R4, R156 ;  /* 0x00000004a09c723c */ /* 0x000fe2000004189c */
[----:B------:R-:W-:Y:S01]  /*4550*/  FADD.FTZ R0, R32, R0 ;  /* 0x0000000020007221 */ /* 0x000fe20000010000 */
[----:B------:R1:W5:Y:S01]  /*4560*/  LDL.LU R236, [R1+0x58] ;  /* 0x0000580001ec7983 */ /* 0x0003620000300800 */
[----:B------:R-:W-:-:S03]  /*4570*/  FADD.FTZ R2, R33, R2 ;  /* 0x0000000221027221 */ /* 0x000fc60000010000 */
[----:B------:R1:W5:Y:S01]  /*4580*/  LDL.LU R235, [R1+0x54] ;  /* 0x0000540001eb7983 */ /* 0x0003620000300800 */
[----:B------:R-:W-:Y:S02]  /*4590*/  FADD.FTZ R5, R34, R8 ;  /* 0x0000000822057221 */ /* 0x000fe40000010000 */
[----:B------:R-:W-:Y:S01]  /*45a0*/  FADD.FTZ R4, R35, R9 ;  /* 0x0000000923047221 */ /* 0x000fe20000010000 */
[C---:B------:R-:W-:Y:S01]  /*45b0*/  HMMA.16816.F32.BF16 R172, R160.reuse, R184, R172 ;  /* 0x000000b8a0ac723c */ /* 0x040fe200000418ac */
[----:B------:R-:W-:Y:S01]  /*45c0*/  FADD.FTZ R5, R219, R5 ;  /* 0x00000005db057221 */ /* 0x000fe20000010000 */
[----:B------:R1:W5:Y:S01]  /*45d0*/  LDL.LU R234, [R1+0x50] ;  /* 0x0000500001ea7983 */ /* 0x0003620000300800 */
[----:B------:R-:W-:Y:S02]  /*45e0*/  FADD.FTZ R8, R218, R4 ;  /* 0x00000004da087221 */ /* 0x000fe40000010000 */
[----:B------:R-:W-:Y:S01]  /*45f0*/  FADD.FTZ R4, R223, R0 ;  /* 0x00000000df047221 */ /* 0x000fe20000010000 */
[----:B------:R1:W5:Y:S02]  /*4600*/  LDL.LU R233, [R1+0x4c] ;  /* 0x00004c0001e97983 */ /* 0x0003640000300800 */
[----:B------:R-:W-:Y:S01]  /*4610*/  HMMA.16816.F32.BF16 R180, R160, R186, R180 ;  /* 0x000000baa0b4723c */ /* 0x000fe200000418b4 */
[----:B------:R-:W-:Y:S01]  /*4620*/  FADD.FTZ R2, R222, R2 ;  /* 0x00000002de027221 */ /* 0x000fe20000010000 */
[----:B------:R1:W5:Y:S01]  /*4630*/  LDL.LU R232, [R1+0x48] ;  /* 0x0000480001e87983 */ /* 0x0003620000300800 */
[----:B------:R-:W-:-:S05]  /*4640*/  FADD.FTZ R0, R217, R5 ;  /* 0x00000005d9007221 */ /* 0x000fca0000010000 */
[C---:B------:R-:W-:Y:S01]  /*4650*/  HMMA.16816.F32.BF16 R72, R160.reuse, R80, R72 ;  /* 0x00000050a048723c */ /* 0x040fe20000041848 */
[----:B------:R-:W-:Y:S01]  /*4660*/  FADD.FTZ R5, R216, R8 ;  /* 0x00000008d8057221 */ /* 0x000fe20000010000 */
[----:B------:R1:W5:Y:S06]  /*4670*/  LDL.LU R231, [R1+0x44] ;  /* 0x0000440001e77983 */ /* 0x00036c0000300800 */
        /* <DEDUP_REMOVED lines=72> */
[----:B-----5:R-:W-:Y:S01]  /*4b00*/  LEA.HI.SX32 R246, R246, 0xfffffffe, 0x1a ;  /* 0xfffffffef6f67811 */ /* 0x020fe200078fd2ff */
[----:B------:R-:W-:Y:S01]  /*4b10*/  IMAD.MOV.U32 R165, RZ, RZ, R167 ;  /* 0x000000ffffa57224 */ /* 0x000fe200078e00a7 */
[----:B------:R-:W-:Y:S01]  /*4b20*/  MOV R170, R3 ;  /* 0x0000000300aa7202 */ /* 0x000fe20000000f00 */
[----:B------:R-:W-:Y:S01]  /*4b30*/  IMAD.MOV.U32 R164, RZ, RZ, R168 ;  /* 0x000000ffffa47224 */ /* 0x000fe200078e00a8 */
[----:B------:R-:W-:Y:S01]  /*4b40*/  MOV R169, R166 ;  /* 0x000000a600a97202 */ /* 0x000fe20000000f00 */
[----:B------:R-:W-:Y:S05]  /*4b50*/  BRA `(.L_x_88) ;  /* 0x000001f000007947 */ /* 0x000fea0003800000 */
.L_x_90:
[----:B------:R-:W2:Y:S01]  /*4b60*/  LDL.64 R250, [R1+0x38] ;  /* 0x0000380001fa7983 */ /* 0x000ea20000100a00 */
[----:B------:R-:W-:Y:S03]  /*4b70*/  IADD3 R0, R246, -0x1, RZ ;  /* 0xfffffffff6007810 */ /* 0x000fe60007ffe0ff */
[----:B------:R-:W3:Y:S01]  /*4b80*/  LDL.64 R248, [R1+0x28] ;  /* 0x0000280001f87983 */ /* 0x000ee20000100a00 */
[----:B------:R-:W-:Y:S01]  /*4b90*/  SHF.R.S32.HI R166, RZ, 0x1f, R0 ;  /* 0x0000001fffa67819 */ /* 0x000fe20000011400 */
[----:B------:R-:W-:Y:S04]  /*4ba0*/  IMAD.WIDE.U32 R2, R0, c[0x0][0x198], RZ ;  /* 0x0000660000027a25 */ /* 0x000fe800078e00ff */
[----:B------:R-:W-:Y:S04]  /*4bb0*/  IMAD R166, R166, c[0x0][0x198], RZ ;  /* 0x00006600a6a67a24 */ /* 0x000fe800078e02ff */
[----:B------:R-:W-:Y:S04]  /*4bc0*/  IMAD R166, R0, c[0x0][0x19c], R166 ;  /* 0x0000670000a67a24 */ /* 0x000fe800078e02a6 */
[----:B------:R-:W-:Y:S01]  /*4bd0*/  IMAD.IADD R166, R3, 0x1, R166 ;  /* 0x0000000103a67824 */ /* 0x000fe200078e02a6 */
        /* <DEDUP_REMOVED lines=23> */
.L_x_88:
[----:B------:R-:W2:Y:S01]  /*4d50*/  LDL.64 R10, [R1+0x30] ;  /* 0x00003000010a7983 */ /* 0x000ea20000100a00 */
[----:B-1----:R-:W-:Y:S01]  /*4d60*/  SHF.R.S32.HI R0, RZ, 0x1f, R246 ;  /* 0x0000001fff007819 */ /* 0x002fe200000114f6 */
[----:B------:R-:W-:Y:S04]  /*4d70*/  DEPBAR.LE SB0, 0x0 ;  /* 0x000080000000791a */ /* 0x000fe80000000000 */
[----:B------:R-:W3:Y:S01]  /*4d80*/  LDL R8, [R1+0x40] ;  /* 0x0000400001087983 */ /* 0x000ee20000100800 */
[----:B------:R-:W-:Y:S02]  /*4d90*/  IMAD R0, R0, c[0x0][0x1a0], RZ ;  /* 0x0000680000007a24 */ /* 0x000fe400078e02ff */
[C---:B------:R-:W-:Y:S03]  /*4da0*/  IMAD.WIDE.U32 R2, R246.reuse, c[0x0][0x1a0], RZ ;  /* 0x00006800f6027a25 */ /* 0x040fe600078e00ff */
[----:B------:R-:W-:Y:S01]  /*4db0*/  BAR.SYNC.DEFER_BLOCKING 0x0 ;  /* 0x0000000000007b1d */ /* 0x000fe20000010000 */
        /* <DEDUP_REMOVED lines=17> */
[----:B------:R-:W-:Y:S03]  /*4ed0*/  ISETP.GT.AND P0, PT, R246, RZ, PT ;  /* 0x000000fff600720c */ /* 0x000fe60003f04270 */
[----:B------:R1:W-:Y:S06]  /*4ee0*/  LDGSTS.E.BYPASS.LTC128B.128 [R247+0xc800], [R4.64] ;  /* 0x0c80000004f77fae */ /* 0x0003ec000b901d48 */
[----:B------:R1:W-:Y:S06]  /*4ef0*/  LDGSTS.E.BYPASS.LTC128B.128 [R247+0xe800], [R4.64+0x80] ;  /* 0x0e80008004f77fae */ /* 0x0003ec000b901d48 */
[----:B------:R2:W-:Y:S06]  /*4f00*/  LDGSTS.E.BYPASS.LTC128B.128 [R247+0xd000], [R2.64] ;  /* 0x0d00000002f77fae */ /* 0x0005ec000b901d48 */
[----:B------:R2:W-:Y:S06]  /*4f10*/  LDGSTS.E.BYPASS.LTC128B.128 [R247+0xf000], [R2.64+0x80] ;  /* 0x0f00008002f77fae */ /* 0x0005ec000b901d48 */
[----:B------:R3:W-:Y:S06]  /*4f20*/  LDGSTS.E.BYPASS.LTC128B.128 [R247+0xd800], [R8.64] ;  /* 0x0d80000008f77fae */ /* 0x0007ec000b901d48 */
[----:B------:R3:W-:Y:S06]  /*4f30*/  LDGSTS.E.BYPASS.LTC128B.128 [R247+0xf800], [R8.64+0x80] ;  /* 0x0f80008008f77fae */ /* 0x0007ec000b901d48 */
[----:B------:R-:W-:Y:S06]  /*4f40*/  LDSM.16.M88.4 R64, [R234] ;  /* 0x00000000ea40783b */ /* 0x000fec0000000200 */
[----:B------:R-:W1:Y:S06]  /*4f50*/  LDSM.16.M88.4 R16, [R233] ;  /* 0x00000000e910783b */ /* 0x000e6c0000000200 */
        /* <DEDUP_REMOVED lines=8> */
[C---:B---3--:R-:W-:Y:S03]  /*4fe0*/  HMMA.16816.F32.BF16 R8, R60.reuse, R16, RZ ;  /* 0x000000103c08723c */ /* 0x048fe600000418ff */
[----:B------:R-:W3:Y:S06]  /*4ff0*/  LDSM.16.M88.4 R216, [R235+0x2000] ;  /* 0x00200000ebd8783b */ /* 0x000eec0000000200 */
[----:B------:R-:W-:Y:S01]  /*5000*/  LDSM.16.M88.4 R220, [R244] ;  /* 0x00000000f4dc783b */ /* 0x000fe20000000200 */
[-C--:B------:R-:W-:Y:S05]  /*5010*/  HMMA.16816.F32.BF16 R12, R60, R18.reuse, RZ ;  /* 0x000000123c0c723c */ /* 0x080fea00000418ff */
[----:B------:R-:W-:Y:S03]  /*5020*/  LDSM.16.M88.4 R224, [R243] ;  /* 0x00000000f3e0783b */ /* 0x000fe60000000200 */
        /* <DEDUP_REMOVED lines=13> */
[----:B------:R-:W2:Y:S07]  /*5100*/  LDSM.16.M88.4 R204, [R245] ;  /* 0x00000000f5cc783b */ /* 0x000eae0000000200 */
[-C--:B-1----:R-:W-:Y:S08]  /*5110*/  HMMA.16816.F32.BF16 R4, R208, R212.reuse, R4 ;  /* 0x000000d4d004723c */ /* 0x082ff00000041804 */
[C---:B---3--:R-:W-:Y:S08]  /*5120*/  HMMA.16816.F32.BF16 R8, R216.reuse, R212, R8 ;  /* 0x000000d4d808723c */ /* 0x048ff00000041808 */
[-C--:B------:R-:W-:Y:S08]  /*5130*/  HMMA.16816.F32.BF16 R12, R216, R214.reuse, R12 ;  /* 0x000000d6d80c723c */ /* 0x080ff0000004180c */
[C---:B------:R-:W-:Y:S01]  /*5140*/  HMMA.16816.F32.BF16 R16, R208.reuse, R214, R16 ;  /* 0x000000d6d010723c */ /* 0x040fe20000041810 */
[----:B------:R-:W-:Y:S07]  /*5150*/  LDSM.16.M88.4 R212, [R232] ;  /* 0x00000000e8d4783b */ /* 0x000fee0000000200 */
[-C--:B--2---:R-:W-:Y:S08]  /*5160*/  HMMA.16816.F32.BF16 R20, R208, R204.reuse, R20 ;  /* 0x000000ccd014723c */ /* 0x084ff00000041814 */
[C---:B------:R-:W-:Y:S08]  /*5170*/  HMMA.16816.F32.BF16 R24, R216.reuse, R204, R24 ;  /* 0x000000ccd818723c */ /* 0x040ff00000041818 */
[-C--:B------:R-:W-:Y:S08]  /*5180*/  HMMA.16816.F32.BF16 R28, R216, R206.reuse, R28 ;  /* 0x000000ced81c723c */ /* 0x080ff0000004181c */
[C---:B------:R-:W-:Y:S01]  /*5190*/  HMMA.16816.F32.BF16 R32, R208.reuse, R206, R32 ;  /* 0x000000ced020723c */ /* 0x040fe20000041820 */
[----:B------:R-:W1:Y:S07]  /*51a0*/  LDSM.16.M88.4 R204, [R237] ;  /* 0x00000000edcc783b */ /* 0x000e6e0000000200 */
[-C--:B------:R-:W-:Y:S08]  /*51b0*/  HMMA.16816.F32.BF16 R36, R208, R220.reuse, R36 ;  /* 0x000000dcd024723c */ /* 0x080ff00000041824 */
[C---:B------:R-:W-:Y:S08]  /*51c0*/  HMMA.16816.F32.BF16 R40, R216.reuse, R220, R40 ;  /* 0x000000dcd828723c */ /* 0x040ff00000041828 */
[-C--:B------:R-:W-:Y:S08]  /*51d0*/  HMMA.16816.F32.BF16 R44, R216, R222.reuse, R44 ;  /* 0x000000ded82c723c */ /* 0x080ff0000004182c */
[C---:B------:R-:W-:Y:S01]  /*51e0*/  HMMA.16816.F32.BF16 R48, R208.reuse, R222, R48 ;  /* 0x000000ded030723c */ /* 0x040fe20000041830 */
[----:B------:R-:W2:Y:S07]  /*51f0*/  LDSM.16.M88.4 R220, [R237+0x2000] ;  /* 0x00200000eddc783b */ /* 0x000eae0000000200 */
[-C--:B------:R-:W-:Y:S08]  /*5200*/  HMMA.16816.F32.BF16 R52, R208, R224.reuse, R52 ;  /* 0x000000e0d034723c */ /* 0x080ff00000041834 */
[C---:B------:R-:W-:Y:S08]  /*5210*/  HMMA.16816.F32.BF16 R56, R216.reuse, R224, R56 ;  /* 0x000000e0d838723c */ /* 0x040ff00000041838 */
[-C--:B------:R-:W-:Y:S01]  /*5220*/  HMMA.16816.F32.BF16 R60, R216, R226.reuse, R60 ;  /* 0x000000e2d83c723c */ /* 0x080fe2000004183c */
[----:B------:R-:W-:Y:S07]  /*5230*/  LDSM.16.M88.4 R216, [R232+0x1000] ;  /* 0x00100000e8d8783b */ /* 0x000fee0000000200 */
[----:B------:R-:W-:Y:S01]  /*5240*/  HMMA.16816.F32.BF16 R64, R208, R226, R64 ;  /* 0x000000e2d040723c */ /* 0x000fe20000041840 */
[----:B------:R-:W3:Y:S06]  /*5250*/  LDSM.16.M88.4 R208, [R232+0x800] ;  /* 0x00080000e8d0783b */ /* 0x000eec0000000200 */
[----:B------:R-:W4:Y:S01]  /*5260*/  LDSM.16.M88.4 R224, [R232+0x1800] ;  /* 0x00180000e8e0783b */ /* 0x000f220000000200 */
[-C--:B-1----:R-:W-:Y:S08]  /*5270*/  HMMA.16816.F32.BF16 R4, R204, R212.reuse, R4 ;  /* 0x000000d4cc04723c */ /* 0x082ff00000041804 */
[C---:B--2---:R-:W-:Y:S08]  /*5280*/  HMMA.16816.F32.BF16 R8, R220.reuse, R212, R8 ;  /* 0x000000d4dc08723c */ /* 0x044ff00000041808 */
[-C--:B------:R-:W-:Y:S08]  /*5290*/  HMMA.16816.F32.BF16 R12, R220, R214.reuse, R12 ;  /* 0x000000d6dc0c723c */ /* 0x080ff0000004180c */
[C---:B------:R-:W-:Y:S01]  /*52a0*/  HMMA.16816.F32.BF16 R16, R204.reuse, R214, R16 ;  /* 0x000000d6cc10723c */ /* 0x040fe20000041810 */
[----:B------:R-:W-:Y:S07]  /*52b0*/  LDSM.16.M88.4 R212, [R231] ;  /* 0x00000000e7d4783b */ /* 0x000fee0000000200 */
[-C--:B---3--:R-:W-:Y:S08]  /*52c0*/  HMMA.16816.F32.BF16 R20, R204, R208.reuse, R20 ;  /* 0x000000d0cc14723c */ /* 0x088ff00000041814 */
        /* <DEDUP_REMOVED lines=9> */
[-C--:B----4-:R-:W-:Y:S08]  /*5360*/  HMMA.16816.F32.BF16 R52, R204, R224.reuse, R52 ;  /* 0x000000e0cc34723c */ /* 0x090ff00000041834 */
        /* <DEDUP_REMOVED lines=10> */
[----:B------:R-:W-:Y:S07]  /*5410*/  LDSM.16.M88.4 R212, [R233+0x2000] ;  /* 0x00200000e9d4783b */ /* 0x000fee0000000200 */
[-C--:B---3--:R-:W-:Y:S08]  /*5420*/  HMMA.16816.F32.BF16 R20, R208, R204.reuse, R20 ;  /* 0x000000ccd014723c */ /* 0x088ff00000041814 */
[C---:B------:R-:W-:Y:S08]  /*5430*/  HMMA.16816.F32.BF16 R24, R216.reuse, R204, R24 ;  /* 0x000000ccd818723c */ /* 0x040ff00000041818 */
[-C--:B------:R-:W-:Y:S08]  /*5440*/  HMMA.16816.F32.BF16 R28, R216, R206.reuse, R28 ;  /* 0x000000ced81c723c */ /* 0x080ff0000004181c */
[C---:B------:R-:W-:Y:S01]  /*5450*/  HMMA.16816.F32.BF16 R32, R208.reuse, R206, R32 ;  /* 0x000000ced020723c */ /* 0x040fe20000041820 */
[----:B------:R-:W1:Y:S07]  /*5460*/  LDSM.16.M88.4 R204, [R234+0x4000] ;  /* 0x00400000eacc783b */ /* 0x000e6e0000000200 */
        /* <DEDUP_REMOVED lines=30> */
[----:B------:R-:W-:Y:S07]  /*5650*/  LDSM.16.M88.4 R220, [R240] ;  /* 0x00000000f0dc783b */ /* 0x000fee0000000200 */
[----:B------:R-:W-:Y:S01]  /*5660*/  HMMA.16816.F32.BF16 R64, R204, R226, R64 ;  /* 0x000000e2cc40723c */ /* 0x000fe20000041840 */
[----:B------:R-:W3:Y:S06]  /*5670*/  LDSM.16.M88.4 R204, [R241] ;  /* 0x00000000f1cc783b */ /* 0x000eec0000000200 */
[----:B------:R-:W4:Y:S01]  /*5680*/  LDSM.16.M88.4 R224, [R239] ;  /* 0x00000000efe0783b */ /* 0x000f220000000200 */
        /* <DEDUP_REMOVED lines=44> */
[-C--:B-1----:R-:W-:Y:S01]  /*5950*/  HMMA.16816.F32.BF16 R4, R208, R212.reuse, R4 ;  /* 0x000000d4d004723c */ /* 0x082fe20000041804 */
[----:B------:R-:W-:Y:S04]  /*5960*/  DEPBAR.LE SB0, 0x0 ;  /* 0x000080000000791a */ /* 0x000fe80000000000 */
[----:B------:R-:W-:Y:S03]  /*5970*/  BAR.SYNC.DEFER_BLOCKING 0x0 ;  /* 0x0000000000007b1d */ /* 0x000fe60000010000 */
[C---:B--2---:R-:W-:Y:S08]  /*5980*/  HMMA.16816.F32.BF16 R8, R216.reuse, R212, R8 ;  /* 0x000000d4d808723c */ /* 0x044ff00000041808 */
[-C--:B------:R-:W-:Y:S08]  /*5990*/  HMMA.16816.F32.BF16 R12, R216, R214.reuse, R12 ;  /* 0x000000d6d80c723c */ /* 0x080ff0000004180c */
[C---:B------:R-:W-:Y:S08]  /*59a0*/  HMMA.16816.F32.BF16 R16, R208.reuse, R214, R16 ;  /* 0x000000d6d010723c */ /* 0x040ff00000041810 */
[-C--:B---3--:R-:W-:Y:S08]  /*59b0*/  HMMA.16816.F32.BF16 R20, R208, R204.reuse, R20 ;  /* 0x000000ccd014723c */ /* 0x088ff00000041814 */
[C---:B------:R-:W-:Y:S08]  /*59c0*/  HMMA.16816.F32.BF16 R24, R216.reuse, R204, R24 ;  /* 0x000000ccd818723c */ /* 0x040ff00000041818 */
[-C--:B------:R-:W-:Y:S08]  /*59d0*/  HMMA.16816.F32.BF16 R28, R216, R206.reuse, R28 ;  /* 0x000000ced81c723c */ /* 0x080ff0000004181c */
[C---:B------:R-:W-:Y:S08]  /*59e0*/  HMMA.16816.F32.BF16 R32, R208.reuse, R206, R32 ;  /* 0x000000ced020723c */ /* 0x040ff00000041820 */
[-C--:B------:R-:W-:Y:S08]  /*59f0*/  HMMA.16816.F32.BF16 R36, R208, R220.reuse, R36 ;  /* 0x000000dcd024723c */ /* 0x080ff00000041824 */
[C---:B------:R-:W-:Y:S08]  /*5a00*/  HMMA.16816.F32.BF16 R40, R216.reuse, R220, R40 ;  /* 0x000000dcd828723c */ /* 0x040ff00000041828 */
[-C--:B------:R-:W-:Y:S08]  /*5a10*/  HMMA.16816.F32.BF16 R44, R216, R222.reuse, R44 ;  /* 0x000000ded82c723c */ /* 0x080ff0000004182c */
[C---:B------:R-:W-:Y:S08]  /*5a20*/  HMMA.16816.F32.BF16 R48, R208.reuse, R222, R48 ;  /* 0x000000ded030723c */ /* 0x040ff00000041830 */
[-C--:B----4-:R-:W-:Y:S08]  /*5a30*/  HMMA.16816.F32.BF16 R52, R208, R224.reuse, R52 ;  /* 0x000000e0d034723c */ /* 0x090ff00000041834 */
[C---:B------:R-:W-:Y:S08]  /*5a40*/  HMMA.16816.F32.BF16 R56, R216.reuse, R224, R56 ;  /* 0x000000e0d838723c */ /* 0x040ff00000041838 */
[-C--:B------:R-:W-:Y:S08]  /*5a50*/  HMMA.16816.F32.BF16 R60, R216, R226.reuse, R60 ;  /* 0x000000e2d83c723c */ /* 0x080ff0000004183c */
[----:B------:R-:W-:Y:S01]  /*5a60*/  HMMA.16816.F32.BF16 R64, R208, R226, R64 ;  /* 0x000000e2d040723c */ /* 0x000fe20000041840 */
[----:B------:R-:W-:-:S07]  /*5a70*/  @P0 BRA `(.L_x_90) ;  /* 0xfffff0e000000947 */ /* 0x000fce000383ffff */
.L_x_89:
[----:B------:R-:W-:Y:S02]  /*5a80*/  FMNMX.FTZ R0, R4, R164, !PT ;  /* 0x000000a404007209 */ /* 0x000fe40007810000 */
[----:B------:R-:W-:Y:S02]  /*5a90*/  IADD3 R246, R246, -0x1, RZ ;  /* 0xfffffffff6f67810 */ /* 0x000fe40007ffe0ff */
[----:B-1----:R-:W-:Y:S02]  /*5aa0*/  FMNMX.FTZ R2, R5, R0, !PT ;  /* 0x0000000005027209 */ /* 0x002fe40007810000 */
        /* <DEDUP_REMOVED lines=66> */
[----:B------:R-:W3:Y:S01]  /*5ed0*/  SHFL.BFLY PT, R2, R0, 0x2, 0x1f ;  /* 0x0c401f0000027f89 */ /* 0x000ee200000e0000 */
[----:B-1----:R-:W-:Y:S07]  /*5ee0*/  FMNMX.FTZ R168, R168, R205, !PT ;  /* 0x000000cda8a87209 */ /* 0x002fee0007810000 */
[----:B------:R-:W1:Y:S01]  /*5ef0*/  SHFL.BFLY PT, R204, R166, 0x2, 0x1f ;  /* 0x0c401f00a6cc7f89 */ /* 0x000e6200000e0000 */
[----:B------:R-:W-:Y:S02]  /*5f00*/  FSETP.NEU.FTZ.AND P1, PT, R168, -INF , PT ;  /* 0xff800000a800780b */ /* 0x000fe40003f3d000 */
[----:B--2---:R-:W-:Y:S05]  /*5f10*/  FMNMX.FTZ R167, R3, R167, !PT ;  /* 0x000000a703a77209 */ /* 0x004fea0007810000 */
[----:B------:R-:W2:Y:S01]  /*5f20*/  SHFL.BFLY PT, R206, R167, 0x1, 0x1f ;  /* 0x0c201f00a7ce7f89 */ /* 0x000ea200000e0000 */
[----:B---3--:R-:W-:Y:S01]  /*5f30*/  FMNMX.FTZ R2, R0, R2, !PT ;  /* 0x0000000200027209 */ /* 0x008fe20007810000 */
[----:B------:R-:W-:Y:S04]  /*5f40*/  FADD.FTZ R0, -R168, R164 ;  /* 0x000000a4a8007221 */ /* 0x000fe80000010100 */
[----:B------:R-:W-:Y:S02]  /*5f50*/  FMUL.FTZ R0, R0, c[0x0][0x23c] ;  /* 0x00008f0000007a20 */ /* 0x000fe40000410000 */
[----:B------:R-:W3:Y:S02]  /*5f60*/  SHFL.BFLY PT, R3, R2, 0x1, 0x1f ;  /* 0x0c201f0002037f89 */ /* 0x000ee400000e0000 */
[----:B------:R4:W5:Y:S01]  /*5f70*/  MUFU.EX2 R164, R0 ;  /* 0x0000000000a47308 */ /* 0x0009620000000800 */
[----:B-1----:R-:W-:Y:S05]  /*5f80*/  FMNMX.FTZ R166, R166, R204, !PT ;  /* 0x000000cca6a67209 */ /* 0x002fea0007810000 */
[----:B------:R-:W1:Y:S01]  /*5f90*/  SHFL.BFLY PT, R204, R166, 0x1, 0x1f ;  /* 0x0c201f00a6cc7f89 */ /* 0x000e6200000e0000 */
[----:B--2---:R-:W-:Y:S02]  /*5fa0*/  FMNMX.FTZ R167, R167, R206, !PT ;  /* 0x000000cea7a77209 */ /* 0x004fe40007810000 */
[----:B---3--:R-:W-:Y:S03]  /*5fb0*/  FMNMX.FTZ R3, R2, R3, !PT ;  /* 0x0000000302037209 */ /* 0x008fe60007810000 */
[----:B----4-:R-:W-:Y:S02]  /*5fc0*/  FADD.FTZ R0, -R167, R165 ;  /* 0x000000a5a7007221 */ /* 0x010fe40000010100 */
[----:B------:R-:W-:Y:S02]  /*5fd0*/  FMUL.FTZ R213, R3, c[0x0][0x23c] ;  /* 0x00008f0003d57a20 */ /* 0x000fe40000410000 */
[----:B------:R-:W-:Y:S01]  /*5fe0*/  FMUL.FTZ R0, R0, c[0x0][0x23c] ;  /* 0x00008f0000007a20 */ /* 0x000fe20000410000 */
[----:B-1----:R-:W-:Y:S01]  /*5ff0*/  FMNMX.FTZ R166, R166, R204, !PT ;  /* 0x000000cca6a67209 */ /* 0x002fe20007810000 */
[C---:B-----5:R-:W-:Y:S02]  /*6000*/  FMUL.FTZ R68, R164.reuse, R68 ;  /* 0x00000044a4447220 */ /* 0x060fe40000410000 */
[----:B------:R1:W2:Y:S01]  /*6010*/  MUFU.EX2 R165, R0 ;  /* 0x0000000000a57308 */ /* 0x0002a20000000800 */
[----:B------:R-:W3:Y:S01]  /*6020*/  LDSM.16.MT88.4 R204, [R171+0xc000] ;  /* 0x00c00000abcc783b */ /* 0x000ee20000004200 */
[----:B------:R-:W-:Y:S02]  /*6030*/  FMUL.FTZ R69, R164, R69 ;  /* 0x00000045a4457220 */ /* 0x000fe40000410000 */
[----:B------:R-:W-:Y:S02]  /*6040*/  FMUL.FTZ R212, R166, c[0x0][0x23c] ;  /* 0x00008f00a6d47a20 */ /* 0x000fe40000410000 */
[C---:B------:R-:W-:Y:S02]  /*6050*/  FMUL.FTZ R80, R164.reuse, R80 ;  /* 0x00000050a4507220 */ /* 0x040fe40000410000 */
[C---:B------:R-:W-:Y:S02]  /*6060*/  FMUL.FTZ R81, R164.reuse, R81 ;  /* 0x00000051a4517220 */ /* 0x040fe40000410000 */
[C---:B------:R-:W-:Y:S02]  /*6070*/  FMUL.FTZ R84, R164.reuse, R84 ;  /* 0x00000054a4547220 */ /* 0x040fe40000410000 */
[C---:B------:R-:W-:Y:S02]  /*6080*/  FMUL.FTZ R85, R164.reuse, R85 ;  /* 0x00000055a4557220 */ /* 0x040fe40000410000 */
[C---:B------:R-:W-:Y:S02]  /*6090*/  FMUL.FTZ R96, R164.reuse, R96 ;  /* 0x00000060a4607220 */ /* 0x040fe40000410000 */
[C---:B------:R-:W-:Y:S02]  /*60a0*/  FMUL.FTZ R97, R164.reuse, R97 ;  /* 0x00000061a4617220 */ /* 0x040fe40000410000 */
[C---:B------:R-:W-:Y:S02]  /*60b0*/  FMUL.FTZ R100, R164.reuse, R100 ;  /* 0x00000064a4647220 */ /* 0x040fe40000410000 */
[C---:B------:R-:W-:Y:S02]  /*60c0*/  FMUL.FTZ R101, R164.reuse, R101 ;  /* 0x00000065a4657220 */ /* 0x040fe40000410000 */
[----:B------:R-:W-:Y:S02]  /*60d0*/  FMUL.FTZ R112, R164, R112 ;  /* 0x00000070a4707220 */ /* 0x000fe40000410000 */
[----:B-1----:R-:W-:Y:S02]  /*60e0*/  FADD.FTZ R0, -R166, R169 ;  /* 0x000000a9a6007221 */ /* 0x002fe40000010100 */
[----:B------:R-:W-:Y:S02]  /*60f0*/  FMUL.FTZ R169, R168, c[0x0][0x23c] ;  /* 0x00008f00a8a97a20 */ /* 0x000fe40000410000 */
[----:B------:R-:W-:Y:S02]  /*6100*/  FMUL.FTZ R0, R0, c[0x0][0x23c] ;  /* 0x00008f0000007a20 */ /* 0x000fe40000410000 */
[----:B--2---:R-:W-:Y:S01]  /*6110*/  FMUL.FTZ R70, R165, R70 ;  /* 0x00000046a5467220 */ /* 0x004fe20000410000 */
[----:B------:R-:W-:Y:S01]  /*6120*/  FSEL R169, R169, RZ, P1 ;  /* 0x000000ffa9a97208 */ /* 0x000fe20000800000 */
[----:B------:R1:W2:Y:S01]  /*6130*/  MUFU.EX2 R2, R0 ;  /* 0x0000000000027308 */ /* 0x0002a20000000800 */
[----:B------:R-:W-:Y:S01]  /*6140*/  FSETP.NEU.FTZ.AND P1, PT, R167, -INF , PT ;  /* 0xff800000a700780b */ /* 0x000fe20003f3d000 */
[----:B------:R-:W-:Y:S02]  /*6150*/  FMUL.FTZ R71, R165, R71 ;  /* 0x00000047a5477220 */ /* 0x000fe40000410000 */
[--C-:B------:R-:W-:Y:S02]  /*6160*/  FFMA.FTZ R4, R4, c[0x0][0x23c], -R169.reuse ;  /* 0x00008f0004047a23 */ /* 0x100fe400000108a9 */
[--C-:B------:R-:W-:Y:S02]  /*6170*/  FFMA.FTZ R5, R5, c[0x0][0x23c], -R169.reuse ;  /* 0x00008f0005057a23 */ /* 0x100fe400000108a9 */
[--C-:B------:R-:W-:Y:S02]  /*6180*/  FFMA.FTZ R16, R16, c[0x0][0x23c], -R169.reuse ;  /* 0x00008f0010107a23 */ /* 0x100fe400000108a9 */
[----:B------:R-:W-:Y:S01]  /*6190*/  FFMA.FTZ R17, R17, c[0x0][0x23c], -R169 ;  /* 0x00008f0011117a23 */ /* 0x000fe200000108a9 */
[----:B------:R4:W-:Y:S01]  /*61a0*/  MUFU.EX2 R215, R4 ;  /* 0x0000000400d77308 */ /* 0x0009e20000000800 */
[C---:B------:R-:W-:Y:S02]  /*61b0*/  FMUL.FTZ R82, R165.reuse, R82 ;  /* 0x00000052a5527220 */ /* 0x040fe40000410000 */
[C---:B------:R-:W-:Y:S02]  /*61c0*/  FMUL.FTZ R83, R165.reuse, R83 ;  /* 0x00000053a5537220 */ /* 0x040fe40000410000 */
[C---:B------:R-:W-:Y:S02]  /*61d0*/  FMUL.FTZ R86, R165.reuse, R86 ;  /* 0x00000056a5567220 */ /* 0x040fe40000410000 */
[C---:B------:R-:W-:Y:S02]  /*61e0*/  FMUL.FTZ R87, R165.reuse, R87 ;  /* 0x00000057a5577220 */ /* 0x040fe40000410000 */
[C---:B------:R-:W-:Y:S01]  /*61f0*/  FMUL.FTZ R98, R165.reuse, R98 ;  /* 0x00000062a5627220 */ /* 0x040fe20000410000 */
[----:B------:R5:W-:Y:S01]  /*6200*/  MUFU.EX2 R209, R16 ;  /* 0x0000001000d17308 */ /* 0x000be20000000800 */
        /* <DEDUP_REMOVED lines=9> */
[--C-:B------:R-:W-:Y:S01]  /*62a0*/  FFMA.FTZ R6, R6, c[0x0][0x23c], -R170.reuse ;  /* 0x00008f0006067a23 */ /* 0x100fe200000108aa */
[----:B------:R-:W-:Y:S01]  /*62b0*/  FSEL R212, R212, RZ, P1 ;  /* 0x000000ffd4d47208 */ /* 0x000fe20000800000 */
[--C-:B------:R-:W-:Y:S01]  /*62c0*/  FFMA.FTZ R7, R7, c[0x0][0x23c], -R170.reuse ;  /* 0x00008f0007077a23 */ /* 0x100fe200000108aa */
[----:B------:R-:W-:Y:S01]  /*62d0*/  FSETP.NEU.FTZ.AND P1, PT, R3, -INF , PT ;  /* 0xff8000000300780b */ /* 0x000fe20003f3d000 */
[--C-:B------:R-:W-:Y:S02]  /*62e0*/  FFMA.FTZ R18, R18, c[0x0][0x23c], -R170.reuse ;  /* 0x00008f0012127a23 */ /* 0x100fe400000108aa */
[----:B------:R-:W-:Y:S01]  /*62f0*/  FFMA.FTZ R19, R19, c[0x0][0x23c], -R170 ;  /* 0x00008f0013137a23 */ /* 0x000fe200000108aa */
[----:B------:R-:W-:Y:S01]  /*6300*/  FSEL R213, R213, RZ, P1 ;  /* 0x000000ffd5d57208 */ /* 0x000fe20000800000 */
[----:B------:R2:W-:Y:S01]  /*6310*/  MUFU.EX2 R208, R7 ;  /* 0x0000000700d07308 */ /* 0x0005e20000000800 */
        /* <DEDUP_REMOVED lines=8> */
[----:B------:R-:W-:Y:S02]  /*63a0*/  FFMA.FTZ R11, R11, c[0x0][0x23c], -R213 ;  /* 0x00008f000b0b7a23 */ /* 0x000fe400000108d5 */
[C---:B----4-:R-:W-:Y:S02]  /*63b0*/  FMUL.FTZ R4, R164.reuse, R176 ;  /* 0x000000b0a4047220 */ /* 0x050fe40000410000 */
[C---:B-----5:R-:W-:Y:S01]  /*63c0*/  FMUL.FTZ R16, R164.reuse, R184 ;  /* 0x000000b8a4107220 */ /* 0x060fe20000410000 */
[----:B------:R4:W-:Y:S01]  /*63d0*/  MUFU.EX2 R250, R18 ;  /* 0x0000001200fa7308 */ /* 0x0009e20000000800 */
[----:B-1----:R-:W-:Y:S02]  /*63e0*/  FMUL.FTZ R17, R164, R185 ;  /* 0x000000b9a4117220 */ /* 0x002fe40000410000 */
[C---:B------:R-:W-:Y:S02]  /*63f0*/  FMUL.FTZ R76, R2.reuse, R76 ;  /* 0x0000004c024c7220 */ /* 0x040fe40000410000 */
[C---:B--2---:R-:W-:Y:S02]  /*6400*/  FMUL.FTZ R7, R165.reuse, R179 ;  /* 0x000000b3a5077220 */ /* 0x044fe40000410000 */
[C---:B------:R-:W-:Y:S02]  /*6410*/  FMUL.FTZ R77, R2.reuse, R77 ;  /* 0x0000004d024d7220 */ /* 0x040fe40000410000 */
[C---:B------:R-:W-:Y:S01]  /*6420*/  FMUL.FTZ R88, R2.reuse, R88 ;  /* 0x0000005802587220 */ /* 0x040fe20000410000 */
[----:B------:R-:W1:Y:S01]  /*6430*/  MUFU.EX2 R251, R19 ;  /* 0x0000001300fb7308 */ /* 0x000e620000000800 */
[C---:B------:R-:W-:Y:S02]  /*6440*/  FMUL.FTZ R89, R2.reuse, R89 ;  /* 0x0000005902597220 */ /* 0x040fe40000410000 */
[C---:B------:R-:W-:Y:S02]  /*6450*/  FMUL.FTZ R92, R2.reuse, R92 ;  /* 0x0000005c025c7220 */ /* 0x040fe40000410000 */
[----:B---3--:R-:W-:Y:S01]  /*6460*/  FMUL.FTZ R6, R165, R178 ;  /* 0x000000b2a5067220 */ /* 0x008fe20000410000 */
[----:B------:R-:W-:Y:S01]  /*6470*/  F2FP.BF16.PACK_AB R178, R223, R209 ;  /* 0x000000d1dfb2723e */ /* 0x000fe200000010ff */
[C---:B------:R-:W-:Y:S02]  /*6480*/  FMUL.FTZ R93, R2.reuse, R93 ;  /* 0x0000005d025d7220 */ /* 0x040fe40000410000 */
[C---:B------:R-:W-:Y:S01]  /*6490*/  FMUL.FTZ R102, R165.reuse, R102 ;  /* 0x00000066a5667220 */ /* 0x040fe20000410000 */
[----:B------:R-:W2:Y:S01]  /*64a0*/  MUFU.EX2 R252, R5 ;  /* 0x0000000500fc7308 */ /* 0x000ea20000000800 */
[C---:B------:R-:W-:Y:S02]  /*64b0*/  FMUL.FTZ R103, R165.reuse, R103 ;  /* 0x00000067a5677220 */ /* 0x040fe40000410000 */
[C---:B------:R-:W-:Y:S02]  /*64c0*/  FMUL.FTZ R104, R2.reuse, R104 ;  /* 0x0000006802687220 */ /* 0x040fe40000410000 */
[----:B----4-:R-:W-:Y:S02]  /*64d0*/  FMUL.FTZ R18, R165, R186 ;  /* 0x000000baa5127220 */ /* 0x010fe40000410000 */
[C---:B------:R-:W-:Y:S02]  /*64e0*/  FMUL.FTZ R105, R2.reuse, R105 ;  /* 0x0000006902697220 */ /* 0x040fe40000410000 */
[C---:B------:R-:W-:Y:S01]  /*64f0*/  FMUL.FTZ R108, R2.reuse, R108 ;  /* 0x0000006c026c7220 */ /* 0x040fe20000410000 */
[----:B------:R-:W3:Y:S01]  /*6500*/  MUFU.EX2 R0, R0 ;  /* 0x0000000000007308 */ /* 0x000ee20000000800 */
[----:B------:R-:W-:Y:S02]  /*6510*/  FMUL.FTZ R109, R2, R109 ;  /* 0x0000006d026d7220 */ /* 0x000fe40000410000 */
[C---:B------:R-:W-:Y:S01]  /*6520*/  FMUL.FTZ R113, R164.reuse, R113 ;  /* 0x00000071a4717220 */ /* 0x040fe20000410000 */
[----:B-1----:R-:W-:Y:S01]  /*6530*/  F2FP.BF16.PACK_AB R179, R251, R250 ;  /* 0x000000fafbb3723e */ /* 0x002fe200000010ff */
[C---:B------:R-:W-:Y:S02]  /*6540*/  FMUL.FTZ R19, R165.reuse, R187 ;  /* 0x000000bba5137220 */ /* 0x040fe40000410000 */
[----:B------:R-:W-:Y:S01]  /*6550*/  LDSM.16.MT88.4 R184, [R229+0xc000] ;  /* 0x00c00000e5b8783b */ /* 0x000fe20000004200 */
[C---:B------:R-:W-:Y:S02]  /*6560*/  FMUL.FTZ R114, R165.reuse, R114 ;  /* 0x00000072a5727220 */ /* 0x040fe40000410000 */
[----:B------:R1:W-:Y:S01]  /*6570*/  MUFU.EX2 R214, R8 ;  /* 0x0000000800d67308 */ /* 0x0003e20000000800 */
[----:B------:R-:W-:Y:S02]  /*6580*/  FMUL.FTZ R115, R165, R115 ;  /* 0x00000073a5737220 */ /* 0x000fe40000410000 */
[----:B------:R-:W-:Y:S01]  /*6590*/  FMUL.FTZ R116, R164, R116 ;  /* 0x00000074a4747220 */ /* 0x000fe20000410000 */
[----:B--2---:R-:W-:Y:S01]  /*65a0*/  F2FP.BF16.PACK_AB R176, R252, R215 ;  /* 0x000000d7fcb0723e */ /* 0x004fe200000010ff */
[----:B------:R-:W-:Y:S01]  /*65b0*/  FMUL.FTZ R5, R164, R177 ;  /* 0x000000b1a4057220 */ /* 0x000fe20000410000 */
[----:B------:R-:W-:Y:S01]  /*65c0*/  F2FP.BF16.PACK_AB R177, R208, R216 ;  /* 0x000000d8d0b1723e */ /* 0x000fe200000010ff */
[--C-:B------:R-:W-:Y:S02]  /*65d0*/  FFMA.FTZ R44, R44, c[0x0][0x23c], -R212.reuse ;  /* 0x00008f002c2c7a23 */ /* 0x100fe400000108d4 */
[--C-:B------:R-:W-:Y:S01]  /*65e0*/  FFMA.FTZ R40, R40, c[0x0][0x23c], -R212.reuse ;  /* 0x00008f0028287a23 */ /* 0x100fe200000108d4 */
[----:B------:R-:W2:Y:S01]  /*65f0*/  MUFU.EX2 R218, R9 ;  /* 0x0000000900da7308 */ /* 0x000ea20000000800 */
[----:B------:R-:W-:Y:S02]  /*6600*/  FFMA.FTZ R41, R41, c[0x0][0x23c], -R212 ;  /* 0x00008f0029297a23 */ /* 0x000fe400000108d4 */
[-C--:B------:R-:W-:Y:S05]  /*6610*/  HMMA.16816.F32.BF16 R4, R176, R204.reuse, R4 ;  /* 0x000000ccb004723c */ /* 0x080fea0000041804 */
[C---:B---3--:R-:W-:Y:S02]  /*6620*/  FMUL.FTZ R74, R0.reuse, R74 ;  /* 0x0000004a004a7220 */ /* 0x048fe40000410000 */
[----:B------:R3:W-:Y:S01]  /*6630*/  MUFU.EX2 R249, R10 ;  /* 0x0000000a00f97308 */ /* 0x0007e20000000800 */
[----:B------:R-:W-:Y:S04]  /*6640*/  FMUL.FTZ R75, R0, R75 ;  /* 0x0000004b004b7220 */ /* 0x000fe80000410000 */
[----:B-1----:R-:W-:Y:S02]  /*6650*/  FMUL.FTZ R8, R2, R172 ;  /* 0x000000ac02087220 */ /* 0x002fe40000410000 */
[C---:B------:R-:W-:Y:S02]  /*6660*/  FMUL.FTZ R78, R0.reuse, R78 ;  /* 0x0000004e004e7220 */ /* 0x040fe40000410000 */
[C---:B------:R-:W-:Y:S01]  /*6670*/  FMUL.FTZ R79, R0.reuse, R79 ;  /* 0x0000004f004f7220 */ /* 0x040fe20000410000 */
[----:B------:R-:W1:Y:S01]  /*6680*/  MUFU.EX2 R219, R11 ;  /* 0x0000000b00db7308 */ /* 0x000e620000000800 */
[C---:B------:R-:W-:Y:S02]  /*6690*/  FMUL.FTZ R90, R0.reuse, R90 ;  /* 0x0000005a005a7220 */ /* 0x040fe40000410000 */
[----:B------:R-:W-:Y:S01]  /*66a0*/  FMUL.FTZ R91, R0, R91 ;  /* 0x0000005b005b7220 */ /* 0x000fe20000410000 */
[----:B--2---:R-:W-:Y:S01]  /*66b0*/  F2FP.BF16.PACK_AB R172, R218, R214 ;  /* 0x000000d6daac723e */ /* 0x004fe200000010ff */
[----:B------:R-:W-:Y:S02]  /*66c0*/  FMUL.FTZ R9, R2, R173 ;  /* 0x000000ad02097220 */ /* 0x000fe40000410000 */
[C---:B------:R-:W-:Y:S02]  /*66d0*/  FMUL.FTZ R94, R0.reuse, R94 ;  /* 0x0000005e005e7220 */ /* 0x040fe40000410000 */
[C---:B------:R-:W-:Y:S01]  /*66e0*/  FMUL.FTZ R95, R0.reuse, R95 ;  /* 0x0000005f005f7220 */ /* 0x040fe20000410000 */
[----:B------:R2:W-:Y:S01]  /*66f0*/  MUFU.EX2 R227, R12 ;  /* 0x0000000c00e37308 */ /* 0x0005e20000000800 */
[C---:B------:R-:W-:Y:S02]  /*6700*/  FMUL.FTZ R106, R0.reuse, R106 ;  /* 0x0000006a006a7220 */ /* 0x040fe40000410000 */
[C---:B------:R-:W-:Y:S02]  /*6710*/  FMUL.FTZ R107, R0.reuse, R107 ;  /* 0x0000006b006b7220 */ /* 0x040fe40000410000 */
[C---:B---3--:R-:W-:Y:S02]  /*6720*/  FMUL.FTZ R10, R0.reuse, R174 ;  /* 0x000000ae000a7220 */ /* 0x048fe40000410000 */
[C---:B------:R-:W-:Y:S02]  /*6730*/  FMUL.FTZ R110, R0.reuse, R110 ;  /* 0x0000006e006e7220 */ /* 0x040fe40000410000 */
[----:B------:R-:W-:Y:S01]  /*6740*/  FMUL.FTZ R111, R0, R111 ;  /* 0x0000006f006f7220 */ /* 0x000fe20000410000 */
[----:B------:R-:W3:Y:S01]  /*6750*/  MUFU.EX2 R220, R13 ;  /* 0x0000000d00dc7308 */ /* 0x000ee20000000800 */
[----:B------:R-:W-:Y:S02]  /*6760*/  FMUL.FTZ R117, R164, R117 ;  /* 0x00000075a4757220 */ /* 0x000fe40000410000 */
[----:B------:R-:W-:Y:S01]  /*6770*/  FMUL.FTZ R118, R165, R118 ;  /* 0x00000076a5767220 */ /* 0x000fe20000410000 */
[----:B-1----:R-:W-:Y:S01]  /*6780*/  F2FP.BF16.PACK_AB R173, R219, R249 ;  /* 0x000000f9dbad723e */ /* 0x002fe200000010ff */
[----:B------:R-:W-:Y:S02]  /*6790*/  FMUL.FTZ R11, R0, R175 ;  /* 0x000000af000b7220 */ /* 0x000fe40000410000 */
[----:B------:R-:W-:Y:S02]  /*67a0*/  FMUL.FTZ R119, R165, R119 ;  /* 0x00000077a5777220 */ /* 0x000fe40000410000 */
[C---:B------:R-:W-:Y:S01]  /*67b0*/  FMUL.FTZ R120, R2.reuse, R120 ;  /* 0x0000007802787220 */ /* 0x040fe20000410000 */
[----:B------:R1:W-:Y:S01]  /*67c0*/  MUFU.EX2 R226, R14 ;  /* 0x0000000e00e27308 */ /* 0x0003e20000000800 */
[----:B------:R-:W-:Y:S02]  /*67d0*/  FMUL.FTZ R121, R2, R121 ;  /* 0x0000007902797220 */ /* 0x000fe40000410000 */
[----:B------:R-:W-:Y:S02]  /*67e0*/  FMUL.FTZ R122, R0, R122 ;  /* 0x0000007a007a7220 */ /* 0x000fe40000410000 */
[----:B--2---:R-:W-:Y:S02]  /*67f0*/  FMUL.FTZ R12, R2, R180 ;  /* 0x000000b4020c7220 */ /* 0x004fe40000410000 */
[----:B------:R-:W-:Y:S02]  /*6800*/  FMUL.FTZ R123, R0, R123 ;  /* 0x0000007b007b7220 */ /* 0x000fe40000410000 */
[C---:B------:R-:W-:Y:S01]  /*6810*/  FMUL.FTZ R124, R2.reuse, R124 ;  /* 0x0000007c027c7220 */ /* 0x040fe20000410000 */
[----:B------:R-:W2:Y:S01]  /*6820*/  MUFU.EX2 R217, R15 ;  /* 0x0000000f00d97308 */ /* 0x000ea20000000800 */
[----:B------:R-:W-:Y:S02]  /*6830*/  FMUL.FTZ R125, R2, R125 ;  /* 0x0000007d027d7220 */ /* 0x000fe40000410000 */
[----:B------:R-:W-:Y:S01]  /*6840*/  FMUL.FTZ R126, R0, R126 ;  /* 0x0000007e007e7220 */ /* 0x000fe20000410000 */
[----:B---3--:R-:W-:Y:S01]  /*6850*/  F2FP.BF16.PACK_AB R174, R220, R227 ;  /* 0x000000e3dcae723e */ /* 0x008fe200000010ff */
[----:B------:R-:W-:Y:S02]  /*6860*/  FMUL.FTZ R13, R2, R181 ;  /* 0x000000b5020d7220 */ /* 0x000fe40000410000 */
[----:B------:R-:W-:Y:S02]  /*6870*/  FMUL.FTZ R127, R0, R127 ;  /* 0x0000007f007f7220 */ /* 0x000fe40000410000 */
[--C-:B------:R-:W-:Y:S02]  /*6880*/  FFMA.FTZ R20, R20, c[0x0][0x23c], -R169.reuse ;  /* 0x00008f0014147a23 */ /* 0x100fe400000108a9 */
[----:B------:R-:W-:Y:S02]  /*6890*/  FFMA.FTZ R21, R21, c[0x0][0x23c], -R169 ;  /* 0x00008f0015157a23 */ /* 0x000fe400000108a9 */
[--C-:B------:R-:W-:Y:S02]  /*68a0*/  FFMA.FTZ R22, R22, c[0x0][0x23c], -R170.reuse ;  /* 0x00008f0016167a23 */ /* 0x100fe400000108aa */
[----:B-1----:R-:W-:Y:S02]  /*68b0*/  FMUL.FTZ R14, R0, R182 ;  /* 0x000000b6000e7220 */ /* 0x002fe40000410000 */
[--C-:B------:R-:W-:Y:S02]  /*68c0*/  FFMA.FTZ R23, R23, c[0x0][0x23c], -R170.reuse ;  /* 0x00008f0017177a23 */ /* 0x100fe400000108aa */
[C---:B------:R-:W-:Y:S02]  /*68d0*/  FMUL.FTZ R128, R164.reuse, R128 ;  /* 0x00000080a4807220 */ /* 0x040fe40000410000 */
[----:B------:R-:W-:Y:S01]  /*68e0*/  FMUL.FTZ R129, R164, R129 ;  /* 0x00000081a4817220 */ /* 0x000fe20000410000 */
[----:B------:R1:W-:Y:S01]  /*68f0*/  MUFU.EX2 R221, R23 ;  /* 0x0000001700dd7308 */ /* 0x0003e20000000800 */
[----:B------:R-:W-:Y:S01]  /*6900*/  FMUL.FTZ R130, R165, R130 ;  /* 0x00000082a5827220 */ /* 0x000fe20000410000 */
[----:B--2---:R-:W-:Y:S01]  /*6910*/  F2FP.BF16.PACK_AB R175, R217, R226 ;  /* 0x000000e2d9af723e */ /* 0x004fe200000010ff */
[----:B------:R-:W-:Y:S02]  /*6920*/  FMUL.FTZ R15, R0, R183 ;  /* 0x000000b7000f7220 */ /* 0x000fe40000410000 */
[----:B------:R-:W-:Y:S01]  /*6930*/  LDSM.16.MT88.4 R180, [R230+0xc000] ;  /* 0x00c00000e6b4783b */ /* 0x000fe20000004200 */
[--C-:B------:R-:W-:Y:S02]  /*6940*/  FFMA.FTZ R42, R42, c[0x0][0x23c], -R213.reuse ;  /* 0x00008f002a2a7a23 */ /* 0x100fe400000108d5 */
[----:B------:R-:W-:Y:S01]  /*6950*/  FFMA.FTZ R43, R43, c[0x0][0x23c], -R213 ;  /* 0x00008f002b2b7a23 */ /* 0x000fe200000108d5 */
[C---:B------:R-:W-:Y:S04]  /*6960*/  HMMA.16816.F32.BF16 R8, R172.reuse, R204, R8 ;  /* 0x000000ccac08723c */ /* 0x040fe80000041808 */
[C---:B------:R-:W-:Y:S02]  /*6970*/  FMUL.FTZ R131, R165.reuse, R131 ;  /* 0x00000083a5837220 */ /* 0x040fe40000410000 */
[C---:B------:R-:W-:Y:S01]  /*6980*/  FMUL.FTZ R132, R164.reuse, R132 ;  /* 0x00000084a4847220 */ /* 0x040fe20000410000 */
[----:B------:R-:W-:Y:S01]  /*6990*/  MOV R205, R209 ;  /* 0x000000d100cd7202 */ /* 0x000fe20000000f00 */
[-C--:B------:R-:W-:Y:S04]  /*69a0*/  HMMA.16816.F32.BF16 R12, R172, R206.reuse, R12 ;  /* 0x000000ceac0c723c */ /* 0x080fe8000004180c */
[----:B------:R-:W-:Y:S01]  /*69b0*/  MOV R204, R208 ;  /* 0x000000d000cc7202 */ /* 0x000fe20000000f00 */
[----:B------:R-:W-:Y:S01]  /*69c0*/  FMUL.FTZ R133, R164, R133 ;  /* 0x00000085a4857220 */ /* 0x000fe20000410000 */
[----:B------:R-:W2:Y:S01]  /*69d0*/  LDSM.16.MT88.4 R208, [R228+0xc000] ;  /* 0x00c00000e4d0783b */ /* 0x000ea20000004200 */
[C---:B------:R-:W-:Y:S01]  /*69e0*/  FMUL.FTZ R134, R165.reuse, R134 ;  /* 0x00000086a5867220 */ /* 0x040fe20000410000 */
[C---:B------:R-:W-:Y:S04]  /*69f0*/  HMMA.16816.F32.BF16 R16, R176.reuse, R206, R16 ;  /* 0x000000ceb010723c */ /* 0x040fe80000041810 */
[----:B------:R-:W-:Y:S02]  /*6a00*/  FMUL.FTZ R135, R165, R135 ;  /* 0x00000087a5877220 */ /* 0x000fe40000410000 */
[C---:B------:R-:W-:Y:S01]  /*6a10*/  FMUL.FTZ R136, R2.reuse, R136 ;  /* 0x0000008802887220 */ /* 0x040fe20000410000 */
[----:B------:R-:W-:Y:S01]  /*6a20*/  MOV R207, R219 ;  /* 0x000000db00cf7202 */ /* 0x000fe20000000f00 */
[----:B------:R-:W-:Y:S01]  /*6a30*/  FMUL.FTZ R137, R2, R137 ;  /* 0x0000008902897220 */ /* 0x000fe20000410000 */
[----:B------:R3:W-:Y:S03]  /*6a40*/  MUFU.EX2 R219, R20 ;  /* 0x0000001400db7308 */ /* 0x0007e60000000800 */
[C---:B------:R-:W-:Y:S02]  /*6a50*/  FMUL.FTZ R138, R0.reuse, R138 ;  /* 0x0000008a008a7220 */ /* 0x040fe40000410000 */
[----:B------:R-:W-:Y:S02]  /*6a60*/  FMUL.FTZ R139, R0, R139 ;  /* 0x0000008b008b7220 */ /* 0x000fe40000410000 */
[--C-:B------:R-:W-:Y:S02]  /*6a70*/  FFMA.FTZ R33, R33, c[0x0][0x23c], -R169.reuse ;  /* 0x00008f0021217a23 */ /* 0x100fe400000108a9 */
[--C-:B------:R-:W-:Y:S02]  /*6a80*/  FFMA.FTZ R32, R32, c[0x0][0x23c], -R169.reuse ;  /* 0x00008f0020207a23 */ /* 0x100fe400000108a9 */
[--C-:B------:R-:W-:Y:S01]  /*6a90*/  FFMA.FTZ R34, R34, c[0x0][0x23c], -R170.reuse ;  /* 0x00008f0022227a23 */ /* 0x100fe200000108aa */
[----:B------:R4:W-:Y:S01]  /*6aa0*/  MUFU.EX2 R206, R33 ;  /* 0x0000002100ce7308 */ /* 0x0009e20000000800 */
[----:B------:R-:W-:Y:S02]  /*6ab0*/  FFMA.FTZ R35, R35, c[0x0][0x23c], -R170 ;  /* 0x00008f0023237a23 */ /* 0x000fe400000108aa */
[----:B-1----:R-:W-:Y:S02]  /*6ac0*/  FMUL.FTZ R23, R0, R191 ;  /* 0x000000bf00177220 */ /* 0x002fe40000410000 */
[C---:B------:R-:W-:Y:S02]  /*6ad0*/  FMUL.FTZ R140, R164.reuse, R140 ;  /* 0x0000008ca48c7220 */ /* 0x040fe40000410000 */
[----:B------:R-:W-:Y:S02]  /*6ae0*/  FMUL.FTZ R141, R164, R141 ;  /* 0x0000008da48d7220 */ /* 0x000fe40000410000 */
[C---:B------:R-:W-:Y:S01]  /*6af0*/  FMUL.FTZ R142, R165.reuse, R142 ;  /* 0x0000008ea58e7220 */ /* 0x040fe20000410000 */
[----:B------:R1:W-:Y:S01]  /*6b00*/  MUFU.EX2 R224, R32 ;  /* 0x0000002000e07308 */ /* 0x0003e20000000800 */
[C---:B------:R-:W-:Y:S02]  /*6b10*/  FMUL.FTZ R143, R165.reuse, R143 ;  /* 0x0000008fa58f7220 */ /* 0x040fe40000410000 */
[----:B---3--:R-:W-:Y:S02]  /*6b20*/  FMUL.FTZ R20, R2, R188 ;  /* 0x000000bc02147220 */ /* 0x008fe40000410000 */
[C---:B------:R-:W-:Y:S01]  /*6b30*/  FMUL.FTZ R144, R164.reuse, R144 ;  /* 0x00000090a4907220 */ /* 0x040fe20000410000 */
[-C--:B--2---:R-:W-:Y:S04]  /*6b40*/  HMMA.16816.F32.BF16 R68, R176, R208.reuse, R68 ;  /* 0x000000d0b044723c */ /* 0x084fe80000041844 */
[----:B------:R2:W-:Y:S01]  /*6b50*/  MUFU.EX2 R225, R34 ;  /* 0x0000002200e17308 */ /* 0x0005e20000000800 */
[----:B------:R-:W-:Y:S02]  /*6b60*/  FMUL.FTZ R145, R164, R145 ;  /* 0x00000091a4917220 */ /* 0x000fe40000410000 */
[C---:B------:R-:W-:Y:S01]  /*6b70*/  FMUL.FTZ R146, R165.reuse, R146 ;  /* 0x00000092a5927220 */ /* 0x040fe20000410000 */
[C---:B------:R-:W-:Y:S04]  /*6b80*/  HMMA.16816.F32.BF16 R72, R172.reuse, R208, R72 ;  /* 0x000000d0ac48723c */ /* 0x040fe80000041848 */
[C---:B------:R-:W-:Y:S02]  /*6b90*/  FMUL.FTZ R147, R165.reuse, R147 ;  /* 0x00000093a5937220 */ /* 0x040fe40000410000 */
[C---:B----4-:R-:W-:Y:S01]  /*6ba0*/  FMUL.FTZ R33, R2.reuse, R193 ;  /* 0x000000c102217220 */ /* 0x050fe20000410000 */
[----:B------:R-:W-:Y:S01]  /*6bb0*/  MOV R209, R218 ;  /* 0x000000da00d17202 */ /* 0x000fe20000000f00 */
[-C--:B------:R-:W-:Y:S01]  /*6bc0*/  HMMA.16816.F32.BF16 R76, R172, R210.reuse, R76 ;  /* 0x000000d2ac4c723c */ /* 0x080fe2000004184c */
[----:B------:R3:W4:Y:S03]  /*6bd0*/  MUFU.EX2 R218, R22 ;  /* 0x0000001600da7308 */ /* 0x0007260000000800 */
[C---:B-1----:R-:W-:Y:S02]  /*6be0*/  FMUL.FTZ R32, R2.reuse, R192 ;  /* 0x000000c002207220 */ /* 0x042fe40000410000 */
[----:B------:R-:W-:Y:S02]  /*6bf0*/  FMUL.FTZ R148, R2, R148 ;  /* 0x0000009402947220 */ /* 0x000fe40000410000 */
[C---:B------:R-:W-:Y:S03]  /*6c00*/  HMMA.16816.F32.BF16 R80, R176.reuse, R210, R80 ;  /* 0x000000d2b050723c */ /* 0x040fe60000041850 */
[----:B------:R1:W-:Y:S01]  /*6c10*/  MUFU.EX2 R211, R35 ;  /* 0x0000002300d37308 */ /* 0x0003e20000000800 */
[----:B--2---:R-:W-:Y:S02]  /*6c20*/  FMUL.FTZ R34, R0, R194 ;  /* 0x000000c200227220 */ /* 0x004fe40000410000 */
[--C-:B------:R-:W-:Y:S02]  /*6c30*/  FFMA.FTZ R194, R64, c[0x0][0x23c], -R169.reuse ;  /* 0x00008f0040c27a23 */ /* 0x100fe400000108a9 */
[-C--:B------:R-:W-:Y:S04]  /*6c40*/  HMMA.16816.F32.BF16 R84, R176, R180.reuse, R84 ;  /* 0x000000b4b054723c */ /* 0x080fe80000041854 */
[----:B------:R-:W-:Y:S01]  /*6c50*/  FMUL.FTZ R149, R2, R149 ;  /* 0x0000009502957220 */ /* 0x000fe20000410000 */
[----:B------:R2:W-:Y:S01]  /*6c60*/  MUFU.EX2 R210, R21 ;  /* 0x0000001500d27308 */ /* 0x0005e20000000800 */
[C---:B------:R-:W-:Y:S02]  /*6c70*/  FMUL.FTZ R150, R0.reuse, R150 ;  /* 0x0000009600967220 */ /* 0x040fe40000410000 */
[C---:B------:R-:W-:Y:S04]  /*6c80*/  HMMA.16816.F32.BF16 R88, R172.reuse, R180, R88 ;  /* 0x000000b4ac58723c */ /* 0x040fe80000041858 */
[C---:B---3--:R-:W-:Y:S02]  /*6c90*/  FMUL.FTZ R22, R0.reuse, R190 ;  /* 0x000000be00167220 */ /* 0x048fe40000410000 */
[C---:B------:R-:W-:Y:S02]  /*6ca0*/  FMUL.FTZ R151, R0.reuse, R151 ;  /* 0x0000009700977220 */ /* 0x040fe40000410000 */
[-C--:B------:R-:W-:Y:S04]  /*6cb0*/  HMMA.16816.F32.BF16 R92, R172, R182.reuse, R92 ;  /* 0x000000b6ac5c723c */ /* 0x080fe8000004185c */
[----:B-1----:R-:W-:Y:S02]  /*6cc0*/  FMUL.FTZ R35, R0, R195 ;  /* 0x000000c300237220 */ /* 0x002fe40000410000 */
[--C-:B------:R-:W-:Y:S02]  /*6cd0*/  FFMA.FTZ R195, R52, c[0x0][0x23c], -R169.reuse ;  /* 0x00008f0034c37a23 */ /* 0x100fe400000108a9 */
[C---:B------:R-:W-:Y:S01]  /*6ce0*/  HMMA.16816.F32.BF16 R96, R176.reuse, R182, R96 ;  /* 0x000000b6b060723c */ /* 0x040fe20000041860 */
[----:B------:R-:W1:Y:S03]  /*6cf0*/  LDSM.16.MT88.4 R180, [R171+0xe000] ;  /* 0x00e00000abb4783b */ /* 0x000e660000004200 */
[----:B------:R-:W-:Y:S02]  /*6d00*/  FMUL.FTZ R152, R164, R152 ;  /* 0x00000098a4987220 */ /* 0x000fe40000410000 */
[----:B--2---:R-:W-:Y:S02]  /*6d10*/  FMUL.FTZ R21, R2, R189 ;  /* 0x000000bd02157220 */ /* 0x004fe40000410000 */
[-C--:B------:R-:W-:Y:S04]  /*6d20*/  HMMA.16816.F32.BF16 R100, R176, R184.reuse, R100 ;  /* 0x000000b8b064723c */ /* 0x080fe80000041864 */
[----:B------:R-:W-:Y:S02]  /*6d30*/  FMUL.FTZ R153, R164, R153 ;  /* 0x00000099a4997220 */ /* 0x000fe40000410000 */
[C---:B------:R-:W-:Y:S02]  /*6d40*/  FMUL.FTZ R154, R165.reuse, R154 ;  /* 0x0000009aa59a7220 */ /* 0x040fe40000410000 */
[C---:B------:R-:W-:Y:S04]  /*6d50*/  HMMA.16816.F32.BF16 R104, R172.reuse, R184, R104 ;  /* 0x000000b8ac68723c */ /* 0x040fe80000041868 */
[----:B------:R-:W-:Y:S02]  /*6d60*/  FMUL.FTZ R155, R165, R155 ;  /* 0x0000009ba59b7220 */ /* 0x000fe40000410000 */
[C---:B------:R-:W-:Y:S02]  /*6d70*/  FMUL.FTZ R156, R2.reuse, R156 ;  /* 0x0000009c029c7220 */ /* 0x040fe40000410000 */
[-C--:B------:R-:W-:Y:S04]  /*6d80*/  HMMA.16816.F32.BF16 R108, R172, R186.reuse, R108 ;  /* 0x000000baac6c723c */ /* 0x080fe8000004186c */
[----:B------:R-:W-:Y:S02]  /*6d90*/  FMUL.FTZ R157, R2, R157 ;  /* 0x0000009d029d7220 */ /* 0x000fe40000410000 */
[C---:B------:R-:W-:Y:S02]  /*6da0*/  FMUL.FTZ R158, R0.reuse, R158 ;  /* 0x0000009e009e7220 */ /* 0x040fe40000410000 */
[C---:B------:R-:W-:Y:S01]  /*6db0*/  HMMA.16816.F32.BF16 R112, R176.reuse, R186, R112 ;  /* 0x000000bab070723c */ /* 0x040fe20000041870 */
[----:B------:R-:W2:Y:S03]  /*6dc0*/  LDSM.16.MT88.4 R184, [R228+0xe000] ;  /* 0x00e00000e4b8783b */ /* 0x000ea60000004200 */
[----:B------:R-:W-:Y:S02]  /*6dd0*/  FMUL.FTZ R159, R0, R159 ;  /* 0x0000009f009f7220 */ /* 0x000fe40000410000 */
[C---:B------:R-:W-:Y:S02]  /*6de0*/  FMUL.FTZ R160, R2.reuse, R160 ;  /* 0x000000a002a07220 */ /* 0x040fe40000410000 */
[----:B------:R-:W-:Y:S01]  /*6df0*/  FMUL.FTZ R161, R2, R161 ;  /* 0x000000a102a17220 */ /* 0x000fe20000410000 */
[-C--:B-1----:R-:W-:Y:S03]  /*6e00*/  HMMA.16816.F32.BF16 R116, R176, R180.reuse, R116 ;  /* 0x000000b4b074723c */ /* 0x082fe60000041874 */
[C---:B------:R-:W-:Y:S02]  /*6e10*/  FMUL.FTZ R162, R0.reuse, R162 ;  /* 0x000000a200a27220 */ /* 0x040fe40000410000 */
[----:B------:R-:W-:Y:S02]  /*6e20*/  FMUL.FTZ R163, R0, R163 ;  /* 0x000000a300a37220 */ /* 0x000fe40000410000 */
[--C-:B------:R-:W-:Y:S01]  /*6e30*/  FFMA.FTZ R192, R36, c[0x0][0x23c], -R169.reuse ;  /* 0x00008f0024c07a23 */ /* 0x100fe200000108a9 */
[C---:B------:R-:W-:Y:S04]  /*6e40*/  HMMA.16816.F32.BF16 R120, R172.reuse, R180, R120 ;  /* 0x000000b4ac78723c */ /* 0x040fe80000041878 */
[--C-:B------:R-:W-:Y:S01]  /*6e50*/  FFMA.FTZ R191, R37, c[0x0][0x23c], -R169.reuse ;  /* 0x00008f0025bf7a23 */ /* 0x100fe200000108a9 */
[----:B----4-:R-:W-:Y:S01]  /*6e60*/  F2FP.BF16.PACK_AB R37, R221, R218 ;  /* 0x000000dadd25723e */ /* 0x010fe200000010ff */
[--C-:B------:R-:W-:Y:S02]  /*6e70*/  FFMA.FTZ R190, R48, c[0x0][0x23c], -R169.reuse ;  /* 0x00008f0030be7a23 */ /* 0x100fe400000108a9 */
[-C--:B------:R-:W-:Y:S04]  /*6e80*/  HMMA.16816.F32.BF16 R124, R172, R182.reuse, R124 ;  /* 0x000000b6ac7c723c */ /* 0x080fe8000004187c */
[----:B------:R-:W-:Y:S02]  /*6e90*/  FFMA.FTZ R189, R49, c[0x0][0x23c], -R169 ;  /* 0x00008f0031bd7a23 */ /* 0x000fe400000108a9 */
[--C-:B------:R-:W-:Y:S02]  /*6ea0*/  FFMA.FTZ R45, R45, c[0x0][0x23c], -R212.reuse ;  /* 0x00008f002d2d7a23 */ /* 0x100fe400000108d4 */
[C---:B------:R-:W-:Y:S01]  /*6eb0*/  HMMA.16816.F32.BF16 R128, R176.reuse, R182, R128 ;  /* 0x000000b6b080723c */ /* 0x040fe20000041880 */
[----:B------:R-:W1:Y:S03]  /*6ec0*/  LDSM.16.MT88.4 R180, [R230+0xe000] ;  /* 0x00e00000e6b4783b */ /* 0x000e660000004200 */
[--C-:B------:R-:W-:Y:S02]  /*6ed0*/  FFMA.FTZ R46, R46, c[0x0][0x23c], -R213.reuse ;  /* 0x00008f002e2e7a23 */ /* 0x100fe400000108d5 */
[--C-:B------:R-:W-:Y:S02]  /*6ee0*/  FFMA.FTZ R47, R47, c[0x0][0x23c], -R213.reuse ;  /* 0x00008f002f2f7a23 */ /* 0x100fe400000108d5 */
[-C--:B--2---:R-:W-:Y:S04]  /*6ef0*/  HMMA.16816.F32.BF16 R132, R176, R184.reuse, R132 ;  /* 0x000000b8b084723c */ /* 0x084fe80000041884 */
[--C-:B------:R-:W-:Y:S02]  /*6f00*/  FFMA.FTZ R25, R25, c[0x0][0x23c], -R212.reuse ;  /* 0x00008f0019197a23 */ /* 0x100fe400000108d4 */
[--C-:B------:R-:W-:Y:S02]  /*6f10*/  FFMA.FTZ R26, R26, c[0x0][0x23c], -R213.reuse ;  /* 0x00008f001a1a7a23 */ /* 0x100fe400000108d5 */
[C---:B------:R-:W-:Y:S01]  /*6f20*/  HMMA.16816.F32.BF16 R136, R172.reuse, R184, R136 ;  /* 0x000000b8ac88723c */ /* 0x040fe20000041888 */
[----:B------:R2:W-:Y:S03]  /*6f30*/  MUFU.EX2 R222, R25 ;  /* 0x0000001900de7308 */ /* 0x0005e60000000800 */
[--C-:B------:R-:W-:Y:S02]  /*6f40*/  FFMA.FTZ R27, R27, c[0x0][0x23c], -R213.reuse ;  /* 0x00008f001b1b7a23 */ /* 0x100fe400000108d5 */
[--C-:B------:R-:W-:Y:S02]  /*6f50*/  FFMA.FTZ R24, R24, c[0x0][0x23c], -R212.reuse ;  /* 0x00008f0018187a23 */ /* 0x100fe400000108d4 */
[-C--:B------:R-:W-:Y:S03]  /*6f60*/  HMMA.16816.F32.BF16 R20, R172, R186.reuse, R20 ;  /* 0x000000baac14723c */ /* 0x080fe60000041814 */
[----:B------:R3:W4:Y:S01]  /*6f70*/  MUFU.EX2 R188, R26 ;  /* 0x0000001a00bc7308 */ /* 0x0007220000000800 */
[--C-:B------:R-:W-:Y:S02]  /*6f80*/  FFMA.FTZ R28, R28, c[0x0][0x23c], -R212.reuse ;  /* 0x00008f001c1c7a23 */ /* 0x100fe400000108d4 */
[----:B------:R-:W-:Y:S02]  /*6f90*/  FFMA.FTZ R29, R29, c[0x0][0x23c], -R212 ;  /* 0x00008f001d1d7a23 */ /* 0x000fe400000108d4 */
[C---:B------:R-:W-:Y:S01]  /*6fa0*/  HMMA.16816.F32.BF16 R140, R176.reuse, R186, R140 ;  /* 0x000000bab08c723c */ /* 0x040fe2000004188c */
[----:B------:R-:W5:Y:S03]  /*6fb0*/  LDSM.16.MT88.4 R184, [R229+0xe000] ;  /* 0x00e00000e5b8783b */ /* 0x000f660000004200 */
[--C-:B------:R-:W-:Y:S01]  /*6fc0*/  FFMA.FTZ R30, R30, c[0x0][0x23c], -R213.reuse ;  /* 0x00008f001e1e7a23 */ /* 0x100fe200000108d5 */
[----:B------:R4:W4:Y:S01]  /*6fd0*/  MUFU.EX2 R248, R27 ;  /* 0x0000001b00f87308 */ /* 0x0009220000000800 */
[----:B------:R-:W-:Y:S02]  /*6fe0*/  FFMA.FTZ R31, R31, c[0x0][0x23c], -R213 ;  /* 0x00008f001f1f7a23 */ /* 0x000fe400000108d5 */
[-C--:B-1----:R-:W-:Y:S04]  /*6ff0*/  HMMA.16816.F32.BF16 R144, R176, R180.reuse, R144 ;  /* 0x000000b4b090723c */ /* 0x082fe80000041890 */
[C---:B--2---:R-:W-:Y:S03]  /*7000*/  FMUL.FTZ R25, R164.reuse, R197 ;  /* 0x000000c5a4197220 */ /* 0x044fe60000410000 */
[----:B------:R1:W2:Y:S01]  /*7010*/  MUFU.EX2 R193, R24 ;  /* 0x0000001800c17308 */ /* 0x0002a20000000800 */
[C---:B------:R-:W-:Y:S04]  /*7020*/  HMMA.16816.F32.BF16 R32, R172.reuse, R180, R32 ;  /* 0x000000b4ac20723c */ /* 0x040fe80000041820 */
[C---:B---3--:R-:W-:Y:S04]  /*7030*/  FMUL.FTZ R26, R165.reuse, R198 ;  /* 0x000000c6a51a7220 */ /* 0x048fe80000410000 */
[-C--:B------:R-:W-:Y:S01]  /*7040*/  HMMA.16816.F32.BF16 R148, R172, R182.reuse, R148 ;  /* 0x000000b6ac94723c */ /* 0x080fe20000041894 */
[----:B------:R3:W-:Y:S03]  /*7050*/  MUFU.EX2 R198, R30 ;  /* 0x0000001e00c67308 */ /* 0x0007e60000000800 */
[----:B----4-:R-:W-:Y:S04]  /*7060*/  FMUL.FTZ R27, R165, R199 ;  /* 0x000000c7a51b7220 */ /* 0x010fe80000410000 */
[C---:B------:R-:W-:Y:S01]  /*7070*/  HMMA.16816.F32.BF16 R152, R176.reuse, R182, R152 ;  /* 0x000000b6b098723c */ /* 0x040fe20000041898 */
[----:B------:R-:W4:Y:S02]  /*7080*/  LDSM.16.MT88.4 R180, [R171+0xc800] ;  /* 0x00c80000abb4783b */ /* 0x000f240000004200 */
[----:B------:R2:W-:Y:S01]  /*7090*/  MUFU.EX2 R199, R29 ;  /* 0x0000001d00c77308 */ /* 0x0005e20000000800 */
[----:B-1----:R-:W-:Y:S02]  /*70a0*/  FMUL.FTZ R24, R164, R196 ;  /* 0x000000c4a4187220 */ /* 0x002fe40000410000 */
[--C-:B------:R-:W-:Y:S02]  /*70b0*/  FFMA.FTZ R196, R53, c[0x0][0x23c], -R169.reuse ;  /* 0x00008f0035c47a23 */ /* 0x100fe400000108a9 */
[----:B------:R-:W-:Y:S03]  /*70c0*/  FFMA.FTZ R169, R65, c[0x0][0x23c], -R169 ;  /* 0x00008f0041a97a23 */ /* 0x000fe600000108a9 */
[-C--:B-----5:R-:W-:Y:S02]  /*70d0*/  HMMA.16816.F32.BF16 R24, R176, R184.reuse, R24 ;  /* 0x000000b8b018723c */ /* 0x0a0fe40000041818 */
[----:B------:R1:W5:Y:S01]  /*70e0*/  MUFU.EX2 R197, R31 ;  /* 0x0000001f00c57308 */ /* 0x0003620000000800 */
[----:B---3--:R-:W-:Y:S01]  /*70f0*/  FMUL.FTZ R30, R165, R202 ;  /* 0x000000caa51e7220 */ /* 0x008fe20000410000 */
[----:B------:R-:W-:Y:S01]  /*7100*/  MOV R202, R188 ;  /* 0x000000bc00ca7202 */ /* 0x000fe20000000f00 */
[--C-:B------:R-:W-:Y:S03]  /*7110*/  FFMA.FTZ R188, R50, c[0x0][0x23c], -R170.reuse ;  /* 0x00008f0032bc7a23 */ /* 0x100fe600000108aa */
[C---:B------:R-:W-:Y:S04]  /*7120*/  HMMA.16816.F32.BF16 R156, R172.reuse, R184, R156 ;  /* 0x000000b8ac9c723c */ /* 0x040fe8000004189c */
[----:B------:R3:W3:Y:S01]  /*7130*/  MUFU.EX2 R208, R28 ;  /* 0x0000001c00d07308 */ /* 0x0006e20000000800 */
[----:B------:R-:W-:Y:S01]  /*7140*/  F2FP.BF16.PACK_AB R49, R248, R202 ;  /* 0x000000caf831723e */ /* 0x000fe200000010ff */
[----:B--2---:R-:W-:Y:S01]  /*7150*/  FMUL.FTZ R29, R164, R201 ;  /* 0x000000c9a41d7220 */ /* 0x004fe20000410000 */
[----:B------:R-:W-:Y:S01]  /*7160*/  MOV R201, R217 ;  /* 0x000000d900c97202 */ /* 0x000fe20000000f00 */
[-C--:B------:R-:W-:Y:S01]  /*7170*/  HMMA.16816.F32.BF16 R160, R172, R186.reuse, R160 ;  /* 0x000000baaca0723c */ /* 0x080fe200000418a0 */
[----:B------:R-:W2:Y:S03]  /*7180*/  LDSM.16.MT88.4 R172, [R228+0xc800] ;  /* 0x00c80000e4ac783b */ /* 0x000ea60000004200 */
[--C-:B------:R-:W-:Y:S01]  /*7190*/  FFMA.FTZ R185, R38, c[0x0][0x23c], -R170.reuse ;  /* 0x00008f0026b97a23 */ /* 0x100fe200000108aa */
[----:B------:R-:W-:Y:S01]  /*71a0*/  F2FP.BF16.PACK_AB R38, R206, R224 ;  /* 0x000000e0ce26723e */ /* 0x000fe200000010ff */
[--C-:B------:R-:W-:Y:S01]  /*71b0*/  FFMA.FTZ R184, R39, c[0x0][0x23c], -R170.reuse ;  /* 0x00008f0027b87a23 */ /* 0x100fe200000108aa */
[----:B------:R-:W-:Y:S01]  /*71c0*/  MUFU.EX2 R217, R47 ;  /* 0x0000002f00d97308 */ /* 0x000fe20000000800 */
[----:B-1----:R-:W-:Y:S01]  /*71d0*/  FMUL.FTZ R31, R165, R203 ;  /* 0x000000cba51f7220 */ /* 0x002fe20000410000 */
[----:B------:R-:W-:Y:S03]  /*71e0*/  MOV R203, R210 ;  /* 0x000000d200cb7202 */ /* 0x000fe60000000f00 */
[----:B------:R-:W-:Y:S02]  /*71f0*/  MOV R210, R207 ;  /* 0x000000cf00d27202 */ /* 0x000fe40000000f00 */
[----:B------:R-:W-:Y:S02]  /*7200*/  F2FP.BF16.PACK_AB R36, R203, R219 ;  /* 0x000000dbcb24723e */ /* 0x000fe400000010ff */
[----:B------:R-:W-:Y:S01]  /*7210*/  MOV R207, R205 ;  /* 0x000000cd00cf7202 */ /* 0x000fe20000000f00 */
[----:B---3--:R-:W-:Y:S01]  /*7220*/  FMUL.FTZ R28, R164, R200 ;  /* 0x000000c8a41c7220 */ /* 0x008fe20000410000 */
[----:B------:R-:W-:Y:S01]  /*7230*/  MOV R200, R193 ;  /* 0x000000c100c87202 */ /* 0x000fe20000000f00 */
[--C-:B------:R-:W-:Y:S01]  /*7240*/  FFMA.FTZ R193, R51, c[0x0][0x23c], -R170.reuse ;  /* 0x00008f0033c17a23 */ /* 0x100fe200000108aa */
[----:B-----5:R-:W-:Y:S02]  /*7250*/  F2FP.BF16.PACK_AB R51, R197, R198 ;  /* 0x000000c6c533723e */ /* 0x020fe400000010ff */
[----:B------:R-:W-:Y:S02]  /*7260*/  F2FP.BF16.PACK_AB R48, R222, R200 ;  /* 0x000000c8de30723e */ /* 0x000fe400000010ff */
[----:B------:R-:W-:Y:S04]  /*7270*/  HMMA.16816.F32.BF16 R28, R176, R186, R28 ;  /* 0x000000bab01c723c */ /* 0x000fe8000004181c */
[----:B------:R-:W-:Y:S02]  /*7280*/  MOV R205, R249 ;  /* 0x000000f900cd7202 */ /* 0x000fe40000000f00 */
[----:B------:R1:W-:Y:S01]  /*7290*/  MUFU.EX2 R249, R184 ;  /* 0x000000b800f97308 */ /* 0x0003e20000000800 */
[----:B------:R-:W-:Y:S01]  /*72a0*/  MOV R187, R211 ;  /* 0x000000d300bb7202 */ /* 0x000fe20000000f00 */
[--C-:B------:R-:W-:Y:S01]  /*72b0*/  FFMA.FTZ R178, R54, c[0x0][0x23c], -R170.reuse ;  /* 0x00008f0036b27a23 */ /* 0x100fe200000108aa */
[----:B------:R-:W-:Y:S03]  /*72c0*/  MOV R179, R208 ;  /* 0x000000d000b37202 */ /* 0x000fe60000000f00 */
[----:B------:R-:W-:Y:S01]  /*72d0*/  F2FP.BF16.PACK_AB R39, R187, R225 ;  /* 0x000000e1bb27723e */ /* 0x000fe200000010ff */
[--C-:B------:R-:W-:Y:S01]  /*72e0*/  FFMA.FTZ R177, R55, c[0x0][0x23c], -R170.reuse ;  /* 0x00008f0037b17a23 */ /* 0x100fe200000108aa */
[----:B------:R-:W-:Y:S01]  /*72f0*/  F2FP.BF16.PACK_AB R50, R199, R179 ;  /* 0x000000b3c732723e */ /* 0x000fe200000010ff */
[----:B------:R-:W3:Y:S01]  /*7300*/  LDSM.16.MT88.4 R52, [R230+0xc800] ;  /* 0x00c80000e634783b */ /* 0x000ee20000004200 */
[----:B------:R-:W-:Y:S01]  /*7310*/  MOV R186, R204 ;  /* 0x000000cc00ba7202 */ /* 0x000fe20000000f00 */
[--C-:B------:R-:W-:Y:S01]  /*7320*/  FFMA.FTZ R176, R66, c[0x0][0x23c], -R170.reuse ;  /* 0x00008f0042b07a23 */ /* 0x100fe200000108aa */
[----:B------:R-:W-:Y:S01]  /*7330*/  MOV R204, R251 ;  /* 0x000000fb00cc7202 */ /* 0x000fe20000000f00 */
[-C--:B----4-:R-:W-:Y:S01]  /*7340*/  HMMA.16816.F32.BF16 R4, R36, R180.reuse, R4 ;  /* 0x000000b42404723c */ /* 0x090fe20000041804 */
[----:B------:R4:W-:Y:S04]  /*7350*/  MUFU.EX2 R251, R190 ;  /* 0x000000be00fb7308 */ /* 0x0009e80000000800 */
[----:B------:R-:W-:Y:S01]  /*7360*/  FFMA.FTZ R170, R67, c[0x0][0x23c], -R170 ;  /* 0x00008f0043aa7a23 */ /* 0x000fe200000108aa */
[----:B------:R-:W-:Y:S01]  /*7370*/  MOV R211, R252 ;  /* 0x000000fc00d37202 */ /* 0x000fe20000000f00 */
[----:B------:R-:W5:Y:S01]  /*7380*/  LDSM.16.MT88.4 R64, [R229+0xc800] ;  /* 0x00c80000e540783b */ /* 0x000f620000004200 */
[C---:B------:R-:W-:Y:S03]  /*7390*/  HMMA.16816.F32.BF16 R8, R48.reuse, R180, R8 ;  /* 0x000000b43008723c */ /* 0x040fe60000041808 */
[----:B------:R3:W-:Y:S01]  /*73a0*/  MUFU.EX2 R252, R189 ;  /* 0x000000bd00fc7308 */ /* 0x0007e20000000800 */
[----:B-1----:R-:W-:Y:S02]  /*73b0*/  MOV R184, R222 ;  /* 0x000000de00b87202 */ /* 0x002fe40000000f00 */
[----:B------:R-:W-:Y:S02]  /*73c0*/  MOV R208, R209 ;  /* 0x000000d100d07202 */ /* 0x000fe40000000f00 */
[-C--:B------:R-:W-:Y:S04]  /*73d0*/  HMMA.16816.F32.BF16 R12, R48, R182.reuse, R12 ;  /* 0x000000b6300c723c */ /* 0x080fe8000004180c */
[----:B------:R-:W-:Y:S01]  /*73e0*/  MOV R180, R225 ;  /* 0x000000e100b47202 */ /* 0x000fe20000000f00 */
[----:B------:R-:W-:Y:S01]  /*73f0*/  MUFU.EX2 R222, R42 ;  /* 0x0000002a00de7308 */ /* 0x000fe20000000800 */
[----:B------:R-:W-:Y:S02]  /*7400*/  MOV R181, R224 ;  /* 0x000000e000b57202 */ /* 0x000fe40000000f00 */
[C---:B------:R-:W-:Y:S04]  /*7410*/  HMMA.16816.F32.BF16 R16, R36.reuse, R182, R16 ;  /* 0x000000b62410723c */ /* 0x040fe80000041810 */
[----:B----4-:R-:W-:Y:S02]  /*7420*/  MOV R190, R220 ;  /* 0x000000dc00be7202 */ /* 0x010fe40000000f00 */
[----:B------:R-:W-:Y:S01]  /*7430*/  MOV R209, R250 ;  /* 0x000000fa00d17202 */ /* 0x000fe20000000f00 */
[----:B------:R-:W-:Y:S01]  /*7440*/  MUFU.EX2 R225, R193 ;  /* 0x000000c100e17308 */ /* 0x000fe20000000800 */
[-C--:B--2---:R-:W-:Y:S04]  /*7450*/  HMMA.16816.F32.BF16 R68, R36, R172.reuse, R68 ;  /* 0x000000ac2444723c */ /* 0x084fe80000041844 */
[----:B---3--:R-:W-:Y:S02]  /*7460*/  MOV R189, R221 ;  /* 0x000000dd00bd7202 */ /* 0x008fe40000000f00 */
[----:B------:R-:W-:Y:S02]  /*7470*/  MOV R183, R248 ;  /* 0x000000f800b77202 */ /* 0x000fe40000000f00 */
[C---:B------:R-:W-:Y:S01]  /*7480*/  HMMA.16816.F32.BF16 R72, R48.reuse, R172, R72 ;  /* 0x000000ac3048723c */ /* 0x040fe20000041848 */
[----:B------:R-:W-:Y:S03]  /*7490*/  MUFU.EX2 R220, R44 ;  /* 0x0000002c00dc7308 */ /* 0x000fe60000000800 */
[----:B------:R-:W-:Y:S03]  /*74a0*/  MOV R182, R227 ;  /* 0x000000e300b67202 */ /* 0x000fe60000000f00 */
[--C-:B------:R-:W-:Y:S01]  /*74b0*/  FFMA.FTZ R172, R56, c[0x0][0x23c], -R212.reuse ;  /* 0x00008f0038ac7a23 */ /* 0x100fe200000108d4 */
[-C--:B------:R-:W-:Y:S03]  /*74c0*/  HMMA.16816.F32.BF16 R76, R48, R174.reuse, R76 ;  /* 0x000000ae304c723c */ /* 0x080fe6000004184c */
[----:B------:R-:W-:Y:S01]  /*74d0*/  MUFU.EX2 R224, R41 ;  /* 0x0000002900e07308 */ /* 0x000fe20000000800 */
[--C-:B------:R-:W-:Y:S04]  /*74e0*/  FFMA.FTZ R173, R57, c[0x0][0x23c], -R212.reuse ;  /* 0x00008f0039ad7a23 */ /* 0x100fe800000108d4 */
[C---:B------:R-:W-:Y:S05]  /*74f0*/  HMMA.16816.F32.BF16 R80, R36.reuse, R174, R80 ;  /* 0x000000ae2450723c */ /* 0x040fea0000041850 */
[----:B------:R-:W-:Y:S02]  /*7500*/  MUFU.EX2 R221, R43 ;  /* 0x0000002b00dd7308 */ /* 0x000fe40000000800 */
[----:B------:R-:W-:Y:S01]  /*7510*/  MOV R175, R226 ;  /* 0x000000e200af7202 */ /* 0x000fe20000000f00 */
[-C--:B------:R-:W-:Y:S04]  /*7520*/  HMMA.16816.F32.BF16 R84, R36, R52.reuse, R84 ;  /* 0x000000342454723c */ /* 0x080fe80000041854 */
[--C-:B------:R-:W-:Y:S02]  /*7530*/  FFMA.FTZ R174, R60, c[0x0][0x23c], -R212.reuse ;  /* 0x00008f003cae7a23 */ /* 0x100fe400000108d4 */
[--C-:B------:R-:W-:Y:S01]  /*7540*/  FFMA.FTZ R60, R58, c[0x0][0x23c], -R213.reuse ;  /* 0x00008f003a3c7a23 */ /* 0x100fe200000108d5 */
[----:B------:R1:W-:Y:S01]  /*7550*/  MUFU.EX2 R226, R188 ;  /* 0x000000bc00e27308 */ /* 0x0003e20000000800 */
[C---:B------:R-:W-:Y:S04]  /*7560*/  HMMA.16816.F32.BF16 R88, R48.reuse, R52, R88 ;  /* 0x000000343058723c */ /* 0x040fe80000041858 */
[----:B------:R-:W-:Y:S02]  /*7570*/  FFMA.FTZ R212, R61, c[0x0][0x23c], -R212 ;  /* 0x00008f003dd47a23 */ /* 0x000fe400000108d4 */
[--C-:B------:R-:W-:Y:S02]  /*7580*/  FFMA.FTZ R61, R59, c[0x0][0x23c], -R213.reuse ;  /* 0x00008f003b3d7a23 */ /* 0x100fe400000108d5 */
[-C--:B------:R-:W-:Y:S01]  /*7590*/  HMMA.16816.F32.BF16 R92, R48, R54.reuse, R92 ;  /* 0x00000036305c723c */ /* 0x080fe2000004185c */
[----:B------:R-:W-:Y:S01]  /*75a0*/  LDSM.16.MT88.4 R56, [R229+0xd000] ;  /* 0x00d00000e538783b */ /* 0x000fe20000004200 */
[----:B------:R2:W-:Y:S06]  /*75b0*/  MUFU.EX2 R227, R185 ;  /* 0x000000b900e37308 */ /* 0x0005ec0000000800 */
[C---:B------:R-:W-:Y:S01]  /*75c0*/  HMMA.16816.F32.BF16 R96, R36.reuse, R54, R96 ;  /* 0x000000362460723c */ /* 0x040fe20000041860 */
[----:B------:R-:W3:Y:S03]  /*75d0*/  LDSM.16.MT88.4 R52, [R171+0xe800] ;  /* 0x00e80000ab34783b */ /* 0x000ee60000004200 */
[----:B------:R-:W-:Y:S04]  /*75e0*/  MUFU.EX2 R212, R212 ;  /* 0x000000d400d47308 */ /* 0x000fe80000000800 */
[-C--:B-----5:R-:W-:Y:S01]  /*75f0*/  HMMA.16816.F32.BF16 R100, R36, R64.reuse, R100 ;  /* 0x000000402464723c */ /* 0x0a0fe20000041864 */
[----:B-1----:R-:W4:Y:S04]  /*7600*/  LDL.LU R188, [R1+0xc] ;  /* 0x00000c0001bc7983 */ /* 0x002f280000300800 */
[----:B------:R-:W5:Y:S01]  /*7610*/  LDL.LU R193, [R1+0x8] ;  /* 0x0000080001c17983 */ /* 0x000f620000300800 */
[----:B------:R1:W-:Y:S02]  /*7620*/  MUFU.EX2 R248, R192 ;  /* 0x000000c000f87308 */ /* 0x0003e40000000800 */
[C---:B------:R-:W-:Y:S01]  /*7630*/  HMMA.16816.F32.BF16 R104, R48.reuse, R64, R104 ;  /* 0x000000403068723c */ /* 0x040fe20000041868 */
[----:B------:R-:W5:Y:S03]  /*7640*/  LDL.LU R44, [R1+0x4] ;  /* 0x00000400012c7983 */ /* 0x000f660000300800 */
[----:B--2---:R-:W-:Y:S04]  /*7650*/  MOV R185, R223 ;  /* 0x000000df00b97202 */ /* 0x004fe80000000f00 */
[-C--:B------:R-:W-:Y:S01]  /*7660*/  HMMA.16816.F32.BF16 R108, R48, R66.reuse, R108 ;  /* 0x00000042306c723c */ /* 0x080fe2000004186c */
[----:B------:R2:W-:Y:S07]  /*7670*/  MUFU.EX2 R223, R40 ;  /* 0x0000002800df7308 */ /* 0x0005ee0000000800 */
[C---:B------:R-:W-:Y:S01]  /*7680*/  HMMA.16816.F32.BF16 R112, R36.reuse, R66, R112 ;  /* 0x000000422470723c */ /* 0x040fe20000041870 */
[----:B------:R-:W2:Y:S02]  /*7690*/  LDSM.16.MT88.4 R64, [R228+0xe800] ;  /* 0x00e80000e440783b */ /* 0x000ea40000004200 */
[----:B------:R2:W-:Y:S01]  /*76a0*/  MUFU.EX2 R250, R191 ;  /* 0x000000bf00fa7308 */ /* 0x0005e20000000800 */
[----:B-1----:R-:W-:Y:S04]  /*76b0*/  MOV R192, R218 ;  /* 0x000000da00c07202 */ /* 0x002fe80000000f00 */
[-C--:B---3--:R-:W-:Y:S05]  /*76c0*/  HMMA.16816.F32.BF16 R116, R36, R52.reuse, R116 ;  /* 0x000000342474723c */ /* 0x088fea0000041874 */
[----:B------:R-:W1:Y:S03]  /*76d0*/  MUFU.EX2 R218, R46 ;  /* 0x0000002e00da7308 */ /* 0x000e660000000800 */
[C---:B------:R-:W-:Y:S01]  /*76e0*/  HMMA.16816.F32.BF16 R120, R48.reuse, R52, R120 ;  /* 0x000000343078723c */ /* 0x040fe20000041878 */
[----:B--2---:R-:W-:Y:S07]  /*76f0*/  LDSM.16.MT88.4 R40, [R171+0xd000] ;  /* 0x00d00000ab28783b */ /* 0x004fee0000004200 */
[-C--:B------:R-:W-:Y:S04]  /*7700*/  HMMA.16816.F32.BF16 R124, R48, R54.reuse, R124 ;  /* 0x00000036307c723c */ /* 0x080fe8000004187c */
[----:B------:R-:W-:Y:S02]  /*7710*/  MOV R191, R219 ;  /* 0x000000db00bf7202 */ /* 0x000fe40000000f00 */
[----:B------:R2:W3:Y:S02]  /*7720*/  MUFU.EX2 R219, R45 ;  /* 0x0000002d00db7308 */ /* 0x0004e40000000800 */
[C---:B------:R-:W-:Y:S01]  /*7730*/  HMMA.16816.F32.BF16 R128, R36.reuse, R54, R128 ;  /* 0x000000362480723c */ /* 0x040fe20000041880 */
[----:B------:R-:W3:Y:S03]  /*7740*/  LDSM.16.MT88.4 R52, [R230+0xe800] ;  /* 0x00e80000e634783b */ /* 0x000ee60000004200 */
[----:B-1----:R-:W-:Y:S04]  /*7750*/  F2FP.BF16.PACK_AB R47, R217, R218 ;  /* 0x000000dad92f723e */ /* 0x002fe800000010ff */
[-C--:B------:R-:W-:Y:S08]  /*7760*/  HMMA.16816.F32.BF16 R132, R36, R64.reuse, R132 ;  /* 0x000000402484723c */ /* 0x080ff00000041884 */
[C---:B------:R-:W-:Y:S04]  /*7770*/  HMMA.16816.F32.BF16 R136, R48.reuse, R64, R136 ;  /* 0x000000403088723c */ /* 0x040fe80000041888 */
[----:B--2---:R-:W-:Y:S04]  /*7780*/  F2FP.BF16.PACK_AB R45, R221, R222 ;  /* 0x000000dedd2d723e */ /* 0x004fe800000010ff */
[-C--:B------:R-:W-:Y:S04]  /*7790*/  HMMA.16816.F32.BF16 R20, R48, R66.reuse, R20 ;  /* 0x000000423014723c */ /* 0x080fe80000041814 */
[----:B---3--:R-:W-:Y:S04]  /*77a0*/  F2FP.BF16.PACK_AB R46, R219, R220 ;  /* 0x000000dcdb2e723e */ /* 0x008fe800000010ff */
        /* <DEDUP_REMOVED lines=8> */
[C---:B------:R-:W-:Y:S07]  /*7830*/  HMMA.16816.F32.BF16 R156, R48.reuse, R64, R156 ;  /* 0x00000040309c723c */ /* 0x040fee000004189c */
[--C-:B------:R-:W-:Y:S01]  /*7840*/  FFMA.FTZ R64, R62, c[0x0][0x23c], -R213.reuse ;  /* 0x00008f003e407a23 */ /* 0x100fe200000108d5 */
[-C--:B------:R-:W-:Y:S01]  /*7850*/  HMMA.16816.F32.BF16 R160, R48, R66.reuse, R160 ;  /* 0x0000004230a0723c */ /* 0x080fe200000418a0 */
[----:B------:R-:W1:Y:S03]  /*7860*/  LDSM.16.MT88.4 R48, [R230+0xd000] ;  /* 0x00d00000e630783b */ /* 0x000e660000004200 */
[----:B------:R-:W-:Y:S01]  /*7870*/  MOV R65, R175 ;  /* 0x000000af00417202 */ /* 0x000fe20000000f00 */
[----:B------:R-:W-:Y:S01]  /*7880*/  FFMA.FTZ R213, R63, c[0x0][0x23c], -R213 ;  /* 0x00008f003fd57a23 */ /* 0x000fe200000108d5 */
[----:B------:R-:W-:Y:S02]  /*7890*/  MOV R175, R187 ;  /* 0x000000bb00af7202 */ /* 0x000fe40000000f00 */
[----:B------:R-:W-:Y:S01]  /*78a0*/  HMMA.16816.F32.BF16 R28, R36, R66, R28 ;  /* 0x00000042241c723c */ /* 0x000fe2000004181c */
[----:B------:R-:W-:Y:S03]  /*78b0*/  MUFU.EX2 R67, R64 ;  /* 0x0000004000437308 */ /* 0x000fe60000000800 */
[----:B------:R-:W-:Y:S03]  /*78c0*/  MOV R63, R204 ;  /* 0x000000cc003f7202 */ /* 0x000fe60000000f00 */
[----:B------:R-:W-:Y:S02]  /*78d0*/  F2FP.BF16.PACK_AB R36, R250, R248 ;  /* 0x000000f8fa24723e */ /* 0x000fe400000010ff */
[----:B------:R-:W-:Y:S02]  /*78e0*/  F2FP.BF16.PACK_AB R37, R249, R227 ;  /* 0x000000e3f925723e */ /* 0x000fe400000010ff */
[----:B------:R-:W-:Y:S01]  /*78f0*/  MUFU.EX2 R204, R60 ;  /* 0x0000003c00cc7308 */ /* 0x000fe20000000800 */
[----:B------:R-:W-:Y:S02]  /*7900*/  F2FP.BF16.PACK_AB R38, R252, R251 ;  /* 0x000000fbfc26723e */ /* 0x000fe400000010ff */
[----:B------:R-:W-:Y:S02]  /*7910*/  F2FP.BF16.PACK_AB R39, R225, R226 ;  /* 0x000000e2e127723e */ /* 0x000fe400000010ff */
[----:B------:R-:W-:Y:S02]  /*7920*/  MOV R66, R182 ;  /* 0x000000b600427202 */ /* 0x000fe40000000f00 */
[----:B------:R-:W-:Y:S03]  /*7930*/  MOV R182, R208 ;  /* 0x000000d000b67202 */ /* 0x000fe60000000f00 */
[-C--:B------:R-:W-:Y:S01]  /*7940*/  HMMA.16816.F32.BF16 R4, R36, R40.reuse, R4 ;  /* 0x000000282404723c */ /* 0x080fe20000041804 */
[----:B------:R-:W-:Y:S10]  /*7950*/  MUFU.EX2 R213, R213 ;  /* 0x000000d500d57308 */ /* 0x000ff40000000800 */
[----:B------:R3:W-:Y:S02]  /*7960*/  MUFU.EX2 R208, R195 ;  /* 0x000000c300d07308 */ /* 0x0007e40000000800 */
[----:B---3--:R-:W-:Y:S08]  /*7970*/  MOV R195, R209 ;  /* 0x000000d100c37202 */ /* 0x008ff00000000f00 */
[----:B------:R3:W-:Y:S02]  /*7980*/  MUFU.EX2 R209, R196 ;  /* 0x000000c400d17308 */ /* 0x0007e40000000800 */
[----:B---3--:R-:W-:Y:S08]  /*7990*/  MOV R196, R207 ;  /* 0x000000cf00c47202 */ /* 0x008ff00000000f00 */
[----:B------:R3:W-:Y:S02]  /*79a0*/  MUFU.EX2 R207, R178 ;  /* 0x000000b200cf7308 */ /* 0x0007e40000000800 */
[----:B---3--:R-:W-:Y:S08]  /*79b0*/  MOV R178, R210 ;  /* 0x000000d200b27202 */ /* 0x008ff00000000f00 */
[----:B------:R3:W-:Y:S02]  /*79c0*/  MUFU.EX2 R210, R177 ;  /* 0x000000b100d27308 */ /* 0x0007e40000000800 */
[----:B---3--:R-:W-:Y:S02]  /*79d0*/  MOV R177, R182 ;  /* 0x000000b600b17202 */ /* 0x008fe40000000f00 */
[----:B------:R-:W-:Y:S06]  /*79e0*/  MOV R182, R206 ;  /* 0x000000ce00b67202 */ /* 0x000fec0000000f00 */
[----:B------:R3:W-:Y:S01]  /*79f0*/  MUFU.EX2 R206, R172 ;  /* 0x000000ac00ce7308 */ /* 0x0007e20000000800 */
[----:B----4-:R-:W-:Y:S01]  /*7a00*/  FFMA.FTZ R62, R2, R188, R214 ;  /* 0x000000bc023e7223 */ /* 0x010fe200000100d6 */
[----:B------:R-:W-:Y:S08]  /*7a10*/  MOV R2, R211 ;  /* 0x000000d300027202 */ /* 0x000ff00000000f00 */
[----:B------:R4:W-:Y:S01]  /*7a20*/  MUFU.EX2 R214, R194 ;  /* 0x000000c200d67308 */ /* 0x0009e20000000800 */
[----:B------:R-:W-:Y:S01]  /*7a30*/  MOV R188, R184 ;  /* 0x000000b800bc7202 */ /* 0x000fe20000000f00 */
[----:B-----5:R-:W-:Y:S01]  /*7a40*/  FFMA.FTZ R165, R165, R193, R216 ;  /* 0x000000c1a5a57223 */ /* 0x020fe200000100d8 */
[----:B------:R-:W-:Y:S01]  /*7a50*/  MOV R193, R185 ;  /* 0x000000b900c17202 */ /* 0x000fe20000000f00 */
[----:B------:R-:W-:Y:S01]  /*7a60*/  FFMA.FTZ R164, R164, R44, R215 ;  /* 0x0000002ca4a47223 */ /* 0x000fe200000100d7 */
[----:B------:R-:W-:Y:S05]  /*7a70*/  F2FP.BF16.PACK_AB R44, R224, R223 ;  /* 0x000000dfe02c723e */ /* 0x000fea00000010ff */
[----:B------:R5:W-:Y:S01]  /*7a80*/  MUFU.EX2 R211, R176 ;  /* 0x000000b000d37308 */ /* 0x000be20000000800 */
[----:B------:R-:W-:Y:S01]  /*7a90*/  FADD.FTZ R2, R2, R164 ;  /* 0x000000a402027221 */ /* 0x000fe20000010000 */
[----:B------:R-:W-:Y:S01]  /*7aa0*/  MOV R164, R182 ;  /* 0x000000b600a47202 */ /* 0x000fe20000000f00 */
[C---:B------:R-:W-:Y:S04]  /*7ab0*/  HMMA.16816.F32.BF16 R8, R44.reuse, R40, R8 ;  /* 0x000000282c08723c */ /* 0x040fe80000041808 */
[----:B---3--:R-:W-:Y:S01]  /*7ac0*/  MOV R172, R205 ;  /* 0x000000cd00ac7202 */ /* 0x008fe20000000f00 */
[----:B------:R-:W-:Y:S02]  /*7ad0*/  FADD.FTZ R2, R196, R2 ;  /* 0x00000002c4027221 */ /* 0x000fe40000010000 */
[----:B------:R-:W-:Y:S01]  /*7ae0*/  MUFU.EX2 R216, R169 ;  /* 0x000000a900d87308 */ /* 0x000fe20000000800 */
[----:B------:R-:W-:Y:S01]  /*7af0*/  MOV R196, R175 ;  /* 0x000000af00c47202 */ /* 0x000fe20000000f00 */
[-C--:B------:R-:W-:Y:S03]  /*7b00*/  HMMA.16816.F32.BF16 R12, R44, R42.reuse, R12 ;  /* 0x0000002a2c0c723c */ /* 0x080fe6000004180c */
[----:B----4-:R-:W-:Y:S02]  /*7b10*/  MOV R194, R186 ;  /* 0x000000ba00c27202 */ /* 0x010fe40000000f00 */
[----:B------:R-:W-:Y:S03]  /*7b20*/  LDSM.16.MT88.4 R184, [R171+0xd800] ;  /* 0x00d80000abb8783b */ /* 0x000fe60000004200 */
[C---:B------:R-:W-:Y:S01]  /*7b30*/  HMMA.16816.F32.BF16 R16, R36.reuse, R42, R16 ;  /* 0x0000002a2410723c */ /* 0x040fe20000041810 */
[----:B------:R-:W3:Y:S04]  /*7b40*/  MUFU.EX2 R215, R170 ;  /* 0x000000aa00d77308 */ /* 0x000ee80000000800 */
[----:B-----5:R-:W4:Y:S03]  /*7b50*/  LDL.LU R176, [R1+0x20] ;  /* 0x0000200001b07983 */ /* 0x020f260000300800 */
[-C--:B--2---:R-:W-:Y:S01]  /*7b60*/  HMMA.16816.F32.BF16 R68, R36, R52.reuse, R68 ;  /* 0x000000342444723c */ /* 0x084fe20000041844 */
[----:B------:R-:W2:Y:S02]  /*7b70*/  LDSM.16.MT88.4 R40, [R171+0xf000] ;  /* 0x00f00000ab28783b */ /* 0x000ea40000004200 */
[----:B------:R-:W-:Y:S05]  /*7b80*/  MUFU.EX2 R170, R61 ;  /* 0x0000003d00aa7308 */ /* 0x000fea0000000800 */
[C---:B------:R-:W-:Y:S05]  /*7b90*/  HMMA.16816.F32.BF16 R72, R44.reuse, R52, R72 ;  /* 0x000000342c48723c */ /* 0x040fea0000041848 */
[----:B------:R-:W-:Y:S03]  /*7ba0*/  MUFU.EX2 R169, R174 ;  /* 0x000000ae00a97308 */ /* 0x000fe60000000800 */
[-C--:B------:R-:W-:Y:S07]  /*7bb0*/  HMMA.16816.F32.BF16 R76, R44, R54.reuse, R76 ;  /* 0x000000362c4c723c */ /* 0x080fee000004184c */
[----:B------:R-:W5:Y:S01]  /*7bc0*/  MUFU.EX2 R205, R173 ;  /* 0x000000ad00cd7308 */ /* 0x000f620000000800 */
[C---:B------:R-:W-:Y:S01]  /*7bd0*/  HMMA.16816.F32.BF16 R80, R36.reuse, R54, R80 ;  /* 0x000000362450723c */ /* 0x040fe20000041850 */
[----:B------:R-:W2:Y:S07]  /*7be0*/  LDSM.16.MT88.4 R52, [R228+0xf000] ;  /* 0x00f00000e434783b */ /* 0x000eae0000004200 */
        /* <DEDUP_REMOVED lines=19> */
[----:B------:R-:W-:Y:S07]  /*7d20*/  LDSM.16.MT88.4 R52, [R229+0xd800] ;  /* 0x00d80000e534783b */ /* 0x000fee0000004200 */
[-C--:B-1----:R-:W-:Y:S08]  /*7d30*/  HMMA.16816.F32.BF16 R144, R36, R48.reuse, R144 ;  /* 0x000000302490723c */ /* 0x082ff00000041890 */
[C---:B------:R-:W-:Y:S08]  /*7d40*/  HMMA.16816.F32.BF16 R32, R44.reuse, R48, R32 ;  /* 0x000000302c20723c */ /* 0x040ff00000041820 */
[-C--:B------:R-:W-:Y:S08]  /*7d50*/  HMMA.16816.F32.BF16 R148, R44, R50.reuse, R148 ;  /* 0x000000322c94723c */ /* 0x080ff00000041894 */
[C---:B------:R-:W-:Y:S01]  /*7d60*/  HMMA.16816.F32.BF16 R152, R36.reuse, R50, R152 ;  /* 0x000000322498723c */ /* 0x040fe20000041898 */
[----:B------:R-:W1:Y:S07]  /*7d70*/  LDSM.16.MT88.4 R48, [R230+0xd800] ;  /* 0x00d80000e630783b */ /* 0x000e6e0000004200 */
[-C--:B------:R-:W-:Y:S08]  /*7d80*/  HMMA.16816.F32.BF16 R24, R36, R56.reuse, R24 ;  /* 0x000000382418723c */ /* 0x080ff00000041818 */
[C---:B------:R-:W-:Y:S07]  /*7d90*/  HMMA.16816.F32.BF16 R156, R44.reuse, R56, R156 ;  /* 0x000000382c9c723c */ /* 0x040fee000004189c */
[----:B------:R-:W-:Y:S01]  /*7da0*/  FADD.FTZ R56, R194, R165 ;  /* 0x000000a5c2387221 */ /* 0x000fe20000010000 */
[-C--:B------:R-:W-:Y:S04]  /*7db0*/  HMMA.16816.F32.BF16 R160, R44, R58.reuse, R160 ;  /* 0x0000003a2ca0723c */ /* 0x080fe800000418a0 */
[----:B------:R-:W-:Y:S01]  /*7dc0*/  FADD.FTZ R56, R195, R56 ;  /* 0x00000038c3387221 */ /* 0x000fe20000010000 */
[----:B------:R-:W-:Y:S02]  /*7dd0*/  MOV R165, R179 ;  /* 0x000000b300a57202 */ /* 0x000fe40000000f00 */
[----:B------:R-:W-:Y:S01]  /*7de0*/  FADD.FTZ R44, R177, R62 ;  /* 0x0000003eb12c7221 */ /* 0x000fe20000010000 */
[----:B------:R-:W-:Y:S04]  /*7df0*/  HMMA.16816.F32.BF16 R28, R36, R58, R28 ;  /* 0x0000003a241c723c */ /* 0x000fe8000004181c */
[----:B------:R-:W-:Y:S01]  /*7e00*/  MOV R194, R189 ;  /* 0x000000bd00c27202 */ /* 0x000fe20000000f00 */
[----:B------:R-:W-:Y:S01]  /*7e10*/  FADD.FTZ R66, R66, R44 ;  /* 0x0000002c42427221 */ /* 0x000fe20000010000 */
[----:B------:R-:W-:Y:S01]  /*7e20*/  MOV R189, R203 ;  /* 0x000000cb00bd7202 */ /* 0x000fe20000000f00 */
[----:B------:R-:W1:Y:S01]  /*7e30*/  LDSM.16.MT88.4 R44, [R171+0xf800] ;  /* 0x00f80000ab2c783b */ /* 0x000e620000004200 */
[----:B---3--:R-:W-:Y:S01]  /*7e40*/  F2FP.BF16.PACK_AB R203, R215, R211 ;  /* 0x000000d3d7cb723e */ /* 0x008fe200000010ff */
[----:B------:R-:W-:Y:S03]  /*7e50*/  FADD.FTZ R64, R63, R56 ;  /* 0x000000383f407221 */ /* 0x000fe60000010000 */
[----:B------:R-:W-:Y:S02]  /*7e60*/  MOV R195, R190 ;  /* 0x000000be00c37202 */ /* 0x000fe40000000f00 */
[----:B------:R-:W-:Y:S01]  /*7e70*/  MOV R190, R201 ;  /* 0x000000c900be7202 */ /* 0x000fe20000000f00 */
[----:B------:R-:W3:Y:S01]  /*7e80*/  LDSM.16.MT88.4 R56, [R228+0xf800] ;  /* 0x00f80000e438783b */ /* 0x000ee20000004200 */
[----:B------:R-:W-:Y:S02]  /*7e90*/  F2FP.BF16.PACK_AB R201, R210, R207 ;  /* 0x000000cfd2c9723e */ /* 0x000fe400000010ff */
[----:B-----5:R-:W-:Y:S02]  /*7ea0*/  F2FP.BF16.PACK_AB R36, R205, R206 ;  /* 0x000000cecd24723e */ /* 0x020fe400000010ff */
[----:B------:R-:W-:Y:S02]  /*7eb0*/  F2FP.BF16.PACK_AB R37, R170, R204 ;  /* 0x000000ccaa25723e */ /* 0x000fe400000010ff */
[----:B------:R-:W-:Y:S01]  /*7ec0*/  F2FP.BF16.PACK_AB R38, R212, R169 ;  /* 0x000000a9d426723e */ /* 0x000fe200000010ff */
[----:B------:R-:W5:Y:S01]  /*7ed0*/  LDSM.16.MT88.4 R60, [R230+0xf800] ;  /* 0x00f80000e63c783b */ /* 0x000f620000004200 */
[----:B------:R-:W-:Y:S01]  /*7ee0*/  F2FP.BF16.PACK_AB R39, R213, R67 ;  /* 0x00000043d527723e */ /* 0x000fe200000010ff */
[----:B----4-:R-:W-:Y:S04]  /*7ef0*/  FFMA.FTZ R0, R0, R176, R172 ;  /* 0x000000b000007223 */ /* 0x010fe800000100ac */
[----:B------:R-:W-:Y:S04]  /*7f00*/  FADD.FTZ R0, R178, R0 ;  /* 0x00000000b2007221 */ /* 0x000fe80000010000 */
[----:B------:R-:W-:Y:S02]  /*7f10*/  FADD.FTZ R0, R65, R0 ;  /* 0x0000000041007221 */ /* 0x000fe40000010000 */
[----:B------:R-:W-:Y:S01]  /*7f20*/  FADD.FTZ R65, R193, R2 ;  /* 0x00000002c1417221 */ /* 0x000fe20000010000 */
[----:B------:R-:W-:Y:S02]  /*7f30*/  MOV R193, R191 ;  /* 0x000000bf00c17202 */ /* 0x000fe40000000f00 */
[----:B------:R-:W-:Y:S02]  /*7f40*/  MOV R191, R200 ;  /* 0x000000c800bf7202 */ /* 0x000fe40000000f00 */
[----:B------:R-:W-:Y:S02]  /*7f50*/  F2FP.BF16.PACK_AB R200, R209, R208 ;  /* 0x000000d0d1c8723e */ /* 0x000fe400000010ff */
[----:B------:R-:W-:Y:S02]  /*7f60*/  MOV R2, R188 ;  /* 0x000000bc00027202 */ /* 0x000fe40000000f00 */
[----:B------:R-:W-:Y:S02]  /*7f70*/  MOV R188, R192 ;  /* 0x000000c000bc7202 */ /* 0x000fe40000000f00 */
[----:B------:R-:W-:Y:S02]  /*7f80*/  MOV R192, R202 ;  /* 0x000000ca00c07202 */ /* 0x000fe40000000f00 */
[----:B------:R-:W-:Y:S07]  /*7f90*/  F2FP.BF16.PACK_AB R202, R216, R214 ;  /* 0x000000d6d8ca723e */ /* 0x000fee00000010ff */
[-C--:B------:R-:W-:Y:S07]  /*7fa0*/  HMMA.16816.F32.BF16 R176, R200, R184.reuse, R4 ;  /* 0x000000b8c8b0723c */ /* 0x080fee0000041804 */
[----:B------:R-:W-:Y:S01]  /*7fb0*/  MOV R7, R183 ;  /* 0x000000b700077202 */ /* 0x000fe20000000f00 */
[C---:B------:R-:W-:Y:S07]  /*7fc0*/  HMMA.16816.F32.BF16 R172, R36.reuse, R184, R8 ;  /* 0x000000b824ac723c */ /* 0x040fee0000041808 */
[----:B------:R-:W-:Y:S02]  /*7fd0*/  MOV R11, R180 ;  /* 0x000000b4000b7202 */ /* 0x000fe40000000f00 */
[----:B------:R-:W-:Y:S02]  /*7fe0*/  MOV R10, R181 ;  /* 0x000000b5000a7202 */ /* 0x000fe40000000f00 */
[-C--:B------:R-:W-:Y:S03]  /*7ff0*/  HMMA.16816.F32.BF16 R180, R36, R186.reuse, R12 ;  /* 0x000000ba24b4723c */ /* 0x080fe6000004180c */
[----:B------:R-:W-:Y:S02]  /*8000*/  MOV R9, R188 ;  /* 0x000000bc00097202 */ /* 0x000fe40000000f00 */
[----:B------:R-:W-:Y:S02]  /*8010*/  MOV R8, R193 ;  /* 0x000000c100087202 */ /* 0x000fe40000000f00 */
[----:B------:R-:W-:Y:S01]  /*8020*/  MOV R15, R7 ;  /* 0x00000007000f7202 */ /* 0x000fe20000000f00 */
[C---:B------:R-:W-:Y:S01]  /*8030*/  HMMA.16816.F32.BF16 R184, R200.reuse, R186, R16 ;  /* 0x000000bac8b8723c */ /* 0x040fe20000041810 */
[----:B------:R-:W4:Y:S03]  /*8040*/  LDSM.16.MT88.4 R4, [R229+0xf800] ;  /* 0x00f80000e504783b */ /* 0x000f260000004200 */
[----:B------:R-:W-:Y:S01]  /*8050*/  MOV R12, R189 ;  /* 0x000000bd000c7202 */ /* 0x000fe20000000f00 */
[----:B------:R-:W-:Y:S01]  /*8060*/  FADD.FTZ R9, R9, R64 ;  /* 0x0000004009097221 */ /* 0x000fe20000010000 */
[----:B------:R-:W-:Y:S01]  /*8070*/  MOV R13, R194 ;  /* 0x000000c2000d7202 */ /* 0x000fe20000000f00 */
[----:B------:R-:W-:Y:S01]  /*8080*/  FADD.FTZ R8, R8, R65 ;  /* 0x0000004108087221 */ /* 0x000fe20000010000 */
[-C--:B--2---:R-:W-:Y:S04]  /*8090*/  HMMA.16816.F32.BF16 R68, R200, R40.reuse, R68 ;  /* 0x00000028c844723c */ /* 0x084fe80000041844 */
[----:B------:R-:W-:Y:S01]  /*80a0*/  MOV R17, R190 ;  /* 0x000000be00117202 */ /* 0x000fe20000000f00 */
[----:B------:R-:W-:Y:S01]  /*80b0*/  FADD.FTZ R9, R13, R9 ;  /* 0x000000090d097221 */ /* 0x000fe20000010000 */
[----:B------:R-:W-:Y:S01]  /*80c0*/  MOV R18, R191 ;  /* 0x000000bf00127202 */ /* 0x000fe20000000f00 */
[----:B------:R-:W-:Y:S01]  /*80d0*/  FADD.FTZ R8, R12, R8 ;  /* 0x000000080c087221 */ /* 0x000fe20000010000 */
[C---:B------:R-:W-:Y:S04]  /*80e0*/  HMMA.16816.F32.BF16 R72, R36.reuse, R40, R72 ;  /* 0x000000282448723c */ /* 0x040fe80000041848 */
[----:B------:R-:W-:Y:S01]  /*80f0*/  FADD.FTZ R12, R10, R8 ;  /* 0x000000080a0c7221 */ /* 0x000fe20000010000 */
[----:B------:R-:W-:Y:S01]  /*8100*/  MOV R19, R192 ;  /* 0x000000c000137202 */ /* 0x000fe20000000f00 */
[----:B------:R-:W-:Y:S01]  /*8110*/  FADD.FTZ R8, R11, R9 ;  /* 0x000000090b087221 */ /* 0x000fe20000010000 */
[----:B------:R-:W-:Y:S01]  /*8120*/  MOV R14, R2 ;  /* 0x00000002000e7202 */ /* 0x000fe20000000f00 */
[-C--:B------:R-:W-:Y:S04]  /*8130*/  HMMA.16816.F32.BF16 R76, R36, R42.reuse, R76 ;  /* 0x0000002a244c723c */ /* 0x080fe8000004184c */
[----:B------:R-:W-:Y:S01]  /*8140*/  FADD.FTZ R11, R196, R8 ;  /* 0x00000008c40b7221 */ /* 0x000fe20000010000 */
[----:B------:R-:W-:Y:S01]  /*8150*/  MOV R2, R195 ;  /* 0x000000c300027202 */ /* 0x000fe20000000f00 */
[----:B------:R-:W-:Y:S01]  /*8160*/  FADD.FTZ R12, R164, R12 ;  /* 0x0000000ca40c7221 */ /* 0x000fe20000010000 */
[----:B------:R-:W-:Y:S01]  /*8170*/  MOV R164, R168 ;  /* 0x000000a800a47202 */ /* 0x000fe20000000f00 */
[C---:B------:R-:W-:Y:S04]  /*8180*/  HMMA.16816.F32.BF16 R80, R200.reuse, R42, R80 ;  /* 0x0000002ac850723c */ /* 0x040fe80000041850 */
[----:B------:R-:W-:Y:S02]  /*8190*/  FADD.FTZ R8, R248, R12 ;  /* 0x0000000cf8087221 */ /* 0x000fe40000010000 */
        /* <DEDUP_REMOVED lines=12> */
[----:B------:R-:W-:Y:S01]  /*8260*/  FADD.FTZ R2, R165, R2 ;  /* 0x00000002a5027221 */ /* 0x000fe20000010000 */
[----:B------:R-:W-:Y:S01]  /*8270*/  MOV R165, R167 ;  /* 0x000000a700a57202 */ /* 0x000fe20000000f00 */
        /* <DEDUP_REMOVED lines=16> */
[----:B------:R-:W-:Y:S04]  /*8380*/  FADD.FTZ R2, R226, R2 ;  /* 0x00000002e2027221 */ /* 0x000fe80000010000 */
[-C--:B------:R-:W-:Y:S04]  /*8390*/  HMMA.16816.F32.BF16 R124, R36, R46.reuse, R124 ;  /* 0x0000002e247c723c */ /* 0x080fe8000004187c */
[----:B------:R-:W-:Y:S04]  /*83a0*/  FADD.FTZ R9, R225, R2 ;  /* 0x00000002e1097221 */ /* 0x000fe80000010000 */
[C---:B------:R-:W-:Y:S04]  /*83b0*/  HMMA.16816.F32.BF16 R128, R200.reuse, R46, R128 ;  /* 0x0000002ec880723c */ /* 0x040fe80000041880 */
[----:B------:R-:W-:Y:S04]  /*83c0*/  FADD.FTZ R9, R207, R9 ;  /* 0x00000009cf097221 */ /* 0x000fe80000010000 */
[-C--:B---3--:R-:W-:Y:S08]  /*83d0*/  HMMA.16816.F32.BF16 R132, R200, R56.reuse, R132 ;  /* 0x00000038c884723c */ /* 0x088ff00000041884 */
[C---:B------:R-:W-:Y:S08]  /*83e0*/  HMMA.16816.F32.BF16 R136, R36.reuse, R56, R136 ;  /* 0x000000382488723c */ /* 0x040ff00000041888 */
[-C--:B------:R-:W-:Y:S08]  /*83f0*/  HMMA.16816.F32.BF16 R188, R36, R58.reuse, R20 ;  /* 0x0000003a24bc723c */ /* 0x080ff00000041814 */
[C---:B------:R-:W-:Y:S08]  /*8400*/  HMMA.16816.F32.BF16 R140, R200.reuse, R58, R140 ;  /* 0x0000003ac88c723c */ /* 0x040ff0000004188c */
[-C--:B-----5:R-:W-:Y:S08]  /*8410*/  HMMA.16816.F32.BF16 R144, R200, R60.reuse, R144 ;  /* 0x0000003cc890723c */ /* 0x0a0ff00000041890 */
[C---:B------:R-:W-:Y:S08]  /*8420*/  HMMA.16816.F32.BF16 R192, R36.reuse, R60, R32 ;  /* 0x0000003c24c0723c */ /* 0x040ff00000041820 */
[-C--:B------:R-:W-:Y:S08]  /*8430*/  HMMA.16816.F32.BF16 R148, R36, R62.reuse, R148 ;  /* 0x0000003e2494723c */ /* 0x080ff00000041894 */
[C---:B------:R-:W-:Y:S08]  /*8440*/  HMMA.16816.F32.BF16 R152, R200.reuse, R62, R152 ;  /* 0x0000003ec898723c */ /* 0x040ff00000041898 */
[-C--:B----4-:R-:W-:Y:S08]  /*8450*/  HMMA.16816.F32.BF16 R196, R200, R4.reuse, R24 ;  /* 0x00000004c8c4723c */ /* 0x090ff00000041818 */
        /* <DEDUP_REMOVED lines=15> */
[----:B------:R-:W-:Y:S01]  /*8550*/  FADD.FTZ R4, R170, R5 ;  /* 0x00000005aa047221 */ /* 0x000fe20000010000 */
[----:B------:R-:W-:Y:S01]  /*8560*/  MOV R170, R3 ;  /* 0x0000000300aa7202 */ /* 0x000fe20000000f00 */
[----:B------:R-:W-:Y:S01]  /*8570*/  FADD.FTZ R5, R211, R2 ;  /* 0x00000002d3057221 */ /* 0x000fe20000010000 */
[----:B------:R1:W-:Y:S01]  /*8580*/  STL [R1+0x4], R6 ;  /* 0x0000040601007387 */ /* 0x0003e20000100800 */
[----:B------:R-:W-:Y:S01]  /*8590*/  FADD.FTZ R2, R169, R0 ;  /* 0x00000000a9027221 */ /* 0x000fe20000010000 */
[----:B------:R-:W-:Y:S01]  /*85a0*/  MOV R169, R166 ;  /* 0x000000a600a97202 */ /* 0x000fe20000000f00 */
[----:B------:R-:W-:Y:S02]  /*85b0*/  FADD.FTZ R0, R67, R4 ;  /* 0x0000000443007221 */ /* 0x000fe40000010000 */
[----:B------:R-:W-:Y:S02]  /*85c0*/  FADD.FTZ R4, R215, R5 ;  /* 0x00000005d7047221 */ /* 0x000fe40000010000 */
[----:B------:R-:W-:Y:S02]  /*85d0*/  FADD.FTZ R2, R212, R2 ;  /* 0x00000002d4027221 */ /* 0x000fe40000010000 */
[----:B------:R-:W-:Y:S01]  /*85e0*/  FADD.FTZ R0, R213, R0 ;  /* 0x00000000d5007221 */ /* 0x000fe20000010000 */
[----:B------:R1:W-:Y:S04]  /*85f0*/  STL [R1+0x8], R4 ;  /* 0x0000080401007387 */ /* 0x0003e80000100800 */
[----:B------:R1:W-:Y:S04]  /*8600*/  STL [R1+0xc], R2 ;  /* 0x00000c0201007387 */ /* 0x0003e80000100800 */
[----:B------:R1:W-:Y:S02]  /*8610*/  STL [R1+0x20], R0 ;  /* 0x0000200001007387 */ /* 0x0003e40000100800 */
[----:B-1----:R-:W-:-:S05]  /*8620*/  @P0 BRA `(.L_x_88) ;  /* 0xffffc72000000947 */ /* 0x002fca000383ffff */
.L_x_87:
[----:B-1----:R-:W2:Y:S04]  /*8630*/  LDL.LU R5, [R1+0x4] ;  /* 0x0000040001057983 */ /* 0x002ea80000300800 */
[----:B------:R-:W3:Y:S04]  /*8640*/  LDL.LU R8, [R1+0x8] ;  /* 0x0000080001087983 */ /* 0x000ee80000300800 */
[----:B------:R-:W4:Y:S04]  /*8650*/  LDL.LU R7, [R1+0xc] ;  /* 0x00000c0001077983 */ /* 0x000f280000300800 */
[----:B------:R-:W4:Y:S01]  /*8660*/  LDL.LU R6, [R1+0x20] ;  /* 0x0000200001067983 */ /* 0x000f220000300800 */
[----:B------:R-:W-:Y:S01]  /*8670*/  ULDC.U8 UR4, c[0x0][0x329] ;  /* 0x0000ca4000047ab9 */ /* 0x000fe20000000000 */
[----:B------:R-:W-:Y:S01]  /*8680*/  BSSY B0, `(.L_x_91) ;  /* 0x00001ab000007945 */ /* 0x000fe20003800000 */
[----:B------:R-:W-:Y:S01]  /*8690*/  ISETP.NE.AND P0, PT, RZ, UR4, PT ;  /* 0x00000004ff007c0c */ /* 0x000fe2000bf05270 */
[----:B------:R-:W1:Y:S01]  /*86a0*/  S2R R204, SR_TID.X ;  /* 0x0000000000cc7919 */ /* 0x000e620000002100 */
[----:B------:R-:W-:-:S02]  /*86b0*/  ULDC.U8 UR5, c[0x0][0x328] ;  /* 0x0000ca0000057ab9 */ /* 0x000fc40000000000 */
[----:B------:R-:W-:-:S09]  /*86c0*/  ISETP.NE.AND P3, PT, RZ, UR5, PT ;  /* 0x00000005ff007c0c */ /* 0x000fd2000bf65270 */
[----:B------:R-:W-:-:S05]  /*86d0*/  @P0 MOV R171, c[0x0][0x210] ;  /* 0x0000840000ab0a02 */ /* 0x000fca0000000f00 */
[----:B------:R-:W-:Y:S01]  /*86e0*/  @P0 IMAD R171, R171, c[0x0][0x214], RZ ;  /* 0x00008500abab0a24 */ /* 0x000fe200078e02ff */
[----:B-1----:R-:W-:-:S04]  /*86f0*/  SHF.R.S32.HI R205, RZ, 0x1f, R204 ;  /* 0x0000001fffcd7819 */ /* 0x002fc800000114cc */
[----:B------:R-:W-:Y:S01]  /*8700*/  LEA.HI R18, R205, R204, RZ, 0x2 ;  /* 0x000000cccd127211 */ /* 0x000fe200078f10ff */
[----:B--2---:R-:W1:Y:S04]  /*8710*/  SHFL.BFLY PT, R4, R5, 0x2, 0x1f ;  /* 0x0c401f0005047f89 */ /* 0x004e6800000e0000 */
[----:B---3--:R-:W2:Y:S04]  /*8720*/  SHFL.BFLY PT, R0, R8, 0x2, 0x1f ;  /* 0x0c401f0008007f89 */ /* 0x008ea800000e0000 */
[----:B----4-:R-:W3:Y:S01]  /*8730*/  SHFL.BFLY PT, R2, R7, 0x2, 0x1f ;  /* 0x0c401f0007027f89 */ /* 0x010ee200000e0000 */
[----:B-1----:R-:W-:-:S03]  /*8740*/  FADD.FTZ R4, R4, R5 ;  /* 0x0000000504047221 */ /* 0x002fc60000010000 */
[----:B------:R-:W1:Y:S01]  /*8750*/  SHFL.BFLY PT, R5, R6, 0x2, 0x1f ;  /* 0x0c401f0006057f89 */ /* 0x000e6200000e0000 */
[----:B--2---:R-:W-:Y:S01]  /*8760*/  FADD.FTZ R0, R0, R8 ;  /* 0x0000000800007221 */ /* 0x004fe20000010000 */
[----:B------:R-:W-:Y:S02]  /*8770*/  SHF.R.S32.HI R8, RZ, 0x2, R18 ;  /* 0x00000002ff087819 */ /* 0x000fe40000011412 */
[----:B------:R-:W2:Y:S01]  /*8780*/  SHFL.BFLY PT, R164, R4, 0x1, 0x1f ;  /* 0x0c201f0004a47f89 */ /* 0x000ea200000e0000 */
[----:B---3--:R-:W-:-:S03]  /*8790*/  FADD.FTZ R2, R2, R7 ;  /* 0x0000000702027221 */ /* 0x008fc60000010000 */
[----:B------:R-:W3:Y:S04]  /*87a0*/  SHFL.BFLY PT, R165, R0, 0x1, 0x1f ;  /* 0x0c201f0000a57f89 */ /* 0x000ee800000e0000 */
[----:B------:R-:W4:Y:S01]  /*87b0*/  SHFL.BFLY PT, R7, R2, 0x1, 0x1f ;  /* 0x0c201f0002077f89 */ /* 0x000f2200000e0000 */
[----:B-1----:R-:W-:Y:S02]  /*87c0*/  FADD.FTZ R5, R5, R6 ;  /* 0x0000000605057221 */ /* 0x002fe40000010000 */
[----:B--2---:R-:W-:-:S03]  /*87d0*/  FADD.FTZ R164, R4, R164 ;  /* 0x000000a404a47221 */ /* 0x004fc60000010000 */
[----:B------:R-:W1:Y:S01]  /*87e0*/  SHFL.BFLY PT, R6, R5, 0x1, 0x1f ;  /* 0x0c201f0005067f89 */ /* 0x000e6200000e0000 */
[----:B------:R-:W-:Y:S01]  /*87f0*/  MOV R4, 0x3f800000 ;  /* 0x3f80000000047802 */ /* 0x000fe20000000f00 */
[----:B---3--:R-:W-:Y:S01]  /*8800*/  FADD.FTZ R165, R0, R165 ;  /* 0x000000a500a57221 */ /* 0x008fe20000010000 */
[----:B------:R-:W-:Y:S02]  /*8810*/  FSETP.NE.FTZ.AND P6, PT, R164, RZ, PT ;  /* 0x000000ffa400720b */ /* 0x000fe40003fd5000 */
[----:B------:R-:W-:Y:S01]  /*8820*/  MOV R0, 0x3f800000 ;  /* 0x3f80000000007802 */ /* 0x000fe20000000f00 */
[----:B----4-:R-:W-:Y:S01]  /*8830*/  FADD.FTZ R169, R2, R7 ;  /* 0x0000000702a97221 */ /* 0x010fe20000010000 */
[----:B------:R-:W-:Y:S02]  /*8840*/  SHF.R.S32.HI R2, RZ, 0x1f, R18 ;  /* 0x0000001fff027819 */ /* 0x000fe40000011412 */
[----:B------:R-:W-:Y:S02]  /*8850*/  @!P0 MOV R7, c[0x0][0x214] ;  /* 0x0000850000078a02 */ /* 0x000fe40000000f00 */
[----:B------:R-:W-:-:S02]  /*8860*/  LEA.HI R2, R2, R8, RZ, 0x3 ;  /* 0x0000000802027211 */ /* 0x000fc400078f18ff */
[----:B------:R-:W-:Y:S02]  /*8870*/  @!P0 SEL R171, R7, c[0x0][0x234], !P3 ;  /* 0x00008d0007ab8a07 */ /* 0x000fe40005800000 */
[----:B------:R-:W-:Y:S01]  /*8880*/  LOP3.LUT R2, R2, 0xfffffff8, RZ, 0xc0, !PT ;  /* 0xfffffff802027812 */ /* 0x000fe200078ec0ff */
[----:B------:R-:W2:Y:S01]  /*8890*/  @P6 MUFU.RCP R0, R164 ;  /* 0x000000a400006308 */ /* 0x000ea20000001000 */
[----:B------:R-:W-:Y:S02]  /*88a0*/  LOP3.LUT R18, R18, 0x3ffffffc, RZ, 0xc0, !PT ;  /* 0x3ffffffc12127812 */ /* 0x000fe400078ec0ff */
[----:B------:R-:W-:Y:S02]  /*88b0*/  FSETP.NE.FTZ.AND P5, PT, R165, RZ, PT ;  /* 0x000000ffa500720b */ /* 0x000fe40003fb5000 */
[----:B------:R-:W-:Y:S01]  /*88c0*/  IADD3 R18, -R18, R204, RZ ;  /* 0x000000cc12127210 */ /* 0x000fe20007ffe1ff */
[----:B-1----:R-:W-:Y:S01]  /*88d0*/  FADD.FTZ R170, R5, R6 ;  /* 0x0000000605aa7221 */ /* 0x002fe20000010000 */
[----:B------:R-:W-:Y:S01]  /*88e0*/  FSETP.NE.FTZ.AND P4, PT, R169, RZ, PT ;  /* 0x000000ffa900720b */ /* 0x000fe20003f95000 */
[----:B--2---:R-:W-:-:S08]  /*88f0*/  FMUL.FTZ R176, R0, R176 ;  /* 0x000000b000b07220 */ /* 0x004fd00000410000 */
[----:B------:R-:W1:Y:S01]  /*8900*/  @P5 MUFU.RCP R4, R165 ;  /* 0x000000a500045308 */ /* 0x000e620000001000 */
[C---:B------:R-:W-:Y:S02]  /*8910*/  FMUL.FTZ R7, R0.reuse, R177 ;  /* 0x000000b100077220 */ /* 0x040fe40000410000 */
[C---:B------:R-:W-:Y:S02]  /*8920*/  FMUL.FTZ R184, R0.reuse, R184 ;  /* 0x000000b800b87220 */ /* 0x040fe40000410000 */
[C---:B------:R-:W-:Y:S01]  /*8930*/  FMUL.FTZ R185, R0.reuse, R185 ;  /* 0x000000b900b97220 */ /* 0x040fe20000410000 */
[----:B------:R-:W-:Y:S01]  /*8940*/  F2FP.BF16.PACK_AB R7, R7, R176 ;  /* 0x000000b00707723e */ /* 0x000fe200000010ff */
[C---:B------:R-:W-:Y:S01]  /*8950*/  FMUL.FTZ R13, R0.reuse, R68 ;  /* 0x00000044000d7220 */ /* 0x040fe20000410000 */
[----:B------:R-:W-:Y:S01]  /*8960*/  MOV R68, 0x20 ;  /* 0x0000002000447802 */ /* 0x000fe20000000f00 */
[C---:B------:R-:W-:Y:S02]  /*8970*/  FMUL.FTZ R10, R0.reuse, R69 ;  /* 0x00000045000a7220 */ /* 0x040fe40000410000 */
[----:B------:R-:W-:-:S02]  /*8980*/  FMUL.FTZ R80, R0, R80 ;  /* 0x0000005000507220 */ /* 0x000fc40000410000 */
[----:B------:R-:W-:Y:S01]  /*8990*/  FMUL.FTZ R81, R0, R81 ;  /* 0x0000005100517220 */ /* 0x000fe20000410000 */
[----:B------:R-:W-:Y:S01]  /*89a0*/  F2FP.BF16.PACK_AB R10, R10, R13 ;  /* 0x0000000d0a0a723e */ /* 0x000fe200000010ff */
[C---:B------:R-:W-:Y:S01]  /*89b0*/  FMUL.FTZ R17, R0.reuse, R84 ;  /* 0x0000005400117220 */ /* 0x040fe20000410000 */
[----:B------:R-:W-:Y:S01]  /*89c0*/  LEA.HI R84, R205, R204, RZ, 0x5 ;  /* 0x000000cccd547211 */ /* 0x000fe200078f28ff */
[C---:B------:R-:W-:Y:S01]  /*89d0*/  FMUL.FTZ R22, R0.reuse, R85 ;  /* 0x0000005500167220 */ /* 0x040fe20000410000 */
[----:B------:R-:W-:Y:S01]  /*89e0*/  F2FP.BF16.PACK_AB R13, R81, R80 ;  /* 0x00000050510d723e */ /* 0x000fe200000010ff */
[C---:B------:R-:W-:Y:S01]  /*89f0*/  FMUL.FTZ R96, R0.reuse, R96 ;  /* 0x0000006000607220 */ /* 0x040fe20000410000 */
[----:B------:R-:W-:Y:S01]  /*8a00*/  SHF.R.S32.HI R84, RZ, 0x5, R84 ;  /* 0x00000005ff547819 */ /* 0x000fe20000011454 */
[----:B------:R-:W-:Y:S01]  /*8a10*/  FMUL.FTZ R97, R0, R97 ;  /* 0x0000006100617220 */ /* 0x000fe20000410000 */
[----:B------:R-:W-:Y:S01]  /*8a20*/  F2FP.BF16.PACK_AB R22, R22, R17 ;  /* 0x000000111616723e */ /* 0x000fe200000010ff */
[----:B------:R-:W-:Y:S01]  /*8a30*/  FMUL.FTZ R100, R0, R100 ;  /* 0x0000006400647220 */ /* 0x000fe20000410000 */
[----:B------:R-:W-:Y:S01]  /*8a40*/  LEA R18, R84, R18, 0x9 ;  /* 0x0000001254127211 */ /* 0x000fe200078e48ff */
        /* <DEDUP_REMOVED lines=28> */
[----:B------:R-:W-:Y:S01]  /*8c10*/  IADD3 R0, R8, -R2, RZ ;  /* 0x8000000208007210 */ /* 0x000fe20007ffe0ff */
[C---:B-1----:R-:W-:Y:S01]  /*8c20*/  FMUL.FTZ R178, R4.reuse, R178 ;  /* 0x000000b204b27220 */ /* 0x042fe20000410000 */
[----:B------:R-:W-:Y:S01]  /*8c30*/  F2FP.BF16.PACK_AB R33, R33, R196 ;  /* 0x000000c42121723e */ /* 0x000fe200000010ff */
[----:B------:R-:W-:Y:S01]  /*8c40*/  FMUL.FTZ R6, R4, R179 ;  /* 0x000000b304067220 */ /* 0x000fe20000410000 */
[----:B------:R-:W-:Y:S01]  /*8c50*/  SHF.L.U32 R2, R0, 0x6, RZ ;  /* 0x0000000600027819 */ /* 0x000fe200000006ff */
[----:B------:R-:W-:Y:S01]  /*8c60*/  FMUL.FTZ R186, R4, R186 ;  /* 0x000000ba04ba7220 */ /* 0x000fe20000410000 */
[----:B------:R-:W-:Y:S01]  /*8c70*/  LOP3.LUT R5, R0, 0x1, RZ, 0xc0, !PT ;  /* 0x0000000100057812 */ /* 0x000fe200078ec0ff */
[----:B------:R-:W-:Y:S01]  /*8c80*/  FMUL.FTZ R187, R4, R187 ;  /* 0x000000bb04bb7220 */ /* 0x000fe20000410000 */
[----:B------:R-:W-:Y:S01]  /*8c90*/  LOP3.LUT R2, R2, 0x1c0, RZ, 0xc0, !PT ;  /* 0x000001c002027812 */ /* 0x000fe200078ec0ff */
[C---:B------:R-:W-:Y:S01]  /*8ca0*/  FMUL.FTZ R70, R4.reuse, R70 ;  /* 0x0000004604467220 */ /* 0x040fe20000410000 */
[----:B------:R-:W-:Y:S01]  /*8cb0*/  ISETP.NE.U32.AND P1, PT, R5, 0x1, PT ;  /* 0x000000010500780c */ /* 0x000fe20003f25070 */
[----:B------:R-:W-:Y:S01]  /*8cc0*/  FMUL.FTZ R9, R4, R71 ;  /* 0x0000004704097220 */ /* 0x000fe20000410000 */
[----:B------:R-:W-:Y:S01]  /*8cd0*/  LEA.HI R2, R2, R2, RZ, 0x1d ;  /* 0x0000000202027211 */ /* 0x000fe200078fe8ff */
[----:B------:R-:W-:Y:S01]  /*8ce0*/  FMUL.FTZ R82, R4, R82 ;  /* 0x0000005204527220 */ /* 0x000fe20000410000 */
[----:B------:R-:W-:Y:S01]  /*8cf0*/  F2FP.BF16.PACK_AB R6, R6, R178 ;  /* 0x000000b20606723e */ /* 0x000fe200000010ff */
[----:B------:R-:W-:Y:S01]  /*8d00*/  FMUL.FTZ R12, R4, R83 ;  /* 0x00000053040c7220 */ /* 0x000fe20000410000 */
[----:B------:R-:W-:Y:S01]  /*8d10*/  LEA R18, R18, R2, 0x1 ;  /* 0x0000000212127211 */ /* 0x000fe200078e08ff */
[C---:B------:R-:W-:Y:S01]  /*8d20*/  FMUL.FTZ R86, R4.reuse, R86 ;  /* 0x0000005604567220 */ /* 0x040fe20000410000 */
[----:B------:R-:W-:Y:S01]  /*8d30*/  MOV R2, 0x3f800000 ;  /* 0x3f80000000027802 */ /* 0x000fe20000000f00 */
[----:B------:R-:W-:Y:S01]  /*8d40*/  FMUL.FTZ R21, R4, R87 ;  /* 0x0000005704157220 */ /* 0x000fe20000410000 */
[----:B------:R-:W-:Y:S01]  /*8d50*/  SHF.L.U32 R18, R18, 0x1, RZ ;  /* 0x0000000112127819 */ /* 0x000fe200000006ff */
[C---:B------:R-:W-:Y:S01]  /*8d60*/  FMUL.FTZ R98, R4.reuse, R98 ;  /* 0x0000006204627220 */ /* 0x040fe20000410000 */
[----:B------:R-:W-:Y:S01]  /*8d70*/  F2FP.BF16.PACK_AB R9, R9, R70 ;  /* 0x000000460909723e */ /* 0x000fe200000010ff */
[----:B------:R-:W-:Y:S01]  /*8d80*/  FMUL.FTZ R16, R4, R99 ;  /* 0x0000006304107220 */ /* 0x000fe20000410000 */
[C---:B------:R-:W-:Y:S01]  /*8d90*/  IADD3 R20, R18.reuse, -0x10, RZ ;  /* 0xfffffff012147810 */ /* 0x040fe20007ffe0ff */
[----:B------:R-:W1:Y:S01]  /*8da0*/  @P4 MUFU.RCP R2, R169 ;  /* 0x000000a900024308 */ /* 0x000e620000001000 */
[----:B------:R-:W-:Y:S01]  /*8db0*/  @P1 IADD3 R20, R18, 0x10, RZ ;  /* 0x0000001012141810 */ /* 0x000fe20007ffe0ff */
[----:B------:R-:W-:Y:S01]  /*8dc0*/  FMUL.FTZ R102, R4, R102 ;  /* 0x0000006604667220 */ /* 0x000fe20000410000 */
[----:B------:R-:W-:Y:S01]  /*8dd0*/  R2P PR, R0, 0x6 ;  /* 0x0000000600007804 */ /* 0x000fe20000000000 */
[C---:B------:R-:W-:Y:S01]  /*8de0*/  FMUL.FTZ R64, R4.reuse, R103 ;  /* 0x0000006704407220 */ /* 0x040fe20000410000 */
[----:B------:R-:W-:Y:S01]  /*8df0*/  MOV R0, 0x3f800000 ;  /* 0x3f80000000007802 */ /* 0x000fe20000000f00 */
[----:B------:R-:W-:Y:S01]  /*8e00*/  FMUL.FTZ R114, R4, R114 ;  /* 0x0000007204727220 */ /* 0x000fe20000410000 */
[----:B------:R2:W-:Y:S01]  /*8e10*/  STS [R18], R7 ;  /* 0x0000000712007388 */ /* 0x0005e20000000800 */
[----:B------:R-:W-:Y:S01]  /*8e20*/  SEL R68, R68, 0xffffffe0, !P1 ;  /* 0xffffffe044447807 */ /* 0x000fe20004800000 */
[----:B------:R-:W-:Y:S01]  /*8e30*/  FMUL.FTZ R60, R4, R115 ;  /* 0x00000073043c7220 */ /* 0x000fe20000410000 */
[----:B------:R-:W-:Y:S01]  /*8e40*/  FSETP.NE.FTZ.AND P1, PT, R170, RZ, PT ;  /* 0x000000ffaa00720b */ /* 0x000fe20003f35000 */
[C---:B------:R-:W-:Y:S01]  /*8e50*/  FMUL.FTZ R118, R4.reuse, R118 ;  /* 0x0000007604767220 */ /* 0x040fe20000410000 */
[----:B------:R-:W-:Y:S01]  /*8e60*/  STS [R18+0x400], R6 ;  /* 0x0004000612007388 */ /* 0x000fe20000000800 */
[----:B------:R-:W-:Y:S01]  /*8e70*/  FMUL.FTZ R56, R4, R119 ;  /* 0x0000007704387220 */ /* 0x000fe20000410000 */
[----:B------:R-:W-:Y:S01]  /*8e80*/  F2FP.BF16.PACK_AB R12, R12, R82 ;  /* 0x000000520c0c723e */ /* 0x000fe200000010ff */
[----:B------:R-:W-:Y:S01]  /*8e90*/  FMUL.FTZ R130, R4, R130 ;  /* 0x0000008204827220 */ /* 0x000fe20000410000 */
[----:B------:R-:W-:Y:S01]  /*8ea0*/  F2FP.BF16.PACK_AB R21, R21, R86 ;  /* 0x000000561515723e */ /* 0x000fe200000010ff */
[----:B-1----:R-:W-:Y:S01]  /*8eb0*/  FMUL.FTZ R172, R2, R172 ;  /* 0x000000ac02ac7220 */ /* 0x002fe20000410000 */
[----:B------:R-:W-:Y:S01]  /*8ec0*/  F2FP.BF16.PACK_AB R16, R16, R98 ;  /* 0x000000621010723e */ /* 0x000fe200000010ff */
[----:B------:R-:W-:Y:S01]  /*8ed0*/  FMUL.FTZ R5, R2, R173 ;  /* 0x000000ad02057220 */ /* 0x000fe20000410000 */
[----:B------:R-:W-:Y:S01]  /*8ee0*/  F2FP.BF16.PACK_AB R64, R64, R102 ;  /* 0x000000664040723e */ /* 0x000fe200000010ff */
[----:B------:R-:W-:Y:S01]  /*8ef0*/  FMUL.FTZ R52, R4, R131 ;  /* 0x0000008304347220 */ /* 0x000fe20000410000 */
[----:B------:R-:W-:Y:S01]  /*8f00*/  F2FP.BF16.PACK_AB R60, R60, R114 ;  /* 0x000000723c3c723e */ /* 0x000fe200000010ff */
[----:B------:R-:W1:Y:S01]  /*8f10*/  @P1 MUFU.RCP R0, R170 ;  /* 0x000000aa00001308 */ /* 0x000e620000001000 */
[C---:B------:R-:W-:Y:S01]  /*8f20*/  FMUL.FTZ R134, R4.reuse, R134 ;  /* 0x0000008604867220 */ /* 0x040fe20000410000 */
[----:B------:R-:W-:Y:S01]  /*8f30*/  F2FP.BF16.PACK_AB R5, R5, R172 ;  /* 0x000000ac0505723e */ /* 0x000fe200000010ff */
[----:B------:R-:W-:Y:S01]  /*8f40*/  FMUL.FTZ R48, R4, R135 ;  /* 0x0000008704307220 */ /* 0x000fe20000410000 */
[----:B------:R-:W-:Y:S01]  /*8f50*/  F2FP.BF16.PACK_AB R56, R56, R118 ;  /* 0x000000763838723e */ /* 0x000fe200000010ff */
[----:B------:R-:W-:Y:S01]  /*8f60*/  FMUL.FTZ R142, R4, R142 ;  /* 0x0000008e048e7220 */ /* 0x000fe20000410000 */
[----:B------:R-:W-:Y:S01]  /*8f70*/  F2FP.BF16.PACK_AB R52, R52, R130 ;  /* 0x000000823434723e */ /* 0x000fe200000010ff */
[----:B------:R-:W-:Y:S01]  /*8f80*/  FMUL.FTZ R44, R4, R143 ;  /* 0x0000008f042c7220 */ /* 0x000fe20000410000 */
[----:B------:R-:W-:Y:S01]  /*8f90*/  F2FP.BF16.PACK_AB R48, R48, R134 ;  /* 0x000000863030723e */ /* 0x000fe200000010ff */
[----:B------:R-:W-:Y:S01]  /*8fa0*/  FMUL.FTZ R146, R4, R146 ;  /* 0x0000009204927220 */ /* 0x000fe20000410000 */
[----:B--2---:R-:W-:Y:S01]  /*8fb0*/  IADD3 R7, R68, R20, RZ ;  /* 0x0000001444077210 */ /* 0x004fe20007ffe0ff */
[----:B------:R-:W-:Y:S01]  /*8fc0*/  FMUL.FTZ R40, R4, R147 ;  /* 0x0000009304287220 */ /* 0x000fe20000410000 */
[----:B------:R-:W-:Y:S01]  /*8fd0*/  F2FP.BF16.PACK_AB R44, R44, R142 ;  /* 0x0000008e2c2c723e */ /* 0x000fe200000010ff */
[C---:B------:R-:W-:Y:S01]  /*8fe0*/  FMUL.FTZ R154, R4.reuse, R154 ;  /* 0x0000009a049a7220 */ /* 0x040fe20000410000 */
[----:B------:R-:W-:Y:S01]  /*8ff0*/  F2FP.BF16.PACK_AB R29, R29, R200 ;  /* 0x000000c81d1d723e */ /* 0x000fe200000010ff */
[----:B------:R-:W-:Y:S01]  /*9000*/  FMUL.FTZ R36, R4, R155 ;  /* 0x0000009b04247220 */ /* 0x000fe20000410000 */
[----:B------:R-:W-:Y:S01]  /*9010*/  F2FP.BF16.PACK_AB R40, R40, R146 ;  /* 0x000000922828723e */ /* 0x000fe200000010ff */
[C---:B------:R-:W-:Y:S01]  /*9020*/  FMUL.FTZ R198, R4.reuse, R198 ;  /* 0x000000c604c67220 */ /* 0x040fe20000410000 */
[----:B------:R-:W-:Y:S01]  /*9030*/  ISETP.NE.OR P3, PT, RZ, UR4, !P3 ;  /* 0x00000004ff007c0c */ /* 0x000fe2000df65670 */
        /* <DEDUP_REMOVED lines=50> */
[C---:B-1----:R-:W-:Y:S01]  /*9360*/  FMUL.FTZ R175, R0.reuse, R175 ;  /* 0x000000af00af7220 */ /* 0x042fe20000410000 */
[----:B------:R-:W-:Y:S01]  /*9370*/  F2FP.BF16.PACK_AB R31, R31, R156 ;  /* 0x0000009c1f1f723e */ /* 0x000fe200000010ff */
[C---:B------:R-:W-:Y:S01]  /*9380*/  FMUL.FTZ R4, R0.reuse, R174 ;  /* 0x000000ae00047220 */ /* 0x040fe20000410000 */
[----:B------:R-:W-:Y:S01]  /*9390*/  F2FP.BF16.PACK_AB R27, R27, R160 ;  /* 0x000000a01b1b723e */ /* 0x000fe200000010ff */
[C---:B------:R-:W-:Y:S01]  /*93a0*/  FMUL.FTZ R183, R0.reuse, R183 ;  /* 0x000000b700b77220 */ /* 0x040fe20000410000 */
[----:B------:R-:W-:Y:S01]  /*93b0*/  STS [R20], R2 ;  /* 0x0000000214007388 */ /* 0x000fe20000000800 */
        /* <DEDUP_REMOVED lines=43> */
[----:B------:R-:W-:Y:S02]  /*9670*/  F2FP.BF16.PACK_AB R0, R187, R186 ;  /* 0x000000babb00723e */ /* 0x000fe400000010ff */
[----:B------:R-:W-:Y:S02]  /*9680*/  F2FP.BF16.PACK_AB R30, R159, R30 ;  /* 0x0000001e9f1e723e */ /* 0x000fe400000010ff */
[----:B------:R-:W-:Y:S01]  /*9690*/  F2FP.BF16.PACK_AB R26, R163, R26 ;  /* 0x0000001aa31a723e */ /* 0x000fe200000010ff */
[----:B------:R1:W-:Y:S04]  /*96a0*/  STS [R20+0x400], R0 ;  /* 0x0004000014007388 */ /* 0x0003e80000000800 */
[----:B------:R2:W-:Y:S04]  /*96b0*/  STS [R18+0x2000], R5 ;  /* 0x0020000512007388 */ /* 0x0005e80000000800 */
[----:B------:R3:W-:Y:S04]  /*96c0*/  STS [R18+0x2400], R4 ;  /* 0x0024000412007388 */ /* 0x0007e80000000800 */
[----:B------:R-:W-:Y:S04]  /*96d0*/  STS [R20+0x2000], R8 ;  /* 0x0020000814007388 */ /* 0x000fe80000000800 */
[----:B------:R4:W-:Y:S01]  /*96e0*/  STS [R20+0x2400], R11 ;  /* 0x0024000b14007388 */ /* 0x0009e20000000800 */
[----:B-1----:R-:W-:-:S02]  /*96f0*/  IADD3 R0, R18, R68, RZ ;  /* 0x0000004412007210 */ /* 0x002fc40007ffe0ff */
[----:B--2---:R-:W-:-:S03]  /*9700*/  MOV R5, 0x40 ;  /* 0x0000004000057802 */ /* 0x004fc60000000f00 */
[----:B------:R1:W-:Y:S01]  /*9710*/  STS [R0], R10 ;  /* 0x0000000a00007388 */ /* 0x0003e20000000800 */
[----:B------:R-:W-:-:S03]  /*9720*/  SEL R5, R5, 0xffffffc0, !P2 ;  /* 0xffffffc005057807 */ /* 0x000fc60005000000 */
[----:B------:R2:W-:Y:S01]  /*9730*/  STS [R0+0x400], R9 ;  /* 0x0004000900007388 */ /* 0x0005e20000000800 */
[----:B---3--:R-:W-:-:S03]  /*9740*/  IADD3 R4, R18, R5, RZ ;  /* 0x0000000512047210 */ /* 0x008fc60007ffe0ff */
[----:B------:R-:W-:Y:S01]  /*9750*/  STS [R7], R13 ;  /* 0x0000000d07007388 */ /* 0x000fe20000000800 */
[----:B------:R-:W-:Y:S02]  /*9760*/  IADD3 R6, R5, R20, RZ ;  /* 0x0000001405067210 */ /* 0x000fe40007ffe0ff */
[-C--:B------:R-:W-:Y:S01]  /*9770*/  IADD3 R2, R0, R5.reuse, RZ ;  /* 0x0000000500027210 */ /* 0x080fe20007ffe0ff */
[----:B------:R-:W-:Y:S01]  /*9780*/  STS [R7+0x400], R12 ;  /* 0x0004000c07007388 */ /* 0x000fe20000000800 */
[----:B------:R-:W-:Y:S01]  /*9790*/  IADD3 R5, R7, R5, RZ ;  /* 0x0000000507057210 */ /* 0x000fe20007ffe0ff */
[----:B----4-:R-:W-:Y:S02]  /*97a0*/  @P1 MUFU.LG2 R11, R170 ;  /* 0x000000aa000b1308 */ /* 0x010fe40000000c00 */
[----:B------:R3:W-:Y:S04]  /*97b0*/  STS [R0+0x2000], R14 ;  /* 0x0020000e00007388 */ /* 0x0007e80000000800 */
[----:B------:R4:W-:Y:S04]  /*97c0*/  STS [R0+0x2400], R15 ;  /* 0x0024000f00007388 */ /* 0x0009e80000000800 */
[----:B------:R-:W-:Y:S01]  /*97d0*/  STS [R7+0x2000], R24 ;  /* 0x0020001807007388 */ /* 0x000fe20000000800 */
[----:B-1----:R-:W1:Y:S03]  /*97e0*/  @P5 MUFU.LG2 R10, R165 ;  /* 0x000000a5000a5308 */ /* 0x002e660000000c00 */
[----:B------:R-:W-:Y:S04]  /*97f0*/  STS [R7+0x2400], R23 ;  /* 0x0024001707007388 */ /* 0x000fe80000000800 */
[----:B------:R-:W-:Y:S01]  /*9800*/  STS [R4], R22 ;  /* 0x0000001604007388 */ /* 0x000fe20000000800 */
[----:B--2---:R-:W2:Y:S03]  /*9810*/  @P4 MUFU.LG2 R9, R169 ;  /* 0x000000a900094308 */ /* 0x004ea60000000c00 */
[----:B------:R-:W-:Y:S04]  /*9820*/  STS [R4+0x400], R21 ;  /* 0x0004001504007388 */ /* 0x000fe80000000800 */
[----:B------:R-:W-:Y:S01]  /*9830*/  STS [R6], R17 ;  /* 0x0000001106007388 */ /* 0x000fe20000000800 */
[----:B-1----:R-:W-:Y:S01]  /*9840*/  @P5 FMUL.FTZ R10, R10, 0.69314718246459960938 ;  /* 0x3f3172180a0a5820 */ /* 0x002fe20000410000 */
[----:B---3--:R-:W-:-:S02]  /*9850*/  MOV R14, 0x7f800000 ;  /* 0x7f800000000e7802 */ /* 0x008fc40000000f00 */
[----:B------:R1:W-:Y:S01]  /*9860*/  STS [R6+0x400], R16 ;  /* 0x0004001006007388 */ /* 0x0003e20000000800 */
[----:B----4-:R-:W-:Y:S01]  /*9870*/  MOV R15, 0x7f800000 ;  /* 0x7f800000000f7802 */ /* 0x010fe20000000f00 */
[----:B------:R-:W-:Y:S02]  /*9880*/  @P5 FFMA.FTZ R15, R167, c[0x0][0x238], R10 ;  /* 0x00008e00a70f5a23 */ /* 0x000fe4000001000a */
[----:B------:R-:W-:Y:S01]  /*9890*/  STS [R4+0x2000], R19 ;  /* 0x0020001304007388 */ /* 0x000fe20000000800 */
[----:B--2---:R-:W-:-:S03]  /*98a0*/  @P4 FMUL.FTZ R9, R9, 0.69314718246459960938 ;  /* 0x3f31721809094820 */ /* 0x004fc60000410000 */
[----:B------:R-:W-:Y:S04]  /*98b0*/  STS [R4+0x2400], R25 ;  /* 0x0024001904007388 */ /* 0x000fe80000000800 */
[----:B------:R-:W-:Y:S04]  /*98c0*/  STS [R6+0x2000], R67 ;  /* 0x0020004306007388 */ /* 0x000fe80000000800 */
[----:B------:R-:W-:Y:S04]  /*98d0*/  STS [R6+0x2400], R66 ;  /* 0x0024004206007388 */ /* 0x000fe80000000800 */
[----:B------:R-:W-:Y:S04]  /*98e0*/  STS [R2], R65 ;  /* 0x0000004102007388 */ /* 0x000fe80000000800 */
[----:B------:R-:W-:Y:S01]  /*98f0*/  STS [R2+0x400], R64 ;  /* 0x0004004002007388 */ /* 0x000fe20000000800 */
[----:B-1----:R-:W-:-:S03]  /*9900*/  MOV R16, 0x7f800000 ;  /* 0x7f80000000107802 */ /* 0x002fc60000000f00 */
        /* <DEDUP_REMOVED lines=21> */
[----:B------:R2:W-:Y:S04]  /*9a60*/  STS [R7+0x6400], R42 ;  /* 0x0064002a07007388 */ /* 0x0005e80000000800 */
[----:B------:R-:W-:Y:S04]  /*9a70*/  STS [R4+0x4000], R41 ;  /* 0x0040002904007388 */ /* 0x000fe80000000800 */
[----:B------:R-:W-:Y:S04]  /*9a80*/  STS [R4+0x4400], R40 ;  /* 0x0044002804007388 */ /* 0x000fe80000000800 */
[----:B------:R-:W-:Y:S04]  /*9a90*/  STS [R6+0x4000], R37 ;  /* 0x0040002506007388 */ /* 0x000fe80000000800 */
[----:B------:R-:W-:Y:S01]  /*9aa0*/  STS [R6+0x4400], R36 ;  /* 0x0044002406007388 */ /* 0x000fe20000000800 */
[----:B-1----:R-:W-:Y:S01]  /*9ab0*/  @P0 MOV R0, 0x1 ;  /* 0x0000000100000802 */ /* 0x002fe20000000f00 */
[----:B------:R-:W-:-:S02]  /*9ac0*/  @!P0 IMAD R0, R171, c[0x0][0x1c0], RZ ;  /* 0x00007000ab008a24 */ /* 0x000fc400078e02ff */
[----:B------:R-:W-:Y:S04]  /*9ad0*/  STS [R4+0x6000], R39 ;  /* 0x0060002704007388 */ /* 0x000fe80000000800 */
[----:B------:R-:W-:Y:S01]  /*9ae0*/  STS [R4+0x6400], R38 ;  /* 0x0064002604007388 */ /* 0x000fe20000000800 */
[----:B--2---:R-:W-:Y:S02]  /*9af0*/  @P0 MOV R7, c[0x0][0x210] ;  /* 0x0000840000070a02 */ /* 0x004fe40000000f00 */
[----:B------:R-:W-:Y:S01]  /*9b00*/  @!P0 MOV R7, 0x1 ;  /* 0x0000000100078802 */ /* 0x000fe20000000f00 */
        /* <DEDUP_REMOVED lines=10> */
[----:B------:R-:W-:Y:S06]  /*9bb0*/  BAR.SYNC.DEFER_BLOCKING 0x0 ;  /* 0x0000000000007b1d */ /* 0x000fec0000010000 */
[----:B------:R-:W3:Y:S04]  /*9bc0*/  S2R R13, SR_TID.X ;  /* 0x00000000000d7919 */ /* 0x000ee80000002100 */
[----:B------:R-:W4:Y:S01]  /*9bd0*/  S2R R18, SR_CTAID.Y ;  /* 0x0000000000127919 */ /* 0x000f220000002600 */
[----:B-1----:R-:W1:Y:S03]  /*9be0*/  @P6 MUFU.LG2 R2, R164 ;  /* 0x000000a400026308 */ /* 0x002e660000000c00 */
[----:B------:R-:W4:Y:S04]  /*9bf0*/  S2R R17, SR_CTAID.X ;  /* 0x0000000000117919 */ /* 0x000f280000002500 */
[----:B------:R-:W4:Y:S01]  /*9c00*/  S2R R19, SR_CTAID.Z ;  /* 0x0000000000137919 */ /* 0x000f220000002700 */
[----:B--2---:R-:W-:-:S03]  /*9c10*/  CS2R R4, SRZ ;  /* 0x0000000000047805 */ /* 0x004fc6000001ff00 */
[----:B------:R2:W2:Y:S04]  /*9c20*/  LDS.128 R20, [R247] ;  /* 0x00000000f7147984 */ /* 0x0004a80000000c00 */
[----:B------:R2:W2:Y:S01]  /*9c30*/  LDS.128 R28, [R247+0x800] ;  /* 0x00080000f71c7984 */ /* 0x0004a20000000c00 */
[----:B-1----:R-:W-:Y:S01]  /*9c40*/  @P6 FMUL.FTZ R2, R2, 0.69314718246459960938 ;  /* 0x3f31721802026820 */ /* 0x002fe20000410000 */
[----:B---3--:R-:W-:Y:S02]  /*9c50*/  SHF.R.S32.HI R6, RZ, 0x1f, R13 ;  /* 0x0000001fff067819 */ /* 0x008fe4000001140d */
[----:B------:R1:W3:Y:S01]  /*9c60*/  LDS.128 R36, [R247+0x1000] ;  /* 0x00100000f7247984 */ /* 0x0002e20000000c00 */
[----:B------:R-:W-:Y:S01]  /*9c70*/  @P6 FFMA.FTZ R16, R168, c[0x0][0x238], R2 ;  /* 0x00008e00a8106a23 */ /* 0x000fe20000010002 */
[----:B------:R-:W-:Y:S01]  /*9c80*/  LEA.HI R6, R6, R13, RZ, 0x5 ;  /* 0x0000000d06067211 */ /* 0x000fe200078f28ff */
[C---:B----4-:R-:W-:Y:S01]  /*9c90*/  IMAD R0, R18.reuse, R0, RZ ;  /* 0x0000000012007224 */ /* 0x050fe200078e02ff */
[----:B------:R1:W4:Y:S01]  /*9ca0*/  LDS.128 R44, [R247+0x1800] ;  /* 0x00180000f72c7984 */ /* 0x0003220000000c00 */
[----:B------:R-:W-:Y:S01]  /*9cb0*/  @!P3 IMAD R12, R18, c[0x0][0x214], RZ ;  /* 0x00008500120cba24 */ /* 0x000fe200078e02ff */
[----:B------:R-:W-:Y:S01]  /*9cc0*/  LOP3.LUT R6, R6, 0xffffffe0, RZ, 0xc0, !PT ;  /* 0xffffffe006067812 */ /* 0x000fe200078ec0ff */
[----:B------:R-:W-:Y:S01]  /*9cd0*/  IMAD R2, R17, R7, RZ ;  /* 0x0000000711027224 */ /* 0x000fe200078e02ff */
[----:B------:R1:W1:Y:S01]  /*9ce0*/  LDS.128 R56, [R247+0x2000] ;  /* 0x00200000f7387984 */ /* 0x0002620000000c00 */
[----:B------:R-:W-:-:S02]  /*9cf0*/  SEL R8, R0, RZ, P3 ;  /* 0x000000ff00087207 */ /* 0x000fc40001800000 */
[----:B------:R-:W-:Y:S01]  /*9d00*/  IADD3 R0, -R6, R13, RZ ;  /* 0x0000000d06007210 */ /* 0x000fe20007ffe1ff */
[----:B------:R1:W1:Y:S01]  /*9d10*/  LDS.128 R80, [R247+0x2800] ;  /* 0x00280000f7507984 */ /* 0x0002620000000c00 */
[----:B------:R-:W-:Y:S01]  /*9d20*/  @!P3 SHF.R.S32.HI R5, RZ, 0x1f, R12 ;  /* 0x0000001fff05b819 */ /* 0x000fe2000001140c */
[----:B------:R-:W-:Y:S01]  /*9d30*/  IMAD R6, R19, R171, R8 ;  /* 0x000000ab13067224 */ /* 0x000fe200078e0208 */
[----:B------:R-:W-:Y:S01]  /*9d40*/  @!P3 MOV R4, R12 ;  /* 0x0000000c0004b202 */ /* 0x000fe20000000f00 */
[----:B------:R1:W1:Y:S01]  /*9d50*/  LDS.128 R76, [R247+0x3000] ;  /* 0x00300000f74c7984 */ /* 0x0002620000000c00 */
[----:B------:R-:W-:Y:S01]  /*9d60*/  LOP3.LUT P3, RZ, R0, 0x3, RZ, 0xc0, !PT ;  /* 0x0000000300ff7812 */ /* 0x000fe2000786c0ff */
[----:B------:R-:W-:Y:S01]  /*9d70*/  @P1 FMUL.FTZ R8, R11, 0.69314718246459960938 ;  /* 0x3f3172180b081820 */ /* 0x000fe20000410000 */
[----:B------:R-:W-:Y:S01]  /*9d80*/  SHF.L.U32 R2, R2, 0x7, RZ ;  /* 0x0000000702027819 */ /* 0x000fe200000006ff */
[----:B------:R1:W1:Y:S01]  /*9d90*/  LDS.128 R72, [R247+0x3800] ;  /* 0x00380000f7487984 */ /* 0x0002620000000c00 */
[----:B------:R-:W-:Y:S01]  /*9da0*/  MOV R13, 0x7f800000 ;  /* 0x7f800000000d7802 */ /* 0x000fe20000000f00 */
[----:B------:R-:W-:Y:S01]  /*9db0*/  @P4 FFMA.FTZ R13, R166, c[0x0][0x238], R9 ;  /* 0x00008e00a60d4a23 */ /* 0x000fe20000010009 */
[----:B------:R-:W-:Y:S01]  /*9dc0*/  IADD3 R11, P2, P0, R2, R4, R6 ;  /* 0x00000004020b7210 */ /* 0x000fe2000785e006 */
[----:B------:R1:W1:Y:S01]  /*9dd0*/  LDS.128 R24, [R247+0x4000] ;  /* 0x00400000f7187984 */ /* 0x0002620000000c00 */
[----:B------:R-:W-:Y:S01]  /*9de0*/  SHF.R.S32.HI R4, RZ, 0x1f, R2 ;  /* 0x0000001fff047819 */ /* 0x000fe20000011402 */
[----:B------:R-:W-:Y:S01]  /*9df0*/  @P1 FFMA.FTZ R14, R3, c[0x0][0x238], R8 ;  /* 0x00008e00030e1a23 */ /* 0x000fe20000010008 */
[----:B------:R-:W-:Y:S01]  /*9e00*/  SHF.R.S32.HI R2, RZ, 0x1f, R6 ;  /* 0x0000001fff027819 */ /* 0x000fe20000011406 */
[----:B------:R1:W1:Y:S03]  /*9e10*/  LDS.128 R32, [R247+0x4800] ;  /* 0x00480000f7207984 */ /* 0x0002660000000c00 */
[----:B------:R-:W-:Y:S01]  /*9e20*/  IADD3.X R10, R4, R5, R2, P2, P0 ;  /* 0x00000005040a7210 */ /* 0x000fe200017e0402 */
[----:B------:R1:W1:Y:S04]  /*9e30*/  LDS.128 R40, [R247+0x5000] ;  /* 0x00500000f7287984 */ /* 0x0002680000000c00 */
[----:B------:R1:W1:Y:S04]  /*9e40*/  LDS.128 R52, [R247+0x5800] ;  /* 0x00580000f7347984 */ /* 0x0002680000000c00 */
[----:B------:R1:W1:Y:S04]  /*9e50*/  LDS.128 R68, [R247+0x6000] ;  /* 0x00600000f7447984 */ /* 0x0002680000000c00 */
[----:B------:R1:W1:Y:S04]  /*9e60*/  LDS.128 R64, [R247+0x6800] ;  /* 0x00680000f7407984 */ /* 0x0002680000000c00 */
[----:B------:R1:W1:Y:S04]  /*9e70*/  LDS.128 R60, [R247+0x7000] ;  /* 0x00700000f73c7984 */ /* 0x0002680000000c00 */
[----:B------:R1:W1:Y:S01]  /*9e80*/  LDS.128 R48, [R247+0x7800] ;  /* 0x00780000f7307984 */ /* 0x0002620000000c00 */
[----:B------:R-:W-:Y:S05]  /*9e90*/  @P3 BRA `(.L_x_92) ;  /* 0x0000029000003947 */ /* 0x000fea0003800000 */
[----:B--234-:R-:W-:Y:S01]  /*9ea0*/  SHF.R.S32.HI R2, RZ, 0x1f, R84 ;  /* 0x0000001fff027819 */ /* 0x01cfe20000011454 */
[----:B------:R-:W-:Y:S01]  /*9eb0*/  IMAD.MOV.U32 R5, RZ, RZ, c[0x0][0x214] ;  /* 0x00008500ff057624 */ /* 0x000fe200078e00ff */
[----:B------:R-:W-:-:S02]  /*9ec0*/  SHF.R.S32.HI R3, RZ, 0x1f, R0 ;  /* 0x0000001fff037819 */ /* 0x000fc40000011400 */
[----:B------:R-:W-:Y:S01]  /*9ed0*/  LEA.HI R2, R2, R84, RZ, 0x2 ;  /* 0x0000005402027211 */ /* 0x000fe200078f10ff */
[----:B------:R-:W-:Y:S01]  /*9ee0*/  IMAD R5, R17, -0x80, R5 ;  /* 0xffffff8011057824 */ /* 0x000fe200078e0205 */
[----:B------:R-:W-:Y:S02]  /*9ef0*/  LEA.HI R0, R3, R0, RZ, 0x2 ;  /* 0x0000000003007211 */ /* 0x000fe400078f10ff */
[----:B------:R-:W-:Y:S02]  /*9f00*/  LOP3.LUT R2, R2, 0xffffffc, RZ, 0xc0, !PT ;  /* 0x0ffffffc02027812 */ /* 0x000fe400078ec0ff */
[----:B------:R-:W-:-:S03]  /*9f10*/  SHF.R.S32.HI R0, RZ, 0x2, R0 ;  /* 0x00000002ff007819 */ /* 0x000fc60000011400 */
[----:B------:R-:W-:-:S04]  /*9f20*/  IMAD.IADD R2, R84, 0x1, -R2 ;  /* 0x0000000154027824 */ /* 0x000fc800078e0a02 */
[----:B------:R-:W-:-:S05]  /*9f30*/  IMAD R0, R2, 0x10, R0 ;  /* 0x0000001002007824 */ /* 0x000fca00078e0200 */
[CC--:B------:R-:W-:Y:S02]  /*9f40*/  ISETP.GE.AND P6, PT, R0.reuse, R5.reuse, PT ;  /* 0x000000050000720c */ /* 0x0c0fe40003fc6270 */
[C---:B------:R-:W-:Y:S02]  /*9f50*/  IADD3 R3, R0.reuse, 0x8, RZ ;  /* 0x0000000800037810 */ /* 0x040fe40007ffe0ff */
[C---:B------:R-:W-:Y:S02]  /*9f60*/  IADD3 R2, R0.reuse, 0x40, RZ ;  /* 0x0000004000027810 */ /* 0x040fe40007ffe0ff */
[----:B------:R-:W-:Y:S02]  /*9f70*/  IADD3 R4, R0, 0x48, RZ ;  /* 0x0000004800047810 */ /* 0x000fe40007ffe0ff */
[-C--:B------:R-:W-:Y:S02]  /*9f80*/  ISETP.GE.AND P5, PT, R3, R5.reuse, PT ;  /* 0x000000050300720c */ /* 0x080fe40003fa6270 */
[----:B------:R-:W-:-:S02]  /*9f90*/  ISETP.GE.AND P4, PT, R2, R5, PT ;  /* 0x000000050200720c */ /* 0x000fc40003f86270 */
[----:B------:R-:W-:Y:S01]  /*9fa0*/  ISETP.GE.AND P3, PT, R4, R5, PT ;  /* 0x000000050400720c */ /* 0x000fe20003f66270 */
[----:B------:R-:W-:-:S05]  /*9fb0*/  @!P6 IMAD R0, R0, R7, RZ ;  /* 0x000000070000e224 */ /* 0x000fca00078e02ff */
[----:B------:R-:W-:-:S03]  /*9fc0*/  @!P6 IADD3 R5, P0, R0, R11, RZ ;  /* 0x0000000b0005e210 */ /* 0x000fc60007f1e0ff */
[-C--:B------:R-:W-:Y:S01]  /*9fd0*/  @!P5 IMAD R3, R3, R7.reuse, RZ ;  /* 0x000000070303d224 */ /* 0x080fe200078e02ff */
[-C--:B------:R-:W-:Y:S01]  /*9fe0*/  @!P6 LEA.HI.X.SX32 R6, R0, R10.reuse, 0x1, P0 ;  /* 0x0000000a0006e211 */ /* 0x080fe200000f0eff */
[-C--:B------:R-:W-:Y:S01]  /*9ff0*/  @!P4 IMAD R12, R2, R7.reuse, RZ ;  /* 0x00000007020cc224 */ /* 0x080fe200078e02ff */
[----:B------:R-:W-:Y:S01]  /*a000*/  @!P6 LEA R8, P0, R5, c[0x0][0x200], 0x2 ;  /* 0x000080000508ea11 */ /* 0x000fe200078010ff */
[----:B------:R-:W-:Y:S01]  /*a010*/  @!P3 IMAD R2, R4, R7, RZ ;  /* 0x000000070402b224 */ /* 0x000fe200078e02ff */
[-C--:B------:R-:W-:Y:S02]  /*a020*/  @!P5 IADD3 R0, P2, R3, R11.reuse, RZ ;  /* 0x0000000b0300d210 */ /* 0x080fe40007f5e0ff */
[----:B------:R-:W-:Y:S02]  /*a030*/  @!P6 LEA.HI.X R9, R5, c[0x0][0x204], R6, 0x2, P0 ;  /* 0x000081000509ea11 */ /* 0x000fe400000f1406 */
[-C--:B------:R-:W-:Y:S02]  /*a040*/  @!P4 IADD3 R5, P1, R12, R11.reuse, RZ ;  /* 0x0000000b0c05c210 */ /* 0x080fe40007f3e0ff */
[----:B------:R-:W-:Y:S01]  /*a050*/  @!P3 IADD3 R11, P0, R2, R11, RZ ;  /* 0x0000000b020bb210 */ /* 0x000fe20007f1e0ff */
[----:B------:R2:W-:Y:S01]  /*a060*/  @!P6 STG.E [R8.64], R16 ;  /* 0x000000100800e986 */ /* 0x0005e2000c101908 */
[----:B------:R-:W-:-:S02]  /*a070*/  @!P5 LEA.HI.X.SX32 R3, R3, R10, 0x1, P2 ;  /* 0x0000000a0303d211 */ /* 0x000fc400010f0eff */
[----:B------:R-:W-:Y:S02]  /*a080*/  @!P5 LEA R6, P2, R0, c[0x0][0x200], 0x2 ;  /* 0x000080000006da11 */ /* 0x000fe400078410ff */
[-C--:B------:R-:W-:Y:S02]  /*a090*/  @!P4 LEA.HI.X.SX32 R12, R12, R10.reuse, 0x1, P1 ;  /* 0x0000000a0c0cc211 */ /* 0x080fe400008f0eff */
[----:B------:R-:W-:Y:S02]  /*a0a0*/  @!P3 LEA.HI.X.SX32 R10, R2, R10, 0x1, P0 ;  /* 0x0000000a020ab211 */ /* 0x000fe400000f0eff */
[----:B------:R-:W-:Y:S02]  /*a0b0*/  @!P4 LEA R4, P1, R5, c[0x0][0x200], 0x2 ;  /* 0x000080000504ca11 */ /* 0x000fe400078210ff */
[----:B------:R-:W-:Y:S02]  /*a0c0*/  @!P3 LEA R2, P0, R11, c[0x0][0x200], 0x2 ;  /* 0x000080000b02ba11 */ /* 0x000fe400078010ff */
[----:B------:R-:W-:-:S02]  /*a0d0*/  @!P5 LEA.HI.X R7, R0, c[0x0][0x204], R3, 0x2, P2 ;  /* 0x000081000007da11 */ /* 0x000fc400010f1403 */
[----:B------:R-:W-:Y:S02]  /*a0e0*/  @!P4 LEA.HI.X R5, R5, c[0x0][0x204], R12, 0x2, P1 ;  /* 0x000081000505ca11 */ /* 0x000fe400008f140c */
[----:B------:R-:W-:Y:S01]  /*a0f0*/  @!P3 LEA.HI.X R3, R11, c[0x0][0x204], R10, 0x2, P0 ;  /* 0x000081000b03ba11 */ /* 0x000fe200000f140a */
[----:B------:R2:W-:Y:S04]  /*a100*/  @!P5 STG.E [R6.64], R15 ;  /* 0x0000000f0600d986 */ /* 0x0005e8000c101908 */
[----:B------:R2:W-:Y:S04]  /*a110*/  @!P4 STG.E [R4.64], R13 ;  /* 0x0000000d0400c986 */ /* 0x0005e8000c101908 */
[----:B------:R2:W-:Y:S02]  /*a120*/  @!P3 STG.E [R2.64], R14 ;  /* 0x0000000e0200b986 */ /* 0x0005e4000c101908 */
.L_x_92:
[----:B--234-:R-:W-:Y:S05]  /*a130*/  BSYNC B0 ;  /* 0x0000000000007941 */ /* 0x01cfea0003800000 */
.L_x_91:
[----:B------:R-:W-:Y:S01]  /*a140*/  LEA.HI R0, R205, R204, RZ, 0x3 ;  /* 0x000000cccd007211 */ /* 0x000fe200078f18ff */
[----:B------:R-:W-:Y:S01]  /*a150*/  ULDC.64 UR4, c[0x0][0x1e8] ;  /* 0x00007a0000047ab9 */ /* 0x000fe20000000a00 */
[----:B------:R-:W-:Y:S01]  /*a160*/  SHF.R.S32.HI R5, RZ, 0x1f, R18 ;  /* 0x0000001fff057819 */ /* 0x000fe20000011412 */
[----:B------:R-:W-:Y:S01]  /*a170*/  USHF.L.U32 UR7, UR4, 0x5, URZ ;  /* 0x0000000504077899 */ /* 0x000fe2000800063f */
[----:B------:R-:W-:Y:S01]  /*a180*/  LOP3.LUT R2, R0, 0xfffffff8, RZ, 0xc0, !PT ;  /* 0xfffffff800027812 */ /* 0x000fe200078ec0ff */
[----:B------:R-:W-:Y:S01]  /*a190*/  UMOV UR6, 0x5 ;  /* 0x0000000500067882 */ /* 0x000fe20000000000 */
[----:B------:R-:W-:Y:S01]  /*a1a0*/  SHF.R.S32.HI R6, RZ, 0x1f, R19 ;  /* 0x0000001fff067819 */ /* 0x000fe20000011413 */
[----:B------:R-:W-:Y:S01]  /*a1b0*/  IMAD R5, R5, c[0x0][0x1e0], RZ ;  /* 0x0000780005057a24 */ /* 0x000fe200078e02ff */
[----:B------:R-:W-:Y:S01]  /*a1c0*/  SHF.R.S32.HI R4, RZ, 0x3, R0 ;  /* 0x00000003ff047819 */ /* 0x000fe20000011400 */
[----:B------:R-:W-:Y:S01]  /*a1d0*/  IMAD.IADD R2, R204, 0x1, -R2 ;  /* 0x00000001cc027824 */ /* 0x000fe200078e0a02 */
[----:B------:R-:W-:Y:S01]  /*a1e0*/  USHF.L.U64.HI UR5, UR4, UR6, UR5 ;  /* 0x0000000604057299 */ /* 0x000fe20008010205 */
[----:B------:R-:W-:Y:S01]  /*a1f0*/  IMAD R0, R18, c[0x0][0x1e4], R5 ;  /* 0x0000790012007a24 */ /* 0x000fe200078e0205 */
[----:B------:R-:W-:Y:S01]  /*a200*/  SHF.R.S32.HI R5, RZ, 0x1f, R4 ;  /* 0x0000001fff057819 */ /* 0x000fe20000011404 */
[----:B------:R-:W-:-:S02]  /*a210*/  IMAD.SHL.U32 R2, R2, 0x8, RZ ;  /* 0x0000000802027824 */ /* 0x000fc400078e00ff */
[----:B------:R-:W-:Y:S02]  /*a220*/  IMAD R6, R6, c[0x0][0x1f0], RZ ;  /* 0x00007c0006067a24 */ /* 0x000fe400078e02ff */
[----:B------:R-:W-:Y:S01]  /*a230*/  IMAD.WIDE R4, R17, 0x80, R4 ;  /* 0x0000008011047825 */ /* 0x000fe200078e0204 */
[----:B------:R-:W-:-:S03]  /*a240*/  SHF.R.S32.HI R3, RZ, 0x1f, R2 ;  /* 0x0000001fff037819 */ /* 0x000fc60000011402 */
[----:B------:R-:W-:Y:S02]  /*a250*/  IMAD R6, R19, c[0x0][0x1f4], R6 ;  /* 0x00007d0013067a24 */ /* 0x000fe400078e0206 */
[----:B------:R-:W-:-:S04]  /*a260*/  IMAD.WIDE.U32 R2, R18, c[0x0][0x1e0], R2 ;  /* 0x0000780012027a25 */ /* 0x000fc800078e0002 */
[----:B------:R-:W-:Y:S02]  /*a270*/  IMAD.IADD R3, R3, 0x1, R0 ;  /* 0x0000000103037824 */ /* 0x000fe400078e0200 */
[----:B------:R-:W-:Y:S02]  /*a280*/  IMAD R0, R5, c[0x0][0x1e8], RZ ;  /* 0x00007a0005007a24 */ /* 0x000fe400078e02ff */
[----:B------:R-:W-:-:S04]  /*a290*/  IMAD.WIDE.U32 R2, R19, c[0x0][0x1f0], R2 ;  /* 0x00007c0013027a25 */ /* 0x000fc800078e0002 */
[----:B------:R-:W-:Y:S02]  /*a2a0*/  IMAD.IADD R3, R3, 0x1, R6 ;  /* 0x0000000103037824 */ /* 0x000fe400078e0206 */
[C---:B------:R-:W-:Y:S02]  /*a2b0*/  IMAD R0, R4.reuse, c[0x0][0x1ec], R0 ;  /* 0x00007b0004007a24 */ /* 0x040fe400078e0200 */
[----:B------:R-:W-:-:S04]  /*a2c0*/  IMAD.WIDE.U32 R2, R4, c[0x0][0x1e8], R2 ;  /* 0x00007a0004027a25 */ /* 0x000fc800078e0002 */
[----:B------:R-:W-:Y:S01]  /*a2d0*/  IMAD.IADD R0, R3, 0x1, R0 ;  /* 0x0000000103007824 */ /* 0x000fe200078e0200 */
[----:B------:R-:W-:-:S04]  /*a2e0*/  LEA R4, P0, R2, c[0x0][0x1d0], 0x1 ;  /* 0x0000740002047a11 */ /* 0x000fc800078008ff */
[----:B------:R-:W-:Y:S02]  /*a2f0*/  LEA.HI.X R5, R2, c[0x0][0x1d4], R0, 0x1, P0 ;  /* 0x0000750002057a11 */ /* 0x000fe400000f0c00 */
[----:B------:R-:W-:-:S03]  /*a300*/  IADD3 R2, P0, R4, UR7, RZ ;  /* 0x0000000704027c10 */ /* 0x000fc6000ff1e0ff */
[----:B------:R-:W-:Y:S01]  /*a310*/  STG.E.128 [R4.64], R20 ;  /* 0x0000001404007986 */ /* 0x000fe2000c101d08 */
[----:B------:R-:W-:Y:S02]  /*a320*/  IADD3.X R3, R5, UR5, RZ, P0, !PT ;  /* 0x0000000505037c10 */ /* 0x000fe400087fe4ff */
[----:B------:R-:W-:Y:S01]  /*a330*/  IADD3 R8, P0, R2, UR7, RZ ;  /* 0x0000000702087c10 */ /* 0x000fe2000ff1e0ff */
[----:B-1----:R1:W-:Y:S03]  /*a340*/  STG.E.128 [R4.64+0x80], R24 ;  /* 0x0000801804007986 */ /* 0x0023e6000c101d08 */
[----:B------:R-:W-:Y:S01]  /*a350*/  IADD3.X R9, R3, UR5, RZ, P0, !PT ;  /* 0x0000000503097c10 */ /* 0x000fe200087fe4ff */
[----:B------:R-:W-:Y:S01]  /*a360*/  STG.E.128 [R2.64], R28 ;  /* 0x0000001c02007986 */ /* 0x000fe2000c101d08 */
[----:B------:R-:W-:-:S03]  /*a370*/  IADD3 R10, P0, R8, UR7, RZ ;  /* 0x00000007080a7c10 */ /* 0x000fc6000ff1e0ff */
[----:B------:R2:W-:Y:S01]  /*a380*/  STG.E.128 [R2.64+0x80], R32 ;  /* 0x0000802002007986 */ /* 0x0005e2000c101d08 */
[----:B------:R-:W-:Y:S02]  /*a390*/  IADD3.X R11, R9, UR5, RZ, P0, !PT ;  /* 0x00000005090b7c10 */ /* 0x000fe400087fe4ff */
[----:B------:R-:W-:Y:S01]  /*a3a0*/  IADD3 R6, P0, R10, UR7, RZ ;  /* 0x000000070a067c10 */ /* 0x000fe2000ff1e0ff */
[----:B------:R-:W-:Y:S03]  /*a3b0*/  STG.E.128 [R8.64], R36 ;  /* 0x0000002408007986 */ /* 0x000fe6000c101d08 */
[----:B------:R-:W-:Y:S01]  /*a3c0*/  IADD3.X R7, R11, UR5, RZ, P0, !PT ;  /* 0x000000050b077c10 */ /* 0x000fe200087fe4ff */
[----:B------:R3:W-:Y:S04]  /*a3d0*/  STG.E.128 [R8.64+0x80], R40 ;  /* 0x0000802808007986 */ /* 0x0007e8000c101d08 */
[----:B------:R-:W-:Y:S04]  /*a3e0*/  STG.E.128 [R10.64], R44 ;  /* 0x0000002c0a007986 */ /* 0x000fe8000c101d08 */
[----:B------:R-:W-:Y:S04]  /*a3f0*/  STG.E.128 [R10.64+0x80], R52 ;  /* 0x000080340a007986 */ /* 0x000fe8000c101d08 */
[----:B------:R-:W-:Y:S04]  /*a400*/  STG.E.128 [R6.64], R56 ;  /* 0x0000003806007986 */ /* 0x000fe8000c101d08 */
[----:B------:R-:W-:Y:S01]  /*a410*/  STG.E.128 [R6.64+0x80], R68 ;  /* 0x0000804406007986 */ /* 0x000fe2000c101d08 */
[----:B-1----:R-:W-:-:S04]  /*a420*/  IADD3 R4, P0, R6, UR7, RZ ;  /* 0x0000000706047c10 */ /* 0x002fc8000ff1e0ff */
[----:B------:R-:W-:Y:S02]  /*a430*/  IADD3.X R5, R7, UR5, RZ, P0, !PT ;  /* 0x0000000507057c10 */ /* 0x000fe400087fe4ff */
[----:B--2---:R-:W-:-:S03]  /*a440*/  IADD3 R2, P0, R4, UR7, RZ ;  /* 0x0000000704027c10 */ /* 0x004fc6000ff1e0ff */
[----:B------:R-:W-:Y:S01]  /*a450*/  STG.E.128 [R4.64], R80 ;  /* 0x0000005004007986 */ /* 0x000fe2000c101d08 */
[----:B------:R-:W-:-:S03]  /*a460*/  IADD3.X R3, R5, UR5, RZ, P0, !PT ;  /* 0x0000000505037c10 */ /* 0x000fc600087fe4ff */
[----:B------:R-:W-:Y:S01]  /*a470*/  STG.E.128 [R4.64+0x80], R64 ;  /* 0x0000804004007986 */ /* 0x000fe2000c101d08 */
[----:B---3--:R-:W-:-:S03]  /*a480*/  IADD3 R8, P0, R2, UR7, RZ ;  /* 0x0000000702087c10 */ /* 0x008fc6000ff1e0ff */
[----:B------:R-:W-:Y:S01]  /*a490*/  STG.E.128 [R2.64], R76 ;  /* 0x0000004c02007986 */ /* 0x000fe2000c101d08 */
[----:B------:R-:W-:-:S03]  /*a4a0*/  IADD3.X R9, R3, UR5, RZ, P0, !PT ;  /* 0x0000000503097c10 */ /* 0x000fc600087fe4ff */
[----:B------:R-:W-:Y:S04]  /*a4b0*/  STG.E.128 [R2.64+0x80], R60 ;  /* 0x0000803c02007986 */ /* 0x000fe8000c101d08 */
[----:B------:R-:W-:Y:S04]  /*a4c0*/  STG.E.128 [R8.64], R72 ;  /* 0x0000004808007986 */ /* 0x000fe8000c101d08 */
[----:B------:R-:W-:Y:S01]  /*a4d0*/  STG.E.128 [R8.64+0x80], R48 ;  /* 0x0000803008007986 */ /* 0x000fe2000c101d08 */
[----:B------:R-:W-:Y:S05]  /*a4e0*/  EXIT ;  /* 0x000000000000794d */ /* 0x000fea0003800000 */
.L_x_93:
        /* <DEDUP_REMOVED lines=9> */
.L_x_2374:


//--------------------- .text._ZN5flash16flash_fwd_kernelI23Flash_fwd_kernel_traitsILi128ELi128ELi64ELi4ELb0ELb0EN7cutlass10bfloat16_tE19Flash_kernel_traitsILi128ELi128ELi64ELi4ES3_EELb0ELb0ELb0ELb0ELb1ELb1ELb1ELb0EEEvNS_16Flash_fwd_paramsE --------------------------
	.section	.text._ZN5flash16flash_fwd_kernelI23Flash_fwd_kernel_traitsILi128ELi128ELi64ELi4ELb0ELb0EN7cutlass10bfloat16_tE19Flash_kernel_traitsILi128ELi128ELi64ELi4ES3_EELb0ELb0ELb0ELb0ELb1ELb1ELb1ELb0EEEvNS_16Flash_fwd_paramsE,"ax",@progbits
	.sectioninfo	@"SHI_REGISTERS=255"
	.align	128
        .global         _ZN5flash16flash_fwd_kernelI23Flash_fwd_kernel_traitsILi128ELi128ELi64ELi4ELb0ELb0EN7cutlass10bfloat16_tE19Flash_kernel_traitsILi128ELi128ELi64ELi4ES3_EELb0ELb0ELb0ELb0ELb1ELb1ELb1ELb0EEEvNS_16Flash_fwd_paramsE
        .type           _ZN5flash16flash_fwd_kernelI23Flash_fwd_kernel_traitsILi128ELi128ELi64ELi4ELb0ELb0EN7cutlass10bfloat16_tE19Flash_kernel_traitsILi128ELi128ELi64ELi4ES3_EELb0ELb0ELb0ELb0ELb1ELb1ELb1ELb0EEEvNS_16Flash_fwd_paramsE,@function
        .size           _ZN5flash16flash_fwd_kernelI23Flash_fwd_kernel_traitsILi128ELi128ELi64ELi4ELb0ELb0EN7cutlass10bfloat16_tE19Flash_kernel_traitsILi128ELi128ELi64ELi4ES3_EELb0ELb0ELb0ELb0ELb1ELb1ELb1ELb0EEEvNS_16Flash_fwd_paramsE,(.L_x_2375 - _ZN5flash16flash_fwd_kernelI23Flash_fwd_kernel_traitsILi128ELi128ELi64ELi4ELb0ELb0EN7cutlass10bfloat16_tE19Flash_kernel_traitsILi128ELi128ELi64ELi4ES3_EELb0ELb0ELb0ELb0ELb1ELb1ELb1ELb0EEEvNS_16Flash_fwd_paramsE)
        .other          _ZN5flash16flash_fwd_kernelI23Flash_fwd_kernel_traitsILi128ELi128ELi64ELi4ELb0ELb0EN7cutlass10bfloat16_tE19Flash_kernel_traitsILi128ELi128ELi64ELi4ES3_EELb0ELb0ELb0ELb0ELb1ELb1ELb1ELb0EEEvNS_16Flash_fwd_paramsE,@"STO_CUDA_ENTRY STV_DEFAULT"
_ZN5flash16flash_fwd_kernelI23Flash_fwd_kernel_traitsILi128ELi128ELi64ELi4ELb0ELb0EN7cutlass10bfloat16_tE19Flash_kernel_traitsILi128ELi128ELi64ELi4ES3_EELb0ELb0ELb0ELb0ELb1ELb1ELb1ELb0EEEvNS_16Flash_fwd_paramsE:
.text._ZN5flash16flash_fwd_kernelI23Flash_fwd_kernel_traitsILi128ELi128ELi64ELi4ELb0ELb0EN7cutlass10bfloat16_tE19Flash_kernel_traitsILi128ELi128ELi64ELi4ES3_EELb0ELb0ELb0ELb0ELb1ELb1ELb1ELb0EEEvNS_16Flash_fwd_paramsE:
        /* <DEDUP_REMOVED lines=41> */
[----:B------:R-:W-:Y:S01]  /*0290*/  STL [R1+0x4], R174 ;  /* 0x000004ae01007387 */ /* 0x000fe20000100800 */
[----:B---3--:R-:W3:Y:S01]  /*02a0*/  MUFU.RCP R4, R4 ;  /* 0x0000000400047308 */ /* 0x008ee20000001000 */
[----:B-1----:R-:W-:Y:S02]  /*02b0*/  SHF.R.S32.HI R3, RZ, 0x1f, R13 ;  /* 0x0000001fff037819 */ /* 0x002fe4000001140d */
[----:B--2---:R-:W-:-:S02]  /*02c0*/  LOP3.LUT R5, R26, c[0x0][0x1c8], RZ, 0x3c, !PT ;  /* 0x000072001a057a12 */ /* 0x004fc400078e3cff */
[CC--:B------:R-:W-:Y:S02]  /*02d0*/  LEA.HI R19, R3.reuse, R13.reuse, RZ, 0x3 ;  /* 0x0000000d03137211 */ /* 0x0c0fe400078f18ff */
[CC--:B------:R-:W-:Y:S02]  /*02e0*/  LEA.HI R0, R3.reuse, R13.reuse, RZ, 0x4 ;  /* 0x0000000d03007211 */ /* 0x0c0fe400078f20ff */
[CC--:B------:R-:W-:Y:S02]  /*02f0*/  LEA.HI R12, R3.reuse, R13.reuse, RZ, 0x6 ;  /* 0x0000000d030c7211 */ /* 0x0c0fe400078f30ff */
[----:B------:R-:W-:Y:S02]  /*0300*/  LEA.HI R22, R3, R13, RZ, 0x5 ;  /* 0x0000000d03167211 */ /* 0x000fe400078f28ff */
[----:B------:R-:W-:Y:S02]  /*0310*/  LOP3.LUT R3, R19, 0xfffffff8, RZ, 0xc0, !PT ;  /* 0xfffffff813037812 */ /* 0x000fe400078ec0ff */
[----:B---3--:R-:W-:-:S02]  /*0320*/  IADD3 R4, R4, 0xffffffe, RZ ;  /* 0x0ffffffe04047810 */ /* 0x008fc40007ffe0ff */
[----:B------:R-:W-:Y:S01]  /*0330*/  ISETP.GE.AND P1, PT, R5, RZ, PT ;  /* 0x000000ff0500720c */ /* 0x000fe20003f26270 */
[----:B------:R-:W-:Y:S01]  /*0340*/  IMAD.IADD R72, R13, 0x1, -R3 ;  /* 0x000000010d487824 */ /* 0x000fe200078e0a03 */
[----:B------:R-:W1:Y:S01]  /*0350*/  F2I.FTZ.U32.TRUNC.NTZ R5, R4 ;  /* 0x0000000400057305 */ /* 0x000e62000021f000 */
[----:B------:R-:W-:Y:S02]  /*0360*/  SHF.R.S32.HI R2, RZ, 0x3, R19 ;  /* 0x00000003ff027819 */ /* 0x000fe40000011413 */
[----:B------:R-:W-:Y:S02]  /*0370*/  LOP3.LUT R7, R0, 0xfffffff0, RZ, 0xc0, !PT ;  /* 0xfffffff000077812 */ /* 0x000fe400078ec0ff */
[--C-:B------:R-:W-:Y:S02]  /*0380*/  SHF.R.S32.HI R3, RZ, 0x1f, R2.reuse ;  /* 0x0000001fff037819 */ /* 0x100fe40000011402 */
[----:B------:R-:W-:Y:S01]  /*0390*/  IADD3 R13, -R7, R13, RZ ;  /* 0x0000000d070d7210 */ /* 0x000fe20007ffe1ff */
[C---:B------:R-:W-:Y:S01]  /*03a0*/  IMAD.SHL.U32 R7, R2.reuse, 0x40, RZ ;  /* 0x0000004002077824 */ /* 0x040fe200078e00ff */
[----:B------:R-:W-:Y:S01]  /*03b0*/  IADD3 R9, P0, R2, R6, RZ ;  /* 0x0000000602097210 */ /* 0x000fe20007f1e0ff */
[----:B------:R-:W-:Y:S01]  /*03c0*/  IMAD.WIDE R16, R16, 0x80, R2 ;  /* 0x0000008010107825 */ /* 0x000fe200078e0202 */
[----:B------:R-:W-:-:S02]  /*03d0*/  IABS R20, R26 ;  /* 0x0000001a00147213 */ /* 0x000fc40000000000 */
[----:B------:R-:W-:Y:S02]  /*03e0*/  LEA.HI.X.SX32 R8, R6, R3, 0x1, P0 ;  /* 0x0000000306087211 */ /* 0x000fe400000f0eff */
[----:B------:R-:W-:Y:S01]  /*03f0*/  SHF.L.U32 R6, R72, 0x3, RZ ;  /* 0x0000000348067819 */ /* 0x000fe200000006ff */
[----:B-1----:R-:W-:Y:S01]  /*0400*/  IMAD.MOV R11, RZ, RZ, -R5 ;  /* 0x000000ffff0b7224 */ /* 0x002fe200078e0a05 */
[----:B------:R-:W-:Y:S02]  /*0410*/  SHF.R.S32.HI R4, RZ, 0x4, R0 ;  /* 0x00000004ff047819 */ /* 0x000fe40000011400 */
[----:B------:R-:W-:Y:S02]  /*0420*/  SHF.L.U32 R12, R12, 0x3, RZ ;  /* 0x000000030c0c7819 */ /* 0x000fe400000006ff */
[----:B------:R-:W-:Y:S02]  /*0430*/  LEA.HI R10, R0, R4, RZ, 0x1 ;  /* 0x00000004000a7211 */ /* 0x000fe400078f08ff */
[----:B------:R-:W-:-:S02]  /*0440*/  LOP3.LUT R0, R7, 0x1c0, RZ, 0xc0, !PT ;  /* 0x000001c007007812 */ /* 0x000fc400078ec0ff */
[----:B------:R-:W-:Y:S02]  /*0450*/  LOP3.LUT R7, R10, 0xfffffffe, RZ, 0xc0, !PT ;  /* 0xfffffffe0a077812 */ /* 0x000fe400078ec0ff */
[----:B------:R-:W-:Y:S02]  /*0460*/  SHF.R.U32.HI R10, RZ, 0x3, R0 ;  /* 0x00000003ff0a7819 */ /* 0x000fe40000011600 */
[--C-:B------:R-:W-:Y:S02]  /*0470*/  LOP3.LUT R0, R0, 0x38, R6.reuse, 0xf8, !PT ;  /* 0x0000003800007812 */ /* 0x100fe400078ef806 */
[----:B------:R-:W-:Y:S01]  /*0480*/  IADD3 R21, R4, -R7, RZ ;  /* 0x8000000704157210 */ /* 0x000fe20007ffe0ff */
[----:B------:R-:W-:Y:S01]  /*0490*/  IMAD.MOV.U32 R4, RZ, RZ, RZ ;  /* 0x000000ffff047224 */ /* 0x000fe200078e00ff */
[----:B------:R-:W-:Y:S01]  /*04a0*/  LOP3.LUT R14, R0, R10, RZ, 0x3c, !PT ;  /* 0x0000000a000e7212 */ /* 0x000fe200078e3cff */
[----:B------:R-:W-:Y:S01]  /*04b0*/  IMAD R0, R11, R23, RZ ;  /* 0x000000170b007224 */ /* 0x000fe200078e02ff */
[----:B------:R-:W-:Y:S01]  /*04c0*/  SHF.R.S32.HI R7, RZ, 0x1f, R6 ;  /* 0x0000001fff077819 */ /* 0x000fe20000011406 */
[----:B------:R-:W-:Y:S01]  /*04d0*/  IMAD R10, R25, c[0x0][0x178], RZ ;  /* 0x00005e00190a7a24 */ /* 0x000fe200078e02ff */
[----:B------:R-:W-:Y:S01]  /*04e0*/  LOP3.LUT R14, R14, 0x7ffffe00, R12, 0xf8, !PT ;  /* 0x7ffffe000e0e7812 */ /* 0x000fe200078ef80c */
[----:B------:R-:W-:-:S04]  /*04f0*/  IMAD.HI.U32 R11, R5, R0, R4 ;  /* 0x00000000050b7227 */ /* 0x000fc800078e0004 */
[C---:B------:R-:W-:Y:S02]  /*0500*/  IMAD R10, R24.reuse, c[0x0][0x17c], R10 ;  /* 0x00005f00180a7a24 */ /* 0x040fe400078e020a */
[----:B------:R-:W-:-:S04]  /*0510*/  IMAD.WIDE.U32 R2, R24, c[0x0][0x178], R6 ;  /* 0x00005e0018027a25 */ /* 0x000fc800078e0006 */
[----:B------:R-:W-:-:S04]  /*0520*/  IMAD.HI.U32 R11, R11, R20, RZ ;  /* 0x000000140b0b7227 */ /* 0x000fc800078e00ff */
[----:B------:R-:W-:Y:S01]  /*0530*/  IMAD.IADD R3, R3, 0x1, R10 ;  /* 0x0000000103037824 */ /* 0x000fe200078e020a */
[----:B------:R-:W-:Y:S01]  /*0540*/  IADD3 R10, -R11, RZ, RZ ;  /* 0x000000ff0b0a7210 */ /* 0x000fe20007ffe1ff */
[C---:B------:R-:W-:Y:S02]  /*0550*/  IMAD R4, R8.reuse, c[0x0][0x198], RZ ;  /* 0x0000660008047a24 */ /* 0x040fe400078e02ff */
[----:B------:R-:W-:Y:S01]  /*0560*/  IMAD R0, R8, c[0x0][0x1a0], RZ ;  /* 0x0000680008007a24 */ /* 0x000fe200078e02ff */
[----:B------:R-:W-:Y:S01]  /*0570*/  SHF.R.S32.HI R8, RZ, 0x1f, R13 ;  /* 0x0000001fff087819 */ /* 0x000fe2000001140d */
[C---:B------:R-:W-:Y:S02]  /*0580*/  IMAD R15, R9.reuse, c[0x0][0x19c], R4 ;  /* 0x00006700090f7a24 */ /* 0x040fe400078e0204 */
[----:B------:R-:W-:-:S04]  /*0590*/  IMAD.WIDE.U32 R4, R9, c[0x0][0x198], R6 ;  /* 0x0000660009047a25 */ /* 0x000fc800078e0006 */
[----:B------:R-:W-:Y:S01]  /*05a0*/  IMAD R10, R23, R10, R20 ;  /* 0x0000000a170a7224 */ /* 0x000fe200078e0214 */
[----:B------:R-:W-:Y:S01]  /*05b0*/  LEA.HI R20, R8, R13, RZ, 0x3 ;  /* 0x0000000d08147211 */ /* 0x000fe200078f18ff */
[----:B------:R-:W-:Y:S01]  /*05c0*/  IMAD R18, R9, c[0x0][0x1a4], R0 ;  /* 0x0000690009127a24 */ /* 0x000fe200078e0200 */
[----:B------:R-:W-:Y:S01]  /*05d0*/  IADD3 R5, R5, R15, RZ ;  /* 0x0000000f05057210 */ /* 0x000fe20007ffe0ff */
[----:B------:R-:W-:Y:S01]  /*05e0*/  IMAD.WIDE.U32 R6, R9, c[0x0][0x1a0], R6 ;  /* 0x0000680009067a25 */ /* 0x000fe200078e0006 */
[----:B------:R-:W-:Y:S02]  /*05f0*/  SHF.R.S32.HI R9, RZ, 0x1f, R26 ;  /* 0x0000001fff097819 */ /* 0x000fe4000001141a */
[----:B------:R-:W-:Y:S01]  /*0600*/  ISETP.GT.U32.AND P2, PT, R23, R10, PT ;  /* 0x0000000a1700720c */ /* 0x000fe20003f44070 */
[----:B------:R-:W-:Y:S01]  /*0610*/  IMAD.SHL.U32 R0, R72, 0x40, RZ ;  /* 0x0000004048007824 */ /* 0x000fe200078e00ff */
[----:B------:R-:W-:Y:S01]  /*0620*/  LOP3.LUT R8, R20, 0xfffffff8, RZ, 0xc0, !PT ;  /* 0xfffffff814087812 */ /* 0x000fe200078ec0ff */
[----:B------:R-:W-:-:S02]  /*0630*/  IMAD R9, R9, c[0x0][0x1a8], RZ ;  /* 0x00006a0009097a24 */ /* 0x000fc400078e02ff */
[----:B------:R-:W-:Y:S01]  /*0640*/  IMAD.WIDE.U32 R2, R26, c[0x0][0x1a8], R2 ;  /* 0x00006a001a027a25 */ /* 0x000fe200078e0002 */
[----:B------:R-:W-:-:S03]  /*0650*/  LOP3.LUT R0, R0, 0x1c0, RZ, 0xc0, !PT ;  /* 0x000001c000007812 */ /* 0x000fc600078ec0ff */
[----:B------:R-:W-:Y:S01]  /*0660*/  IMAD R9, R26, c[0x0][0x1ac], R9 ;  /* 0x00006b001a097a24 */ /* 0x000fe200078e0209 */
[----:B------:R-:W-:Y:S01]  /*0670*/  LOP3.LUT R12, R0, 0x8, R19, 0xf8, !PT ;  /* 0x00000008000c7812 */ /* 0x000fe200078ef813 */
[----:B------:R-:W-:Y:S01]  /*0680*/  IMAD.IADD R73, R13, 0x1, -R8 ;  /* 0x000000010d497824 */ /* 0x000fe200078e0a08 */
[----:B------:R-:W-:Y:S01]  /*0690*/  SHF.R.U32.HI R0, RZ, 0x3, R0 ;  /* 0x00000003ff007819 */ /* 0x000fe20000011600 */
[----:B------:R-:W-:Y:S01]  /*06a0*/  IMAD R8, R17, c[0x0][0x190], RZ ;  /* 0x0000640011087a24 */ /* 0x000fe200078e02ff */
[----:B------:R-:W-:Y:S01]  /*06b0*/  IADD3 R3, R3, R9, RZ ;  /* 0x0000000903037210 */ /* 0x000fe20007ffe0ff */
[----:B------:R-:W-:Y:S01]  /*06c0*/  IMAD.IADD R7, R7, 0x1, R18 ;  /* 0x0000000107077824 */ /* 0x000fe200078e0212 */
[-C--:B------:R-:W-:Y:S01]  /*06d0*/  @!P2 IADD3 R10, R10, -R23.reuse, RZ ;  /* 0x800000170a0aa210 */ /* 0x080fe20007ffe0ff */
[----:B------:R-:W-:Y:S01]  /*06e0*/  IMAD.SHL.U32 R251, R14, 0x2, RZ ;  /* 0x000000020efb7824 */ /* 0x000fe200078e00ff */
[----:B------:R-:W-:Y:S01]  /*06f0*/  LOP3.LUT R15, R12, R0, RZ, 0x3c, !PT ;  /* 0x000000000c0f7212 */ /* 0x000fe200078e3cff */
[----:B------:R-:W-:Y:S01]  /*0700*/  IMAD R0, R25, c[0x0][0x180], RZ ;  /* 0x0000600019007a24 */ /* 0x000fe200078e02ff */
[----:B------:R-:W-:Y:S01]  /*0710*/  ISETP.GE.U32.AND P3, PT, R10, R23, PT ;  /* 0x000000170a00720c */ /* 0x000fe20003f66070 */
[C---:B------:R-:W-:Y:S01]  /*0720*/  IMAD R12, R16.reuse, c[0x0][0x194], R8 ;  /* 0x00006500100c7a24 */ /* 0x040fe200078e0208 */
[----:B------:R-:W-:Y:S01]  /*0730*/  @!P2 IADD3 R11, R11, 0x1, RZ ;  /* 0x000000010b0ba810 */ /* 0x000fe20007ffe0ff */
[----:B------:R-:W-:-:S04]  /*0740*/  IMAD.WIDE.U32 R2, R16, c[0x0][0x190], R2 ;  /* 0x0000640010027a25 */ /* 0x000fc800078e0002 */
[C---:B------:R-:W-:Y:S01]  /*0750*/  IMAD R0, R24.reuse, c[0x0][0x184], R0 ;  /* 0x0000610018007a24 */ /* 0x040fe200078e0200 */
[----:B------:R-:W-:Y:S01]  /*0760*/  IADD3 R3, R3, R12, RZ ;  /* 0x0000000c03037210 */ /* 0x000fe20007ffe0ff */
[----:B------:R-:W-:Y:S01]  /*0770*/  IMAD.WIDE.U32 R8, R24, c[0x0][0x180], R4 ;  /* 0x0000600018087a25 */ /* 0x000fe200078e0004 */
[----:B------:R-:W-:Y:S02]  /*0780*/  LEA R4, P0, R2, c[0x0][0x160], 0x1 ;  /* 0x0000580002047a11 */ /* 0x000fe400078008ff */
[----:B------:R-:W-:Y:S01]  /*0790*/  LEA.HI.SX32 R12, R174, 0xffffffff, 0x1a ;  /* 0xffffffffae0c7811 */ /* 0x000fe200078fd2ff */
[----:B------:R-:W-:Y:S01]  /*07a0*/  IMAD R5, R25, c[0x0][0x188], RZ ;  /* 0x0000620019057a24 */ /* 0x000fe200078e02ff */
[----:B------:R-:W-:Y:S01]  /*07b0*/  @P3 IADD3 R11, R11, 0x1, RZ ;  /* 0x000000010b0b3810 */ /* 0x000fe20007ffe0ff */
[----:B------:R-:W-:Y:S01]  /*07c0*/  IMAD.IADD R9, R9, 0x1, R0 ;  /* 0x0000000109097824 */ /* 0x000fe200078e0200 */
[----:B------:R-:W-:Y:S01]  /*07d0*/  SHF.R.S32.HI R13, RZ, 0x1f, R12 ;  /* 0x0000001fff0d7819 */ /* 0x000fe2000001140c */
[----:B------:R-:W-:Y:S01]  /*07e0*/  IMAD R0, R24, c[0x0][0x18c], R5 ;  /* 0x0000630018007a24 */ /* 0x000fe200078e0205 */
[----:B------:R-:W-:Y:S01]  /*07f0*/  LEA.HI.X R5, R2, c[0x0][0x164], R3, 0x1, P0 ;  /* 0x0000590002057a11 */ /* 0x000fe200000f0c03 */
[----:B------:R-:W-:Y:S01]  /*0800*/  IMAD.WIDE.U32 R6, R24, c[0x0][0x188], R6 ;  /* 0x0000620018067a25 */ /* 0x000fe200078e0006 */
[----:B------:R-:W-:-:S02]  /*0810*/  ISETP.NE.AND P0, PT, RZ, c[0x0][0x1c8], PT ;  /* 0x00007200ff007a0c */ /* 0x000fc40003f05270 */
[----:B------:R-:W-:Y:S01]  /*0820*/  IADD3 R2, P2, R4, UR7, RZ ;  /* 0x0000000704027c10 */ /* 0x000fe2000ff5e0ff */
[----:B------:R-:W-:Y:S01]  /*0830*/  IMAD.IADD R7, R7, 0x1, R0 ;  /* 0x0000000107077824 */ /* 0x000fe200078e0200 */
[----:B------:R-:W-:Y:S01]  /*0840*/  MOV R0, R11 ;  /* 0x0000000b00007202 */ /* 0x000fe20000000f00 */
[----:B------:R1:W-:Y:S01]  /*0850*/  LDGSTS.E.BYPASS.LTC128B.128 [R251], [R4.64] ;  /* 0x0000000004fb7fae */ /* 0x0003e2000b901d48 */
[----:B------:R-:W-:Y:S02]  /*0860*/  IADD3.X R3, R5, UR12, RZ, P2, !PT ;  /* 0x0000000c05037c10 */ /* 0x000fe400097fe4ff */
[----:B------:R-:W-:Y:S01]  /*0870*/  @!P1 IADD3 R0, -R0, RZ, RZ ;  /* 0x000000ff00009210 */ /* 0x000fe20007ffe1ff */
[----:B------:R1:W-:Y:S04]  /*0880*/  LDGSTS.E.BYPASS.LTC128B.128 [R251+0x4000], [R4.64+0x80] ;  /* 0x0400008004fb7fae */ /* 0x0003e8000b901d48 */
[----:B------:R-:W-:Y:S01]  /*0890*/  @!P0 LOP3.LUT R0, RZ, c[0x0][0x1c8], RZ, 0x33, !PT ;  /* 0x00007200ff008a12 */ /* 0x000fe200078e33ff */
[----:B------:R2:W-:Y:S04]  /*08a0*/  LDGSTS.E.BYPASS.LTC128B.128 [R251+0x800], [R2.64] ;  /* 0x0080000002fb7fae */ /* 0x0005e8000b901d48 */
[----:B------:R2:W-:Y:S01]  /*08b0*/  LDGSTS.E.BYPASS.LTC128B.128 [R251+0x4800], [R2.64+0x80] ;  /* 0x0480008002fb7fae */ /* 0x0005e2000b901d48 */
[----:B------:R-:W-:-:S04]  /*08c0*/  IMAD.WIDE.U32 R30, R0, c[0x0][0x1b0], R8 ;  /* 0x00006c00001e7a25 */ /* 0x000fc800078e0008 */
[----:B------:R-:W-:Y:S01]  /*08d0*/  IMAD.WIDE.U32 R28, R0, c[0x0][0x1b8], R6 ;  /* 0x00006e00001c7a25 */ /* 0x000fe200078e0006 */
[----:B------:R-:W-:Y:S01]  /*08e0*/  MOV R172, R30 ;  /* 0x0000001e00ac7202 */ /* 0x000fe20000000f00 */
[----:B------:R-:W-:Y:S04]  /*08f0*/  STL.64 [R1+0x38], R30 ;  /* 0x0000381e01007387 */ /* 0x000fe80000100a00 */
        /* <DEDUP_REMOVED lines=55> */
[----:B--2---:R-:W-:-:S05]  /*0c70*/  IMAD.WIDE.U32 R6, R12, c[0x0][0x1a0], RZ ;  /* 0x000068000c067a25 */ /* 0x004fca00078e00ff */
[----:B------:R-:W-:Y:S02]  /*0c80*/  IADD3 R0, R7, R0, RZ ;  /* 0x0000000007007210 */ /* 0x000fe40007ffe0ff */
[----:B-1----:R-:W-:-:S04]  /*0c90*/  IADD3 R4, P0, R2, UR7, RZ ;  /* 0x0000000702047c10 */ /* 0x002fc8000ff1e0ff */
[----:B------:R-:W-:Y:S02]  /*0ca0*/  IADD3.X R5, R3, UR12, RZ, P0, !PT ;  /* 0x0000000c03057c10 */ /* 0x000fe400087fe4ff */
[----:B------:R-:W-:Y:S01]  /*0cb0*/  LEA R7, P0, R6, R28, 0x6 ;  /* 0x0000001c06077211 */ /* 0x000fe200078030ff */
[----:B----4-:R-:W-:Y:S02]  /*0cc0*/  IMAD.IADD R2, R29, 0x1, R14 ;  /* 0x000000011d027824 */ /* 0x010fe400078e020e */
[----:B------:R1:W-:Y:S01]  /*0cd0*/  LDGSTS.E.BYPASS.LTC128B.128 [R251+0x9800], [R4.64] ;  /* 0x0980000004fb7fae */ /* 0x0003e2000b901d48 */
[----:B------:R-:W-:-:S03]  /*0ce0*/  IMAD.SHL.U32 R3, R21, 0x8, RZ ;  /* 0x0000000815037824 */ /* 0x000fc600078e00ff */
[----:B------:R1:W-:Y:S01]  /*0cf0*/  LDGSTS.E.BYPASS.LTC128B.128 [R251+0xb800], [R4.64+0x80] ;  /* 0x0b80008004fb7fae */ /* 0x0003e2000b901d48 */
[----:B------:R-:W-:Y:S02]  /*0d00*/  LEA.HI.X R6, R6, R2, R0, 0x6, P0 ;  /* 0x0000000206067211 */ /* 0x000fe400000f3400 */
[----:B------:R-:W-:Y:S01]  /*0d10*/  LEA R0, R21, R15, 0x9 ;  /* 0x0000000f15007211 */ /* 0x000fe200078e48ff */
        /* <DEDUP_REMOVED lines=8> */
[----:B--2---:R-:W-:Y:S01]  /*0da0*/  SHF.L.U32 R2, R73, 0x6, RZ ;  /* 0x0000000649027819 */ /* 0x004fe200000006ff */
        /* <DEDUP_REMOVED lines=17> */
[----:B-1----:R-:W-:-:S02]  /*0ec0*/  LEA R5, R7, R149, 0xa ;  /* 0x0000009507057211 */ /* 0x002fc400078e50ff */
[----:B------:R-:W-:Y:S02]  /*0ed0*/  IADD3 R4, P0, R6, UR13, RZ ;  /* 0x0000000d06047c10 */ /* 0x000fe4000ff1e0ff */
[----:B------:R-:W-:Y:S02]  /*0ee0*/  IADD3.X R7, R3, UR5, RZ, P1, !PT ;  /* 0x0000000503077c10 */ /* 0x000fe40008ffe4ff */
[----:B------:R-:W-:Y:S01]  /*0ef0*/  LOP3.LUT P1, RZ, R73, 0x2, RZ, 0xc0, !PT ;  /* 0x0000000249ff7812 */ /* 0x000fe2000782c0ff */
[----:B--2---:R-:W-:Y:S01]  /*0f00*/  IMAD.IADD R2, R5, 0x1, R150 ;  /* 0x0000000105027824 */ /* 0x004fe200078e0296 */
[----:B------:R-:W-:Y:S01]  /*0f10*/  IADD3.X R5, R7, UR5, RZ, P0, !PT ;  /* 0x0000000507057c10 */ /* 0x000fe200087fe4ff */
[----:B------:R-:W-:Y:S01]  /*0f20*/  IMAD.SHL.U32 R3, R0, 0x2, RZ ;  /* 0x0000000200037824 */ /* 0x000fe200078e00ff */
[----:B------:R1:W-:Y:S01]  /*0f30*/  LDGSTS.E.BYPASS.LTC128B.128 [R251+0xd000], [R6.64] ;  /* 0x0d00000006fb7fae */ /* 0x0003e2000b901d48 */
[----:B------:R-:W-:Y:S02]  /*0f40*/  LOP3.LUT P0, RZ, R72, 0x2, RZ, 0xc0, !PT ;  /* 0x0000000248ff7812 */ /* 0x000fe4000780c0ff */
[----:B------:R-:W-:Y:S01]  /*0f50*/  SHF.L.U32 R239, R2, 0x1, RZ ;  /* 0x0000000102ef7819 */ /* 0x000fe200000006ff */
[----:B------:R1:W-:Y:S01]  /*0f60*/  LDGSTS.E.BYPASS.LTC128B.128 [R251+0xf000], [R6.64+0x80] ;  /* 0x0f00008006fb7fae */ /* 0x0003e2000b901d48 */
[----:B------:R-:W-:-:S03]  /*0f70*/  MOV R2, 0x40 ;  /* 0x0000004000027802 */ /* 0x000fc60000000f00 */
[----:B------:R2:W-:Y:S04]  /*0f80*/  LDGSTS.E.BYPASS.LTC128B.128 [R251+0xd800], [R4.64] ;  /* 0x0d80000004fb7fae */ /* 0x0005e8000b901d48 */
[----:B------:R2:W-:Y:S02]  /*0f90*/  LDGSTS.E.BYPASS.LTC128B.128 [R251+0xf800], [R4.64+0x80] ;  /* 0x0f80008004fb7fae */ /* 0x0005e4000b901d48 */
[----:B------:R-:W-:Y:S02]  /*0fa0*/  @P0 IADD3 R243, R238, -0x20, RZ ;  /* 0xffffffe0eef30810 */ /* 0x000fe40007ffe0ff */
[----:B------:R-:W-:Y:S01]  /*0fb0*/  LDSM.16.M88.4 R12, [R239] ;  /* 0x00000000ef0c783b */ /* 0x000fe20000000200 */
[----:B------:R-:W-:Y:S02]  /*0fc0*/  LOP3.LUT P0, RZ, R72, 0x4, RZ, 0xc0, !PT ;  /* 0x0000000448ff7812 */ /* 0x000fe4000780c0ff */
[C---:B------:R-:W-:Y:S01]  /*0fd0*/  IADD3 R250, R243.reuse, 0x800, RZ ;  /* 0x00000800f3fa7810 */ /* 0x040fe20007ffe0ff */
[----:B------:R-:W4:Y:S01]  /*0fe0*/  LDSM.16.M88.4 R32, [R3+0x8000] ;  /* 0x008000000320783b */ /* 0x000f220000000200 */
[----:B------:R-:W-:-:S02]  /*0ff0*/  IADD3 R249, R243, 0x1000, RZ ;  /* 0x00001000f3f97810 */ /* 0x000fc40007ffe0ff */
[C---:B------:R-:W-:Y:S01]  /*1000*/  IADD3 R248, R243.reuse, 0x1800, RZ ;  /* 0x00001800f3f87810 */ /* 0x040fe20007ffe0ff */
[----:B---3--:R-:W3:Y:S01]  /*1010*/  LDSM.16.M88.4 R8, [R239+0x2000] ;  /* 0x00200000ef08783b */ /* 0x008ee20000000200 */
[C---:B------:R-:W-:Y:S02]  /*1020*/  IADD3 R247, R243.reuse, 0x2000, RZ ;  /* 0x00002000f3f77810 */ /* 0x040fe40007ffe0ff */
[C---:B------:R-:W-:Y:S01]  /*1030*/  IADD3 R246, R243.reuse, 0x2800, RZ ;  /* 0x00002800f3f67810 */ /* 0x040fe20007ffe0ff */
[----:B------:R-:W5:Y:S01]  /*1040*/  LDSM.16.M88.4 R28, [R3+0x8800] ;  /* 0x00880000031c783b */ /* 0x000f620000000200 */
[C---:B------:R-:W-:Y:S02]  /*1050*/  IADD3 R245, R243.reuse, 0x3000, RZ ;  /* 0x00003000f3f57810 */ /* 0x040fe40007ffe0ff */
[----:B------:R-:W-:Y:S01]  /*1060*/  IADD3 R244, R243, 0x3800, RZ ;  /* 0x00003800f3f47810 */ /* 0x000fe20007ffe0ff */
[----:B------:R-:W1:Y:S04]  /*1070*/  LDSM.16.M88.4 R24, [R3+0x9000] ;  /* 0x009000000318783b */ /* 0x000e680000000200 */
[----:B------:R-:W1:Y:S01]  /*1080*/  LDSM.16.M88.4 R16, [R3+0x9800] ;  /* 0x009800000310783b */ /* 0x000e620000000200 */
[----:B--2---:R-:W-:-:S03]  /*1090*/  MOV R4, 0x20 ;  /* 0x0000002000047802 */ /* 0x004fc60000000f00 */
[----:B------:R-:W-:Y:S01]  /*10a0*/  LDSM.16.M88.4 R60, [R243+0x800] ;  /* 0x00080000f33c783b */ /* 0x000fe20000000200 */
[----:B------:R-:W-:-:S03]  /*10b0*/  SEL R4, R4, 0xffffffe0, !P1 ;  /* 0xffffffe004047807 */ /* 0x000fc60004800000 */
[----:B------:R-:W-:Y:S01]  /*10c0*/  LDSM.16.M88.4 R64, [R243] ;  /* 0x00000000f340783b */ /* 0x000fe20000000200 */
[----:B------:R-:W-:Y:S01]  /*10d0*/  LOP3.LUT P1, RZ, R73, 0x4, RZ, 0xc0, !PT ;  /* 0x0000000449ff7812 */ /* 0x000fe2000782c0ff */
[C---:B------:R-:W-:Y:S02]  /*10e0*/  IMAD.IADD R240, R239.reuse, 0x1, R4 ;  /* 0x00000001eff07824 */ /* 0x040fe400078e0204 */
[----:B------:R-:W-:Y:S01]  /*10f0*/  LDSM.16.M88.4 R56, [R243+0x1000] ;  /* 0x00100000f338783b */ /* 0x000fe20000000200 */
[C---:B------:R-:W-:Y:S02]  /*1100*/  SEL R0, R2.reuse, 0xffffffc0, !P1 ;  /* 0xffffffc002007807 */ /* 0x040fe40004800000 */
[----:B------:R-:W-:Y:S01]  /*1110*/  SEL R2, R2, 0xffffffc0, !P0 ;  /* 0xffffffc002027807 */ /* 0x000fe20004000000 */
[----:B------:R-:W2:Y:S01]  /*1120*/  LDSM.16.M88.4 R20, [R240+0x2000] ;  /* 0x00200000f014783b */ /* 0x000ea20000000200 */
[----:B------:R-:W-:Y:S01]  /*1130*/  IADD3 R241, R240, R0, RZ ;  /* 0x00000000f0f17210 */ /* 0x000fe20007ffe0ff */
[----:B------:R-:W-:Y:S01]  /*1140*/  IMAD.IADD R242, R239, 0x1, R0 ;  /* 0x00000001eff27824 */ /* 0x000fe200078e0200 */
[----:B------:R-:W-:Y:S01]  /*1150*/  IADD3 R237, R238, R2, RZ ;  /* 0x00000002eeed7210 */ /* 0x000fe20007ffe0ff */
[----:B------:R-:W1:Y:S01]  /*1160*/  LDSM.16.M88.4 R52, [R243+0x1800] ;  /* 0x00180000f334783b */ /* 0x000e620000000200 */
[----:B------:R-:W-:Y:S01]  /*1170*/  IMAD.IADD R236, R2, 0x1, R243 ;  /* 0x0000000102ec7824 */ /* 0x000fe200078e02f3 */
[----:B------:R-:W-:Y:S01]  /*1180*/  ISETP.GE.AND P0, PT, R148, 0x41, PT ;  /* 0x000000419400780c */ /* 0x000fe20003f06270 */
[-C--:B----4-:R-:W-:Y:S01]  /*1190*/  HMMA.16816.F32.BF16 R116, R12, R32.reuse, RZ ;  /* 0x000000200c74723c */ /* 0x090fe200000418ff */
[----:B------:R-:W0:Y:S07]  /*11a0*/  LDGDEPBAR ;  /* 0x00000000000079af */ /* 0x000e2e0000000000 */
[C---:B---3--:R-:W-:Y:S08]  /*11b0*/  HMMA.16816.F32.BF16 R48, R8.reuse, R32, RZ ;  /* 0x000000200830723c */ /* 0x048ff000000418ff */
[-C--:B------:R-:W-:Y:S08]  /*11c0*/  HMMA.16816.F32.BF16 R68, R8, R34.reuse, RZ ;  /* 0x000000220844723c */ /* 0x080ff000000418ff */
[----:B------:R-:W-:Y:S08]  /*11d0*/  HMMA.16816.F32.BF16 R112, R12, R34, RZ ;  /* 0x000000220c70723c */ /* 0x000ff000000418ff */
[C---:B-----5:R-:W-:Y:S08]  /*11e0*/  HMMA.16816.F32.BF16 R44, R8.reuse, R28, RZ ;  /* 0x0000001c082c723c */ /* 0x060ff000000418ff */
[C---:B-1----:R-:W-:Y:S08]  /*11f0*/  HMMA.16816.F32.BF16 R40, R8.reuse, R24, RZ ;  /* 0x000000180828723c */ /* 0x042ff000000418ff */
[C---:B------:R-:W-:Y:S08]  /*1200*/  HMMA.16816.F32.BF16 R36, R8.reuse, R16, RZ ;  /* 0x000000100824723c */ /* 0x040ff000000418ff */
[C---:B------:R-:W-:Y:S08]  /*1210*/  HMMA.16816.F32.BF16 R32, R8.reuse, R30, RZ ;  /* 0x0000001e0820723c */ /* 0x040ff000000418ff */
[C---:B------:R-:W-:Y:S08]  /*1220*/  HMMA.16816.F32.BF16 R84, R8.reuse, R26, RZ ;  /* 0x0000001a0854723c */ /* 0x040ff000000418ff */
[----:B------:R-:W-:Y:S01]  /*1230*/  HMMA.16816.F32.BF16 R80, R8, R18, RZ ;  /* 0x000000120850723c */ /* 0x000fe200000418ff */
[----:B------:R-:W1:Y:S07]  /*1240*/  LDSM.16.M88.4 R8, [R240] ;  /* 0x00000000f008783b */ /* 0x000e6e0000000200 */
[C---:B------:R-:W-:Y:S08]  /*1250*/  HMMA.16816.F32.BF16 R92, R12.reuse, R16, RZ ;  /* 0x000000100c5c723c */ /* 0x040ff000000418ff */
[----:B------:R-:W-:Y:S01]  /*1260*/  HMMA.16816.F32.BF16 R76, R12, R18, RZ ;  /* 0x000000120c4c723c */ /* 0x000fe200000418ff */
[----:B------:R-:W-:Y:S07]  /*1270*/  LDSM.16.M88.4 R16, [R242] ;  /* 0x00000000f210783b */ /* 0x000fee0000000200 */
[----:B--2---:R-:W-:Y:S01]  /*1280*/  HMMA.16816.F32.BF16 R140, R20, R62, R32 ;  /* 0x0000003e148c723c */ /* 0x004fe20000041820 */
[----:B------:R-:W2:Y:S07]  /*1290*/  LDSM.16.M88.4 R32, [R237] ;  /* 0x00000000ed20783b */ /* 0x000eae0000000200 */
[C---:B------:R-:W-:Y:S08]  /*12a0*/  HMMA.16816.F32.BF16 R108, R12.reuse, R28, RZ ;  /* 0x0000001c0c6c723c */ /* 0x040ff000000418ff */
[C---:B------:R-:W-:Y:S01]  /*12b0*/  HMMA.16816.F32.BF16 R104, R12.reuse, R30, RZ ;  /* 0x0000001e0c68723c */ /* 0x040fe200000418ff */
[----:B------:R-:W-:Y:S07]  /*12c0*/  LDSM.16.M88.4 R28, [R237+0x800] ;  /* 0x00080000ed1c783b */ /* 0x000fee0000000200 */
[C---:B------:R-:W-:Y:S08]  /*12d0*/  HMMA.16816.F32.BF16 R100, R12.reuse, R24, RZ ;  /* 0x000000180c64723c */ /* 0x040ff000000418ff */
[----:B------:R-:W-:Y:S01]  /*12e0*/  HMMA.16816.F32.BF16 R96, R12, R26, RZ ;  /* 0x0000001a0c60723c */ /* 0x000fe200000418ff */
[----:B------:R-:W-:Y:S04]  /*12f0*/  LDSM.16.M88.4 R12, [R242+0x2000] ;  /* 0x00200000f20c783b */ /* 0x000fe80000000200 */
[----:B------:R-:W-:Y:S03]  /*1300*/  LDSM.16.M88.4 R24, [R237+0x1000] ;  /* 0x00100000ed18783b */ /* 0x000fe60000000200 */
[C---:B------:R-:W-:Y:S08]  /*1310*/  HMMA.16816.F32.BF16 R88, R20.reuse, R64, R48 ;  /* 0x000000401458723c */ /* 0x040ff00000041830 */
[C---:B------:R-:W-:Y:S01]  /*1320*/  HMMA.16816.F32.BF16 R124, R20.reuse, R60, R44 ;  /* 0x0000003c147c723c */ /* 0x040fe2000004182c */
[----:B------:R-:W-:Y:S07]  /*1330*/  LDSM.16.M88.4 R44, [R236] ;  /* 0x00000000ec2c783b */ /* 0x000fee0000000200 */
[C---:B------:R-:W-:Y:S01]  /*1340*/  HMMA.16816.F32.BF16 R120, R20.reuse, R56, R40 ;  /* 0x000000381478723c */ /* 0x040fe20000041828 */
[----:B------:R-:W-:Y:S07]  /*1350*/  LDSM.16.M88.4 R40, [R241] ;  /* 0x00000000f128783b */ /* 0x000fee0000000200 */
[C---:B------:R-:W-:Y:S08]  /*1360*/  HMMA.16816.F32.BF16 R36, R20.reuse, R52, R36 ;  /* 0x000000341424723c */ /* 0x040ff00000041824 */
[C---:B------:R-:W-:Y:S08]  /*1370*/  HMMA.16816.F32.BF16 R68, R20.reuse, R66, R68 ;  /* 0x000000421444723c */ /* 0x040ff00000041844 */
[C---:B------:R-:W-:Y:S08]  /*1380*/  HMMA.16816.F32.BF16 R144, R20.reuse, R58, R84 ;  /* 0x0000003a1490723c */ /* 0x040ff00000041854 */
[----:B------:R-:W-:Y:S01]  /*1390*/  HMMA.16816.F32.BF16 R72, R20, R54, R80 ;  /* 0x000000361448723c */ /* 0x000fe20000041850 */
[----:B------:R-:W3:Y:S07]  /*13a0*/  LDSM.16.M88.4 R20, [R237+0x1800] ;  /* 0x00180000ed14783b */ /* 0x000eee0000000200 */
[C---:B-1----:R-:W-:Y:S01]  /*13b0*/  HMMA.16816.F32.BF16 R48, R8.reuse, R64, R116 ;  /* 0x000000400830723c */ /* 0x042fe20000041874 */
[----:B------:R-:W-:Y:S07]  /*13c0*/  LDSM.16.M88.4 R116, [R236+0x1800] ;  /* 0x00180000ec74783b */ /* 0x000fee0000000200 */
[C---:B------:R-:W-:Y:S08]  /*13d0*/  HMMA.16816.F32.BF16 R132, R8.reuse, R60, R108 ;  /* 0x0000003c0884723c */ /* 0x040ff0000004186c */
[----:B------:R-:W-:Y:S08]  /*13e0*/  HMMA.16816.F32.BF16 R108, R8, R66, R112 ;  /* 0x00000042086c723c */ /* 0x000ff00000041870 */
[----:B--2---:R-:W-:Y:S08]  /*13f0*/  HMMA.16816.F32.BF16 R48, R16, R32, R48 ;  /* 0x000000201030723c */ /* 0x004ff00000041830 */
[C---:B------:R-:W-:Y:S08]  /*1400*/  HMMA.16816.F32.BF16 R112, R8.reuse, R62, R104 ;  /* 0x0000003e0870723c */ /* 0x040ff00000041868 */
[C---:B------:R-:W-:Y:S08]  /*1410*/  HMMA.16816.F32.BF16 R136, R8.reuse, R56, R100 ;  /* 0x000000380888723c */ /* 0x040ff00000041864 */
[C---:B------:R-:W-:Y:S08]  /*1420*/  HMMA.16816.F32.BF16 R104, R8.reuse, R58, R96 ;  /* 0x0000003a0868723c */ /* 0x040ff00000041860 */
[C---:B------:R-:W-:Y:S08]  /*1430*/  HMMA.16816.F32.BF16 R56, R8.reuse, R54, R76 ;  /* 0x000000360838723c */ /* 0x040ff0000004184c */
[----:B------:R-:W-:Y:S01]  /*1440*/  HMMA.16816.F32.BF16 R128, R8, R52, R92 ;  /* 0x000000340880723c */ /* 0x000fe2000004185c */
[----:B------:R-:W1:Y:S04]  /*1450*/  LDSM.16.M88.4 R8, [R241+0x2000] ;  /* 0x00200000f108783b */ /* 0x000e680000000200 */
[----:B------:R-:W-:Y:S03]  /*1460*/  LDSM.16.M88.4 R52, [R236+0x800] ;  /* 0x00080000ec34783b */ /* 0x000fe60000000200 */
[C---:B---3--:R-:W-:Y:S01]  /*1470*/  HMMA.16816.F32.BF16 R76, R12.reuse, R20, R36 ;  /* 0x000000140c4c723c */ /* 0x048fe20000041824 */
[----:B------:R-:W-:Y:S04]  /*1480*/  LDSM.16.M88.4 R36, [R239+0x4000] ;  /* 0x00400000ef24783b */ /* 0x000fe80000000200 */
[----:B------:R-:W-:Y:S03]  /*1490*/  LDSM.16.M88.4 R92, [R236+0x1000] ;  /* 0x00100000ec5c783b */ /* 0x000fe60000000200 */
[C---:B------:R-:W-:Y:S01]  /*14a0*/  HMMA.16816.F32.BF16 R100, R12.reuse, R34, R68 ;  /* 0x000000220c64723c */ /* 0x040fe20000041844 */
[----:B------:R-:W2:Y:S07]  /*14b0*/  LDSM.16.M88.4 R68, [R3+0xa000] ;  /* 0x00a000000344783b */ /* 0x000eae0000000200 */
[C---:B------:R-:W-:Y:S08]  /*14c0*/  HMMA.16816.F32.BF16 R64, R12.reuse, R32, R88 ;  /* 0x000000200c40723c */ /* 0x040ff00000041858 */
[C---:B------:R-:W-:Y:S08]  /*14d0*/  HMMA.16816.F32.BF16 R96, R12.reuse, R28, R124 ;  /* 0x0000001c0c60723c */ /* 0x040ff0000004187c */
[C---:B------:R-:W-:Y:S08]  /*14e0*/  HMMA.16816.F32.BF16 R84, R12.reuse, R24, R120 ;  /* 0x000000180c54723c */ /* 0x040ff00000041878 */
[C---:B------:R-:W-:Y:S08]  /*14f0*/  HMMA.16816.F32.BF16 R88, R12.reuse, R30, R140 ;  /* 0x0000001e0c58723c */ /* 0x040ff0000004188c */
[C---:B------:R-:W-:Y:S08]  /*1500*/  HMMA.16816.F32.BF16 R80, R12.reuse, R26, R144 ;  /* 0x0000001a0c50723c */ /* 0x040ff00000041890 */
[----:B------:R-:W-:Y:S08]  /*1510*/  HMMA.16816.F32.BF16 R72, R12, R22, R72 ;  /* 0x000000160c48723c */ /* 0x000ff00000041848 */
[----:B------:R-:W-:Y:S01]  /*1520*/  HMMA.16816.F32.BF16 R12, R40, R44, R48 ;  /* 0x0000002c280c723c */ /* 0x000fe20000041830 */
[----:B------:R-:W-:Y:S07]  /*1530*/  LDSM.16.M88.4 R48, [R237+0x2000] ;  /* 0x00200000ed30783b */ /* 0x000fee0000000200 */
[C---:B------:R-:W-:Y:S01]  /*1540*/  HMMA.16816.F32.BF16 R60, R16.reuse, R34, R108 ;  /* 0x00000022103c723c */ /* 0x040fe2000004186c */
[----:B------:R-:W3:Y:S07]  /*1550*/  LDSM.16.M88.4 R32, [R239+0x6000] ;  /* 0x00600000ef20783b */ /* 0x000eee0000000200 */
[C---:B------:R-:W-:Y:S08]  /*1560*/  HMMA.16816.F32.BF16 R108, R16.reuse, R28, R132 ;  /* 0x0000001c106c723c */ /* 0x040ff00000041884 */
[C---:B------:R-:W-:Y:S01]  /*1570*/  HMMA.16816.F32.BF16 R112, R16.reuse, R30, R112 ;  /* 0x0000001e1070723c */ /* 0x040fe20000041870 */
[----:B------:R-:W-:Y:S07]  /*1580*/  LDSM.16.M88.4 R28, [R240+0x4000] ;  /* 0x00400000f01c783b */ /* 0x000fee0000000200 */
[C---:B------:R-:W-:Y:S01]  /*1590*/  HMMA.16816.F32.BF16 R120, R16.reuse, R22, R56 ;  /* 0x000000161078723c */ /* 0x040fe20000041838 */
[----:B------:R-:W4:Y:S07]  /*15a0*/  LDSM.16.M88.4 R56, [R243+0x2000] ;  /* 0x00200000f338783b */ /* 0x000f2e0000000200 */
[C---:B------:R-:W-:Y:S08]  /*15b0*/  HMMA.16816.F32.BF16 R136, R16.reuse, R24, R136 ;  /* 0x000000181088723c */ /* 0x040ff00000041888 */
[C---:B------:R-:W-:Y:S01]  /*15c0*/  HMMA.16816.F32.BF16 R104, R16.reuse, R26, R104 ;  /* 0x0000001a1068723c */ /* 0x040fe20000041868 */
[----:B------:R-:W5:Y:S07]  /*15d0*/  LDSM.16.M88.4 R24, [R240+0x6000] ;  /* 0x00600000f018783b */ /* 0x000f6e0000000200 */
[----:B------:R-:W-:Y:S01]  /*15e0*/  HMMA.16816.F32.BF16 R128, R16, R20, R128 ;  /* 0x000000141080723c */ /* 0x000fe20000041880 */
[----:B------:R-:W3:Y:S07]  /*15f0*/  LDSM.16.M88.4 R20, [R242+0x4000] ;  /* 0x00400000f214783b */ /* 0x000eee0000000200 */
[----:B-1----:R-:W-:Y:S08]  /*1600*/  HMMA.16816.F32.BF16 R16, R8, R44, R64 ;  /* 0x0000002c0810723c */ /* 0x002ff00000041840 */
[----:B--2---:R-:W-:Y:S08]  /*1610*/  HMMA.16816.F32.BF16 R12, R36, R68, R12 ;  /* 0x00000044240c723c */ /* 0x004ff0000004180c */
[C---:B------:R-:W-:Y:S08]  /*1620*/  HMMA.16816.F32.BF16 R152, R8.reuse, R118, R72 ;  /* 0x000000760898723c */ /* 0x040ff00000041848 */
[-C--:B------:R-:W-:Y:S08]  /*1630*/  HMMA.16816.F32.BF16 R100, R8, R46.reuse, R100 ;  /* 0x0000002e0864723c */ /* 0x080ff00000041864 */
[----:B------:R-:W-:Y:S08]  /*1640*/  HMMA.16816.F32.BF16 R72, R40, R46, R60 ;  /* 0x0000002e2848723c */ /* 0x000ff0000004183c */
[----:B---3--:R-:W-:Y:S01]  /*1650*/  HMMA.16816.F32.BF16 R44, R32, R68, R16 ;  /* 0x00000044202c723c */ /* 0x008fe20000041810 */
[----:B------:R-:W1:Y:S07]  /*1660*/  LDSM.16.M88.4 R16, [R242+0x6000] ;  /* 0x00600000f210783b */ /* 0x000e6e0000000200 */
[----:B----4-:R-:W-:Y:S01]  /*1670*/  HMMA.16816.F32.BF16 R60, R28, R56, R12 ;  /* 0x000000381c3c723c */ /* 0x010fe2000004180c */
[----:B------:R-:W-:Y:S07]  /*1680*/  LDSM.16.M88.4 R12, [R241+0x4000] ;  /* 0x00400000f10c783b */ /* 0x000fee0000000200 */
[C---:B------:R-:W-:Y:S08]  /*1690*/  HMMA.16816.F32.BF16 R124, R8.reuse, R54, R88 ;  /* 0x00000036087c723c */ /* 0x040ff00000041858 */
[-C--:B------:R-:W-:Y:S08]  /*16a0*/  HMMA.16816.F32.BF16 R96, R8, R52.reuse, R96 ;  /* 0x000000340860723c */ /* 0x080ff00000041860 */
[C---:B------:R-:W-:Y:S08]  /*16b0*/  HMMA.16816.F32.BF16 R88, R40.reuse, R52, R108 ;  /* 0x000000342858723c */ /* 0x040ff0000004186c */
[----:B------:R-:W-:Y:S01]  /*16c0*/  HMMA.16816.F32.BF16 R112, R40, R54, R112 ;  /* 0x000000362870723c */ /* 0x000fe20000041870 */
[----:B------:R-:W2:Y:S07]  /*16d0*/  LDSM.16.M88.4 R52, [R236+0x2000] ;  /* 0x00200000ec34783b */ /* 0x000eae0000000200 */
[----:B-----5:R-:W-:Y:S08]  /*16e0*/  HMMA.16816.F32.BF16 R44, R24, R56, R44 ;  /* 0x00000038182c723c */ /* 0x020ff0000004182c */
[----:B------:R-:W-:Y:S01]  /*16f0*/  HMMA.16816.F32.BF16 R64, R20, R48, R60 ;  /* 0x000000301440723c */ /* 0x000fe2000004183c */
[----:B------:R-:W3:Y:S07]  /*1700*/  LDSM.16.M88.4 R60, [R3+0xa800] ;  /* 0x00a80000033c783b */ /* 0x000eee0000000200 */
[----:B------:R-:W-:Y:S08]  /*1710*/  HMMA.16816.F32.BF16 R72, R36, R70, R72 ;  /* 0x000000462448723c */ /* 0x000ff00000041848 */
[C---:B------:R-:W-:Y:S08]  /*1720*/  HMMA.16816.F32.BF16 R144, R8.reuse, R116, R76 ;  /* 0x000000740890723c */ /* 0x040ff0000004184c */
[C---:B------:R-:W-:Y:S08]  /*1730*/  HMMA.16816.F32.BF16 R132, R8.reuse, R92, R84 ;  /* 0x0000005c0884723c */ /* 0x040ff00000041854 */
[----:B------:R-:W-:Y:S01]  /*1740*/  HMMA.16816.F32.BF16 R140, R8, R94, R80 ;  /* 0x0000005e088c723c */ /* 0x000fe20000041850 */
[----:B------:R-:W4:Y:S07]  /*1750*/  LDSM.16.M88.4 R8, [R241+0x6000] ;  /* 0x00600000f108783b */ /* 0x000f2e0000000200 */
[----:B------:R-:W-:Y:S08]  /*1760*/  HMMA.16816.F32.BF16 R76, R32, R70, R100 ;  /* 0x00000046204c723c */ /* 0x000ff00000041864 */
[----:B-1----:R-:W-:Y:S08]  /*1770*/  HMMA.16816.F32.BF16 R44, R16, R48, R44 ;  /* 0x00000030102c723c */ /* 0x002ff0000004182c */
[----:B--2---:R-:W-:Y:S01]  /*1780*/  HMMA.16816.F32.BF16 R80, R12, R52, R64 ;  /* 0x000000340c50723c */ /* 0x004fe20000041840 */
[----:B------:R-:W1:Y:S07]  /*1790*/  LDSM.16.M88.4 R64, [R243+0x2800] ;  /* 0x00280000f340783b */ /* 0x000e6e0000000200 */
[-C--:B------:R-:W-:Y:S08]  /*17a0*/  HMMA.16816.F32.BF16 R68, R28, R58.reuse, R72 ;  /* 0x0000003a1c44723c */ /* 0x080ff00000041848 */
[----:B------:R-:W-:Y:S08]  /*17b0*/  HMMA.16816.F32.BF16 R76, R24, R58, R76 ;  /* 0x0000003a184c723c */ /* 0x000ff0000004184c */
[----:B---3--:R-:W-:Y:S01]  /*17c0*/  HMMA.16816.F32.BF16 R72, R36, R60, R88 ;  /* 0x0000003c2448723c */ /* 0x008fe20000041858 */
[----:B------:R-:W-:-:S04]  /*17d0*/  FMUL.FTZ R2, R80, c[0x0][0x2ec] ;  /* 0x0000bb0050027a20 */ /* 0x000fc80000410000 */
[----:B------:R2:W3:Y:S03]  /*17e0*/  MUFU.TANH R171, R2 ;  /* 0x0000000200ab7308 */ /* 0x0004e60000002400 */
[C---:B------:R-:W-:Y:S08]  /*17f0*/  HMMA.16816.F32.BF16 R136, R40.reuse, R92, R136 ;  /* 0x0000005c2888723c */ /* 0x040ff00000041888 */
[----:B------:R-:W-:Y:S01]  /*1800*/  HMMA.16816.F32.BF16 R108, R40, R94, R104 ;  /* 0x0000005e286c723c */ /* 0x000fe20000041868 */
[----:B--2---:R-:W-:-:S07]  /*1810*/  FMUL.FTZ R2, R81, c[0x0][0x2ec] ;  /* 0x0000bb0051027a20 */ /* 0x004fce0000410000 */
[C---:B------:R-:W-:Y:S01]  /*1820*/  HMMA.16816.F32.BF16 R128, R40.reuse, R116, R128 ;  /* 0x000000742880723c */ /* 0x040fe20000041880 */
[----:B------:R2:W1:Y:S07]  /*1830*/  MUFU.TANH R170, R2 ;  /* 0x0000000200aa7308 */ /* 0x00046e0000002400 */
[----:B------:R-:W-:Y:S08]  /*1840*/  HMMA.16816.F32.BF16 R120, R40, R118, R120 ;  /* 0x000000762878723c */ /* 0x000ff00000041878 */
[----:B----4-:R-:W-:Y:S01]  /*1850*/  HMMA.16816.F32.BF16 R84, R8, R52, R44 ;  /* 0x000000340854723c */ /* 0x010fe2000004182c */
[----:B------:R-:W4:Y:S01]  /*1860*/  LDSM.16.M88.4 R44, [R237+0x2800] ;  /* 0x00280000ed2c783b */ /* 0x000f220000000200 */
[----:B--2---:R-:W-:-:S04]  /*1870*/  FMUL.FTZ R2, R82, c[0x0][0x2ec] ;  /* 0x0000bb0052027a20 */ /* 0x004fc80000410000 */
[----:B------:R2:W1:Y:S02]  /*1880*/  MUFU.TANH R179, R2 ;  /* 0x0000000200b37308 */ /* 0x0004640000002400 */
[----:B------:R-:W-:Y:S08]  /*1890*/  HMMA.16816.F32.BF16 R40, R32, R60, R96 ;  /* 0x0000003c2028723c */ /* 0x000ff00000041860 */
[----:B------:R-:W-:Y:S01]  /*18a0*/  HMMA.16816.F32.BF16 R56, R20, R50, R68 ;  /* 0x000000321438723c */ /* 0x000fe20000041844 */
[----:B--2---:R-:W-:-:S07]  /*18b0*/  FMUL.FTZ R2, R83, c[0x0][0x2ec] ;  /* 0x0000bb0053027a20 */ /* 0x004fce0000410000 */
[----:B------:R-:W-:Y:S01]  /*18c0*/  HMMA.16816.F32.BF16 R68, R16, R50, R76 ;  /* 0x000000321044723c */ /* 0x000fe2000004184c */
[----:B------:R2:W2:Y:S07]  /*18d0*/  MUFU.TANH R178, R2 ;  /* 0x0000000200b27308 */ /* 0x0004ae0000002400 */
[-C--:B-1----:R-:W-:Y:S08]  /*18e0*/  HMMA.16816.F32.BF16 R72, R28, R64.reuse, R72 ;  /* 0x000000401c48723c */ /* 0x082ff00000041848 */
[----:B------:R-:W-:Y:S01]  /*18f0*/  HMMA.16816.F32.BF16 R48, R24, R64, R40 ;  /* 0x000000401830723c */ /* 0x000fe20000041828 */
[----:B------:R-:W-:Y:S01]  /*1900*/  LDSM.16.M88.4 R40, [R236+0x2800] ;  /* 0x00280000ec28783b */ /* 0x000fe20000000200 */
[----:B--2---:R-:W-:-:S04]  /*1910*/  FMUL.FTZ R2, R84, c[0x0][0x2ec] ;  /* 0x0000bb0054027a20 */ /* 0x004fc80000410000 */
[----:B------:R1:W2:Y:S02]  /*1920*/  MUFU.TANH R99, R2 ;  /* 0x0000000200637308 */ /* 0x0002a40000002400 */
[-C--:B------:R-:W-:Y:S01]  /*1930*/  HMMA.16816.F32.BF16 R80, R12, R54.reuse, R56 ;  /* 0x000000360c50723c */ /* 0x080fe20000041838 */
[----:B------:R-:W5:Y:S07]  /*1940*/  LDSM.16.M88.4 R56, [R3+0xb000] ;  /* 0x00b000000338783b */ /* 0x000f6e0000000200 */
[----:B------:R-:W-:Y:S01]  /*1950*/  HMMA.16816.F32.BF16 R88, R8, R54, R68 ;  /* 0x000000360858723c */ /* 0x000fe20000041844 */
[----:B-1----:R-:W-:-:S07]  /*1960*/  FMUL.FTZ R2, R85, c[0x0][0x2ec] ;  /* 0x0000bb0055027a20 */ /* 0x002fce0000410000 */
[----:B------:R-:W-:Y:S01]  /*1970*/  HMMA.16816.F32.BF16 R68, R36, R62, R112 ;  /* 0x0000003e2444723c */ /* 0x000fe20000041870 */
[----:B------:R1:W1:Y:S07]  /*1980*/  MUFU.TANH R98, R2 ;  /* 0x0000000200627308 */ /* 0x00026e0000002400 */
[----:B----4-:R-:W-:Y:S08]  /*1990*/  HMMA.16816.F32.BF16 R72, R20, R44, R72 ;  /* 0x0000002c1448723c */ /* 0x010ff00000041848 */
[----:B------:R-:W-:Y:S01]  /*19a0*/  HMMA.16816.F32.BF16 R76, R32, R62, R124 ;  /* 0x0000003e204c723c */ /* 0x000fe2000004187c */
[----:B-1----:R-:W-:-:S04]  /*19b0*/  FMUL.FTZ R2, R86, c[0x0][0x2ec] ;  /* 0x0000bb0056027a20 */ /* 0x002fc80000410000 */
[----:B------:R1:W4:Y:S03]  /*19c0*/  MUFU.TANH R97, R2 ;  /* 0x0000000200617308 */ /* 0x0003260000002400 */
[----:B------:R-:W-:Y:S01]  /*19d0*/  HMMA.16816.F32.BF16 R52, R16, R44, R48 ;  /* 0x0000002c1034723c */ /* 0x000fe20000041830 */
[----:B------:R-:W2:Y:S07]  /*19e0*/  LDSM.16.M88.4 R48, [R243+0x3000] ;  /* 0x00300000f330783b */ /* 0x000eae0000000200 */
[----:B------:R-:W-:Y:S01]  /*19f0*/  HMMA.16816.F32.BF16 R60, R28, R66, R68 ;  /* 0x000000421c3c723c */ /* 0x000fe20000041844 */
[----:B-1----:R-:W-:-:S07]  /*1a00*/  FMUL.FTZ R2, R87, c[0x0][0x2ec] ;  /* 0x0000bb0057027a20 */ /* 0x002fce0000410000 */
[----:B-----5:R-:W-:Y:S01]  /*1a10*/  HMMA.16816.F32.BF16 R68, R36, R56, R136 ;  /* 0x000000382444723c */ /* 0x020fe20000041888 */
[----:B------:R1:W1:Y:S07]  /*1a20*/  MUFU.TANH R96, R2 ;  /* 0x0000000200607308 */ /* 0x00026e0000002400 */
[----:B------:R-:W-:Y:S08]  /*1a30*/  HMMA.16816.F32.BF16 R84, R8, R40, R52 ;  /* 0x000000280854723c */ /* 0x000ff00000041834 */
[----:B------:R-:W-:Y:S01]  /*1a40*/  HMMA.16816.F32.BF16 R52, R32, R56, R132 ;  /* 0x000000382034723c */ /* 0x000fe20000041884 */
[----:B-1----:R-:W-:-:S04]  /*1a50*/  FMUL.FTZ R2, R80, c[0x0][0x2ec] ;  /* 0x0000bb0050027a20 */ /* 0x002fc80000410000 */
[----:B------:R1:W1:Y:S03]  /*1a60*/  MUFU.TANH R169, R2 ;  /* 0x0000000200a97308 */ /* 0x0002660000002400 */
[----:B--2---:R-:W-:Y:S01]  /*1a70*/  HMMA.16816.F32.BF16 R68, R28, R48, R68 ;  /* 0x000000301c44723c */ /* 0x004fe20000041844 */
[----:B-1----:R-:W-:-:S04]  /*1a80*/  FMUL.FTZ R2, R81, c[0x0][0x2ec] ;  /* 0x0000bb0051027a20 */ /* 0x002fc80000410000 */
[----:B------:R1:W2:Y:S02]  /*1a90*/  MUFU.TANH R168, R2 ;  /* 0x0000000200a87308 */ /* 0x0002a40000002400 */
[----:B-1----:R-:W-:-:S06]  /*1aa0*/  FMUL.FTZ R2, R82, c[0x0][0x2ec] ;  /* 0x0000bb0052027a20 */ /* 0x002fcc0000410000 */
[----:B------:R1:W1:Y:S02]  /*1ab0*/  MUFU.TANH R177, R2 ;  /* 0x0000000200b17308 */ /* 0x0002640000002400 */
[----:B-1----:R-:W-:Y:S02]  /*1ac0*/  FMUL.FTZ R2, R83, c[0x0][0x2ec] ;  /* 0x0000bb0053027a20 */ /* 0x002fe40000410000 */
[----:B------:R-:W-:Y:S04]  /*1ad0*/  HMMA.16816.F32.BF16 R80, R12, R40, R72 ;  /* 0x000000280c50723c */ /* 0x000fe80000041848 */
[----:B------:R1:W1:Y:S04]  /*1ae0*/  MUFU.TANH R176, R2 ;  /* 0x0000000200b07308 */ /* 0x0002680000002400 */
[----:B------:R-:W-:Y:S08]  /*1af0*/  HMMA.16816.F32.BF16 R72, R24, R66, R76 ;  /* 0x000000421848723c */ /* 0x000ff0000004184c */
[----:B------:R-:W-:Y:S01]  /*1b00*/  HMMA.16816.F32.BF16 R64, R20, R46, R60 ;  /* 0x0000002e1440723c */ /* 0x000fe2000004183c */
[----:B------:R-:W5:Y:S01]  /*1b10*/  LDSM.16.M88.4 R60, [R237+0x3000] ;  /* 0x00300000ed3c783b */ /* 0x000f620000000200 */
[----:B-1----:R-:W-:-:S04]  /*1b20*/  FMUL.FTZ R2, R88, c[0x0][0x2ec] ;  /* 0x0000bb0058027a20 */ /* 0x002fc80000410000 */
[----:B------:R1:W1:Y:S02]  /*1b30*/  MUFU.TANH R95, R2 ;  /* 0x00000002005f7308 */ /* 0x0002640000002400 */
[----:B------:R-:W-:Y:S01]  /*1b40*/  HMMA.16816.F32.BF16 R76, R24, R48, R52 ;  /* 0x00000030184c723c */ /* 0x000fe20000041834 */
[----:B------:R-:W2:Y:S07]  /*1b50*/  LDSM.16.M88.4 R52, [R236+0x3000] ;  /* 0x00300000ec34783b */ /* 0x000eae0000000200 */
[----:B------:R-:W-:Y:S01]  /*1b60*/  HMMA.16816.F32.BF16 R44, R16, R46, R72 ;  /* 0x0000002e102c723c */ /* 0x000fe20000041848 */
[----:B-1----:R-:W-:-:S07]  /*1b70*/  FMUL.FTZ R2, R89, c[0x0][0x2ec] ;  /* 0x0000bb0059027a20 */ /* 0x002fce0000410000 */
[----:B------:R-:W-:Y:S01]  /*1b80*/  HMMA.16816.F32.BF16 R72, R36, R58, R108 ;  /* 0x0000003a2448723c */ /* 0x000fe2000004186c */
[----:B------:R1:W1:Y:S02]  /*1b90*/  MUFU.TANH R92, R2 ;  /* 0x00000002005c7308 */ /* 0x0002640000002400 */
[----:B-1----:R-:W-:-:S06]  /*1ba0*/  FMUL.FTZ R2, R90, c[0x0][0x2ec] ;  /* 0x0000bb005a027a20 */ /* 0x002fcc0000410000 */
[----:B------:R1:W1:Y:S11]  /*1bb0*/  MUFU.TANH R93, R2 ;  /* 0x00000002005d7308 */ /* 0x0002760000002400 */
[----:B------:R-:W-:Y:S04]  /*1bc0*/  @!UPT UIADD3 URZ, URZ, URZ, URZ ;  /* 0x0000003f3f3ff290 */ /* 0x000fe8000fffe03f */
[----:B------:R-:W-:Y:S01]  /*1bd0*/  HMMA.16816.F32.BF16 R72, R28, R50, R72 ;  /* 0x000000321c48723c */ /* 0x000fe20000041848 */
[----:B-1----:R-:W-:-:S07]  /*1be0*/  FMUL.FTZ R2, R91, c[0x0][0x2ec] ;  /* 0x0000bb005b027a20 */ /* 0x002fce0000410000 */
[----:B------:R-:W-:Y:S01]  /*1bf0*/  HMMA.16816.F32.BF16 R88, R8, R42, R44 ;  /* 0x0000002a0858723c */ /* 0x000fe2000004182c */
[----:B------:R-:W1:Y:S01]  /*1c00*/  LDSM.16.M88.4 R44, [R3+0xb800] ;  /* 0x00b80000032c783b */ /* 0x000e620000000200 */
[----:B------:R2:W1:Y:S02]  /*1c10*/  MUFU.TANH R94, R2 ;  /* 0x00000002005e7308 */ /* 0x0004640000002400 */
[----:B--2---:R-:W-:-:S06]  /*1c20*/  FMUL.FTZ R2, R80, c[0x0][0x2ec] ;  /* 0x0000bb0050027a20 */ /* 0x004fcc0000410000 */
[----:B------:R2:W1:Y:S02]  /*1c30*/  MUFU.TANH R161, R2 ;  /* 0x0000000200a17308 */ /* 0x0004640000002400 */
[----:B--2---:R-:W-:-:S06]  /*1c40*/  FMUL.FTZ R2, R81, c[0x0][0x2ec] ;  /* 0x0000bb0051027a20 */ /* 0x004fcc0000410000 */
[----:B------:R2:W1:Y:S02]  /*1c50*/  MUFU.TANH R160, R2 ;  /* 0x0000000200a07308 */ /* 0x0004640000002400 */
[----:B--2---:R-:W-:-:S06]  /*1c60*/  FMUL.FTZ R2, R82, c[0x0][0x2ec] ;  /* 0x0000bb0052027a20 */ /* 0x004fcc0000410000 */
[----:B------:R2:W1:Y:S02]  /*1c70*/  MUFU.TANH R163, R2 ;  /* 0x0000000200a37308 */ /* 0x0004640000002400 */
[----:B--2---:R-:W-:Y:S02]  /*1c80*/  FMUL.FTZ R2, R83, c[0x0][0x2ec] ;  /* 0x0000bb0053027a20 */ /* 0x004fe40000410000 */
[----:B------:R-:W-:Y:S04]  /*1c90*/  HMMA.16816.F32.BF16 R80, R12, R42, R64 ;  /* 0x0000002a0c50723c */ /* 0x000fe80000041840 */
[----:B------:R2:W1:Y:S04]  /*1ca0*/  MUFU.TANH R162, R2 ;  /* 0x0000000200a27308 */ /* 0x0004680000002400 */
[----:B------:R-:W-:Y:S08]  /*1cb0*/  HMMA.16816.F32.BF16 R64, R32, R58, R140 ;  /* 0x0000003a2040723c */ /* 0x000ff0000004188c */
[----:B-----5:R-:W-:Y:S01]  /*1cc0*/  HMMA.16816.F32.BF16 R40, R20, R60, R68 ;  /* 0x0000003c1428723c */ /* 0x020fe20000041844 */
[----:B--2---:R-:W-:-:S04]  /*1cd0*/  FMUL.FTZ R2, R84, c[0x0][0x2ec] ;  /* 0x0000bb0054027a20 */ /* 0x004fc80000410000 */
[----:B------:R2:W1:Y:S03]  /*1ce0*/  MUFU.TANH R104, R2 ;  /* 0x0000000200687308 */ /* 0x0004660000002400 */
[----:B------:R-:W-:Y:S08]  /*1cf0*/  HMMA.16816.F32.BF16 R56, R16, R60, R76 ;  /* 0x0000003c1038723c */ /* 0x000ff0000004184c */
[----:B------:R-:W-:Y:S01]  /*1d00*/  HMMA.16816.F32.BF16 R68, R24, R50, R64 ;  /* 0x000000321844723c */ /* 0x000fe20000041840 */
[----:B------:R-:W-:Y:S01]  /*1d10*/  LDSM.16.M88.4 R48, [R237+0x3800] ;  /* 0x00380000ed30783b */ /* 0x000fe20000000200 */
[----:B--2---:R-:W-:-:S06]  /*1d20*/  FMUL.FTZ R2, R85, c[0x0][0x2ec] ;  /* 0x0000bb0055027a20 */ /* 0x004fcc0000410000 */
[----:B------:R-:W-:Y:S01]  /*1d30*/  HMMA.16816.F32.BF16 R76, R12, R52, R40 ;  /* 0x000000340c4c723c */ /* 0x000fe20000041828 */
[----:B------:R-:W2:Y:S01]  /*1d40*/  LDSM.16.M88.4 R40, [R243+0x3800] ;  /* 0x00380000f328783b */ /* 0x000ea20000000200 */
[----:B------:R5:W2:Y:S06]  /*1d50*/  MUFU.TANH R105, R2 ;  /* 0x0000000200697308 */ /* 0x000aac0000002400 */
[----:B------:R-:W-:Y:S08]  /*1d60*/  HMMA.16816.F32.BF16 R64, R20, R62, R72 ;  /* 0x0000003e1440723c */ /* 0x000ff00000041848 */
[----:B-1----:R-:W-:Y:S01]  /*1d70*/  HMMA.16816.F32.BF16 R72, R32, R44, R144 ;  /* 0x0000002c2048723c */ /* 0x002fe20000041890 */
[----:B-----5:R-:W-:-:S04]  /*1d80*/  FMUL.FTZ R2, R86, c[0x0][0x2ec] ;  /* 0x0000bb0056027a20 */ /* 0x020fc80000410000 */
[----:B------:R1:W1:Y:S03]  /*1d90*/  MUFU.TANH R106, R2 ;  /* 0x00000002006a7308 */ /* 0x0002660000002400 */
[----:B------:R-:W-:Y:S08]  /*1da0*/  HMMA.16816.F32.BF16 R68, R16, R62, R68 ;  /* 0x0000003e1044723c */ /* 0x000ff00000041844 */
[----:B------:R-:W-:Y:S01]  /*1db0*/  HMMA.16816.F32.BF16 R60, R36, R46, R120 ;  /* 0x0000002e243c723c */ /* 0x000fe20000041878 */
[----:B-1----:R-:W-:-:S07]  /*1dc0*/  FMUL.FTZ R2, R87, c[0x0][0x2ec] ;  /* 0x0000bb0057027a20 */ /* 0x002fce0000410000 */
[----:B------:R-:W-:Y:S01]  /*1dd0*/  HMMA.16816.F32.BF16 R32, R32, R46, R152 ;  /* 0x0000002e2020723c */ /* 0x000fe20000041898 */
[----:B------:R1:W1:Y:S07]  /*1de0*/  MUFU.TANH R107, R2 ;  /* 0x00000002006b7308 */ /* 0x00026e0000002400 */
[----:B------:R-:W-:Y:S01]  /*1df0*/  HMMA.16816.F32.BF16 R68, R8, R54, R68 ;  /* 0x000000360844723c */ /* 0x000fe20000041844 */
[----:B-1----:R-:W-:-:S04]  /*1e00*/  FMUL.FTZ R2, R80, c[0x0][0x2ec] ;  /* 0x0000bb0050027a20 */ /* 0x002fc80000410000 */
[----:B------:R1:W1:Y:S11]  /*1e10*/  MUFU.TANH R133, R2 ;  /* 0x0000000200857308 */ /* 0x0002760000002400 */
[----:B------:R-:W-:Y:S08]  /*1e20*/  @!UPT UIADD3 URZ, URZ, URZ, URZ ;  /* 0x0000003f3f3ff290 */ /* 0x000ff0000fffe03f */
[----:B------:R-:W-:Y:S02]  /*1e30*/  FMUL.FTZ R68, R68, c[0x0][0x2ec] ;  /* 0x0000bb0044447a20 */ /* 0x000fe40000410000 */
[----:B------:R-:W-:Y:S02]  /*1e40*/  FMUL.FTZ R69, R69, c[0x0][0x2ec] ;  /* 0x0000bb0045457a20 */ /* 0x000fe40000410000 */
[----:B------:R-:W2:Y:S01]  /*1e50*/  MUFU.TANH R158, R68 ;  /* 0x00000044009e7308 */ /* 0x000ea20000002400 */
[----:B-1----:R-:W-:-:S07]  /*1e60*/  FMUL.FTZ R2, R81, c[0x0][0x2ec] ;  /* 0x0000bb0051027a20 */ /* 0x002fce0000410000 */
[----:B------:R1:W1:Y:S08]  /*1e70*/  MUFU.TANH R132, R2 ;  /* 0x0000000200847308 */ /* 0x0002700000002400 */
[----:B------:R-:W2:Y:S01]  /*1e80*/  MUFU.TANH R159, R69 ;  /* 0x00000045009f7308 */ /* 0x000ea20000002400 */
[----:B-1----:R-:W-:-:S07]  /*1e90*/  FMUL.FTZ R2, R82, c[0x0][0x2ec] ;  /* 0x0000bb0052027a20 */ /* 0x002fce0000410000 */
[----:B------:R1:W1:Y:S02]  /*1ea0*/  MUFU.TANH R138, R2 ;  /* 0x00000002008a7308 */ /* 0x0002640000002400 */
[----:B-1----:R-:W-:Y:S02]  /*1eb0*/  FMUL.FTZ R2, R83, c[0x0][0x2ec] ;  /* 0x0000bb0053027a20 */ /* 0x002fe40000410000 */
[----:B------:R-:W-:Y:S04]  /*1ec0*/  HMMA.16816.F32.BF16 R80, R8, R52, R56 ;  /* 0x000000340850723c */ /* 0x000fe80000041838 */
[----:B------:R1:W1:Y:S04]  /*1ed0*/  MUFU.TANH R156, R2 ;  /* 0x00000002009c7308 */ /* 0x0002680000002400 */
[----:B------:R-:W-:Y:S01]  /*1ee0*/  HMMA.16816.F32.BF16 R56, R36, R44, R128 ;  /* 0x0000002c2438723c */ /* 0x000fe20000041880 */
[----:B------:R-:W5:Y:S01]  /*1ef0*/  LDSM.16.M88.4 R36, [R236+0x3800] ;  /* 0x00380000ec24783b */ /* 0x000f620000000200 */
[----:B------:R-:W-:-:S04]  /*1f00*/  DEPBAR.LE SB0, 0x0 ;  /* 0x000080000000791a */ /* 0x000fc80000000000 */
[----:B-1----:R-:W-:-:S04]  /*1f10*/  FMUL.FTZ R2, R88, c[0x0][0x2ec] ;  /* 0x0000bb0058027a20 */ /* 0x002fc80000410000 */
[----:B------:R1:W1:Y:S11]  /*1f20*/  MUFU.TANH R88, R2 ;  /* 0x0000000200587308 */ /* 0x0002760000002400 */
[----:B------:R-:W-:Y:S03]  /*1f30*/  @!UPT UIADD3 URZ, URZ, URZ, URZ ;  /* 0x0000003f3f3ff290 */ /* 0x000fe6000fffe03f */
[----:B--2---:R-:W-:Y:S01]  /*1f40*/  HMMA.16816.F32.BF16 R56, R28, R40, R56 ;  /* 0x000000281c38723c */ /* 0x004fe20000041838 */
[----:B-1----:R-:W-:-:S07]  /*1f50*/  FMUL.FTZ R2, R89, c[0x0][0x2ec] ;  /* 0x0000bb0059027a20 */ /* 0x002fce0000410000 */
[----:B------:R-:W-:Y:S01]  /*1f60*/  HMMA.16816.F32.BF16 R28, R28, R42, R60 ;  /* 0x0000002a1c1c723c */ /* 0x000fe2000004183c */
[----:B------:R1:W2:Y:S11]  /*1f70*/  MUFU.TANH R89, R2 ;  /* 0x0000000200597308 */ /* 0x0002b60000002400 */
[----:B------:R-:W-:Y:S04]  /*1f80*/  @!UPT UIADD3 URZ, URZ, URZ, URZ ;  /* 0x0000003f3f3ff290 */ /* 0x000fe8000fffe03f */
[----:B------:R-:W-:Y:S01]  /*1f90*/  HMMA.16816.F32.BF16 R56, R20, R48, R56 ;  /* 0x000000301438723c */ /* 0x000fe20000041838 */
[----:B-1----:R-:W-:-:S04]  /*1fa0*/  FMUL.FTZ R2, R90, c[0x0][0x2ec] ;  /* 0x0000bb005a027a20 */ /* 0x002fc80000410000 */
[----:B------:R1:W1:Y:S03]  /*1fb0*/  MUFU.TANH R52, R2 ;  /* 0x0000000200347308 */ /* 0x0002660000002400 */
[----:B------:R-:W-:Y:S01]  /*1fc0*/  HMMA.16816.F32.BF16 R20, R20, R50, R28 ;  /* 0x000000321414723c */ /* 0x000fe2000004181c */
[----:B-1----:R-:W-:Y:S11]  /*1fd0*/  FMUL.FTZ R2, R91, c[0x0][0x2ec] ;  /* 0x0000bb005b027a20 */ /* 0x002ff60000410000 */
[----:B------:R-:W-:Y:S04]  /*1fe0*/  @!UPT UIADD3 URZ, URZ, URZ, URZ ;  /* 0x0000003f3f3ff290 */ /* 0x000fe8000fffe03f */
[----:B-----5:R-:W-:Y:S01]  /*1ff0*/  HMMA.16816.F32.BF16 R56, R12, R36, R56 ;  /* 0x000000240c38723c */ /* 0x020fe20000041838 */
[----:B------:R1:W1:Y:S02]  /*2000*/  MUFU.TANH R53, R2 ;  /* 0x0000000200357308 */ /* 0x0002640000002400 */
[----:B-1----:R-:W-:-:S06]  /*2010*/  FMUL.FTZ R2, R76, c[0x0][0x2ec] ;  /* 0x0000bb004c027a20 */ /* 0x002fcc0000410000 */
[----:B------:R1:W1:Y:S11]  /*2020*/  MUFU.TANH R198, R2 ;  /* 0x0000000200c67308 */ /* 0x0002760000002400 */
[----:B------:R-:W-:Y:S04]  /*2030*/  @!UPT UIADD3 URZ, URZ, URZ, URZ ;  /* 0x0000003f3f3ff290 */ /* 0x000fe8000fffe03f */
[----:B------:R-:W-:Y:S02]  /*2040*/  FMUL.FTZ R56, R56, c[0x0][0x2ec] ;  /* 0x0000bb0038387a20 */ /* 0x000fe40000410000 */
[----:B------:R-:W-:Y:S02]  /*2050*/  FMUL.FTZ R57, R57, c[0x0][0x2ec] ;  /* 0x0000bb0039397a20 */ /* 0x000fe40000410000 */
[----:B------:R-:W-:Y:S01]  /*2060*/  FMUL.FTZ R58, R58, c[0x0][0x2ec] ;  /* 0x0000bb003a3a7a20 */ /* 0x000fe20000410000 */
[----:B------:R-:W2:Y:S01]  /*2070*/  MUFU.TANH R185, R56 ;  /* 0x0000003800b97308 */ /* 0x000ea20000002400 */
[----:B-1----:R-:W-:-:S07]  /*2080*/  FMUL.FTZ R2, R77, c[0x0][0x2ec] ;  /* 0x0000bb004d027a20 */ /* 0x002fce0000410000 */
[----:B------:R-:W1:Y:S08]  /*2090*/  MUFU.TANH R202, R57 ;  /* 0x0000003900ca7308 */ /* 0x000e700000002400 */
[----:B------:R5:W1:Y:S08]  /*20a0*/  MUFU.TANH R197, R2 ;  /* 0x0000000200c57308 */ /* 0x000a700000002400 */
[----:B------:R-:W1:Y:S01]  /*20b0*/  MUFU.TANH R184, R58 ;  /* 0x0000003a00b87308 */ /* 0x000e620000002400 */
[----:B-----5:R-:W-:-:S07]  /*20c0*/  FMUL.FTZ R2, R78, c[0x0][0x2ec] ;  /* 0x0000bb004e027a20 */ /* 0x020fce0000410000 */
[----:B------:R5:W1:Y:S02]  /*20d0*/  MUFU.TANH R196, R2 ;  /* 0x0000000200c47308 */ /* 0x000a640000002400 */
[----:B-----5:R-:W-:Y:S02]  /*20e0*/  FMUL.FTZ R2, R79, c[0x0][0x2ec] ;  /* 0x0000bb004f027a20 */ /* 0x020fe40000410000 */
[----:B------:R-:W-:Y:S04]  /*20f0*/  HMMA.16816.F32.BF16 R76, R12, R54, R64 ;  /* 0x000000360c4c723c */ /* 0x000fe80000041840 */
[----:B------:R5:W1:Y:S04]  /*2100*/  MUFU.TANH R183, R2 ;  /* 0x0000000200b77308 */ /* 0x000a680000002400 */
[C---:B------:R-:W-:Y:S08]  /*2110*/  HMMA.16816.F32.BF16 R64, R24.reuse, R40, R72 ;  /* 0x000000281840723c */ /* 0x040ff00000041848 */
[----:B------:R-:W-:Y:S01]  /*2120*/  HMMA.16816.F32.BF16 R24, R24, R42, R32 ;  /* 0x0000002a1818723c */ /* 0x000fe20000041820 */
[----:B-----5:R-:W-:-:S04]  /*2130*/  FMUL.FTZ R2, R80, c[0x0][0x2ec] ;  /* 0x0000bb0050027a20 */ /* 0x020fc80000410000 */
[----:B------:R5:W1:Y:S03]  /*2140*/  MUFU.TANH R182, R2 ;  /* 0x0000000200b67308 */ /* 0x000a660000002400 */
[----:B------:R-:W-:Y:S01]  /*2150*/  HMMA.16816.F32.BF16 R12, R12, R38, R20 ;  /* 0x000000260c0c723c */ /* 0x000fe20000041814 */
[----:B------:R-:W-:Y:S02]  /*2160*/  FMUL.FTZ R77, R77, c[0x0][0x2ec] ;  /* 0x0000bb004d4d7a20 */ /* 0x000fe40000410000 */
[----:B------:R-:W-:Y:S02]  /*2170*/  FMUL.FTZ R78, R78, c[0x0][0x2ec] ;  /* 0x0000bb004e4e7a20 */ /* 0x000fe40000410000 */
[----:B------:R-:W-:Y:S01]  /*2180*/  FMUL.FTZ R79, R79, c[0x0][0x2ec] ;  /* 0x0000bb004f4f7a20 */ /* 0x000fe20000410000 */
[----:B------:R-:W1:Y:S02]  /*2190*/  MUFU.TANH R165, R77 ;  /* 0x0000004d00a57308 */ /* 0x000e640000002400 */
[----:B------:R-:W-:Y:S01]  /*21a0*/  HMMA.16816.F32.BF16 R44, R16, R48, R64 ;  /* 0x00000030102c723c */ /* 0x000fe20000041840 */
[----:B-----5:R-:W-:-:S05]  /*21b0*/  FMUL.FTZ R2, R81, c[0x0][0x2ec] ;  /* 0x0000bb0051027a20 */ /* 0x020fca0000410000 */
[----:B------:R-:W1:Y:S02]  /*21c0*/  MUFU.TANH R164, R78 ;  /* 0x0000004e00a47308 */ /* 0x000e640000002400 */
[----:B------:R-:W-:Y:S06]  /*21d0*/  HMMA.16816.F32.BF16 R16, R16, R50, R24 ;  /* 0x000000321010723c */ /* 0x000fec0000041818 */
[----:B------:R5:W1:Y:S02]  /*21e0*/  MUFU.TANH R180, R2 ;  /* 0x0000000200b47308 */ /* 0x000a640000002400 */
[----:B------:R-:W-:-:S02]  /*21f0*/  FMUL.FTZ R12, R12, c[0x0][0x2ec] ;  /* 0x0000bb000c0c7a20 */ /* 0x000fc40000410000 */
[----:B------:R-:W-:Y:S02]  /*2200*/  FMUL.FTZ R13, R13, c[0x0][0x2ec] ;  /* 0x0000bb000d0d7a20 */ /* 0x000fe40000410000 */
[----:B------:R-:W-:Y:S02]  /*2210*/  FMUL.FTZ R14, R14, c[0x0][0x2ec] ;  /* 0x0000bb000e0e7a20 */ /* 0x000fe40000410000 */
[----:B------:R-:W-:Y:S01]  /*2220*/  FMUL.FTZ R15, R15, c[0x0][0x2ec] ;  /* 0x0000bb000f0f7a20 */ /* 0x000fe20000410000 */
[----:B------:R-:W1:Y:S01]  /*2230*/  MUFU.TANH R157, R79 ;  /* 0x0000004f009d7308 */ /* 0x000e620000002400 */
[----:B------:R-:W-:Y:S01]  /*2240*/  HMMA.16816.F32.BF16 R28, R8, R36, R44 ;  /* 0x00000024081c723c */ /* 0x000fe2000004182c */
[----:B-----5:R-:W-:-:S07]  /*2250*/  FMUL.FTZ R2, R82, c[0x0][0x2ec] ;  /* 0x0000bb0052027a20 */ /* 0x020fce0000410000 */
[----:B------:R-:W-:Y:S01]  /*2260*/  HMMA.16816.F32.BF16 R8, R8, R38, R16 ;  /* 0x000000260808723c */ /* 0x000fe20000041810 */
[----:B------:R-:W1:Y:S08]  /*2270*/  MUFU.TANH R209, R12 ;  /* 0x0000000c00d17308 */ /* 0x000e700000002400 */
[----:B------:R5:W1:Y:S07]  /*2280*/  MUFU.TANH R181, R2 ;  /* 0x0000000200b57308 */ /* 0x000a6e0000002400 */
[----:B------:R-:W-:Y:S01]  /*2290*/  FMUL.FTZ R28, R28, c[0x0][0x2ec] ;  /* 0x0000bb001c1c7a20 */ /* 0x000fe20000410000 */
[----:B------:R-:W1:Y:S01]  /*22a0*/  MUFU.TANH R208, R13 ;  /* 0x0000000d00d07308 */ /* 0x000e620000002400 */
[----:B------:R-:W-:-:S06]  /*22b0*/  FMUL.FTZ R29, R29, c[0x0][0x2ec] ;  /* 0x0000bb001d1d7a20 */ /* 0x000fcc0000410000 */
[----:B------:R-:W-:Y:S01]  /*22c0*/  FMUL.FTZ R8, R8, c[0x0][0x2ec] ;  /* 0x0000bb0008087a20 */ /* 0x000fe20000410000 */
[----:B------:R-:W1:Y:S01]  /*22d0*/  MUFU.TANH R203, R28 ;  /* 0x0000001c00cb7308 */ /* 0x000e620000002400 */
[----:B-----5:R-:W-:Y:S02]  /*22e0*/  FMUL.FTZ R2, R83, c[0x0][0x2ec] ;  /* 0x0000bb0053027a20 */ /* 0x020fe40000410000 */
[----:B------:R-:W-:Y:S02]  /*22f0*/  FMUL.FTZ R9, R9, c[0x0][0x2ec] ;  /* 0x0000bb0009097a20 */ /* 0x000fe40000410000 */
[----:B------:R-:W-:Y:S02]  /*2300*/  FMUL.FTZ R10, R10, c[0x0][0x2ec] ;  /* 0x0000bb000a0a7a20 */ /* 0x000fe40000410000 */
[----:B------:R-:W-:Y:S01]  /*2310*/  FMUL.FTZ R11, R11, c[0x0][0x2ec] ;  /* 0x0000bb000b0b7a20 */ /* 0x000fe20000410000 */
[----:B------:R5:W1:Y:S08]  /*2320*/  MUFU.TANH R167, R2 ;  /* 0x0000000200a77308 */ /* 0x000a700000002400 */
[----:B------:R-:W1:Y:S01]  /*2330*/  MUFU.TANH R252, R29 ;  /* 0x0000001d00fc7308 */ /* 0x000e620000002400 */
[----:B-----5:R-:W-:-:S07]  /*2340*/  FMUL.FTZ R2, R76, c[0x0][0x2ec] ;  /* 0x0000bb004c027a20 */ /* 0x020fce0000410000 */
[----:B------:R-:W1:Y:S08]  /*2350*/  MUFU.TANH R211, R14 ;  /* 0x0000000e00d37308 */ /* 0x000e700000002400 */
        /* <DEDUP_REMOVED lines=11> */
[----:B------:R5:W1:Y:S02]  /*2410*/  MUFU.TANH R191, R2 ;  /* 0x0000000200bf7308 */ /* 0x000a640000002400 */
[----:B-----5:R-:W-:-:S06]  /*2420*/  FMUL.FTZ R2, R30, c[0x0][0x2ec] ;  /* 0x0000bb001e027a20 */ /* 0x020fcc0000410000 */
[----:B------:R5:W1:Y:S02]  /*2430*/  MUFU.TANH R151, R2 ;  /* 0x0000000200977308 */ /* 0x000a640000002400 */
[----:B-----5:R-:W-:-:S06]  /*2440*/  FMUL.FTZ R2, R31, c[0x0][0x2ec] ;  /* 0x0000bb001f027a20 */ /* 0x020fcc0000410000 */
[----:B------:R5:W1:Y:S02]  /*2450*/  MUFU.TANH R186, R2 ;  /* 0x0000000200ba7308 */ /* 0x000a640000002400 */
[----:B-----5:R-:W-:Y:S01]  /*2460*/  LOP3.LUT R2, R150, R149, RZ, 0xfc, !PT ;  /* 0x0000009596027212 */ /* 0x020fe200078efcff */
[----:B------:R-:W-:Y:S06]  /*2470*/  BAR.SYNC.DEFER_BLOCKING 0x0 ;  /* 0x0000000000007b1d */ /* 0x000fec0000010000 */
[----:B------:R-:W-:Y:S05]  /*2480*/  @!P0 BRA `(.L_x_94) ;  /* 0x000001a000008947 */ /* 0x000fea0003800000 */
[----:B-1234-:R-:W-:-:S04]  /*2490*/  LEA.HI.SX32 R6, R174, 0xfffffffe, 0x1a ;  /* 0xfffffffeae067811 */ /* 0x01efc800078fd2ff */
        /* <DEDUP_REMOVED lines=25> */
.L_x_94:
[----:B-1234-:R-:W-:Y:S01]  /*2630*/  FMNMX.FTZ R3, R99, R98, !PT ;  /* 0x0000006263037209 */ /* 0x01efe20007810000 */
[----:B------:R-:W-:Y:S01]  /*2640*/  IMAD.SHL.U32 R232, R2, 0x2, RZ ;  /* 0x0000000202e87824 */ /* 0x000fe200078e00ff */
[----:B------:R-:W-:Y:S01]  /*2650*/  MOV R19, R151 ;  /* 0x0000009700137202 */ /* 0x000fe20000000f00 */
[----:B------:R-:W-:Y:S01]  /*2660*/  STL [R1+0x68], R245 ;  /* 0x000068f501007387 */ /* 0x000fe20000100800 */
[----:B------:R-:W-:Y:S01]  /*2670*/  FMNMX.FTZ R3, R95, R3, !PT ;  /* 0x000000035f037209 */ /* 0x000fe20007810000 */
[----:B------:R-:W-:Y:S01]  /*2680*/  IMAD.IADD R235, R0, 0x1, R232 ;  /* 0x0000000100eb7824 */ /* 0x000fe200078e02e8 */
[----:B------:R-:W-:Y:S01]  /*2690*/  IADD3 R233, R4, R232, RZ ;  /* 0x000000e804e97210 */ /* 0x000fe20007ffe0ff */
[----:B------:R-:W-:Y:S01]  /*26a0*/  STL [R1+0x64], R244 ;  /* 0x000064f401007387 */ /* 0x000fe20000100800 */
[----:B------:R-:W-:-:S02]  /*26b0*/  FMNMX.FTZ R3, R92, R3, !PT ;  /* 0x000000035c037209 */ /* 0x000fc40007810000 */
[----:B------:R-:W-:Y:S01]  /*26c0*/  IADD3 R234, R0, R233, RZ ;  /* 0x000000e900ea7210 */ /* 0x000fe20007ffe0ff */
        /* <DEDUP_REMOVED lines=39> */
[----:B------:R-:W1:Y:S01]  /*2940*/  SHFL.BFLY PT, R5, R134, 0x2, 0x1f ;  /* 0x0c401f0086057f89 */ /* 0x000e6200000e0000 */
        /* <DEDUP_REMOVED lines=8> */
[----:B------:R-:W-:Y:S03]  /*29d0*/  LDSM.16.MT88.4 R64, [R234+0xc800] ;  /* 0x00c80000ea40783b */ /* 0x000fe60000004200 */
[----:B------:R-:W-:Y:S01]  /*29e0*/  FMNMX.FTZ R3, R219, R3, !PT ;  /* 0x00000003db037209 */ /* 0x000fe20007810000 */
[----:B------:R-:W-:Y:S04]  /*29f0*/  STL [R1+0x44], R236 ;  /* 0x000044ec01007387 */ /* 0x000fe80000100800 */
[----:B------:R-:W-:Y:S01]  /*2a00*/  LDSM.16.MT88.4 R56, [R233+0xe800] ;  /* 0x00e80000e938783b */ /* 0x000fe20000004200 */
[----:B-1----:R-:W-:-:S03]  /*2a10*/  FMNMX.FTZ R134, R134, R5, !PT ;  /* 0x0000000586867209 */ /* 0x002fc60007810000 */
[----:B------:R-:W-:Y:S04]  /*2a20*/  LDSM.16.MT88.4 R68, [R235+0xc800] ;  /* 0x00c80000eb44783b */ /* 0x000fe80000004200 */
[----:B------:R-:W1:Y:S04]  /*2a30*/  SHFL.BFLY PT, R5, R3, 0x2, 0x1f ;  /* 0x0c401f0003057f89 */ /* 0x000e6800000e0000 */
[----:B------:R-:W2:Y:S04]  /*2a40*/  SHFL.BFLY PT, R6, R134, 0x1, 0x1f ;  /* 0x0c201f0086067f89 */ /* 0x000ea800000e0000 */
[----:B------:R-:W-:Y:S01]  /*2a50*/  LDSM.16.MT88.4 R76, [R232+0xc800] ;  /* 0x00c80000e84c783b */ /* 0x000fe20000004200 */
[----:B-1----:R-:W-:-:S02]  /*2a60*/  FMNMX.FTZ R3, R3, R5, !PT ;  /* 0x0000000503037209 */ /* 0x002fc40007810000 */
[----:B--2---:R-:W-:-:S03]  /*2a70*/  FMNMX.FTZ R134, R134, R6, !PT ;  /* 0x0000000686867209 */ /* 0x004fc60007810000 */
[----:B------:R-:W1:Y:S01]  /*2a80*/  SHFL.BFLY PT, R6, R3, 0x1, 0x1f ;  /* 0x0c201f0003067f89 */ /* 0x000e6200000e0000 */
[C---:B------:R-:W-:Y:S01]  /*2a90*/  FSETP.NEU.FTZ.AND P1, PT, R134.reuse, -INF , PT ;  /* 0xff8000008600780b */ /* 0x040fe20003f3d000 */
[----:B------:R-:W-:-:S05]  /*2aa0*/  FMUL.FTZ R13, R134, c[0x0][0x23c] ;  /* 0x00008f00860d7a20 */ /* 0x000fca0000410000 */
[----:B------:R-:W-:-:S05]  /*2ab0*/  FSEL R13, R13, RZ, P1 ;  /* 0x000000ff0d0d7208 */ /* 0x000fca0000800000 */
[--C-:B------:R-:W-:Y:S02]  /*2ac0*/  FFMA.FTZ R8, R104, c[0x0][0x23c], -R13.reuse ;  /* 0x00008f0068087a23 */ /* 0x100fe4000001080d */
[--C-:B------:R-:W-:Y:S02]  /*2ad0*/  FFMA.FTZ R9, R89, c[0x0][0x23c], -R13.reuse ;  /* 0x00008f0059097a23 */ /* 0x100fe4000001080d */
[----:B------:R2:W-:Y:S01]  /*2ae0*/  MUFU.EX2 R17, R8 ;  /* 0x0000000800117308 */ /* 0x0005e20000000800 */
[----:B------:R-:W-:Y:S01]  /*2af0*/  FFMA.FTZ R5, R99, c[0x0][0x23c], -R13 ;  /* 0x00008f0063057a23 */ /* 0x000fe2000001080d */
[----:B-1----:R-:W-:-:S06]  /*2b00*/  FMNMX.FTZ R3, R3, R6, !PT ;  /* 0x0000000603037209 */ /* 0x002fcc0007810000 */
[----:B------:R-:W-:Y:S01]  /*2b10*/  MUFU.EX2 R188, R9 ;  /* 0x0000000900bc7308 */ /* 0x000fe20000000800 */
[C---:B------:R-:W-:Y:S01]  /*2b20*/  FSETP.NEU.FTZ.AND P1, PT, R3.reuse, -INF , PT ;  /* 0xff8000000300780b */ /* 0x040fe20003f3d000 */
[----:B------:R-:W-:Y:S02]  /*2b30*/  FMUL.FTZ R12, R3, c[0x0][0x23c] ;  /* 0x00008f00030c7a20 */ /* 0x000fe40000410000 */
[----:B--2---:R-:W-:-:S03]  /*2b40*/  FFMA.FTZ R8, R105, c[0x0][0x23c], -R13 ;  /* 0x00008f0069087a23 */ /* 0x004fc6000001080d */
[----:B------:R-:W-:Y:S01]  /*2b50*/  FSEL R12, R12, RZ, P1 ;  /* 0x000000ff0c0c7208 */ /* 0x000fe20000800000 */
[----:B------:R1:W-:Y:S04]  /*2b60*/  MUFU.EX2 R244, R5 ;  /* 0x0000000500f47308 */ /* 0x0003e80000000800 */
[----:B------:R-:W-:-:S04]  /*2b70*/  FFMA.FTZ R2, R97, c[0x0][0x23c], -R12 ;  /* 0x00008f0061027a23 */ /* 0x000fc8000001080c */
[----:B------:R2:W-:Y:S08]  /*2b80*/  MUFU.EX2 R241, R2 ;  /* 0x0000000200f17308 */ /* 0x0005f00000000800 */
[----:B------:R3:W-:Y:S01]  /*2b90*/  MUFU.EX2 R189, R8 ;  /* 0x0000000800bd7308 */ /* 0x0007e20000000800 */
[----:B-1----:R-:W-:Y:S02]  /*2ba0*/  FFMA.FTZ R5, R98, c[0x0][0x23c], -R13 ;  /* 0x00008f0062057a23 */ /* 0x002fe4000001080d */
[----:B--2---:R-:W-:-:S05]  /*2bb0*/  FFMA.FTZ R2, R96, c[0x0][0x23c], -R12 ;  /* 0x00008f0060027a23 */ /* 0x004fca000001080c */
[----:B------:R1:W2:Y:S01]  /*2bc0*/  MUFU.EX2 R243, R5 ;  /* 0x0000000500f37308 */ /* 0x0002a20000000800 */
[----:B------:R-:W-:Y:S01]  /*2bd0*/  LDSM.16.MT88.4 R96, [R233+0xe000] ;  /* 0x00e00000e960783b */ /* 0x000fe20000004200 */
[----:B---3--:R-:W-:-:S06]  /*2be0*/  FFMA.FTZ R8, R88, c[0x0][0x23c], -R13 ;  /* 0x00008f0058087a23 */ /* 0x008fcc000001080d */
[----:B------:R3:W-:Y:S08]  /*2bf0*/  MUFU.EX2 R242, R2 ;  /* 0x0000000200f27308 */ /* 0x0007f00000000800 */
[----:B------:R-:W4:Y:S01]  /*2c00*/  MUFU.EX2 R187, R8 ;  /* 0x0000000800bb7308 */ /* 0x000f220000000800 */
[----:B-1----:R-:W-:Y:S01]  /*2c10*/  FFMA.FTZ R5, R95, c[0x0][0x23c], -R13 ;  /* 0x00008f005f057a23 */ /* 0x002fe2000001080d */
[----:B--2---:R-:W-:Y:S01]  /*2c20*/  F2FP.BF16.PACK_AB R4, R243, R244 ;  /* 0x000000f4f304723e */ /* 0x004fe200000010ff */
[----:B---3--:R-:W-:-:S05]  /*2c30*/  FFMA.FTZ R2, R93, c[0x0][0x23c], -R12 ;  /* 0x00008f005d027a23 */ /* 0x008fca000001080c */
[----:B------:R1:W-:Y:S01]  /*2c40*/  MUFU.EX2 R238, R5 ;  /* 0x0000000500ee7308 */ /* 0x0003e20000000800 */
[----:B----4-:R-:W-:-:S07]  /*2c50*/  F2FP.BF16.PACK_AB R10, R188, R187 ;  /* 0x000000bbbc0a723e */ /* 0x010fce00000010ff */
[----:B------:R2:W-:Y:S01]  /*2c60*/  MUFU.EX2 R237, R2 ;  /* 0x0000000200ed7308 */ /* 0x0005e20000000800 */
[----:B-1----:R-:W-:-:S07]  /*2c70*/  FFMA.FTZ R5, R92, c[0x0][0x23c], -R13 ;  /* 0x00008f005c057a23 */ /* 0x002fce000001080d */
[----:B------:R-:W1:Y:S01]  /*2c80*/  MUFU.EX2 R18, R5 ;  /* 0x0000000500127308 */ /* 0x000e620000000800 */
[----:B--2---:R-:W-:Y:S02]  /*2c90*/  FFMA.FTZ R2, R94, c[0x0][0x23c], -R12 ;  /* 0x00008f005e027a23 */ /* 0x004fe4000001080c */
[----:B------:R-:W-:Y:S05]  /*2ca0*/  LDSM.16.MT88.4 R92, [R232+0xe000] ;  /* 0x00e00000e85c783b */ /* 0x000fea0000004200 */
[----:B------:R2:W3:Y:S01]  /*2cb0*/  MUFU.EX2 R199, R2 ;  /* 0x0000000200c77308 */ /* 0x0004e20000000800 */
[----:B-1----:R-:W-:Y:S02]  /*2cc0*/  F2FP.BF16.PACK_AB R6, R18, R238 ;  /* 0x000000ee1206723e */ /* 0x002fe400000010ff */
[----:B------:R-:W-:-:S02]  /*2cd0*/  F2FP.BF16.PACK_AB R5, R242, R241 ;  /* 0x000000f1f205723e */ /* 0x000fc400000010ff */
[----:B--2---:R-:W-:Y:S02]  /*2ce0*/  FMNMX.FTZ R2, R132, R0, !PT ;  /* 0x0000000084027209 */ /* 0x004fe40007810000 */
        /* <DEDUP_REMOVED lines=15> */
[----:B------:R-:W-:Y:S01]  /*2de0*/  FMNMX.FTZ R0, R208, R8, !PT ;  /* 0x00000008d0007209 */ /* 0x000fe20007810000 */
[----:B------:R-:W-:Y:S01]  /*2df0*/  FFMA.FTZ R8, R106, c[0x0][0x23c], -R12 ;  /* 0x00008f006a087a23 */ /* 0x000fe2000001080c */
[----:B------:R-:W-:-:S02]  /*2e00*/  FMNMX.FTZ R2, R183, R2, !PT ;  /* 0x00000002b7027209 */ /* 0x000fc40007810000 */
[----:B---3--:R-:W-:Y:S01]  /*2e10*/  F2FP.BF16.PACK_AB R7, R199, R237 ;  /* 0x000000edc707723e */ /* 0x008fe200000010ff */
        /* <DEDUP_REMOVED lines=13> */
[C---:B------:R-:W-:Y:S01]  /*2ef0*/  HMMA.16816.F32.BF16 R144, R4.reuse, R48, RZ ;  /* 0x000000300490723c */ /* 0x040fe200000418ff */
[----:B-1----:R-:W-:Y:S01]  /*2f00*/  FMNMX.FTZ R2, R0, R9, !PT ;  /* 0x0000000900027209 */ /* 0x002fe20007810000 */
[--C-:B------:R-:W-:Y:S01]  /*2f10*/  FFMA.FTZ R0, R53, c[0x0][0x23c], -R12.reuse ;  /* 0x00008f0035007a23 */ /* 0x100fe2000001080c */
[----:B------:R-:W1:Y:S04]  /*2f20*/  SHFL.BFLY PT, R15, R14, 0x2, 0x1f ;  /* 0x0c401f000e0f7f89 */ /* 0x000e6800000e0000 */
[----:B------:R-:W4:Y:S01]  /*2f30*/  SHFL.BFLY PT, R16, R2, 0x1, 0x1f ;  /* 0x0c201f0002107f89 */ /* 0x000f2200000e0000 */
[----:B------:R1:W-:Y:S01]  /*2f40*/  MUFU.EX2 R201, R0 ;  /* 0x0000000000c97308 */ /* 0x0003e20000000800 */
[----:B------:R-:W-:Y:S01]  /*2f50*/  HMMA.16816.F32.BF16 R152, R4, R80, RZ ;  /* 0x000000500498723c */ /* 0x000fe200000418ff */
[----:B--2---:R-:W-:Y:S01]  /*2f60*/  FFMA.FTZ R8, R52, c[0x0][0x23c], -R12 ;  /* 0x00008f0034087a23 */ /* 0x004fe2000001080c */
[----:B---3--:R-:W-:-:S06]  /*2f70*/  F2FP.BF16.PACK_AB R9, R190, R245 ;  /* 0x000000f5be09723e */ /* 0x008fcc00000010ff */
[C---:B------:R-:W-:Y:S01]  /*2f80*/  HMMA.16816.F32.BF16 R148, R4.reuse, R84, RZ ;  /* 0x000000540494723c */ /* 0x040fe200000418ff */
[----:B------:R-:W-:Y:S01]  /*2f90*/  LDSM.16.MT88.4 R52, [R235+0xe800] ;  /* 0x00e80000eb34783b */ /* 0x000fe20000004200 */
[----:B------:R2:W3:Y:S06]  /*2fa0*/  MUFU.EX2 R200, R8 ;  /* 0x0000000800c87308 */ /* 0x0004ec0000000800 */
[----:B------:R-:W-:Y:S01]  /*2fb0*/  HMMA.16816.F32.BF16 R140, R4, R92, RZ ;  /* 0x0000005c048c723c */ /* 0x000fe200000418ff */
[----:B-1----:R-:W-:Y:S02]  /*2fc0*/  FMNMX.FTZ R0, R14, R15, !PT ;  /* 0x0000000f0e007209 */ /* 0x002fe40007810000 */
[----:B------:R-:W-:-:S02]  /*2fd0*/  MOV R15, R184 ;  /* 0x000000b8000f7202 */ /* 0x000fc40000000f00 */
[----:B----4-:R-:W-:-:S03]  /*2fe0*/  FMNMX.FTZ R136, R2, R16, !PT ;  /* 0x0000001002887209 */ /* 0x010fc60007810000 */
[C---:B------:R-:W-:Y:S01]  /*2ff0*/  HMMA.16816.F32.BF16 R128, R4.reuse, R96, RZ ;  /* 0x000000600480723c */ /* 0x040fe200000418ff */
[----:B------:R-:W-:Y:S02]  /*3000*/  MOV R16, R186 ;  /* 0x000000ba00107202 */ /* 0x000fe40000000f00 */
[----:B--2---:R-:W-:Y:S01]  /*3010*/  F2FP.BF16.PACK_AB R8, R189, R17 ;  /* 0x00000011bd08723e */ /* 0x004fe200000010ff */
[C---:B------:R-:W-:Y:S01]  /*3020*/  FMUL.FTZ R2, R136.reuse, c[0x0][0x23c] ;  /* 0x00008f0088027a20 */ /* 0x040fe20000410000 */
[----:B---3--:R-:W-:Y:S02]  /*3030*/  F2FP.BF16.PACK_AB R11, R201, R200 ;  /* 0x000000c8c90b723e */ /* 0x008fe400000010ff */
[----:B------:R-:W-:Y:S01]  /*3040*/  FSETP.NEU.FTZ.AND P1, PT, R136, -INF , PT ;  /* 0xff8000008800780b */ /* 0x000fe20003f3d000 */
[----:B------:R-:W-:Y:S03]  /*3050*/  HMMA.16816.F32.BF16 R116, R4, R100, RZ ;  /* 0x000000640474723c */ /* 0x000fe600000418ff */
[----:B------:R-:W-:-:S05]  /*3060*/  FSEL R2, R2, RZ, P1 ;  /* 0x000000ff02027208 */ /* 0x000fca0000800000 */
        /* <DEDUP_REMOVED lines=9> */
[----:B------:R-:W-:Y:S01]  /*3100*/  FFMA.FTZ R4, R171, c[0x0][0x23c], -R2 ;  /* 0x00008f00ab047a23 */ /* 0x000fe20000010802 */
[----:B------:R-:W-:Y:S01]  /*3110*/  HMMA.16816.F32.BF16 R112, R8, R104, R112 ;  /* 0x000000680870723c */ /* 0x000fe20000041870 */
[----:B------:R-:W-:-:S02]  /*3120*/  MOV R6, R190 ;  /* 0x000000be00067202 */ /* 0x000fc40000000f00 */
[----:B------:R2:W3:Y:S05]  /*3130*/  MUFU.EX2 R204, R4 ;  /* 0x0000000400cc7308 */ /* 0x0004ea0000000800 */
[C---:B------:R-:W-:Y:S08]  /*3140*/  HMMA.16816.F32.BF16 R172, R8.reuse, R72, R144 ;  /* 0x0000004808ac723c */ /* 0x040ff00000041890 */
[----:B------:R-:W-:Y:S01]  /*3150*/  HMMA.16816.F32.BF16 R228, R8, R60, R140 ;  /* 0x0000003c08e4723c */ /* 0x000fe2000004188c */
[----:B-1----:R-:W-:Y:S01]  /*3160*/  FMNMX.FTZ R135, R0, R5, !PT ;  /* 0x0000000500877209 */ /* 0x002fe20007810000 */
[----:B------:R-:W-:-:S02]  /*3170*/  FFMA.FTZ R0, R168, c[0x0][0x23c], -R2 ;  /* 0x00008f00a8007a23 */ /* 0x000fc40000010802 */
[----:B--2---:R-:W-:Y:S01]  /*3180*/  FFMA.FTZ R4, R170, c[0x0][0x23c], -R2 ;  /* 0x00008f00aa047a23 */ /* 0x004fe20000010802 */
[----:B------:R-:W-:Y:S01]  /*3190*/  FSETP.NEU.FTZ.AND P1, PT, R135, -INF , PT ;  /* 0xff8000008700780b */ /* 0x000fe20003f3d000 */
[----:B------:R1:W-:Y:S01]  /*31a0*/  MUFU.EX2 R236, R0 ;  /* 0x0000000000ec7308 */ /* 0x0003e20000000800 */
[----:B------:R-:W-:Y:S01]  /*31b0*/  MOV R142, R199 ;  /* 0x000000c7008e7202 */ /* 0x000fe20000000f00 */
[----:B------:R-:W-:Y:S01]  /*31c0*/  IMAD.MOV.U32 R147, RZ, RZ, R112 ;  /* 0x000000ffff937224 */ /* 0x000fe200078e0070 */
[----:B------:R-:W-:Y:S01]  /*31d0*/  MOV R146, R113 ;  /* 0x0000007100927202 */ /* 0x000fe20000000f00 */
[----:B------:R-:W-:Y:S01]  /*31e0*/  HMMA.16816.F32.BF16 R212, R8, R64, R148 ;  /* 0x0000004008d4723c */ /* 0x000fe20000041894 */
[----:B------:R-:W-:Y:S01]  /*31f0*/  MOV R140, R201 ;  /* 0x000000c9008c7202 */ /* 0x000fe20000000f00 */
[----:B------:R-:W-:Y:S01]  /*3200*/  IMAD.MOV.U32 R141, RZ, RZ, R200 ;  /* 0x000000ffff8d7224 */ /* 0x000fe200078e00c8 */
[----:B------:R-:W-:Y:S01]  /*3210*/  MOV R144, R115 ;  /* 0x0000007300907202 */ /* 0x000fe20000000f00 */
[----:B------:R2:W4:Y:S01]  /*3220*/  MUFU.EX2 R7, R4 ;  /* 0x0000000400077308 */ /* 0x0005220000000800 */
[----:B------:R-:W-:-:S02]  /*3230*/  IMAD.MOV.U32 R143, RZ, RZ, R191 ;  /* 0x000000ffff8f7224 */ /* 0x000fc400078e00bf */
[----:B------:R-:W-:Y:S01]  /*3240*/  IMAD.MOV.U32 R148, RZ, RZ, R187 ;  /* 0x000000ffff947224 */ /* 0x000fe200078e00bb */
[C---:B------:R-:W-:Y:S01]  /*3250*/  HMMA.16816.F32.BF16 R220, R8.reuse, R52, R116 ;  /* 0x0000003408dc723c */ /* 0x040fe20000041874 */
[----:B------:R-:W-:Y:S01]  /*3260*/  IMAD.MOV.U32 R145, RZ, RZ, R114 ;  /* 0x000000ffff917224 */ /* 0x000fe200078e0072 */
[----:B------:R-:W-:Y:S01]  /*3270*/  MOV R150, R188 ;  /* 0x000000bc00967202 */ /* 0x000fe20000000f00 */
[----:B------:R-:W-:Y:S02]  /*3280*/  IMAD.MOV.U32 R151, RZ, RZ, R189 ;  /* 0x000000ffff977224 */ /* 0x000fe400078e00bd */
[----:B-1----:R-:W-:Y:S02]  /*3290*/  FMUL.FTZ R0, R135, c[0x0][0x23c] ;  /* 0x00008f0087007a20 */ /* 0x002fe40000410000 */
[----:B------:R-:W-:Y:S01]  /*32a0*/  IMAD.MOV.U32 R119, RZ, RZ, R148 ;  /* 0x000000ffff777224 */ /* 0x000fe200078e0094 */
[----:B------:R-:W-:Y:S01]  /*32b0*/  MOV R148, R15 ;  /* 0x0000000f00947202 */ /* 0x000fe20000000f00 */
[----:B------:R-:W-:Y:S01]  /*32c0*/  HMMA.16816.F32.BF16 R224, R8, R56, R128 ;  /* 0x0000003808e0723c */ /* 0x000fe20000041880 */
[----:B------:R-:W-:Y:S01]  /*32d0*/  FSEL R0, R0, RZ, P1 ;  /* 0x000000ff00007208 */ /* 0x000fe20000800000 */
[----:B------:R-:W-:Y:S01]  /*32e0*/  IMAD.MOV.U32 R149, RZ, RZ, R185 ;  /* 0x000000ffff957224 */ /* 0x000fe200078e00b9 */
[----:B------:R-:W-:Y:S01]  /*32f0*/  MOV R116, R141 ;  /* 0x0000008d00747202 */ /* 0x000fe20000000f00 */
[----:B--2---:R-:W-:Y:S01]  /*3300*/  FFMA.FTZ R4, R169, c[0x0][0x23c], -R2 ;  /* 0x00008f00a9047a23 */ /* 0x004fe20000010802 */
[----:B------:R-:W-:Y:S01]  /*3310*/  MOV R118, R143 ;  /* 0x0000008f00767202 */ /* 0x000fe20000000f00 */
[----:B------:R-:W-:-:S02]  /*3320*/  IMAD.MOV.U32 R115, RZ, RZ, R140 ;  /* 0x000000ffff737224 */ /* 0x000fc400078e008c */
[----:B------:R1:W2:Y:S01]  /*3330*/  MUFU.EX2 R240, R4 ;  /* 0x0000000400f07308 */ /* 0x0002a20000000800 */
[----:B------:R-:W-:Y:S01]  /*3340*/  HMMA.16816.F32.BF16 R168, R8, R74, R88 ;  /* 0x0000004a08a8723c */ /* 0x000fe20000041858 */
[----:B------:R-:W-:Y:S02]  /*3350*/  IMAD.MOV.U32 R131, RZ, RZ, R202 ;  /* 0x000000ffff837224 */ /* 0x000fe400078e00ca */
[----:B------:R-:W-:-:S03]  /*3360*/  IMAD.MOV.U32 R117, RZ, RZ, R142 ;  /* 0x000000ffff757224 */ /* 0x000fc600078e008e */
[----:B------:R-:W-:Y:S02]  /*3370*/  MOV R114, R131 ;  /* 0x0000008300727202 */ /* 0x000fe40000000f00 */
[----:B------:R-:W-:Y:S01]  /*3380*/  HMMA.16816.F32.BF16 R192, R8, R68, R152 ;  /* 0x0000004408c0723c */ /* 0x000fe20000041898 */
[----:B-1----:R-:W-:-:S07]  /*3390*/  FFMA.FTZ R4, R161, c[0x0][0x23c], -R2 ;  /* 0x00008f00a1047a23 */ /* 0x002fce0000010802 */
[C---:B------:R-:W-:Y:S01]  /*33a0*/  HMMA.16816.F32.BF16 R152, R8.reuse, R78, R108 ;  /* 0x0000004e0898723c */ /* 0x040fe2000004186c */
[----:B---3--:R-:W-:Y:S01]  /*33b0*/  IMAD.MOV.U32 R161, RZ, RZ, R204 ;  /* 0x000000ffffa17224 */ /* 0x008fe200078e00cc */
[----:B------:R1:W-:Y:S05]  /*33c0*/  MUFU.EX2 R113, R4 ;  /* 0x0000000400717308 */ /* 0x0003ea0000000800 */
[----:B------:R-:W-:Y:S01]  /*33d0*/  MOV R111, R203 ;  /* 0x000000cb006f7202 */ /* 0x000fe20000000f00 */
        /* <DEDUP_REMOVED lines=9> */
[C---:B------:R-:W-:Y:S08]  /*3470*/  HMMA.16816.F32.BF16 R128, R8.reuse, R54, R24 ;  /* 0x000000360880723c */ /* 0x040ff00000041818 */
[----:B------:R-:W-:Y:S01]  /*3480*/  HMMA.16816.F32.BF16 R140, R8, R106, R20 ;  /* 0x0000006a088c723c */ /* 0x000fe20000041814 */
[----:B-1----:R-:W-:-:S04]  /*3490*/  FFMA.FTZ R4, R178, c[0x0][0x23c], -R0 ;  /* 0x00008f00b2047a23 */ /* 0x002fc80000010800 */
[----:B------:R1:W3:Y:S02]  /*34a0*/  MUFU.EX2 R112, R4 ;  /* 0x0000000400707308 */ /* 0x0002e40000000800 */
[----:B----4-:R-:W-:Y:S02]  /*34b0*/  F2FP.BF16.PACK_AB R8, R7, R161 ;  /* 0x000000a10708723e */ /* 0x010fe400000010ff */
[----:B--2---:R-:W-:Y:S01]  /*34c0*/  F2FP.BF16.PACK_AB R10, R236, R240 ;  /* 0x000000f0ec0a723e */ /* 0x004fe200000010ff */
[----:B-1----:R-:W-:Y:S01]  /*34d0*/  FFMA.FTZ R4, R177, c[0x0][0x23c], -R0 ;  /* 0x00008f00b1047a23 */ /* 0x002fe20000010800 */
[----:B---3--:R-:W-:-:S03]  /*34e0*/  F2FP.BF16.PACK_AB R9, R112, R199 ;  /* 0x000000c77009723e */ /* 0x008fc600000010ff */
[----:B------:R1:W-:Y:S02]  /*34f0*/  MUFU.EX2 R239, R4 ;  /* 0x0000000400ef7308 */ /* 0x0003e40000000800 */
[----:B-1----:R-:W-:-:S06]  /*3500*/  FFMA.FTZ R4, R176, c[0x0][0x23c], -R0 ;  /* 0x00008f00b0047a23 */ /* 0x002fcc0000010800 */
[----:B------:R1:W2:Y:S02]  /*3510*/  MUFU.EX2 R14, R4 ;  /* 0x00000004000e7308 */ /* 0x0002a40000000800 */
[----:B-1----:R-:W-:Y:S01]  /*3520*/  FFMA.FTZ R4, R133, c[0x0][0x23c], -R2 ;  /* 0x00008f0085047a23 */ /* 0x002fe20000010802 */
[----:B--2---:R-:W-:Y:S01]  /*3530*/  F2FP.BF16.PACK_AB R11, R14, R239 ;  /* 0x000000ef0e0b723e */ /* 0x004fe200000010ff */
[----:B------:R-:W-:-:S04]  /*3540*/  IMAD.MOV.U32 R133, RZ, RZ, R5 ;  /* 0x000000ffff857224 */ /* 0x000fc800078e0005 */
[----:B------:R1:W2:Y:S02]  /*3550*/  MUFU.EX2 R15, R4 ;  /* 0x00000004000f7308 */ /* 0x0002a40000000800 */
[C---:B------:R-:W-:Y:S07]  /*3560*/  HMMA.16816.F32.BF16 R28, R8.reuse, R84, RZ ;  /* 0x00000054081c723c */ /* 0x040fee00000418ff */
[----:B------:R-:W-:Y:S01]  /*3570*/  MOV R85, R119 ;  /* 0x0000007700557202 */ /* 0x000fe20000000f00 */
[----:B------:R-:W-:Y:S01]  /*3580*/  HMMA.16816.F32.BF16 R24, R8, R92, RZ ;  /* 0x0000005c0818723c */ /* 0x000fe200000418ff */
[----:B------:R-:W-:Y:S01]  /*3590*/  MOV R119, R19 ;  /* 0x0000001300777202 */ /* 0x000fe20000000f00 */
[----:B-1----:R-:W-:-:S05]  /*35a0*/  FFMA.FTZ R4, R132, c[0x0][0x23c], -R2 ;  /* 0x00008f0084047a23 */ /* 0x002fca0000010802 */
[----:B--2---:R-:W-:Y:S01]  /*35b0*/  MOV R93, R15 ;  /* 0x0000000f005d7202 */ /* 0x004fe20000000f00 */
[----:B------:R1:W2:Y:S01]  /*35c0*/  MUFU.EX2 R88, R4 ;  /* 0x0000000400587308 */ /* 0x0002a20000000800 */
[----:B------:R-:W-:Y:S01]  /*35d0*/  HMMA.16816.F32.BF16 R40, R8, R44, RZ ;  /* 0x0000002c0828723c */ /* 0x000fe200000418ff */
[----:B------:R-:W-:-:S07]  /*35e0*/  MOV R92, R7 ;  /* 0x00000007005c7202 */ /* 0x000fce0000000f00 */
[----:B------:R-:W-:Y:S01]  /*35f0*/  HMMA.16816.F32.BF16 R32, R8, R80, RZ ;  /* 0x000000500820723c */ /* 0x000fe200000418ff */
[----:B-1----:R-:W-:-:S06]  /*3600*/  FFMA.FTZ R4, R163, c[0x0][0x23c], -R0 ;  /* 0x00008f00a3047a23 */ /* 0x002fcc0000010800 */
[----:B------:R-:W-:Y:S01]  /*3610*/  MOV R81, R161 ;  /* 0x000000a100517202 */ /* 0x000fe20000000f00 */
[----:B------:R-:W-:Y:S01]  /*3620*/  IMAD.MOV.U32 R161, RZ, RZ, R114 ;  /* 0x000000ffffa17224 */ /* 0x000fe200078e0072 */
[C---:B------:R-:W-:Y:S01]  /*3630*/  HMMA.16816.F32.BF16 R36, R8.reuse, R48, RZ ;  /* 0x000000300824723c */ /* 0x040fe200000418ff */
[----:B------:R1:W3:Y:S01]  /*3640*/  MUFU.EX2 R5, R4 ;  /* 0x0000000400057308 */ /* 0x0002e20000000800 */
[----:B------:R-:W-:Y:S01]  /*3650*/  IMAD.MOV.U32 R80, RZ, RZ, R116 ;  /* 0x000000ffff507224 */ /* 0x000fe200078e0074 */
[----:B------:R-:W-:Y:S01]  /*3660*/  MOV R114, R115 ;  /* 0x0000007300727202 */ /* 0x000fe20000000f00 */
[----:B------:R-:W-:Y:S01]  /*3670*/  IMAD.MOV.U32 R115, RZ, RZ, R18 ;  /* 0x000000ffff737224 */ /* 0x000fe200078e0012 */
[----:B------:R-:W-:Y:S01]  /*3680*/  MOV R116, R118 ;  /* 0x0000007600747202 */ /* 0x000fe20000000f00 */
[----:B------:R-:W-:Y:S01]  /*3690*/  IMAD.MOV.U32 R118, RZ, RZ, R16 ;  /* 0x000000ffff767224 */ /* 0x000fe200078e0010 */
[----:B------:R-:W-:Y:S01]  /*36a0*/  MOV R48, R151 ;  /* 0x0000009700307202 */ /* 0x000fe20000000f00 */
[----:B------:R-:W-:Y:S01]  /*36b0*/  HMMA.16816.F32.BF16 R20, R8, R96, RZ ;  /* 0x000000600814723c */ /* 0x000fe200000418ff */
[----:B------:R-:W-:Y:S01]  /*36c0*/  IMAD.MOV.U32 R49, RZ, RZ, R6 ;  /* 0x000000ffff317224 */ /* 0x000fe200078e0006 */
[----:B--2---:R-:W-:-:S05]  /*36d0*/  F2FP.BF16.PACK_AB R6, R88, R93 ;  /* 0x0000005d5806723e */ /* 0x004fca00000010ff */
[----:B------:R-:W-:Y:S01]  /*36e0*/  MOV R97, R17 ;  /* 0x0000001100617202 */ /* 0x000fe20000000f00 */
[C---:B------:R-:W-:Y:S01]  /*36f0*/  HMMA.16816.F32.BF16 R44, R8.reuse, R46, RZ ;  /* 0x0000002e082c723c */ /* 0x040fe200000418ff */
[----:B-1----:R-:W-:Y:S02]  /*3700*/  FFMA.FTZ R4, R162, c[0x0][0x23c], -R0 ;  /* 0x00008f00a2047a23 */ /* 0x002fe40000010800 */
[----:B---3--:R-:W-:Y:S02]  /*3710*/  IMAD.MOV.U32 R96, RZ, RZ, R5 ;  /* 0x000000ffff607224 */ /* 0x008fe400078e0005 */
[----:B------:R1:W2:Y:S03]  /*3720*/  MUFU.EX2 R132, R4 ;  /* 0x0000000400847308 */ /* 0x0002a60000000800 */
[----:B------:R-:W-:Y:S07]  /*3730*/  HMMA.16816.F32.BF16 R16, R8, R100, RZ ;  /* 0x000000640810723c */ /* 0x000fee00000418ff */
[----:B------:R-:W-:Y:S01]  /*3740*/  IMAD.MOV.U32 R101, RZ, RZ, R148 ;  /* 0x000000ffff657224 */ /* 0x000fe200078e0094 */
[----:B------:R-:W-:Y:S01]  /*3750*/  MOV R100, R149 ;  /* 0x0000009500647202 */ /* 0x000fe20000000f00 */
[----:B-1----:R-:W-:Y:S01]  /*3760*/  FFMA.FTZ R4, R138, c[0x0][0x23c], -R0 ;  /* 0x00008f008a047a23 */ /* 0x002fe20000010800 */
[----:B--2---:R-:W-:Y:S01]  /*3770*/  F2FP.BF16.PACK_AB R5, R132, R96 ;  /* 0x000000608405723e */ /* 0x004fe200000010ff */
[----:B------:R-:W-:-:S04]  /*3780*/  IMAD.MOV.U32 R138, RZ, RZ, R111 ;  /* 0x000000ffff8a7224 */ /* 0x000fc800078e006f */
[----:B------:R-:W1:Y:S02]  /*3790*/  MUFU.EX2 R4, R4 ;  /* 0x0000000400047308 */ /* 0x000e640000000800 */
[----:B-1----:R-:W-:Y:S02]  /*37a0*/  IMAD.MOV.U32 R84, RZ, RZ, R4 ;  /* 0x000000ffff547224 */ /* 0x002fe400078e0004 */
[----:B------:R-:W-:Y:S02]  /*37b0*/  FFMA.FTZ R4, R156, c[0x0][0x23c], -R0 ;  /* 0x00008f009c047a23 */ /* 0x000fe40000010800 */
[----:B------:R-:W-:Y:S02]  /*37c0*/  IMAD.MOV.U32 R156, RZ, RZ, R150 ;  /* 0x000000ffff9c7224 */ /* 0x000fe400078e0096 */
[----:B------:R1:W2:Y:S02]  /*37d0*/  MUFU.EX2 R15, R4 ;  /* 0x00000004000f7308 */ /* 0x0002a40000000800 */
[----:B-1----:R-:W-:-:S02]  /*37e0*/  F2FP.BF16.PACK_AB R4, R133, R113 ;  /* 0x000000718504723e */ /* 0x002fc400000010ff */
[----:B--2---:R-:W-:-:S07]  /*37f0*/  F2FP.BF16.PACK_AB R7, R15, R84 ;  /* 0x000000540f07723e */ /* 0x004fce00000010ff */
[----:B------:R-:W-:Y:S07]  /*3800*/  HMMA.16816.F32.BF16 R148, R4, R76, R40 ;  /* 0x0000004c0494723c */ /* 0x000fee0000041828 */
[----:B------:R-:W-:Y:S01]  /*3810*/  IMAD.MOV.U32 R77, RZ, RZ, R161 ;  /* 0x000000ffff4d7224 */ /* 0x000fe200078e00a1 */
[----:B------:R-:W-:Y:S01]  /*3820*/  HMMA.16816.F32.BF16 R40, R8, R50, RZ ;  /* 0x000000320828723c */ /* 0x000fe200000418ff */
[----:B------:R-:W-:-:S07]  /*3830*/  MOV R76, R114 ;  /* 0x00000072004c7202 */ /* 0x000fce0000000f00 */
[C---:B------:R-:W-:Y:S07]  /*3840*/  HMMA.16816.F32.BF16 R176, R4.reuse, R68, R32 ;  /* 0x0000004404b0723c */ /* 0x040fee0000041820 */
[----:B------:R-:W-:Y:S01]  /*3850*/  MOV R69, R88 ;  /* 0x0000005800457202 */ /* 0x000fe20000000f00 */
[----:B------:R-:W-:Y:S01]  /*3860*/  HMMA.16816.F32.BF16 R160, R4, R72, R36 ;  /* 0x0000004804a0723c */ /* 0x000fe20000041824 */
[----:B------:R-:W-:-:S06]  /*3870*/  IMAD.MOV.U32 R68, RZ, RZ, R117 ;  /* 0x000000ffff447224 */ /* 0x000fcc00078e0075 */
[----:B------:R-:W-:Y:S01]  /*3880*/  MOV R73, R116 ;  /* 0x0000007400497202 */ /* 0x000fe20000000f00 */
[----:B------:R-:W-:Y:S01]  /*3890*/  HMMA.16816.F32.BF16 R88, R4, R64, R28 ;  /* 0x000000400458723c */ /* 0x000fe2000004181c */
[----:B------:R-:W-:-:S06]  /*38a0*/  IMAD.MOV.U32 R72, RZ, RZ, R113 ;  /* 0x000000ffff487224 */ /* 0x000fcc00078e0071 */
[----:B------:R-:W-:Y:S01]  /*38b0*/  IMAD.MOV.U32 R64, RZ, RZ, R118 ;  /* 0x000000ffff407224 */ /* 0x000fe200078e0076 */
[----:B------:R-:W-:Y:S01]  /*38c0*/  MOV R65, R119 ;  /* 0x0000007700417202 */ /* 0x000fe20000000f00 */
[C---:B------:R-:W-:Y:S08]  /*38d0*/  HMMA.16816.F32.BF16 R108, R4.reuse, R52, R16 ;  /* 0x00000034046c723c */ /* 0x040ff00000041810 */
[----:B------:R-:W-:Y:S07]  /*38e0*/  HMMA.16816.F32.BF16 R116, R4, R60, R24 ;  /* 0x0000003c0474723c */ /* 0x000fee0000041818 */
[----:B------:R-:W-:Y:S01]  /*38f0*/  IMAD.MOV.U32 R60, RZ, RZ, R112 ;  /* 0x000000ffff3c7224 */ /* 0x000fe200078e0070 */
[----:B------:R-:W-:Y:S01]  /*3900*/  MOV R61, R115 ;  /* 0x00000073003d7202 */ /* 0x000fe20000000f00 */
[----:B------:R-:W-:Y:S07]  /*3910*/  HMMA.16816.F32.BF16 R16, R8, R120, RZ ;  /* 0x000000780810723c */ /* 0x000fee00000418ff */
[----:B------:R-:W-:Y:S01]  /*3920*/  IMAD.MOV.U32 R121, RZ, RZ, R48 ;  /* 0x000000ffff797224 */ /* 0x000fe200078e0030 */
[----:B------:R-:W-:Y:S01]  /*3930*/  HMMA.16816.F32.BF16 R112, R4, R56, R20 ;  /* 0x000000380470723c */ /* 0x000fe20000041814 */
[----:B------:R-:W-:-:S07]  /*3940*/  MOV R120, R49 ;  /* 0x0000003100787202 */ /* 0x000fce0000000f00 */
[C---:B------:R-:W-:Y:S08]  /*3950*/  HMMA.16816.F32.BF16 R36, R8.reuse, R82, RZ ;  /* 0x000000520824723c */ /* 0x040ff000000418ff */
[C---:B------:R-:W-:Y:S07]  /*3960*/  HMMA.16816.F32.BF16 R32, R8.reuse, R86, RZ ;  /* 0x000000560820723c */ /* 0x040fee00000418ff */
[----:B------:R-:W-:Y:S01]  /*3970*/  IMAD.MOV.U32 R87, RZ, RZ, R84 ;  /* 0x000000ffff577224 */ /* 0x000fe200078e0054 */
[----:B------:R-:W-:Y:S01]  /*3980*/  HMMA.16816.F32.BF16 R28, R8, R94, RZ ;  /* 0x0000005e081c723c */ /* 0x000fe200000418ff */
[----:B------:R-:W-:-:S02]  /*3990*/  MOV R86, R93 ;  /* 0x0000005d00567202 */ /* 0x000fc40000000f00 */
[----:B------:R-:W-:Y:S01]  /*39a0*/  MOV R84, R85 ;  /* 0x0000005500547202 */ /* 0x000fe20000000f00 */
[----:B------:R-:W-:Y:S01]  /*39b0*/  IMAD.MOV.U32 R85, RZ, RZ, R80 ;  /* 0x000000ffff557224 */ /* 0x000fe200078e0050 */
[----:B------:R-:W-:Y:S02]  /*39c0*/  MOV R93, R81 ;  /* 0x00000051005d7202 */ /* 0x000fe40000000f00 */
[----:B------:R-:W-:Y:S01]  /*39d0*/  IMAD.MOV.U32 R94, RZ, RZ, R72 ;  /* 0x000000ffff5e7224 */ /* 0x000fe200078e0048 */
[C---:B------:R-:W-:Y:S01]  /*39e0*/  HMMA.16816.F32.BF16 R24, R8.reuse, R98, RZ ;  /* 0x000000620818723c */ /* 0x040fe200000418ff */
[----:B------:R-:W-:Y:S01]  /*39f0*/  MOV R72, R73 ;  /* 0x0000004900487202 */ /* 0x000fe20000000f00 */
[----:B------:R-:W-:Y:S01]  /*3a00*/  IMAD.MOV.U32 R73, RZ, RZ, R76 ;  /* 0x000000ffff497224 */ /* 0x000fe200078e004c */
[----:B------:R-:W-:Y:S01]  /*3a10*/  MOV R76, R100 ;  /* 0x00000064004c7202 */ /* 0x000fe20000000f00 */
[----:B------:R-:W-:Y:S02]  /*3a20*/  IMAD.MOV.U32 R95, RZ, RZ, R97 ;  /* 0x000000ffff5f7224 */ /* 0x000fe400078e0061 */
[----:B------:R-:W-:Y:S01]  /*3a30*/  IMAD.MOV.U32 R97, RZ, RZ, R138 ;  /* 0x000000ffff617224 */ /* 0x000fe200078e008a */
[----:B------:R-:W-:Y:S01]  /*3a40*/  MOV R138, R14 ;  /* 0x0000000e008a7202 */ /* 0x000fe20000000f00 */
[C---:B------:R-:W-:Y:S07]  /*3a50*/  HMMA.16816.F32.BF16 R20, R8.reuse, R102, RZ ;  /* 0x000000660814723c */ /* 0x040fee00000418ff */
[----:B------:R-:W-:Y:S01]  /*3a60*/  IMAD.MOV.U32 R103, RZ, RZ, R68 ;  /* 0x000000ffff677224 */ /* 0x000fe200078e0044 */
[----:B------:R-:W-:Y:S01]  /*3a70*/  HMMA.16816.F32.BF16 R48, R8, R122, RZ ;  /* 0x0000007a0830723c */ /* 0x000fe200000418ff */
[----:B------:R-:W-:-:S06]  /*3a80*/  MOV R68, R96 ;  /* 0x0000006000447202 */ /* 0x000fcc0000000f00 */
[----:B------:R-:W-:Y:S01]  /*3a90*/  FFMA.FTZ R8, R198, c[0x0][0x23c], -R2 ;  /* 0x00008f00c6087a23 */ /* 0x000fe20000010802 */
[C---:B------:R-:W-:Y:S01]  /*3aa0*/  HMMA.16816.F32.BF16 R40, R4.reuse, R74, R40 ;  /* 0x0000004a0428723c */ /* 0x040fe20000041828 */
[----:B------:R-:W-:Y:S01]  /*3ab0*/  IMAD.MOV.U32 R123, RZ, RZ, R60 ;  /* 0x000000ffff7b7224 */ /* 0x000fe200078e003c */
[----:B------:R-:W-:Y:S01]  /*3ac0*/  MOV R122, R61 ;  /* 0x0000003d007a7202 */ /* 0x000fe20000000f00 */
[----:B------:R1:W2:Y:S01]  /*3ad0*/  MUFU.EX2 R102, R8 ;  /* 0x0000000800667308 */ /* 0x0002a20000000800 */
[----:B------:R-:W-:Y:S01]  /*3ae0*/  IMAD.MOV.U32 R11, RZ, RZ, R64 ;  /* 0x000000ffff0b7224 */ /* 0x000fe200078e0040 */
[----:B------:R-:W-:Y:S02]  /*3af0*/  MOV R10, R65 ;  /* 0x00000041000a7202 */ /* 0x000fe40000000f00 */
[----:B------:R-:W-:Y:S01]  /*3b00*/  MOV R9, R69 ;  /* 0x0000004500097202 */ /* 0x000fe20000000f00 */
[----:B------:R-:W-:Y:S01]  /*3b10*/  HMMA.16816.F32.BF16 R80, R4, R104, R16 ;  /* 0x000000680450723c */ /* 0x000fe20000041810 */
[----:B------:R-:W-:-:S06]  /*3b20*/  IMAD.MOV.U32 R69, RZ, RZ, R101 ;  /* 0x000000ffff457224 */ /* 0x000fcc00078e0065 */
[----:B------:R-:W-:Y:S01]  /*3b30*/  IMAD.MOV.U32 R18, RZ, RZ, R9 ;  /* 0x000000ffff127224 */ /* 0x000fe200078e0009 */
[C---:B------:R-:W-:Y:S01]  /*3b40*/  HMMA.16816.F32.BF16 R44, R4.reuse, R78, R44 ;  /* 0x0000004e042c723c */ /* 0x040fe2000004182c */
[----:B------:R-:W-:Y:S02]  /*3b50*/  IMAD.MOV.U32 R9, RZ, RZ, R11 ;  /* 0x000000ffff097224 */ /* 0x000fe400078e000b */
[----:B-1----:R-:W-:Y:S02]  /*3b60*/  FFMA.FTZ R8, R197, c[0x0][0x23c], -R2 ;  /* 0x00008f00c5087a23 */ /* 0x002fe40000010802 */
[----:B------:R-:W-:Y:S02]  /*3b70*/  IMAD.MOV.U32 R11, RZ, RZ, R123 ;  /* 0x000000ffff0b7224 */ /* 0x000fe400078e007b */
[----:B------:R1:W-:Y:S01]  /*3b80*/  MUFU.EX2 R96, R8 ;  /* 0x0000000800607308 */ /* 0x0003e20000000800 */
[----:B------:R-:W-:Y:S01]  /*3b90*/  HMMA.16816.F32.BF16 R36, R4, R70, R36 ;  /* 0x000000460424723c */ /* 0x000fe20000041824 */
[----:B------:R-:W-:-:S02]  /*3ba0*/  IMAD.MOV.U32 R123, RZ, RZ, R121 ;  /* 0x000000ffff7b7224 */ /* 0x000fc400078e0079 */
[----:B------:R-:W-:Y:S02]  /*3bb0*/  IMAD.MOV.U32 R121, RZ, RZ, R133 ;  /* 0x000000ffff797224 */ /* 0x000fe400078e0085 */
[----:B------:R-:W-:Y:S02]  /*3bc0*/  IMAD.MOV.U32 R105, RZ, RZ, R18 ;  /* 0x000000ffff697224 */ /* 0x000fe400078e0012 */
[----:B------:R-:W-:Y:S01]  /*3bd0*/  MOV R70, R97 ;  /* 0x0000006100467202 */ /* 0x000fe20000000f00 */
[----:B------:R-:W-:Y:S01]  /*3be0*/  HMMA.16816.F32.BF16 R64, R4, R66, R32 ;  /* 0x000000420440723c */ /* 0x000fe20000041820 */
[----:B------:R-:W-:Y:S02]  /*3bf0*/  IMAD.MOV.U32 R97, RZ, RZ, R138 ;  /* 0x000000ffff617224 */ /* 0x000fe400078e008a */
[----:B------:R-:W-:Y:S02]  /*3c00*/  IMAD.MOV.U32 R79, RZ, RZ, R9 ;  /* 0x000000ffff4f7224 */ /* 0x000fe400078e0009 */
[----:B------:R-:W-:-:S02]  /*3c10*/  IMAD.MOV.U32 R75, RZ, RZ, R11 ;  /* 0x000000ffff4b7224 */ /* 0x000fc400078e000b */
[----:B-1----:R-:W-:Y:S01]  /*3c20*/  FFMA.FTZ R8, R166, c[0x0][0x23c], -R2 ;  /* 0x00008f00a6087a23 */ /* 0x002fe20000010802 */
[C---:B------:R-:W-:Y:S01]  /*3c30*/  HMMA.16816.F32.BF16 R60, R4.reuse, R62, R28 ;  /* 0x0000003e043c723c */ /* 0x040fe2000004181c */
[----:B------:R-:W-:Y:S01]  /*3c40*/  LDSM.16.MT88.4 R28, [R234+0xd000] ;  /* 0x00d00000ea1c783b */ /* 0x000fe20000004200 */
[----:B------:R-:W-:Y:S01]  /*3c50*/  IMAD.MOV.U32 R35, RZ, RZ, R121 ;  /* 0x000000ffff237224 */ /* 0x000fe200078e0079 */
[----:B------:R1:W-:Y:S01]  /*3c60*/  MUFU.EX2 R74, R8 ;  /* 0x00000008004a7308 */ /* 0x0003e20000000800 */
[----:B------:R-:W-:Y:S02]  /*3c70*/  IMAD.MOV.U32 R33, RZ, RZ, R123 ;  /* 0x000000ffff217224 */ /* 0x000fe400078e007b */
[----:B------:R-:W-:Y:S02]  /*3c80*/  IMAD.MOV.U32 R121, RZ, RZ, R146 ;  /* 0x000000ffff797224 */ /* 0x000fe400078e0092 */
[----:B------:R-:W-:Y:S01]  /*3c90*/  HMMA.16816.F32.BF16 R56, R4, R58, R24 ;  /* 0x0000003a0438723c */ /* 0x000fe20000041818 */
[----:B------:R-:W-:Y:S01]  /*3ca0*/  LDSM.16.MT88.4 R24, [R232+0xd000] ;  /* 0x00d00000e818783b */ /* 0x000fe20000004200 */
[----:B------:R-:W-:-:S06]  /*3cb0*/  IMAD.MOV.U32 R123, RZ, RZ, R144 ;  /* 0x000000ffff7b7224 */ /* 0x000fcc00078e0090 */
[----:B------:R-:W-:Y:S01]  /*3cc0*/  HMMA.16816.F32.BF16 R52, R4, R54, R20 ;  /* 0x000000360434723c */ /* 0x000fe20000041814 */
[----:B------:R-:W3:Y:S01]  /*3cd0*/  LDSM.16.MT88.4 R20, [R233+0xd000] ;  /* 0x00d00000e914783b */ /* 0x000ee20000004200 */
[----:B-1----:R-:W-:-:S04]  /*3ce0*/  FFMA.FTZ R8, R165, c[0x0][0x23c], -R2 ;  /* 0x00008f00a5087a23 */ /* 0x002fc80000010802 */
[----:B------:R1:W-:Y:S02]  /*3cf0*/  MUFU.EX2 R100, R8 ;  /* 0x0000000800647308 */ /* 0x0003e40000000800 */
[----:B------:R-:W-:Y:S07]  /*3d00*/  HMMA.16816.F32.BF16 R48, R4, R106, R48 ;  /* 0x0000006a0430723c */ /* 0x000fee0000041830 */
[----:B------:R-:W-:Y:S02]  /*3d10*/  FFMA.FTZ R4, R158, c[0x0][0x23c], -R13 ;  /* 0x00008f009e047a23 */ /* 0x000fe4000001080d */
[----:B--2---:R-:W-:-:S02]  /*3d20*/  IMAD.MOV.U32 R158, RZ, RZ, R102 ;  /* 0x000000ffff9e7224 */ /* 0x004fc400078e0066 */
[----:B------:R2:W-:Y:S01]  /*3d30*/  MUFU.EX2 R102, R4 ;  /* 0x0000000400667308 */ /* 0x0005e20000000800 */
[----:B-1----:R-:W-:-:S07]  /*3d40*/  FFMA.FTZ R8, R196, c[0x0][0x23c], -R0 ;  /* 0x00008f00c4087a23 */ /* 0x002fce0000010800 */
[----:B------:R1:W4:Y:S01]  /*3d50*/  MUFU.EX2 R19, R8 ;  /* 0x0000000800137308 */ /* 0x0003220000000800 */
[----:B--2---:R-:W-:-:S07]  /*3d60*/  FFMA.FTZ R4, R159, c[0x0][0x23c], -R13 ;  /* 0x00008f009f047a23 */ /* 0x004fce000001080d */
[----:B------:R2:W-:Y:S01]  /*3d70*/  MUFU.EX2 R5, R4 ;  /* 0x0000000400057308 */ /* 0x0005e20000000800 */
[----:B-1----:R-:W-:Y:S01]  /*3d80*/  FFMA.FTZ R8, R183, c[0x0][0x23c], -R0 ;  /* 0x00008f00b7087a23 */ /* 0x002fe20000010800 */
[----:B----4-:R-:W-:Y:S02]  /*3d90*/  MOV R159, R19 ;  /* 0x00000013009f7202 */ /* 0x010fe40000000f00 */
[----:B------:R-:W-:-:S04]  /*3da0*/  MOV R19, R10 ;  /* 0x0000000a00137202 */ /* 0x000fc80000000f00 */
[----:B------:R1:W4:Y:S01]  /*3db0*/  MUFU.EX2 R99, R8 ;  /* 0x0000000800637308 */ /* 0x0003220000000800 */
[----:B------:R-:W-:Y:S02]  /*3dc0*/  MOV R10, R122 ;  /* 0x0000007a000a7202 */ /* 0x000fe40000000f00 */
[----:B------:R-:W-:Y:S02]  /*3dd0*/  MOV R122, R120 ;  /* 0x00000078007a7202 */ /* 0x000fe40000000f00 */
[----:B------:R-:W-:Y:S02]  /*3de0*/  MOV R120, R132 ;  /* 0x0000008400787202 */ /* 0x000fe40000000f00 */
[----:B------:R-:W-:Y:S01]  /*3df0*/  MOV R104, R19 ;  /* 0x0000001300687202 */ /* 0x000fe20000000f00 */
[----:B--2---:R-:W-:Y:S01]  /*3e00*/  FFMA.FTZ R4, R181, c[0x0][0x23c], -R12 ;  /* 0x00008f00b5047a23 */ /* 0x004fe2000001080c */
[----:B------:R-:W2:Y:S01]  /*3e10*/  LDSM.16.MT88.4 R16, [R235+0xd000] ;  /* 0x00d00000eb10783b */ /* 0x000ea20000004200 */
[----:B------:R-:W-:-:S02]  /*3e20*/  MOV R78, R10 ;  /* 0x0000000a004e7202 */ /* 0x000fc40000000f00 */
[----:B------:R3:W-:Y:S01]  /*3e30*/  MUFU.EX2 R132, R4 ;  /* 0x0000000400847308 */ /* 0x0007e20000000800 */
[----:B------:R-:W-:Y:S02]  /*3e40*/  F2FP.BF16.PACK_AB R10, R100, R74 ;  /* 0x0000004a640a723e */ /* 0x000fe400000010ff */
[----:B------:R-:W-:Y:S01]  /*3e50*/  MOV R32, R122 ;  /* 0x0000007a00207202 */ /* 0x000fe20000000f00 */
[----:B-1----:R-:W-:Y:S01]  /*3e60*/  FFMA.FTZ R8, R164, c[0x0][0x23c], -R0 ;  /* 0x00008f00a4087a23 */ /* 0x002fe20000010800 */
[----:B----4-:R-:W-:Y:S02]  /*3e70*/  F2FP.BF16.PACK_AB R9, R99, R159 ;  /* 0x0000009f6309723e */ /* 0x010fe400000010ff */
[----:B------:R-:W-:Y:S01]  /*3e80*/  MOV R34, R120 ;  /* 0x0000007800227202 */ /* 0x000fe20000000f00 */
[----:B------:R1:W-:Y:S01]  /*3e90*/  MUFU.EX2 R71, R8 ;  /* 0x0000000800477308 */ /* 0x0003e20000000800 */
[----:B------:R-:W-:Y:S02]  /*3ea0*/  MOV R120, R147 ;  /* 0x0000009300787202 */ /* 0x000fe40000000f00 */
[----:B------:R-:W-:Y:S01]  /*3eb0*/  MOV R122, R145 ;  /* 0x00000091007a7202 */ /* 0x000fe20000000f00 */
[----:B---3--:R-:W-:-:S04]  /*3ec0*/  FFMA.FTZ R4, R167, c[0x0][0x23c], -R12 ;  /* 0x00008f00a7047a23 */ /* 0x008fc8000001080c */
[----:B------:R3:W4:Y:S01]  /*3ed0*/  MUFU.EX2 R133, R4 ;  /* 0x0000000400857308 */ /* 0x0007220000000800 */
[----:B-1----:R-:W-:Y:S01]  /*3ee0*/  FFMA.FTZ R8, R157, c[0x0][0x23c], -R0 ;  /* 0x00008f009d087a23 */ /* 0x002fe20000010800 */
[----:B------:R-:W-:-:S06]  /*3ef0*/  MOV R157, R73 ;  /* 0x00000049009d7202 */ /* 0x000fcc0000000f00 */
[----:B------:R1:W1:Y:S01]  /*3f00*/  MUFU.EX2 R101, R8 ;  /* 0x0000000800657308 */ /* 0x0002620000000800 */
[----:B---3--:R-:W-:Y:S01]  /*3f10*/  FFMA.FTZ R4, R139, c[0x0][0x23c], -R12 ;  /* 0x00008f008b047a23 */ /* 0x008fe2000001080c */
[----:B------:R-:W-:Y:S02]  /*3f20*/  MOV R139, R5 ;  /* 0x00000005008b7202 */ /* 0x000fe40000000f00 */
[----:B----4-:R-:W-:-:S04]  /*3f30*/  F2FP.BF16.PACK_AB R5, R133, R132 ;  /* 0x000000848505723e */ /* 0x010fc800000010ff */
[----:B------:R3:W-:Y:S01]  /*3f40*/  MUFU.EX2 R138, R4 ;  /* 0x00000004008a7308 */ /* 0x0007e20000000800 */
[----:B------:R-:W-:Y:S01]  /*3f50*/  F2FP.BF16.PACK_AB R6, R139, R102 ;  /* 0x000000668b06723e */ /* 0x000fe200000010ff */
[----:B-1----:R-:W-:Y:S01]  /*3f60*/  FFMA.FTZ R8, R182, c[0x0][0x23c], -R13 ;  /* 0x00008f00b6087a23 */ /* 0x002fe2000001080d */
[----:B------:R-:W-:-:S05]  /*3f70*/  F2FP.BF16.PACK_AB R11, R101, R71 ;  /* 0x00000047650b723e */ /* 0x000fca00000010ff */
[----:B------:R1:W-:Y:S01]  /*3f80*/  MUFU.EX2 R14, R8 ;  /* 0x00000008000e7308 */ /* 0x0003e20000000800 */
[----:B---3--:R-:W-:-:S07]  /*3f90*/  FFMA.FTZ R4, R137, c[0x0][0x23c], -R12 ;  /* 0x00008f0089047a23 */ /* 0x008fce000001080c */
[----:B------:R-:W3:Y:S01]  /*3fa0*/  MUFU.EX2 R137, R4 ;  /* 0x0000000400897308 */ /* 0x000ee20000000800 */
[----:B-1----:R-:W-:-:S07]  /*3fb0*/  FFMA.FTZ R8, R180, c[0x0][0x23c], -R13 ;  /* 0x00008f00b4087a23 */ /* 0x002fce000001080d */
[----:B------:R-:W1:Y:S01]  /*3fc0*/  MUFU.EX2 R98, R8 ;  /* 0x0000000800627308 */ /* 0x000e620000000800 */
[----:B---3--:R-:W-:Y:S02]  /*3fd0*/  F2FP.BF16.PACK_AB R7, R137, R138 ;  /* 0x0000008a8907723e */ /* 0x008fe400000010ff */
[----:B-1----:R-:W-:Y:S02]  /*3fe0*/  F2FP.BF16.PACK_AB R4, R98, R14 ;  /* 0x0000000e6204723e */ /* 0x002fe400000010ff */
[----:B------:R-:W-:-:S05]  /*3ff0*/  F2FP.BF16.PACK_AB R8, R96, R158 ;  /* 0x0000009e6008723e */ /* 0x000fca00000010ff */
[-C--:B------:R-:W-:Y:S07]  /*4000*/  HMMA.16816.F32.BF16 R164, R4, R20.reuse, R172 ;  /* 0x0000001404a4723c */ /* 0x080fee00000418ac */
[----:B------:R-:W-:Y:S01]  /*4010*/  IMAD.MOV.U32 R175, RZ, RZ, R35 ;  /* 0x000000ffffaf7224 */ /* 0x000fe200078e0023 */
        /* <DEDUP_REMOVED lines=11> */
[----:B------:R-:W-:Y:S01]  /*40d0*/  IMAD.MOV.U32 R173, RZ, RZ, R33 ;  /* 0x000000ffffad7224 */ /* 0x000fe200078e0021 */
[----:B------:R-:W-:-:S05]  /*40e0*/  MOV R174, R34 ;  /* 0x0000002200ae7202 */ /* 0x000fca0000000f00 */
[C---:B------:R-:W-:Y:S01]  /*40f0*/  HMMA.16816.F32.BF16 R40, R8.reuse, R22, R40 ;  /* 0x000000160828723c */ /* 0x040fe20000041828 */
[----:B------:R-:W1:Y:S07]  /*4100*/  LDSM.16.MT88.4 R20, [R233+0xf000] ;  /* 0x00f00000e914783b */ /* 0x000e6e0000004200 */
[-C--:B------:R-:W-:Y:S08]  /*4110*/  HMMA.16816.F32.BF16 R148, R8, R24.reuse, R148 ;  /* 0x000000180894723c */ /* 0x080ff00000041894 */
[C---:B------:R-:W-:Y:S07]  /*4120*/  HMMA.16816.F32.BF16 R144, R4.reuse, R24, R124 ;  /* 0x000000180490723c */ /* 0x040fee000004187c */
[----:B------:R-:W-:Y:S01]  /*4130*/  IMAD.MOV.U32 R124, RZ, RZ, R78 ;  /* 0x000000ffff7c7224 */ /* 0x000fe200078e004e */
[----:B------:R-:W-:Y:S01]  /*4140*/  HMMA.16816.F32.BF16 R152, R4, R26, R152 ;  /* 0x0000001a0498723c */ /* 0x000fe20000041898 */
[----:B------:R-:W-:Y:S01]  /*4150*/  IMAD.MOV.U32 R126, RZ, RZ, R74 ;  /* 0x000000ffff7e7224 */ /* 0x000fe200078e004a */
[----:B------:R-:W-:-:S02]  /*4160*/  MOV R127, R75 ;  /* 0x0000004b007f7202 */ /* 0x000fc40000000f00 */
[----:B------:R-:W-:-:S04]  /*4170*/  MOV R125, R71 ;  /* 0x00000047007d7202 */ /* 0x000fc80000000f00 */
[----:B------:R-:W-:Y:S01]  /*4180*/  HMMA.16816.F32.BF16 R44, R8, R26, R44 ;  /* 0x0000001a082c723c */ /* 0x000fe2000004182c */
[----:B------:R-:W3:Y:S07]  /*4190*/  LDSM.16.MT88.4 R24, [R232+0xf000] ;  /* 0x00f00000e818783b */ /* 0x000eee0000004200 */
[----:B------:R-:W-:Y:S07]  /*41a0*/  HMMA.16816.F32.BF16 R196, R4, R28, R212 ;  /* 0x0000001c04c4723c */ /* 0x000fee00000418d4 */
[----:B------:R-:W-:Y:S01]  /*41b0*/  MOV R213, R35 ;  /* 0x0000002300d57202 */ /* 0x000fe20000000f00 */
[----:B--2---:R-:W-:Y:S01]  /*41c0*/  HMMA.16816.F32.BF16 R176, R8, R16, R176 ;  /* 0x0000001008b0723c */ /* 0x004fe200000418b0 */
[----:B------:R-:W-:Y:S01]  /*41d0*/  LDSM.16.MT88.4 R32, [R234+0xf000] ;  /* 0x00f00000ea20783b */ /* 0x000fe20000004200 */
[----:B------:R-:W-:Y:S01]  /*41e0*/  MOV R215, R79 ;  /* 0x0000004f00d77202 */ /* 0x000fe20000000f00 */
[----:B------:R-:W-:Y:S01]  /*41f0*/  IMAD.MOV.U32 R214, RZ, RZ, R104 ;  /* 0x000000ffffd67224 */ /* 0x000fe200078e0068 */
[----:B------:R-:W-:-:S04]  /*4200*/  MOV R212, R105 ;  /* 0x0000006900d47202 */ /* 0x000fc80000000f00 */
[C---:B------:R-:W-:Y:S08]  /*4210*/  HMMA.16816.F32.BF16 R180, R4.reuse, R16, R192 ;  /* 0x0000001004b4723c */ /* 0x040ff000000418c0 */
[-C--:B------:R-:W-:Y:S08]  /*4220*/  HMMA.16816.F32.BF16 R184, R4, R18.reuse, R184 ;  /* 0x0000001204b8723c */ /* 0x080ff000000418b8 */
[C---:B------:R-:W-:Y:S01]  /*4230*/  HMMA.16816.F32.BF16 R36, R8.reuse, R18, R36 ;  /* 0x000000120824723c */ /* 0x040fe20000041824 */
[----:B------:R-:W2:Y:S07]  /*4240*/  LDSM.16.MT88.4 R16, [R235+0xf000] ;  /* 0x00f00000eb10783b */ /* 0x000eae0000004200 */
[----:B------:R-:W-:Y:S07]  /*4250*/  HMMA.16816.F32.BF16 R192, R8, R28, R88 ;  /* 0x0000001c08c0723c */ /* 0x000fee0000041858 */
[----:B------:R-:W-:Y:S01]  /*4260*/  IMAD.MOV.U32 R28, RZ, RZ, R72 ;  /* 0x000000ffff1c7224 */ /* 0x000fe200078e0048 */
[----:B-1----:R-:W-:Y:S01]  /*4270*/  HMMA.16816.F32.BF16 R88, R4, R20, R224 ;  /* 0x000000140458723c */ /* 0x002fe200000418e0 */
[----:B------:R-:W-:-:S06]  /*4280*/  IMAD.MOV.U32 R29, RZ, RZ, R70 ;  /* 0x000000ffff1d7224 */ /* 0x000fcc00078e0046 */
[----:B------:R-:W-:Y:S01]  /*4290*/  IMAD.MOV.U32 R224, RZ, RZ, R76 ;  /* 0x000000ffffe07224 */ /* 0x000fe200078e004c */
[----:B------:R-:W-:Y:S01]  /*42a0*/  MOV R225, R77 ;  /* 0x0000004d00e17202 */ /* 0x000fe20000000f00 */
[----:B---3--:R-:W-:Y:S01]  /*42b0*/  HMMA.16816.F32.BF16 R72, R4, R24, R228 ;  /* 0x000000180448723c */ /* 0x008fe200000418e4 */
[----:B------:R-:W-:Y:S01]  /*42c0*/  IMAD.MOV.U32 R226, RZ, RZ, R92 ;  /* 0x000000ffffe27224 */ /* 0x000fe200078e005c */
[----:B------:R-:W-:-:S05]  /*42d0*/  MOV R227, R93 ;  /* 0x0000005d00e37202 */ /* 0x000fca0000000f00 */
[----:B------:R-:W-:Y:S01]  /*42e0*/  IMAD.MOV.U32 R228, RZ, RZ, R94 ;  /* 0x000000ffffe47224 */ /* 0x000fe200078e005e */
[----:B------:R-:W-:Y:S01]  /*42f0*/  HMMA.16816.F32.BF16 R76, R4, R26, R204 ;  /* 0x0000001a044c723c */ /* 0x000fe200000418cc */
[----:B------:R-:W-:Y:S01]  /*4300*/  MOV R230, R95 ;  /* 0x0000005f00e67202 */ /* 0x000fe20000000f00 */
[----:B------:R-:W-:Y:S01]  /*4310*/  IMAD.MOV.U32 R231, RZ, RZ, R68 ;  /* 0x000000ffffe77224 */ /* 0x000fe200078e0044 */
[----:B------:R-:W-:-:S04]  /*4320*/  MOV R229, R69 ;  /* 0x0000004500e57202 */ /* 0x000fc80000000f00 */
[----:B------:R-:W-:Y:S01]  /*4330*/  IMAD.MOV.U32 R206, RZ, RZ, R224 ;  /* 0x000000ffffce7224 */ /* 0x000fe200078e00e0 */
[C---:B--2---:R-:W-:Y:S01]  /*4340*/  HMMA.16816.F32.BF16 R104, R4.reuse, R16, R220 ;  /* 0x000000100468723c */ /* 0x044fe200000418dc */
[----:B------:R-:W-:Y:S01]  /*4350*/  MOV R207, R225 ;  /* 0x000000e100cf7202 */ /* 0x000fe20000000f00 */
[----:B------:R-:W-:Y:S01]  /*4360*/  IMAD.MOV.U32 R225, RZ, RZ, R226 ;  /* 0x000000ffffe17224 */ /* 0x000fe200078e00e2 */
[----:B------:R-:W-:Y:S02]  /*4370*/  MOV R226, R29 ;  /* 0x0000001d00e27202 */ /* 0x000fe40000000f00 */
[----:B------:R-:W-:Y:S02]  /*4380*/  MOV R224, R227 ;  /* 0x000000e300e07202 */ /* 0x000fe40000000f00 */
[----:B------:R-:W-:Y:S01]  /*4390*/  IMAD.MOV.U32 R221, RZ, RZ, R28 ;  /* 0x000000ffffdd7224 */ /* 0x000fe200078e001c */
        /* <DEDUP_REMOVED lines=9> */
[----:B------:R-:W-:Y:S01]  /*4430*/  IMAD.MOV.U32 R228, RZ, RZ, R87 ;  /* 0x000000ffffe47224 */ /* 0x000fe200078e0057 */
[----:B------:R-:W-:Y:S01]  /*4440*/  MOV R221, R214 ;  /* 0x000000d600dd7202 */ /* 0x000fe20000000f00 */
[----:B------:R-:W-:-:S02]  /*4450*/  IMAD.MOV.U32 R213, RZ, RZ, R85 ;  /* 0x000000ffffd57224 */ /* 0x000fc400078e0055 */
[----:B------:R-:W-:Y:S02]  /*4460*/  IMAD.MOV.U32 R214, RZ, RZ, R100 ;  /* 0x000000ffffd67224 */ /* 0x000fe400078e0064 */
[----:B------:R-:W-:Y:S01]  /*4470*/  IMAD.MOV.U32 R220, RZ, RZ, R213 ;  /* 0x000000ffffdc7224 */ /* 0x000fe200078e00d5 */
[----:B------:R-:W-:Y:S01]  /*4480*/  HMMA.16816.F32.BF16 R68, R4, R18, R128 ;  /* 0x000000120444723c */ /* 0x000fe20000041880 */
[----:B------:R-:W-:-:S07]  /*4490*/  MOV R213, R103 ;  /* 0x0000006700d57202 */ /* 0x000fce0000000f00 */
[C---:B------:R-:W-:Y:S08]  /*44a0*/  HMMA.16816.F32.BF16 R120, R4.reuse, R32, R120 ;  /* 0x000000200478723c */ /* 0x040ff00000041878 */
[----:B------:R-:W-:Y:S07]  /*44b0*/  HMMA.16816.F32.BF16 R140, R4, R34, R140 ;  /* 0x00000022048c723c */ /* 0x000fee000004188c */
[----:B------:R-:W-:Y:S01]  /*44c0*/  FFMA.FTZ R4, R206, c[0x0][0x23c], -R2 ;  /* 0x00008f00ce047a23 */ /* 0x000fe20000010802 */
        /* <DEDUP_REMOVED lines=9> */
[----:B------:R1:W-:Y:S01]  /*4560*/  MUFU.EX2 R24, R4 ;  /* 0x0000000400187308 */ /* 0x0003e20000000800 */
[----:B------:R-:W-:-:S02]  /*4570*/  IMAD.MOV.U32 R222, RZ, RZ, R15 ;  /* 0x000000ffffde7224 */ /* 0x000fc400078e000f */
[----:B------:R-:W-:-:S04]  /*4580*/  IMAD.MOV.U32 R228, RZ, RZ, R14 ;  /* 0x000000ffffe47224 */ /* 0x000fc800078e000e */
[C---:B------:R-:W-:Y:S08]  /*4590*/  HMMA.16816.F32.BF16 R56, R8.reuse, R22, R56 ;  /* 0x000000160838723c */ /* 0x040ff00000041838 */
[----:B------:R-:W-:Y:S01]  /*45a0*/  HMMA.16816.F32.BF16 R84, R8, R20, R112 ;  /* 0x000000140854723c */ /* 0x000fe20000041870 */
[----:B-1----:R-:W-:Y:S01]  /*45b0*/  FFMA.FTZ R4, R207, c[0x0][0x23c], -R2 ;  /* 0x00008f00cf047a23 */ /* 0x002fe20000010802 */
[----:B------:R-:W-:-:S02]  /*45c0*/  MOV R207, R215 ;  /* 0x000000d700cf7202 */ /* 0x000fc40000000f00 */
[----:B------:R-:W-:Y:S01]  /*45d0*/  MOV R215, R101 ;  /* 0x0000006500d77202 */ /* 0x000fe20000000f00 */
[----:B------:R1:W2:Y:S01]  /*45e0*/  MUFU.EX2 R25, R4 ;  /* 0x0000000400197308 */ /* 0x0002a20000000800 */
[----:B------:R-:W-:Y:S02]  /*45f0*/  MOV R190, R207 ;  /* 0x000000cf00be7202 */ /* 0x000fe40000000f00 */
[----:B------:R-:W-:Y:S01]  /*4600*/  HMMA.16816.F32.BF16 R52, R8, R18, R52 ;  /* 0x000000120834723c */ /* 0x000fe20000041834 */
[----:B------:R-:W-:Y:S02]  /*4610*/  MOV R207, R226 ;  /* 0x000000e200cf7202 */ /* 0x000fe40000000f00 */
[----:B------:R-:W-:-:S05]  /*4620*/  MOV R226, R159 ;  /* 0x0000009f00e27202 */ /* 0x000fca0000000f00 */
[----:B------:R-:W-:Y:S01]  /*4630*/  HMMA.16816.F32.BF16 R100, R8, R16, R108 ;  /* 0x000000100864723c */ /* 0x000fe2000004186c */
[--C-:B-1----:R-:W-:Y:S02]  /*4640*/  FFMA.FTZ R4, R209, c[0x0][0x23c], -R2.reuse ;  /* 0x00008f00d1047a23 */ /* 0x102fe40000010802 */
[----:B------:R-:W-:-:S05]  /*4650*/  FFMA.FTZ R2, R208, c[0x0][0x23c], -R2 ;  /* 0x00008f00d0027a23 */ /* 0x000fca0000010802 */
[C---:B------:R-:W-:Y:S01]  /*4660*/  HMMA.16816.F32.BF16 R60, R8.reuse, R26, R60 ;  /* 0x0000001a083c723c */ /* 0x040fe2000004183c */
[----:B------:R-:W-:Y:S06]  /*4670*/  MUFU.EX2 R26, R4 ;  /* 0x00000004001a7308 */ /* 0x000fec0000000800 */
[----:B------:R-:W-:Y:S01]  /*4680*/  MOV R27, R207 ;  /* 0x000000cf001b7202 */ /* 0x000fe20000000f00 */
[----:B------:R-:W-:Y:S01]  /*4690*/  HMMA.16816.F32.BF16 R116, R8, R32, R80 ;  /* 0x000000200874723c */ /* 0x000fe20000041850 */
[----:B------:R1:W-:Y:S01]  /*46a0*/  MUFU.EX2 R23, R2 ;  /* 0x0000000200177308 */ /* 0x0003e20000000800 */
[----:B------:R-:W-:Y:S01]  /*46b0*/  IMAD.MOV.U32 R209, RZ, RZ, R7 ;  /* 0x000000ffffd17224 */ /* 0x000fe200078e0007 */
[----:B------:R-:W-:Y:S01]  /*46c0*/  MOV R207, R174 ;  /* 0x000000ae00cf7202 */ /* 0x000fe20000000f00 */
[----:B------:R-:W-:Y:S01]  /*46d0*/  LDSM.16.MT88.4 R80, [R232+0xf800] ;  /* 0x00f80000e850783b */ /* 0x000fe20000004200 */
[----:B-1----:R-:W-:Y:S01]  /*46e0*/  FFMA.FTZ R2, R204, c[0x0][0x23c], -R0 ;  /* 0x00008f00cc027a23 */ /* 0x002fe20000010800 */
[----:B------:R-:W-:-:S02]  /*46f0*/  MOV R204, R223 ;  /* 0x000000df00cc7202 */ /* 0x000fc40000000f00 */
[----:B------:R-:W-:Y:S01]  /*4700*/  HMMA.16816.F32.BF16 R48, R8, R34, R48 ;  /* 0x000000220830723c */ /* 0x000fe20000041830 */
[----:B------:R-:W-:Y:S01]  /*4710*/  MOV R33, R230 ;  /* 0x000000e600217202 */ /* 0x000fe20000000f00 */
[----:B------:R1:W-:Y:S01]  /*4720*/  MUFU.EX2 R20, R2 ;  /* 0x0000000200147308 */ /* 0x0003e20000000800 */
[----:B------:R-:W-:Y:S02]  /*4730*/  MOV R5, R204 ;  /* 0x000000cc00057202 */ /* 0x000fe40000000f00 */
[----:B------:R-:W-:Y:S02]  /*4740*/  MOV R204, R229 ;  /* 0x000000e500cc7202 */ /* 0x000fe40000000f00 */
[----:B------:R-:W-:Y:S02]  /*4750*/  MOV R229, R245 ;  /* 0x000000f500e57202 */ /* 0x000fe40000000f00 */
[----:B------:R-:W-:Y:S02]  /*4760*/  MOV R223, R156 ;  /* 0x0000009c00df7202 */ /* 0x000fe40000000f00 */
[----:B------:R-:W-:Y:S01]  /*4770*/  MOV R8, R244 ;  /* 0x000000f400087202 */ /* 0x000fe20000000f00 */
[----:B------:R-:W-:-:S02]  /*4780*/  IMAD.MOV.U32 R9, RZ, RZ, R127 ;  /* 0x000000ffff097224 */ /* 0x000fc400078e007f */
[--C-:B-1----:R-:W-:Y:S01]  /*4790*/  FFMA.FTZ R2, R205, c[0x0][0x23c], -R0.reuse ;  /* 0x00008f00cd027a23 */ /* 0x102fe20000010800 */
[----:B------:R-:W-:Y:S01]  /*47a0*/  MOV R205, R224 ;  /* 0x000000e000cd7202 */ /* 0x000fe20000000f00 */
[----:B------:R-:W-:Y:S01]  /*47b0*/  IMAD.MOV.U32 R32, RZ, RZ, R231 ;  /* 0x000000ffff207224 */ /* 0x000fe200078e00e7 */
[----:B------:R-:W-:Y:S01]  /*47c0*/  MOV R224, R157 ;  /* 0x0000009d00e07202 */ /* 0x000fe20000000f00 */
[----:B------:R1:W3:Y:S01]  /*47d0*/  MUFU.EX2 R21, R2 ;  /* 0x0000000200157308 */ /* 0x0002e20000000800 */
[----:B------:R-:W-:Y:S01]  /*47e0*/  MOV R115, R205 ;  /* 0x000000cd00737202 */ /* 0x000fe20000000f00 */
[----:B------:R4:W5:Y:S01]  /*47f0*/  LDL.LU R245, [R1+0x68] ;  /* 0x0000680001f57983 */ /* 0x0009620000300800 */
[----:B------:R-:W-:Y:S02]  /*4800*/  MOV R205, R172 ;  /* 0x000000ac00cd7202 */ /* 0x000fe40000000f00 */
[----:B------:R-:W-:Y:S01]  /*4810*/  MOV R208, R204 ;  /* 0x000000cc00d07202 */ /* 0x000fe20000000f00 */
[----:B------:R4:W5:Y:S01]  /*4820*/  LDL.LU R244, [R1+0x64] ;  /* 0x0000640001f47983 */ /* 0x0009620000300800 */
[----:B-1----:R-:W-:-:S02]  /*4830*/  FFMA.FTZ R2, R211, c[0x0][0x23c], -R0 ;  /* 0x00008f00d3027a23 */ /* 0x002fc40000010800 */
[----:B------:R-:W-:Y:S02]  /*4840*/  FFMA.FTZ R0, R210, c[0x0][0x23c], -R0 ;  /* 0x00008f00d2007a23 */ /* 0x000fe40000010800 */
[----:B------:R-:W-:Y:S08]  /*4850*/  MUFU.EX2 R22, R2 ;  /* 0x0000000200167308 */ /* 0x000ff00000000800 */
[----:B------:R1:W1:Y:S02]  /*4860*/  MUFU.EX2 R19, R0 ;  /* 0x0000000000137308 */ /* 0x0002640000000800 */
[----:B-1----:R-:W-:-:S02]  /*4870*/  FFMA.FTZ R0, R206, c[0x0][0x23c], -R13 ;  /* 0x00008f00ce007a23 */ /* 0x002fc4000001080d */
[----:B------:R-:W-:-:S04]  /*4880*/  IMAD.MOV.U32 R206, RZ, RZ, R225 ;  /* 0x000000ffffce7224 */ /* 0x000fc800078e00e1 */
[----:B------:R1:W-:Y:S01]  /*4890*/  MUFU.EX2 R15, R0 ;  /* 0x00000000000f7308 */ /* 0x0003e20000000800 */
[----:B------:R-:W-:Y:S02]  /*48a0*/  FADD.FTZ R2, R5, R27 ;  /* 0x0000001b05027221 */ /* 0x000fe40000010000 */
[----:B------:R-:W-:Y:S01]  /*48b0*/  IMAD.MOV.U32 R114, RZ, RZ, R206 ;  /* 0x000000ffff727224 */ /* 0x000fe200078e00ce */
[----:B------:R-:W-:Y:S01]  /*48c0*/  MOV R211, R205 ;  /* 0x000000cd00d37202 */ /* 0x000fe20000000f00 */
[----:B------:R-:W-:Y:S01]  /*48d0*/  IMAD.MOV.U32 R206, RZ, RZ, R173 ;  /* 0x000000ffffce7224 */ /* 0x000fe200078e00ad */
[----:B------:R-:W-:Y:S01]  /*48e0*/  MOV R230, R98 ;  /* 0x0000006200e67202 */ /* 0x000fe20000000f00 */
[----:B------:R-:W-:Y:S02]  /*48f0*/  IMAD.MOV.U32 R225, RZ, RZ, R158 ;  /* 0x000000ffffe17224 */ /* 0x000fe400078e009e */
[--C-:B-1----:R-:W-:Y:S01]  /*4900*/  FFMA.FTZ R0, R252, c[0x0][0x23c], -R13.reuse ;  /* 0x00008f00fc007a23 */ /* 0x102fe2000001080d */
[----:B------:R-:W-:Y:S01]  /*4910*/  MOV R27, R6 ;  /* 0x00000006001b7202 */ /* 0x000fe20000000f00 */
[----:B------:R-:W-:Y:S01]  /*4920*/  IMAD.MOV.U32 R210, RZ, RZ, R206 ;  /* 0x000000ffffd27224 */ /* 0x000fe200078e00ce */
[----:B------:R-:W1:Y:S01]  /*4930*/  LDSM.16.MT88.4 R4, [R234+0xf800] ;  /* 0x00f80000ea04783b */ /* 0x000e620000004200 */
[----:B------:R2:W-:Y:S03]  /*4940*/  MUFU.EX2 R16, R0 ;  /* 0x0000000000107308 */ /* 0x0005e60000000800 */
[----:B------:R-:W-:Y:S04]  /*4950*/  LDSM.16.MT88.4 R156, [R232+0xd800] ;  /* 0x00d80000e89c783b */ /* 0x000fe80000004200 */
[----:B------:R-:W-:Y:S01]  /*4960*/  LDSM.16.MT88.4 R172, [R233+0xd800] ;  /* 0x00d80000e9ac783b */ /* 0x000fe20000004200 */
[----:B--2---:R-:W-:-:S04]  /*4970*/  FFMA.FTZ R0, R217, c[0x0][0x23c], -R13 ;  /* 0x00008f00d9007a23 */ /* 0x004fc8000001080d */
[----:B------:R2:W-:Y:S02]  /*4980*/  MUFU.EX2 R17, R0 ;  /* 0x0000000000117308 */ /* 0x0005e40000000800 */
[----:B--2---:R-:W-:-:S06]  /*4990*/  FFMA.FTZ R0, R216, c[0x0][0x23c], -R13 ;  /* 0x00008f00d8007a23 */ /* 0x004fcc000001080d */
[----:B------:R2:W-:Y:S02]  /*49a0*/  MUFU.EX2 R18, R0 ;  /* 0x0000000000127308 */ /* 0x0005e40000000800 */
[----:B--2---:R-:W-:-:S06]  /*49b0*/  FFMA.FTZ R0, R190, c[0x0][0x23c], -R12 ;  /* 0x00008f00be007a23 */ /* 0x004fcc000001080c */
[----:B------:R2:W-:Y:S01]  /*49c0*/  MUFU.EX2 R13, R0 ;  /* 0x00000000000d7308 */ /* 0x0005e20000000800 */
[----:B------:R-:W-:Y:S01]  /*49d0*/  MOV R217, R227 ;  /* 0x000000e300d97202 */ /* 0x000fe20000000f00 */
[----:B--2---:R-:W-:Y:S01]  /*49e0*/  FFMA.FTZ R0, R191, c[0x0][0x23c], -R12 ;  /* 0x00008f00bf007a23 */ /* 0x004fe2000001080c */
[----:B------:R-:W-:Y:S01]  /*49f0*/  MOV R216, R229 ;  /* 0x000000e500d87202 */ /* 0x000fe20000000f00 */
[----:B------:R-:W-:Y:S01]  /*4a00*/  IMAD.MOV.U32 R227, RZ, RZ, R228 ;  /* 0x000000ffffe37224 */ /* 0x000fe200078e00e4 */
[----:B------:R-:W-:-:S03]  /*4a10*/  MOV R252, R207 ;  /* 0x000000cf00fc7202 */ /* 0x000fc60000000f00 */
[----:B------:R2:W-:Y:S01]  /*4a20*/  MUFU.EX2 R14, R0 ;  /* 0x00000000000e7308 */ /* 0x0005e20000000800 */
[----:B------:R-:W-:Y:S01]  /*4a30*/  MOV R229, R99 ;  /* 0x0000006300e57202 */ /* 0x000fe20000000f00 */
[----:B------:R-:W-:Y:S01]  /*4a40*/  IMAD.MOV.U32 R228, RZ, RZ, R96 ;  /* 0x000000ffffe47224 */ /* 0x000fe200078e0060 */
[----:B------:R-:W-:Y:S04]  /*4a50*/  LDSM.16.MT88.4 R188, [R235+0xd800] ;  /* 0x00d80000ebbc783b */ /* 0x000fe80000004200 */
[----:B------:R-:W-:Y:S01]  /*4a60*/  LDSM.16.MT88.4 R204, [R234+0xd800] ;  /* 0x00d80000eacc783b */ /* 0x000fe20000004200 */
[----:B--2---:R-:W-:-:S04]  /*4a70*/  FFMA.FTZ R0, R218, c[0x0][0x23c], -R12 ;  /* 0x00008f00da007a23 */ /* 0x004fc8000001080c */
[----:B------:R2:W-:Y:S01]  /*4a80*/  MUFU.EX2 R10, R0 ;  /* 0x00000000000a7308 */ /* 0x0005e20000000800 */
[----:B------:R-:W-:Y:S02]  /*4a90*/  MOV R218, R97 ;  /* 0x0000006100da7202 */ /* 0x000fe40000000f00 */
[----:B------:R-:W-:Y:S01]  /*4aa0*/  LDSM.16.MT88.4 R96, [R233+0xf800] ;  /* 0x00f80000e960783b */ /* 0x000fe20000004200 */
[----:B--2---:R-:W-:-:S04]  /*4ab0*/  FFMA.FTZ R0, R219, c[0x0][0x23c], -R12 ;  /* 0x00008f00db007a23 */ /* 0x004fc8000001080c */
[----:B------:R2:W1:Y:S02]  /*4ac0*/  MUFU.EX2 R11, R0 ;  /* 0x00000000000b7308 */ /* 0x0004640000000800 */
[----:B--2---:R-:W-:Y:S02]  /*4ad0*/  FADD.FTZ R0, R115, R114 ;  /* 0x0000007273007221 */ /* 0x004fe40000010000 */
[----:B------:R-:W2:Y:S01]  /*4ae0*/  LDSM.16.MT88.4 R112, [R235+0xf800] ;  /* 0x00f80000eb70783b */ /* 0x000ea20000004200 */
[----:B------:R-:W-:Y:S01]  /*4af0*/  IMAD.MOV.U32 R12, RZ, RZ, R243 ;  /* 0x000000ffff0c7224 */ /* 0x000fe200078e00f3 */
[----:B------:R-:W-:Y:S02]  /*4b00*/  MOV R35, R212 ;  /* 0x000000d400237202 */ /* 0x000fe40000000f00 */
[----:B------:R-:W-:Y:S01]  /*4b10*/  MOV R34, R213 ;  /* 0x000000d500227202 */ /* 0x000fe20000000f00 */
[----:B------:R-:W-:Y:S01]  /*4b20*/  FADD.FTZ R8, R8, R12 ;  /* 0x0000000c08087221 */ /* 0x000fe20000010000 */
[----:B------:R-:W-:Y:S01]  /*4b30*/  MOV R212, R125 ;  /* 0x0000007d00d47202 */ /* 0x000fe20000000f00 */
[----:B------:R-:W-:Y:S01]  /*4b40*/  IMAD.MOV.U32 R213, RZ, RZ, R124 ;  /* 0x000000ffffd57224 */ /* 0x000fe200078e007c */
[----:B------:R-:W-:-:S02]  /*4b50*/  MOV R231, R126 ;  /* 0x0000007e00e77202 */ /* 0x000fc40000000f00 */
[----:B------:R-:W-:Y:S02]  /*4b60*/  F2FP.BF16.PACK_AB R128, R25, R24 ;  /* 0x000000181980723e */ /* 0x000fe400000010ff */
[----:B---3--:R-:W-:Y:S02]  /*4b70*/  F2FP.BF16.PACK_AB R129, R21, R20 ;  /* 0x000000141581723e */ /* 0x008fe400000010ff */
[----:B------:R-:W-:Y:S02]  /*4b80*/  F2FP.BF16.PACK_AB R130, R23, R26 ;  /* 0x0000001a1782723e */ /* 0x000fe400000010ff */
[----:B------:R-:W-:Y:S02]  /*4b90*/  F2FP.BF16.PACK_AB R131, R19, R22 ;  /* 0x000000161383723e */ /* 0x000fe400000010ff */
[----:B-1----:R-:W-:Y:S01]  /*4ba0*/  F2FP.BF16.PACK_AB R127, R11, R10 ;  /* 0x0000000a0b7f723e */ /* 0x002fe200000010ff */
[----:B------:R-:W-:Y:S01]  /*4bb0*/  FADD.FTZ R0, R240, R0 ;  /* 0x00000000f0007221 */ /* 0x000fe20000010000 */
[----:B------:R-:W-:Y:S01]  /*4bc0*/  MOV R12, R218 ;  /* 0x000000da000c7202 */ /* 0x000fe20000000f00 */
[----:B------:R-:W-:Y:S01]  /*4bd0*/  FADD.FTZ R2, R239, R2 ;  /* 0x00000002ef027221 */ /* 0x000fe20000010000 */
[----:B------:R-:W-:Y:S01]  /*4be0*/  F2FP.BF16.PACK_AB R124, R16, R15 ;  /* 0x0000000f107c723e */ /* 0x000fe200000010ff */
[----:B------:R4:W5:Y:S01]  /*4bf0*/  LDL.LU R243, [R1+0x60] ;  /* 0x0000600001f37983 */ /* 0x0009620000300800 */
[----:B------:R-:W-:-:S02]  /*4c00*/  F2FP.BF16.PACK_AB R125, R14, R13 ;  /* 0x0000000d0e7d723e */ /* 0x000fc400000010ff */
[----:B------:R-:W-:Y:S02]  /*4c10*/  F2FP.BF16.PACK_AB R126, R18, R17 ;  /* 0x00000011127e723e */ /* 0x000fe400000010ff */
[----:B------:R-:W-:Y:S01]  /*4c20*/  MOV R218, R9 ;  /* 0x0000000900da7202 */ /* 0x000fe20000000f00 */
[----:B------:R-:W-:Y:S02]  /*4c30*/  FADD.FTZ R9, R241, R242 ;  /* 0x000000f2f1097221 */ /* 0x000fe40000010000 */
[----:B------:R-:W-:Y:S01]  /*4c40*/  FADD.FTZ R8, R238, R8 ;  /* 0x00000008ee087221 */ /* 0x000fe20000010000 */
[-C--:B------:R-:W-:Y:S01]  /*4c50*/  HMMA.16816.F32.BF16 R116, R128, R4.reuse, R116 ;  /* 0x000000048074723c */ /* 0x080fe20000041874 */
        /* <DEDUP_REMOVED lines=12> */
[----:B--2---:R-:W-:Y:S01]  /*4d20*/  HMMA.16816.F32.BF16 R108, R124, R114, R68 ;  /* 0x000000727c6c723c */ /* 0x004fe20000041844 */
[----:B------:R-:W-:Y:S01]  /*4d30*/  FADD.FTZ R5, R33, R5 ;  /* 0x0000000521057221 */ /* 0x000fe20000010000 */
[----:B------:R4:W5:Y:S01]  /*4d40*/  LDL.LU R238, [R1+0x4c] ;  /* 0x00004c0001ee7983 */ /* 0x0009620000300800 */
[----:B------:R-:W-:Y:S02]  /*4d50*/  FADD.FTZ R8, R216, R4 ;  /* 0x00000004d8087221 */ /* 0x000fe40000010000 */
[----:B------:R-:W-:Y:S01]  /*4d60*/  FADD.FTZ R4, R217, R0 ;  /* 0x00000000d9047221 */ /* 0x000fe20000010000 */
[----:B------:R4:W5:Y:S01]  /*4d70*/  LDL.LU R237, [R1+0x48] ;  /* 0x0000480001ed7983 */ /* 0x0009620000300800 */
[----:B------:R-:W-:Y:S01]  /*4d80*/  FADD.FTZ R2, R252, R2 ;  /* 0x00000002fc027221 */ /* 0x000fe20000010000 */
[----:B------:R-:W-:Y:S01]  /*4d90*/  HMMA.16816.F32.BF16 R148, R128, R156, R148 ;  /* 0x0000009c8094723c */ /* 0x000fe20000041894 */
[----:B------:R-:W-:Y:S01]  /*4da0*/  FADD.FTZ R0, R210, R5 ;  /* 0x00000005d2007221 */ /* 0x000fe20000010000 */
[----:B------:R4:W5:Y:S01]  /*4db0*/  LDL.LU R236, [R1+0x44] ;  /* 0x0000440001ec7983 */ /* 0x0009620000300800 */
[----:B------:R-:W-:-:S05]  /*4dc0*/  FADD.FTZ R5, R211, R8 ;  /* 0x00000008d3057221 */ /* 0x000fca0000010000 */
[C---:B------:R-:W-:Y:S08]  /*4dd0*/  HMMA.16816.F32.BF16 R144, R124.reuse, R156, R144 ;  /* 0x0000009c7c90723c */ /* 0x040ff00000041890 */
[----:B------:R-:W-:Y:S08]  /*4de0*/  HMMA.16816.F32.BF16 R152, R124, R158, R152 ;  /* 0x0000009e7c98723c */ /* 0x000ff00000041898 */
[-C--:B------:R-:W-:Y:S08]  /*4df0*/  HMMA.16816.F32.BF16 R160, R128, R172.reuse, R160 ;  /* 0x000000ac80a0723c */ /* 0x080ff000000418a0 */
[C---:B------:R-:W-:Y:S08]  /*4e00*/  HMMA.16816.F32.BF16 R164, R124.reuse, R172, R164 ;  /* 0x000000ac7ca4723c */ /* 0x040ff000000418a4 */
[----:B------:R-:W-:Y:S08]  /*4e10*/  HMMA.16816.F32.BF16 R168, R124, R174, R168 ;  /* 0x000000ae7ca8723c */ /* 0x000ff000000418a8 */
[-C--:B------:R-:W-:Y:S08]  /*4e20*/  HMMA.16816.F32.BF16 R176, R128, R188.reuse, R176 ;  /* 0x000000bc80b0723c */ /* 0x080ff000000418b0 */
        /* <DEDUP_REMOVED lines=67> */
[----:B------:R-:W2:Y:S01]  /*5260*/  LDL.LU R139, [R1+0x4] ;  /* 0x00000400018b7983 */ /* 0x000ea20000300800 */
[----:B------:R-:W-:Y:S01]  /*5270*/  IMAD.MOV.U32 R133, RZ, RZ, R135 ;  /* 0x000000ffff857224 */ /* 0x000fe200078e0087 */
[----:B------:R-:W-:Y:S01]  /*5280*/  MOV R140, R3 ;  /* 0x00000003008c7202 */ /* 0x000fe20000000f00 */
[----:B------:R-:W-:Y:S01]  /*5290*/  IMAD.MOV.U32 R132, RZ, RZ, R136 ;  /* 0x000000ffff847224 */ /* 0x000fe200078e0088 */
[----:B--2-4-:R-:W-:-:S02]  /*52a0*/  LEA.HI.SX32 R0, R139, 0xfffffffe, 0x1a ;  /* 0xfffffffe8b007811 */ /* 0x014fc400078fd2ff */
[----:B------:R-:W-:-:S03]  /*52b0*/  MOV R139, R134 ;  /* 0x00000086008b7202 */ /* 0x000fc60000000f00 */
[----:B------:R1:W-:Y:S01]  /*52c0*/  STL [R1+0x10], R0 ;  /* 0x0000100001007387 */ /* 0x0003e20000100800 */
[----:B------:R-:W-:Y:S05]  /*52d0*/  BRA `(.L_x_96) ;  /* 0x000001f000007947 */ /* 0x000fea0003800000 */
.L_x_98:
        /* <DEDUP_REMOVED lines=31> */
.L_x_96:
[----:B------:R-:W2:Y:S01]  /*54d0*/  LDL R137, [R1+0x10] ;  /* 0x0000100001897983 */ /* 0x000ea20000100800 */
[----:B------:R-:W-:Y:S04]  /*54e0*/  DEPBAR.LE SB0, 0x0 ;  /* 0x000080000000791a */ /* 0x000fe80000000000 */
[----:B------:R-:W3:Y:S06]  /*54f0*/  LDL.64 R10, [R1+0x30] ;  /* 0x00003000010a7983 */ /* 0x000eec0000100a00 */
[----:B------:R-:W4:Y:S04]  /*5500*/  LDL R8, [R1+0x40] ;  /* 0x0000400001087983 */ /* 0x000f280000100800 */
[----:B------:R-:W-:Y:S01]  /*5510*/  BAR.SYNC.DEFER_BLOCKING 0x0 ;  /* 0x0000000000007b1d */ /* 0x000fe20000010000 */
[----:B-12---:R-:W-:Y:S01]  /*5520*/  SHF.R.S32.HI R0, RZ, 0x1f, R137 ;  /* 0x0000001fff007819 */ /* 0x006fe20000011489 */
[C---:B------:R-:W-:Y:S04]  /*5530*/  IMAD.WIDE.U32 R2, R137.reuse, c[0x0][0x1a0], RZ ;  /* 0x0000680089027a25 */ /* 0x040fe800078e00ff */
[----:B------:R-:W-:Y:S04]  /*5540*/  IMAD R0, R0, c[0x0][0x1a0], RZ ;  /* 0x0000680000007a24 */ /* 0x000fe800078e02ff */
[----:B------:R-:W-:Y:S01]  /*5550*/  IMAD R4, R137, c[0x0][0x1a4], R0 ;  /* 0x0000690089047a24 */ /* 0x000fe200078e0200 */
[----:B---3--:R-:W-:Y:S04]  /*5560*/  LEA R0, P0, R2, R10, 0x6 ;  /* 0x0000000a02007211 */ /* 0x008fe800078030ff */
[----:B------:R-:W-:Y:S02]  /*5570*/  IADD3 R4, R3, R4, RZ ;  /* 0x0000000403047210 */ /* 0x000fe40007ffe0ff */
[----:B------:R-:W-:Y:S02]  /*5580*/  LEA R6, P1, R0, c[0x0][0x170], 0x1 ;  /* 0x00005c0000067a11 */ /* 0x000fe400078208ff */
[----:B----4-:R-:W-:Y:S02]  /*5590*/  LEA.HI.X R2, R2, R8, R4, 0x6, P0 ;  /* 0x0000000802027211 */ /* 0x010fe400000f3404 */
        /* <DEDUP_REMOVED lines=11> */
[----:B------:R1:W-:Y:S08]  /*5650*/  LDGSTS.E.BYPASS.LTC128B.128 [R251+0xe000], [R6.64+0x80] ;  /* 0x0e00008006fb7fae */ /* 0x0003f0000b901d48 */
[----:B------:R1:W-:Y:S08]  /*5660*/  LDGSTS.E.BYPASS.LTC128B.128 [R251+0xc800], [R4.64] ;  /* 0x0c80000004fb7fae */ /* 0x0003f0000b901d48 */
[----:B------:R1:W-:Y:S08]  /*5670*/  LDGSTS.E.BYPASS.LTC128B.128 [R251+0xe800], [R4.64+0x80] ;  /* 0x0e80008004fb7fae */ /* 0x0003f0000b901d48 */
[----:B------:R2:W-:Y:S08]  /*5680*/  LDGSTS.E.BYPASS.LTC128B.128 [R251+0xd000], [R2.64] ;  /* 0x0d00000002fb7fae */ /* 0x0005f0000b901d48 */
[----:B------:R2:W-:Y:S08]  /*5690*/  LDGSTS.E.BYPASS.LTC128B.128 [R251+0xf000], [R2.64+0x80] ;  /* 0x0f00008002fb7fae */ /* 0x0005f0000b901d48 */
[----:B------:R3:W-:Y:S08]  /*56a0*/  LDGSTS.E.BYPASS.LTC128B.128 [R251+0xd800], [R8.64] ;  /* 0x0d80000008fb7fae */ /* 0x0007f0000b901d48 */
[----:B------:R3:W-:Y:S08]  /*56b0*/  LDGSTS.E.BYPASS.LTC128B.128 [R251+0xf800], [R8.64+0x80] ;  /* 0x0f80008008fb7fae */ /* 0x0007f0000b901d48 */
[----:B-----5:R-:W-:Y:S08]  /*56c0*/  LDSM.16.M88.4 R64, [R239] ;  /* 0x00000000ef40783b */ /* 0x020ff00000000200 */
[----:B------:R-:W1:Y:S08]  /*56d0*/  LDSM.16.M88.4 R16, [R238] ;  /* 0x00000000ee10783b */ /* 0x000e700000000200 */
[----:B------:R-:W3:Y:S08]  /*56e0*/  LDSM.16.M88.4 R60, [R239+0x2000] ;  /* 0x00200000ef3c783b */ /* 0x000ef00000000200 */
[----:B------:R-:W4:Y:S08]  /*56f0*/  LDSM.16.M88.4 R32, [R238+0x800] ;  /* 0x00080000ee20783b */ /* 0x000f300000000200 */
[----:B------:R-:W0:Y:S08]  /*5700*/  LDGDEPBAR ;  /* 0x00000000000079af */ /* 0x000e300000000000 */
[----:B------:R-:W2:Y:S01]  /*5710*/  LDSM.16.M88.4 R48, [R238+0x1000] ;  /* 0x00100000ee30783b */ /* 0x000ea20000000200 */
        /* <DEDUP_REMOVED lines=8> */
[-C--:B----4-:R-:W-:Y:S07]  /*57a0*/  HMMA.16816.F32.BF16 R20, R64, R32.reuse, RZ ;  /* 0x000000204014723c */ /* 0x090fee00000418ff */
[----:B------:R-:W-:Y:S01]  /*57b0*/  LDSM.16.M88.4 R224, [R249] ;  /* 0x00000000f9e0783b */ /* 0x000fe20000000200 */
[C---:B------:R-:W-:Y:S07]  /*57c0*/  HMMA.16816.F32.BF16 R24, R60.reuse, R32, RZ ;  /* 0x000000203c18723c */ /* 0x040fee00000418ff */
[----:B------:R-:W-:Y:S01]  /*57d0*/  LDSM.16.M88.4 R228, [R248] ;  /* 0x00000000f8e4783b */ /* 0x000fe20000000200 */
[-C--:B------:R-:W-:Y:S08]  /*57e0*/  HMMA.16816.F32.BF16 R28, R60, R34.reuse, RZ ;  /* 0x000000223c1c723c */ /* 0x080ff000000418ff */
[C---:B------:R-:W-:Y:S08]  /*57f0*/  HMMA.16816.F32.BF16 R32, R64.reuse, R34, RZ ;  /* 0x000000224020723c */ /* 0x040ff000000418ff */
[-C--:B--2---:R-:W-:Y:S08]  /*5800*/  HMMA.16816.F32.BF16 R36, R64, R48.reuse, RZ ;  /* 0x000000304024723c */ /* 0x084ff000000418ff */
        /* <DEDUP_REMOVED lines=28> */
[----:B------:R-:W3:Y:S07]  /*59d0*/  LDSM.16.M88.4 R212, [R237+0x800] ;  /* 0x00080000edd4783b */ /* 0x000eee0000000200 */
[-C--:B-1----:R-:W-:Y:S01]  /*59e0*/  HMMA.16816.F32.BF16 R4, R208, R216.reuse, R4 ;  /* 0x000000d8d004723c */ /* 0x082fe20000041804 */
[----:B------:R-:W1:Y:S07]  /*59f0*/  LDSM.16.M88.4 R228, [R237+0x1800] ;  /* 0x00180000ede4783b */ /* 0x000e6e0000000200 */
        /* <DEDUP_REMOVED lines=8> */
[----:B------:R-:W2:Y:S07]  /*5a80*/  LDSM.16.M88.4 R212, [R241] ;  /* 0x00000000f1d4783b */ /* 0x000eae0000000200 */
[-C--:B------:R-:W-:Y:S08]  /*5a90*/  HMMA.16816.F32.BF16 R36, R208, R220.reuse, R36 ;  /* 0x000000dcd024723c */ /* 0x080ff00000041824 */
[C---:B------:R-:W-:Y:S08]  /*5aa0*/  HMMA.16816.F32.BF16 R40, R224.reuse, R220, R40 ;  /* 0x000000dce028723c */ /* 0x040ff00000041828 */
[-C--:B------:R-:W-:Y:S08]  /*5ab0*/  HMMA.16816.F32.BF16 R44, R224, R222.reuse, R44 ;  /* 0x000000dee02c723c */ /* 0x080ff0000004182c */
[C---:B------:R-:W-:Y:S01]  /*5ac0*/  HMMA.16816.F32.BF16 R48, R208.reuse, R222, R48 ;  /* 0x000000ded030723c */ /* 0x040fe20000041830 */
[----:B------:R-:W3:Y:S07]  /*5ad0*/  LDSM.16.M88.4 R220, [R241+0x2000] ;  /* 0x00200000f1dc783b */ /* 0x000eee0000000200 */
[-C--:B-1----:R-:W-:Y:S08]  /*5ae0*/  HMMA.16816.F32.BF16 R52, R208, R228.reuse, R52 ;  /* 0x000000e4d034723c */ /* 0x082ff00000041834 */
[C---:B------:R-:W-:Y:S08]  /*5af0*/  HMMA.16816.F32.BF16 R56, R224.reuse, R228, R56 ;  /* 0x000000e4e038723c */ /* 0x040ff00000041838 */
[-C--:B------:R-:W-:Y:S01]  /*5b00*/  HMMA.16816.F32.BF16 R60, R224, R230.reuse, R60 ;  /* 0x000000e6e03c723c */ /* 0x080fe2000004183c */
[----:B------:R-:W-:Y:S07]  /*5b10*/  LDSM.16.M88.4 R224, [R236+0x1000] ;  /* 0x00100000ece0783b */ /* 0x000fee0000000200 */
[----:B------:R-:W-:Y:S01]  /*5b20*/  HMMA.16816.F32.BF16 R64, R208, R230, R64 ;  /* 0x000000e6d040723c */ /* 0x000fe20000041840 */
[----:B------:R-:W1:Y:S07]  /*5b30*/  LDSM.16.M88.4 R208, [R236+0x800] ;  /* 0x00080000ecd0783b */ /* 0x000e6e0000000200 */
[-C--:B--2---:R-:W-:Y:S01]  /*5b40*/  HMMA.16816.F32.BF16 R4, R212, R216.reuse, R4 ;  /* 0x000000d8d404723c */ /* 0x084fe20000041804 */
[----:B------:R-:W2:Y:S07]  /*5b50*/  LDSM.16.M88.4 R228, [R236+0x1800] ;  /* 0x00180000ece4783b */ /* 0x000eae0000000200 */
[C---:B---3--:R-:W-:Y:S08]  /*5b60*/  HMMA.16816.F32.BF16 R8, R220.reuse, R216, R8 ;  /* 0x000000d8dc08723c */ /* 0x048ff00000041808 */
[-C--:B------:R-:W-:Y:S08]  /*5b70*/  HMMA.16816.F32.BF16 R12, R220, R218.reuse, R12 ;  /* 0x000000dadc0c723c */ /* 0x080ff0000004180c */
[C---:B------:R-:W-:Y:S01]  /*5b80*/  HMMA.16816.F32.BF16 R16, R212.reuse, R218, R16 ;  /* 0x000000dad410723c */ /* 0x040fe20000041810 */
[----:B------:R-:W-:Y:S07]  /*5b90*/  LDSM.16.M88.4 R216, [R238+0x2000] ;  /* 0x00200000eed8783b */ /* 0x000fee0000000200 */
[-C--:B-1----:R-:W-:Y:S08]  /*5ba0*/  HMMA.16816.F32.BF16 R20, R212, R208.reuse, R20 ;  /* 0x000000d0d414723c */ /* 0x082ff00000041814 */
        /* <DEDUP_REMOVED lines=8> */
[----:B------:R-:W3:Y:S07]  /*5c30*/  LDSM.16.M88.4 R224, [R239+0x6000] ;  /* 0x00600000efe0783b */ /* 0x000eee0000000200 */
[-C--:B--2---:R-:W-:Y:S08]  /*5c40*/  HMMA.16816.F32.BF16 R52, R212, R228.reuse, R52 ;  /* 0x000000e4d434723c */ /* 0x084ff00000041834 */
[C---:B------:R-:W-:Y:S08]  /*5c50*/  HMMA.16816.F32.BF16 R56, R220.reuse, R228, R56 ;  /* 0x000000e4dc38723c */ /* 0x040ff00000041838 */
[-C--:B------:R-:W-:Y:S01]  /*5c60*/  HMMA.16816.F32.BF16 R60, R220, R230.reuse, R60 ;  /* 0x000000e6dc3c723c */ /* 0x080fe2000004183c */
[----:B------:R-:W-:Y:S07]  /*5c70*/  LDSM.16.M88.4 R220, [R238+0x3000] ;  /* 0x00300000eedc783b */ /* 0x000fee0000000200 */
[----:B------:R-:W-:Y:S01]  /*5c80*/  HMMA.16816.F32.BF16 R64, R212, R230, R64 ;  /* 0x000000e6d440723c */ /* 0x000fe20000041840 */
[----:B------:R-:W2:Y:S07]  /*5c90*/  LDSM.16.M88.4 R212, [R238+0x2800] ;  /* 0x00280000eed4783b */ /* 0x000eae0000000200 */
[-C--:B-1----:R-:W-:Y:S01]  /*5ca0*/  HMMA.16816.F32.BF16 R4, R208, R216.reuse, R4 ;  /* 0x000000d8d004723c */ /* 0x082fe20000041804 */
[----:B------:R-:W1:Y:S07]  /*5cb0*/  LDSM.16.M88.4 R228, [R238+0x3800] ;  /* 0x00380000eee4783b */ /* 0x000e6e0000000200 */
        /* <DEDUP_REMOVED lines=8> */
[----:B------:R-:W2:Y:S07]  /*5d40*/  LDSM.16.M88.4 R212, [R240+0x4000] ;  /* 0x00400000f0d4783b */ /* 0x000eae0000000200 */
        /* <DEDUP_REMOVED lines=8> */
[----:B------:R-:W-:Y:S07]  /*5dd0*/  LDSM.16.M88.4 R224, [R245] ;  /* 0x00000000f5e0783b */ /* 0x000fee0000000200 */
[----:B------:R-:W-:Y:S01]  /*5de0*/  HMMA.16816.F32.BF16 R64, R208, R230, R64 ;  /* 0x000000e6d040723c */ /* 0x000fe20000041840 */
[----:B------:R-:W1:Y:S07]  /*5df0*/  LDSM.16.M88.4 R208, [R246] ;  /* 0x00000000f6d0783b */ /* 0x000e6e0000000200 */
[-C--:B--2---:R-:W-:Y:S01]  /*5e00*/  HMMA.16816.F32.BF16 R4, R212, R216.reuse, R4 ;  /* 0x000000d8d404723c */ /* 0x084fe20000041804 */
[----:B------:R-:W2:Y:S07]  /*5e10*/  LDSM.16.M88.4 R228, [R244] ;  /* 0x00000000f4e4783b */ /* 0x000eae0000000200 */
        /* <DEDUP_REMOVED lines=17> */
[----:B------:R-:W2:Y:S07]  /*5f30*/  LDSM.16.M88.4 R220, [R237+0x2800] ;  /* 0x00280000eddc783b */ /* 0x000eae0000000200 */
[----:B------:R-:W-:Y:S01]  /*5f40*/  HMMA.16816.F32.BF16 R64, R212, R230, R64 ;  /* 0x000000e6d440723c */ /* 0x000fe20000041840 */
[----:B------:R-:W4:Y:S07]  /*5f50*/  LDSM.16.M88.4 R212, [R237+0x3000] ;  /* 0x00300000edd4783b */ /* 0x000f2e0000000200 */
[-C--:B-1----:R-:W-:Y:S01]  /*5f60*/  HMMA.16816.F32.BF16 R4, R208, R216.reuse, R4 ;  /* 0x000000d8d004723c */ /* 0x082fe20000041804 */
[----:B------:R-:W1:Y:S07]  /*5f70*/  LDSM.16.M88.4 R228, [R237+0x3800] ;  /* 0x00380000ede4783b */ /* 0x000e6e0000000200 */
[C---:B---3--:R-:W-:Y:S08]  /*5f80*/  HMMA.16816.F32.BF16 R8, R224.reuse, R216, R8 ;  /* 0x000000d8e008723c */ /* 0x048ff00000041808 */
[-C--:B------:R-:W-:Y:S08]  /*5f90*/  HMMA.16816.F32.BF16 R12, R224, R218.reuse, R12 ;  /* 0x000000dae00c723c */ /* 0x080ff0000004180c */
[C---:B------:R-:W-:Y:S01]  /*5fa0*/  HMMA.16816.F32.BF16 R16, R208.reuse, R218, R16 ;  /* 0x000000dad010723c */ /* 0x040fe20000041810 */
[----:B------:R-:W-:Y:S07]  /*5fb0*/  LDSM.16.M88.4 R216, [R241+0x4000] ;  /* 0x00400000f1d8783b */ /* 0x000fee0000000200 */
[-C--:B--2---:R-:W-:Y:S08]  /*5fc0*/  HMMA.16816.F32.BF16 R20, R208, R220.reuse, R20 ;  /* 0x000000dcd014723c */ /* 0x084ff00000041814 */
[C---:B------:R-:W-:Y:S08]  /*5fd0*/  HMMA.16816.F32.BF16 R24, R224.reuse, R220, R24 ;  /* 0x000000dce018723c */ /* 0x040ff00000041818 */
[-C--:B------:R-:W-:Y:S08]  /*5fe0*/  HMMA.16816.F32.BF16 R28, R224, R222.reuse, R28 ;  /* 0x000000dee01c723c */ /* 0x080ff0000004181c */
[C---:B------:R-:W-:Y:S01]  /*5ff0*/  HMMA.16816.F32.BF16 R32, R208.reuse, R222, R32 ;  /* 0x000000ded020723c */ /* 0x040fe20000041820 */
[----:B------:R-:W2:Y:S07]  /*6000*/  LDSM.16.M88.4 R220, [R236+0x2000] ;  /* 0x00200000ecdc783b */ /* 0x000eae0000000200 */
        /* <DEDUP_REMOVED lines=8> */
[----:B------:R-:W-:Y:S08]  /*6090*/  HMMA.16816.F32.BF16 R64, R208, R230, R64 ;  /* 0x000000e6d040723c */ /* 0x000ff00000041840 */
[-C--:B--2---:R-:W-:Y:S08]  /*60a0*/  HMMA.16816.F32.BF16 R4, R216, R220.reuse, R4 ;  /* 0x000000dcd804723c */ /* 0x084ff00000041804 */
        /* <DEDUP_REMOVED lines=17> */
[----:B------:R-:W-:Y:S07]  /*61c0*/  FMUL.FTZ R15, R15, c[0x0][0x2ec] ;  /* 0x0000bb000f0f7a20 */ /* 0x000fee0000410000 */
[----:B------:R1:W-:Y:S10]  /*61d0*/  MUFU.TANH R220, R7 ;  /* 0x0000000700dc7308 */ /* 0x0003f40000002400 */
[----:B------:R-:W-:Y:S10]  /*61e0*/  MUFU.TANH R210, R8 ;  /* 0x0000000800d27308 */ /* 0x000ff40000002400 */
[----:B------:R-:W-:Y:S01]  /*61f0*/  MUFU.TANH R224, R9 ;  /* 0x0000000900e07308 */ /* 0x000fe20000002400 */
[----:B-1----:R-:W1:Y:S09]  /*6200*/  LDSM.16.M88.4 R4, [R236+0x2800] ;  /* 0x00280000ec04783b */ /* 0x002e720000000200 */
[----:B------:R-:W-:Y:S10]  /*6210*/  MUFU.TANH R143, R10 ;  /* 0x0000000a008f7308 */ /* 0x000ff40000002400 */
[----:B------:R2:W-:Y:S10]  /*6220*/  MUFU.TANH R225, R11 ;  /* 0x0000000b00e17308 */ /* 0x0005f40000002400 */
[----:B------:R3:W-:Y:S10]  /*6230*/  MUFU.TANH R211, R12 ;  /* 0x0000000c00d37308 */ /* 0x0007f40000002400 */
[----:B------:R4:W-:Y:S01]  /*6240*/  MUFU.TANH R223, R13 ;  /* 0x0000000d00df7308 */ /* 0x0009e20000002400 */
[----:B--2---:R-:W2:Y:S01]  /*6250*/  LDSM.16.M88.4 R8, [R236+0x3000] ;  /* 0x00300000ec08783b */ /* 0x004ea20000000200 */
[-C--:B-1----:R-:W-:Y:S08]  /*6260*/  HMMA.16816.F32.BF16 R20, R216, R4.reuse, R20 ;  /* 0x00000004d814723c */ /* 0x082ff00000041814 */
[----:B------:R1:W-:Y:S01]  /*6270*/  MUFU.TANH R222, R14 ;  /* 0x0000000e00de7308 */ /* 0x0003e20000002400 */
[C---:B------:R-:W-:Y:S04]  /*6280*/  HMMA.16816.F32.BF16 R24, R212.reuse, R4, R24 ;  /* 0x00000004d418723c */ /* 0x040fe80000041818 */
[----:B---3--:R-:W-:Y:S05]  /*6290*/  FMUL.FTZ R12, R18, c[0x0][0x2ec] ;  /* 0x0000bb00120c7a20 */ /* 0x008fea0000410000 */
[----:B------:R3:W-:Y:S01]  /*62a0*/  MUFU.TANH R221, R15 ;  /* 0x0000000f00dd7308 */ /* 0x0007e20000002400 */
[-C--:B------:R-:W-:Y:S03]  /*62b0*/  HMMA.16816.F32.BF16 R28, R212, R6.reuse, R28 ;  /* 0x00000006d41c723c */ /* 0x080fe6000004181c */
[----:B----4-:R-:W-:Y:S05]  /*62c0*/  FMUL.FTZ R13, R17, c[0x0][0x2ec] ;  /* 0x0000bb00110d7a20 */ /* 0x010fea0000410000 */
[C---:B------:R-:W-:Y:S01]  /*62d0*/  HMMA.16816.F32.BF16 R32, R216.reuse, R6, R32 ;  /* 0x00000006d820723c */ /* 0x040fe20000041820 */
[----:B------:R-:W-:Y:S01]  /*62e0*/  MUFU.TANH R12, R12 ;  /* 0x0000000c000c7308 */ /* 0x000fe20000002400 */
[----:B------:R-:W4:Y:S01]  /*62f0*/  LDSM.16.M88.4 R4, [R236+0x3800] ;  /* 0x00380000ec04783b */ /* 0x000f220000000200 */
[----:B------:R-:W-:Y:S04]  /*6300*/  DEPBAR.LE SB0, 0x0 ;  /* 0x000080000000791a */ /* 0x000fe80000000000 */
[----:B------:R-:W-:Y:S02]  /*6310*/  FMUL.FTZ R23, R23, c[0x0][0x2ec] ;  /* 0x0000bb0017177a20 */ /* 0x000fe40000410000 */
[----:B------:R-:W-:Y:S02]  /*6320*/  FMUL.FTZ R24, R24, c[0x0][0x2ec] ;  /* 0x0000bb0018187a20 */ /* 0x000fe40000410000 */
[----:B------:R-:W4:Y:S01]  /*6330*/  MUFU.TANH R2, R23 ;  /* 0x0000001700027308 */ /* 0x000f220000002400 */
[----:B------:R-:W-:Y:S01]  /*6340*/  BAR.SYNC.DEFER_BLOCKING 0x0 ;  /* 0x0000000000007b1d */ /* 0x000fe20000010000 */
[----:B-1----:R-:W-:Y:S01]  /*6350*/  FMUL.FTZ R14, R19, c[0x0][0x2ec] ;  /* 0x0000bb00130e7a20 */ /* 0x002fe20000410000 */
[-C--:B--2---:R-:W-:Y:S05]  /*6360*/  HMMA.16816.F32.BF16 R36, R216, R8.reuse, R36 ;  /* 0x00000008d824723c */ /* 0x084fea0000041824 */
[----:B------:R-:W-:Y:S02]  /*6370*/  FMUL.FTZ R30, R30, c[0x0][0x2ec] ;  /* 0x0000bb001e1e7a20 */ /* 0x000fe40000410000 */
[----:B------:R-:W1:Y:S01]  /*6380*/  MUFU.TANH R0, R24 ;  /* 0x0000001800007308 */ /* 0x000e620000002400 */
[----:B---3--:R-:W-:Y:S01]  /*6390*/  FMUL.FTZ R15, R16, c[0x0][0x2ec] ;  /* 0x0000bb00100f7a20 */ /* 0x008fe20000410000 */
[C---:B------:R-:W-:Y:S04]  /*63a0*/  HMMA.16816.F32.BF16 R40, R212.reuse, R8, R40 ;  /* 0x00000008d428723c */ /* 0x040fe80000041828 */
[----:B------:R-:W-:Y:S02]  /*63b0*/  FMUL.FTZ R20, R20, c[0x0][0x2ec] ;  /* 0x0000bb0014147a20 */ /* 0x000fe40000410000 */
[----:B------:R-:W-:Y:S02]  /*63c0*/  FMUL.FTZ R21, R21, c[0x0][0x2ec] ;  /* 0x0000bb0015157a20 */ /* 0x000fe40000410000 */
[----:B------:R-:W-:Y:S01]  /*63d0*/  MUFU.TANH R15, R15 ;  /* 0x0000000f000f7308 */ /* 0x000fe20000002400 */
[-C--:B------:R-:W-:Y:S01]  /*63e0*/  HMMA.16816.F32.BF16 R44, R212, R10.reuse, R44 ;  /* 0x0000000ad42c723c */ /* 0x080fe2000004182c */
[----:B----4-:R-:W-:Y:S02]  /*63f0*/  STL [R1], R2 ;  /* 0x0000000201007387 */ /* 0x010fe40000100800 */
[----:B------:R-:W-:Y:S02]  /*6400*/  FMUL.FTZ R22, R22, c[0x0][0x2ec] ;  /* 0x0000bb0016167a20 */ /* 0x000fe40000410000 */
[----:B------:R-:W-:Y:S03]  /*6410*/  FMUL.FTZ R25, R25, c[0x0][0x2ec] ;  /* 0x0000bb0019197a20 */ /* 0x000fe60000410000 */
[C---:B------:R-:W-:Y:S01]  /*6420*/  HMMA.16816.F32.BF16 R48, R216.reuse, R10, R48 ;  /* 0x0000000ad830723c */ /* 0x040fe20000041830 */
[----:B------:R-:W-:Y:S03]  /*6430*/  MUFU.TANH R13, R13 ;  /* 0x0000000d000d7308 */ /* 0x000fe60000002400 */
[----:B------:R-:W-:Y:S01]  /*6440*/  FMUL.FTZ R26, R26, c[0x0][0x2ec] ;  /* 0x0000bb001a1a7a20 */ /* 0x000fe20000410000 */
[----:B-1----:R1:W-:Y:S01]  /*6450*/  STL [R1+0x8], R0 ;  /* 0x0000080001007387 */ /* 0x0023e20000100800 */
[----:B------:R-:W-:Y:S02]  /*6460*/  FMUL.FTZ R27, R27, c[0x0][0x2ec] ;  /* 0x0000bb001b1b7a20 */ /* 0x000fe40000410000 */
[-C--:B------:R-:W-:Y:S03]  /*6470*/  HMMA.16816.F32.BF16 R52, R216, R4.reuse, R52 ;  /* 0x00000004d834723c */ /* 0x080fe60000041834 */
[----:B------:R-:W-:Y:S01]  /*6480*/  MUFU.TANH R14, R14 ;  /* 0x0000000e000e7308 */ /* 0x000fe20000002400 */
[----:B------:R-:W-:Y:S02]  /*6490*/  FMUL.FTZ R28, R28, c[0x0][0x2ec] ;  /* 0x0000bb001c1c7a20 */ /* 0x000fe40000410000 */
[----:B------:R-:W-:Y:S02]  /*64a0*/  FMUL.FTZ R29, R29, c[0x0][0x2ec] ;  /* 0x0000bb001d1d7a20 */ /* 0x000fe40000410000 */
[C---:B------:R-:W-:Y:S04]  /*64b0*/  HMMA.16816.F32.BF16 R56, R212.reuse, R4, R56 ;  /* 0x00000004d438723c */ /* 0x040fe80000041838 */
[----:B------:R-:W-:Y:S01]  /*64c0*/  FMUL.FTZ R31, R31, c[0x0][0x2ec] ;  /* 0x0000bb001f1f7a20 */ /* 0x000fe20000410000 */
[----:B------:R-:W-:Y:S01]  /*64d0*/  MUFU.TANH R226, R20 ;  /* 0x0000001400e27308 */ /* 0x000fe20000002400 */
[----:B------:R-:W-:Y:S02]  /*64e0*/  FMUL.FTZ R32, R32, c[0x0][0x2ec] ;  /* 0x0000bb0020207a20 */ /* 0x000fe40000410000 */
[-C--:B------:R-:W-:Y:S04]  /*64f0*/  HMMA.16816.F32.BF16 R60, R212, R6.reuse, R60 ;  /* 0x00000006d43c723c */ /* 0x080fe8000004183c */
[----:B------:R-:W-:Y:S02]  /*6500*/  FMUL.FTZ R48, R48, c[0x0][0x2ec] ;  /* 0x0000bb0030307a20 */ /* 0x000fe40000410000 */
[----:B------:R-:W-:Y:S01]  /*6510*/  FMUL.FTZ R33, R33, c[0x0][0x2ec] ;  /* 0x0000bb0021217a20 */ /* 0x000fe20000410000 */
[----:B-1----:R-:W1:Y:S01]  /*6520*/  MUFU.TANH R0, R30 ;  /* 0x0000001e00007308 */ /* 0x002e620000002400 */
[----:B------:R-:W-:Y:S04]  /*6530*/  HMMA.16816.F32.BF16 R64, R216, R6, R64 ;  /* 0x00000006d840723c */ /* 0x000fe80000041840 */
[----:B------:R-:W-:Y:S02]  /*6540*/  FMUL.FTZ R34, R34, c[0x0][0x2ec] ;  /* 0x0000bb0022227a20 */ /* 0x000fe40000410000 */
[----:B------:R-:W-:Y:S02]  /*6550*/  FMUL.FTZ R41, R41, c[0x0][0x2ec] ;  /* 0x0000bb0029297a20 */ /* 0x000fe40000410000 */
[----:B------:R-:W-:Y:S01]  /*6560*/  FMUL.FTZ R43, R43, c[0x0][0x2ec] ;  /* 0x0000bb002b2b7a20 */ /* 0x000fe20000410000 */
[----:B------:R2:W3:Y:S03]  /*6570*/  MUFU.TANH R134, R48 ;  /* 0x0000003000867308 */ /* 0x0004e60000002400 */
[----:B------:R-:W-:Y:S02]  /*6580*/  FMUL.FTZ R44, R44, c[0x0][0x2ec] ;  /* 0x0000bb002c2c7a20 */ /* 0x000fe40000410000 */
[----:B------:R-:W-:Y:S02]  /*6590*/  FMUL.FTZ R45, R45, c[0x0][0x2ec] ;  /* 0x0000bb002d2d7a20 */ /* 0x000fe40000410000 */
[----:B------:R-:W-:Y:S02]  /*65a0*/  FMUL.FTZ R46, R46, c[0x0][0x2ec] ;  /* 0x0000bb002e2e7a20 */ /* 0x000fe40000410000 */
[----:B------:R-:W-:Y:S01]  /*65b0*/  FMUL.FTZ R57, R57, c[0x0][0x2ec] ;  /* 0x0000bb0039397a20 */ /* 0x000fe20000410000 */
[----:B------:R4:W3:Y:S01]  /*65c0*/  MUFU.TANH R229, R21 ;  /* 0x0000001500e57308 */ /* 0x0008e20000002400 */
[----:B------:R-:W-:Y:S02]  /*65d0*/  FMUL.FTZ R35, R35, c[0x0][0x2ec] ;  /* 0x0000bb0023237a20 */ /* 0x000fe40000410000 */
[----:B------:R-:W-:Y:S01]  /*65e0*/  FMUL.FTZ R36, R36, c[0x0][0x2ec] ;  /* 0x0000bb0024247a20 */ /* 0x000fe20000410000 */
[----:B-1----:R1:W-:Y:S01]  /*65f0*/  STL [R1+0xc], R0 ;  /* 0x00000c0001007387 */ /* 0x0023e20000100800 */
[----:B------:R-:W-:Y:S02]  /*6600*/  FMUL.FTZ R37, R37, c[0x0][0x2ec] ;  /* 0x0000bb0025257a20 */ /* 0x000fe40000410000 */
[----:B------:R-:W-:Y:S02]  /*6610*/  FMUL.FTZ R38, R38, c[0x0][0x2ec] ;  /* 0x0000bb0026267a20 */ /* 0x000fe40000410000 */
[----:B------:R-:W-:Y:S01]  /*6620*/  FMUL.FTZ R39, R39, c[0x0][0x2ec] ;  /* 0x0000bb0027277a20 */ /* 0x000fe20000410000 */
[----:B------:R4:W1:Y:S01]  /*6630*/  MUFU.TANH R231, R22 ;  /* 0x0000001600e77308 */ /* 0x0008620000002400 */
[----:B------:R-:W-:Y:S02]  /*6640*/  FMUL.FTZ R40, R40, c[0x0][0x2ec] ;  /* 0x0000bb0028287a20 */ /* 0x000fe40000410000 */
[----:B------:R-:W-:Y:S01]  /*6650*/  FMUL.FTZ R42, R42, c[0x0][0x2ec] ;  /* 0x0000bb002a2a7a20 */ /* 0x000fe20000410000 */
[----:B--2---:R-:W-:Y:S01]  /*6660*/  MOV R48, R137 ;  /* 0x0000008900307202 */ /* 0x004fe20000000f00 */
[----:B------:R-:W-:Y:S02]  /*6670*/  FMUL.FTZ R47, R47, c[0x0][0x2ec] ;  /* 0x0000bb002f2f7a20 */ /* 0x000fe40000410000 */
[----:B------:R-:W-:Y:S01]  /*6680*/  FMUL.FTZ R49, R49, c[0x0][0x2ec] ;  /* 0x0000bb0031317a20 */ /* 0x000fe20000410000 */
[----:B------:R-:W-:Y:S01]  /*6690*/  ISETP.GT.AND P0, PT, R48, RZ, PT ;  /* 0x000000ff3000720c */ /* 0x000fe20003f04270 */
[----:B------:R-:W-:Y:S01]  /*66a0*/  FMUL.FTZ R50, R50, c[0x0][0x2ec] ;  /* 0x0000bb0032327a20 */ /* 0x000fe20000410000 */
[----:B------:R4:W2:Y:S01]  /*66b0*/  MUFU.TANH R16, R25 ;  /* 0x0000001900107308 */ /* 0x0008a20000002400 */
[----:B------:R-:W-:Y:S02]  /*66c0*/  FMUL.FTZ R51, R51, c[0x0][0x2ec] ;  /* 0x0000bb0033337a20 */ /* 0x000fe40000410000 */
[----:B------:R-:W-:Y:S02]  /*66d0*/  FMUL.FTZ R52, R52, c[0x0][0x2ec] ;  /* 0x0000bb0034347a20 */ /* 0x000fe40000410000 */
[----:B------:R-:W-:Y:S02]  /*66e0*/  FMUL.FTZ R53, R53, c[0x0][0x2ec] ;  /* 0x0000bb0035357a20 */ /* 0x000fe40000410000 */
[----:B------:R-:W-:Y:S02]  /*66f0*/  FMUL.FTZ R54, R54, c[0x0][0x2ec] ;  /* 0x0000bb0036367a20 */ /* 0x000fe40000410000 */
        /* <DEDUP_REMOVED lines=9> */
[----:B-1----:R-:W-:Y:S02]  /*6790*/  FMUL.FTZ R0, R63, c[0x0][0x2ec] ;  /* 0x0000bb003f007a20 */ /* 0x002fe40000410000 */
[----:B------:R-:W-:Y:S02]  /*67a0*/  FMUL.FTZ R64, R64, c[0x0][0x2ec] ;  /* 0x0000bb0040407a20 */ /* 0x000fe40000410000 */
[----:B------:R-:W-:Y:S02]  /*67b0*/  FMUL.FTZ R65, R65, c[0x0][0x2ec] ;  /* 0x0000bb0041417a20 */ /* 0x000fe40000410000 */
[----:B------:R-:W-:Y:S01]  /*67c0*/  FMUL.FTZ R66, R66, c[0x0][0x2ec] ;  /* 0x0000bb0042427a20 */ /* 0x000fe20000410000 */
[----:B------:R4:W1:Y:S01]  /*67d0*/  MUFU.TANH R26, R28 ;  /* 0x0000001c001a7308 */ /* 0x0008620000002400 */
[----:B------:R-:W-:Y:S09]  /*67e0*/  FMUL.FTZ R67, R67, c[0x0][0x2ec] ;  /* 0x0000bb0043437a20 */ /* 0x000ff20000410000 */
        /* <DEDUP_REMOVED lines=36> */
[----:B------:R4:W1:Y:S02]  /*6a30*/  MUFU.TANH R214, R67 ;  /* 0x0000004300d67308 */ /* 0x0008640000002400 */
[----:B-1234-:R-:W-:-:S05]  /*6a40*/  @P0 BRA `(.L_x_98) ;  /* 0xffffe89000000947 */ /* 0x01efca000383ffff */
.L_x_97:
[----:B------:R-:W2:Y:S01]  /*6a50*/  LDL.LU R42, [R1] ;  /* 0x00000000012a7983 */ /* 0x000ea20000300800 */
[----:B------:R-:W-:Y:S01]  /*6a60*/  FMNMX.FTZ R0, R141, R132, !PT ;  /* 0x000000848d007209 */ /* 0x000fe20007810000 */
[----:B------:R-:W-:Y:S01]  /*6a70*/  IMAD.MOV.U32 R65, RZ, RZ, R18 ;  /* 0x000000ffff417224 */ /* 0x000fe200078e0012 */
[----:B------:R-:W-:Y:S01]  /*6a80*/  MOV R40, R208 ;  /* 0x000000d000287202 */ /* 0x000fe20000000f00 */
[----:B------:R-:W-:Y:S01]  /*6a90*/  STL [R1+0x80], R251 ;  /* 0x000080fb01007387 */ /* 0x000fe20000100800 */
[----:B-1----:R-:W-:Y:S02]  /*6aa0*/  FMNMX.FTZ R2, R209, R0, !PT ;  /* 0x00000000d1027209 */ /* 0x002fe40007810000 */
        /* <DEDUP_REMOVED lines=22> */
[----:B------:R1:W-:Y:S01]  /*6c10*/  STL [R1+0x60], R243 ;  /* 0x000060f301007387 */ /* 0x0003e20000100800 */
[----:B------:R-:W-:Y:S02]  /*6c20*/  FMNMX.FTZ R2, R211, R2, !PT ;  /* 0x00000002d3027209 */ /* 0x000fe40007810000 */
[----:B------:R-:W-:Y:S01]  /*6c30*/  FMNMX.FTZ R0, R221, R0, !PT ;  /* 0x00000000dd007209 */ /* 0x000fe20007810000 */
[----:B------:R3:W-:Y:S01]  /*6c40*/  STL [R1+0x5c], R242 ;  /* 0x00005cf201007387 */ /* 0x0007e20000100800 */
[----:B------:R-:W-:Y:S02]  /*6c50*/  MOV R64, R19 ;  /* 0x0000001300407202 */ /* 0x000fe40000000f00 */
[----:B------:R-:W-:Y:S01]  /*6c60*/  FMNMX.FTZ R2, R223, R2, !PT ;  /* 0x00000002df027209 */ /* 0x000fe20007810000 */
[----:B------:R-:W-:Y:S01]  /*6c70*/  STL [R1+0x58], R241 ;  /* 0x000058f101007387 */ /* 0x000fe20000100800 */
[----:B------:R-:W-:Y:S02]  /*6c80*/  MOV R59, R26 ;  /* 0x0000001a003b7202 */ /* 0x000fe40000000f00 */
[----:B------:R-:W-:Y:S01]  /*6c90*/  MOV R61, R22 ;  /* 0x00000016003d7202 */ /* 0x000fe20000000f00 */
[----:B------:R4:W-:Y:S01]  /*6ca0*/  STL [R1+0x54], R240 ;  /* 0x000054f001007387 */ /* 0x0009e20000100800 */
        /* <DEDUP_REMOVED lines=8> */
[----:B------:R-:W-:Y:S01]  /*6d30*/  LDSM.16.MT88.4 R36, [R233+0xc000] ;  /* 0x00c00000e924783b */ /* 0x000fe20000004200 */
[----:B-1----:R-:W-:Y:S02]  /*6d40*/  MOV R243, R135 ;  /* 0x0000008700f37202 */ /* 0x002fe40000000f00 */
[----:B------:R-:W-:Y:S02]  /*6d50*/  MOV R67, R10 ;  /* 0x0000000a00437202 */ /* 0x000fe40000000f00 */
[----:B---3--:R-:W-:Y:S02]  /*6d60*/  MOV R242, R136 ;  /* 0x0000008800f27202 */ /* 0x008fe40000000f00 */
[----:B------:R-:W-:Y:S01]  /*6d70*/  FMNMX.FTZ R136, R227, R4, !PT ;  /* 0x00000004e3887209 */ /* 0x000fe20007810000 */
[----:B------:R-:W-:Y:S01]  /*6d80*/  LDSM.16.MT88.4 R52, [R235+0xc000] ;  /* 0x00c00000eb34783b */ /* 0x000fe20000004200 */
[----:B------:R-:W-:Y:S02]  /*6d90*/  FMNMX.FTZ R0, R242, R0, !PT ;  /* 0x00000000f2007209 */ /* 0x000fe40007810000 */
[----:B------:R-:W-:Y:S02]  /*6da0*/  MOV R49, R30 ;  /* 0x0000001e00317202 */ /* 0x000fe40000000f00 */
[----:B------:R-:W-:Y:S02]  /*6db0*/  FMNMX.FTZ R0, R64, R0, !PT ;  /* 0x0000000040007209 */ /* 0x000fe40007810000 */
[----:B----4-:R-:W-:Y:S02]  /*6dc0*/  MOV R240, R31 ;  /* 0x0000001f00f07202 */ /* 0x010fe40000000f00 */
[----:B------:R-:W-:Y:S02]  /*6dd0*/  MOV R239, R134 ;  /* 0x0000008600ef7202 */ /* 0x000fe40000000f00 */
[----:B------:R-:W-:Y:S01]  /*6de0*/  MOV R241, R34 ;  /* 0x0000002200f17202 */ /* 0x000fe20000000f00 */
[----:B------:R-:W3:Y:S01]  /*6df0*/  LDL.LU R238, [R1+0x8] ;  /* 0x0000080001ee7983 */ /* 0x000ee20000300800 */
[----:B------:R-:W-:Y:S02]  /*6e00*/  MOV R62, R21 ;  /* 0x00000015003e7202 */ /* 0x000fe40000000f00 */
[----:B------:R-:W-:Y:S01]  /*6e10*/  MOV R58, R25 ;  /* 0x00000019003a7202 */ /* 0x000fe20000000f00 */
[----:B------:R1:W-:Y:S04]  /*6e20*/  STL [R1+0x48], R237 ;  /* 0x000048ed01007387 */ /* 0x0003e80000100800 */
[----:B------:R4:W-:Y:S04]  /*6e30*/  STL [R1+0x44], R236 ;  /* 0x000044ec01007387 */ /* 0x0009e80000100800 */
[----:B------:R-:W2:Y:S04]  /*6e40*/  LDL.LU R47, [R1+0xc] ;  /* 0x00000c00012f7983 */ /* 0x000ea80000300800 */
[----:B------:R-:W-:Y:S01]  /*6e50*/  LDSM.16.MT88.4 R20, [R232+0xc000] ;  /* 0x00c00000e814783b */ /* 0x000fe20000004200 */
[----:B-1----:R-:W-:Y:S04]  /*6e60*/  MOV R237, R33 ;  /* 0x0000002100ed7202 */ /* 0x002fe80000000f00 */
[----:B------:R-:W-:Y:S02]  /*6e70*/  FMNMX.FTZ R136, R237, R136, !PT ;  /* 0x00000088ed887209 */ /* 0x000fe40007810000 */
[----:B----4-:R-:W-:Y:S02]  /*6e80*/  MOV R236, R32 ;  /* 0x0000002000ec7202 */ /* 0x010fe40000000f00 */
[----:B------:R-:W-:Y:S04]  /*6e90*/  FMNMX.FTZ R136, R40, R136, !PT ;  /* 0x0000008828887209 */ /* 0x000fe80007810000 */
[----:B------:R-:W-:Y:S04]  /*6ea0*/  FMNMX.FTZ R136, R239, R136, !PT ;  /* 0x00000088ef887209 */ /* 0x000fe80007810000 */
[----:B------:R-:W-:Y:S04]  /*6eb0*/  FMNMX.FTZ R136, R44, R136, !PT ;  /* 0x000000882c887209 */ /* 0x000fe80007810000 */
[----:B------:R-:W-:Y:S04]  /*6ec0*/  FMNMX.FTZ R136, R45, R136, !PT ;  /* 0x000000882d887209 */ /* 0x000fe80007810000 */
[----:B------:R-:W-:Y:S04]  /*6ed0*/  FMNMX.FTZ R136, R46, R136, !PT ;  /* 0x000000882e887209 */ /* 0x000fe80007810000 */
[----:B------:R-:W-:Y:S04]  /*6ee0*/  FMNMX.FTZ R136, R213, R136, !PT ;  /* 0x00000088d5887209 */ /* 0x000fe80007810000 */
[----:B------:R-:W-:Y:S05]  /*6ef0*/  FMNMX.FTZ R136, R212, R136, !PT ;  /* 0x00000088d4887209 */ /* 0x000fea0007810000 */
[----:B------:R-:W1:Y:S01]  /*6f00*/  SHFL.BFLY PT, R6, R136, 0x2, 0x1f ;  /* 0x0c401f0088067f89 */ /* 0x000e6200000e0000 */
[----:B--2---:R-:W-:Y:S02]  /*6f10*/  FMNMX.FTZ R0, R47, R0, !PT ;  /* 0x000000002f007209 */ /* 0x004fe40007810000 */
[----:B------:R-:W-:Y:S02]  /*6f20*/  FMNMX.FTZ R3, R42, R3, !PT ;  /* 0x000000032a037209 */ /* 0x000fe40007810000 */
[----:B---3--:R-:W-:Y:S02]  /*6f30*/  FMNMX.FTZ R2, R238, R2, !PT ;  /* 0x00000002ee027209 */ /* 0x008fe40007810000 */
        /* <DEDUP_REMOVED lines=38> */
[----:B------:R-:W-:Y:S04]  /*71a0*/  STL [R1+0x84], R136 ;  /* 0x0000848801007387 */ /* 0x000fe80000100800 */
[----:B------:R-:W2:Y:S01]  /*71b0*/  SHFL.BFLY PT, R7, R135, 0x1, 0x1f ;  /* 0x0c201f0087077f89 */ /* 0x000ea200000e0000 */
[----:B---3--:R-:W-:Y:S01]  /*71c0*/  FMNMX.FTZ R2, R0, R2, !PT ;  /* 0x0000000200027209 */ /* 0x008fe20007810000 */
[----:B------:R-:W-:Y:S04]  /*71d0*/  FADD.FTZ R0, -R136, R132 ;  /* 0x0000008488007221 */ /* 0x000fe80000010100 */
[----:B------:R-:W-:Y:S02]  /*71e0*/  FMUL.FTZ R0, R0, c[0x0][0x23c] ;  /* 0x00008f0000007a20 */ /* 0x000fe40000410000 */
[----:B------:R-:W3:Y:S02]  /*71f0*/  SHFL.BFLY PT, R3, R2, 0x1, 0x1f ;  /* 0x0c201f0002037f89 */ /* 0x000ee400000e0000 */
[----:B------:R4:W4:Y:S01]  /*7200*/  MUFU.EX2 R132, R0 ;  /* 0x0000000000847308 */ /* 0x0009220000000800 */
[----:B-1----:R-:W-:Y:S05]  /*7210*/  FMNMX.FTZ R4, R4, R5, !PT ;  /* 0x0000000504047209 */ /* 0x002fea0007810000 */
[----:B------:R-:W1:Y:S01]  /*7220*/  SHFL.BFLY PT, R134, R4, 0x1, 0x1f ;  /* 0x0c201f0004867f89 */ /* 0x000e6200000e0000 */
[----:B--2---:R-:W-:Y:S05]  /*7230*/  FMNMX.FTZ R135, R135, R7, !PT ;  /* 0x0000000787877209 */ /* 0x004fea0007810000 */
[C---:B------:R-:W-:Y:S02]  /*7240*/  FMUL.FTZ R208, R135.reuse, c[0x0][0x23c] ;  /* 0x00008f0087d07a20 */ /* 0x040fe40000410000 */
[----:B------:R2:W-:Y:S01]  /*7250*/  STL [R1+0x88], R135 ;  /* 0x0000888701007387 */ /* 0x0005e20000100800 */
[----:B---3--:R-:W-:Y:S01]  /*7260*/  FMNMX.FTZ R3, R2, R3, !PT ;  /* 0x0000000302037209 */ /* 0x008fe20007810000 */
[----:B----4-:R-:W-:Y:S02]  /*7270*/  FADD.FTZ R0, -R135, R133 ;  /* 0x0000008587007221 */ /* 0x010fe40000010100 */
[----:B------:R-:W-:Y:S01]  /*7280*/  FMUL.FTZ R32, R132, R172 ;  /* 0x000000ac84207220 */ /* 0x000fe20000410000 */
[----:B------:R-:W-:Y:S01]  /*7290*/  MOV R172, R47 ;  /* 0x0000002f00ac7202 */ /* 0x000fe20000000f00 */
[----:B------:R-:W-:Y:S01]  /*72a0*/  FMUL.FTZ R0, R0, c[0x0][0x23c] ;  /* 0x00008f0000007a20 */ /* 0x000fe20000410000 */
[----:B-1----:R-:W-:Y:S01]  /*72b0*/  FMNMX.FTZ R134, R4, R134, !PT ;  /* 0x0000008604867209 */ /* 0x002fe20007810000 */
[C---:B------:R-:W-:Y:S02]  /*72c0*/  FMUL.FTZ R33, R132.reuse, R173 ;  /* 0x000000ad84217220 */ /* 0x040fe40000410000 */
[----:B------:R1:W3:Y:S01]  /*72d0*/  MUFU.EX2 R133, R0 ;  /* 0x0000000000857308 */ /* 0x0002e20000000800 */
[----:B------:R-:W-:Y:S01]  /*72e0*/  MOV R173, R49 ;  /* 0x0000003100ad7202 */ /* 0x000fe20000000f00 */
        /* <DEDUP_REMOVED lines=14> */
[----:B---3--:R-:W-:Y:S01]  /*73d0*/  FMUL.FTZ R6, R133, R150 ;  /* 0x0000009685067220 */ /* 0x008fe20000410000 */
[----:B------:R-:W-:Y:S01]  /*73e0*/  FSEL R139, R139, RZ, P1 ;  /* 0x000000ff8b8b7208 */ /* 0x000fe20000800000 */
[----:B------:R1:W3:Y:S01]  /*73f0*/  MUFU.EX2 R2, R0 ;  /* 0x0000000000027308 */ /* 0x0002e20000000800 */
[----:B------:R-:W-:Y:S01]  /*7400*/  FSETP.NEU.FTZ.AND P1, PT, R135, -INF , PT ;  /* 0xff8000008700780b */ /* 0x000fe20003f3d000 */
[----:B------:R-:W-:Y:S02]  /*7410*/  FMUL.FTZ R7, R133, R151 ;  /* 0x0000009785077220 */ /* 0x000fe40000410000 */
[--C-:B------:R-:W-:Y:S01]  /*7420*/  FFMA.FTZ R4, R141, c[0x0][0x23c], -R139.reuse ;  /* 0x00008f008d047a23 */ /* 0x100fe2000001088b */
[----:B------:R-:W-:Y:S01]  /*7430*/  FSEL R208, R208, RZ, P1 ;  /* 0x000000ffd0d07208 */ /* 0x000fe20000800000 */
[----:B------:R-:W-:Y:S01]  /*7440*/  FFMA.FTZ R5, R209, c[0x0][0x23c], -R139 ;  /* 0x00008f00d1057a23 */ /* 0x000fe2000001088b */
[C---:B------:R-:W-:Y:S01]  /*7450*/  FSETP.NEU.FTZ.AND P1, PT, R134.reuse, -INF , PT ;  /* 0xff8000008600780b */ /* 0x040fe20003f3d000 */
[----:B------:R-:W-:Y:S02]  /*7460*/  FMUL.FTZ R209, R134, c[0x0][0x23c] ;  /* 0x00008f0086d17a20 */ /* 0x000fe40000410000 */
[----:B------:R4:W-:Y:S01]  /*7470*/  MUFU.EX2 R218, R4 ;  /* 0x0000000400da7308 */ /* 0x0009e20000000800 */
[C---:B------:R-:W-:Y:S01]  /*7480*/  FMUL.FTZ R18, R133.reuse, R158 ;  /* 0x0000009e85127220 */ /* 0x040fe20000410000 */
[----:B------:R-:W-:Y:S01]  /*7490*/  MOV R158, R44 ;  /* 0x0000002c009e7202 */ /* 0x000fe20000000f00 */
[----:B------:R-:W-:Y:S01]  /*74a0*/  FMUL.FTZ R19, R133, R159 ;  /* 0x0000009f85137220 */ /* 0x000fe20000410000 */
[----:B------:R-:W-:Y:S01]  /*74b0*/  FSEL R209, R209, RZ, P1 ;  /* 0x000000ffd1d17208 */ /* 0x000fe20000800000 */
[----:B------:R-:W-:Y:S01]  /*74c0*/  FMUL.FTZ R34, R133, R174 ;  /* 0x000000ae85227220 */ /* 0x000fe20000410000 */
[----:B------:R-:W-:Y:S01]  /*74d0*/  FSETP.NEU.FTZ.AND P1, PT, R3, -INF , PT ;  /* 0xff8000000300780b */ /* 0x000fe20003f3d000 */
[----:B------:R-:W-:Y:S01]  /*74e0*/  FMUL.FTZ R35, R133, R175 ;  /* 0x000000af85237220 */ /* 0x000fe20000410000 */
[----:B------:R-:W-:Y:S01]  /*74f0*/  MOV R174, R50 ;  /* 0x0000003200ae7202 */ /* 0x000fe20000000f00 */
[----:B------:R-:W-:Y:S01]  /*7500*/  FFMA.FTZ R9, R223, c[0x0][0x23c], -R209 ;  /* 0x00008f00df097a23 */ /* 0x000fe200000108d1 */
[----:B--2---:R-:W2:Y:S01]  /*7510*/  MUFU.EX2 R135, R5 ;  /* 0x0000000500877308 */ /* 0x004ea20000000800 */
[C---:B------:R-:W-:Y:S01]  /*7520*/  FMUL.FTZ R50, R133.reuse, R190 ;  /* 0x000000be85327220 */ /* 0x040fe20000410000 */
[----:B------:R-:W-:Y:S01]  /*7530*/  MOV R175, R61 ;  /* 0x0000003d00af7202 */ /* 0x000fe20000000f00 */
[----:B------:R-:W-:Y:S01]  /*7540*/  FMUL.FTZ R70, R133, R70 ;  /* 0x0000004685467220 */ /* 0x000fe20000410000 */
[----:B------:R-:W-:Y:S01]  /*7550*/  MOV R159, R65 ;  /* 0x00000041009f7202 */ /* 0x000fe20000000f00 */
[----:B-1----:R-:W-:Y:S02]  /*7560*/  FADD.FTZ R0, -R3, R140 ;  /* 0x0000008c03007221 */ /* 0x002fe40000010100 */
[----:B---3--:R-:W-:Y:S02]  /*7570*/  FMUL.FTZ R8, R2, R144 ;  /* 0x0000009002087220 */ /* 0x008fe40000410000 */
[----:B------:R-:W-:Y:S01]  /*7580*/  FMUL.FTZ R0, R0, c[0x0][0x23c] ;  /* 0x00008f0000007a20 */ /* 0x000fe20000410000 */
[----:B------:R1:W-:Y:S01]  /*7590*/  MUFU.EX2 R223, R9 ;  /* 0x0000000900df7308 */ /* 0x0003e20000000800 */
[C---:B------:R-:W-:Y:S01]  /*75a0*/  FMUL.FTZ R25, R2.reuse, R165 ;  /* 0x000000a502197220 */ /* 0x040fe20000410000 */
[----:B------:R-:W-:Y:S01]  /*75b0*/  MOV R165, R58 ;  /* 0x0000003a00a57202 */ /* 0x000fe20000000f00 */
[----:B------:R-:W-:Y:S01]  /*75c0*/  FMUL.FTZ R28, R2, R168 ;  /* 0x000000a8021c7220 */ /* 0x000fe20000410000 */
[----:B------:R-:W-:Y:S01]  /*75d0*/  MOV R168, R43 ;  /* 0x0000002b00a87202 */ /* 0x000fe20000000f00 */
[--C-:B----4-:R-:W-:Y:S02]  /*75e0*/  FFMA.FTZ R4, R142, c[0x0][0x23c], -R208.reuse ;  /* 0x00008f008e047a23 */ /* 0x110fe400000108d0 */
[C---:B------:R-:W-:Y:S01]  /*75f0*/  FMUL.FTZ R29, R2.reuse, R169 ;  /* 0x000000a9021d7220 */ /* 0x040fe20000410000 */
[----:B------:R-:W-:Y:S01]  /*7600*/  MOV R169, R62 ;  /* 0x0000003e00a97202 */ /* 0x000fe20000000f00 */
[C---:B------:R-:W-:Y:S01]  /*7610*/  FMUL.FTZ R44, R2.reuse, R184 ;  /* 0x000000b8022c7220 */ /* 0x040fe20000410000 */
[----:B------:R3:W-:Y:S01]  /*7620*/  MUFU.EX2 R219, R4 ;  /* 0x0000000400db7308 */ /* 0x0007e20000000800 */
[----:B------:R-:W-:Y:S01]  /*7630*/  FMUL.FTZ R61, R2, R201 ;  /* 0x000000c9023d7220 */ /* 0x000fe20000410000 */
[----:B------:R-:W-:Y:S01]  /*7640*/  MOV R184, R238 ;  /* 0x000000ee00b87202 */ /* 0x000fe20000000f00 */
[----:B------:R-:W-:Y:S01]  /*7650*/  FMUL.FTZ R65, R132, R205 ;  /* 0x000000cd84417220 */ /* 0x000fe20000410000 */
[----:B--2---:R-:W-:Y:S01]  /*7660*/  F2FP.BF16.PACK_AB R140, R135, R218 ;  /* 0x000000da878c723e */ /* 0x004fe200000010ff */
[--C-:B------:R-:W-:Y:S02]  /*7670*/  FFMA.FTZ R5, R14, c[0x0][0x23c], -R208.reuse ;  /* 0x00008f000e057a23 */ /* 0x100fe400000108d0 */
[C---:B------:R-:W-:Y:S02]  /*7680*/  FMUL.FTZ R71, R133.reuse, R71 ;  /* 0x0000004785477220 */ /* 0x040fe40000410000 */
[C---:B------:R-:W-:Y:S01]  /*7690*/  FMUL.FTZ R72, R2.reuse, R72 ;  /* 0x0000004802487220 */ /* 0x040fe20000410000 */
[----:B------:R2:W-:Y:S01]  /*76a0*/  MUFU.EX2 R245, R5 ;  /* 0x0000000500f57308 */ /* 0x0005e20000000800 */
[C---:B------:R-:W-:Y:S02]  /*76b0*/  FMUL.FTZ R73, R2.reuse, R73 ;  /* 0x0000004902497220 */ /* 0x040fe40000410000 */
[C---:B------:R-:W-:Y:S02]  /*76c0*/  FMUL.FTZ R76, R2.reuse, R76 ;  /* 0x0000004c024c7220 */ /* 0x040fe40000410000 */
[C---:B-1----:R-:W-:Y:S02]  /*76d0*/  FMUL.FTZ R9, R2.reuse, R145 ;  /* 0x0000009102097220 */ /* 0x042fe40000410000 */
[----:B------:R-:W-:Y:S02]  /*76e0*/  FMUL.FTZ R77, R2, R77 ;  /* 0x0000004d024d7220 */ /* 0x000fe40000410000 */
[C---:B------:R-:W-:Y:S01]  /*76f0*/  FMUL.FTZ R82, R133.reuse, R82 ;  /* 0x0000005285527220 */ /* 0x040fe20000410000 */
[----:B------:R-:W1:Y:S01]  /*7700*/  MUFU.EX2 R0, R0 ;  /* 0x0000000000007308 */ /* 0x000e620000000800 */
[C---:B------:R-:W-:Y:S02]  /*7710*/  FMUL.FTZ R83, R133.reuse, R83 ;  /* 0x0000005385537220 */ /* 0x040fe40000410000 */
[C---:B------:R-:W-:Y:S02]  /*7720*/  FMUL.FTZ R86, R133.reuse, R86 ;  /* 0x0000005685567220 */ /* 0x040fe40000410000 */
[--C-:B---3--:R-:W-:Y:S02]  /*7730*/  FFMA.FTZ R4, R220, c[0x0][0x23c], -R208.reuse ;  /* 0x00008f00dc047a23 */ /* 0x108fe400000108d0 */
[C---:B------:R-:W-:Y:S02]  /*7740*/  FMUL.FTZ R87, R133.reuse, R87 ;  /* 0x0000005785577220 */ /* 0x040fe40000410000 */
[C---:B------:R-:W-:Y:S01]  /*7750*/  FMUL.FTZ R88, R2.reuse, R88 ;  /* 0x0000005802587220 */ /* 0x040fe20000410000 */
[----:B------:R-:W3:Y:S01]  /*7760*/  MUFU.EX2 R136, R4 ;  /* 0x0000000400887308 */ /* 0x000ee20000000800 */
[C---:B------:R-:W-:Y:S02]  /*7770*/  FMUL.FTZ R89, R2.reuse, R89 ;  /* 0x0000005902597220 */ /* 0x040fe40000410000 */
[----:B------:R-:W-:Y:S02]  /*7780*/  FMUL.FTZ R92, R2, R92 ;  /* 0x0000005c025c7220 */ /* 0x000fe40000410000 */
[----:B--2---:R-:W-:Y:S02]  /*7790*/  FMUL.FTZ R5, R132, R149 ;  /* 0x0000009584057220 */ /* 0x004fe40000410000 */
[----:B------:R-:W-:Y:S02]  /*77a0*/  FMUL.FTZ R93, R2, R93 ;  /* 0x0000005d025d7220 */ /* 0x000fe40000410000 */
[C---:B------:R-:W-:Y:S02]  /*77b0*/  FMUL.FTZ R98, R133.reuse, R98 ;  /* 0x0000006285627220 */ /* 0x040fe40000410000 */
[C---:B------:R-:W-:Y:S02]  /*77c0*/  FMUL.FTZ R99, R133.reuse, R99 ;  /* 0x0000006385637220 */ /* 0x040fe40000410000 */
[----:B------:R-:W-:Y:S02]  /*77d0*/  FMUL.FTZ R102, R133, R102 ;  /* 0x0000006685667220 */ /* 0x000fe40000410000 */
[C---:B-1----:R-:W-:Y:S02]  /*77e0*/  FMUL.FTZ R10, R0.reuse, R146 ;  /* 0x00000092000a7220 */ /* 0x042fe40000410000 */
[C---:B------:R-:W-:Y:S02]  /*77f0*/  FMUL.FTZ R11, R0.reuse, R147 ;  /* 0x00000093000b7220 */ /* 0x040fe40000410000 */
[C---:B------:R-:W-:Y:S02]  /*7800*/  FMUL.FTZ R14, R0.reuse, R154 ;  /* 0x0000009a000e7220 */ /* 0x040fe40000410000 */
[C---:B------:R-:W-:Y:S01]  /*7810*/  FMUL.FTZ R26, R0.reuse, R166 ;  /* 0x000000a6001a7220 */ /* 0x040fe20000410000 */
[----:B------:R-:W-:Y:S01]  /*7820*/  MOV R166, R56 ;  /* 0x0000003800a67202 */ /* 0x000fe20000000f00 */
[----:B------:R-:W-:Y:S01]  /*7830*/  FMUL.FTZ R27, R0, R167 ;  /* 0x000000a7001b7220 */ /* 0x000fe20000410000 */
[----:B---3--:R-:W-:Y:S01]  /*7840*/  F2FP.BF16.PACK_AB R141, R136, R219 ;  /* 0x000000db888d723e */ /* 0x008fe200000010ff */
[--C-:B------:R-:W-:Y:S01]  /*7850*/  FFMA.FTZ R4, R15, c[0x0][0x23c], -R139.reuse ;  /* 0x00008f000f047a23 */ /* 0x100fe2000001088b */
[----:B------:R-:W-:Y:S01]  /*7860*/  MOV R167, R57 ;  /* 0x0000003900a77202 */ /* 0x000fe20000000f00 */
[C---:B------:R-:W-:Y:S02]  /*7870*/  FMUL.FTZ R15, R0.reuse, R155 ;  /* 0x0000009b000f7220 */ /* 0x040fe40000410000 */
[----:B------:R1:W-:Y:S01]  /*7880*/  MUFU.EX2 R249, R4 ;  /* 0x0000000400f97308 */ /* 0x0003e20000000800 */
[C---:B------:R-:W-:Y:S01]  /*7890*/  FMUL.FTZ R30, R0.reuse, R170 ;  /* 0x000000aa001e7220 */ /* 0x040fe20000410000 */
[----:B------:R-:W-:Y:S01]  /*78a0*/  MOV R170, R45 ;  /* 0x0000002d00aa7202 */ /* 0x000fe20000000f00 */
[C---:B------:R-:W-:Y:S01]  /*78b0*/  FMUL.FTZ R31, R0.reuse, R171 ;  /* 0x000000ab001f7220 */ /* 0x040fe20000410000 */
[----:B------:R-:W-:Y:S01]  /*78c0*/  MOV R171, R46 ;  /* 0x0000002e00ab7202 */ /* 0x000fe20000000f00 */
[----:B------:R-:W-:Y:S02]  /*78d0*/  FMUL.FTZ R43, R0, R183 ;  /* 0x000000b7002b7220 */ /* 0x000fe40000410000 */
        /* <DEDUP_REMOVED lines=9> */
[----:B-1----:R-:W-:Y:S02]  /*7970*/  FFMA.FTZ R4, R13, c[0x0][0x23c], -R139 ;  /* 0x00008f000d047a23 */ /* 0x002fe4000001088b */
[----:B------:R-:W-:Y:S02]  /*7980*/  FMUL.FTZ R13, R2, R153 ;  /* 0x00000099020d7220 */ /* 0x000fe40000410000 */
[----:B------:R-:W1:Y:S01]  /*7990*/  MUFU.EX2 R246, R4 ;  /* 0x0000000400f67308 */ /* 0x000e620000000800 */
[C---:B------:R-:W-:Y:S02]  /*79a0*/  FMUL.FTZ R78, R0.reuse, R78 ;  /* 0x0000004e004e7220 */ /* 0x040fe40000410000 */
[C---:B------:R-:W-:Y:S02]  /*79b0*/  FMUL.FTZ R79, R0.reuse, R79 ;  /* 0x0000004f004f7220 */ /* 0x040fe40000410000 */
[C---:B------:R-:W-:Y:S02]  /*79c0*/  FMUL.FTZ R90, R0.reuse, R90 ;  /* 0x0000005a005a7220 */ /* 0x040fe40000410000 */
[C---:B------:R-:W-:Y:S02]  /*79d0*/  FMUL.FTZ R91, R0.reuse, R91 ;  /* 0x0000005b005b7220 */ /* 0x040fe40000410000 */
[C---:B------:R-:W-:Y:S02]  /*79e0*/  FMUL.FTZ R94, R0.reuse, R94 ;  /* 0x0000005e005e7220 */ /* 0x040fe40000410000 */
[----:B------:R-:W-:Y:S02]  /*79f0*/  FMUL.FTZ R95, R0, R95 ;  /* 0x0000005f005f7220 */ /* 0x000fe40000410000 */
[C---:B------:R-:W-:Y:S02]  /*7a00*/  FMUL.FTZ R103, R133.reuse, R103 ;  /* 0x0000006785677220 */ /* 0x040fe40000410000 */
[C---:B------:R-:W-:Y:S02]  /*7a10*/  FMUL.FTZ R104, R2.reuse, R104 ;  /* 0x0000006802687220 */ /* 0x040fe40000410000 */
[----:B------:R-:W-:Y:S02]  /*7a20*/  FMUL.FTZ R105, R2, R105 ;  /* 0x0000006902697220 */ /* 0x000fe40000410000 */
[C---:B------:R-:W-:Y:S02]  /*7a30*/  FMUL.FTZ R106, R0.reuse, R106 ;  /* 0x0000006a006a7220 */ /* 0x040fe40000410000 */
[----:B------:R-:W-:Y:S02]  /*7a40*/  FMUL.FTZ R107, R0, R107 ;  /* 0x0000006b006b7220 */ /* 0x000fe40000410000 */
[----:B------:R-:W-:Y:S01]  /*7a50*/  FMUL.FTZ R108, R2, R108 ;  /* 0x0000006c026c7220 */ /* 0x000fe20000410000 */
[----:B-1----:R-:W-:Y:S01]  /*7a60*/  F2FP.BF16.PACK_AB R142, R246, R249 ;  /* 0x000000f9f68e723e */ /* 0x002fe200000010ff */
[--C-:B------:R-:W-:Y:S02]  /*7a70*/  FFMA.FTZ R4, R12, c[0x0][0x23c], -R208.reuse ;  /* 0x00008f000c047a23 */ /* 0x100fe400000108d0 */
[C---:B------:R-:W-:Y:S02]  /*7a80*/  FMUL.FTZ R12, R2.reuse, R152 ;  /* 0x00000098020c7220 */ /* 0x040fe40000410000 */
[----:B------:R1:W2:Y:S01]  /*7a90*/  MUFU.EX2 R248, R4 ;  /* 0x0000000400f87308 */ /* 0x0002a20000000800 */
[----:B------:R-:W-:Y:S01]  /*7aa0*/  LDSM.16.MT88.4 R152, [R232+0xe000] ;  /* 0x00e00000e898783b */ /* 0x000fe20000004200 */
[----:B------:R-:W-:Y:S02]  /*7ab0*/  FMUL.FTZ R109, R2, R109 ;  /* 0x0000006d026d7220 */ /* 0x000fe40000410000 */
[C---:B------:R-:W-:Y:S02]  /*7ac0*/  FMUL.FTZ R110, R0.reuse, R110 ;  /* 0x0000006e006e7220 */ /* 0x040fe40000410000 */
[----:B------:R-:W-:Y:S02]  /*7ad0*/  FMUL.FTZ R111, R0, R111 ;  /* 0x0000006f006f7220 */ /* 0x000fe40000410000 */
[C---:B------:R-:W-:Y:S02]  /*7ae0*/  FMUL.FTZ R112, R132.reuse, R112 ;  /* 0x0000007084707220 */ /* 0x040fe40000410000 */
[C---:B------:R-:W-:Y:S02]  /*7af0*/  FMUL.FTZ R113, R132.reuse, R113 ;  /* 0x0000007184717220 */ /* 0x040fe40000410000 */
[C---:B------:R-:W-:Y:S02]  /*7b00*/  FMUL.FTZ R114, R133.reuse, R114 ;  /* 0x0000007285727220 */ /* 0x040fe40000410000 */
[C---:B------:R-:W-:Y:S02]  /*7b10*/  FMUL.FTZ R115, R133.reuse, R115 ;  /* 0x0000007385737220 */ /* 0x040fe40000410000 */
[C---:B------:R-:W-:Y:S02]  /*7b20*/  FMUL.FTZ R116, R132.reuse, R116 ;  /* 0x0000007484747220 */ /* 0x040fe40000410000 */
[----:B------:R-:W-:Y:S02]  /*7b30*/  FMUL.FTZ R117, R132, R117 ;  /* 0x0000007584757220 */ /* 0x000fe40000410000 */
[C---:B------:R-:W-:Y:S02]  /*7b40*/  FMUL.FTZ R118, R133.reuse, R118 ;  /* 0x0000007685767220 */ /* 0x040fe40000410000 */
[----:B------:R-:W-:Y:S02]  /*7b50*/  FMUL.FTZ R119, R133, R119 ;  /* 0x0000007785777220 */ /* 0x000fe40000410000 */
[--C-:B-1----:R-:W-:Y:S02]  /*7b60*/  FFMA.FTZ R4, R210, c[0x0][0x23c], -R209.reuse ;  /* 0x00008f00d2047a23 */ /* 0x102fe400000108d1 */
[----:B------:R-:W-:Y:S02]  /*7b70*/  FMUL.FTZ R210, R3, c[0x0][0x23c] ;  /* 0x00008f0003d27a20 */ /* 0x000fe40000410000 */
[----:B------:R1:W-:Y:S01]  /*7b80*/  MUFU.EX2 R217, R4 ;  /* 0x0000000400d97308 */ /* 0x0003e20000000800 */
[----:B------:R-:W-:Y:S02]  /*7b90*/  FMUL.FTZ R120, R2, R120 ;  /* 0x0000007802787220 */ /* 0x000fe40000410000 */
[----:B------:R-:W-:Y:S01]  /*7ba0*/  FSEL R210, R210, RZ, P1 ;  /* 0x000000ffd2d27208 */ /* 0x000fe20000800000 */
[----:B------:R-:W-:Y:S02]  /*7bb0*/  FMUL.FTZ R121, R2, R121 ;  /* 0x0000007902797220 */ /* 0x000fe40000410000 */
[C---:B------:R-:W-:Y:S02]  /*7bc0*/  FMUL.FTZ R122, R0.reuse, R122 ;  /* 0x0000007a007a7220 */ /* 0x040fe40000410000 */
        /* <DEDUP_REMOVED lines=8> */
[----:B-1----:R-:W-:Y:S01]  /*7c50*/  FFMA.FTZ R4, R224, c[0x0][0x23c], -R209 ;  /* 0x00008f00e0047a23 */ /* 0x002fe200000108d1 */
[----:B------:R-:W-:Y:S01]  /*7c60*/  MOV R224, R17 ;  /* 0x0000001100e07202 */ /* 0x000fe20000000f00 */
[C---:B------:R-:W-:Y:S02]  /*7c70*/  FMUL.FTZ R17, R132.reuse, R157 ;  /* 0x0000009d84117220 */ /* 0x040fe40000410000 */
[----:B------:R1:W3:Y:S01]  /*7c80*/  MUFU.EX2 R251, R4 ;  /* 0x0000000400fb7308 */ /* 0x0002e20000000800 */
[----:B------:R-:W-:Y:S01]  /*7c90*/  MOV R157, R224 ;  /* 0x000000e0009d7202 */ /* 0x000fe20000000f00 */
[----:B------:R-:W-:Y:S01]  /*7ca0*/  FMUL.FTZ R131, R133, R131 ;  /* 0x0000008385837220 */ /* 0x000fe20000410000 */
[----:B------:R-:W-:Y:S01]  /*7cb0*/  MOV R224, R48 ;  /* 0x0000003000e07202 */ /* 0x000fe20000000f00 */
[----:B------:R-:W-:Y:S02]  /*7cc0*/  FMUL.FTZ R48, R132, R188 ;  /* 0x000000bc84307220 */ /* 0x000fe40000410000 */
[--C-:B------:R-:W-:Y:S02]  /*7cd0*/  FFMA.FTZ R157, R157, c[0x0][0x23c], -R208.reuse ;  /* 0x00008f009d9d7a23 */ /* 0x100fe400000108d0 */
[--C-:B------:R-:W-:Y:S02]  /*7ce0*/  FFMA.FTZ R159, R159, c[0x0][0x23c], -R208.reuse ;  /* 0x00008f009f9f7a23 */ /* 0x100fe400000108d0 */
[--C-:B------:R-:W-:Y:S01]  /*7cf0*/  FFMA.FTZ R215, R215, c[0x0][0x23c], -R208.reuse ;  /* 0x00008f00d7d77a23 */ /* 0x100fe200000108d0 */
[----:B------:R-:W-:Y:S01]  /*7d00*/  MUFU.EX2 R197, R157 ;  /* 0x0000009d00c57308 */ /* 0x000fe20000000800 */
[----:B------:R-:W-:Y:S02]  /*7d10*/  FFMA.FTZ R169, R169, c[0x0][0x23c], -R208 ;  /* 0x00008f00a9a97a23 */ /* 0x000fe400000108d0 */
[--C-:B------:R-:W-:Y:S02]  /*7d20*/  FFMA.FTZ R158, R158, c[0x0][0x23c], -R139.reuse ;  /* 0x00008f009e9e7a23 */ /* 0x100fe4000001088b */
[----:B------:R-:W-:Y:S02]  /*7d30*/  FFMA.FTZ R213, R213, c[0x0][0x23c], -R139 ;  /* 0x00008f00d5d57a23 */ /* 0x000fe4000001088b */
[----:B------:R-:W-:Y:S02]  /*7d40*/  FFMA.FTZ R165, R165, c[0x0][0x23c], -R209 ;  /* 0x00008f00a5a57a23 */ /* 0x000fe400000108d1 */
[--C-:B------:R-:W-:Y:S01]  /*7d50*/  FFMA.FTZ R138, R138, c[0x0][0x23c], -R210.reuse ;  /* 0x00008f008a8a7a23 */ /* 0x100fe200000108d2 */
[----:B------:R-:W-:Y:S01]  /*7d60*/  MUFU.EX2 R185, R158 ;  /* 0x0000009e00b97308 */ /* 0x000fe20000000800 */
[--C-:B-1----:R-:W-:Y:S01]  /*7d70*/  FFMA.FTZ R4, R143, c[0x0][0x23c], -R210.reuse ;  /* 0x00008f008f047a23 */ /* 0x102fe200000108d2 */
[----:B--2---:R-:W-:Y:S02]  /*7d80*/  F2FP.BF16.PACK_AB R143, R245, R248 ;  /* 0x000000f8f58f723e */ /* 0x004fe400000010ff */
[----:B---3--:R-:W-:Y:S06]  /*7d90*/  F2FP.BF16.PACK_AB R144, R251, R217 ;  /* 0x000000d9fb90723e */ /* 0x008fec00000010ff */
[----:B------:R1:W-:Y:S10]  /*7da0*/  MUFU.EX2 R220, R4 ;  /* 0x0000000400dc7308 */ /* 0x0003f40000000800 */
[----:B------:R-:W-:Y:S10]  /*7db0*/  MUFU.EX2 R205, R159 ;  /* 0x0000009f00cd7308 */ /* 0x000ff40000000800 */
[----:B------:R-:W-:Y:S01]  /*7dc0*/  MUFU.EX2 R196, R215 ;  /* 0x000000d700c47308 */ /* 0x000fe20000000800 */
[--C-:B-1----:R-:W-:Y:S01]  /*7dd0*/  FFMA.FTZ R4, R225, c[0x0][0x23c], -R210.reuse ;  /* 0x00008f00e1047a23 */ /* 0x102fe200000108d2 */
[----:B------:R-:W-:Y:S01]  /*7de0*/  MOV R225, R16 ;  /* 0x0000001000e17202 */ /* 0x000fe20000000f00 */
[----:B------:R-:W-:Y:S02]  /*7df0*/  FMUL.FTZ R16, R132, R156 ;  /* 0x0000009c84107220 */ /* 0x000fe40000410000 */
[----:B------:R-:W-:Y:S05]  /*7e00*/  IMAD.MOV.U32 R156, RZ, RZ, R51 ;  /* 0x000000ffff9c7224 */ /* 0x000fea00078e0033 */
[----:B------:R1:W2:Y:S01]  /*7e10*/  MUFU.EX2 R250, R4 ;  /* 0x0000000400fa7308 */ /* 0x0002a20000000800 */
[----:B------:R-:W-:Y:S02]  /*7e20*/  FMUL.FTZ R51, R133, R191 ;  /* 0x000000bf85337220 */ /* 0x000fe40000410000 */
[--C-:B------:R-:W-:Y:S01]  /*7e30*/  FFMA.FTZ R156, R156, c[0x0][0x23c], -R209.reuse ;  /* 0x00008f009c9c7a23 */ /* 0x100fe200000108d1 */
[----:B------:R-:W-:Y:S06]  /*7e40*/  LDSM.16.MT88.4 R188, [R235+0xd800] ;  /* 0x00d80000ebbc783b */ /* 0x000fec0000004200 */
[----:B------:R-:W-:Y:S01]  /*7e50*/  MUFU.EX2 R187, R156 ;  /* 0x0000009c00bb7308 */ /* 0x000fe20000000800 */
[----:B-1----:R-:W-:Y:S01]  /*7e60*/  FFMA.FTZ R4, R211, c[0x0][0x23c], -R209 ;  /* 0x00008f00d3047a23 */ /* 0x002fe200000108d1 */
[----:B--2---:R-:W-:Y:S08]  /*7e70*/  F2FP.BF16.PACK_AB R145, R250, R220 ;  /* 0x000000dcfa91723e */ /* 0x004ff000000010ff */
[----:B------:R1:W2:Y:S02]  /*7e80*/  MUFU.EX2 R247, R4 ;  /* 0x0000000400f77308 */ /* 0x0002a40000000800 */
[--C-:B-1----:R-:W-:Y:S01]  /*7e90*/  FFMA.FTZ R4, R222, c[0x0][0x23c], -R210.reuse ;  /* 0x00008f00de047a23 */ /* 0x102fe200000108d2 */
[----:B--2---:R-:W-:Y:S02]  /*7ea0*/  F2FP.BF16.PACK_AB R146, R223, R247 ;  /* 0x000000f7df92723e */ /* 0x004fe400000010ff */
[----:B------:R-:W-:Y:S05]  /*7eb0*/  MOV R222, R63 ;  /* 0x0000003f00de7202 */ /* 0x000fea0000000f00 */
[----:B------:R1:W-:Y:S01]  /*7ec0*/  MUFU.EX2 R211, R4 ;  /* 0x0000000400d37308 */ /* 0x0003e20000000800 */
[----:B------:R-:W-:Y:S02]  /*7ed0*/  FMUL.FTZ R63, R0, R203 ;  /* 0x000000cb003f7220 */ /* 0x000fe40000410000 */
[----:B-1----:R-:W-:Y:S01]  /*7ee0*/  FFMA.FTZ R4, R221, c[0x0][0x23c], -R210 ;  /* 0x00008f00dd047a23 */ /* 0x002fe200000108d2 */
[----:B------:R-:W-:Y:S01]  /*7ef0*/  MOV R221, R67 ;  /* 0x0000004300dd7202 */ /* 0x000fe20000000f00 */
[----:B------:R-:W-:Y:S05]  /*7f00*/  FMUL.FTZ R67, R133, R207 ;  /* 0x000000cf85437220 */ /* 0x000fea0000410000 */
[----:B------:R1:W2:Y:S02]  /*7f10*/  MUFU.EX2 R244, R4 ;  /* 0x0000000400f47308 */ /* 0x0002a40000000800 */
[----:B-1----:R-:W-:Y:S01]  /*7f20*/  FMUL.FTZ R4, R132, R148 ;  /* 0x0000009484047220 */ /* 0x002fe20000410000 */
[----:B--2---:R-:W-:Y:S01]  /*7f30*/  F2FP.BF16.PACK_AB R147, R244, R211 ;  /* 0x000000d3f493723e */ /* 0x004fe200000010ff */
[----:B------:R-:W1:Y:S05]  /*7f40*/  LDSM.16.MT88.4 R148, [R234+0xc000] ;  /* 0x00c00000ea94783b */ /* 0x000e6a0000004200 */
[-C--:B------:R-:W-:Y:S08]  /*7f50*/  HMMA.16816.F32.BF16 R4, R140, R20.reuse, R4 ;  /* 0x000000148c04723c */ /* 0x080ff00000041804 */
[C---:B------:R-:W-:Y:S07]  /*7f60*/  HMMA.16816.F32.BF16 R8, R144.reuse, R20, R8 ;  /* 0x000000149008723c */ /* 0x040fee0000041808 */
[C---:B------:R-:W-:Y:S01]  /*7f70*/  FMUL.FTZ R20, R132.reuse, R160 ;  /* 0x000000a084147220 */ /* 0x040fe20000410000 */
[-C--:B------:R-:W-:Y:S04]  /*7f80*/  HMMA.16816.F32.BF16 R12, R144, R22.reuse, R12 ;  /* 0x00000016900c723c */ /* 0x080fe8000004180c */
[----:B------:R-:W-:Y:S01]  /*7f90*/  FMUL.FTZ R21, R132, R161 ;  /* 0x000000a184157220 */ /* 0x000fe20000410000 */
[----:B------:R-:W-:Y:S01]  /*7fa0*/  MOV R161, R40 ;  /* 0x0000002800a17202 */ /* 0x000fe20000000f00 */
[C---:B------:R-:W-:Y:S01]  /*7fb0*/  FMUL.FTZ R40, R2.reuse, R180 ;  /* 0x000000b402287220 */ /* 0x040fe20000410000 */
[----:B------:R-:W-:Y:S01]  /*7fc0*/  MOV R160, R239 ;  /* 0x000000ef00a07202 */ /* 0x000fe20000000f00 */
[C---:B------:R-:W-:Y:S04]  /*7fd0*/  HMMA.16816.F32.BF16 R16, R140.reuse, R22, R16 ;  /* 0x000000168c10723c */ /* 0x040fe80000041810 */
[----:B------:R-:W-:Y:S02]  /*7fe0*/  IMAD.MOV.U32 R180, RZ, RZ, R242 ;  /* 0x000000ffffb47224 */ /* 0x000fe400078e00f2 */
[--C-:B------:R-:W-:Y:S02]  /*7ff0*/  FFMA.FTZ R161, R161, c[0x0][0x23c], -R139.reuse ;  /* 0x00008f00a1a17a23 */ /* 0x100fe4000001088b */
[C---:B------:R-:W-:Y:S01]  /*8000*/  FMUL.FTZ R22, R133.reuse, R162 ;  /* 0x000000a285167220 */ /* 0x040fe20000410000 */
[----:B------:R-:W-:Y:S01]  /*8010*/  MOV R162, R24 ;  /* 0x0000001800a27202 */ /* 0x000fe20000000f00 */
[----:B------:R-:W-:Y:S02]  /*8020*/  MUFU.EX2 R202, R161 ;  /* 0x000000a100ca7308 */ /* 0x000fe40000000800 */
[C---:B------:R-:W-:Y:S01]  /*8030*/  FMUL.FTZ R23, R133.reuse, R163 ;  /* 0x000000a385177220 */ /* 0x040fe20000410000 */
[----:B------:R-:W-:Y:S01]  /*8040*/  MOV R163, R66 ;  /* 0x0000004200a37202 */ /* 0x000fe20000000f00 */
[C---:B------:R-:W-:Y:S01]  /*8050*/  FMUL.FTZ R24, R2.reuse, R164 ;  /* 0x000000a402187220 */ /* 0x040fe20000410000 */
[----:B------:R-:W-:Y:S01]  /*8060*/  MOV R164, R41 ;  /* 0x0000002900a47202 */ /* 0x000fe20000000f00 */
[----:B------:R-:W-:Y:S01]  /*8070*/  FMUL.FTZ R41, R2, R181 ;  /* 0x000000b502297220 */ /* 0x000fe20000410000 */
[----:B------:R-:W-:Y:S01]  /*8080*/  MOV R181, R42 ;  /* 0x0000002a00b57202 */ /* 0x000fe20000000f00 */
[----:B------:R-:W-:Y:S01]  /*8090*/  FMUL.FTZ R66, R133, R206 ;  /* 0x000000ce85427220 */ /* 0x000fe20000410000 */
[-C--:B------:R-:W-:Y:S03]  /*80a0*/  HMMA.16816.F32.BF16 R20, R140, R36.reuse, R20 ;  /* 0x000000248c14723c */ /* 0x080fe60000041814 */
[--C-:B------:R-:W-:Y:S02]  /*80b0*/  FFMA.FTZ R163, R163, c[0x0][0x23c], -R208.reuse ;  /* 0x00008f00a3a37a23 */ /* 0x100fe400000108d0 */
[----:B------:R-:W-:Y:S02]  /*80c0*/  FFMA.FTZ R160, R160, c[0x0][0x23c], -R139 ;  /* 0x00008f00a0a07a23 */ /* 0x000fe4000001088b */
[----:B------:R-:W-:Y:S01]  /*80d0*/  FMUL.FTZ R42, R0, R182 ;  /* 0x000000b6002a7220 */ /* 0x000fe20000410000 */
[C---:B------:R-:W-:Y:S04]  /*80e0*/  HMMA.16816.F32.BF16 R24, R144.reuse, R36, R24 ;  /* 0x000000249018723c */ /* 0x040fe80000041818 */
[----:B------:R-:W-:Y:S03]  /*80f0*/  FFMA.FTZ R164, R164, c[0x0][0x23c], -R209 ;  /* 0x00008f00a4a47a23 */ /* 0x000fe600000108d1 */
[C---:B------:R-:W-:Y:S01]  /*8100*/  FMUL.FTZ R36, R132.reuse, R176 ;  /* 0x000000b084247220 */ /* 0x040fe20000410000 */
[-C--:B------:R-:W-:Y:S04]  /*8110*/  HMMA.16816.F32.BF16 R28, R144, R38.reuse, R28 ;  /* 0x00000026901c723c */ /* 0x080fe8000004181c */
[----:B------:R-:W-:Y:S01]  /*8120*/  FMUL.FTZ R37, R132, R177 ;  /* 0x000000b184257220 */ /* 0x000fe20000410000 */
[----:B------:R-:W-:Y:S01]  /*8130*/  MOV R176, R60 ;  /* 0x0000003c00b07202 */ /* 0x000fe20000000f00 */
[----:B------:R-:W-:Y:S01]  /*8140*/  FMUL.FTZ R60, R2, R200 ;  /* 0x000000c8023c7220 */ /* 0x000fe20000410000 */
[----:B------:R-:W-:Y:S01]  /*8150*/  MOV R177, R225 ;  /* 0x000000e100b17202 */ /* 0x000fe20000000f00 */
[C---:B------:R-:W-:Y:S04]  /*8160*/  HMMA.16816.F32.BF16 R32, R140.reuse, R38, R32 ;  /* 0x000000268c20723c */ /* 0x040fe80000041820 */
[----:B------:R-:W-:Y:S02]  /*8170*/  MOV R225, R243 ;  /* 0x000000f300e17202 */ /* 0x000fe40000000f00 */
[----:B------:R-:W-:Y:S01]  /*8180*/  MOV R183, R177 ;  /* 0x000000b100b77202 */ /* 0x000fe20000000f00 */
[C---:B------:R-:W-:Y:S01]  /*8190*/  FMUL.FTZ R38, R133.reuse, R178 ;  /* 0x000000b285267220 */ /* 0x040fe20000410000 */
[----:B------:R-:W-:Y:S01]  /*81a0*/  MOV R178, R59 ;  /* 0x0000003b00b27202 */ /* 0x000fe20000000f00 */
[C---:B------:R-:W-:Y:S03]  /*81b0*/  FMUL.FTZ R39, R133.reuse, R179 ;  /* 0x000000b385277220 */ /* 0x040fe60000410000 */
[----:B------:R-:W-:Y:S01]  /*81c0*/  FMUL.FTZ R59, R0, R199 ;  /* 0x000000c7003b7220 */ /* 0x000fe20000410000 */
[----:B------:R-:W-:Y:S01]  /*81d0*/  MOV R179, R64 ;  /* 0x0000004000b37202 */ /* 0x000fe20000000f00 */
[C---:B------:R-:W-:Y:S02]  /*81e0*/  FMUL.FTZ R64, R132.reuse, R204 ;  /* 0x000000cc84407220 */ /* 0x040fe40000410000 */
[-C--:B------:R-:W-:Y:S08]  /*81f0*/  HMMA.16816.F32.BF16 R36, R140, R52.reuse, R36 ;  /* 0x000000348c24723c */ /* 0x080ff00000041824 */
[C---:B------:R-:W-:Y:S07]  /*8200*/  HMMA.16816.F32.BF16 R40, R144.reuse, R52, R40 ;  /* 0x000000349028723c */ /* 0x040fee0000041828 */
[C---:B------:R-:W-:Y:S01]  /*8210*/  FMUL.FTZ R52, R132.reuse, R192 ;  /* 0x000000c084347220 */ /* 0x040fe20000410000 */
[-C--:B------:R-:W-:Y:S01]  /*8220*/  HMMA.16816.F32.BF16 R44, R144, R54.reuse, R44 ;  /* 0x00000036902c723c */ /* 0x080fe2000004182c */
[----:B------:R-:W-:Y:S03]  /*8230*/  MUFU.EX2 R192, R169 ;  /* 0x000000a900c07308 */ /* 0x000fe60000000800 */
[----:B------:R-:W-:Y:S04]  /*8240*/  FMUL.FTZ R53, R132, R193 ;  /* 0x000000c184357220 */ /* 0x000fe80000410000 */
[C---:B------:R-:W-:Y:S07]  /*8250*/  HMMA.16816.F32.BF16 R48, R140.reuse, R54, R48 ;  /* 0x000000368c30723c */ /* 0x040fee0000041830 */
[C---:B------:R-:W-:Y:S02]  /*8260*/  FMUL.FTZ R54, R133.reuse, R194 ;  /* 0x000000c285367220 */ /* 0x040fe40000410000 */
[----:B------:R-:W-:Y:S02]  /*8270*/  FMUL.FTZ R55, R133, R195 ;  /* 0x000000c385377220 */ /* 0x000fe40000410000 */
[----:B------:R-:W-:Y:S05]  /*8280*/  MUFU.EX2 R195, R213 ;  /* 0x000000d500c37308 */ /* 0x000fea0000000800 */
[-C--:B-1----:R-:W-:Y:S08]  /*8290*/  HMMA.16816.F32.BF16 R52, R140, R148.reuse, R52 ;  /* 0x000000948c34723c */ /* 0x082ff00000041834 */
[C---:B------:R-:W-:Y:S08]  /*82a0*/  HMMA.16816.F32.BF16 R56, R144.reuse, R148, R56 ;  /* 0x000000949038723c */ /* 0x040ff00000041838 */
[-C--:B------:R-:W-:Y:S08]  /*82b0*/  HMMA.16816.F32.BF16 R60, R144, R150.reuse, R60 ;  /* 0x00000096903c723c */ /* 0x080ff0000004183c */
[C---:B------:R-:W-:Y:S01]  /*82c0*/  HMMA.16816.F32.BF16 R64, R140.reuse, R150, R64 ;  /* 0x000000968c40723c */ /* 0x040fe20000041840 */
[----:B------:R-:W1:Y:S07]  /*82d0*/  LDSM.16.MT88.4 R148, [R233+0xe000] ;  /* 0x00e00000e994783b */ /* 0x000e6e0000004200 */
[-C--:B------:R-:W-:Y:S08]  /*82e0*/  HMMA.16816.F32.BF16 R68, R140, R152.reuse, R68 ;  /* 0x000000988c44723c */ /* 0x080ff00000041844 */
[C---:B------:R-:W-:Y:S07]  /*82f0*/  HMMA.16816.F32.BF16 R72, R144.reuse, R152, R72 ;  /* 0x000000989048723c */ /* 0x040fee0000041848 */
[--C-:B------:R-:W-:Y:S01]  /*8300*/  FFMA.FTZ R152, R226, c[0x0][0x23c], -R139.reuse ;  /* 0x00008f00e2987a23 */ /* 0x100fe2000001088b */
[-C--:B------:R-:W-:Y:S03]  /*8310*/  HMMA.16816.F32.BF16 R76, R144, R154.reuse, R76 ;  /* 0x0000009a904c723c */ /* 0x080fe6000004184c */
[----:B------:R2:W-:Y:S05]  /*8320*/  MUFU.EX2 R243, R152 ;  /* 0x0000009800f37308 */ /* 0x0005ea0000000800 */
[C---:B------:R-:W-:Y:S08]  /*8330*/  HMMA.16816.F32.BF16 R80, R140.reuse, R154, R80 ;  /* 0x0000009a8c50723c */ /* 0x040ff00000041850 */
[-C--:B-1----:R-:W-:Y:S08]  /*8340*/  HMMA.16816.F32.BF16 R84, R140, R148.reuse, R84 ;  /* 0x000000948c54723c */ /* 0x082ff00000041854 */
[C---:B------:R-:W-:Y:S04]  /*8350*/  HMMA.16816.F32.BF16 R88, R144.reuse, R148, R88 ;  /* 0x000000949058723c */ /* 0x040fe80000041858 */
[--C-:B--2---:R-:W-:Y:S02]  /*8360*/  FFMA.FTZ R152, R229, c[0x0][0x23c], -R139.reuse ;  /* 0x00008f00e5987a23 */ /* 0x104fe4000001088b */
[----:B------:R-:W-:Y:S01]  /*8370*/  MUFU.EX2 R229, R164 ;  /* 0x000000a400e57308 */ /* 0x000fe20000000800 */
[--C-:B------:R-:W-:Y:S01]  /*8380*/  FFMA.FTZ R148, R228, c[0x0][0x23c], -R139.reuse ;  /* 0x00008f00e4947a23 */ /* 0x100fe2000001088b */
[-C--:B------:R-:W-:Y:S08]  /*8390*/  HMMA.16816.F32.BF16 R92, R144, R150.reuse, R92 ;  /* 0x00000096905c723c */ /* 0x080ff0000004185c */
[C---:B------:R-:W-:Y:S01]  /*83a0*/  HMMA.16816.F32.BF16 R96, R140.reuse, R150, R96 ;  /* 0x000000968c60723c */ /* 0x040fe20000041860 */
[----:B------:R1:W-:Y:S10]  /*83b0*/  MUFU.EX2 R239, R152 ;  /* 0x0000009800ef7308 */ /* 0x0003f40000000800 */
[----:B------:R2:W-:Y:S10]  /*83c0*/  MUFU.EX2 R193, R148 ;  /* 0x0000009400c17308 */ /* 0x0005f40000000800 */
[----:B------:R-:W-:Y:S01]  /*83d0*/  MUFU.EX2 R228, R165 ;  /* 0x000000a500e47308 */ /* 0x000fe20000000800 */
[--C-:B-1----:R-:W-:Y:S09]  /*83e0*/  FFMA.FTZ R152, R231, c[0x0][0x23c], -R208.reuse ;  /* 0x00008f00e7987a23 */ /* 0x102ff200000108d0 */
[----:B------:R1:W-:Y:S01]  /*83f0*/  MUFU.EX2 R242, R152 ;  /* 0x0000009800f27308 */ /* 0x0003e20000000800 */
[----:B--2---:R-:W-:Y:S09]  /*8400*/  FFMA.FTZ R148, R227, c[0x0][0x23c], -R139 ;  /* 0x00008f00e3947a23 */ /* 0x004ff2000001088b */
[----:B------:R2:W-:Y:S01]  /*8410*/  MUFU.EX2 R177, R148 ;  /* 0x0000009400b17308 */ /* 0x0005e20000000800 */
[--C-:B-1----:R-:W-:Y:S01]  /*8420*/  FFMA.FTZ R152, R181, c[0x0][0x23c], -R208.reuse ;  /* 0x00008f00b5987a23 */ /* 0x102fe200000108d0 */
[----:B------:R-:W-:Y:S08]  /*8430*/  MOV R181, R180 ;  /* 0x000000b400b57202 */ /* 0x000ff00000000f00 */
[----:B------:R1:W-:Y:S01]  /*8440*/  MUFU.EX2 R238, R152 ;  /* 0x0000009800ee7308 */ /* 0x0003e20000000800 */
[--C-:B--2---:R-:W-:Y:S09]  /*8450*/  FFMA.FTZ R148, R230, c[0x0][0x23c], -R208.reuse ;  /* 0x00008f00e6947a23 */ /* 0x104ff200000108d0 */
[----:B------:R2:W-:Y:S01]  /*8460*/  MUFU.EX2 R180, R148 ;  /* 0x0000009400b47308 */ /* 0x0005e20000000800 */
[----:B-1----:R-:W1:Y:S01]  /*8470*/  LDSM.16.MT88.4 R152, [R235+0xe000] ;  /* 0x00e00000eb98783b */ /* 0x002e620000004200 */
[----:B--2---:R-:W-:Y:S08]  /*8480*/  FFMA.FTZ R148, R252, c[0x0][0x23c], -R208 ;  /* 0x00008f00fc947a23 */ /* 0x004ff000000108d0 */
[----:B------:R2:W-:Y:S02]  /*8490*/  MUFU.EX2 R182, R148 ;  /* 0x0000009400b67308 */ /* 0x0005e40000000800 */
[----:B--2---:R-:W-:Y:S01]  /*84a0*/  FFMA.FTZ R148, R184, c[0x0][0x23c], -R209 ;  /* 0x00008f00b8947a23 */ /* 0x004fe200000108d1 */
[----:B------:R-:W-:Y:S01]  /*84b0*/  MOV R184, R183 ;  /* 0x000000b700b87202 */ /* 0x000fe20000000f00 */
[-C--:B-1----:R-:W-:Y:S03]  /*84c0*/  HMMA.16816.F32.BF16 R100, R140, R152.reuse, R100 ;  /* 0x000000988c64723c */ /* 0x082fe60000041864 */
[----:B------:R-:W-:Y:S03]  /*84d0*/  IMAD.MOV.U32 R183, RZ, RZ, R181 ;  /* 0x000000ffffb77224 */ /* 0x000fe600078e00b5 */
[----:B------:R1:W-:Y:S02]  /*84e0*/  MUFU.EX2 R181, R148 ;  /* 0x0000009400b57308 */ /* 0x0003e40000000800 */
[C---:B------:R-:W-:Y:S07]  /*84f0*/  HMMA.16816.F32.BF16 R104, R144.reuse, R152, R104 ;  /* 0x000000989068723c */ /* 0x040fee0000041868 */
[----:B------:R-:W-:Y:S01]  /*8500*/  FFMA.FTZ R152, R184, c[0x0][0x23c], -R209 ;  /* 0x00008f00b8987a23 */ /* 0x000fe200000108d1 */
[-C--:B------:R-:W-:Y:S04]  /*8510*/  HMMA.16816.F32.BF16 R108, R144, R154.reuse, R108 ;  /* 0x0000009a906c723c */ /* 0x080fe8000004186c */
[----:B------:R-:W-:Y:S02]  /*8520*/  MOV R184, R183 ;  /* 0x000000b700b87202 */ /* 0x000fe40000000f00 */
[----:B------:R-:W-:Y:S02]  /*8530*/  MOV R183, R179 ;  /* 0x000000b300b77202 */ /* 0x000fe40000000f00 */
[C---:B------:R-:W-:Y:S04]  /*8540*/  HMMA.16816.F32.BF16 R112, R140.reuse, R154, R112 ;  /* 0x0000009a8c70723c */ /* 0x040fe80000041870 */
[----:B------:R-:W-:Y:S01]  /*8550*/  MOV R179, R178 ;  /* 0x000000b200b37202 */ /* 0x000fe20000000f00 */
[----:B-1----:R-:W1:Y:S01]  /*8560*/  LDSM.16.MT88.4 R148, [R234+0xe000] ;  /* 0x00e00000ea94783b */ /* 0x002e620000004200 */
[----:B------:R-:W-:Y:S02]  /*8570*/  MOV R178, R172 ;  /* 0x000000ac00b27202 */ /* 0x000fe40000000f00 */
[----:B------:R-:W-:Y:S04]  /*8580*/  MOV R172, R171 ;  /* 0x000000ab00ac7202 */ /* 0x000fe80000000f00 */
[----:B------:R-:W-:Y:S01]  /*8590*/  MOV R171, R170 ;  /* 0x000000aa00ab7202 */ /* 0x000fe20000000f00 */
[--C-:B------:R-:W-:Y:S01]  /*85a0*/  FFMA.FTZ R172, R172, c[0x0][0x23c], -R139.reuse ;  /* 0x00008f00acac7a23 */ /* 0x100fe2000001088b */
[----:B------:R-:W-:Y:S02]  /*85b0*/  MOV R170, R162 ;  /* 0x000000a200aa7202 */ /* 0x000fe40000000f00 */
[----:B------:R-:W-:Y:S01]  /*85c0*/  MOV R162, R237 ;  /* 0x000000ed00a27202 */ /* 0x000fe20000000f00 */
[----:B------:R-:W-:Y:S01]  /*85d0*/  MUFU.EX2 R252, R172 ;  /* 0x000000ac00fc7308 */ /* 0x000fe20000000800 */
[--C-:B------:R-:W-:Y:S03]  /*85e0*/  FFMA.FTZ R171, R171, c[0x0][0x23c], -R139.reuse ;  /* 0x00008f00abab7a23 */ /* 0x100fe6000001088b */
[--C-:B------:R-:W-:Y:S02]  /*85f0*/  FFMA.FTZ R162, R162, c[0x0][0x23c], -R139.reuse ;  /* 0x00008f00a2a27a23 */ /* 0x100fe4000001088b */
[----:B------:R-:W-:Y:S04]  /*8600*/  FFMA.FTZ R139, R212, c[0x0][0x23c], -R139 ;  /* 0x00008f00d48b7a23 */ /* 0x000fe8000001088b */
[----:B------:R2:W-:Y:S10]  /*8610*/  MUFU.EX2 R237, R152 ;  /* 0x0000009800ed7308 */ /* 0x0005f40000000800 */
[----:B------:R-:W-:Y:S01]  /*8620*/  MUFU.EX2 R194, R162 ;  /* 0x000000a200c27308 */ /* 0x000fe20000000800 */
[-C--:B-1----:R-:W-:Y:S09]  /*8630*/  HMMA.16816.F32.BF16 R116, R140, R148.reuse, R116 ;  /* 0x000000948c74723c */ /* 0x082ff20000041874 */
[----:B------:R-:W1:Y:S03]  /*8640*/  MUFU.EX2 R212, R163 ;  /* 0x000000a300d47308 */ /* 0x000e660000000800 */
[--C-:B--2---:R-:W-:Y:S01]  /*8650*/  FFMA.FTZ R152, R184, c[0x0][0x23c], -R210.reuse ;  /* 0x00008f00b8987a23 */ /* 0x104fe200000108d2 */
[----:B------:R-:W-:Y:S01]  /*8660*/  MOV R184, R183 ;  /* 0x000000b700b87202 */ /* 0x000fe20000000f00 */
[C---:B------:R-:W-:Y:S04]  /*8670*/  HMMA.16816.F32.BF16 R120, R144.reuse, R148, R120 ;  /* 0x000000949078723c */ /* 0x040fe80000041878 */
[----:B------:R-:W-:Y:S01]  /*8680*/  MOV R183, R179 ;  /* 0x000000b300b77202 */ /* 0x000fe20000000f00 */
[----:B------:R-:W-:Y:S01]  /*8690*/  MUFU.EX2 R231, R171 ;  /* 0x000000ab00e77308 */ /* 0x000fe20000000800 */
[----:B------:R-:W-:Y:S01]  /*86a0*/  MOV R179, R170 ;  /* 0x000000aa00b37202 */ /* 0x000fe20000000f00 */
[--C-:B------:R-:W-:Y:S01]  /*86b0*/  FFMA.FTZ R148, R178, c[0x0][0x23c], -R210.reuse ;  /* 0x00008f00b2947a23 */ /* 0x100fe200000108d2 */
[-C--:B------:R-:W-:Y:S04]  /*86c0*/  HMMA.16816.F32.BF16 R124, R144, R150.reuse, R124 ;  /* 0x00000096907c723c */ /* 0x080fe8000004187c */
[----:B------:R-:W-:Y:S03]  /*86d0*/  MOV R170, R240 ;  /* 0x000000f000aa7202 */ /* 0x000fe60000000f00 */
[----:B------:R2:W-:Y:S01]  /*86e0*/  MUFU.EX2 R240, R152 ;  /* 0x0000009800f07308 */ /* 0x0005e20000000800 */
[----:B------:R-:W-:Y:S04]  /*86f0*/  HMMA.16816.F32.BF16 R128, R140, R150, R128 ;  /* 0x000000968c80723c */ /* 0x000fe80000041880 */
[----:B-1----:R-:W-:Y:S03]  /*8700*/  MOV R169, R212 ;  /* 0x000000d400a97202 */ /* 0x002fe60000000f00 */
[----:B------:R-:W-:Y:S02]  /*8710*/  F2FP.BF16.PACK_AB R140, R239, R243 ;  /* 0x000000f3ef8c723e */ /* 0x000fe400000010ff */
[----:B------:R1:W-:Y:S03]  /*8720*/  MUFU.EX2 R178, R148 ;  /* 0x0000009400b27308 */ /* 0x0003e60000000800 */
[----:B------:R-:W-:Y:S02]  /*8730*/  F2FP.BF16.PACK_AB R141, R238, R242 ;  /* 0x000000f2ee8d723e */ /* 0x000fe400000010ff */
[----:B------:R-:W-:Y:S02]  /*8740*/  F2FP.BF16.PACK_AB R142, R177, R193 ;  /* 0x000000c1b18e723e */ /* 0x000fe400000010ff */
[----:B------:R-:W-:Y:S03]  /*8750*/  F2FP.BF16.PACK_AB R143, R182, R180 ;  /* 0x000000b4b68f723e */ /* 0x000fe600000010ff */
[----:B------:R-:W-:Y:S01]  /*8760*/  MUFU.EX2 R199, R139 ;  /* 0x0000008b00c77308 */ /* 0x000fe20000000800 */
[----:B--2---:R-:W-:Y:S01]  /*8770*/  FFMA.FTZ R152, R184, c[0x0][0x23c], -R210 ;  /* 0x00008f00b8987a23 */ /* 0x004fe200000108d2 */
[----:B------:R-:W-:Y:S02]  /*8780*/  MOV R184, R183 ;  /* 0x000000b700b87202 */ /* 0x000fe40000000f00 */
[----:B------:R-:W-:Y:S01]  /*8790*/  MOV R183, R179 ;  /* 0x000000b300b77202 */ /* 0x000fe20000000f00 */
[----:B------:R-:W-:Y:S01]  /*87a0*/  IMAD.MOV.U32 R179, RZ, RZ, R170 ;  /* 0x000000ffffb37224 */ /* 0x000fe200078e00aa */
[----:B------:R-:W-:Y:S04]  /*87b0*/  MOV R170, R221 ;  /* 0x000000dd00aa7202 */ /* 0x000fe80000000f00 */
[----:B------:R-:W-:Y:S01]  /*87c0*/  MUFU.EX2 R139, R138 ;  /* 0x0000008a008b7308 */ /* 0x000fe20000000800 */
[----:B------:R-:W-:Y:S02]  /*87d0*/  MOV R221, R225 ;  /* 0x000000e100dd7202 */ /* 0x000fe40000000f00 */
[----:B------:R-:W-:Y:S01]  /*87e0*/  MOV R225, R236 ;  /* 0x000000ec00e17202 */ /* 0x000fe20000000f00 */
[----:B-1----:R-:W-:Y:S01]  /*87f0*/  LDSM.16.MT88.4 R148, [R233+0xc800] ;  /* 0x00c80000e994783b */ /* 0x002fe20000004200 */
[----:B------:R-:W-:Y:S05]  /*8800*/  FFMA.FTZ R170, R170, c[0x0][0x23c], -R208 ;  /* 0x00008f00aaaa7a23 */ /* 0x000fea00000108d0 */
[----:B------:R1:W2:Y:S10]  /*8810*/  MUFU.EX2 R236, R152 ;  /* 0x0000009800ec7308 */ /* 0x0002b40000000800 */
[----:B------:R-:W-:Y:S01]  /*8820*/  MUFU.EX2 R230, R170 ;  /* 0x000000aa00e67308 */ /* 0x000fe20000000800 */
[--C-:B-1----:R-:W-:Y:S01]  /*8830*/  FFMA.FTZ R152, R184, c[0x0][0x23c], -R209.reuse ;  /* 0x00008f00b8987a23 */ /* 0x102fe200000108d1 */
[----:B------:R-:W-:Y:S02]  /*8840*/  MOV R184, R183 ;  /* 0x000000b700b87202 */ /* 0x000fe40000000f00 */
[----:B------:R-:W-:Y:S06]  /*8850*/  MOV R183, R179 ;  /* 0x000000b300b77202 */ /* 0x000fec0000000f00 */
[----:B------:R1:W3:Y:S01]  /*8860*/  MUFU.EX2 R179, R152 ;  /* 0x0000009800b37308 */ /* 0x0002e20000000800 */
[----:B------:R-:W-:Y:S01]  /*8870*/  FFMA.FTZ R144, R184, c[0x0][0x23c], -R210 ;  /* 0x00008f00b8907a23 */ /* 0x000fe200000108d2 */
[----:B------:R-:W-:Y:S02]  /*8880*/  MOV R184, R183 ;  /* 0x000000b700b87202 */ /* 0x000fe40000000f00 */
[----:B------:R-:W-:Y:S02]  /*8890*/  MOV R183, R176 ;  /* 0x000000b000b77202 */ /* 0x000fe40000000f00 */
[----:B--2---:R-:W-:Y:S01]  /*88a0*/  F2FP.BF16.PACK_AB R145, R236, R240 ;  /* 0x000000f0ec91723e */ /* 0x004fe200000010ff */
[--C-:B------:R-:W-:Y:S01]  /*88b0*/  FFMA.FTZ R156, R184, c[0x0][0x23c], -R208.reuse ;  /* 0x00008f00b89c7a23 */ /* 0x100fe200000108d0 */
[----:B------:R-:W-:Y:S01]  /*88c0*/  MOV R184, R221 ;  /* 0x000000dd00b87202 */ /* 0x000fe20000000f00 */
[----:B------:R-:W-:Y:S01]  /*88d0*/  FFMA.FTZ R208, R214, c[0x0][0x23c], -R208 ;  /* 0x00008f00d6d07a23 */ /* 0x000fe200000108d0 */
[----:B------:R2:W4:Y:S10]  /*88e0*/  MUFU.EX2 R176, R144 ;  /* 0x0000009000b07308 */ /* 0x0005340000000800 */
[----:B------:R4:W4:Y:S01]  /*88f0*/  MUFU.EX2 R186, R156 ;  /* 0x0000009c00ba7308 */ /* 0x0009220000000800 */
[----:B-1----:R-:W1:Y:S01]  /*8900*/  LDSM.16.MT88.4 R152, [R232+0xc800] ;  /* 0x00c80000e898783b */ /* 0x002e620000004200 */
[----:B---3--:R-:W-:Y:S08]  /*8910*/  F2FP.BF16.PACK_AB R146, R187, R179 ;  /* 0x000000b3bb92723e */ /* 0x008ff000000010ff */
[----:B------:R3:W3:Y:S01]  /*8920*/  MUFU.EX2 R221, R160 ;  /* 0x000000a000dd7308 */ /* 0x0006e20000000800 */
[----:B--2---:R-:W-:Y:S02]  /*8930*/  F2FP.BF16.PACK_AB R144, R237, R181 ;  /* 0x000000b5ed90723e */ /* 0x004fe400000010ff */
[----:B----4-:R-:W-:Y:S07]  /*8940*/  F2FP.BF16.PACK_AB R147, R176, R178 ;  /* 0x000000b2b093723e */ /* 0x010fee00000010ff */
[----:B------:R2:W-:Y:S01]  /*8950*/  MUFU.EX2 R200, R208 ;  /* 0x000000d000c87308 */ /* 0x0005e20000000800 */
[--C-:B------:R-:W-:Y:S01]  /*8960*/  FFMA.FTZ R156, R184, c[0x0][0x23c], -R209.reuse ;  /* 0x00008f00b89c7a23 */ /* 0x100fe200000108d1 */
[----:B------:R-:W-:Y:S08]  /*8970*/  MOV R171, R186 ;  /* 0x000000ba00ab7202 */ /* 0x000ff00000000f00 */
[----:B------:R4:W-:Y:S01]  /*8980*/  MUFU.EX2 R198, R156 ;  /* 0x0000009c00c67308 */ /* 0x0009e20000000800 */
[----:B---3--:R-:W-:Y:S01]  /*8990*/  LDSM.16.MT88.4 R160, [R235+0xd000] ;  /* 0x00d00000eba0783b */ /* 0x008fe20000004200 */
[----:B------:R-:W-:Y:S01]  /*89a0*/  MOV R164, R221 ;  /* 0x000000dd00a47202 */ /* 0x000fe20000000f00 */
[-C--:B-1----:R-:W-:Y:S03]  /*89b0*/  HMMA.16816.F32.BF16 R4, R140, R152.reuse, R4 ;  /* 0x000000988c04723c */ /* 0x082fe60000041804 */
[----:B--2---:R-:W-:Y:S05]  /*89c0*/  F2FP.BF16.PACK_AB R208, R228, R229 ;  /* 0x000000e5e4d0723e */ /* 0x004fea00000010ff */
[C---:B------:R-:W-:Y:S04]  /*89d0*/  HMMA.16816.F32.BF16 R8, R144.reuse, R152, R8 ;  /* 0x000000989008723c */ /* 0x040fe80000041808 */
[----:B----4-:R-:W-:Y:S04]  /*89e0*/  FFMA.FTZ R156, R183, c[0x0][0x23c], -R209 ;  /* 0x00008f00b79c7a23 */ /* 0x010fe800000108d1 */
[-C--:B------:R-:W-:Y:S01]  /*89f0*/  HMMA.16816.F32.BF16 R12, R144, R154.reuse, R12 ;  /* 0x0000009a900c723c */ /* 0x080fe2000004180c */
[----:B------:R1:W2:Y:S07]  /*8a00*/  MUFU.EX2 R203, R156 ;  /* 0x0000009c00cb7308 */ /* 0x0002ae0000000800 */
[C---:B------:R-:W-:Y:S01]  /*8a10*/  HMMA.16816.F32.BF16 R16, R140.reuse, R154, R16 ;  /* 0x0000009a8c10723c */ /* 0x040fe20000041810 */
[----:B------:R-:W3:Y:S07]  /*8a20*/  LDSM.16.MT88.4 R152, [R235+0xc800] ;  /* 0x00c80000eb98783b */ /* 0x000eee0000004200 */
[-C--:B------:R-:W-:Y:S08]  /*8a30*/  HMMA.16816.F32.BF16 R20, R140, R148.reuse, R20 ;  /* 0x000000948c14723c */ /* 0x080ff00000041814 */
[C---:B------:R-:W-:Y:S04]  /*8a40*/  HMMA.16816.F32.BF16 R24, R144.reuse, R148, R24 ;  /* 0x000000949018723c */ /* 0x040fe80000041818 */
[--C-:B-1----:R-:W-:Y:S02]  /*8a50*/  FFMA.FTZ R156, R175, c[0x0][0x23c], -R210.reuse ;  /* 0x00008f00af9c7a23 */ /* 0x102fe400000108d2 */
[----:B------:R-:W4:Y:S01]  /*8a60*/  LDL.LU R175, [R1+0x14] ;  /* 0x0000140001af7983 */ /* 0x000f220000300800 */
[----:B--2---:R-:W-:Y:S01]  /*8a70*/  IMAD.MOV.U32 R170, RZ, RZ, R203 ;  /* 0x000000ffffaa7224 */ /* 0x004fe200078e00cb */
[-C--:B------:R-:W-:Y:S01]  /*8a80*/  HMMA.16816.F32.BF16 R28, R144, R150.reuse, R28 ;  /* 0x00000096901c723c */ /* 0x080fe2000004181c */
[----:B------:R1:W-:Y:S07]  /*8a90*/  MUFU.EX2 R201, R156 ;  /* 0x0000009c00c97308 */ /* 0x0003ee0000000800 */
[C---:B------:R-:W-:Y:S01]  /*8aa0*/  HMMA.16816.F32.BF16 R32, R140.reuse, R150, R32 ;  /* 0x000000968c20723c */ /* 0x040fe20000041820 */
[----:B------:R-:W2:Y:S07]  /*8ab0*/  LDSM.16.MT88.4 R148, [R234+0xc800] ;  /* 0x00c80000ea94783b */ /* 0x000eae0000004200 */
[-C--:B---3--:R-:W-:Y:S08]  /*8ac0*/  HMMA.16816.F32.BF16 R36, R140, R152.reuse, R36 ;  /* 0x000000988c24723c */ /* 0x088ff00000041824 */
[C---:B------:R-:W-:Y:S04]  /*8ad0*/  HMMA.16816.F32.BF16 R40, R144.reuse, R152, R40 ;  /* 0x000000989028723c */ /* 0x040fe80000041828 */
[--C-:B-1----:R-:W-:Y:S02]  /*8ae0*/  FFMA.FTZ R156, R166, c[0x0][0x23c], -R210.reuse ;  /* 0x00008f00a69c7a23 */ /* 0x102fe400000108d2 */
[--C-:B------:R-:W-:Y:S02]  /*8af0*/  FFMA.FTZ R166, R241, c[0x0][0x23c], -R210.reuse ;  /* 0x00008f00f1a67a23 */ /* 0x100fe400000108d2 */
[-C--:B------:R-:W-:Y:S01]  /*8b00*/  HMMA.16816.F32.BF16 R44, R144, R154.reuse, R44 ;  /* 0x0000009a902c723c */ /* 0x080fe2000004182c */
[----:B------:R1:W-:Y:S07]  /*8b10*/  MUFU.EX2 R241, R156 ;  /* 0x0000009c00f17308 */ /* 0x0003ee0000000800 */
[C---:B------:R-:W-:Y:S01]  /*8b20*/  HMMA.16816.F32.BF16 R48, R140.reuse, R154, R48 ;  /* 0x0000009a8c30723c */ /* 0x040fe20000041830 */
[----:B------:R-:W3:Y:S02]  /*8b30*/  LDSM.16.MT88.4 R152, [R232+0xe800] ;  /* 0x00e80000e898783b */ /* 0x000ee40000004200 */
[----:B------:R-:W-:Y:S05]  /*8b40*/  MUFU.EX2 R227, R166 ;  /* 0x000000a600e37308 */ /* 0x000fea0000000800 */
[-C--:B--2---:R-:W-:Y:S08]  /*8b50*/  HMMA.16816.F32.BF16 R52, R140, R148.reuse, R52 ;  /* 0x000000948c34723c */ /* 0x084ff00000041834 */
[C---:B------:R-:W-:Y:S01]  /*8b60*/  HMMA.16816.F32.BF16 R56, R144.reuse, R148, R56 ;  /* 0x000000949038723c */ /* 0x040fe20000041838 */
[----:B-1----:R-:W-:Y:S07]  /*8b70*/  LDSM.16.MT88.4 R156, [R233+0xd000] ;  /* 0x00d00000e99c783b */ /* 0x002fee0000004200 */
[-C--:B------:R-:W-:Y:S08]  /*8b80*/  HMMA.16816.F32.BF16 R60, R144, R150.reuse, R60 ;  /* 0x00000096903c723c */ /* 0x080ff0000004183c */
[C---:B------:R-:W-:Y:S01]  /*8b90*/  HMMA.16816.F32.BF16 R64, R140.reuse, R150, R64 ;  /* 0x000000968c40723c */ /* 0x040fe20000041840 */
[----:B------:R-:W1:Y:S07]  /*8ba0*/  LDSM.16.MT88.4 R148, [R233+0xe800] ;  /* 0x00e80000e994783b */ /* 0x000e6e0000004200 */
[-C--:B---3--:R-:W-:Y:S08]  /*8bb0*/  HMMA.16816.F32.BF16 R68, R140, R152.reuse, R68 ;  /* 0x000000988c44723c */ /* 0x088ff00000041844 */
        /* <DEDUP_REMOVED lines=10> */
[C---:B------:R-:W-:Y:S07]  /*8c60*/  HMMA.16816.F32.BF16 R104, R144.reuse, R152, R104 ;  /* 0x000000989068723c */ /* 0x040fee0000041868 */
[--C-:B------:R-:W-:Y:S01]  /*8c70*/  FFMA.FTZ R152, R174, c[0x0][0x23c], -R210.reuse ;  /* 0x00008f00ae987a23 */ /* 0x100fe200000108d2 */
[-C--:B------:R-:W-:Y:S01]  /*8c80*/  HMMA.16816.F32.BF16 R108, R144, R154.reuse, R108 ;  /* 0x0000009a906c723c */ /* 0x080fe2000004186c */
[----:B------:R-:W2:Y:S02]  /*8c90*/  LDL.LU R174, [R1+0x18] ;  /* 0x0000180001ae7983 */ /* 0x000ea40000300800 */
[----:B------:R3:W3:Y:S05]  /*8ca0*/  MUFU.EX2 R214, R152 ;  /* 0x0000009800d67308 */ /* 0x0006ea0000000800 */
[C---:B------:R-:W-:Y:S08]  /*8cb0*/  HMMA.16816.F32.BF16 R112, R140.reuse, R154, R112 ;  /* 0x0000009a8c70723c */ /* 0x040ff00000041870 */
[-C--:B-1----:R-:W-:Y:S08]  /*8cc0*/  HMMA.16816.F32.BF16 R116, R140, R148.reuse, R116 ;  /* 0x000000948c74723c */ /* 0x082ff00000041874 */
[C---:B------:R-:W-:Y:S04]  /*8cd0*/  HMMA.16816.F32.BF16 R120, R144.reuse, R148, R120 ;  /* 0x000000949078723c */ /* 0x040fe80000041878 */
[--C-:B---3--:R-:W-:Y:S02]  /*8ce0*/  FFMA.FTZ R152, R173, c[0x0][0x23c], -R209.reuse ;  /* 0x00008f00ad987a23 */ /* 0x108fe400000108d1 */
[----:B------:R-:W3:Y:S01]  /*8cf0*/  LDL.LU R173, [R1+0x1c] ;  /* 0x00001c0001ad7983 */ /* 0x000ee20000300800 */
[--C-:B------:R-:W-:Y:S01]  /*8d00*/  FFMA.FTZ R148, R222, c[0x0][0x23c], -R210.reuse ;  /* 0x00008f00de947a23 */ /* 0x100fe200000108d2 */
[-C--:B------:R-:W-:Y:S01]  /*8d10*/  HMMA.16816.F32.BF16 R124, R144, R150.reuse, R124 ;  /* 0x00000096907c723c */ /* 0x080fe2000004187c */
[----:B------:R1:W-:Y:S03]  /*8d20*/  MUFU.EX2 R204, R152 ;  /* 0x0000009800cc7308 */ /* 0x0003e60000000800 */
[----:B------:R-:W-:Y:S03]  /*8d30*/  MOV R222, R224 ;  /* 0x000000e000de7202 */ /* 0x000fe60000000f00 */
[----:B------:R-:W-:Y:S01]  /*8d40*/  F2FP.BF16.PACK_AB R145, R214, R201 ;  /* 0x000000c9d691723e */ /* 0x000fe200000010ff */
[----:B------:R-:W-:Y:S03]  /*8d50*/  HMMA.16816.F32.BF16 R128, R140, R150, R128 ;  /* 0x000000968c80723c */ /* 0x000fe60000041880 */
[----:B------:R-:W1:Y:S01]  /*8d60*/  MUFU.EX2 R183, R148 ;  /* 0x0000009400b77308 */ /* 0x000e620000000800 */
[----:B------:R-:W-:Y:S02]  /*8d70*/  F2FP.BF16.PACK_AB R144, R203, R198 ;  /* 0x000000c6cb90723e */ /* 0x000fe400000010ff */
[----:B------:R-:W-:Y:S02]  /*8d80*/  MOV R203, R222 ;  /* 0x000000de00cb7202 */ /* 0x000fe40000000f00 */
[----:B------:R-:W-:Y:S04]  /*8d90*/  F2FP.BF16.PACK_AB R142, R185, R221 ;  /* 0x000000ddb98e723e */ /* 0x000fe800000010ff */
[----:B------:R-:W-:Y:S02]  /*8da0*/  F2FP.BF16.PACK_AB R143, R212, R205 ;  /* 0x000000cdd48f723e */ /* 0x000fe400000010ff */
[----:B------:R-:W-:Y:S02]  /*8db0*/  F2FP.BF16.PACK_AB R140, R202, R194 ;  /* 0x000000c2ca8c723e */ /* 0x000fe400000010ff */
[----:B------:R-:W-:Y:S01]  /*8dc0*/  F2FP.BF16.PACK_AB R141, R186, R197 ;  /* 0x000000c5ba8d723e */ /* 0x000fe200000010ff */
[--C-:B-1----:R-:W-:Y:S01]  /*8dd0*/  FFMA.FTZ R152, R168, c[0x0][0x23c], -R209.reuse ;  /* 0x00008f00a8987a23 */ /* 0x102fe200000108d1 */
[----:B------:R-:W-:Y:S01]  /*8de0*/  MOV R186, R223 ;  /* 0x000000df00ba7202 */ /* 0x000fe20000000f00 */
[--C-:B------:R-:W-:Y:S02]  /*8df0*/  FFMA.FTZ R168, R167, c[0x0][0x23c], -R209.reuse ;  /* 0x00008f00a7a87a23 */ /* 0x100fe400000108d1 */
[----:B------:R1:W1:Y:S01]  /*8e00*/  MUFU.EX2 R184, R152 ;  /* 0x0000009800b87308 */ /* 0x0002620000000800 */
[--C-:B------:R-:W-:Y:S02]  /*8e10*/  FFMA.FTZ R167, R225, c[0x0][0x23c], -R210.reuse ;  /* 0x00008f00e1a77a23 */ /* 0x100fe400000108d2 */
[----:B------:R-:W-:Y:S02]  /*8e20*/  FFMA.FTZ R210, R137, c[0x0][0x23c], -R210 ;  /* 0x00008f0089d27a23 */ /* 0x000fe400000108d2 */
[----:B------:R-:W-:Y:S01]  /*8e30*/  FFMA.FTZ R209, R216, c[0x0][0x23c], -R209 ;  /* 0x00008f00d8d17a23 */ /* 0x000fe200000108d1 */
[----:B------:R-:W-:Y:S01]  /*8e40*/  F2FP.BF16.PACK_AB R147, R183, R241 ;  /* 0x000000f1b793723e */ /* 0x000fe200000010ff */
[----:B------:R-:W-:Y:S03]  /*8e50*/  LDSM.16.MT88.4 R148, [R234+0xd000] ;  /* 0x00d00000ea94783b */ /* 0x000fe60000004200 */
[----:B------:R1:W-:Y:S10]  /*8e60*/  MUFU.EX2 R225, R168 ;  /* 0x000000a800e17308 */ /* 0x0003f40000000800 */
[----:B------:R-:W1:Y:S02]  /*8e70*/  MUFU.EX2 R224, R209 ;  /* 0x000000d100e07308 */ /* 0x000e640000000800 */
[----:B-1----:R-:W1:Y:S01]  /*8e80*/  LDSM.16.MT88.4 R152, [R232+0xd000] ;  /* 0x00d00000e898783b */ /* 0x002e620000004200 */
[----:B------:R-:W-:Y:S07]  /*8e90*/  F2FP.BF16.PACK_AB R146, R184, R204 ;  /* 0x000000ccb892723e */ /* 0x000fee00000010ff */
[----:B------:R1:W-:Y:S01]  /*8ea0*/  MUFU.EX2 R138, R210 ;  /* 0x000000d2008a7308 */ /* 0x0003e20000000800 */
[----:B------:R-:W-:Y:S02]  /*8eb0*/  MOV R168, R214 ;  /* 0x000000d600a87202 */ /* 0x000fe40000000f00 */
[----:B------:R-:W-:Y:S07]  /*8ec0*/  LDSM.16.MT88.4 R212, [R232+0xf800] ;  /* 0x00f80000e8d4783b */ /* 0x000fee0000004200 */
[----:B------:R-:W1:Y:S02]  /*8ed0*/  MUFU.EX2 R226, R167 ;  /* 0x000000a700e27308 */ /* 0x000e640000000800 */
[----:B-1----:R-:W-:Y:S01]  /*8ee0*/  F2FP.BF16.PACK_AB R210, R224, R225 ;  /* 0x000000e1e0d2723e */ /* 0x002fe200000010ff */
[-C--:B------:R-:W-:Y:S03]  /*8ef0*/  HMMA.16816.F32.BF16 R4, R140, R152.reuse, R4 ;  /* 0x000000988c04723c */ /* 0x080fe60000041804 */
[----:B------:R-:W-:Y:S05]  /*8f00*/  F2FP.BF16.PACK_AB R209, R226, R227 ;  /* 0x000000e3e2d1723e */ /* 0x000fea00000010ff */
[C---:B------:R-:W-:Y:S04]  /*8f10*/  HMMA.16816.F32.BF16 R8, R144.reuse, R152, R8 ;  /* 0x000000989008723c */ /* 0x040fe80000041808 */
[----:B----4-:R-:W-:Y:S04]  /*8f20*/  FFMA.FTZ R137, R132, R175, R218 ;  /* 0x000000af84897223 */ /* 0x010fe800000100da */
[-C--:B------:R-:W-:Y:S08]  /*8f30*/  HMMA.16816.F32.BF16 R12, R144, R154.reuse, R12 ;  /* 0x0000009a900c723c */ /* 0x080ff0000004180c */
[C---:B------:R-:W-:Y:S01]  /*8f40*/  HMMA.16816.F32.BF16 R16, R140.reuse, R154, R16 ;  /* 0x0000009a8c10723c */ /* 0x040fe20000041810 */
[----:B------:R-:W1:Y:S07]  /*8f50*/  LDSM.16.MT88.4 R152, [R232+0xf000] ;  /* 0x00f00000e898783b */ /* 0x000e6e0000004200 */
[-C--:B------:R-:W-:Y:S08]  /*8f60*/  HMMA.16816.F32.BF16 R20, R140, R156.reuse, R20 ;  /* 0x0000009c8c14723c */ /* 0x080ff00000041814 */
[C---:B------:R-:W-:Y:S08]  /*8f70*/  HMMA.16816.F32.BF16 R24, R144.reuse, R156, R24 ;  /* 0x0000009c9018723c */ /* 0x040ff00000041818 */
[-C--:B------:R-:W-:Y:S08]  /*8f80*/  HMMA.16816.F32.BF16 R28, R144, R158.reuse, R28 ;  /* 0x0000009e901c723c */ /* 0x080ff0000004181c */
[C---:B------:R-:W-:Y:S01]  /*8f90*/  HMMA.16816.F32.BF16 R32, R140.reuse, R158, R32 ;  /* 0x0000009e8c20723c */ /* 0x040fe20000041820 */
[----:B------:R-:W4:Y:S07]  /*8fa0*/  LDSM.16.MT88.4 R156, [R233+0xf000] ;  /* 0x00f00000e99c783b */ /* 0x000f2e0000004200 */
[-C--:B------:R-:W-:Y:S08]  /*8fb0*/  HMMA.16816.F32.BF16 R36, R140, R160.reuse, R36 ;  /* 0x000000a08c24723c */ /* 0x080ff00000041824 */
        /* <DEDUP_REMOVED lines=11> */
[----:B------:R-:W-:Y:S01]  /*9070*/  MOV R153, R205 ;  /* 0x000000cd00997202 */ /* 0x000fe20000000f00 */
[-C--:B------:R-:W-:Y:S04]  /*9080*/  HMMA.16816.F32.BF16 R76, R144, R154.reuse, R76 ;  /* 0x0000009a904c723c */ /* 0x080fe8000004184c */
[----:B------:R-:W-:Y:S02]  /*9090*/  MOV R152, R204 ;  /* 0x000000cc00987202 */ /* 0x000fe40000000f00 */
[----:B------:R-:W-:Y:S02]  /*90a0*/  LDSM.16.MT88.4 R204, [R234+0xd800] ;  /* 0x00d80000eacc783b */ /* 0x000fe40000004200 */
[C---:B------:R-:W-:Y:S08]  /*90b0*/  HMMA.16816.F32.BF16 R80, R140.reuse, R154, R80 ;  /* 0x0000009a8c50723c */ /* 0x040ff00000041850 */
[-C--:B----4-:R-:W-:Y:S08]  /*90c0*/  HMMA.16816.F32.BF16 R84, R140, R156.reuse, R84 ;  /* 0x0000009c8c54723c */ /* 0x090ff00000041854 */
[C---:B------:R-:W-:Y:S08]  /*90d0*/  HMMA.16816.F32.BF16 R88, R144.reuse, R156, R88 ;  /* 0x0000009c9058723c */ /* 0x040ff00000041858 */
[-C--:B------:R-:W-:Y:S04]  /*90e0*/  HMMA.16816.F32.BF16 R92, R144, R158.reuse, R92 ;  /* 0x0000009e905c723c */ /* 0x080fe8000004185c */
[----:B--2---:R-:W-:Y:S04]  /*90f0*/  FFMA.FTZ R132, R133, R174, R219 ;  /* 0x000000ae85847223 */ /* 0x004fe800000100db */
[C---:B------:R-:W-:Y:S01]  /*9100*/  HMMA.16816.F32.BF16 R96, R140.reuse, R158, R96 ;  /* 0x0000009e8c60723c */ /* 0x040fe20000041860 */
[----:B------:R-:W1:Y:S03]  /*9110*/  LDSM.16.MT88.4 R156, [R232+0xd800] ;  /* 0x00d80000e89c783b */ /* 0x000e660000004200 */
[----:B------:R-:W-:Y:S04]  /*9120*/  FADD.FTZ R132, R136, R132 ;  /* 0x0000008488847221 */ /* 0x000fe80000010000 */
[-C--:B------:R-:W-:Y:S04]  /*9130*/  HMMA.16816.F32.BF16 R100, R140, R160.reuse, R100 ;  /* 0x000000a08c64723c */ /* 0x080fe80000041864 */
[----:B------:R-:W-:Y:S04]  /*9140*/  FADD.FTZ R132, R248, R132 ;  /* 0x00000084f8847221 */ /* 0x000fe80000010000 */
[C---:B------:R-:W-:Y:S04]  /*9150*/  HMMA.16816.F32.BF16 R104, R144.reuse, R160, R104 ;  /* 0x000000a09068723c */ /* 0x040fe80000041868 */
[----:B------:R-:W-:Y:S02]  /*9160*/  FADD.FTZ R132, R245, R132 ;  /* 0x00000084f5847221 */ /* 0x000fe40000010000 */
[----:B---3--:R-:W-:Y:S02]  /*9170*/  FFMA.FTZ R133, R2, R173, R217 ;  /* 0x000000ad02857223 */ /* 0x008fe400000100d9 */
[-C--:B------:R-:W-:Y:S01]  /*9180*/  HMMA.16816.F32.BF16 R108, R144, R162.reuse, R108 ;  /* 0x000000a2906c723c */ /* 0x080fe2000004186c */
[----:B------:R-:W2:Y:S03]  /*9190*/  LDL.LU R2, [R1+0x20] ;  /* 0x0000200001027983 */ /* 0x000ea60000300800 */
[----:B------:R-:W-:Y:S01]  /*91a0*/  FADD.FTZ R133, R251, R133 ;  /* 0x00000085fb857221 */ /* 0x000fe20000010000 */
[----:B------:R-:W3:Y:S03]  /*91b0*/  LDSM.16.MT88.4 R172, [R233+0xd800] ;  /* 0x00d80000e9ac783b */ /* 0x000ee60000004200 */
[C---:B------:R-:W-:Y:S05]  /*91c0*/  HMMA.16816.F32.BF16 R112, R140.reuse, R162, R112 ;  /* 0x000000a28c70723c */ /* 0x040fea0000041870 */
[----:B------:R-:W4:Y:S03]  /*91d0*/  LDSM.16.MT88.4 R216, [R233+0xf800] ;  /* 0x00f80000e9d8783b */ /* 0x000f260000004200 */
[-C--:B------:R-:W-:Y:S08]  /*91e0*/  HMMA.16816.F32.BF16 R116, R140, R148.reuse, R116 ;  /* 0x000000948c74723c */ /* 0x080ff00000041874 */
[C---:B------:R-:W-:Y:S08]  /*91f0*/  HMMA.16816.F32.BF16 R120, R144.reuse, R148, R120 ;  /* 0x000000949078723c */ /* 0x040ff00000041878 */
[-C--:B------:R-:W-:Y:S08]  /*9200*/  HMMA.16816.F32.BF16 R124, R144, R150.reuse, R124 ;  /* 0x00000096907c723c */ /* 0x080ff0000004187c */
[----:B------:R-:W-:Y:S07]  /*9210*/  HMMA.16816.F32.BF16 R128, R140, R150, R128 ;  /* 0x000000968c80723c */ /* 0x000fee0000041880 */
[----:B------:R-:W-:Y:S02]  /*9220*/  F2FP.BF16.PACK_AB R140, R252, R231 ;  /* 0x000000e7fc8c723e */ /* 0x000fe400000010ff */
[----:B------:R-:W-:Y:S03]  /*9230*/  F2FP.BF16.PACK_AB R141, R192, R230 ;  /* 0x000000e6c08d723e */ /* 0x000fe600000010ff */
[----:B------:R-:W-:Y:S02]  /*9240*/  F2FP.BF16.PACK_AB R142, R199, R195 ;  /* 0x000000c3c78e723e */ /* 0x000fe400000010ff */
[----:B------:R-:W-:Y:S07]  /*9250*/  F2FP.BF16.PACK_AB R143, R200, R196 ;  /* 0x000000c4c88f723e */ /* 0x000fee00000010ff */
[-C--:B-1----:R-:W-:Y:S01]  /*9260*/  HMMA.16816.F32.BF16 R148, R140, R156.reuse, R4 ;  /* 0x0000009c8c94723c */ /* 0x082fe20000041804 */
[----:B------:R-:W-:Y:S02]  /*9270*/  LDSM.16.MT88.4 R4, [R234+0xf800] ;  /* 0x00f80000ea04783b */ /* 0x000fe40000004200 */
[----:B--2---:R-:W-:Y:S02]  /*9280*/  FFMA.FTZ R0, R0, R2, R220 ;  /* 0x0000000200007223 */ /* 0x004fe400000100dc */
[----:B------:R-:W-:Y:S04]  /*9290*/  FADD.FTZ R2, R135, R137 ;  /* 0x0000008987027221 */ /* 0x000fe80000010000 */
[----:B------:R-:W1:Y:S03]  /*92a0*/  LDSM.16.MT88.4 R220, [R235+0xf800] ;  /* 0x00f80000ebdc783b */ /* 0x000e660000004200 */
[----:B------:R-:W-:Y:S02]  /*92b0*/  FADD.FTZ R0, R250, R0 ;  /* 0x00000000fa007221 */ /* 0x000fe40000010000 */
[----:B------:R-:W-:Y:S02]  /*92c0*/  FADD.FTZ R2, R249, R2 ;  /* 0x00000002f9027221 */ /* 0x000fe40000010000 */
[----:B------:R-:W-:Y:S01]  /*92d0*/  FADD.FTZ R0, R211, R0 ;  /* 0x00000000d3007221 */ /* 0x000fe20000010000 */
[----:B------:R-:W-:Y:S01]  /*92e0*/  F2FP.BF16.PACK_AB R211, R138, R139 ;  /* 0x0000008b8ad3723e */ /* 0x000fe200000010ff */
[----:B------:R-:W-:Y:S01]  /*92f0*/  FADD.FTZ R137, R247, R133 ;  /* 0x00000085f7897221 */ /* 0x000fe20000010000 */
[----:B------:R-:W2:Y:S01]  /*9300*/  LDL.LU R135, [R1+0x88] ;  /* 0x0000880001877983 */ /* 0x000ea20000300800 */
[----:B------:R-:W-:Y:S01]  /*9310*/  FADD.FTZ R133, R246, R2 ;  /* 0x00000002f6857221 */ /* 0x000fe20000010000 */
[----:B------:R-:W-:Y:S01]  /*9320*/  MOV R2, R186 ;  /* 0x000000ba00027202 */ /* 0x000fe20000000f00 */
[----:B------:R-:W-:Y:S01]  /*9330*/  FADD.FTZ R0, R244, R0 ;  /* 0x00000000f4007221 */ /* 0x000fe20000010000 */
[----:B------:R-:W2:Y:S01]  /*9340*/  LDL.LU R136, [R1+0x84] ;  /* 0x0000840001887983 */ /* 0x000ea20000300800 */
[C---:B------:R-:W-:Y:S03]  /*9350*/  HMMA.16816.F32.BF16 R144, R208.reuse, R156, R8 ;  /* 0x0000009cd090723c */ /* 0x040fe60000041808 */
[----:B------:R1:W5:Y:S01]  /*9360*/  LDL.LU R251, [R1+0x80] ;  /* 0x0000800001fb7983 */ /* 0x0003620000300800 */
[----:B------:R-:W-:Y:S02]  /*9370*/  FADD.FTZ R0, R240, R0 ;  /* 0x00000000f0007221 */ /* 0x000fe40000010000 */
[----:B------:R-:W-:Y:S01]  /*9380*/  FADD.FTZ R2, R2, R137 ;  /* 0x0000008902027221 */ /* 0x000fe20000010000 */
[----:B------:R-:W-:Y:S01]  /*9390*/  MOV R9, R152 ;  /* 0x0000009800097202 */ /* 0x000fe20000000f00 */
[----:B------:R1:W5:Y:S01]  /*93a0*/  LDL.LU R250, [R1+0x7c] ;  /* 0x00007c0001fa7983 */ /* 0x0003620000300800 */
[----:B------:R-:W-:Y:S02]  /*93b0*/  MOV R8, R153 ;  /* 0x0000009900087202 */ /* 0x000fe40000000f00 */
[-C--:B------:R-:W-:Y:S01]  /*93c0*/  HMMA.16816.F32.BF16 R152, R208, R158.reuse, R12 ;  /* 0x0000009ed098723c */ /* 0x080fe2000004180c */
[----:B------:R1:W5:Y:S02]  /*93d0*/  LDL.LU R249, [R1+0x78] ;  /* 0x0000780001f97983 */ /* 0x0003640000300800 */
[----:B------:R-:W-:Y:S01]  /*93e0*/  FADD.FTZ R0, R236, R0 ;  /* 0x00000000ec007221 */ /* 0x000fe20000010000 */
[----:B------:R-:W-:Y:S01]  /*93f0*/  MOV R11, R182 ;  /* 0x000000b6000b7202 */ /* 0x000fe20000000f00 */
[----:B------:R1:W5:Y:S01]  /*9400*/  LDL.LU R248, [R1+0x74] ;  /* 0x0000740001f87983 */ /* 0x0003620000300800 */
[----:B------:R-:W-:Y:S01]  /*9410*/  MOV R10, R187 ;  /* 0x000000bb000a7202 */ /* 0x000fe20000000f00 */
[----:B------:R-:W-:Y:S01]  /*9420*/  IMAD.MOV.U32 R13, RZ, RZ, R199 ;  /* 0x000000ffff0d7224 */ /* 0x000fe200078e00c7 */
[C---:B------:R-:W-:Y:S01]  /*9430*/  HMMA.16816.F32.BF16 R156, R140.reuse, R158, R16 ;  /* 0x0000009e8c9c723c */ /* 0x040fe20000041810 */
[----:B------:R1:W5:Y:S03]  /*9440*/  LDL.LU R247, [R1+0x70] ;  /* 0x0000700001f77983 */ /* 0x0003660000300800 */
[----:B------:R-:W-:Y:S01]  /*9450*/  MOV R15, R203 ;  /* 0x000000cb000f7202 */ /* 0x000fe20000000f00 */
[----:B------:R1:W5:Y:S01]  /*9460*/  LDL.LU R246, [R1+0x6c] ;  /* 0x00006c0001f67983 */ /* 0x0003620000300800 */
[----:B------:R-:W-:Y:S02]  /*9470*/  MOV R14, R200 ;  /* 0x000000c8000e7202 */ /* 0x000fe40000000f00 */
[-C--:B---3--:R-:W-:Y:S01]  /*9480*/  HMMA.16816.F32.BF16 R160, R140, R172.reuse, R20 ;  /* 0x000000ac8ca0723c */ /* 0x088fe20000041814 */
[----:B------:R3:W5:Y:S03]  /*9490*/  LDL.LU R245, [R1+0x68] ;  /* 0x0000680001f57983 */ /* 0x0007660000300800 */
[----:B------:R-:W-:Y:S01]  /*94a0*/  MOV R16, R183 ;  /* 0x000000b700107202 */ /* 0x000fe20000000f00 */
[----:B------:R3:W5:Y:S01]  /*94b0*/  LDL.LU R244, [R1+0x64] ;  /* 0x0000640001f47983 */ /* 0x0007620000300800 */
[----:B------:R-:W-:Y:S02]  /*94c0*/  IADD3 R15, R15, -0x1, RZ ;  /* 0xffffffff0f0f7810 */ /* 0x000fe40007ffe0ff */
[----:B------:R-:W-:Y:S02]  /*94d0*/  MOV R20, R164 ;  /* 0x000000a400147202 */ /* 0x000fe40000000f00 */
[C---:B------:R-:W-:Y:S04]  /*94e0*/  HMMA.16816.F32.BF16 R164, R208.reuse, R172, R24 ;  /* 0x000000acd0a4723c */ /* 0x040fe80000041818 */
[----:B------:R-:W-:Y:S02]  /*94f0*/  MOV R22, R169 ;  /* 0x000000a900167202 */ /* 0x000fe40000000f00 */
[----:B------:R-:W-:Y:S02]  /*9500*/  MOV R21, R185 ;  /* 0x000000b900157202 */ /* 0x000fe40000000f00 */
[----:B------:R-:W-:Y:S04]  /*9510*/  MOV R27, R168 ;  /* 0x000000a8001b7202 */ /* 0x000fe80000000f00 */
[----:B------:R-:W-:Y:S02]  /*9520*/  MOV R26, R170 ;  /* 0x000000aa001a7202 */ /* 0x000fe40000000f00 */
[----:B------:R-:W-:Y:S02]  /*9530*/  MOV R25, R171 ;  /* 0x000000ab00197202 */ /* 0x000fe40000000f00 */
[-C--:B------:R-:W-:Y:S03]  /*9540*/  HMMA.16816.F32.BF16 R168, R208, R174.reuse, R28 ;  /* 0x000000aed0a8723c */ /* 0x080fe6000004181c */
[----:B------:R-:W-:Y:S02]  /*9550*/  MOV R18, R195 ;  /* 0x000000c300127202 */ /* 0x000fe40000000f00 */
[----:B------:R-:W-:Y:S02]  /*9560*/  MOV R19, R196 ;  /* 0x000000c400137202 */ /* 0x000fe40000000f00 */
[----:B------:R-:W-:Y:S01]  /*9570*/  MOV R17, R192 ;  /* 0x000000c000117202 */ /* 0x000fe20000000f00 */
[C---:B------:R-:W-:Y:S04]  /*9580*/  HMMA.16816.F32.BF16 R172, R140.reuse, R174, R32 ;  /* 0x000000ae8cac723c */ /* 0x040fe80000041820 */
[----:B------:R-:W-:Y:S02]  /*9590*/  MOV R24, R202 ;  /* 0x000000ca00187202 */ /* 0x000fe40000000f00 */
[----:B------:R-:W-:Y:S01]  /*95a0*/  MOV R31, R201 ;  /* 0x000000c9001f7202 */ /* 0x000fe20000000f00 */
[----:B------:R-:W-:Y:S01]  /*95b0*/  IMAD.MOV.U32 R33, RZ, RZ, R178 ;  /* 0x000000ffff217224 */ /* 0x000fe200078e00b2 */
[----:B------:R-:W-:Y:S04]  /*95c0*/  MOV R32, R179 ;  /* 0x000000b300207202 */ /* 0x000fe80000000f00 */
[----:B------:R-:W-:Y:S02]  /*95d0*/  MOV R34, R177 ;  /* 0x000000b100227202 */ /* 0x000fe40000000f00 */
[----:B------:R-:W-:Y:S02]  /*95e0*/  MOV R35, R176 ;  /* 0x000000b000237202 */ /* 0x000fe40000000f00 */
[-C--:B------:R-:W-:Y:S03]  /*95f0*/  HMMA.16816.F32.BF16 R176, R140, R188.reuse, R36 ;  /* 0x000000bc8cb0723c */ /* 0x080fe60000041824 */
        /* <DEDUP_REMOVED lines=16> */
[----:B------:R-:W-:Y:S01]  /*9700*/  IMAD.MOV.U32 R31, RZ, RZ, R24 ;  /* 0x000000ffff1f7224 */ /* 0x000fe200078e0018 */
        /* <DEDUP_REMOVED lines=30> */
[----:B------:R-:W-:Y:S01]  /*98f0*/  MOV R37, R38 ;  /* 0x0000002600257202 */ /* 0x000fe20000000f00 */
[----:B------:R-:W-:Y:S01]  /*9900*/  FADD.FTZ R2, R43, R2 ;  /* 0x000000022b027221 */ /* 0x000fe20000010000 */
[----:B------:R-:W-:Y:S02]  /*9910*/  MOV R38, R39 ;  /* 0x0000002700267202 */ /* 0x000fe40000000f00 */
[----:B------:R-:W-:Y:S01]  /*9920*/  MOV R39, R32 ;  /* 0x0000002000277202 */ /* 0x000fe20000000f00 */
[----:B------:R-:W-:Y:S01]  /*9930*/  FADD.FTZ R2, R237, R2 ;  /* 0x00000002ed027221 */ /* 0x000fe20000010000 */
[----:B------:R-:W-:Y:S01]  /*9940*/  MOV R32, R33 ;  /* 0x0000002100207202 */ /* 0x000fe20000000f00 */
[----:B------:R-:W-:Y:S01]  /*9950*/  FADD.FTZ R0, R38, R0 ;  /* 0x0000000026007221 */ /* 0x000fe20000010000 */
[----:B------:R-:W-:Y:S01]  /*9960*/  MOV R33, R34 ;  /* 0x0000002200217202 */ /* 0x000fe20000000f00 */
[----:B------:R-:W-:Y:S01]  /*9970*/  IMAD.MOV.U32 R34, RZ, RZ, R35 ;  /* 0x000000ffff227224 */ /* 0x000fe200078e0023 */
[----:B------:R-:W-:Y:S01]  /*9980*/  MOV R35, R28 ;  /* 0x0000001c00237202 */ /* 0x000fe20000000f00 */
[----:B------:R-:W-:Y:S01]  /*9990*/  FADD.FTZ R2, R37, R2 ;  /* 0x0000000225027221 */ /* 0x000fe20000010000 */
[----:B------:R-:W-:Y:S02]  /*99a0*/  MOV R28, R29 ;  /* 0x0000001d001c7202 */ /* 0x000fe40000000f00 */
        /* <DEDUP_REMOVED lines=8> */
[----:B------:R-:W-:Y:S02]  /*9a30*/  MOV R20, R241 ;  /* 0x000000f100147202 */ /* 0x000fe40000000f00 */
[----:B------:R3:W5:Y:S01]  /*9a40*/  LDL.LU R241, [R1+0x58] ;  /* 0x0000580001f17983 */ /* 0x0007620000300800 */
[----:B------:R-:W-:Y:S02]  /*9a50*/  MOV R23, R184 ;  /* 0x000000b800177202 */ /* 0x000fe40000000f00 */
[-C--:B------:R-:W-:Y:S01]  /*9a60*/  HMMA.16816.F32.BF16 R184, R208, R190.reuse, R44 ;  /* 0x000000bed0b8723c */ /* 0x080fe2000004182c */
[----:B------:R3:W5:Y:S02]  /*9a70*/  LDL.LU R240, [R1+0x54] ;  /* 0x0000540001f07983 */ /* 0x0007640000300800 */
[----:B------:R-:W-:Y:S02]  /*9a80*/  MOV R12, R193 ;  /* 0x000000c1000c7202 */ /* 0x000fe40000000f00 */
[----:B------:R3:W5:Y:S03]  /*9a90*/  LDL.LU R239, [R1+0x50] ;  /* 0x0000500001ef7983 */ /* 0x0007660000300800 */
[C---:B------:R-:W-:Y:S01]  /*9aa0*/  HMMA.16816.F32.BF16 R188, R140.reuse, R190, R48 ;  /* 0x000000be8cbc723c */ /* 0x040fe20000041830 */
[----:B------:R3:W5:Y:S03]  /*9ab0*/  LDL.LU R238, [R1+0x4c] ;  /* 0x00004c0001ee7983 */ /* 0x0007660000300800 */
[----:B------:R-:W-:Y:S01]  /*9ac0*/  FADD.FTZ R12, R12, R8 ;  /* 0x000000080c0c7221 */ /* 0x000fe20000010000 */
[----:B------:R3:W5:Y:S01]  /*9ad0*/  LDL.LU R237, [R1+0x48] ;  /* 0x0000480001ed7983 */ /* 0x0007620000300800 */
[----:B------:R-:W-:Y:S02]  /*9ae0*/  FADD.FTZ R8, R36, R9 ;  /* 0x0000000924087221 */ /* 0x000fe40000010000 */
[-C--:B------:R-:W-:Y:S01]  /*9af0*/  HMMA.16816.F32.BF16 R192, R140, R204.reuse, R52 ;  /* 0x000000cc8cc0723c */ /* 0x080fe20000041834 */
[----:B------:R3:W5:Y:S03]  /*9b00*/  LDL.LU R236, [R1+0x44] ;  /* 0x0000440001ec7983 */ /* 0x0007660000300800 */
        /* <DEDUP_REMOVED lines=22> */
[-C--:B----4-:R-:W-:Y:S04]  /*9c70*/  HMMA.16816.F32.BF16 R84, R140, R216.reuse, R84 ;  /* 0x000000d88c54723c */ /* 0x090fe80000041854 */
[----:B------:R-:W-:Y:S04]  /*9c80*/  FADD.FTZ R9, R230, R9 ;  /* 0x00000009e6097221 */ /* 0x000fe80000010000 */
[C---:B------:R-:W-:Y:S08]  /*9c90*/  HMMA.16816.F32.BF16 R88, R208.reuse, R216, R88 ;  /* 0x000000d8d058723c */ /* 0x040ff00000041858 */
[-C--:B------:R-:W-:Y:S04]  /*9ca0*/  HMMA.16816.F32.BF16 R92, R208, R218.reuse, R92 ;  /* 0x000000dad05c723c */ /* 0x080fe8000004185c */
[----:B--2---:R-:W-:Y:S04]  /*9cb0*/  MOV R133, R135 ;  /* 0x0000008700857202 */ /* 0x004fe80000000f00 */
[C---:B------:R-:W-:Y:S04]  /*9cc0*/  HMMA.16816.F32.BF16 R96, R140.reuse, R218, R96 ;  /* 0x000000da8c60723c */ /* 0x040fe80000041860 */
[----:B------:R-:W-:Y:S04]  /*9cd0*/  MOV R132, R136 ;  /* 0x0000008800847202 */ /* 0x000fe80000000f00 */
[-C--:B-1----:R-:W-:Y:S08]  /*9ce0*/  HMMA.16816.F32.BF16 R100, R140, R220.reuse, R100 ;  /* 0x000000dc8c64723c */ /* 0x082ff00000041864 */
        /* <DEDUP_REMOVED lines=22> */
[----:B------:R3:W-:Y:S03]  /*9e50*/  STL [R1+0x14], R6 ;  /* 0x0000140601007387 */ /* 0x0007e60000100800 */
[----:B------:R-:W-:Y:S02]  /*9e60*/  FADD.FTZ R2, R225, R0 ;  /* 0x00000000e1027221 */ /* 0x000fe40000010000 */
[----:B------:R-:W-:Y:S01]  /*9e70*/  FADD.FTZ R0, R139, R4 ;  /* 0x000000048b007221 */ /* 0x000fe20000010000 */
[----:B------:R-:W-:Y:S01]  /*9e80*/  MOV R139, R134 ;  /* 0x00000086008b7202 */ /* 0x000fe20000000f00 */
[----:B------:R-:W-:Y:S02]  /*9e90*/  FADD.FTZ R4, R14, R5 ;  /* 0x000000050e047221 */ /* 0x000fe40000010000 */
[----:B------:R-:W-:Y:S02]  /*9ea0*/  FADD.FTZ R2, R224, R2 ;  /* 0x00000002e0027221 */ /* 0x000fe40000010000 */
[----:B------:R-:W-:Y:S01]  /*9eb0*/  FADD.FTZ R0, R138, R0 ;  /* 0x000000008a007221 */ /* 0x000fe20000010000 */
[----:B------:R3:W-:Y:S04]  /*9ec0*/  STL [R1+0x18], R4 ;  /* 0x0000180401007387 */ /* 0x0007e80000100800 */
[----:B------:R3:W-:Y:S04]  /*9ed0*/  STL [R1+0x1c], R2 ;  /* 0x00001c0201007387 */ /* 0x0007e80000100800 */
[----:B------:R3:W-:Y:S04]  /*9ee0*/  STL [R1+0x20], R0 ;  /* 0x0000200001007387 */ /* 0x0007e80000100800 */
[----:B------:R3:W-:Y:S02]  /*9ef0*/  STL [R1+0x10], R15 ;  /* 0x0000100f01007387 */ /* 0x0007e40000100800 */
[----:B---3-5:R-:W-:-:S05]  /*9f00*/  @P0 BRA `(.L_x_96) ;  /* 0xffffb5c000000947 */ /* 0x028fca000383ffff */
.L_x_95:
[----:B----4-:R-:W2:Y:S04]  /*9f10*/  LDL.LU R5, [R1+0x14] ;  /* 0x0000140001057983 */ /* 0x010ea80000300800 */
        /* <DEDUP_REMOVED lines=17> */
[----:B------:R-:W-:Y:S01]  /*a030*/  SHFL.BFLY PT, R5, R6, 0x2, 0x1f ;  /* 0x0c401f0006057f89 */ /* 0x000fe200000e0000 */
[----:B--2---:R-:W-:Y:S01]  /*a040*/  FADD.FTZ R0, R0, R8 ;  /* 0x0000000800007221 */ /* 0x004fe20000010000 */
[----:B------:R-:W-:Y:S02]  /*a050*/  SHF.R.S32.HI R8, RZ, 0x2, R18 ;  /* 0x00000002ff087819 */ /* 0x000fe40000011412 */
[----:B------:R-:W1:Y:S01]  /*a060*/  SHFL.BFLY PT, R132, R2, 0x1, 0x1f ;  /* 0x0c201f0002847f89 */ /* 0x000e6200000e0000 */
[----:B---3--:R-:W-:-:S03]  /*a070*/  FADD.FTZ R4, R4, R7 ;  /* 0x0000000704047221 */ /* 0x008fc60000010000 */
[----:B------:R-:W2:Y:S04]  /*a080*/  SHFL.BFLY PT, R133, R0, 0x1, 0x1f ;  /* 0x0c201f0000857f89 */ /* 0x000ea800000e0000 */
[----:B------:R-:W3:Y:S01]  /*a090*/  SHFL.BFLY PT, R7, R4, 0x1, 0x1f ;  /* 0x0c201f0004077f89 */ /* 0x000ee200000e0000 */
[----:B-1----:R-:W-:Y:S02]  /*a0a0*/  FADD.FTZ R132, R2, R132 ;  /* 0x0000008402847221 */ /* 0x002fe40000010000 */
[----:B------:R-:W-:Y:S01]  /*a0b0*/  FADD.FTZ R2, R5, R6 ;  /* 0x0000000605027221 */ /* 0x000fe20000010000 */
[----:B------:R-:W-:Y:S01]  /*a0c0*/  SHF.R.S32.HI R5, RZ, 0x1f, R18 ;  /* 0x0000001fff057819 */ /* 0x000fe20000011412 */
[----:B--2---:R-:W-:Y:S01]  /*a0d0*/  FADD.FTZ R133, R0, R133 ;  /* 0x0000008500857221 */ /* 0x004fe20000010000 */
[----:B------:R-:W-:-:S02]  /*a0e0*/  FSETP.NE.FTZ.AND P6, PT, R132, RZ, PT ;  /* 0x000000ff8400720b */ /* 0x000fc40003fd5000 */
[----:B------:R-:W1:Y:S01]  /*a0f0*/  SHFL.BFLY PT, R6, R2, 0x1, 0x1f ;  /* 0x0c201f0002067f89 */ /* 0x000e6200000e0000 */
[----:B------:R-:W-:Y:S01]  /*a100*/  MOV R0, 0x3f800000 ;  /* 0x3f80000000007802 */ /* 0x000fe20000000f00 */
[----:B---3--:R-:W-:Y:S01]  /*a110*/  FADD.FTZ R137, R4, R7 ;  /* 0x0000000704897221 */ /* 0x008fe20000010000 */
[----:B------:R-:W-:Y:S02]  /*a120*/  LEA.HI R5, R5, R8, RZ, 0x3 ;  /* 0x0000000805057211 */ /* 0x000fe400078f18ff */
[----:B------:R-:W-:Y:S02]  /*a130*/  @!P0 MOV R7, c[0x0][0x214] ;  /* 0x0000850000078a02 */ /* 0x000fe40000000f00 */
[----:B------:R-:W-:Y:S02]  /*a140*/  LOP3.LUT R18, R18, 0x3ffffffc, RZ, 0xc0, !PT ;  /* 0x3ffffffc12127812 */ /* 0x000fe400078ec0ff */
[----:B------:R-:W-:Y:S02]  /*a150*/  @!P0 SEL R139, R7, c[0x0][0x234], !P3 ;  /* 0x00008d00078b8a07 */ /* 0x000fe40005800000 */
[----:B------:R-:W2:Y:S01]  /*a160*/  @P6 MUFU.RCP R0, R132 ;  /* 0x0000008400006308 */ /* 0x000ea20000001000 */
[----:B------:R-:W-:-:S02]  /*a170*/  IADD3 R18, -R18, R140, RZ ;  /* 0x0000008c12127210 */ /* 0x000fc40007ffe1ff */
[----:B------:R-:W-:Y:S02]  /*a180*/  FSETP.NE.FTZ.AND P5, PT, R133, RZ, PT ;  /* 0x000000ff8500720b */ /* 0x000fe40003fb5000 */
[----:B------:R-:W-:Y:S02]  /*a190*/  FSETP.NE.FTZ.AND P4, PT, R137, RZ, PT ;  /* 0x000000ff8900720b */ /* 0x000fe40003f95000 */
[----:B------:R-:W-:Y:S01]  /*a1a0*/  MOV R4, 0x3f800000 ;  /* 0x3f80000000047802 */ /* 0x000fe20000000f00 */
[----:B-1----:R-:W-:Y:S01]  /*a1b0*/  FADD.FTZ R138, R2, R6 ;  /* 0x00000006028a7221 */ /* 0x002fe20000010000 */
[----:B------:R-:W-:Y:S01]  /*a1c0*/  LOP3.LUT R2, R5, 0xfffffff8, RZ, 0xc0, !PT ;  /* 0xfffffff805027812 */ /* 0x000fe200078ec0ff */
[----:B--2---:R-:W-:-:S06]  /*a1d0*/  FMUL.FTZ R148, R0, R148 ;  /* 0x0000009400947220 */ /* 0x004fcc0000410000 */
[----:B------:R-:W1:Y:S01]  /*a1e0*/  @P5 MUFU.RCP R4, R133 ;  /* 0x0000008500045308 */ /* 0x000e620000001000 */
[C---:B------:R-:W-:Y:S02]  /*a1f0*/  FMUL.FTZ R7, R0.reuse, R149 ;  /* 0x0000009500077220 */ /* 0x040fe40000410000 */
[C---:B------:R-:W-:Y:S02]  /*a200*/  FMUL.FTZ R156, R0.reuse, R156 ;  /* 0x0000009c009c7220 */ /* 0x040fe40000410000 */
[C---:B------:R-:W-:Y:S01]  /*a210*/  FMUL.FTZ R157, R0.reuse, R157 ;  /* 0x0000009d009d7220 */ /* 0x040fe20000410000 */
[----:B------:R-:W-:Y:S01]  /*a220*/  F2FP.BF16.PACK_AB R7, R7, R148 ;  /* 0x000000940707723e */ /* 0x000fe200000010ff */
[C---:B------:R-:W-:Y:S02]  /*a230*/  FMUL.FTZ R160, R0.reuse, R160 ;  /* 0x000000a000a07220 */ /* 0x040fe40000410000 */
[C---:B------:R-:W-:Y:S02]  /*a240*/  FMUL.FTZ R10, R0.reuse, R161 ;  /* 0x000000a1000a7220 */ /* 0x040fe40000410000 */
[----:B------:R-:W-:-:S02]  /*a250*/  FMUL.FTZ R172, R0, R172 ;  /* 0x000000ac00ac7220 */ /* 0x000fc40000410000 */
[----:B------:R-:W-:Y:S01]  /*a260*/  FMUL.FTZ R13, R0, R173 ;  /* 0x000000ad000d7220 */ /* 0x000fe20000410000 */
[----:B------:R-:W-:Y:S01]  /*a270*/  F2FP.BF16.PACK_AB R10, R10, R160 ;  /* 0x000000a00a0a723e */ /* 0x000fe200000010ff */
[C---:B------:R-:W-:Y:S02]  /*a280*/  FMUL.FTZ R176, R0.reuse, R176 ;  /* 0x000000b000b07220 */ /* 0x040fe40000410000 */
[C---:B------:R-:W-:Y:S01]  /*a290*/  FMUL.FTZ R22, R0.reuse, R177 ;  /* 0x000000b100167220 */ /* 0x040fe20000410000 */
[----:B------:R-:W-:Y:S01]  /*a2a0*/  F2FP.BF16.PACK_AB R13, R13, R172 ;  /* 0x000000ac0d0d723e */ /* 0x000fe200000010ff */
[C---:B------:R-:W-:Y:S02]  /*a2b0*/  FMUL.FTZ R188, R0.reuse, R188 ;  /* 0x000000bc00bc7220 */ /* 0x040fe40000410000 */
[----:B------:R-:W-:Y:S01]  /*a2c0*/  FMUL.FTZ R17, R0, R189 ;  /* 0x000000bd00117220 */ /* 0x000fe20000410000 */
[----:B------:R-:W-:Y:S01]  /*a2d0*/  F2FP.BF16.PACK_AB R22, R22, R176 ;  /* 0x000000b01616723e */ /* 0x000fe200000010ff */
[----:B------:R-:W-:-:S02]  /*a2e0*/  FMUL.FTZ R192, R0, R192 ;  /* 0x000000c000c07220 */ /* 0x000fc40000410000 */
[C---:B------:R-:W-:Y:S01]  /*a2f0*/  FMUL.FTZ R65, R0.reuse, R193 ;  /* 0x000000c100417220 */ /* 0x040fe20000410000 */
[----:B------:R-:W-:Y:S01]  /*a300*/  F2FP.BF16.PACK_AB R17, R17, R188 ;  /* 0x000000bc1111723e */ /* 0x000fe200000010ff */
[C---:B------:R-:W-:Y:S02]  /*a310*/  FMUL.FTZ R204, R0.reuse, R204 ;  /* 0x000000cc00cc7220 */ /* 0x040fe40000410000 */
[C---:B------:R-:W-:Y:S01]  /*a320*/  FMUL.FTZ R61, R0.reuse, R205 ;  /* 0x000000cd003d7220 */ /* 0x040fe20000410000 */
[----:B------:R-:W-:Y:S01]  /*a330*/  F2FP.BF16.PACK_AB R65, R65, R192 ;  /* 0x000000c04141723e */ /* 0x000fe200000010ff */
[C---:B------:R-:W-:Y:S01]  /*a340*/  FMUL.FTZ R29, R0.reuse, R68 ;  /* 0x00000044001d7220 */ /* 0x040fe20000410000 */
[----:B------:R-:W-:Y:S01]  /*a350*/  MOV R68, 0x20 ;  /* 0x0000002000447802 */ /* 0x000fe20000000f00 */
[C---:B------:R-:W-:Y:S01]  /*a360*/  FMUL.FTZ R57, R0.reuse, R69 ;  /* 0x0000004500397220 */ /* 0x040fe20000410000 */
[----:B------:R-:W-:Y:S01]  /*a370*/  F2FP.BF16.PACK_AB R61, R61, R204 ;  /* 0x000000cc3d3d723e */ /* 0x000fe200000010ff */
[----:B------:R-:W-:-:S02]  /*a380*/  FMUL.FTZ R80, R0, R80 ;  /* 0x0000005000507220 */ /* 0x000fc40000410000 */
[C---:B------:R-:W-:Y:S01]  /*a390*/  FMUL.FTZ R53, R0.reuse, R81 ;  /* 0x0000005100357220 */ /* 0x040fe20000410000 */
[----:B------:R-:W-:Y:S01]  /*a3a0*/  F2FP.BF16.PACK_AB R57, R57, R29 ;  /* 0x0000001d3939723e */ /* 0x000fe200000010ff */
[C---:B------:R-:W-:Y:S01]  /*a3b0*/  FMUL.FTZ R33, R0.reuse, R84 ;  /* 0x0000005400217220 */ /* 0x040fe20000410000 */
[----:B------:R-:W-:Y:S01]  /*a3c0*/  LEA.HI R84, R141, R140, RZ, 0x5 ;  /* 0x0000008c8d547211 */ /* 0x000fe200078f28ff */
[C---:B------:R-:W-:Y:S01]  /*a3d0*/  FMUL.FTZ R49, R0.reuse, R85 ;  /* 0x0000005500317220 */ /* 0x040fe20000410000 */
[----:B------:R-:W-:Y:S01]  /*a3e0*/  F2FP.BF16.PACK_AB R53, R53, R80 ;  /* 0x000000503535723e */ /* 0x000fe200000010ff */
[C---:B------:R-:W-:Y:S01]  /*a3f0*/  FMUL.FTZ R96, R0.reuse, R96 ;  /* 0x0000006000607220 */ /* 0x040fe20000410000 */
[----:B------:R-:W-:Y:S01]  /*a400*/  SHF.R.S32.HI R84, RZ, 0x5, R84 ;  /* 0x00000005ff547819 */ /* 0x000fe20000011454 */
[C---:B------:R-:W-:Y:S01]  /*a410*/  FMUL.FTZ R45, R0.reuse, R97 ;  /* 0x00000061002d7220 */ /* 0x040fe20000410000 */
        /* <DEDUP_REMOVED lines=351> */
.L_x_100:
[----:B--234-:R-:W-:Y:S05]  /*ba10*/  BSYNC B0 ;  /* 0x0000000000007941 */ /* 0x01cfea0003800000 */
.L_x_99:
        /* <DEDUP_REMOVED lines=59> */
.L_x_101:
        /* <DEDUP_REMOVED lines=11> */
.L_x_2375:


//--------------------- .text._ZN5flash16flash_fwd_kernelI23Flash_fwd_kernel_traitsILi128ELi128ELi64ELi4ELb0ELb0EN7cutlass10bfloat16_tE19Flash_kernel_traitsILi128ELi128ELi64ELi4ES3_EELb0ELb0ELb0ELb0ELb0ELb0ELb0ELb0EEEvNS_16Flash_fwd_paramsE --------------------------
	.section	.text._ZN5flash16flash_fwd_kernelI23Flash_fwd_kernel_traitsILi128ELi128ELi64ELi4ELb0ELb0EN7cutlass10bfloat16_tE19Flash_kernel_traitsILi128ELi128ELi64ELi4ES3_EELb0ELb0ELb0ELb0ELb0ELb0ELb0ELb0EEEvNS_16Flash_fwd_paramsE,"ax",@progbits
	.sectioninfo	@"SHI_REGISTERS=255"
	.align	128
        .global         _ZN5flash16flash_fwd_kernelI23Flash_fwd_kernel_traitsILi128ELi128ELi64ELi4ELb0ELb0EN7cutlass10bfloat16_tE19Flash_kernel_traitsILi128ELi128ELi64ELi4ES3_EELb0ELb0ELb0ELb0ELb0ELb0ELb0ELb0EEEvNS_16Flash_fwd_paramsE
        .type           _ZN5flash16flash_fwd_kernelI23Flash_fwd_kernel_traitsILi128ELi128ELi64ELi4ELb0ELb0EN7cutlass10bfloat16_tE19Flash_kernel_traitsILi128ELi128ELi64ELi4ES3_EELb0ELb0ELb0ELb0ELb0ELb0ELb0ELb0EEEvNS_16Flash_fwd_paramsE,@function
        .size           _ZN5flash16flash_fwd_kernelI23Flash_fwd_kernel_traitsILi128ELi128ELi64ELi4ELb0ELb0EN7cutlass10bfloat16_tE19Flash_kernel_traitsILi128ELi128ELi64ELi4ES3_EELb0ELb0ELb0ELb0ELb0ELb0ELb0ELb0EEEvNS_16Flash_fwd_paramsE,(.L_x_2376 - _ZN5flash16flash_fwd_kernelI23Flash_fwd_kernel_traitsILi128ELi128ELi64ELi4ELb0ELb0EN7cutlass10bfloat16_tE19Flash_kernel_traitsILi128ELi128ELi64ELi4ES3_EELb0ELb0ELb0ELb0ELb0ELb0ELb0ELb0EEEvNS_16Flash_fwd_paramsE)
        .other          _ZN5flash16flash_fwd_kernelI23Flash_fwd_kernel_traitsILi128ELi128ELi64ELi4ELb0ELb0EN7cutlass10bfloat16_tE19Flash_kernel_traitsILi128ELi128ELi64ELi4ES3_EELb0ELb0ELb0ELb0ELb0ELb0ELb0ELb0EEEvNS_16Flash_fwd_paramsE,@"STO_CUDA_ENTRY STV_DEFAULT"
_ZN5flash16flash_fwd_kernelI23Flash_fwd_kernel_traitsILi128ELi128ELi64ELi4ELb0ELb0EN7cutlass10bfloat16_tE19Flash_kernel_traitsILi128ELi128ELi64ELi4ES3_EELb0ELb0ELb0ELb0ELb0ELb0ELb0ELb0EEEvNS_16Flash_fwd_paramsE:
.text._ZN5flash16flash_fwd_kernelI23Flash_fwd_kernel_traitsILi128ELi128ELi64ELi4ELb0ELb0EN7cutlass10bfloat16_tE19Flash_kernel_traitsILi128ELi128ELi64ELi4ES3_EELb0ELb0ELb0ELb0ELb0ELb0ELb0ELb0EEEvNS_16Flash_fwd_paramsE:
[----:B------:R-:W-:Y:S02]  /*0000*/  MOV R1, c[0x0][0x28] ;  /* 0x00000a0000017a02 */ /* 0x000fe40000000f00 */
[----:B------:R-:W1:Y:S01]  /*0010*/  S2UR UR11, SR_CTAID.Y ;  /* 0x00000000000b79c3 */ /* 0x000e620000002600 */
[----:B------:R-:W-:Y:S01]  /*0020*/  ULDC.64 UR4, c[0x0][0x240] ;  /* 0x0000900000047ab9 */ /* 0x000fe20000000a00 */
[----:B------:R-:W-:Y:S01]  /*0030*/  IADD3 R1, R1, -0xc0, RZ ;  /* 0xffffff4001017810 */ /* 0x000fe20007ffe0ff */
[----:B------:R-:W-:Y:S02]  /*0040*/  UISETP.NE.U32.AND UP2, UPT, URZ, UR4, UPT ;  /* 0x000000043f00728c */ /* 0x000fe4000bf45070 */
[----:B------:R-:W-:Y:S02]  /*0050*/  UMOV UR9, 0x4 ;  /* 0x0000000400097882 */ /* 0x000fe40000000000 */
[----:B------:R-:W-:Y:S02]  /*0060*/  UISETP.NE.AND.EX UP2, UPT, URZ, UR5, UPT, UP2 ;  /* 0x000000053f00728c */ /* 0x000fe4000bf45320 */
[----:B------:R-:W-:Y:S02]  /*0070*/  ULDC.64 UR12, c[0x0][0x240] ;  /* 0x00009000000c7ab9 */ /* 0x000fe40000000a00 */
[----:B------:R-:W-:-:S02]  /*0080*/  ULDC.64 UR4, c[0x0][0x250] ;  /* 0x0000940000047ab9 */ /* 0x000fc40000000a00 */
[----:B------:R-:W-:Y:S01]  /*0090*/  PLOP3.LUT P2, PT, PT, PT, UP2, 0x80, 0x0 ;  /* 0x000000000000781c */ /* 0x000fe20003f4f028 */
[----:B------:R-:W-:Y:S02]  /*00a0*/  UISETP.NE.U32.AND UP0, UPT, URZ, UR4, UPT ;  /* 0x000000043f00728c */ /* 0x000fe4000bf05070 */
[----:B------:R-:W-:Y:S02]  /*00b0*/  ULDC.64 UR18, c[0x0][0x118] ;  /* 0x0000460000127ab9 */ /* 0x000fe40000000a00 */
[----:B------:R-:W-:Y:S02]  /*00c0*/  UISETP.NE.AND.EX UP0, UPT, URZ, UR5, UPT, UP0 ;  /* 0x000000053f00728c */ /* 0x000fe4000bf05300 */
[----:B------:R-:W-:Y:S02]  /*00d0*/  ULDC.U8 UR8, c[0x0][0x312] ;  /* 0x0000c48000087ab9 */ /* 0x000fe40000000000 */
[----:B------:R-:W-:Y:S02]  /*00e0*/  ULDC.64 UR6, c[0x0][0x248] ;  /* 0x0000920000067ab9 */ /* 0x000fe40000000a00 */
[----:B-1----:R-:W-:Y:S01]  /*00f0*/  UIMAD.WIDE UR12, UR11, UR9, UR12 ;  /* 0x000000090b0c72a5 */ /* 0x002fe2000f8e020c */
[----:B------:R-:W-:Y:S01]  /*0100*/  PLOP3.LUT P0, PT, PT, PT, UP0, 0x80, 0x0 ;  /* 0x000000000000781c */ /* 0x000fe20003f0f008 */
[----:B------:R-:W-:-:S02]  /*0110*/  ULDC.64 UR4, c[0x0][0x250] ;  /* 0x0000940000047ab9 */ /* 0x000fc40000000a00 */
[----:B------:R-:W-:Y:S02]  /*0120*/  UISETP.NE.AND UP3, UPT, UR8, URZ, UPT ;  /* 0x0000003f0800728c */ /* 0x000fe4000bf65270 */
[----:B------:R-:W-:Y:S01]  /*0130*/  IMAD.U32 R2, RZ, RZ, UR12 ;  /* 0x0000000cff027e24 */ /* 0x000fe2000f8e00ff */
[----:B------:R-:W-:Y:S01]  /*0140*/  UISETP.EQ.U32.AND UP1, UPT, URZ, UR6, UPT ;  /* 0x000000063f00728c */ /* 0x000fe2000bf22070 */
[----:B------:R-:W-:Y:S01]  /*0150*/  IMAD.U32 R3, RZ, RZ, UR13 ;  /* 0x0000000dff037e24 */ /* 0x000fe2000f8e00ff */
[----:B------:R-:W-:Y:S02]  /*0160*/  @UP0 UIMAD.WIDE UR4, UR11, UR9, UR4 ;  /* 0x000000090b0402a5 */ /* 0x000fe4000f8e0204 */
[----:B------:R-:W-:Y:S02]  /*0170*/  UISETP.EQ.OR.EX UP1, UPT, URZ, UR7, !UP3, UP1 ;  /* 0x000000073f00728c */ /* 0x000fe4000df22710 */
[----:B------:R1:W2:Y:S01]  /*0180*/  @P2 LDG.E R7, [R2.64] ;  /* 0x0000001202072981 */ /* 0x0002a2000c1e1900 */
[----:B------:R-:W-:-:S03]  /*0190*/  ULDC.64 UR6, c[0x0][0x248] ;  /* 0x0000920000067ab9 */ /* 0x000fc60000000a00 */
[----:B------:R1:W3:Y:S01]  /*01a0*/  @P2 LDG.E R6, [R2.64+0x4] ;  /* 0x0000041202062981 */ /* 0x0002e2000c1e1900 */
[----:B------:R-:W-:Y:S02]  /*01b0*/  IMAD.U32 R4, RZ, RZ, UR4 ;  /* 0x00000004ff047e24 */ /* 0x000fe4000f8e00ff */
[----:B------:R-:W-:Y:S01]  /*01c0*/  IMAD.U32 R5, RZ, RZ, UR5 ;  /* 0x00000005ff057e24 */ /* 0x000fe2000f8e00ff */
[----:B------:R-:W-:-:S04]  /*01d0*/  PLOP3.LUT P1, PT, PT, PT, UP1, 0x80, 0x0 ;  /* 0x000000000000781c */ /* 0x000fc80003f2f018 */
[----:B------:R-:W4:Y:S01]  /*01e0*/  @P0 LDG.E R4, [R4.64] ;  /* 0x0000001204040981 */ /* 0x000f22000c1e1900 */
[----:B------:R-:W-:-:S06]  /*01f0*/  UIMAD.WIDE UR6, UR11, UR9, UR6 ;  /* 0x000000090b0672a5 */ /* 0x000fcc000f8e0206 */
[----:B-1----:R-:W-:Y:S02]  /*0200*/  IMAD.U32 R2, RZ, RZ, UR6 ;  /* 0x00000006ff027e24 */ /* 0x002fe4000f8e00ff */
[----:B------:R-:W-:-:S05]  /*0210*/  IMAD.U32 R3, RZ, RZ, UR7 ;  /* 0x00000007ff037e24 */ /* 0x000fca000f8e00ff */
[----:B------:R-:W5:Y:S01]  /*0220*/  @!P1 LDG.E R0, [R2.64] ;  /* 0x0000001202009981 */ /* 0x000f62000c1e1900 */
[----:B------:R-:W-:Y:S02]  /*0230*/  UMOV UR10, 0xffffffff ;  /* 0xffffffff000a7882 */ /* 0x000fe40000000000 */
[----:B------:R-:W-:Y:S02]  /*0240*/  UMOV UR15, URZ ;  /* 0x0000003f000f7c82 */ /* 0x000fe40008000000 */
[----:B------:R-:W-:Y:S01]  /*0250*/  UMOV UR20, 0xffffffff ;  /* 0xffffffff00147882 */ /* 0x000fe20000000000 */
[----:B------:R-:W1:Y:S08]  /*0260*/  S2UR UR13, SR_CTAID.X ;  /* 0x00000000000d79c3 */ /* 0x000e700000002500 */
[----:B------:R-:W1:Y:S08]  /*0270*/  S2UR UR12, SR_CTAID.Z ;  /* 0x00000000000c79c3 */ /* 0x000e700000002700 */
[----:B--2---:R-:W2:Y:S08]  /*0280*/  @P2 R2UR UR10, R7 ;  /* 0x00000000070a23c2 */ /* 0x004eb000000e0000 */
[----:B---3--:R-:W2:Y:S08]  /*0290*/  @P2 R2UR UR16, R6 ;  /* 0x00000000061023c2 */ /* 0x008eb000000e0000 */
[----:B----4-:R3:W4:Y:S01]  /*02a0*/  @P0 R2UR UR15, R4 ;  /* 0x00000000040f03c2 */ /* 0x01072200000e0000 */
[----:B------:R-:W-:-:S04]  /*02b0*/  ISETP.NE.U32.AND P0, PT, RZ, c[0x0][0x248], PT ;  /* 0x00009200ff007a0c */ /* 0x000fc80003f05070 */
[----:B------:R-:W-:Y:S01]  /*02c0*/  ISETP.NE.AND.EX P0, PT, RZ, c[0x0][0x24c], PT, P0 ;  /* 0x00009300ff007a0c */ /* 0x000fe20003f05300 */
[----:B--2---:R-:W-:Y:S02]  /*02d0*/  @UP2 UIADD3 UR16, UR16, -UR10, URZ ;  /* 0x8000000a10102290 */ /* 0x004fe4000fffe03f */
[----:B-----5:R3:W2:Y:S05]  /*02e0*/  @!P1 R2UR UR20, R0 ;  /* 0x00000000001493c2 */ /* 0x0206aa00000e0000 */
[----:B------:R-:W-:-:S05]  /*02f0*/  @!UP2 ULDC UR16, c[0x0][0x214] ;  /* 0x000085000010aab9 */ /* 0x000fca0000000800 */
        /* <DEDUP_REMOVED lines=8> */
.L_x_102:
[----:B------:R-:W-:Y:S02]  /*0380*/  ULDC UR6, c[0x0][0x218] ;  /* 0x0000860000067ab9 */ /* 0x000fe40000000800 */
.L_x_103:
[----:B------:R-:W-:Y:S02]  /*0390*/  ULDC.64 UR4, c[0x0][0x258] ;  /* 0x0000960000047ab9 */ /* 0x000fe40000000a00 */
[----:B------:R-:W-:-:S04]  /*03a0*/  UISETP.NE.U32.AND UP2, UPT, URZ, UR4, UPT ;  /* 0x000000043f00728c */ /* 0x000fc8000bf45070 */
[----:B------:R-:W-:-:S03]  /*03b0*/  UISETP.NE.AND.EX UP2, UPT, URZ, UR5, UPT, UP2 ;  /* 0x000000053f00728c */ /* 0x000fc6000bf45320 */
[----:B------:R-:W-:-:S03]  /*03c0*/  ULDC.64 UR4, c[0x0][0x258] ;  /* 0x0000960000047ab9 */ /* 0x000fc60000000a00 */
[----:B------:R-:W-:-:S05]  /*03d0*/  PLOP3.LUT P0, PT, PT, PT, UP2, 0x80, 0x0 ;  /* 0x000000000000781c */ /* 0x000fca0003f0f028 */
[----:B------:R-:W-:-:S06]  /*03e0*/  @UP2 UIMAD.WIDE UR4, UR11, UR9, UR4 ;  /* 0x000000090b0422a5 */ /* 0x000fcc000f8e0204 */
[----:B------:R-:W-:Y:S02]  /*03f0*/  IMAD.U32 R2, RZ, RZ, UR4 ;  /* 0x00000004ff027e24 */ /* 0x000fe4000f8e00ff */
[----:B------:R-:W-:Y:S01]  /*0400*/  IMAD.U32 R3, RZ, RZ, UR5 ;  /* 0x00000005ff037e24 */ /* 0x000fe2000f8e00ff */
[----:B------:R-:W-:Y:S02]  /*0410*/  USHF.L.U32 UR13, UR13, 0x7, URZ ;  /* 0x000000070d0d7899 */ /* 0x000fe4000800063f */
[----:B------:R-:W-:Y:S02]  /*0420*/  ULDC.64 UR4, c[0x0][0x268] ;  /* 0x00009a0000047ab9 */ /* 0x000fe40000000a00 */
[----:B------:R-:W2:Y:S01]  /*0430*/  @P0 LDG.E R0, [R2.64] ;  /* 0x0000001202000981 */ /* 0x000ea2000c1e1900 */
[----:B------:R-:W-:Y:S02]  /*0440*/  UISETP.GT.AND UP0, UPT, UR16, UR13, UPT ;  /* 0x0000000d1000728c */ /* 0x000fe4000bf04270 */
[----:B------:R-:W-:-:S03]  /*0450*/  @!UP2 UISETP.NE.U32.AND UP1, UPT, URZ, UR4, UPT ;  /* 0x000000043f00a28c */ /* 0x000fc6000bf25070 */
[----:B------:R-:W-:Y:S02]  /*0460*/  ULDC UR4, c[0x0][0x21c] ;  /* 0x0000870000047ab9 */ /* 0x000fe40000000800 */
[----:B------:R-:W-:-:S04]  /*0470*/  @!UP2 UISETP.NE.AND.EX UP1, UPT, URZ, UR5, UPT, UP1 ;  /* 0x000000053f00a28c */ /* 0x000fc8000bf25310 */
[----:B------:R-:W-:Y:S01]  /*0480*/  @!UP2 USEL UR4, URZ, UR4, !UP1 ;  /* 0x000000043f04a287 */ /* 0x000fe2000c800000 */
[----:B--2---:R-:W1:Y:S01]  /*0490*/  @P0 R2UR UR14, R0 ;  /* 0x00000000000e03c2 */ /* 0x004e6200000e0000 */
[----:B------:R-:W-:Y:S01]  /*04a0*/  PLOP3.LUT P0, PT, PT, PT, UP0, 0x80, 0x0 ;  /* 0x000000000000781c */ /* 0x000fe20003f0f008 */
[----:B-1----:R-:W-:Y:S02]  /*04b0*/  @UP2 UIADD3 UR14, UR14, -UR15, URZ ;  /* 0x8000000f0e0e2290 */ /* 0x002fe4000fffe03f */
[----:B------:R-:W-:-:S10]  /*04c0*/  @!UP2 UIADD3 UR14, UR4, UR6, -UR15 ;  /* 0x00000006040ea290 */ /* 0x000fd4000fffe80f */
[----:B------:R-:W-:Y:S05]  /*04d0*/  @!P0 EXIT ;  /* 0x000000000000894d */ /* 0x000fea0003800000 */
[----:B------:R-:W-:Y:S01]  /*04e0*/  UISETP.GE.AND UP0, UPT, UR14, 0x1, UPT ;  /* 0x000000010e00788c */ /* 0x000fe2000bf06270 */
[----:B------:R-:W1:Y:S01]  /*04f0*/  S2R R155, SR_TID.X ;  /* 0x00000000009b7919 */ /* 0x000e620000002100 */
        /* <DEDUP_REMOVED lines=10> */
[----:B------:R-:W-:Y:S02]  /*05a0*/  @!UP1 USHF.R.S32.HI UR21, URZ, 0x1f, UR11 ;  /* 0x0000001f3f159899 */ /* 0x000fe4000801140b */
[----:B------:R-:W-:Y:S02]  /*05b0*/  @UP1 UIMAD.WIDE.U32 UR26, UR10, UR4, URZ ;  /* 0x000000040a1a12a5 */ /* 0x000fe4000f8e003f */
[----:B------:R-:W-:Y:S02]  /*05c0*/  @UP0 UIADD3 UR24, UR15, UR20, URZ ;  /* 0x000000140f180290 */ /* 0x000fe4000fffe03f */
[----:B------:R-:W-:Y:S02]  /*05d0*/  @!UP1 UIMAD UR21, UR21, UR6, URZ ;  /* 0x00000006151592a4 */ /* 0x000fe4000f8e023f */
[----:B------:R-:W-:Y:S02]  /*05e0*/  @UP1 UIMAD UR17, UR10, UR5, UR27 ;  /* 0x000000050a1112a4 */ /* 0x000fe4000f8e021b */
[----:B------:R-:W-:-:S02]  /*05f0*/  @!UP1 UIMAD.WIDE.U32 UR22, UR11, UR6, URZ ;  /* 0x000000060b1692a5 */ /* 0x000fc4000f8e003f */
[----:B------:R-:W-:Y:S02]  /*0600*/  ULDC.64 UR4, c[0x0][0x198] ;  /* 0x0000660000047ab9 */ /* 0x000fe40000000a00 */
[----:B------:R-:W-:Y:S02]  /*0610*/  @UP0 UIMAD.WIDE.U32 UR28, UR24, UR4, URZ ;  /* 0x00000004181c02a5 */ /* 0x000fe4000f8e003f */
[----:B------:R-:W-:Y:S02]  /*0620*/  @!UP1 UIMAD UR21, UR11, UR7, UR21 ;  /* 0x000000070b1592a4 */ /* 0x000fe4000f8e0215 */
[----:B------:R-:W-:Y:S02]  /*0630*/  @UP1 UMOV UR6, UR26 ;  /* 0x0000001a00061c82 */ /* 0x000fe40008000000 */
[----:B------:R-:W-:Y:S02]  /*0640*/  @UP0 UIMAD UR7, UR24, UR5, UR29 ;  /* 0x00000005180702a4 */ /* 0x000fe4000f8e021d */
[----:B------:R-:W-:-:S02]  /*0650*/  @!UP1 UIADD3 UR17, UR23, UR21, URZ ;  /* 0x0000001517119290 */ /* 0x000fc4000fffe03f */
[----:B------:R-:W-:Y:S01]  /*0660*/  @!UP1 UMOV UR6, UR22 ;  /* 0x0000001600069c82 */ /* 0x000fe20008000000 */
[----:B------:R-:W-:Y:S05]  /*0670*/  @P0 BRA `(.L_x_105) ;  /* 0x000000c000000947 */ /* 0x000fea0003800000 */
[----:B------:R-:W-:Y:S02]  /*0680*/  USHF.R.S32.HI UR21, URZ, 0x1f, UR15 ;  /* 0x0000001f3f157899 */ /* 0x000fe4000801140f */
[----:B------:R-:W-:Y:S02]  /*0690*/  ULDC.64 UR4, c[0x0][0x198] ;  /* 0x0000660000047ab9 */ /* 0x000fe40000000a00 */
[----:B------:R-:W-:Y:S02]  /*06a0*/  UIMAD UR21, UR21, UR4, URZ ;  /* 0x00000004151572a4 */ /* 0x000fe4000f8e023f */
[----:B------:R-:W-:Y:S02]  /*06b0*/  UIMAD.WIDE.U32 UR22, UR15, UR4, URZ ;  /* 0x000000040f1672a5 */ /* 0x000fe4000f8e003f */
[----:B------:R-:W-:Y:S02]  /*06c0*/  UIMAD UR21, UR15, UR5, UR21 ;  /* 0x000000050f1572a4 */ /* 0x000fe4000f8e0215 */
[----:B------:R-:W-:-:S02]  /*06d0*/  USHF.R.S32.HI UR7, URZ, 0x1f, UR11 ;  /* 0x0000001f3f077899 */ /* 0x000fc4000801140b */
[----:B------:R-:W-:Y:S02]  /*06e0*/  ULDC.64 UR4, c[0x0][0x180] ;  /* 0x0000600000047ab9 */ /* 0x000fe40000000a00 */
[----:B------:R-:W-:Y:S02]  /*06f0*/  UIADD3 UR23, UR23, UR21, URZ ;  /* 0x0000001517177290 */ /* 0x000fe4000fffe03f */
[----:B------:R-:W-:Y:S02]  /*0700*/  UIMAD UR7, UR7, UR4, URZ ;  /* 0x00000004070772a4 */ /* 0x000fe4000f8e023f */
[----:B------:R-:W-:Y:S02]  /*0710*/  UIMAD.WIDE.U32 UR28, UR11, UR4, UR22 ;  /* 0x000000040b1c72a5 */ /* 0x000fe4000f8e0016 */
[----:B------:R-:W-:-:S04]  /*0720*/  UIMAD UR7, UR11, UR5, UR7 ;  /* 0x000000050b0772a4 */ /* 0x000fc8000f8e0207 */
[----:B------:R-:W-:Y:S02]  /*0730*/  UIADD3 UR7, UR29, UR7, URZ ;  /* 0x000000071d077290 */ /* 0x000fe4000fffe03f */
.L_x_105:
[----:B------:R-:W-:Y:S01]  /*0740*/  IABS R0, c[0x0][0x1c8] ;  /* 0x0000720000007a13 */ /* 0x000fe20000000000 */
[----:B------:R-:W2:Y:S01]  /*0750*/  S2R R5, SR_CTAID.Z ;  /* 0x0000000000057919 */ /* 0x000ea20000002700 */
[----:B------:R-:W-:Y:S02]  /*0760*/  ULDC UR4, c[0x0][0x1c8] ;  /* 0x0000720000047ab9 */ /* 0x000fe40000000800 */
[----:B------:R-:W-:Y:S01]  /*0770*/  ULOP3.LUT UR4, UR12, UR4, URZ, 0x3c, !UPT ;  /* 0x000000040c047292 */ /* 0x000fe2000f8e3c3f */
[----:B------:R-:W-:Y:S01]  /*0780*/  IMAD.MOV.U32 R4, RZ, RZ, R0 ;  /* 0x000000ffff047224 */ /* 0x000fe200078e0000 */
[----:B------:R-:W-:-:S03]  /*0790*/  @UP0 UIADD3 UR20, UR15, UR20, URZ ;  /* 0x000000140f140290 */ /* 0x000fc6000fffe03f */
[----:B------:R-:W3:Y:S01]  /*07a0*/  I2F.RP R2, R4 ;  /* 0x0000000400027306 */ /* 0x000ee20000209400 */
[----:B------:R-:W-:Y:S01]  /*07b0*/  ISETP.LE.AND P1, PT, RZ, UR4, PT ;  /* 0x00000004ff007c0c */ /* 0x000fe2000bf23270 */
[----:B------:R-:W-:Y:S02]  /*07c0*/  ULDC.64 UR4, c[0x0][0x1a0] ;  /* 0x0000680000047ab9 */ /* 0x000fe40000000a00 */
[----:B------:R-:W-:-:S04]  /*07d0*/  @UP0 UIMAD.WIDE.U32 UR22, UR20, UR4, URZ ;  /* 0x00000004141602a5 */ /* 0x000fc8000f8e003f */
[----:B------:R-:W-:Y:S02]  /*07e0*/  @UP0 UIMAD UR21, UR20, UR5, UR23 ;  /* 0x00000005141502a4 */ /* 0x000fe4000f8e0217 */
[----:B------:R-:W-:Y:S01]  /*07f0*/  USHF.R.S32.HI UR20, URZ, 0x1f, UR12 ;  /* 0x0000001f3f147899 */ /* 0x000fe2000801140c */
[----:B---3--:R-:W3:Y:S01]  /*0800*/  MUFU.RCP R2, R2 ;  /* 0x0000000200027308 */ /* 0x008ee20000001000 */
[----:B--2---:R-:W-:Y:S02]  /*0810*/  IABS R5, R5 ;  /* 0x0000000500057213 */ /* 0x004fe40000000000 */
[----:B---3--:R-:W-:-:S05]  /*0820*/  IADD3 R2, R2, 0xffffffe, RZ ;  /* 0x0ffffffe02027810 */ /* 0x008fca0007ffe0ff */
[----:B------:R-:W2:Y:S02]  /*0830*/  F2I.FTZ.U32.TRUNC.NTZ R3, R2 ;  /* 0x0000000200037305 */ /* 0x000ea4000021f000 */
[----:B--2---:R-:W-:Y:S02]  /*0840*/  IMAD.MOV R0, RZ, RZ, -R3 ;  /* 0x000000ffff007224 */ /* 0x004fe400078e0a03 */
        /* <DEDUP_REMOVED lines=29> */
.L_x_106:
[----:B-1----:R-:W-:Y:S01]  /*0a20*/  SHF.R.S32.HI R11, RZ, 0x1f, R155 ;  /* 0x0000001fff0b7819 */ /* 0x002fe2000001149b */
[----:B------:R-:W1:Y:S01]  /*0a30*/  S2R R6, SR_CTAID.X ;  /* 0x0000000000067919 */ /* 0x000e620000002500 */
[----:B------:R-:W-:Y:S01]  /*0a40*/  UIADD3 UR13, -UR13, UR16, URZ ;  /* 0x000000100d0d7290 */ /* 0x000fe2000fffe13f */
[----:B------:R-:W-:Y:S01]  /*0a50*/  IMAD.MOV.U32 R22, RZ, RZ, 0x10 ;  /* 0x00000010ff167424 */ /* 0x000fe200078e00ff */
[CC--:B------:R-:W-:Y:S01]  /*0a60*/  LEA.HI R0, R11.reuse, R155.reuse, RZ, 0x3 ;  /* 0x0000009b0b007211 */ /* 0x0c0fe200078f18ff */
[----:B------:R-:W2:Y:S01]  /*0a70*/  S2R R14, SR_CTAID.Z ;  /* 0x00000000000e7919 */ /* 0x000ea20000002700 */
[-C--:B------:R-:W-:Y:S01]  /*0a80*/  LEA.HI R21, R11, R155.reuse, RZ, 0x4 ;  /* 0x0000009b0b157211 */ /* 0x080fe200078f20ff */
[----:B------:R-:W-:Y:S01]  /*0a90*/  ULDC.64 UR4, c[0x0][0x1a8] ;  /* 0x00006a0000047ab9 */ /* 0x000fe20000000a00 */
[----:B------:R-:W-:Y:S01]  /*0aa0*/  SHF.R.S32.HI R12, RZ, 0x3, R0 ;  /* 0x00000003ff0c7819 */ /* 0x000fe20000011400 */
[----:B------:R-:W-:Y:S01]  /*0ab0*/  UIMAD UR4, UR20, UR4, URZ ;  /* 0x00000004140472a4 */ /* 0x000fe2000f8e023f */
[----:B------:R-:W-:Y:S01]  /*0ac0*/  LOP3.LUT R0, R0, 0xfffffff8, RZ, 0xc0, !PT ;  /* 0xfffffff800007812 */ /* 0x000fe200078ec0ff */
[----:B------:R-:W-:Y:S01]  /*0ad0*/  BSSY B0, `(.L_x_107) ;  /* 0x0000053000007945 */ /* 0x000fe20003800000 */
[----:B------:R-:W-:Y:S01]  /*0ae0*/  LOP3.LUT R2, R21, 0xfffffff0, RZ, 0xc0, !PT ;  /* 0xfffffff015027812 */ /* 0x000fe200078ec0ff */
[----:B------:R-:W-:Y:S01]  /*0af0*/  IMAD.SHL.U32 R3, R12, 0x40, RZ ;  /* 0x000000400c037824 */ /* 0x000fe200078e00ff */
[----:B------:R-:W-:Y:S01]  /*0b00*/  SHF.R.S32.HI R13, RZ, 0x1f, R12 ;  /* 0x0000001fff0d7819 */ /* 0x000fe2000001140c */
[----:B------:R-:W-:Y:S01]  /*0b10*/  IMAD.IADD R18, R155, 0x1, -R0 ;  /* 0x000000019b127824 */ /* 0x000fe200078e0a00 */
[----:B------:R-:W-:Y:S01]  /*0b20*/  LEA.HI R10, R11, R155, RZ, 0x6 ;  /* 0x0000009b0b0a7211 */ /* 0x000fe200078f30ff */
[----:B------:R-:W-:Y:S01]  /*0b30*/  IMAD.IADD R5, R155, 0x1, -R2 ;  /* 0x000000019b057824 */ /* 0x000fe200078e0a02 */
[----:B------:R-:W-:Y:S01]  /*0b40*/  LOP3.LUT R0, R3, 0x1c0, RZ, 0xc0, !PT ;  /* 0x000001c003007812 */ /* 0x000fe200078ec0ff */
[----:B------:R-:W-:Y:S01]  /*0b50*/  IMAD.SHL.U32 R178, R18, 0x8, RZ ;  /* 0x0000000812b27824 */ /* 0x000fe200078e00ff */
[----:B------:R-:W-:Y:S01]  /*0b60*/  UIMAD UR4, UR12, UR5, UR4 ;  /* 0x000000050c0472a4 */ /* 0x000fe2000f8e0204 */
[----:B------:R-:W-:Y:S01]  /*0b70*/  IMAD.SHL.U32 R10, R10, 0x8, RZ ;  /* 0x000000080a0a7824 */ /* 0x000fe200078e00ff */
[----:B------:R-:W-:-:S02]  /*0b80*/  SHF.R.S32.HI R3, RZ, 0x1f, R5 ;  /* 0x0000001fff037819 */ /* 0x000fc40000011405 */
[----:B------:R-:W-:Y:S01]  /*0b90*/  LOP3.LUT R2, R0, 0x38, R178, 0xf8, !PT ;  /* 0x0000003800027812 */ /* 0x000fe200078ef8b2 */
[----:B-1----:R-:W-:Y:S01]  /*0ba0*/  IMAD.WIDE R30, R6, 0x80, R12 ;  /* 0x00000080061e7825 */ /* 0x002fe200078e020c */
[----:B------:R-:W-:Y:S02]  /*0bb0*/  SHF.R.U32.HI R0, RZ, 0x3, R0 ;  /* 0x00000003ff007819 */ /* 0x000fe40000011600 */
[--C-:B------:R-:W-:Y:S02]  /*0bc0*/  SHF.R.S32.HI R179, RZ, 0x1f, R178.reuse ;  /* 0x0000001fffb37819 */ /* 0x100fe400000114b2 */
[----:B------:R-:W-:Y:S01]  /*0bd0*/  LOP3.LUT R9, R2, R0, RZ, 0x3c, !PT ;  /* 0x0000000002097212 */ /* 0x000fe200078e3cff */
[----:B------:R-:W-:Y:S01]  /*0be0*/  IMAD R0, R13, c[0x0][0x198], RZ ;  /* 0x000066000d007a24 */ /* 0x000fe200078e02ff */
[----:B------:R-:W-:Y:S01]  /*0bf0*/  LEA.HI R20, R3, R5, RZ, 0x3 ;  /* 0x0000000503147211 */ /* 0x000fe200078f18ff */
[----:B------:R-:W-:Y:S01]  /*0c00*/  IMAD.WIDE.U32 R6, R12, c[0x0][0x198], R178 ;  /* 0x000066000c067a25 */ /* 0x000fe200078e00b2 */
[----:B------:R-:W-:Y:S01]  /*0c10*/  IADD3 R2, P0, R178, UR6, RZ ;  /* 0x00000006b2027c10 */ /* 0x000fe2000ff1e0ff */
[----:B------:R1:W-:Y:S01]  /*0c20*/  STL.64 [R1+0x18], R30 ;  /* 0x0000181e01007387 */ /* 0x0003e20000100a00 */
[----:B------:R-:W-:Y:S01]  /*0c30*/  LOP3.LUT R8, R20, 0xfffffff8, RZ, 0xc0, !PT ;  /* 0xfffffff814087812 */ /* 0x000fe200078ec0ff */
[----:B------:R-:W-:Y:S01]  /*0c40*/  IMAD R0, R12, c[0x0][0x19c], R0 ;  /* 0x000067000c007a24 */ /* 0x000fe200078e0200 */
[----:B------:R-:W-:Y:S01]  /*0c50*/  IADD3.X R3, R179, UR17, RZ, P0, !PT ;  /* 0x00000011b3037c10 */ /* 0x000fe200087fe4ff */
[----:B------:R1:W-:Y:S01]  /*0c60*/  STL.64 [R1+0x10], R178 ;  /* 0x000010b201007387 */ /* 0x0003e20000100a00 */
[----:B------:R-:W-:Y:S01]  /*0c70*/  IADD3 R6, P0, R6, UR28, RZ ;  /* 0x0000001c06067c10 */ /* 0x000fe2000ff1e0ff */
[----:B------:R-:W-:Y:S01]  /*0c80*/  IMAD.IADD R19, R5, 0x1, -R8 ;  /* 0x0000000105137824 */ /* 0x000fe200078e0a08 */
[----:B------:R-:W-:Y:S01]  /*0c90*/  IADD3 R171, R178, 0x40, RZ ;  /* 0x00000040b2ab7810 */ /* 0x000fe20007ffe0ff */
[----:B--2---:R-:W-:Y:S01]  /*0ca0*/  IMAD.WIDE.U32 R14, R14, c[0x0][0x1a8], R2 ;  /* 0x00006a000e0e7a25 */ /* 0x004fe200078e0002 */
[----:B------:R-:W-:-:S02]  /*0cb0*/  IADD3.X R7, R7, UR7, R0, P0, !PT ;  /* 0x0000000707077c10 */ /* 0x000fc400087fe400 */
[----:B------:R-:W-:Y:S01]  /*0cc0*/  SHF.R.S32.HI R0, RZ, 0x1f, R4 ;  /* 0x0000001fff007819 */ /* 0x000fe20000011404 */
[----:B------:R-:W-:Y:S01]  /*0cd0*/  IMAD R5, R13, c[0x0][0x1a0], RZ ;  /* 0x000068000d057a24 */ /* 0x000fe200078e02ff */
[----:B------:R-:W-:Y:S01]  /*0ce0*/  LOP3.LUT R9, R9, 0xfffffe00, R10, 0xf8, !PT ;  /* 0xfffffe0009097812 */ /* 0x000fe200078ef80a */
[----:B------:R-:W-:-:S04]  /*0cf0*/  IMAD.WIDE.U32 R2, R12, c[0x0][0x1a0], R178 ;  /* 0x000068000c027a25 */ /* 0x000fc800078e00b2 */
[----:B------:R-:W-:Y:S01]  /*0d00*/  IMAD R5, R12, c[0x0][0x1a4], R5 ;  /* 0x000069000c057a24 */ /* 0x000fe200078e0205 */
[----:B------:R-:W-:Y:S01]  /*0d10*/  IADD3 R2, P0, R2, UR22, RZ ;  /* 0x0000001602027c10 */ /* 0x000fe2000ff1e0ff */
[C---:B------:R-:W-:Y:S02]  /*0d20*/  IMAD R8, R0.reuse, c[0x0][0x1b0], RZ ;  /* 0x00006c0000087a24 */ /* 0x040fe400078e02ff */
[----:B------:R-:W-:Y:S01]  /*0d30*/  IMAD R0, R0, c[0x0][0x1b8], RZ ;  /* 0x00006e0000007a24 */ /* 0x000fe200078e02ff */
[----:B------:R-:W-:Y:S01]  /*0d40*/  IADD3.X R3, R3, UR21, R5, P0, !PT ;  /* 0x0000001503037c10 */ /* 0x000fe200087fe405 */
[C---:B------:R-:W-:Y:S01]  /*0d50*/  IMAD R8, R4.reuse, c[0x0][0x1b4], R8 ;  /* 0x00006d0004087a24 */ /* 0x040fe200078e0208 */
[----:B------:R-:W-:Y:S01]  /*0d60*/  R2P PR, R19, 0x6 ;  /* 0x0000000613007804 */ /* 0x000fe20000000000 */
[----:B------:R-:W-:Y:S01]  /*0d70*/  IMAD R5, R4, c[0x0][0x1bc], R0 ;  /* 0x00006f0004057a24 */ /* 0x000fe200078e0200 */
[----:B------:R-:W-:Y:S01]  /*0d80*/  ISETP.GE.AND P0, PT, R12, UR13, PT ;  /* 0x0000000d0c007c0c */ /* 0x000fe2000bf06270 */
[----:B------:R-:W-:Y:S01]  /*0d90*/  IMAD.WIDE.U32 R24, R4, c[0x0][0x1b8], R2 ;  /* 0x00006e0004187a25 */ /* 0x000fe200078e0002 */
[----:B------:R-:W-:-:S02]  /*0da0*/  LEA.HI R0, R11, R155, RZ, 0x5 ;  /* 0x0000009b0b007211 */ /* 0x000fc400078f28ff */
[----:B------:R-:W-:Y:S01]  /*0db0*/  IADD3 R11, R15, UR4, RZ ;  /* 0x000000040f0b7c10 */ /* 0x000fe2000fffe0ff */
[----:B------:R-:W-:Y:S01]  /*0dc0*/  IMAD.WIDE.U32 R26, R4, c[0x0][0x1b0], R6 ;  /* 0x00006c00041a7a25 */ /* 0x000fe200078e0006 */
[----:B------:R-:W-:Y:S02]  /*0dd0*/  SHF.R.S32.HI R152, RZ, 0x5, R0 ;  /* 0x00000005ff987819 */ /* 0x000fe40000011400 */
[----:B------:R-:W-:Y:S01]  /*0de0*/  SEL R4, R22, 0xfffffff0, !P1 ;  /* 0xfffffff016047807 */ /* 0x000fe20004800000 */
[----:B------:R-:W-:Y:S01]  /*0df0*/  IMAD.IADD R23, R25, 0x1, R5 ;  /* 0x0000000119177824 */ /* 0x000fe200078e0205 */
[----:B------:R1:W-:Y:S01]  /*0e00*/  STL.64 [R1+0x38], R26 ;  /* 0x0000381a01007387 */ /* 0x0003e20000100a00 */
[----:B------:R-:W-:Y:S02]  /*0e10*/  IMAD.IADD R29, R27, 0x1, R8 ;  /* 0x000000011b1d7824 */ /* 0x000fe400078e0208 */
[----:B------:R-:W-:Y:S01]  /*0e20*/  IMAD.MOV.U32 R2, RZ, RZ, 0x20 ;  /* 0x00000020ff027424 */ /* 0x000fe200078e00ff */
[----:B------:R1:W-:Y:S01]  /*0e30*/  STL.64 [R1+0x30], R24 ;  /* 0x0000301801007387 */ /* 0x0003e20000100a00 */
[----:B------:R-:W-:-:S03]  /*0e40*/  IMAD.SHL.U32 R239, R9, 0x2, RZ ;  /* 0x0000000209ef7824 */ /* 0x000fc600078e00ff */
[----:B------:R1:W-:Y:S01]  /*0e50*/  STL [R1+0x20], R171 ;  /* 0x000020ab01007387 */ /* 0x0003e20000100800 */
[----:B------:R-:W-:-:S03]  /*0e60*/  SEL R2, R2, 0xffffffe0, !P2 ;  /* 0xffffffe002027807 */ /* 0x000fc60005000000 */
[----:B------:R1:W-:Y:S04]  /*0e70*/  STL [R1+0x24], R23 ;  /* 0x0000241701007387 */ /* 0x0003e80000100800 */
[----:B------:R1:W-:Y:S01]  /*0e80*/  STL [R1+0x2c], R29 ;  /* 0x00002c1d01007387 */ /* 0x0003e20000100800 */
[----:B------:R-:W-:Y:S05]  /*0e90*/  @P0 BRA `(.L_x_108) ;  /* 0x0000016000000947 */ /* 0x000fea0003800000 */
[----:B------:R-:W-:Y:S01]  /*0ea0*/  ISETP.GE.AND P2, PT, R178, c[0x0][0x220], PT ;  /* 0x00008800b2007a0c */ /* 0x000fe20003f46270 */
[----:B------:R-:W-:Y:S01]  /*0eb0*/  IMAD R0, R31, c[0x0][0x190], RZ ;  /* 0x000064001f007a24 */ /* 0x000fe200078e02ff */
[----:B------:R-:W-:Y:S01]  /*0ec0*/  ISETP.GE.AND P1, PT, R171, c[0x0][0x220], PT ;  /* 0x00008800ab007a0c */ /* 0x000fe20003f26270 */
[----:B------:R-:W-:Y:S02]  /*0ed0*/  IMAD.MOV.U32 R10, RZ, RZ, R14 ;  /* 0x000000ffff0a7224 */ /* 0x000fe400078e000e */
[----:B------:R-:W-:-:S02]  /*0ee0*/  IMAD R0, R30, c[0x0][0x194], R0 ;  /* 0x000065001e007a24 */ /* 0x000fc400078e0200 */
[----:B------:R-:W-:-:S05]  /*0ef0*/  IMAD.WIDE.U32 R8, R30, c[0x0][0x190], R10 ;  /* 0x000064001e087a25 */ /* 0x000fca00078e000a */
[----:B------:R-:W-:Y:S01]  /*0f00*/  IADD3 R0, R9, R0, RZ ;  /* 0x0000000009007210 */ /* 0x000fe20007ffe0ff */
[----:B------:R2:W-:Y:S01]  /*0f10*/  @P2 STS.128 [R239], RZ ;  /* 0x000000ffef002388 */ /* 0x0005e20000000c00 */
[----:B------:R-:W-:-:S04]  /*0f20*/  @!P2 LEA R6, P0, R8, c[0x0][0x160], 0x1 ;  /* 0x000058000806aa11 */ /* 0x000fc800078008ff */
[----:B------:R-:W-:-:S05]  /*0f30*/  @!P2 LEA.HI.X R7, R8, c[0x0][0x164], R0, 0x1, P0 ;  /* 0x000059000807aa11 */ /* 0x000fca00000f0c00 */
[----:B------:R-:W-:Y:S01]  /*0f40*/  @!PT LDS RZ, [RZ] ;  /* 0x00000000fffff984 */ /* 0x000fe20000000800 */
[----:B------:R-:W-:Y:S01]  /*0f50*/  @!PT LDS RZ, [RZ] ;  /* 0x00000000fffff984 */ /* 0x000fe20000000800 */
[----:B------:R-:W-:Y:S01]  /*0f60*/  @!PT LDS RZ, [RZ] ;  /* 0x00000000fffff984 */ /* 0x000fe20000000800 */
[----:B------:R2:W-:Y:S04]  /*0f70*/  @!P2 LDGSTS.E.BYPASS.LTC128B.128 [R239], [R6.64] ;  /* 0x0000000006efafae */ /* 0x0005e8000b901d52 */
[----:B------:R2:W-:Y:S01]  /*0f80*/  @P1 STS.128 [R239+0x4000], RZ ;  /* 0x004000ffef001388 */ /* 0x0005e20000000c00 */
[----:B------:R-:W-:Y:S05]  /*0f90*/  @P1 BRA `(.L_x_108) ;  /* 0x0000006000001947 */ /* 0x000fea0003800000 */
[----:B--2---:R-:W-:-:S04]  /*0fa0*/  LEA R6, P0, R8, c[0x0][0x160], 0x1 ;  /* 0x0000580008067a11 */ /* 0x004fc800078008ff */
[----:B------:R-:W-:-:S05]  /*0fb0*/  LEA.HI.X R7, R8, c[0x0][0x164], R0, 0x1, P0 ;  /* 0x0000590008077a11 */ /* 0x000fca00000f0c00 */
[----:B------:R-:W-:Y:S01]  /*0fc0*/  @!PT LDS RZ, [RZ] ;  /* 0x00000000fffff984 */ /* 0x000fe20000000800 */
[----:B------:R-:W-:Y:S01]  /*0fd0*/  @!PT LDS RZ, [RZ] ;  /* 0x00000000fffff984 */ /* 0x000fe20000000800 */
[----:B------:R-:W-:Y:S01]  /*0fe0*/  @!PT LDS RZ, [RZ] ;  /* 0x00000000fffff984 */ /* 0x000fe20000000800 */
[----:B------:R2:W-:Y:S04]  /*0ff0*/  LDGSTS.E.BYPASS.LTC128B.128 [R239+0x4000], [R6.64+0x80] ;  /* 0x0400008006ef7fae */ /* 0x0005e8000b901d52 */
.L_x_108:
[----:B------:R-:W-:Y:S05]  /*1000*/  BSYNC B0 ;  /* 0x0000000000007941 */ /* 0x000fea0003800000 */
.L_x_107:
[----:B------:R-:W-:Y:S01]  /*1010*/  IADD3 R17, R12, 0x10, RZ ;  /* 0x000000100c117810 */ /* 0x000fe20007ffe0ff */
[----:B------:R-:W-:Y:S03]  /*1020*/  BSSY B0, `(.L_x_109) ;  /* 0x000001c000007945 */ /* 0x000fe60003800000 */
[----:B------:R-:W-:-:S13]  /*1030*/  ISETP.GE.AND P0, PT, R17, UR13, PT ;  /* 0x0000000d11007c0c */ /* 0x000fda000bf06270 */
[----:B------:R-:W-:Y:S05]  /*1040*/  @P0 BRA `(.L_x_110) ;  /* 0x0000019000000947 */ /* 0x000fea0003800000 */
[----:B------:R-:W-:Y:S01]  /*1050*/  IADD3 R3, P0, R30, 0x10, RZ ;  /* 0x000000101e037810 */ /* 0x000fe20007f1e0ff */
[----:B--2---:R-:W-:Y:S01]  /*1060*/  IMAD.MOV.U32 R6, RZ, RZ, R14 ;  /* 0x000000ffff067224 */ /* 0x004fe200078e000e */
[----:B------:R-:W-:Y:S02]  /*1070*/  ISETP.GE.AND P1, PT, R178, c[0x0][0x220], PT ;  /* 0x00008800b2007a0c */ /* 0x000fe40003f26270 */
[----:B------:R-:W-:Y:S01]  /*1080*/  MOV R7, R11 ;  /* 0x0000000b00077202 */ /* 0x000fe20000000f00 */
[----:B------:R-:W-:Y:S01]  /*1090*/  IMAD.X R0, RZ, RZ, R31, P0 ;  /* 0x000000ffff007224 */ /* 0x000fe200000e061f */
[----:B------:R-:W-:-:S03]  /*10a0*/  ISETP.GE.AND P0, PT, R171, c[0x0][0x220], PT ;  /* 0x00008800ab007a0c */ /* 0x000fc60003f06270 */
[----:B------:R-:W-:Y:S02]  /*10b0*/  IMAD R0, R0, c[0x0][0x190], RZ ;  /* 0x0000640000007a24 */ /* 0x000fe400078e02ff */
[----:B------:R-:W-:-:S04]  /*10c0*/  IMAD.WIDE.U32 R6, R3, c[0x0][0x190], R6 ;  /* 0x0000640003067a25 */ /* 0x000fc800078e0006 */
[----:B------:R-:W-:Y:S01]  /*10d0*/  IMAD R0, R3, c[0x0][0x194], R0 ;  /* 0x0000650003007a24 */ /* 0x000fe200078e0200 */
[----:B------:R-:W-:Y:S01]  /*10e0*/  @!P1 LEA R8, P2, R6, c[0x0][0x160], 0x1 ;  /* 0x0000580006089a11 */ /* 0x000fe200078408ff */
[----:B------:R2:W-:Y:S02]  /*10f0*/  @P1 STS.128 [R239+0x800], RZ ;  /* 0x000800ffef001388 */ /* 0x0005e40000000c00 */
[----:B------:R-:W-:-:S05]  /*1100*/  IMAD.IADD R0, R7, 0x1, R0 ;  /* 0x0000000107007824 */ /* 0x000fca00078e0200 */
[----:B------:R-:W-:-:S05]  /*1110*/  @!P1 LEA.HI.X R9, R6, c[0x0][0x164], R0, 0x1, P2 ;  /* 0x0000590006099a11 */ /* 0x000fca00010f0c00 */
[----:B------:R-:W-:Y:S01]  /*1120*/  @!PT LDS RZ, [RZ] ;  /* 0x00000000fffff984 */ /* 0x000fe20000000800 */
[----:B------:R-:W-:Y:S01]  /*1130*/  @!PT LDS RZ, [RZ] ;  /* 0x00000000fffff984 */ /* 0x000fe20000000800 */
[----:B------:R-:W-:Y:S01]  /*1140*/  @!PT LDS RZ, [RZ] ;  /* 0x00000000fffff984 */ /* 0x000fe20000000800 */
[----:B------:R2:W-:Y:S04]  /*1150*/  @!P1 LDGSTS.E.BYPASS.LTC128B.128 [R239+0x800], [R8.64] ;  /* 0x0080000008ef9fae */ /* 0x0005e8000b901d52 */
        /* <DEDUP_REMOVED lines=8> */
.L_x_110:
[----:B------:R-:W-:Y:S05]  /*11e0*/  BSYNC B0 ;  /* 0x0000000000007941 */ /* 0x000fea0003800000 */
.L_x_109:
        /* <DEDUP_REMOVED lines=29> */
.L_x_112:
[----:B------:R-:W-:Y:S05]  /*13c0*/  BSYNC B0 ;  /* 0x0000000000007941 */ /* 0x000fea0003800000 */
.L_x_111:
        /* <DEDUP_REMOVED lines=29> */
.L_x_114:
[----:B------:R-:W-:Y:S05]  /*15a0*/  BSYNC B0 ;  /* 0x0000000000007941 */ /* 0x000fea0003800000 */
.L_x_113:
        /* <DEDUP_REMOVED lines=29> */
.L_x_116:
[----:B------:R-:W-:Y:S05]  /*1780*/  BSYNC B0 ;  /* 0x0000000000007941 */ /* 0x000fea0003800000 */
.L_x_115:
        /* <DEDUP_REMOVED lines=29> */
.L_x_118:
[----:B------:R-:W-:Y:S05]  /*1960*/  BSYNC B0 ;  /* 0x0000000000007941 */ /* 0x000fea0003800000 */
.L_x_117:
        /* <DEDUP_REMOVED lines=29> */
.L_x_120:
[----:B------:R-:W-:Y:S05]  /*1b40*/  BSYNC B0 ;  /* 0x0000000000007941 */ /* 0x000fea0003800000 */
.L_x_119:
[----:B------:R-:W-:Y:S01]  /*1b50*/  IADD3 R0, R12, 0x70, RZ ;  /* 0x000000700c007810 */ /* 0x000fe20007ffe0ff */
[----:B------:R-:W-:Y:S01]  /*1b60*/  UMOV UR15, 0x6 ;  /* 0x00000006000f7882 */ /* 0x000fe20000000000 */
[----:B------:R-:W-:Y:S01]  /*1b70*/  BSSY B0, `(.L_x_121) ;  /* 0x0000020000007945 */ /* 0x000fe20003800000 */
[----:B------:R-:W-:Y:S01]  /*1b80*/  ULDC.64 UR4, c[0x0][0x198] ;  /* 0x0000660000047ab9 */ /* 0x000fe20000000a00 */
[----:B------:R-:W-:Y:S01]  /*1b90*/  ISETP.GE.AND P0, PT, R0, UR13, PT ;  /* 0x0000000d00007c0c */ /* 0x000fe2000bf06270 */
[----:B------:R3:W-:Y:S01]  /*1ba0*/  STL [R1+0x48], R0 ;  /* 0x0000480001007387 */ /* 0x0007e20000100800 */
[----:B------:R-:W-:Y:S02]  /*1bb0*/  USHF.L.U64.HI UR15, UR4, UR15, UR5 ;  /* 0x0000000f040f7299 */ /* 0x000fe40008010205 */
[----:B------:R-:W-:-:S09]  /*1bc0*/  USHF.L.U32 UR16, UR4, 0x6, URZ ;  /* 0x0000000604107899 */ /* 0x000fd2000800063f */
[----:B------:R-:W-:Y:S05]  /*1bd0*/  @P0 BRA `(.L_x_122) ;  /* 0x0000019000000947 */ /* 0x000fea0003800000 */
[----:B------:R-:W-:Y:S01]  /*1be0*/  IADD3 R3, P0, R30, 0x70, RZ ;  /* 0x000000701e037810 */ /* 0x000fe20007f1e0ff */
[----:B--2---:R-:W-:Y:S01]  /*1bf0*/  IMAD.MOV.U32 R6, RZ, RZ, R14 ;  /* 0x000000ffff067224 */ /* 0x004fe200078e000e */
[----:B------:R-:W-:Y:S02]  /*1c00*/  ISETP.GE.AND P1, PT, R178, c[0x0][0x220], PT ;  /* 0x00008800b2007a0c */ /* 0x000fe40003f26270 */
[----:B------:R-:W-:Y:S01]  /*1c10*/  MOV R7, R11 ;  /* 0x0000000b00077202 */ /* 0x000fe20000000f00 */
[----:B---3--:R-:W-:Y:S01]  /*1c20*/  IMAD.X R0, RZ, RZ, R31, P0 ;  /* 0x000000ffff007224 */ /* 0x008fe200000e061f */
        /* <DEDUP_REMOVED lines=20> */
.L_x_122:
[----:B------:R-:W-:Y:S05]  /*1d70*/  BSYNC B0 ;  /* 0x0000000000007941 */ /* 0x000fea0003800000 */
.L_x_121:
[----:B------:R-:W-:Y:S01]  /*1d80*/  IMAD.MOV.U32 R176, RZ, RZ, R28 ;  /* 0x000000ffffb07224 */ /* 0x000fe200078e001c */
[----:B------:R-:W-:Y:S01]  /*1d90*/  ULEA.HI.SX32 UR12, UR8, 0xffffffff, 0x1a ;  /* 0xffffffff080c7891 */ /* 0x000fe2000f8fd23f */
[----:B------:R-:W-:Y:S01]  /*1da0*/  IMAD.MOV.U32 R177, RZ, RZ, R29 ;  /* 0x000000ffffb17224 */ /* 0x000fe200078e001d */
[----:B------:R-:W-:Y:S01]  /*1db0*/  MOV R176, R26 ;  /* 0x0000001a00b07202 */ /* 0x000fe20000000f00 */
[----:B------:R-:W-:Y:S01]  /*1dc0*/  BSSY B0, `(.L_x_123) ;  /* 0x000001c000007945 */ /* 0x000fe20003800000 */
[----:B------:R-:W-:Y:S01]  /*1dd0*/  UIMAD UR6, UR12, -0x40, UR14 ;  /* 0xffffffc00c0678a4 */ /* 0x000fe2000f8e020e */
[----:B------:R-:W-:Y:S01]  /*1de0*/  MOV R170, UR16 ;  /* 0x0000001000aa7c02 */ /* 0x000fe20008000f00 */
[----:B------:R-:W-:Y:S01]  /*1df0*/  USHF.R.S32.HI UR7, URZ, 0x1f, UR12 ;  /* 0x0000001f3f077899 */ /* 0x000fe2000801140c */
[----:B------:R4:W-:Y:S01]  /*1e00*/  STL.64 [R1+0x28], R176 ;  /* 0x000028b001007387 */ /* 0x0009e20000100a00 */
[----:B------:R-:W-:Y:S02]  /*1e10*/  UIMAD UR5, UR15, UR12, URZ ;  /* 0x0000000c0f0572a4 */ /* 0x000fe4000f8e023f */
[----:B------:R-:W-:Y:S01]  /*1e20*/  ISETP.GE.AND P0, PT, R12, UR6, PT ;  /* 0x000000060c007c0c */ /* 0x000fe2000bf06270 */
[----:B--2---:R-:W-:Y:S01]  /*1e30*/  IMAD.WIDE.U32 R6, R170, UR12, R176 ;  /* 0x0000000caa067c25 */ /* 0x004fe2000f8e00b0 */
[----:B------:R-:W-:-:S06]  /*1e40*/  UIMAD UR5, UR7, UR16, UR5 ;  /* 0x00000010070572a4 */ /* 0x000fcc000f8e0205 */
[----:B------:R-:W-:-:S05]  /*1e50*/  IADD3 R9, R7, UR5, RZ ;  /* 0x0000000507097c10 */ /* 0x000fca000fffe0ff */
[----:B------:R-:W-:Y:S05]  /*1e60*/  @P0 BRA `(.L_x_124) ;  /* 0x0000011000000947 */ /* 0x000fea0003800000 */
[----:B------:R-:W-:Y:S02]  /*1e70*/  ISETP.GE.AND P1, PT, R178, c[0x0][0x220], PT ;  /* 0x00008800b2007a0c */ /* 0x000fe40003f26270 */
[----:B------:R-:W-:-:S11]  /*1e80*/  ISETP.GE.AND P0, PT, R171, c[0x0][0x220], PT ;  /* 0x00008800ab007a0c */ /* 0x000fd60003f06270 */
[C---:B------:R-:W-:Y:S01]  /*1e90*/  @!P1 LEA R10, P2, R6.reuse, c[0x0][0x168], 0x1 ;  /* 0x00005a00060a9a11 */ /* 0x040fe200078408ff */
[----:B------:R2:W-:Y:S03]  /*1ea0*/  @P1 STS.128 [R239+0x8000], RZ ;  /* 0x008000ffef001388 */ /* 0x0005e60000000c00 */
        /* <DEDUP_REMOVED lines=13> */
.L_x_124:
[----:B------:R-:W-:Y:S05]  /*1f80*/  BSYNC B0 ;  /* 0x0000000000007941 */ /* 0x000fea0003800000 */
.L_x_123:
[----:B------:R-:W-:Y:S01]  /*1f90*/  ISETP.GE.AND P0, PT, R17, UR6, PT ;  /* 0x0000000611007c0c */ /* 0x000fe2000bf06270 */
[----:B------:R-:W-:Y:S01]  /*1fa0*/  ULDC UR5, c[0x0][0x19c] ;  /* 0x0000670000057ab9 */ /* 0x000fe20000000800 */
[----:B------:R-:W-:Y:S01]  /*1fb0*/  BSSY B0, `(.L_x_125) ;  /* 0x0000017000007945 */ /* 0x000fe20003800000 */
[----:B------:R-:W-:Y:S02]  /*1fc0*/  USHF.L.U32 UR11, UR4, 0x4, URZ ;  /* 0x00000004040b7899 */ /* 0x000fe4000800063f */
[----:B------:R-:W-:-:S08]  /*1fd0*/  USHF.L.U64.HI UR9, UR4, UR9, UR5 ;  /* 0x0000000904097299 */ /* 0x000fd00008010205 */
[----:B------:R-:W-:Y:S05]  /*1fe0*/  @P0 BRA `(.L_x_126) ;  /* 0x0000013000000947 */ /* 0x000fea0003800000 */
[----:B------:R-:W-:Y:S02]  /*1ff0*/  ISETP.GE.AND P1, PT, R178, c[0x0][0x220], PT ;  /* 0x00008800b2007a0c */ /* 0x000fe40003f26270 */
[----:B---3--:R-:W-:Y:S02]  /*2000*/  IADD3 R0, P2, R6, UR11, RZ ;  /* 0x0000000b06007c10 */ /* 0x008fe4000ff5e0ff */
[----:B------:R-:W-:Y:S02]  /*2010*/  ISETP.GE.AND P0, PT, R171, c[0x0][0x220], PT ;  /* 0x00008800ab007a0c */ /* 0x000fe40003f06270 */
[----:B------:R-:W-:-:S07]  /*2020*/  IADD3.X R3, R9, UR9, RZ, P2, !PT ;  /* 0x0000000909037c10 */ /* 0x000fce00097fe4ff */
[C---:B--2---:R-:W-:Y:S01]  /*2030*/  @!P1 LEA R10, P2, R0.reuse, c[0x0][0x168], 0x1 ;  /* 0x00005a00000a9a11 */ /* 0x044fe200078408ff */
        /* <DEDUP_REMOVED lines=14> */
.L_x_126:
[----:B------:R-:W-:Y:S05]  /*2120*/  BSYNC B0 ;  /* 0x0000000000007941 */ /* 0x000fea0003800000 */
.L_x_125:
[----:B------:R-:W-:Y:S01]  /*2130*/  ISETP.GE.AND P0, PT, R16, UR6, PT ;  /* 0x0000000610007c0c */ /* 0x000fe2000bf06270 */
[----:B------:R-:W-:-:S12]  /*2140*/  BSSY B0, `(.L_x_127) ;  /* 0x0000017000007945 */ /* 0x000fd80003800000 */
[----:B------:R-:W-:Y:S05]  /*2150*/  @P0 BRA `(.L_x_128) ;  /* 0x0000015000000947 */ /* 0x000fea0003800000 */
[----:B------:R-:W-:Y:S01]  /*2160*/  ISETP.GE.AND P1, PT, R178, c[0x0][0x220], PT ;  /* 0x00008800b2007a0c */ /* 0x000fe20003f26270 */
[----:B------:R-:W-:Y:S01]  /*2170*/  IMAD.MOV.U32 R3, RZ, RZ, c[0x0][0x198] ;  /* 0x00006600ff037624 */ /* 0x000fe200078e00ff */
[----:B------:R-:W-:Y:S01]  /*2180*/  ISETP.GE.AND P0, PT, R171, c[0x0][0x220], PT ;  /* 0x00008800ab007a0c */ /* 0x000fe20003f06270 */
[----:B--2---:R-:W-:-:S03]  /*2190*/  IMAD.MOV.U32 R10, RZ, RZ, c[0x0][0x19c] ;  /* 0x00006700ff0a7624 */ /* 0x004fc600078e00ff */
[----:B---3--:R-:W-:-:S04]  /*21a0*/  LEA R0, P2, R3, R6, 0x5 ;  /* 0x0000000603007211 */ /* 0x008fc800078428ff */
[----:B------:R-:W-:-:S03]  /*21b0*/  LEA.HI.X R3, R3, R9, R10, 0x5, P2 ;  /* 0x0000000903037211 */ /* 0x000fc600010f2c0a */
        /* <DEDUP_REMOVED lines=15> */
.L_x_128:
[----:B------:R-:W-:Y:S05]  /*22b0*/  BSYNC B0 ;  /* 0x0000000000007941 */ /* 0x000fea0003800000 */
.L_x_127:
[----:B------:R-:W-:Y:S01]  /*22c0*/  ISETP.GE.AND P0, PT, R5, UR6, PT ;  /* 0x0000000605007c0c */ /* 0x000fe2000bf06270 */
[----:B------:R-:W-:-:S12]  /*22d0*/  BSSY B0, `(.L_x_129) ;  /* 0x0000019000007945 */ /* 0x000fd80003800000 */
[----:B------:R-:W-:Y:S05]  /*22e0*/  @P0 BRA `(.L_x_130) ;  /* 0x0000017000000947 */ /* 0x000fea0003800000 */
[----:B------:R-:W-:Y:S01]  /*22f0*/  ISETP.GE.AND P1, PT, R178, c[0x0][0x220], PT ;  /* 0x00008800b2007a0c */ /* 0x000fe20003f26270 */
[----:B---3--:R-:W-:Y:S01]  /*2300*/  IMAD.MOV.U32 R0, RZ, RZ, c[0x0][0x198] ;  /* 0x00006600ff007624 */ /* 0x008fe200078e00ff */
[----:B------:R-:W-:Y:S01]  /*2310*/  ULDC UR4, c[0x0][0x19c] ;  /* 0x0000670000047ab9 */ /* 0x000fe20000000800 */
[----:B------:R-:W-:Y:S01]  /*2320*/  IMAD.MOV.U32 R8, RZ, RZ, R6 ;  /* 0x000000ffff087224 */ /* 0x000fe200078e0006 */
[----:B------:R-:W-:Y:S01]  /*2330*/  UIMAD UR4, UR4, 0x30, URZ ;  /* 0x00000030040478a4 */ /* 0x000fe2000f8e023f */
[----:B------:R-:W-:Y:S02]  /*2340*/  ISETP.GE.AND P0, PT, R171, c[0x0][0x220], PT ;  /* 0x00008800ab007a0c */ /* 0x000fe40003f06270 */
[----:B------:R-:W-:-:S05]  /*2350*/  IMAD.WIDE.U32 R8, R0, 0x30, R8 ;  /* 0x0000003000087825 */ /* 0x000fca00078e0008 */
[----:B------:R-:W-:Y:S01]  /*2360*/  IADD3 R0, R9, UR4, RZ ;  /* 0x0000000409007c10 */ /* 0x000fe2000fffe0ff */
[----:B------:R3:W-:Y:S01]  /*2370*/  @P1 STS.128 [R239+0x9800], RZ ;  /* 0x009800ffef001388 */ /* 0x0007e20000000c00 */
[----:B------:R-:W-:-:S04]  /*2380*/  @!P1 LEA R6, P2, R8, c[0x0][0x168], 0x1 ;  /* 0x00005a0008069a11 */ /* 0x000fc800078408ff */
[----:B------:R-:W-:-:S05]  /*2390*/  @!P1 LEA.HI.X R7, R8, c[0x0][0x16c], R0, 0x1, P2 ;  /* 0x00005b0008079a11 */ /* 0x000fca00010f0c00 */
[----:B------:R-:W-:Y:S01]  /*23a0*/  @!PT LDS RZ, [RZ] ;  /* 0x00000000fffff984 */ /* 0x000fe20000000800 */
[----:B------:R-:W-:Y:S01]  /*23b0*/  @!PT LDS RZ, [RZ] ;  /* 0x00000000fffff984 */ /* 0x000fe20000000800 */
[----:B------:R-:W-:Y:S01]  /*23c0*/  @!PT LDS RZ, [RZ] ;  /* 0x00000000fffff984 */ /* 0x000fe20000000800 */
[----:B------:R3:W-:Y:S04]  /*23d0*/  @!P1 LDGSTS.E.BYPASS.LTC128B.128 [R239+0x9800], [R6.64] ;  /* 0x0980000006ef9fae */ /* 0x0007e8000b901d52 */
[----:B------:R3:W-:Y:S01]  /*23e0*/  @P0 STS.128 [R239+0xb800], RZ ;  /* 0x00b800ffef000388 */ /* 0x0007e20000000c00 */
[----:B------:R-:W-:Y:S05]  /*23f0*/  @P0 BRA `(.L_x_130) ;  /* 0x0000006000000947 */ /* 0x000fea0003800000 */
[----:B---3--:R-:W-:-:S04]  /*2400*/  LEA R6, P0, R8, c[0x0][0x168], 0x1 ;  /* 0x00005a0008067a11 */ /* 0x008fc800078008ff */
[----:B------:R-:W-:-:S05]  /*2410*/  LEA.HI.X R7, R8, c[0x0][0x16c], R0, 0x1, P0 ;  /* 0x00005b0008077a11 */ /* 0x000fca00000f0c00 */
[----:B------:R-:W-:Y:S01]  /*2420*/  @!PT LDS RZ, [RZ] ;  /* 0x00000000fffff984 */ /* 0x000fe20000000800 */
[----:B------:R-:W-:Y:S01]  /*2430*/  @!PT LDS RZ, [RZ] ;  /* 0x00000000fffff984 */ /* 0x000fe20000000800 */
[----:B------:R-:W-:Y:S01]  /*2440*/  @!PT LDS RZ, [RZ] ;  /* 0x00000000fffff984 */ /* 0x000fe20000000800 */
[----:B------:R3:W-:Y:S04]  /*2450*/  LDGSTS.E.BYPASS.LTC128B.128 [R239+0xb800], [R6.64+0x80] ;  /* 0x0b80008006ef7fae */ /* 0x0007e8000b901d52 */
.L_x_130:
[----:B------:R-:W-:Y:S05]  /*2460*/  BSYNC B0 ;  /* 0x0000000000007941 */ /* 0x000fea0003800000 */
.L_x_129:
[----:B------:R-:W0:Y:S01]  /*2470*/  LDGDEPBAR ;  /* 0x00000000000079af */ /* 0x000e220000000000 */
[----:B------:R-:W-:Y:S01]  /*2480*/  ISETP.GE.AND P1, PT, R12, UR6, PT ;  /* 0x000000060c007c0c */ /* 0x000fe2000bf26270 */
[----:B------:R-:W-:Y:S01]  /*2490*/  ULDC.64 UR4, c[0x0][0x1a0] ;  /* 0x0000680000047ab9 */ /* 0x000fe20000000a00 */
[----:B------:R-:W-:Y:S01]  /*24a0*/  BSSY B0, `(.L_x_131) ;  /* 0x0000020000007945 */ /* 0x000fe20003800000 */
[----:B------:R-:W-:Y:S02]  /*24b0*/  UIMAD.WIDE.U32 UR20, UR12, UR4, URZ ;  /* 0x000000040c1472a5 */ /* 0x000fe4000f8e003f */
[----:B------:R-:W-:-:S04]  /*24c0*/  UIMAD UR4, UR7, UR4, URZ ;  /* 0x00000004070472a4 */ /* 0x000fc8000f8e023f */
[----:B------:R-:W-:Y:S01]  /*24d0*/  UIMAD UR4, UR12, UR5, UR4 ;  /* 0x000000050c0472a4 */ /* 0x000fe2000f8e0204 */
[----:B------:R-:W-:Y:S02]  /*24e0*/  IMAD.U32 R8, RZ, RZ, UR20 ;  /* 0x00000014ff087e24 */ /* 0x000fe4000f8e00ff */
[----:B------:R-:W-:Y:S01]  /*24f0*/  IMAD.U32 R9, RZ, RZ, UR21 ;  /* 0x00000015ff097e24 */ /* 0x000fe2000f8e00ff */
[----:B------:R-:W-:Y:S02]  /*2500*/  UIADD3 UR4, UR21, UR4, URZ ;  /* 0x0000000415047290 */ /* 0x000fe4000fffe03f */
[----:B---3--:R-:W-:-:S04]  /*2510*/  LEA R6, P0, R8, R24, 0x6 ;  /* 0x0000001808067211 */ /* 0x008fc800078030ff */
[----:B------:R-:W-:Y:S01]  /*2520*/  IMAD.U32 R0, RZ, RZ, UR4 ;  /* 0x00000004ff007e24 */ /* 0x000fe2000f8e00ff */
[----:B------:R-:W-:-:S04]  /*2530*/  DEPBAR.LE SB0, 0x0 ;  /* 0x000080000000791a */ /* 0x000fc80000000000 */
[----:B------:R-:W-:Y:S01]  /*2540*/  BAR.SYNC.DEFER_BLOCKING 0x0 ;  /* 0x0000000000007b1d */ /* 0x000fe20000010000 */
[----:B------:R-:W-:-:S05]  /*2550*/  LEA.HI.X R7, R8, R23, R0, 0x6, P0 ;  /* 0x0000001708077211 */ /* 0x000fca00000f3400 */
[----:B------:R3:W-:Y:S04]  /*2560*/  @P1 STS.128 [R239+0xc000], RZ ;  /* 0x00c000ffef001388 */ /* 0x0007e80000000c00 */
[----:B------:R3:W-:Y:S01]  /*2570*/  @P1 STS.128 [R239+0xe000], RZ ;  /* 0x00e000ffef001388 */ /* 0x0007e20000000c00 */
        /* <DEDUP_REMOVED lines=12> */
[----:B-1----:R-:W-:-:S04]  /*2640*/  LEA R8, P0, R6, c[0x0][0x170], 0x1 ;  /* 0x00005c0006087a11 */ /* 0x002fc800078008ff */
[----:B------:R-:W-:-:S05]  /*2650*/  LEA.HI.X R9, R6, c[0x0][0x174], R7, 0x1, P0 ;  /* 0x00005d0006097a11 */ /* 0x000fca00000f0c07 */
[----:B------:R-:W-:Y:S01]  /*2660*/  @!PT LDS RZ, [RZ] ;  /* 0x00000000fffff984 */ /* 0x000fe20000000800 */
[----:B------:R-:W-:Y:S01]  /*2670*/  @!PT LDS RZ, [RZ] ;  /* 0x00000000fffff984 */ /* 0x000fe20000000800 */
[----:B------:R-:W-:Y:S01]  /*2680*/  @!PT LDS RZ, [RZ] ;  /* 0x00000000fffff984 */ /* 0x000fe20000000800 */
[----:B------:R1:W-:Y:S04]  /*2690*/  LDGSTS.E.BYPASS.LTC128B.128 [R239+0xe000], [R8.64+0x80] ;  /* 0x0e00008008ef7fae */ /* 0x0003e8000b901d52 */
.L_x_132:
[----:B------:R-:W-:Y:S05]  /*26a0*/  BSYNC B0 ;  /* 0x0000000000007941 */ /* 0x000fea0003800000 */
.L_x_131:
[----:B------:R-:W-:Y:S01]  /*26b0*/  ISETP.GE.AND P0, PT, R17, UR6, PT ;  /* 0x0000000611007c0c */ /* 0x000fe2000bf06270 */
[----:B------:R-:W-:-:S12]  /*26c0*/  BSSY B0, `(.L_x_133) ;  /* 0x0000019000007945 */ /* 0x000fd80003800000 */
[----:B------:R1:W-:Y:S04]  /*26d0*/  @P0 STS.128 [R239+0xc800], RZ ;  /* 0x00c800ffef000388 */ /* 0x0003e80000000c00 */
[----:B------:R1:W-:Y:S01]  /*26e0*/  @P0 STS.128 [R239+0xe800], RZ ;  /* 0x00e800ffef000388 */ /* 0x0003e20000000c00 */
[----:B------:R-:W-:Y:S05]  /*26f0*/  @P0 BRA `(.L_x_134) ;  /* 0x0000015000000947 */ /* 0x000fea0003800000 */
[----:B------:R-:W-:Y:S01]  /*2700*/  ISETP.GE.AND P1, PT, R178, c[0x0][0x220], PT ;  /* 0x00008800b2007a0c */ /* 0x000fe20003f26270 */
[----:B-1----:R-:W-:Y:S01]  /*2710*/  IMAD.WIDE.U32 R8, R22, c[0x0][0x1a0], RZ ;  /* 0x0000680016087a25 */ /* 0x002fe200078e00ff */
[----:B------:R-:W-:-:S03]  /*2720*/  ISETP.GE.AND P0, PT, R171, c[0x0][0x220], PT ;  /* 0x00008800ab007a0c */ /* 0x000fc60003f06270 */
[----:B------:R-:W-:Y:S01]  /*2730*/  IMAD R3, R22, c[0x0][0x1a4], RZ ;  /* 0x0000690016037a24 */ /* 0x000fe200078e02ff */
[----:B------:R-:W-:-:S04]  /*2740*/  IADD3 R0, P2, R6, R8, RZ ;  /* 0x0000000806007210 */ /* 0x000fc80007f5e0ff */
[----:B------:R-:W-:-:S03]  /*2750*/  IADD3.X R3, R7, R9, R3, P2, !PT ;  /* 0x0000000907037210 */ /* 0x000fc600017fe403 */
        /* <DEDUP_REMOVED lines=15> */
.L_x_134:
[----:B------:R-:W-:Y:S05]  /*2850*/  BSYNC B0 ;  /* 0x0000000000007941 */ /* 0x000fea0003800000 */
.L_x_133:
[----:B------:R-:W-:Y:S01]  /*2860*/  ISETP.GE.AND P0, PT, R16, UR6, PT ;  /* 0x0000000610007c0c */ /* 0x000fe2000bf06270 */
[----:B------:R-:W-:-:S12]  /*2870*/  BSSY B0, `(.L_x_135) ;  /* 0x0000019000007945 */ /* 0x000fd80003800000 */
[----:B------:R1:W-:Y:S04]  /*2880*/  @P0 STS.128 [R239+0xd000], RZ ;  /* 0x00d000ffef000388 */ /* 0x0003e80000000c00 */
[----:B------:R1:W-:Y:S01]  /*2890*/  @P0 STS.128 [R239+0xf000], RZ ;  /* 0x00f000ffef000388 */ /* 0x0003e20000000c00 */
[----:B------:R-:W-:Y:S05]  /*28a0*/  @P0 BRA `(.L_x_136) ;  /* 0x0000015000000947 */ /* 0x000fea0003800000 */
[----:B------:R-:W-:Y:S01]  /*28b0*/  ISETP.GE.AND P1, PT, R178, c[0x0][0x220], PT ;  /* 0x00008800b2007a0c */ /* 0x000fe20003f26270 */
[----:B------:R-:W-:Y:S01]  /*28c0*/  IMAD.MOV.U32 R3, RZ, RZ, c[0x0][0x1a0] ;  /* 0x00006800ff037624 */ /* 0x000fe200078e00ff */
[----:B------:R-:W-:Y:S01]  /*28d0*/  ISETP.GE.AND P0, PT, R171, c[0x0][0x220], PT ;  /* 0x00008800ab007a0c */ /* 0x000fe20003f06270 */
[----:B-1----:R-:W-:-:S03]  /*28e0*/  IMAD.MOV.U32 R8, RZ, RZ, c[0x0][0x1a4] ;  /* 0x00006900ff087624 */ /* 0x002fc600078e00ff */
[----:B------:R-:W-:-:S04]  /*28f0*/  LEA R0, P2, R3, R6, 0x5 ;  /* 0x0000000603007211 */ /* 0x000fc800078428ff */
        /* <DEDUP_REMOVED lines=16> */
.L_x_136:
[----:B------:R-:W-:Y:S05]  /*2a00*/  BSYNC B0 ;  /* 0x0000000000007941 */ /* 0x000fea0003800000 */
.L_x_135:
[----:B------:R-:W-:Y:S01]  /*2a10*/  ISETP.GE.AND P0, PT, R5, UR6, PT ;  /* 0x0000000605007c0c */ /* 0x000fe2000bf06270 */
[----:B------:R-:W-:-:S12]  /*2a20*/  BSSY B0, `(.L_x_137) ;  /* 0x000001a000007945 */ /* 0x000fd80003800000 */
[----:B------:R1:W-:Y:S04]  /*2a30*/  @P0 STS.128 [R239+0xd800], RZ ;  /* 0x00d800ffef000388 */ /* 0x0003e80000000c00 */
[----:B------:R1:W-:Y:S01]  /*2a40*/  @P0 STS.128 [R239+0xf800], RZ ;  /* 0x00f800ffef000388 */ /* 0x0003e20000000c00 */
[----:B------:R-:W-:Y:S05]  /*2a50*/  @P0 BRA `(.L_x_138) ;  /* 0x0000016000000947 */ /* 0x000fea0003800000 */
[----:B------:R-:W-:Y:S01]  /*2a60*/  ISETP.GE.AND P1, PT, R178, c[0x0][0x220], PT ;  /* 0x00008800b2007a0c */ /* 0x000fe20003f26270 */
[----:B-1----:R-:W-:Y:S01]  /*2a70*/  IMAD.MOV.U32 R8, RZ, RZ, c[0x0][0x1a0] ;  /* 0x00006800ff087624 */ /* 0x002fe200078e00ff */
[----:B------:R-:W-:Y:S01]  /*2a80*/  ULDC UR4, c[0x0][0x1a4] ;  /* 0x0000690000047ab9 */ /* 0x000fe20000000800 */
[----:B------:R-:W-:Y:S01]  /*2a90*/  ISETP.GE.AND P0, PT, R171, c[0x0][0x220], PT ;  /* 0x00008800ab007a0c */ /* 0x000fe20003f06270 */
[----:B------:R-:W-:Y:S01]  /*2aa0*/  UIMAD UR4, UR4, 0x30, URZ ;  /* 0x00000030040478a4 */ /* 0x000fe2000f8e023f */
[----:B------:R-:W-:-:S05]  /*2ab0*/  IMAD.WIDE.U32 R8, R8, 0x30, R6 ;  /* 0x0000003008087825 */ /* 0x000fca00078e0006 */
[----:B------:R-:W-:-:S03]  /*2ac0*/  IADD3 R0, R9, UR4, RZ ;  /* 0x0000000409007c10 */ /* 0x000fc6000fffe0ff */
        /* <DEDUP_REMOVED lines=15> */
.L_x_138:
[----:B------:R-:W-:Y:S05]  /*2bc0*/  BSYNC B0 ;  /* 0x0000000000007941 */ /* 0x000fea0003800000 */
.L_x_137:
[----:B-1----:R-:W-:Y:S01]  /*2bd0*/  SHF.R.S32.HI R7, RZ, 0x4, R21 ;  /* 0x00000004ff077819 */ /* 0x002fe20000011415 */
[C---:B------:R-:W-:Y:S01]  /*2be0*/  IMAD.SHL.U32 R6, R18.reuse, 0x40, RZ ;  /* 0x0000004012067824 */ /* 0x040fe200078e00ff */
[----:B------:R-:W-:Y:S01]  /*2bf0*/  R2P PR, R18, 0x6 ;  /* 0x0000000612007804 */ /* 0x000fe20000000000 */
[----:B------:R-:W-:Y:S01]  /*2c00*/  IMAD.SHL.U32 R3, R19, 0x40, RZ ;  /* 0x0000004013037824 */ /* 0x000fe200078e00ff */
[----:B------:R-:W-:Y:S01]  /*2c10*/  LEA.HI R0, R21, R7, RZ, 0x1 ;  /* 0x0000000715007211 */ /* 0x000fe200078f08ff */
[----:B------:R-:W-:Y:S01]  /*2c20*/  IMAD.SHL.U32 R8, R20, 0x40, RZ ;  /* 0x0000004014087824 */ /* 0x000fe200078e00ff */
[----:B------:R-:W0:Y:S01]  /*2c30*/  LDGDEPBAR ;  /* 0x00000000000079af */ /* 0x000e220000000000 */
[----:B------:R-:W-:Y:S01]  /*2c40*/  IMAD.SHL.U32 R5, R12, 0x8, RZ ;  /* 0x000000080c057824 */ /* 0x000fe200078e00ff */
[----:B------:R-:W-:Y:S01]  /*2c50*/  LOP3.LUT R0, R0, 0xfffffffe, RZ, 0xc0, !PT ;  /* 0xfffffffe00007812 */ /* 0x000fe200078ec0ff */
[----:B------:R-:W-:Y:S01]  /*2c60*/  UISETP.GE.AND UP0, UPT, UR14, 0x41, UPT ;  /* 0x000000410e00788c */ /* 0x000fe2000bf06270 */
[----:B------:R-:W-:-:S02]  /*2c70*/  LOP3.LUT R3, R3, 0x1c0, RZ, 0xc0, !PT ;  /* 0x000001c003037812 */ /* 0x000fc400078ec0ff */
[----:B------:R-:W-:Y:S01]  /*2c80*/  LOP3.LUT R154, R8, 0xfffffe00, RZ, 0xc0, !PT ;  /* 0xfffffe00089a7812 */ /* 0x000fe200078ec0ff */
[----:B------:R-:W-:Y:S01]  /*2c90*/  IMAD.IADD R7, R7, 0x1, -R0 ;  /* 0x0000000107077824 */ /* 0x000fe200078e0a00 */
[----:B------:R-:W-:-:S03]  /*2ca0*/  LOP3.LUT R0, R6, 0x1c0, RZ, 0xc0, !PT ;  /* 0x000001c006007812 */ /* 0x000fc600078ec0ff */
[----:B------:R-:W-:Y:S01]  /*2cb0*/  IMAD.SHL.U32 R6, R7, 0x8, RZ ;  /* 0x0000000807067824 */ /* 0x000fe200078e00ff */
[----:B------:R-:W-:Y:S02]  /*2cc0*/  LOP3.LUT R8, R0, 0x8, R5, 0xf8, !PT ;  /* 0x0000000800087812 */ /* 0x000fe400078ef805 */
[----:B------:R-:W-:Y:S02]  /*2cd0*/  SHF.R.U32.HI R0, RZ, 0x3, R0 ;  /* 0x00000003ff007819 */ /* 0x000fe40000011600 */
[----:B------:R-:W-:Y:S02]  /*2ce0*/  LOP3.LUT R6, R3, 0x8, R6, 0xf8, !PT ;  /* 0x0000000803067812 */ /* 0x000fe400078ef806 */
[----:B------:R-:W-:Y:S01]  /*2cf0*/  SHF.R.U32.HI R5, RZ, 0x3, R3 ;  /* 0x00000003ff057819 */ /* 0x000fe20000011603 */
[----:B------:R-:W-:Y:S01]  /*2d00*/  IMAD R3, R152, 0x400, R154 ;  /* 0x0000040098037824 */ /* 0x000fe200078e029a */
[----:B------:R-:W-:Y:S02]  /*2d10*/  LOP3.LUT R0, R8, R0, RZ, 0x3c, !PT ;  /* 0x0000000008007212 */ /* 0x000fe400078e3cff */
[----:B------:R-:W-:Y:S01]  /*2d20*/  LOP3.LUT R153, R6, R5, RZ, 0x3c, !PT ;  /* 0x0000000506997212 */ /* 0x000fe200078e3cff */
[----:B------:R-:W-:-:S02]  /*2d30*/  IMAD.SHL.U32 R5, R155, 0x2, RZ ;  /* 0x000000029b057824 */ /* 0x000fc400078e00ff */
[----:B------:R-:W-:Y:S02]  /*2d40*/  IMAD R0, R7, 0x200, R0 ;  /* 0x0000020007007824 */ /* 0x000fe400078e0200 */
[----:B------:R-:W-:Y:S01]  /*2d50*/  IMAD.IADD R3, R153, 0x1, R3 ;  /* 0x0000000199037824 */ /* 0x000fe200078e0203 */
[----:B------:R-:W-:Y:S01]  /*2d60*/  LOP3.LUT R5, R5, 0x6, RZ, 0xc0, !PT ;  /* 0x0000000605057812 */ /* 0x000fe200078ec0ff */
[----:B------:R-:W-:Y:S02]  /*2d70*/  IMAD.SHL.U32 R220, R0, 0x2, RZ ;  /* 0x0000000200dc7824 */ /* 0x000fe400078e00ff */
[----:B------:R-:W-:Y:S01]  /*2d80*/  IMAD.SHL.U32 R227, R3, 0x2, RZ ;  /* 0x0000000203e37824 */ /* 0x000fe200078e00ff */
[----:B------:R-:W-:Y:S02]  /*2d90*/  SHF.R.S32.HI R3, RZ, 0x1f, R152 ;  /* 0x0000001fff037819 */ /* 0x000fe40000011498 */
[----:B------:R-:W-:Y:S01]  /*2da0*/  LDSM.16.M88.4 R32, [R220+0x8000] ;  /* 0x00800000dc20783b */ /* 0x000fe20000000200 */
[----:B------:R-:W-:Y:S01]  /*2db0*/  IADD3 R0, R220, 0x8000, RZ ;  /* 0x00008000dc007810 */ /* 0x000fe20007ffe0ff */
[--C-:B------:R-:W-:Y:S01]  /*2dc0*/  IMAD R228, R4, 0x2, R227.reuse ;  /* 0x0000000204e47824 */ /* 0x100fe200078e02e3 */
[----:B------:R-:W-:Y:S01]  /*2dd0*/  IADD3 R231, R220, 0x8020, RZ ;  /* 0x00008020dce77810 */ /* 0x000fe20007ffe0ff */
[----:B------:R-:W1:Y:S01]  /*2de0*/  LDSM.16.M88.4 R12, [R227] ;  /* 0x00000000e30c783b */ /* 0x000e620000000200 */
[----:B------:R-:W-:Y:S01]  /*2df0*/  @P1 IADD3 R231, R0, -0x20, RZ ;  /* 0xffffffe000e71810 */ /* 0x000fe20007ffe0ff */
[----:B------:R-:W-:Y:S01]  /*2e00*/  IMAD.MOV.U32 R0, RZ, RZ, 0x40 ;  /* 0x00000040ff007424 */ /* 0x000fe200078e00ff */
[----:B------:R-:W-:Y:S01]  /*2e10*/  LEA.HI R3, R3, R152, RZ, 0x2 ;  /* 0x0000009803037211 */ /* 0x000fe200078f10ff */
[----:B--2---:R-:W2:Y:S01]  /*2e20*/  LDSM.16.M88.4 R8, [R227+0x2000] ;  /* 0x00200000e308783b */ /* 0x004ea20000000200 */
[C---:B------:R-:W-:Y:S01]  /*2e30*/  IMAD R230, R2.reuse, 0x2, R227 ;  /* 0x0000000202e67824 */ /* 0x040fe200078e02e3 */
[----:B------:R-:W-:Y:S01]  /*2e40*/  IADD3 R238, R231, 0x800, RZ ;  /* 0x00000800e7ee7810 */ /* 0x000fe20007ffe0ff */
[----:B------:R-:W-:Y:S01]  /*2e50*/  IMAD R229, R2, 0x2, R228 ;  /* 0x0000000202e57824 */ /* 0x000fe200078e02e4 */
[----:B------:R-:W5:Y:S01]  /*2e60*/  LDSM.16.M88.4 R28, [R220+0x8800] ;  /* 0x00880000dc1c783b */ /* 0x000f620000000200 */
[----:B------:R-:W-:-:S02]  /*2e70*/  SEL R0, R0, 0xffffffc0, !P2 ;  /* 0xffffffc000007807 */ /* 0x000fc40005000000 */
[----:B------:R-:W-:Y:S01]  /*2e80*/  LOP3.LUT R3, R3, 0xfffffffc, RZ, 0xc0, !PT ;  /* 0xfffffffc03037812 */ /* 0x000fe200078ec0ff */
[----:B------:R-:W3:Y:S01]  /*2e90*/  LDSM.16.M88.4 R24, [R220+0x9000] ;  /* 0x00900000dc18783b */ /* 0x000ee20000000200 */
[C---:B------:R-:W-:Y:S01]  /*2ea0*/  IADD3 R237, R231.reuse, 0x1000, RZ ;  /* 0x00001000e7ed7810 */ /* 0x040fe20007ffe0ff */
[----:B------:R-:W-:Y:S01]  /*2eb0*/  IMAD.IADD R226, R220, 0x1, R0 ;  /* 0x00000001dce27824 */ /* 0x000fe200078e0200 */
[C---:B------:R-:W-:Y:S01]  /*2ec0*/  IADD3 R236, R231.reuse, 0x1800, RZ ;  /* 0x00001800e7ec7810 */ /* 0x040fe20007ffe0ff */
[----:B------:R-:W4:Y:S01]  /*2ed0*/  LDSM.16.M88.4 R20, [R220+0x9800] ;  /* 0x00980000dc14783b */ /* 0x000f220000000200 */
[----:B------:R-:W-:Y:S01]  /*2ee0*/  IMAD.IADD R225, R0, 0x1, R231 ;  /* 0x0000000100e17824 */ /* 0x000fe200078e02e7 */
[C---:B------:R-:W-:Y:S01]  /*2ef0*/  IADD3 R235, R231.reuse, 0x2000, RZ ;  /* 0x00002000e7eb7810 */ /* 0x040fe20007ffe0ff */
[----:B------:R-:W-:Y:S01]  /*2f00*/  IMAD.U32 R0, RZ, RZ, UR12 ;  /* 0x0000000cff007e24 */ /* 0x000fe2000f8e00ff */
[----:B------:R-:W-:Y:S01]  /*2f10*/  LDSM.16.M88.4 R52, [R231] ;  /* 0x00000000e734783b */ /* 0x000fe20000000200 */
[----:B------:R-:W-:Y:S01]  /*2f20*/  IMAD.IADD R3, R152, 0x1, -R3 ;  /* 0x0000000198037824 */ /* 0x000fe200078e0a03 */
[C---:B------:R-:W-:Y:S01]  /*2f30*/  IADD3 R234, R231.reuse, 0x2800, RZ ;  /* 0x00002800e7ea7810 */ /* 0x040fe20007ffe0ff */
[----:B------:R-:W-:Y:S01]  /*2f40*/  IMAD R0, R0, 0x40, R5 ;  /* 0x0000004000007824 */ /* 0x000fe200078e0205 */
[----:B------:R-:W3:Y:S01]  /*2f50*/  LDSM.16.M88.4 R16, [R228+0x2000] ;  /* 0x00200000e410783b */ /* 0x000ee20000000200 */
[----:B------:R-:W-:-:S02]  /*2f60*/  IADD3 R233, R231, 0x3000, RZ ;  /* 0x00003000e7e97810 */ /* 0x000fc40007ffe0ff */
[----:B------:R-:W-:Y:S01]  /*2f70*/  IADD3 R232, R231, 0x3800, RZ ;  /* 0x00003800e7e87810 */ /* 0x000fe20007ffe0ff */
[----:B------:R-:W3:Y:S01]  /*2f80*/  LDSM.16.M88.4 R44, [R231+0x800] ;  /* 0x00080000e72c783b */ /* 0x000ee20000000200 */
[C---:B------:R-:W-:Y:S02]  /*2f90*/  ISETP.GE.AND P1, PT, R0.reuse, UR14, PT ;  /* 0x0000000e00007c0c */ /* 0x040fe4000bf26270 */
[C---:B------:R-:W-:Y:S01]  /*2fa0*/  IADD3 R5, R0.reuse, 0x1, RZ ;  /* 0x0000000100057810 */ /* 0x040fe20007ffe0ff */
[----:B------:R-:W3:Y:S01]  /*2fb0*/  LDSM.16.M88.4 R48, [R231+0x1800] ;  /* 0x00180000e730783b */ /* 0x000ee20000000200 */
[----:B------:R-:W-:Y:S02]  /*2fc0*/  IADD3 R6, R0, 0x8, RZ ;  /* 0x0000000800067810 */ /* 0x000fe40007ffe0ff */
[----:B------:R-:W-:Y:S01]  /*2fd0*/  ISETP.GE.AND P0, PT, R5, UR14, PT ;  /* 0x0000000e05007c0c */ /* 0x000fe2000bf06270 */
[----:B------:R-:W3:Y:S01]  /*2fe0*/  LDSM.16.M88.4 R40, [R231+0x1000] ;  /* 0x00100000e728783b */ /* 0x000ee20000000200 */
[----:B------:R-:W-:-:S02]  /*2ff0*/  ISETP.GE.AND P6, PT, R6, UR14, PT ;  /* 0x0000000e06007c0c */ /* 0x000fc4000bfc6270 */
[C---:B------:R-:W-:Y:S01]  /*3000*/  IADD3 R6, R0.reuse, 0x10, RZ ;  /* 0x0000001000067810 */ /* 0x040fe20007ffe0ff */
[-C--:B-1----:R-:W-:Y:S01]  /*3010*/  HMMA.16816.F32.BF16 R108, R12, R32.reuse, RZ ;  /* 0x000000200c6c723c */ /* 0x082fe200000418ff */
[----:B------:R1:W-:Y:S01]  /*3020*/  STL [R1+0x4c], R3 ;  /* 0x00004c0301007387 */ /* 0x0003e20000100800 */
[----:B------:R-:W-:Y:S02]  /*3030*/  IADD3 R5, R0, 0x11, RZ ;  /* 0x0000001100057810 */ /* 0x000fe40007ffe0ff */
[----:B------:R-:W-:Y:S02]  /*3040*/  ISETP.GE.AND P4, PT, R6, UR14, PT ;  /* 0x0000000e06007c0c */ /* 0x000fe4000bf86270 */
[----:B------:R-:W-:Y:S02]  /*3050*/  ISETP.GE.AND P3, PT, R5, UR14, PT ;  /* 0x0000000e05007c0c */ /* 0x000fe4000bf66270 */
[C---:B--2---:R-:W-:Y:S08]  /*3060*/  HMMA.16816.F32.BF16 R36, R8.reuse, R32, RZ ;  /* 0x000000200824723c */ /* 0x044ff000000418ff */
[-C--:B------:R-:W-:Y:S08]  /*3070*/  HMMA.16816.F32.BF16 R80, R8, R34.reuse, RZ ;  /* 0x000000220850723c */ /* 0x080ff000000418ff */
[----:B------:R-:W-:Y:S01]  /*3080*/  HMMA.16816.F32.BF16 R104, R12, R34, RZ ;  /* 0x000000220c68723c */ /* 0x000fe200000418ff */
[----:B-1----:R-:W-:-:S04]  /*3090*/  IADD3 R3, R0, 0x9, RZ ;  /* 0x0000000900037810 */ /* 0x002fc80007ffe0ff */
[----:B------:R-:W-:-:S03]  /*30a0*/  ISETP.GE.AND P5, PT, R3, UR14, PT ;  /* 0x0000000e03007c0c */ /* 0x000fc6000bfa6270 */
[----:B-----5:R-:W-:Y:S01]  /*30b0*/  HMMA.16816.F32.BF16 R32, R8, R28, RZ ;  /* 0x0000001c0820723c */ /* 0x020fe200000418ff */
[----:B------:R-:W-:-:S04]  /*30c0*/  IADD3 R3, R0, 0x18, RZ ;  /* 0x0000001800037810 */ /* 0x000fc80007ffe0ff */
[----:B------:R-:W-:Y:S02]  /*30d0*/  ISETP.GE.AND P2, PT, R3, UR14, PT ;  /* 0x0000000e03007c0c */ /* 0x000fe4000bf46270 */
[----:B------:R-:W-:Y:S01]  /*30e0*/  IADD3 R3, R0, 0x19, RZ ;  /* 0x0000001900037810 */ /* 0x000fe20007ffe0ff */
[C---:B---3--:R-:W-:Y:S08]  /*30f0*/  HMMA.16816.F32.BF16 R56, R8.reuse, R24, RZ ;  /* 0x000000180838723c */ /* 0x048ff000000418ff */
[C---:B----4-:R-:W-:Y:S08]  /*3100*/  HMMA.16816.F32.BF16 R60, R8.reuse, R20, RZ ;  /* 0x00000014083c723c */ /* 0x050ff000000418ff */
[C---:B------:R-:W-:Y:S08]  /*3110*/  HMMA.16816.F32.BF16 R96, R8.reuse, R30, RZ ;  /* 0x0000001e0860723c */ /* 0x040ff000000418ff */
[C---:B------:R-:W-:Y:S08]  /*3120*/  HMMA.16816.F32.BF16 R100, R8.reuse, R26, RZ ;  /* 0x0000001a0864723c */ /* 0x040ff000000418ff */
[----:B------:R-:W-:Y:S01]  /*3130*/  HMMA.16816.F32.BF16 R92, R8, R22, RZ ;  /* 0x00000016085c723c */ /* 0x000fe200000418ff */
[----:B------:R-:W1:Y:S07]  /*3140*/  LDSM.16.M88.4 R8, [R228] ;  /* 0x00000000e408783b */ /* 0x000e6e0000000200 */
[C---:B------:R-:W-:Y:S08]  /*3150*/  HMMA.16816.F32.BF16 R88, R12.reuse, R28, RZ ;  /* 0x0000001c0c58723c */ /* 0x040ff000000418ff */
[C---:B------:R-:W-:Y:S01]  /*3160*/  HMMA.16816.F32.BF16 R84, R12.reuse, R30, RZ ;  /* 0x0000001e0c54723c */ /* 0x040fe200000418ff */
[----:B------:R-:W-:Y:S07]  /*3170*/  LDSM.16.M88.4 R28, [R226+0x9000] ;  /* 0x00900000e21c783b */ /* 0x000fee0000000200 */
[C---:B------:R-:W-:Y:S08]  /*3180*/  HMMA.16816.F32.BF16 R76, R12.reuse, R24, RZ ;  /* 0x000000180c4c723c */ /* 0x040ff000000418ff */
[C---:B------:R-:W-:Y:S01]  /*3190*/  HMMA.16816.F32.BF16 R72, R12.reuse, R26, RZ ;  /* 0x0000001a0c48723c */ /* 0x040fe200000418ff */
[----:B------:R-:W-:Y:S07]  /*31a0*/  LDSM.16.M88.4 R24, [R226+0x9800] ;  /* 0x00980000e218783b */ /* 0x000fee0000000200 */
[C---:B------:R-:W-:Y:S08]  /*31b0*/  HMMA.16816.F32.BF16 R68, R12.reuse, R20, RZ ;  /* 0x000000140c44723c */ /* 0x040ff000000418ff */
[----:B------:R-:W-:Y:S01]  /*31c0*/  HMMA.16816.F32.BF16 R64, R12, R22, RZ ;  /* 0x000000160c40723c */ /* 0x000fe200000418ff */
[----:B------:R-:W2:Y:S04]  /*31d0*/  LDSM.16.M88.4 R20, [R230+0x2000] ;  /* 0x00200000e614783b */ /* 0x000ea80000000200 */
[----:B------:R-:W-:Y:S03]  /*31e0*/  LDSM.16.M88.4 R12, [R230] ;  /* 0x00000000e60c783b */ /* 0x000fe60000000200 */
[C---:B------:R-:W-:Y:S01]  /*31f0*/  HMMA.16816.F32.BF16 R112, R16.reuse, R52, R36 ;  /* 0x000000341070723c */ /* 0x040fe20000041824 */
[----:B------:R-:W3:Y:S07]  /*3200*/  LDSM.16.M88.4 R36, [R226+0x8000] ;  /* 0x00800000e224783b */ /* 0x000eee0000000200 */
[C---:B------:R-:W-:Y:S01]  /*3210*/  HMMA.16816.F32.BF16 R124, R16.reuse, R44, R32 ;  /* 0x0000002c107c723c */ /* 0x040fe20000041820 */
[----:B------:R-:W4:Y:S07]  /*3220*/  LDSM.16.M88.4 R32, [R226+0x8800] ;  /* 0x00880000e220783b */ /* 0x000f2e0000000200 */
[C---:B------:R-:W-:Y:S08]  /*3230*/  HMMA.16816.F32.BF16 R60, R16.reuse, R48, R60 ;  /* 0x00000030103c723c */ /* 0x040ff0000004183c */
[C---:B------:R-:W-:Y:S08]  /*3240*/  HMMA.16816.F32.BF16 R120, R16.reuse, R46, R96 ;  /* 0x0000002e1078723c */ /* 0x040ff00000041860 */
[C---:B------:R-:W-:Y:S08]  /*3250*/  HMMA.16816.F32.BF16 R56, R16.reuse, R40, R56 ;  /* 0x000000281038723c */ /* 0x040ff00000041838 */
[C---:B------:R-:W-:Y:S08]  /*3260*/  HMMA.16816.F32.BF16 R132, R16.reuse, R54, R80 ;  /* 0x000000361084723c */ /* 0x040ff00000041850 */
[C---:B------:R-:W-:Y:S08]  /*3270*/  HMMA.16816.F32.BF16 R116, R16.reuse, R42, R100 ;  /* 0x0000002a1074723c */ /* 0x040ff00000041864 */
[----:B------:R-:W-:Y:S01]  /*3280*/  HMMA.16816.F32.BF16 R96, R16, R50, R92 ;  /* 0x000000321060723c */ /* 0x000fe2000004185c */
[----:B------:R-:W-:Y:S07]  /*3290*/  LDSM.16.M88.4 R16, [R225+0x1000] ;  /* 0x00100000e110783b */ /* 0x000fee0000000200 */
[C---:B-1----:R-:W-:Y:S08]  /*32a0*/  HMMA.16816.F32.BF16 R128, R8.reuse, R44, R88 ;  /* 0x0000002c0880723c */ /* 0x042ff00000041858 */
[C---:B------:R-:W-:Y:S08]  /*32b0*/  HMMA.16816.F32.BF16 R136, R8.reuse, R40, R76 ;  /* 0x000000280888723c */ /* 0x040ff0000004184c */
[C---:B------:R-:W-:Y:S01]  /*32c0*/  HMMA.16816.F32.BF16 R88, R8.reuse, R46, R84 ;  /* 0x0000002e0858723c */ /* 0x040fe20000041854 */
[----:B------:R-:W-:Y:S07]  /*32d0*/  LDSM.16.M88.4 R44, [R225+0x800] ;  /* 0x00080000e12c783b */ /* 0x000fee0000000200 */
[C---:B------:R-:W-:Y:S08]  /*32e0*/  HMMA.16816.F32.BF16 R100, R8.reuse, R52, R108 ;  /* 0x000000340864723c */ /* 0x040ff0000004186c */
[C---:B------:R-:W-:Y:S08]  /*32f0*/  HMMA.16816.F32.BF16 R140, R8.reuse, R48, R68 ;  /* 0x00000030088c723c */ /* 0x040ff00000041844 */
[C---:B------:R-:W-:Y:S01]  /*3300*/  HMMA.16816.F32.BF16 R92, R8.reuse, R54, R104 ;  /* 0x00000036085c723c */ /* 0x040fe20000041868 */
[----:B------:R-:W-:Y:S07]  /*3310*/  LDSM.16.M88.4 R52, [R225+0x1800] ;  /* 0x00180000e134783b */ /* 0x000fee0000000200 */
[C---:B------:R-:W-:Y:S08]  /*3320*/  HMMA.16816.F32.BF16 R84, R8.reuse, R42, R72 ;  /* 0x0000002a0854723c */ /* 0x040ff00000041848 */
[----:B------:R-:W-:Y:S01]  /*3330*/  HMMA.16816.F32.BF16 R76, R8, R50, R64 ;  /* 0x00000032084c723c */ /* 0x000fe20000041840 */
[----:B------:R-:W-:Y:S04]  /*3340*/  LDSM.16.M88.4 R48, [R225] ;  /* 0x00000000e130783b */ /* 0x000fe80000000200 */
[----:B------:R-:W1:Y:S03]  /*3350*/  LDSM.16.M88.4 R8, [R229+0x2000] ;  /* 0x00200000e508783b */ /* 0x000e660000000200 */
[C---:B--2---:R-:W-:Y:S08]  /*3360*/  HMMA.16816.F32.BF16 R80, R20.reuse, R24, R60 ;  /* 0x000000181450723c */ /* 0x044ff0000004183c */
[C---:B---3--:R-:W-:Y:S08]  /*3370*/  HMMA.16816.F32.BF16 R72, R20.reuse, R36, R112 ;  /* 0x000000241448723c */ /* 0x048ff00000041870 */
[C---:B----4-:R-:W-:Y:S08]  /*3380*/  HMMA.16816.F32.BF16 R64, R20.reuse, R32, R124 ;  /* 0x000000201440723c */ /* 0x050ff0000004187c */
[C---:B------:R-:W-:Y:S08]  /*3390*/  HMMA.16816.F32.BF16 R56, R20.reuse, R28, R56 ;  /* 0x0000001c1438723c */ /* 0x040ff00000041838 */
[C---:B------:R-:W-:Y:S08]  /*33a0*/  HMMA.16816.F32.BF16 R68, R20.reuse, R38, R132 ;  /* 0x000000261444723c */ /* 0x040ff00000041884 */
[C---:B------:R-:W-:Y:S08]  /*33b0*/  HMMA.16816.F32.BF16 R60, R20.reuse, R34, R120 ;  /* 0x00000022143c723c */ /* 0x040ff00000041878 */
[C---:B------:R-:W-:Y:S08]  /*33c0*/  HMMA.16816.F32.BF16 R40, R20.reuse, R30, R116 ;  /* 0x0000001e1428723c */ /* 0x040ff00000041874 */
[----:B------:R-:W-:Y:S01]  /*33d0*/  HMMA.16816.F32.BF16 R108, R20, R26, R96 ;  /* 0x0000001a146c723c */ /* 0x000fe20000041860 */
[----:B------:R-:W2:Y:S07]  /*33e0*/  LDSM.16.M88.4 R20, [R229] ;  /* 0x00000000e514783b */ /* 0x000eae0000000200 */
[C---:B------:R-:W-:Y:S08]  /*33f0*/  HMMA.16816.F32.BF16 R112, R12.reuse, R36, R100 ;  /* 0x000000240c70723c */ /* 0x040ff00000041864 */
[C---:B------:R-:W-:Y:S08]  /*3400*/  HMMA.16816.F32.BF16 R96, R12.reuse, R34, R88 ;  /* 0x000000220c60723c */ /* 0x040ff00000041858 */
[C---:B------:R-:W-:Y:S01]  /*3410*/  HMMA.16816.F32.BF16 R104, R12.reuse, R38, R92 ;  /* 0x000000260c68723c */ /* 0x040fe2000004185c */
[----:B------:R-:W-:Y:S07]  /*3420*/  LDSM.16.M88.4 R36, [R220+0xb000] ;  /* 0x00b00000dc24783b */ /* 0x000fee0000000200 */
[C---:B------:R-:W-:Y:S08]  /*3430*/  HMMA.16816.F32.BF16 R88, R12.reuse, R30, R84 ;  /* 0x0000001e0c58723c */ /* 0x040ff00000041854 */
[C---:B------:R-:W-:Y:S01]  /*3440*/  HMMA.16816.F32.BF16 R100, R12.reuse, R32, R128 ;  /* 0x000000200c64723c */ /* 0x040fe20000041880 */
[----:B------:R-:W-:Y:S07]  /*3450*/  LDSM.16.M88.4 R32, [R220+0xb800] ;  /* 0x00b80000dc20783b */ /* 0x000fee0000000200 */
[C---:B------:R-:W-:Y:S01]  /*3460*/  HMMA.16816.F32.BF16 R92, R12.reuse, R28, R136 ;  /* 0x0000001c0c5c723c */ /* 0x040fe20000041888 */
[----:B------:R-:W-:Y:S07]  /*3470*/  LDSM.16.M88.4 R28, [R220+0xa000] ;  /* 0x00a00000dc1c783b */ /* 0x000fee0000000200 */
[----:B------:R-:W-:Y:S08]  /*3480*/  HMMA.16816.F32.BF16 R84, R12, R24, R140 ;  /* 0x000000180c54723c */ /* 0x000ff0000004188c */
[C---:B-1----:R-:W-:Y:S01]  /*3490*/  HMMA.16816.F32.BF16 R148, R8.reuse, R48, R72 ;  /* 0x000000300894723c */ /* 0x042fe20000041848 */
[----:B------:R-:W-:Y:S07]  /*34a0*/  LDSM.16.M88.4 R72, [R231+0x2800] ;  /* 0x00280000e748783b */ /* 0x000fee0000000200 */
[C---:B------:R-:W-:Y:S08]  /*34b0*/  HMMA.16816.F32.BF16 R144, R8.reuse, R50, R68 ;  /* 0x000000320890723c */ /* 0x040ff00000041844 */
[C---:B------:R-:W-:Y:S08]  /*34c0*/  HMMA.16816.F32.BF16 R140, R8.reuse, R44, R64 ;  /* 0x0000002c088c723c */ /* 0x040ff00000041840 */
[C---:B------:R-:W-:Y:S08]  /*34d0*/  HMMA.16816.F32.BF16 R136, R8.reuse, R46, R60 ;  /* 0x0000002e0888723c */ /* 0x040ff0000004183c */
[C---:B------:R-:W-:Y:S01]  /*34e0*/  HMMA.16816.F32.BF16 R132, R8.reuse, R16, R56 ;  /* 0x000000100884723c */ /* 0x040fe20000041838 */
[----:B------:R-:W-:Y:S07]  /*34f0*/  LDSM.16.M88.4 R56, [R231+0x2000] ;  /* 0x00200000e738783b */ /* 0x000fee0000000200 */
[C---:B------:R-:W-:Y:S01]  /*3500*/  HMMA.16816.F32.BF16 R128, R8.reuse, R18, R40 ;  /* 0x000000120880723c */ /* 0x040fe20000041828 */
[----:B------:R-:W-:Y:S07]  /*3510*/  LDSM.16.M88.4 R40, [R220+0xa800] ;  /* 0x00a80000dc28783b */ /* 0x000fee0000000200 */
[C---:B------:R-:W-:Y:S08]  /*3520*/  HMMA.16816.F32.BF16 R124, R8.reuse, R52, R80 ;  /* 0x00000034087c723c */ /* 0x040ff00000041850 */
[----:B------:R-:W-:Y:S01]  /*3530*/  HMMA.16816.F32.BF16 R116, R8, R54, R108 ;  /* 0x000000360874723c */ /* 0x000fe2000004186c */
[----:B------:R-:W1:Y:S07]  /*3540*/  LDSM.16.M88.4 R8, [R227+0x4000] ;  /* 0x00400000e308783b */ /* 0x000e6e0000000200 */
[----:B------:R-:W-:Y:S01]  /*3550*/  HMMA.16816.F32.BF16 R76, R12, R26, R76 ;  /* 0x0000001a0c4c723c */ /* 0x000fe2000004184c */
[----:B------:R-:W3:Y:S07]  /*3560*/  LDSM.16.M88.4 R12, [R227+0x6000] ;  /* 0x00600000e30c783b */ /* 0x000eee0000000200 */
[C---:B--2---:R-:W-:Y:S08]  /*3570*/  HMMA.16816.F32.BF16 R24, R20.reuse, R48, R112 ;  /* 0x000000301418723c */ /* 0x044ff00000041870 */
[C---:B------:R-:W-:Y:S08]  /*3580*/  HMMA.16816.F32.BF16 R120, R20.reuse, R50, R104 ;  /* 0x000000321478723c */ /* 0x040ff00000041868 */
[C---:B------:R-:W-:Y:S08]  /*3590*/  HMMA.16816.F32.BF16 R112, R20.reuse, R44, R100 ;  /* 0x0000002c1470723c */ /* 0x040ff00000041864 */
[C---:B------:R-:W-:Y:S08]  /*35a0*/  HMMA.16816.F32.BF16 R104, R20.reuse, R16, R92 ;  /* 0x000000101468723c */ /* 0x040ff0000004185c */
[C---:B------:R-:W-:Y:S08]  /*35b0*/  HMMA.16816.F32.BF16 R108, R20.reuse, R46, R96 ;  /* 0x0000002e146c723c */ /* 0x040ff00000041860 */
[C---:B------:R-:W-:Y:S01]  /*35c0*/  HMMA.16816.F32.BF16 R92, R20.reuse, R18, R88 ;  /* 0x00000012145c723c */ /* 0x040fe20000041858 */
[----:B------:R-:W2:Y:S07]  /*35d0*/  LDSM.16.M88.4 R16, [R228+0x6000] ;  /* 0x00600000e410783b */ /* 0x000eae0000000200 */
[C---:B------:R-:W-:Y:S01]  /*35e0*/  HMMA.16816.F32.BF16 R80, R20.reuse, R52, R84 ;  /* 0x000000341450723c */ /* 0x040fe20000041854 */
[----:B------:R-:W-:Y:S07]  /*35f0*/  LDSM.16.M88.4 R84, [R231+0x3000] ;  /* 0x00300000e754783b */ /* 0x000fee0000000200 */
[----:B------:R-:W-:Y:S01]  /*3600*/  HMMA.16816.F32.BF16 R68, R20, R54, R76 ;  /* 0x000000361444723c */ /* 0x000fe2000004184c */
[----:B------:R-:W-:Y:S07]  /*3610*/  LDSM.16.M88.4 R76, [R231+0x3800] ;  /* 0x00380000e74c783b */ /* 0x000fee0000000200 */
[-C--:B-1----:R-:W-:Y:S01]  /*3620*/  HMMA.16816.F32.BF16 R100, R8, R28.reuse, R24 ;  /* 0x0000001c0864723c */ /* 0x082fe20000041818 */
[----:B------:R-:W1:Y:S07]  /*3630*/  LDSM.16.M88.4 R24, [R228+0x4000] ;  /* 0x00400000e418783b */ /* 0x000e6e0000000200 */
[C---:B---3--:R-:W-:Y:S08]  /*3640*/  HMMA.16816.F32.BF16 R64, R12.reuse, R28, R148 ;  /* 0x0000001c0c40723c */ /* 0x048ff00000041894 */
[C---:B------:R-:W-:Y:S08]  /*3650*/  HMMA.16816.F32.BF16 R60, R12.reuse, R30, R144 ;  /* 0x0000001e0c3c723c */ /* 0x040ff00000041890 */
[C---:B------:R-:W-:Y:S08]  /*3660*/  HMMA.16816.F32.BF16 R96, R12.reuse, R34, R116 ;  /* 0x000000220c60723c */ /* 0x040ff00000041874 */
[----:B------:R-:W-:Y:S08]  /*3670*/  HMMA.16816.F32.BF16 R88, R12, R32, R124 ;  /* 0x000000200c58723c */ /* 0x000ff0000004187c */
[C---:B------:R-:W-:Y:S08]  /*3680*/  HMMA.16816.F32.BF16 R116, R8.reuse, R30, R120 ;  /* 0x0000001e0874723c */ /* 0x040ff00000041878 */
[C---:B------:R-:W-:Y:S08]  /*3690*/  HMMA.16816.F32.BF16 R28, R8.reuse, R40, R112 ;  /* 0x00000028081c723c */ /* 0x040ff00000041870 */
[----:B------:R-:W-:Y:S08]  /*36a0*/  HMMA.16816.F32.BF16 R124, R8, R36, R104 ;  /* 0x00000024087c723c */ /* 0x000ff00000041868 */
[C---:B------:R-:W-:Y:S08]  /*36b0*/  HMMA.16816.F32.BF16 R52, R12.reuse, R40, R140 ;  /* 0x000000280c34723c */ /* 0x040ff0000004188c */
[C---:B------:R-:W-:Y:S08]  /*36c0*/  HMMA.16816.F32.BF16 R48, R12.reuse, R42, R136 ;  /* 0x0000002a0c30723c */ /* 0x040ff00000041888 */
[C---:B------:R-:W-:Y:S08]  /*36d0*/  HMMA.16816.F32.BF16 R44, R12.reuse, R36, R132 ;  /* 0x000000240c2c723c */ /* 0x040ff00000041884 */
[----:B------:R-:W-:Y:S01]  /*36e0*/  HMMA.16816.F32.BF16 R20, R12, R38, R128 ;  /* 0x000000260c14723c */ /* 0x000fe20000041880 */
[----:B------:R-:W-:Y:S07]  /*36f0*/  LDSM.16.M88.4 R12, [R230+0x4000] ;  /* 0x00400000e60c783b */ /* 0x000fee0000000200 */
[C---:B------:R-:W-:Y:S01]  /*3700*/  HMMA.16816.F32.BF16 R120, R8.reuse, R42, R108 ;  /* 0x0000002a0878723c */ /* 0x040fe2000004186c */
[----:B------:R-:W-:Y:S07]  /*3710*/  LDSM.16.M88.4 R40, [R226+0xa800] ;  /* 0x00a80000e228783b */ /* 0x000fee0000000200 */
[C---:B------:R-:W-:Y:S01]  /*3720*/  HMMA.16816.F32.BF16 R112, R8.reuse, R38, R92 ;  /* 0x000000260870723c */ /* 0x040fe2000004185c */
[----:B------:R-:W-:Y:S07]  /*3730*/  LDSM.16.M88.4 R36, [R226+0xa000] ;  /* 0x00a00000e224783b */ /* 0x000fee0000000200 */
[C---:B------:R-:W-:Y:S08]  /*3740*/  HMMA.16816.F32.BF16 R80, R8.reuse, R32, R80 ;  /* 0x000000200850723c */ /* 0x040ff00000041850 */
[----:B------:R-:W-:Y:S01]  /*3750*/  HMMA.16816.F32.BF16 R104, R8, R34, R68 ;  /* 0x000000220868723c */ /* 0x000fe20000041844 */
[----:B------:R-:W3:Y:S04]  /*3760*/  LDSM.16.M88.4 R8, [R230+0x6000] ;  /* 0x00600000e608783b */ /* 0x000ee80000000200 */
[----:B------:R-:W-:Y:S03]  /*3770*/  LDSM.16.M88.4 R32, [R226+0xb800] ;  /* 0x00b80000e220783b */ /* 0x000fe60000000200 */
[C---:B--2---:R-:W-:Y:S08]  /*3780*/  HMMA.16816.F32.BF16 R68, R16.reuse, R56, R64 ;  /* 0x000000381044723c */ /* 0x044ff00000041840 */
[----:B------:R-:W-:Y:S08]  /*3790*/  HMMA.16816.F32.BF16 R108, R16, R58, R60 ;  /* 0x0000003a106c723c */ /* 0x000ff0000004183c */
[----:B-1----:R-:W-:Y:S08]  /*37a0*/  HMMA.16816.F32.BF16 R60, R24, R56, R100 ;  /* 0x00000038183c723c */ /* 0x002ff00000041864 */
[C---:B------:R-:W-:Y:S08]  /*37b0*/  HMMA.16816.F32.BF16 R144, R16.reuse, R72, R52 ;  /* 0x000000481090723c */ /* 0x040ff00000041834 */
[C---:B------:R-:W-:Y:S01]  /*37c0*/  HMMA.16816.F32.BF16 R140, R16.reuse, R74, R48 ;  /* 0x0000004a108c723c */ /* 0x040fe20000041830 */
[----:B------:R-:W-:Y:S07]  /*37d0*/  LDSM.16.M88.4 R48, [R225+0x2800] ;  /* 0x00280000e130783b */ /* 0x000fee0000000200 */
[C---:B------:R-:W-:Y:S01]  /*37e0*/  HMMA.16816.F32.BF16 R136, R16.reuse, R84, R44 ;  /* 0x000000541088723c */ /* 0x040fe2000004182c */
[----:B------:R-:W1:Y:S07]  /*37f0*/  LDSM.16.M88.4 R44, [R226+0xb000] ;  /* 0x00b00000e22c783b */ /* 0x000e6e0000000200 */
[C---:B------:R-:W-:Y:S01]  /*3800*/  HMMA.16816.F32.BF16 R132, R16.reuse, R86, R20 ;  /* 0x000000561084723c */ /* 0x040fe20000041814 */
[----:B------:R-:W-:Y:S07]  /*3810*/  LDSM.16.M88.4 R20, [R229+0x4000] ;  /* 0x00400000e514783b */ /* 0x000fee0000000200 */
[C---:B------:R-:W-:Y:S08]  /*3820*/  HMMA.16816.F32.BF16 R128, R16.reuse, R76, R88 ;  /* 0x0000004c1080723c */ /* 0x040ff00000041858 */
[----:B------:R-:W-:Y:S01]  /*3830*/  HMMA.16816.F32.BF16 R96, R16, R78, R96 ;  /* 0x0000004e1060723c */ /* 0x000fe20000041860 */
[----:B------:R-:W-:Y:S07]  /*3840*/  LDSM.16.M88.4 R16, [R229+0x6000] ;  /* 0x00600000e510783b */ /* 0x000fee0000000200 */
[C---:B------:R-:W-:Y:S01]  /*3850*/  HMMA.16816.F32.BF16 R64, R24.reuse, R72, R28 ;  /* 0x000000481840723c */ /* 0x040fe2000004181c */
[----:B------:R-:W2:Y:S07]  /*3860*/  LDSM.16.M88.4 R28, [R225+0x2000] ;  /* 0x00200000e11c783b */ /* 0x000eae0000000200 */
[C---:B------:R-:W-:Y:S08]  /*3870*/  HMMA.16816.F32.BF16 R52, R24.reuse, R58, R116 ;  /* 0x0000003a1834723c */ /* 0x040ff00000041874 */
[C---:B------:R-:W-:Y:S08]  /*3880*/  HMMA.16816.F32.BF16 R88, R24.reuse, R74, R120 ;  /* 0x0000004a1858723c */ /* 0x040ff00000041878 */
[C---:B------:R-:W-:Y:S08]  /*3890*/  HMMA.16816.F32.BF16 R92, R24.reuse, R84, R124 ;  /* 0x00000054185c723c */ /* 0x040ff0000004187c */
[C---:B------:R-:W-:Y:S08]  /*38a0*/  HMMA.16816.F32.BF16 R80, R24.reuse, R76, R80 ;  /* 0x0000004c1850723c */ /* 0x040ff00000041850 */
[C---:B------:R-:W-:Y:S08]  /*38b0*/  HMMA.16816.F32.BF16 R84, R24.reuse, R86, R112 ;  /* 0x000000561854723c */ /* 0x040ff00000041870 */
[----:B------:R-:W-:Y:S01]  /*38c0*/  HMMA.16816.F32.BF16 R76, R24, R78, R104 ;  /* 0x0000004e184c723c */ /* 0x000fe20000041868 */
[----:B------:R-:W4:Y:S07]  /*38d0*/  LDSM.16.M88.4 R24, [R225+0x3000] ;  /* 0x00300000e118783b */ /* 0x000f2e0000000200 */
[-C--:B---3--:R-:W-:Y:S08]  /*38e0*/  HMMA.16816.F32.BF16 R72, R8, R36.reuse, R68 ;  /* 0x000000240848723c */ /* 0x088ff00000041844 */
[----:B------:R-:W-:Y:S08]  /*38f0*/  HMMA.16816.F32.BF16 R60, R12, R36, R60 ;  /* 0x000000240c3c723c */ /* 0x000ff0000004183c */
[-C--:B------:R-:W-:Y:S08]  /*3900*/  HMMA.16816.F32.BF16 R68, R8, R38.reuse, R108 ;  /* 0x000000260844723c */ /* 0x080ff0000004186c */
[C---:B------:R-:W-:Y:S08]  /*3910*/  HMMA.16816.F32.BF16 R56, R12.reuse, R38, R52 ;  /* 0x000000260c38723c */ /* 0x040ff00000041834 */
[-C--:B------:R-:W-:Y:S08]  /*3920*/  HMMA.16816.F32.BF16 R52, R12, R40.reuse, R64 ;  /* 0x000000280c34723c */ /* 0x080ff00000041840 */
[C---:B------:R-:W-:Y:S08]  /*3930*/  HMMA.16816.F32.BF16 R36, R8.reuse, R40, R144 ;  /* 0x000000280824723c */ /* 0x040ff00000041890 */
[-C--:B------:R-:W-:Y:S08]  /*3940*/  HMMA.16816.F32.BF16 R64, R8, R42.reuse, R140 ;  /* 0x0000002a0840723c */ /* 0x080ff0000004188c */
[----:B------:R-:W-:Y:S08]  /*3950*/  HMMA.16816.F32.BF16 R40, R12, R42, R88 ;  /* 0x0000002a0c28723c */ /* 0x000ff00000041858 */
[C---:B-1----:R-:W-:Y:S08]  /*3960*/  HMMA.16816.F32.BF16 R100, R8.reuse, R44, R136 ;  /* 0x0000002c0864723c */ /* 0x042ff00000041888 */
[C---:B------:R-:W-:Y:S08]  /*3970*/  HMMA.16816.F32.BF16 R104, R8.reuse, R46, R132 ;  /* 0x0000002e0868723c */ /* 0x040ff00000041884 */
[C---:B------:R-:W-:Y:S08]  /*3980*/  HMMA.16816.F32.BF16 R128, R8.reuse, R32, R128 ;  /* 0x000000200880723c */ /* 0x040ff00000041880 */
[----:B------:R-:W-:Y:S01]  /*3990*/  HMMA.16816.F32.BF16 R96, R8, R34, R96 ;  /* 0x000000220860723c */ /* 0x000fe20000041860 */
[----:B------:R-:W1:Y:S01]  /*39a0*/  LDSM.16.M88.4 R8, [R225+0x3800] ;  /* 0x00380000e108783b */ /* 0x000e620000000200 */
[----:B------:R-:W-:-:S06]  /*39b0*/  DEPBAR.LE SB0, 0x0 ;  /* 0x000080000000791a */ /* 0x000fcc0000000000 */
[C---:B------:R-:W-:Y:S08]  /*39c0*/  HMMA.16816.F32.BF16 R92, R12.reuse, R44, R92 ;  /* 0x0000002c0c5c723c */ /* 0x040ff0000004185c */
[C---:B------:R-:W-:Y:S08]  /*39d0*/  HMMA.16816.F32.BF16 R84, R12.reuse, R46, R84 ;  /* 0x0000002e0c54723c */ /* 0x040ff00000041854 */
[C---:B------:R-:W-:Y:S08]  /*39e0*/  HMMA.16816.F32.BF16 R80, R12.reuse, R32, R80 ;  /* 0x000000200c50723c */ /* 0x040ff00000041850 */
[----:B------:R-:W-:Y:S08]  /*39f0*/  HMMA.16816.F32.BF16 R88, R12, R34, R76 ;  /* 0x000000220c58723c */ /* 0x000ff0000004184c */
[-C--:B--2---:R-:W-:Y:S08]  /*3a00*/  HMMA.16816.F32.BF16 R72, R16, R28.reuse, R72 ;  /* 0x0000001c1048723c */ /* 0x084ff00000041848 */
[----:B------:R-:W-:Y:S08]  /*3a10*/  HMMA.16816.F32.BF16 R12, R20, R28, R60 ;  /* 0x0000001c140c723c */ /* 0x000ff0000004183c */
[-C--:B------:R-:W-:Y:S08]  /*3a20*/  HMMA.16816.F32.BF16 R68, R16, R30.reuse, R68 ;  /* 0x0000001e1044723c */ /* 0x080ff00000041844 */
[----:B------:R-:W-:Y:S01]  /*3a30*/  HMMA.16816.F32.BF16 R56, R20, R30, R56 ;  /* 0x0000001e1438723c */ /* 0x000fe20000041838 */
[----:B------:R-:W-:-:S02]  /*3a40*/  FSEL R77, R74, -INF , !P1 ;  /* 0xff8000004a4d7808 */ /* 0x000fc40004800000 */
[----:B------:R-:W-:Y:S02]  /*3a50*/  FSEL R74, R72, -INF , !P1 ;  /* 0xff800000484a7808 */ /* 0x000fe40004800000 */
[----:B------:R-:W-:Y:S02]  /*3a60*/  FSEL R75, R75, -INF , !P0 ;  /* 0xff8000004b4b7808 */ /* 0x000fe40004000000 */
[----:B------:R-:W-:Y:S01]  /*3a70*/  FSEL R73, R73, -INF , !P0 ;  /* 0xff80000049497808 */ /* 0x000fe20004000000 */
[-C--:B------:R-:W-:Y:S08]  /*3a80*/  HMMA.16816.F32.BF16 R52, R20, R48.reuse, R52 ;  /* 0x000000301434723c */ /* 0x080ff00000041834 */
[----:B------:R-:W-:Y:S01]  /*3a90*/  HMMA.16816.F32.BF16 R36, R16, R48, R36 ;  /* 0x000000301024723c */ /* 0x000fe20000041824 */
[----:B------:R-:W-:-:S02]  /*3aa0*/  FSEL R76, R70, -INF , !P6 ;  /* 0xff800000464c7808 */ /* 0x000fc40007000000 */
[----:B------:R-:W-:Y:S02]  /*3ab0*/  FSEL R72, R68, -INF , !P6 ;  /* 0xff80000044487808 */ /* 0x000fe40007000000 */
[----:B------:R-:W-:Y:S02]  /*3ac0*/  FSEL R71, R71, -INF , !P5 ;  /* 0xff80000047477808 */ /* 0x000fe40006800000 */
[----:B------:R-:W-:Y:S01]  /*3ad0*/  FSEL R69, R69, -INF , !P5 ;  /* 0xff80000045457808 */ /* 0x000fe20006800000 */
[----:B------:R-:W-:Y:S01]  /*3ae0*/  HMMA.16816.F32.BF16 R44, R16, R50, R64 ;  /* 0x00000032102c723c */ /* 0x000fe20000041840 */
[----:B------:R-:W-:Y:S02]  /*3af0*/  FSEL R58, R58, -INF , !P6 ;  /* 0xff8000003a3a7808 */ /* 0x000fe40007000000 */
        /* <DEDUP_REMOVED lines=8> */
[----:B----4-:R-:W-:Y:S01]  /*3b80*/  HMMA.16816.F32.BF16 R60, R20, R24, R92 ;  /* 0x00000018143c723c */ /* 0x010fe2000004185c */
[----:B------:R-:W-:-:S02]  /*3b90*/  FSEL R64, R13, -INF , !P0 ;  /* 0xff8000000d407808 */ /* 0x000fc40004000000 */
[----:B------:R-:W-:Y:S02]  /*3ba0*/  ISETP.GE.AND P0, PT, R3, UR14, PT ;  /* 0x0000000e03007c0c */ /* 0x000fe4000bf06270 */
[C---:B------:R-:W-:Y:S02]  /*3bb0*/  IADD3 R3, R0.reuse, 0x21, RZ ;  /* 0x0000002100037810 */ /* 0x040fe40007ffe0ff */
[----:B------:R-:W-:Y:S01]  /*3bc0*/  FSEL R57, R57, -INF , !P5 ;  /* 0xff80000039397808 */ /* 0x000fe20006800000 */
[----:B------:R-:W-:Y:S01]  /*3bd0*/  HMMA.16816.F32.BF16 R40, R16, R24, R100 ;  /* 0x000000181028723c */ /* 0x000fe20000041864 */
[----:B------:R-:W-:Y:S02]  /*3be0*/  ISETP.GE.AND P6, PT, R3, UR14, PT ;  /* 0x0000000e03007c0c */ /* 0x000fe4000bfc6270 */
[----:B------:R-:W-:Y:S02]  /*3bf0*/  IADD3 R3, R0, 0x28, RZ ;  /* 0x0000002800037810 */ /* 0x000fe40007ffe0ff */
[----:B------:R-:W-:-:S02]  /*3c00*/  FSEL R54, R54, -INF , !P4 ;  /* 0xff80000036367808 */ /* 0x000fc40006000000 */
[----:B------:R-:W-:Y:S01]  /*3c10*/  ISETP.GE.AND P5, PT, R3, UR14, PT ;  /* 0x0000000e03007c0c */ /* 0x000fe2000bfa6270 */
[C---:B------:R-:W-:Y:S01]  /*3c20*/  HMMA.16816.F32.BF16 R32, R16.reuse, R26, R104 ;  /* 0x0000001a1020723c */ /* 0x040fe20000041868 */
[----:B------:R-:W-:Y:S02]  /*3c30*/  IADD3 R3, R0, 0x29, RZ ;  /* 0x0000002900037810 */ /* 0x000fe40007ffe0ff */
[----:B------:R-:W-:Y:S02]  /*3c40*/  FSEL R68, R36, -INF , !P4 ;  /* 0xff80000024447808 */ /* 0x000fe40006000000 */
[----:B------:R-:W-:Y:S02]  /*3c50*/  FSEL R52, R52, -INF , !P4 ;  /* 0xff80000034347808 */ /* 0x000fe40006000000 */
[----:B------:R-:W-:Y:S01]  /*3c60*/  FSEL R70, R37, -INF , !P3 ;  /* 0xff80000025467808 */ /* 0x000fe20005800000 */
[----:B-1----:R-:W-:Y:S01]  /*3c70*/  HMMA.16816.F32.BF16 R12, R16, R8, R128 ;  /* 0x00000008100c723c */ /* 0x002fe20000041880 */
        /* <DEDUP_REMOVED lines=11> */
[----:B------:R-:W-:Y:S02]  /*3d30*/  FSEL R168, R43, -INF , !P6 ;  /* 0xff8000002ba87808 */ /* 0x000fe40007000000 */
[----:B------:R-:W-:Y:S02]  /*3d40*/  FSEL R164, R41, -INF , !P6 ;  /* 0xff80000029a47808 */ /* 0x000fe40007000000 */
[----:B------:R-:W-:Y:S01]  /*3d50*/  FSEL R161, R63, -INF , !P6 ;  /* 0xff8000003fa17808 */ /* 0x000fe20007000000 */
[----:B------:R-:W-:Y:S01]  /*3d60*/  HMMA.16816.F32.BF16 R24, R20, R8, R80 ;  /* 0x000000081418723c */ /* 0x000fe20000041850 */
[----:B------:R-:W-:-:S02]  /*3d70*/  FSEL R160, R61, -INF , !P6 ;  /* 0xff8000003da07808 */ /* 0x000fc40007000000 */
[----:B------:R-:W-:Y:S02]  /*3d80*/  FSEL R167, R34, -INF , !P5 ;  /* 0xff80000022a77808 */ /* 0x000fe40006800000 */
[----:B------:R-:W-:Y:S02]  /*3d90*/  FSEL R163, R32, -INF , !P5 ;  /* 0xff80000020a37808 */ /* 0x000fe40006800000 */
[----:B------:R-:W-:Y:S01]  /*3da0*/  FSEL R80, R38, -INF , !P4 ;  /* 0xff80000026507808 */ /* 0x000fe20006000000 */
[----:B------:R-:W-:Y:S01]  /*3db0*/  HMMA.16816.F32.BF16 R20, R20, R10, R88 ;  /* 0x0000000a1414723c */ /* 0x000fe20000041858 */
[----:B------:R-:W-:Y:S01]  /*3dc0*/  BAR.SYNC.DEFER_BLOCKING 0x0 ;  /* 0x0000000000007b1d */ /* 0x000fe20000010000 */
[----:B------:R-:W-:Y:S02]  /*3dd0*/  ISETP.GE.AND P4, PT, R3, UR14, PT ;  /* 0x0000000e03007c0c */ /* 0x000fe4000bf86270 */
[----:B------:R-:W-:Y:S02]  /*3de0*/  IADD3 R3, R0, 0x30, RZ ;  /* 0x0000003000037810 */ /* 0x000fe40007ffe0ff */
[----:B------:R-:W-:-:S02]  /*3df0*/  FSEL R81, R39, -INF , !P3 ;  /* 0xff80000027517808 */ /* 0x000fc40005800000 */
[----:B------:R-:W-:Y:S02]  /*3e00*/  FSEL R38, R53, -INF , !P3 ;  /* 0xff80000035267808 */ /* 0x000fe40005800000 */
[----:B------:R-:W-:Y:S02]  /*3e10*/  ISETP.GE.AND P3, PT, R3, UR14, PT ;  /* 0x0000000e03007c0c */ /* 0x000fe4000bf66270 */
[----:B------:R-:W-:Y:S02]  /*3e20*/  IADD3 R3, R0, 0x31, RZ ;  /* 0x0000003100037810 */ /* 0x000fe40007ffe0ff */
[----:B------:R-:W-:Y:S02]  /*3e30*/  FSEL R53, R46, -INF , !P2 ;  /* 0xff8000002e357808 */ /* 0x000fe40005000000 */
[----:B------:R-:W-:Y:S02]  /*3e40*/  FSEL R46, R44, -INF , !P2 ;  /* 0xff8000002c2e7808 */ /* 0x000fe40005000000 */
[----:B------:R-:W-:-:S02]  /*3e50*/  FSEL R44, R50, -INF , !P2 ;  /* 0xff800000322c7808 */ /* 0x000fc40005000000 */
[----:B------:R-:W-:Y:S02]  /*3e60*/  ISETP.GE.AND P2, PT, R3, UR14, PT ;  /* 0x0000000e03007c0c */ /* 0x000fe4000bf46270 */
[C---:B------:R-:W-:Y:S02]  /*3e70*/  IADD3 R3, R0.reuse, 0x38, RZ ;  /* 0x0000003800037810 */ /* 0x040fe40007ffe0ff */
[----:B------:R-:W-:Y:S02]  /*3e80*/  IADD3 R0, R0, 0x39, RZ ;  /* 0x0000003900007810 */ /* 0x000fe40007ffe0ff */
[----:B------:R-:W-:Y:S02]  /*3e90*/  FSEL R39, R51, -INF , !P1 ;  /* 0xff80000033277808 */ /* 0x000fe40004800000 */
[----:B------:R-:W-:Y:S02]  /*3ea0*/  ISETP.GE.AND P0, PT, R0, UR14, PT ;  /* 0x0000000e00007c0c */ /* 0x000fe4000bf06270 */
[----:B------:R-:W-:-:S02]  /*3eb0*/  ISETP.GE.AND P1, PT, R3, UR14, PT ;  /* 0x0000000e03007c0c */ /* 0x000fc4000bf26270 */
[----:B------:R-:W-:Y:S02]  /*3ec0*/  FSEL R3, R19, -INF , !P0 ;  /* 0xff80000013037808 */ /* 0x000fe40004000000 */
[----:B------:R-:W-:Y:S02]  /*3ed0*/  FSEL R252, R23, -INF , !P0 ;  /* 0xff80000017fc7808 */ /* 0x000fe40004000000 */
[----:B------:R-:W-:Y:S01]  /*3ee0*/  FSEL R186, R17, -INF , !P0 ;  /* 0xff80000011ba7808 */ /* 0x000fe20004000000 */
[----:B------:R1:W-:Y:S01]  /*3ef0*/  STL [R1], R3 ;  /* 0x0000000301007387 */ /* 0x0003e20000100800 */
[----:B------:R-:W-:Y:S02]  /*3f00*/  FSEL R23, R21, -INF , !P0 ;  /* 0xff80000015177808 */ /* 0x000fe40004000000 */
[----:B------:R-:W-:Y:S02]  /*3f10*/  PLOP3.LUT P0, PT, PT, PT, UP0, 0x80, 0x0 ;  /* 0x000000000000781c */ /* 0x000fe40003f0f008 */
[----:B------:R-:W-:-:S02]  /*3f20*/  LOP3.LUT R0, R153, R154, RZ, 0xfc, !PT ;  /* 0x0000009a99007212 */ /* 0x000fc400078efcff */
        /* <DEDUP_REMOVED lines=17> */
[----:B------:R-:W-:Y:S01]  /*4040*/  FSEL R175, R20, -INF , !P1 ;  /* 0xff80000014af7808 */ /* 0x000fe20004800000 */
[----:B------:R-:W-:Y:S05]  /*4050*/  @!P0 BRA `(.L_x_139) ;  /* 0x000004a000008947 */ /* 0x000fea0003800000 */
[----:B-1----:R-:W-:Y:S01]  /*4060*/  ULEA.HI.SX32 UR5, UR8, 0xfffffffe, 0x1a ;  /* 0xfffffffe08057891 */ /* 0x002fe2000f8fd23f */
[----:B------:R-:W-:Y:S01]  /*4070*/  ISETP.GE.AND P3, PT, R178, c[0x0][0x220], PT ;  /* 0x00008800b2007a0c */ /* 0x000fe20003f66270 */
[----:B------:R-:W-:Y:S01]  /*4080*/  BSSY B0, `(.L_x_140) ;  /* 0x0000046000007945 */ /* 0x000fe20003800000 */
[----:B------:R-:W-:Y:S01]  /*4090*/  ISETP.GE.AND P2, PT, R171, c[0x0][0x220], PT ;  /* 0x00008800ab007a0c */ /* 0x000fe20003f46270 */
[----:B------:R-:W-:-:S02]  /*40a0*/  USHF.R.S32.HI UR4, URZ, 0x1f, UR5 ;  /* 0x0000001f3f047899 */ /* 0x000fc40008011405 */
[----:B------:R-:W-:Y:S01]  /*40b0*/  UIMAD UR15, UR15, UR5, URZ ;  /* 0x000000050f0f72a4 */ /* 0x000fe2000f8e023f */
[----:B------:R-:W-:-:S03]  /*40c0*/  IMAD.WIDE.U32 R6, R170, UR5, R176 ;  /* 0x00000005aa067c25 */ /* 0x000fc6000f8e00b0 */
[----:B------:R-:W-:Y:S02]  /*40d0*/  UIMAD UR4, UR4, UR16, UR15 ;  /* 0x00000010040472a4 */ /* 0x000fe4000f8e020f */
[C---:B------:R-:W-:Y:S02]  /*40e0*/  IADD3 R5, P1, R6.reuse, UR11, RZ ;  /* 0x0000000b06057c10 */ /* 0x040fe4000ff3e0ff */
[C---:B------:R-:W-:Y:S01]  /*40f0*/  @!P3 LEA R8, P5, R6.reuse, c[0x0][0x168], 0x1 ;  /* 0x00005a000608ba11 */ /* 0x040fe200078a08ff */
[----:B------:R1:W-:Y:S01]  /*4100*/  @P3 STS.128 [R239+0x8000], RZ ;  /* 0x008000ffef003388 */ /* 0x0003e20000000c00 */
[----:B------:R-:W-:Y:S02]  /*4110*/  IADD3 R7, R7, UR4, RZ ;  /* 0x0000000407077c10 */ /* 0x000fe4000fffe0ff */
[C---:B------:R-:W-:Y:S02]  /*4120*/  @!P2 LEA R10, P4, R6.reuse, c[0x0][0x168], 0x1 ;  /* 0x00005a00060aaa11 */ /* 0x040fe400078808ff */
[----:B------:R-:W-:-:S02]  /*4130*/  @!P3 LEA.HI.X R9, R6, c[0x0][0x16c], R7, 0x1, P5 ;  /* 0x00005b000609ba11 */ /* 0x000fc400028f0c07 */
[----:B------:R-:W-:Y:S02]  /*4140*/  @!P2 LEA.HI.X R11, R6, c[0x0][0x16c], R7, 0x1, P4 ;  /* 0x00005b00060baa11 */ /* 0x000fe400020f0c07 */
[----:B------:R-:W-:Y:S01]  /*4150*/  IADD3.X R7, R7, UR9, RZ, P1, !PT ;  /* 0x0000000907077c10 */ /* 0x000fe20008ffe4ff */
[----:B------:R-:W-:Y:S01]  /*4160*/  @!PT LDS RZ, [RZ] ;  /* 0x00000000fffff984 */ /* 0x000fe20000000800 */
[----:B------:R-:W-:Y:S01]  /*4170*/  @!PT LDS RZ, [RZ] ;  /* 0x00000000fffff984 */ /* 0x000fe20000000800 */
[----:B------:R-:W-:Y:S01]  /*4180*/  @!PT LDS RZ, [RZ] ;  /* 0x00000000fffff984 */ /* 0x000fe20000000800 */
[----:B------:R2:W-:Y:S01]  /*4190*/  @!P3 LDGSTS.E.BYPASS.LTC128B.128 [R239+0x8000], [R8.64] ;  /* 0x0800000008efbfae */ /* 0x0005e2000b901d52 */
[C---:B------:R-:W-:Y:S02]  /*41a0*/  @!P3 LEA R16, P5, R5.reuse, c[0x0][0x168], 0x1 ;  /* 0x00005a000510ba11 */ /* 0x040fe400078a08ff */
[C---:B------:R-:W-:Y:S01]  /*41b0*/  @!P2 LEA R12, P1, R5.reuse, c[0x0][0x168], 0x1 ;  /* 0x00005a00050caa11 */ /* 0x040fe200078208ff */
[----:B------:R1:W-:Y:S01]  /*41c0*/  @P2 STS.128 [R239+0xa000], RZ ;  /* 0x00a000ffef002388 */ /* 0x0003e20000000c00 */
[C---:B------:R-:W-:Y:S02]  /*41d0*/  IADD3 R3, P4, R5.reuse, UR11, RZ ;  /* 0x0000000b05037c10 */ /* 0x040fe4000ff9e0ff */
[C-C-:B------:R-:W-:Y:S01]  /*41e0*/  @!P3 LEA.HI.X R17, R5.reuse, c[0x0][0x16c], R7.reuse, 0x1, P5 ;  /* 0x00005b000511ba11 */ /* 0x140fe200028f0c07 */
[----:B------:R-:W-:Y:S01]  /*41f0*/  @!PT LDS RZ, [RZ] ;  /* 0x00000000fffff984 */ /* 0x000fe20000000800 */
[----:B------:R-:W-:Y:S01]  /*4200*/  @!PT LDS RZ, [RZ] ;  /* 0x00000000fffff984 */ /* 0x000fe20000000800 */
[----:B------:R-:W-:Y:S01]  /*4210*/  @!PT LDS RZ, [RZ] ;  /* 0x00000000fffff984 */ /* 0x000fe20000000800 */
[----:B------:R3:W-:Y:S01]  /*4220*/  @!P2 LDGSTS.E.BYPASS.LTC128B.128 [R239+0xa000], [R10.64+0x80] ;  /* 0x0a0000800aefafae */ /* 0x0007e2000b901d52 */
[----:B------:R-:W-:-:S02]  /*4230*/  @!P2 LEA.HI.X R13, R5, c[0x0][0x16c], R7, 0x1, P1 ;  /* 0x00005b00050daa11 */ /* 0x000fc400008f0c07 */
[----:B------:R-:W-:Y:S01]  /*4240*/  @!P3 LEA R14, P6, R3, c[0x0][0x168], 0x1 ;  /* 0x00005a00030eba11 */ /* 0x000fe200078c08ff */
[----:B------:R1:W-:Y:S01]  /*4250*/  @P3 STS.128 [R239+0x8800], RZ ;  /* 0x008800ffef003388 */ /* 0x0003e20000000c00 */
[----:B------:R-:W-:Y:S02]  /*4260*/  IADD3.X R5, R7, UR9, RZ, P4, !PT ;  /* 0x0000000907057c10 */ /* 0x000fe4000a7fe4ff */
[C---:B------:R-:W-:Y:S01]  /*4270*/  IADD3 R6, P5, R3.reuse, UR11, RZ ;  /* 0x0000000b03067c10 */ /* 0x040fe2000ffbe0ff */
[----:B------:R-:W-:Y:S01]  /*4280*/  @!PT LDS RZ, [RZ] ;  /* 0x00000000fffff984 */ /* 0x000fe20000000800 */
[----:B------:R-:W-:Y:S01]  /*4290*/  @!PT LDS RZ, [RZ] ;  /* 0x00000000fffff984 */ /* 0x000fe20000000800 */
[----:B------:R-:W-:Y:S01]  /*42a0*/  @!PT LDS RZ, [RZ] ;  /* 0x00000000fffff984 */ /* 0x000fe20000000800 */
[----:B------:R1:W-:Y:S01]  /*42b0*/  @!P3 LDGSTS.E.BYPASS.LTC128B.128 [R239+0x8800], [R16.64] ;  /* 0x0880000010efbfae */ /* 0x0003e2000b901d52 */
[----:B------:R-:W-:-:S03]  /*42c0*/  @!P3 LEA.HI.X R15, R3, c[0x0][0x16c], R5, 0x1, P6 ;  /* 0x00005b00030fba11 */ /* 0x000fc600030f0c05 */
[----:B------:R1:W-:Y:S04]  /*42d0*/  @P2 STS.128 [R239+0xa800], RZ ;  /* 0x00a800ffef002388 */ /* 0x0003e80000000c00 */
[----:B------:R-:W-:Y:S01]  /*42e0*/  @!PT LDS RZ, [RZ] ;  /* 0x00000000fffff984 */ /* 0x000fe20000000800 */
[----:B------:R-:W-:Y:S01]  /*42f0*/  @!PT LDS RZ, [RZ] ;  /* 0x00000000fffff984 */ /* 0x000fe20000000800 */
[----:B------:R-:W-:Y:S01]  /*4300*/  @!PT LDS RZ, [RZ] ;  /* 0x00000000fffff984 */ /* 0x000fe20000000800 */
[----:B------:R1:W-:Y:S01]  /*4310*/  @!P2 LDGSTS.E.BYPASS.LTC128B.128 [R239+0xa800], [R12.64+0x80] ;  /* 0x0a8000800cefafae */ /* 0x0003e2000b901d52 */
[----:B--2---:R-:W-:-:S03]  /*4320*/  @!P2 LEA R8, P1, R3, c[0x0][0x168], 0x1 ;  /* 0x00005a000308aa11 */ /* 0x004fc600078208ff */
[----:B------:R1:W-:Y:S01]  /*4330*/  @P3 STS.128 [R239+0x9000], RZ ;  /* 0x009000ffef003388 */ /* 0x0003e20000000c00 */
[----:B------:R-:W-:-:S03]  /*4340*/  @!P2 LEA.HI.X R9, R3, c[0x0][0x16c], R5, 0x1, P1 ;  /* 0x00005b000309aa11 */ /* 0x000fc600008f0c05 */
[----:B------:R-:W-:Y:S01]  /*4350*/  @!PT LDS RZ, [RZ] ;  /* 0x00000000fffff984 */ /* 0x000fe20000000800 */
[----:B------:R-:W-:Y:S01]  /*4360*/  @!PT LDS RZ, [RZ] ;  /* 0x00000000fffff984 */ /* 0x000fe20000000800 */
[----:B------:R-:W-:Y:S01]  /*4370*/  @!PT LDS RZ, [RZ] ;  /* 0x00000000fffff984 */ /* 0x000fe20000000800 */
[----:B------:R1:W-:Y:S01]  /*4380*/  @!P3 LDGSTS.E.BYPASS.LTC128B.128 [R239+0x9000], [R14.64] ;  /* 0x090000000eefbfae */ /* 0x0003e2000b901d52 */
[----:B------:R-:W-:Y:S02]  /*4390*/  IADD3.X R5, R5, UR9, RZ, P5, !PT ;  /* 0x0000000905057c10 */ /* 0x000fe4000affe4ff */
[C---:B---3--:R-:W-:Y:S01]  /*43a0*/  @!P3 LEA R10, P4, R6.reuse, c[0x0][0x168], 0x1 ;  /* 0x00005a00060aba11 */ /* 0x048fe200078808ff */
[----:B------:R1:W-:Y:S03]  /*43b0*/  @P2 STS.128 [R239+0xb000], RZ ;  /* 0x00b000ffef002388 */ /* 0x0003e60000000c00 */
[----:B------:R-:W-:Y:S01]  /*43c0*/  @!P3 LEA.HI.X R11, R6, c[0x0][0x16c], R5, 0x1, P4 ;  /* 0x00005b00060bba11 */ /* 0x000fe200020f0c05 */
[----:B------:R-:W-:Y:S01]  /*43d0*/  @!PT LDS RZ, [RZ] ;  /* 0x00000000fffff984 */ /* 0x000fe20000000800 */
[----:B------:R-:W-:Y:S01]  /*43e0*/  @!PT LDS RZ, [RZ] ;  /* 0x00000000fffff984 */ /* 0x000fe20000000800 */
[----:B------:R-:W-:Y:S01]  /*43f0*/  @!PT LDS RZ, [RZ] ;  /* 0x00000000fffff984 */ /* 0x000fe20000000800 */
[----:B------:R1:W-:Y:S04]  /*4400*/  @!P2 LDGSTS.E.BYPASS.LTC128B.128 [R239+0xb000], [R8.64+0x80] ;  /* 0x0b00008008efafae */ /* 0x0003e8000b901d52 */
[----:B------:R1:W-:Y:S04]  /*4410*/  @P3 STS.128 [R239+0x9800], RZ ;  /* 0x009800ffef003388 */ /* 0x0003e80000000c00 */
        /* <DEDUP_REMOVED lines=12> */
.L_x_141:
[----:B------:R-:W-:Y:S05]  /*44e0*/  BSYNC B0 ;  /* 0x0000000000007941 */ /* 0x000fea0003800000 */
.L_x_140:
[----:B------:R-:W0:Y:S02]  /*44f0*/  LDGDEPBAR ;  /* 0x00000000000079af */ /* 0x000e240000000000 */
.L_x_139:
        /* <DEDUP_REMOVED lines=34> */
[----:B------:R1:W-:Y:S03]  /*4720*/  STL [R1+0x60], R228 ;  /* 0x000060e401007387 */ /* 0x0003e60000100800 */
[----:B------:R-:W-:Y:S01]  /*4730*/  FMNMX.FTZ R172, R212, R172, !PT ;  /* 0x000000acd4ac7209 */ /* 0x000fe20007810000 */
[----:B------:R-:W-:Y:S03]  /*4740*/  STL [R1+0x5c], R227 ;  /* 0x00005ce301007387 */ /* 0x000fe60000100800 */
[----:B------:R-:W-:Y:S01]  /*4750*/  FMNMX.FTZ R172, R175, R172, !PT ;  /* 0x000000acafac7209 */ /* 0x000fe20007810000 */
[----:B------:R-:W-:Y:S03]  /*4760*/  STL [R1+0x58], R226 ;  /* 0x000058e201007387 */ /* 0x000fe60000100800 */
[----:B------:R-:W-:Y:S01]  /*4770*/  FMNMX.FTZ R172, R23, R172, !PT ;  /* 0x000000ac17ac7209 */ /* 0x000fe20007810000 */
[----:B------:R-:W-:Y:S04]  /*4780*/  STL [R1+0x54], R225 ;  /* 0x000054e101007387 */ /* 0x000fe80000100800 */
[----:B------:R-:W2:Y:S04]  /*4790*/  SHFL.BFLY PT, R5, R172, 0x2, 0x1f ;  /* 0x0c401f00ac057f89 */ /* 0x000ea800000e0000 */
[----:B------:R-:W-:Y:S04]  /*47a0*/  STL [R1+0x50], R220 ;  /* 0x000050dc01007387 */ /* 0x000fe80000100800 */
[----:B------:R-:W-:Y:S01]  /*47b0*/  STL [R1+0xbc], R175 ;  /* 0x0000bcaf01007387 */ /* 0x000fe20000100800 */
[----:B-1----:R-:W-:-:S03]  /*47c0*/  MOV R228, R78 ;  /* 0x0000004e00e47202 */ /* 0x002fc60000000f00 */
[----:B------:R-:W-:Y:S01]  /*47d0*/  STL [R1+0xb0], R252 ;  /* 0x0000b0fc01007387 */ /* 0x000fe20000100800 */
[----:B--2---:R-:W-:Y:S02]  /*47e0*/  FMNMX.FTZ R172, R172, R5, !PT ;  /* 0x00000005acac7209 */ /* 0x004fe40007810000 */
[----:B------:R-:W-:Y:S02]  /*47f0*/  FMNMX.FTZ R5, R205, R3, !PT ;  /* 0x00000003cd057209 */ /* 0x000fe40007810000 */
[----:B------:R-:W-:Y:S01]  /*4800*/  FMNMX.FTZ R3, R74, R73, !PT ;  /* 0x000000494a037209 */ /* 0x000fe20007810000 */
[----:B------:R-:W1:Y:S01]  /*4810*/  SHFL.BFLY PT, R7, R172, 0x1, 0x1f ;  /* 0x0c201f00ac077f89 */ /* 0x000e6200000e0000 */
[----:B------:R-:W-:Y:S02]  /*4820*/  FMNMX.FTZ R5, R215, R5, !PT ;  /* 0x00000005d7057209 */ /* 0x000fe40007810000 */
[----:B------:R-:W-:Y:S02]  /*4830*/  FMNMX.FTZ R3, R72, R3, !PT ;  /* 0x0000000348037209 */ /* 0x000fe40007810000 */
[----:B------:R-:W-:-:S02]  /*4840*/  FMNMX.FTZ R5, R197, R5, !PT ;  /* 0x00000005c5057209 */ /* 0x000fc40007810000 */
[----:B------:R-:W-:Y:S02]  /*4850*/  FMNMX.FTZ R6, R69, R3, !PT ;  /* 0x0000000345067209 */ /* 0x000fe40007810000 */
[----:B------:R-:W-:Y:S02]  /*4860*/  FMNMX.FTZ R3, R252, R5, !PT ;  /* 0x00000005fc037209 */ /* 0x000fe40007810000 */
[----:B------:R-:W-:-:S03]  /*4870*/  FMNMX.FTZ R5, R68, R6, !PT ;  /* 0x0000000644057209 */ /* 0x000fc60007810000 */
[----:B------:R-:W2:Y:S01]  /*4880*/  SHFL.BFLY PT, R171, R3, 0x2, 0x1f ;  /* 0x0c401f0003ab7f89 */ /* 0x000ea200000e0000 */
[----:B-1----:R-:W-:-:S04]  /*4890*/  FMNMX.FTZ R172, R172, R7, !PT ;  /* 0x00000007acac7209 */ /* 0x002fc80007810000 */
[C---:B------:R-:W-:Y:S01]  /*48a0*/  FSETP.NEU.FTZ.AND P1, PT, R172.reuse, -INF , PT ;  /* 0xff800000ac00780b */ /* 0x040fe20003f3d000 */
[----:B------:R-:W-:Y:S01]  /*48b0*/  FMUL.FTZ R22, R172, c[0x0][0x23c] ;  /* 0x00008f00ac167a20 */ /* 0x000fe20000410000 */
[----:B------:R1:W-:Y:S04]  /*48c0*/  STL [R1+0x90], R172 ;  /* 0x000090ac01007387 */ /* 0x0003e80000100800 */
[----:B-1----:R-:W3:Y:S01]  /*48d0*/  LDL.LU R172, [R1] ;  /* 0x0000000001ac7983 */ /* 0x002ee20000300800 */
[----:B------:R-:W-:Y:S02]  /*48e0*/  FMNMX.FTZ R5, R70, R5, !PT ;  /* 0x0000000546057209 */ /* 0x000fe40007810000 */
[----:B------:R-:W-:Y:S02]  /*48f0*/  FSEL R22, R22, RZ, P1 ;  /* 0x000000ff16167208 */ /* 0x000fe40000800000 */
[----:B------:R-:W-:-:S02]  /*4900*/  FMNMX.FTZ R6, R46, R5, !PT ;  /* 0x000000052e067209 */ /* 0x000fc40007810000 */
[----:B--2---:R-:W-:Y:S01]  /*4910*/  FMNMX.FTZ R171, R3, R171, !PT ;  /* 0x000000ab03ab7209 */ /* 0x004fe20007810000 */
[--C-:B------:R-:W-:Y:S01]  /*4920*/  FFMA.FTZ R5, R65, c[0x0][0x23c], -R22.reuse ;  /* 0x00008f0041057a23 */ /* 0x100fe20000010816 */
[----:B------:R-:W-:Y:S01]  /*4930*/  FMNMX.FTZ R6, R45, R6, !PT ;  /* 0x000000062d067209 */ /* 0x000fe20007810000 */
[--C-:B------:R-:W-:Y:S02]  /*4940*/  FFMA.FTZ R3, R56, c[0x0][0x23c], -R22.reuse ;  /* 0x00008f0038037a23 */ /* 0x100fe40000010816 */
[----:B------:R1:W-:Y:S01]  /*4950*/  MUFU.EX2 R238, R5 ;  /* 0x0000000500ee7308 */ /* 0x0003e20000000800 */
[----:B------:R-:W-:Y:S01]  /*4960*/  FMNMX.FTZ R6, R173, R6, !PT ;  /* 0x00000006ad067209 */ /* 0x000fe20007810000 */
[----:B------:R-:W-:-:S03]  /*4970*/  FFMA.FTZ R7, R64, c[0x0][0x23c], -R22 ;  /* 0x00008f0040077a23 */ /* 0x000fc60000010816 */
[----:B------:R-:W-:-:S03]  /*4980*/  FMNMX.FTZ R6, R164, R6, !PT ;  /* 0x00000006a4067209 */ /* 0x000fc60007810000 */
[----:B------:R2:W-:Y:S01]  /*4990*/  MUFU.EX2 R231, R3 ;  /* 0x0000000300e77308 */ /* 0x0005e20000000800 */
[----:B------:R-:W-:-:S04]  /*49a0*/  FMNMX.FTZ R6, R163, R6, !PT ;  /* 0x00000006a3067209 */ /* 0x000fc80007810000 */
[----:B------:R-:W-:Y:S02]  /*49b0*/  FMNMX.FTZ R170, R162, R6, !PT ;  /* 0x00000006a2aa7209 */ /* 0x000fe40007810000 */
[----:B-1----:R-:W-:Y:S01]  /*49c0*/  FMNMX.FTZ R5, R77, R75, !PT ;  /* 0x0000004b4d057209 */ /* 0x002fe20007810000 */
[----:B------:R1:W-:Y:S01]  /*49d0*/  MUFU.EX2 R239, R7 ;  /* 0x0000000700ef7308 */ /* 0x0003e20000000800 */
[----:B------:R-:W-:Y:S02]  /*49e0*/  FMNMX.FTZ R170, R187, R170, !PT ;  /* 0x000000aabbaa7209 */ /* 0x000fe40007810000 */
[----:B------:R-:W-:Y:S02]  /*49f0*/  FMNMX.FTZ R5, R76, R5, !PT ;  /* 0x000000054c057209 */ /* 0x000fe40007810000 */
[----:B------:R-:W-:Y:S02]  /*4a00*/  FMNMX.FTZ R170, R185, R170, !PT ;  /* 0x000000aab9aa7209 */ /* 0x000fe40007810000 */
[----:B------:R-:W-:-:S02]  /*4a10*/  FMNMX.FTZ R5, R71, R5, !PT ;  /* 0x0000000547057209 */ /* 0x000fc40007810000 */
[----:B------:R-:W-:Y:S02]  /*4a20*/  FMNMX.FTZ R170, R184, R170, !PT ;  /* 0x000000aab8aa7209 */ /* 0x000fe40007810000 */
[----:B------:R-:W-:Y:S02]  /*4a30*/  FMNMX.FTZ R5, R80, R5, !PT ;  /* 0x0000000550057209 */ /* 0x000fe40007810000 */
[----:B------:R-:W-:Y:S02]  /*4a40*/  FMNMX.FTZ R170, R186, R170, !PT ;  /* 0x000000aabaaa7209 */ /* 0x000fe40007810000 */
[----:B--2---:R-:W-:Y:S01]  /*4a50*/  FMNMX.FTZ R3, R81, R5, !PT ;  /* 0x0000000551037209 */ /* 0x004fe20007810000 */
[----:B------:R-:W-:Y:S01]  /*4a60*/  FFMA.FTZ R5, R57, c[0x0][0x23c], -R22 ;  /* 0x00008f0039057a23 */ /* 0x000fe20000010816 */
[----:B-1----:R-:W1:Y:S02]  /*4a70*/  SHFL.BFLY PT, R7, R171, 0x1, 0x1f ;  /* 0x0c201f00ab077f89 */ /* 0x002e6400000e0000 */
[----:B------:R-:W-:Y:S01]  /*4a80*/  FMNMX.FTZ R3, R53, R3, !PT ;  /* 0x0000000335037209 */ /* 0x000fe20007810000 */
[----:B------:R2:W-:Y:S01]  /*4a90*/  MUFU.EX2 R227, R5 ;  /* 0x0000000500e37308 */ /* 0x0005e20000000800 */
[----:B------:R-:W4:Y:S02]  /*4aa0*/  SHFL.BFLY PT, R6, R170, 0x2, 0x1f ;  /* 0x0c401f00aa067f89 */ /* 0x000f2400000e0000 */
[----:B------:R-:W-:-:S04]  /*4ab0*/  FMNMX.FTZ R3, R47, R3, !PT ;  /* 0x000000032f037209 */ /* 0x000fc80007810000 */
[----:B------:R-:W-:-:S04]  /*4ac0*/  FMNMX.FTZ R3, R174, R3, !PT ;  /* 0x00000003ae037209 */ /* 0x000fc80007810000 */
[----:B------:R-:W-:-:S04]  /*4ad0*/  FMNMX.FTZ R3, R168, R3, !PT ;  /* 0x00000003a8037209 */ /* 0x000fc80007810000 */
[----:B------:R-:W-:Y:S01]  /*4ae0*/  FMNMX.FTZ R3, R167, R3, !PT ;  /* 0x00000003a7037209 */ /* 0x000fe20007810000 */
[----:B--2---:R-:W-:-:S03]  /*4af0*/  FFMA.FTZ R5, R52, c[0x0][0x23c], -R22 ;  /* 0x00008f0034057a23 */ /* 0x004fc60000010816 */
[----:B------:R-:W-:Y:S02]  /*4b00*/  FMNMX.FTZ R3, R166, R3, !PT ;  /* 0x00000003a6037209 */ /* 0x000fe40007810000 */
[----:B-1----:R-:W-:Y:S01]  /*4b10*/  FMNMX.FTZ R171, R171, R7, !PT ;  /* 0x00000007abab7209 */ /* 0x002fe20007810000 */
[----:B------:R-:W1:Y:S01]  /*4b20*/  MUFU.EX2 R5, R5 ;  /* 0x0000000500057308 */ /* 0x000e620000000800 */
[----:B------:R-:W-:Y:S02]  /*4b30*/  FMNMX.FTZ R3, R199, R3, !PT ;  /* 0x00000003c7037209 */ /* 0x000fe40007810000 */
[----:B----4-:R-:W-:Y:S01]  /*4b40*/  FMNMX.FTZ R170, R170, R6, !PT ;  /* 0x00000006aaaa7209 */ /* 0x010fe20007810000 */
[C---:B------:R-:W-:Y:S01]  /*4b50*/  FMUL.FTZ R21, R171.reuse, c[0x0][0x23c] ;  /* 0x00008f00ab157a20 */ /* 0x040fe20000410000 */
[----:B------:R-:W-:Y:S02]  /*4b60*/  FMNMX.FTZ R3, R198, R3, !PT ;  /* 0x00000003c6037209 */ /* 0x000fe40007810000 */
[----:B------:R-:W-:Y:S01]  /*4b70*/  FSETP.NEU.FTZ.AND P1, PT, R171, -INF , PT ;  /* 0xff800000ab00780b */ /* 0x000fe20003f3d000 */
[----:B------:R-:W2:Y:S01]  /*4b80*/  SHFL.BFLY PT, R7, R170, 0x1, 0x1f ;  /* 0x0c201f00aa077f89 */ /* 0x000ea200000e0000 */
[----:B------:R-:W-:-:S02]  /*4b90*/  FMNMX.FTZ R3, R228, R3, !PT ;  /* 0x00000003e4037209 */ /* 0x000fc40007810000 */
[----:B------:R-:W-:Y:S01]  /*4ba0*/  FSEL R21, R21, RZ, P1 ;  /* 0x000000ff15157208 */ /* 0x000fe20000800000 */
[----:B-1----:R1:W-:Y:S01]  /*4bb0*/  STL [R1+0x40], R5 ;  /* 0x0000400501007387 */ /* 0x0023e20000100800 */
[----:B--2---:R-:W-:-:S04]  /*4bc0*/  FMNMX.FTZ R170, R170, R7, !PT ;  /* 0x00000007aaaa7209 */ /* 0x004fc80007810000 */
[C---:B------:R-:W-:Y:S01]  /*4bd0*/  FSETP.NEU.FTZ.AND P1, PT, R170.reuse, -INF , PT ;  /* 0xff800000aa00780b */ /* 0x040fe20003f3d000 */
[----:B------:R-:W-:Y:S02]  /*4be0*/  FMUL.FTZ R20, R170, c[0x0][0x23c] ;  /* 0x00008f00aa147a20 */ /* 0x000fe40000410000 */
[----:B-1----:R-:W-:-:S03]  /*4bf0*/  FFMA.FTZ R5, R38, c[0x0][0x23c], -R22 ;  /* 0x00008f0026057a23 */ /* 0x002fc60000010816 */
[----:B------:R-:W-:-:S03]  /*4c00*/  FSEL R20, R20, RZ, P1 ;  /* 0x000000ff14147208 */ /* 0x000fc60000800000 */
[----:B------:R-:W1:Y:S02]  /*4c10*/  MUFU.EX2 R5, R5 ;  /* 0x0000000500057308 */ /* 0x000e640000000800 */
[----:B-1----:R1:W-:Y:S04]  /*4c20*/  STL [R1+0x44], R5 ;  /* 0x0000440501007387 */ /* 0x0023e80000100800 */
[----:B------:R2:W-:Y:S01]  /*4c30*/  STL [R1+0x94], R171 ;  /* 0x000094ab01007387 */ /* 0x0005e20000100800 */
[----:B-1----:R-:W-:-:S04]  /*4c40*/  FFMA.FTZ R5, R37, c[0x0][0x23c], -R22 ;  /* 0x00008f0025057a23 */ /* 0x002fc80000010816 */
[----:B------:R1:W-:Y:S02]  /*4c50*/  MUFU.EX2 R196, R5 ;  /* 0x0000000500c47308 */ /* 0x0003e40000000800 */
[----:B-1----:R-:W-:-:S06]  /*4c60*/  FFMA.FTZ R5, R36, c[0x0][0x23c], -R22 ;  /* 0x00008f0024057a23 */ /* 0x002fcc0000010816 */
[----:B--2---:R1:W-:Y:S02]  /*4c70*/  MUFU.EX2 R171, R5 ;  /* 0x0000000500ab7308 */ /* 0x0043e40000000800 */
[----:B-1----:R-:W-:-:S06]  /*4c80*/  FFMA.FTZ R5, R67, c[0x0][0x23c], -R21 ;  /* 0x00008f0043057a23 */ /* 0x002fcc0000010815 */
[----:B------:R1:W-:Y:S02]  /*4c90*/  MUFU.EX2 R236, R5 ;  /* 0x0000000500ec7308 */ /* 0x0003e40000000800 */
[----:B-1----:R-:W-:-:S06]  /*4ca0*/  FFMA.FTZ R5, R66, c[0x0][0x23c], -R21 ;  /* 0x00008f0042057a23 */ /* 0x002fcc0000010815 */
[----:B------:R1:W2:Y:S01]  /*4cb0*/  MUFU.EX2 R237, R5 ;  /* 0x0000000500ed7308 */ /* 0x0002a20000000800 */
[----:B---3--:R-:W-:Y:S01]  /*4cc0*/  FMNMX.FTZ R3, R172, R3, !PT ;  /* 0x00000003ac037209 */ /* 0x008fe20007810000 */
[----:B------:R-:W-:Y:S01]  /*4cd0*/  STL [R1+0x98], R172 ;  /* 0x000098ac01007387 */ /* 0x000fe20000100800 */
[----:B-1----:R-:W-:-:S03]  /*4ce0*/  FFMA.FTZ R5, R58, c[0x0][0x23c], -R21 ;  /* 0x00008f003a057a23 */ /* 0x002fc60000010815 */
[----:B------:R-:W1:Y:S01]  /*4cf0*/  SHFL.BFLY PT, R6, R3, 0x2, 0x1f ;  /* 0x0c401f0003067f89 */ /* 0x000e6200000e0000 */
[----:B--2---:R-:W-:Y:S01]  /*4d00*/  F2FP.BF16.PACK_AB R17, R237, R236 ;  /* 0x000000eced11723e */ /* 0x004fe200000010ff */
[----:B------:R2:W-:Y:S02]  /*4d10*/  MUFU.EX2 R208, R5 ;  /* 0x0000000500d07308 */ /* 0x0005e40000000800 */
[----:B------:R-:W-:Y:S01]  /*4d20*/  STL [R1+0x9c], R170 ;  /* 0x00009caa01007387 */ /* 0x000fe20000100800 */
[----:B--2---:R-:W-:-:S05]  /*4d30*/  FFMA.FTZ R5, R59, c[0x0][0x23c], -R21 ;  /* 0x00008f003b057a23 */ /* 0x004fca0000010815 */
[----:B------:R2:W3:Y:S01]  /*4d40*/  MUFU.EX2 R230, R5 ;  /* 0x0000000500e67308 */ /* 0x0004e20000000800 */
[----:B-1----:R-:W-:-:S05]  /*4d50*/  FMNMX.FTZ R3, R3, R6, !PT ;  /* 0x0000000603037209 */ /* 0x002fca0007810000 */
[----:B------:R-:W1:Y:S01]  /*4d60*/  SHFL.BFLY PT, R6, R3, 0x1, 0x1f ;  /* 0x0c201f0003067f89 */ /* 0x000e6200000e0000 */
[----:B--2---:R-:W-:-:S04]  /*4d70*/  FFMA.FTZ R5, R54, c[0x0][0x23c], -R21 ;  /* 0x00008f0036057a23 */ /* 0x004fc80000010815 */
[----:B------:R2:W-:Y:S01]  /*4d80*/  MUFU.EX2 R204, R5 ;  /* 0x0000000500cc7308 */ /* 0x0005e20000000800 */
[----:B-1----:R-:W-:-:S04]  /*4d90*/  FMNMX.FTZ R3, R3, R6, !PT ;  /* 0x0000000603037209 */ /* 0x002fc80007810000 */
[C---:B------:R-:W-:Y:S01]  /*4da0*/  FSETP.NEU.FTZ.AND P1, PT, R3.reuse, -INF , PT ;  /* 0xff8000000300780b */ /* 0x040fe20003f3d000 */
[----:B------:R-:W-:Y:S01]  /*4db0*/  FMUL.FTZ R6, R3, c[0x0][0x23c] ;  /* 0x00008f0003067a20 */ /* 0x000fe20000410000 */
[----:B------:R1:W-:Y:S01]  /*4dc0*/  STL [R1+0xa0], R3 ;  /* 0x0000a00301007387 */ /* 0x0003e20000100800 */
[----:B--2---:R-:W-:-:S04]  /*4dd0*/  FFMA.FTZ R5, R55, c[0x0][0x23c], -R21 ;  /* 0x00008f0037057a23 */ /* 0x004fc80000010815 */
[----:B------:R2:W-:Y:S02]  /*4de0*/  MUFU.EX2 R206, R5 ;  /* 0x0000000500ce7308 */ /* 0x0005e40000000800 */
[--C-:B--2---:R-:W-:Y:S01]  /*4df0*/  FFMA.FTZ R5, R44, c[0x0][0x23c], -R21.reuse ;  /* 0x00008f002c057a23 */ /* 0x104fe20000010815 */
[----:B-1----:R-:W2:Y:S05]  /*4e00*/  LDL.LU R3, [R1+0x40] ;  /* 0x0000400001037983 */ /* 0x002eaa0000300800 */
[----:B------:R1:W-:Y:S01]  /*4e10*/  MUFU.EX2 R234, R5 ;  /* 0x0000000500ea7308 */ /* 0x0003e20000000800 */
[----:B------:R-:W-:Y:S04]  /*4e20*/  STL [R1+0xa8], R238 ;  /* 0x0000a8ee01007387 */ /* 0x000fe80000100800 */
[----:B------:R-:W-:Y:S04]  /*4e30*/  STL [R1+0xa4], R239 ;  /* 0x0000a4ef01007387 */ /* 0x000fe80000100800 */
[----:B------:R-:W-:Y:S04]  /*4e40*/  STL [R1+0xb4], R231 ;  /* 0x0000b4e701007387 */ /* 0x000fe80000100800 */
[----:B------:R-:W-:Y:S01]  /*4e50*/  STL [R1+0xac], R227 ;  /* 0x0000ace301007387 */ /* 0x000fe20000100800 */
[----:B-1----:R-:W-:-:S03]  /*4e60*/  FFMA.FTZ R5, R39, c[0x0][0x23c], -R21 ;  /* 0x00008f0027057a23 */ /* 0x002fc60000010815 */
[----:B------:R1:W-:Y:S01]  /*4e70*/  STL [R1+0xb8], R237 ;  /* 0x0000b8ed01007387 */ /* 0x0003e20000100800 */
[----:B------:R4:W-:Y:S01]  /*4e80*/  MUFU.EX2 R209, R5 ;  /* 0x0000000500d17308 */ /* 0x0009e20000000800 */
[----:B------:R-:W-:Y:S02]  /*4e90*/  IMAD.SHL.U32 R221, R0, 0x2, RZ ;  /* 0x0000000200dd7824 */ /* 0x000fe400078e00ff */
[----:B----4-:R-:W-:-:S03]  /*4ea0*/  FFMA.FTZ R5, R74, c[0x0][0x23c], -R20 ;  /* 0x00008f004a057a23 */ /* 0x010fc60000010814 */
[----:B------:R-:W4:Y:S02]  /*4eb0*/  LDSM.16.MT88.4 R40, [R221+0xc000] ;  /* 0x00c00000dd28783b */ /* 0x000f240000004200 */
[----:B------:R3:W-:Y:S02]  /*4ec0*/  MUFU.EX2 R175, R5 ;  /* 0x0000000500af7308 */ /* 0x0007e40000000800 */
[----:B-1----:R-:W2:Y:S01]  /*4ed0*/  LDL.LU R237, [R1+0x44] ;  /* 0x0000440001ed7983 */ /* 0x002ea20000300800 */
[----:B------:R-:W-:Y:S02]  /*4ee0*/  LEA R222, R4, R221, 0x1 ;  /* 0x000000dd04de7211 */ /* 0x000fe400078e08ff */
[----:B------:R-:W-:Y:S01]  /*4ef0*/  FSEL R0, R6, RZ, P1 ;  /* 0x000000ff06007208 */ /* 0x000fe20000800000 */
[----:B------:R-:W-:Y:S01]  /*4f00*/  LDSM.16.MT88.4 R60, [R221+0xc800] ;  /* 0x00c80000dd3c783b */ /* 0x000fe20000004200 */
[----:B------:R-:W-:Y:S02]  /*4f10*/  F2FP.BF16.PACK_AB R16, R239, R238 ;  /* 0x000000eeef10723e */ /* 0x000fe400000010ff */
[----:B------:R-:W-:Y:S01]  /*4f20*/  F2FP.BF16.PACK_AB R18, R227, R231 ;  /* 0x000000e7e312723e */ /* 0x000fe200000010ff */
[----:B------:R-:W-:Y:S01]  /*4f30*/  IMAD R224, R2, 0x2, R221 ;  /* 0x0000000202e07824 */ /* 0x000fe200078e02dd */
[----:B---3--:R-:W-:Y:S01]  /*4f40*/  F2FP.BF16.PACK_AB R19, R230, R208 ;  /* 0x000000d0e613723e */ /* 0x008fe200000010ff */
[----:B------:R-:W-:Y:S01]  /*4f50*/  LDSM.16.MT88.4 R64, [R222+0xe000] ;  /* 0x00e00000de40783b */ /* 0x000fe20000004200 */
[----:B------:R-:W-:Y:S01]  /*4f60*/  FFMA.FTZ R5, R73, c[0x0][0x23c], -R20 ;  /* 0x00008f0049057a23 */ /* 0x000fe20000010814 */
[----:B------:R-:W-:Y:S01]  /*4f70*/  LEA R223, R2, R222, 0x1 ;  /* 0x000000de02df7211 */ /* 0x000fe200078e08ff */
[----:B------:R-:W-:Y:S01]  /*4f80*/  FFMA.FTZ R4, R76, c[0x0][0x23c], -R0 ;  /* 0x00008f004c047a23 */ /* 0x000fe20000010800 */
[----:B------:R-:W-:Y:S01]  /*4f90*/  LDSM.16.MT88.4 R24, [R222+0xc000] ;  /* 0x00c00000de18783b */ /* 0x000fe20000004200 */
[----:B------:R1:W3:Y:S01]  /*4fa0*/  MUFU.EX2 R213, R5 ;  /* 0x0000000500d57308 */ /* 0x0002e20000000800 */
[----:B------:R-:W-:-:S02]  /*4fb0*/  FFMA.FTZ R2, R70, c[0x0][0x23c], -R20 ;  /* 0x00008f0046027a23 */ /* 0x000fc40000010814 */
[----:B------:R-:W-:Y:S04]  /*4fc0*/  LDSM.16.MT88.4 R36, [R224+0xe000] ;  /* 0x00e00000e024783b */ /* 0x000fe80000004200 */
[----:B------:R-:W-:Y:S04]  /*4fd0*/  LDSM.16.MT88.4 R32, [R223+0xe000] ;  /* 0x00e00000df20783b */ /* 0x000fe80000004200 */
[----:B------:R-:W-:Y:S04]  /*4fe0*/  LDSM.16.MT88.4 R56, [R224+0xc800] ;  /* 0x00c80000e038783b */ /* 0x000fe80000004200 */
[----:B------:R-:W-:Y:S01]  /*4ff0*/  LDSM.16.MT88.4 R48, [R221+0xe800] ;  /* 0x00e80000dd30783b */ /* 0x000fe20000004200 */
[----:B-1----:R-:W-:-:S03]  /*5000*/  FFMA.FTZ R5, R72, c[0x0][0x23c], -R20 ;  /* 0x00008f0048057a23 */ /* 0x002fc60000010814 */
[----:B------:R-:W-:Y:S01]  /*5010*/  LDSM.16.MT88.4 R28, [R222+0xc800] ;  /* 0x00c80000de1c783b */ /* 0x000fe20000004200 */
[----:B------:R1:W-:Y:S03]  /*5020*/  MUFU.EX2 R229, R5 ;  /* 0x0000000500e57308 */ /* 0x0003e60000000800 */
[----:B------:R-:W-:Y:S05]  /*5030*/  LDSM.16.MT88.4 R84, [R224+0xe800] ;  /* 0x00e80000e054783b */ /* 0x000fea0000004200 */
[----:B------:R3:W-:Y:S01]  /*5040*/  MUFU.EX2 R232, R2 ;  /* 0x0000000200e87308 */ /* 0x0007e20000000800 */
[----:B-1----:R-:W-:-:S07]  /*5050*/  FFMA.FTZ R5, R69, c[0x0][0x23c], -R20 ;  /* 0x00008f0045057a23 */ /* 0x002fce0000010814 */
[----:B------:R1:W1:Y:S01]  /*5060*/  MUFU.EX2 R225, R5 ;  /* 0x0000000500e17308 */ /* 0x0002620000000800 */
[----:B---3--:R-:W-:-:S07]  /*5070*/  FFMA.FTZ R2, R46, c[0x0][0x23c], -R20 ;  /* 0x00008f002e027a23 */ /* 0x008fce0000010814 */
[----:B------:R3:W-:Y:S01]  /*5080*/  MUFU.EX2 R211, R4 ;  /* 0x0000000400d37308 */ /* 0x0007e20000000800 */
[----:B-1----:R-:W-:-:S07]  /*5090*/  FFMA.FTZ R5, R77, c[0x0][0x23c], -R0 ;  /* 0x00008f004d057a23 */ /* 0x002fce0000010800 */
[----:B------:R1:W-:Y:S01]  /*50a0*/  MUFU.EX2 R235, R2 ;  /* 0x0000000200eb7308 */ /* 0x0003e20000000800 */
[----:B------:R-:W4:Y:S01]  /*50b0*/  LDSM.16.MT88.4 R76, [R224+0xc000] ;  /* 0x00c00000e04c783b */ /* 0x000f220000004200 */
[----:B---3--:R-:W-:-:S06]  /*50c0*/  FFMA.FTZ R4, R71, c[0x0][0x23c], -R0 ;  /* 0x00008f0047047a23 */ /* 0x008fcc0000010800 */
[----:B------:R3:W-:Y:S08]  /*50d0*/  MUFU.EX2 R207, R5 ;  /* 0x0000000500cf7308 */ /* 0x0007f00000000800 */
[----:B------:R4:W-:Y:S01]  /*50e0*/  MUFU.EX2 R220, R4 ;  /* 0x0000000400dc7308 */ /* 0x0009e20000000800 */
[----:B-1----:R-:W-:Y:S02]  /*50f0*/  FFMA.FTZ R2, R45, c[0x0][0x23c], -R20 ;  /* 0x00008f002d027a23 */ /* 0x002fe40000010814 */
[----:B---3--:R-:W-:-:S05]  /*5100*/  FFMA.FTZ R5, R75, c[0x0][0x23c], -R0 ;  /* 0x00008f004b057a23 */ /* 0x008fca0000010800 */
[----:B------:R1:W-:Y:S01]  /*5110*/  MUFU.EX2 R172, R2 ;  /* 0x0000000200ac7308 */ /* 0x0003e20000000800 */
[----:B------:R-:W3:Y:S07]  /*5120*/  LDSM.16.MT88.4 R72, [R223+0xc000] ;  /* 0x00c00000df48783b */ /* 0x000eee0000004200 */
[----:B------:R-:W1:Y:S01]  /*5130*/  MUFU.EX2 R210, R5 ;  /* 0x0000000500d27308 */ /* 0x000e620000000800 */
[----:B----4-:R-:W-:Y:S02]  /*5140*/  FFMA.FTZ R4, R68, c[0x0][0x23c], -R20 ;  /* 0x00008f0044047a23 */ /* 0x010fe40000010814 */
[----:B------:R-:W4:Y:S01]  /*5150*/  LDSM.16.MT88.4 R68, [R221+0xe000] ;  /* 0x00e00000dd44783b */ /* 0x000f220000004200 */
[----:B-1----:R-:W-:-:S04]  /*5160*/  FFMA.FTZ R2, R80, c[0x0][0x23c], -R0 ;  /* 0x00008f0050027a23 */ /* 0x002fc80000010800 */
[----:B------:R1:W-:Y:S01]  /*5170*/  MUFU.EX2 R252, R2 ;  /* 0x0000000200fc7308 */ /* 0x0003e20000000800 */
[----:B------:R-:W-:Y:S02]  /*5180*/  F2FP.BF16.PACK_AB R12, R213, R175 ;  /* 0x000000afd50c723e */ /* 0x000fe400000010ff */
[----:B------:R-:W-:Y:S02]  /*5190*/  F2FP.BF16.PACK_AB R14, R225, R229 ;  /* 0x000000e5e10e723e */ /* 0x000fe400000010ff */
[----:B------:R-:W-:Y:S02]  /*51a0*/  F2FP.BF16.PACK_AB R13, R210, R207 ;  /* 0x000000cfd20d723e */ /* 0x000fe400000010ff */
[----:B------:R-:W-:Y:S01]  /*51b0*/  F2FP.BF16.PACK_AB R15, R220, R211 ;  /* 0x000000d3dc0f723e */ /* 0x000fe200000010ff */
[----:B-1----:R-:W-:-:S06]  /*51c0*/  FFMA.FTZ R2, R81, c[0x0][0x23c], -R0 ;  /* 0x00008f0051027a23 */ /* 0x002fcc0000010800 */
[-C--:B------:R-:W-:Y:S01]  /*51d0*/  HMMA.16816.F32.BF16 R96, R12, R40.reuse, RZ ;  /* 0x000000280c60723c */ /* 0x080fe200000418ff */
[----:B------:R-:W1:Y:S01]  /*51e0*/  MUFU.EX2 R226, R4 ;  /* 0x0000000400e27308 */ /* 0x000e620000000800 */
[----:B------:R-:W-:Y:S07]  /*51f0*/  LDSM.16.MT88.4 R80, [R223+0xe800] ;  /* 0x00e80000df50783b */ /* 0x000fee0000004200 */
[----:B------:R1:W1:Y:S01]  /*5200*/  MUFU.EX2 R233, R2 ;  /* 0x0000000200e97308 */ /* 0x0002620000000800 */
[----:B------:R-:W-:Y:S01]  /*5210*/  HMMA.16816.F32.BF16 R100, R16, R40, RZ ;  /* 0x000000281064723c */ /* 0x000fe200000418ff */
[----:B-1----:R-:W-:-:S02]  /*5220*/  FFMA.FTZ R2, R53, c[0x0][0x23c], -R0 ;  /* 0x00008f0035027a23 */ /* 0x002fc40000010800 */
[----:B------:R-:W-:Y:S04]  /*5230*/  LDSM.16.MT88.4 R52, [R223+0xc800] ;  /* 0x00c80000df34783b */ /* 0x000fe80000004200 */
[----:B------:R1:W-:Y:S02]  /*5240*/  MUFU.EX2 R231, R2 ;  /* 0x0000000200e77308 */ /* 0x0003e40000000800 */
[----:B-1----:R-:W-:Y:S02]  /*5250*/  FFMA.FTZ R2, R47, c[0x0][0x23c], -R0 ;  /* 0x00008f002f027a23 */ /* 0x002fe40000010800 */
[----:B------:R-:W1:Y:S04]  /*5260*/  LDSM.16.MT88.4 R44, [R222+0xe800] ;  /* 0x00e80000de2c783b */ /* 0x000e680000004200 */
[----:B------:R-:W3:Y:S01]  /*5270*/  MUFU.EX2 R238, R2 ;  /* 0x0000000200ee7308 */ /* 0x000ee20000000800 */
[----:B------:R-:W-:-:S02]  /*5280*/  F2FP.BF16.PACK_AB R4, R232, R226 ;  /* 0x000000e2e804723e */ /* 0x000fc400000010ff */
[----:B------:R-:W-:Y:S02]  /*5290*/  F2FP.BF16.PACK_AB R5, R233, R252 ;  /* 0x000000fce905723e */ /* 0x000fe400000010ff */
[----:B------:R-:W-:Y:S02]  /*52a0*/  F2FP.BF16.PACK_AB R6, R172, R235 ;  /* 0x000000ebac06723e */ /* 0x000fe400000010ff */
[----:B------:R-:W-:Y:S02]  /*52b0*/  F2FP.BF16.PACK_AB R9, R206, R204 ;  /* 0x000000ccce09723e */ /* 0x000fe400000010ff */
[----:B------:R-:W-:Y:S02]  /*52c0*/  F2FP.BF16.PACK_AB R10, R171, R196 ;  /* 0x000000c4ab0a723e */ /* 0x000fe400000010ff */
[----:B------:R-:W-:Y:S02]  /*52d0*/  F2FP.BF16.PACK_AB R11, R209, R234 ;  /* 0x000000ead10b723e */ /* 0x000fe400000010ff */
[----:B---3--:R-:W-:Y:S01]  /*52e0*/  F2FP.BF16.PACK_AB R7, R238, R231 ;  /* 0x000000e7ee07723e */ /* 0x008fe200000010ff */
[----:B------:R-:W-:Y:S08]  /*52f0*/  HMMA.16816.F32.BF16 R152, R12, R76, RZ ;  /* 0x0000004c0c98723c */ /* 0x000ff000000418ff */
[----:B------:R-:W-:Y:S08]  /*5300*/  HMMA.16816.F32.BF16 R176, R4, R60, R96 ;  /* 0x0000003c04b0723c */ /* 0x000ff00000041860 */
[----:B------:R-:W-:Y:S08]  /*5310*/  HMMA.16816.F32.BF16 R96, R16, R76, RZ ;  /* 0x0000004c1060723c */ /* 0x000ff000000418ff */
[C---:B------:R-:W-:Y:S08]  /*5320*/  HMMA.16816.F32.BF16 R88, R12.reuse, R24, RZ ;  /* 0x000000180c58723c */ /* 0x040ff000000418ff */
[C---:B------:R-:W-:Y:S08]  /*5330*/  HMMA.16816.F32.BF16 R148, R12.reuse, R72, RZ ;  /* 0x000000480c94723c */ /* 0x040ff000000418ff */
[C---:B----4-:R-:W-:Y:S08]  /*5340*/  HMMA.16816.F32.BF16 R144, R12.reuse, R68, RZ ;  /* 0x000000440c90723c */ /* 0x050ff000000418ff */
[C---:B------:R-:W-:Y:S08]  /*5350*/  HMMA.16816.F32.BF16 R140, R12.reuse, R64, RZ ;  /* 0x000000400c8c723c */ /* 0x040ff000000418ff */
[C---:B------:R-:W-:Y:S08]  /*5360*/  HMMA.16816.F32.BF16 R112, R12.reuse, R36, RZ ;  /* 0x000000240c70723c */ /* 0x040ff000000418ff */
[C---:B------:R-:W-:Y:S08]  /*5370*/  HMMA.16816.F32.BF16 R104, R12.reuse, R32, RZ ;  /* 0x000000200c68723c */ /* 0x040ff000000418ff */
[C---:B------:R-:W-:Y:S08]  /*5380*/  HMMA.16816.F32.BF16 R136, R12.reuse, R42, RZ ;  /* 0x0000002a0c88723c */ /* 0x040ff000000418ff */
[C---:B------:R-:W-:Y:S08]  /*5390*/  HMMA.16816.F32.BF16 R132, R12.reuse, R26, RZ ;  /* 0x0000001a0c84723c */ /* 0x040ff000000418ff */
[----:B------:R-:W-:Y:S01]  /*53a0*/  HMMA.16816.F32.BF16 R128, R12, R78, RZ ;  /* 0x0000004e0c80723c */ /* 0x000fe200000418ff */
[----:B--2---:R-:W-:-:S07]  /*53b0*/  F2FP.BF16.PACK_AB R8, R237, R3 ;  /* 0x00000003ed08723e */ /* 0x004fce00000010ff */
[----:B------:R-:W-:Y:S08]  /*53c0*/  HMMA.16816.F32.BF16 R124, R12, R74, RZ ;  /* 0x0000004a0c7c723c */ /* 0x000ff000000418ff */
[----:B------:R-:W-:Y:S08]  /*53d0*/  HMMA.16816.F32.BF16 R180, R8, R60, R100 ;  /* 0x0000003c08b4723c */ /* 0x000ff00000041864 */
[C---:B------:R-:W-:Y:S08]  /*53e0*/  HMMA.16816.F32.BF16 R120, R12.reuse, R70, RZ ;  /* 0x000000460c78723c */ /* 0x040ff000000418ff */
[C---:B------:R-:W-:Y:S08]  /*53f0*/  HMMA.16816.F32.BF16 R116, R12.reuse, R66, RZ ;  /* 0x000000420c74723c */ /* 0x040ff000000418ff */
[C---:B------:R-:W-:Y:S08]  /*5400*/  HMMA.16816.F32.BF16 R108, R12.reuse, R38, RZ ;  /* 0x000000260c6c723c */ /* 0x040ff000000418ff */
[----:B------:R-:W-:Y:S08]  /*5410*/  HMMA.16816.F32.BF16 R100, R12, R34, RZ ;  /* 0x000000220c64723c */ /* 0x000ff000000418ff */
[C---:B------:R-:W-:Y:S08]  /*5420*/  HMMA.16816.F32.BF16 R12, R16.reuse, R64, RZ ;  /* 0x00000040100c723c */ /* 0x040ff000000418ff */
[----:B------:R-:W-:Y:S01]  /*5430*/  HMMA.16816.F32.BF16 R92, R16, R24, RZ ;  /* 0x00000018105c723c */ /* 0x000fe200000418ff */
[----:B------:R-:W-:Y:S01]  /*5440*/  FFMA.FTZ R2, R165, c[0x0][0x23c], -R22 ;  /* 0x00008f00a5027a23 */ /* 0x000fe20000010816 */
[----:B------:R-:W-:Y:S01]  /*5450*/  MOV R170, R215 ;  /* 0x000000d700aa7202 */ /* 0x000fe20000000f00 */
[----:B------:R-:W-:-:S05]  /*5460*/  IMAD.MOV.U32 R239, RZ, RZ, R214 ;  /* 0x000000ffffef7224 */ /* 0x000fca00078e00d6 */
[----:B------:R-:W-:Y:S01]  /*5470*/  HMMA.16816.F32.BF16 R152, R4, R56, R152 ;  /* 0x000000380498723c */ /* 0x000fe20000041898 */
[----:B------:R-:W-:Y:S01]  /*5480*/  MOV R60, R213 ;  /* 0x000000d5003c7202 */ /* 0x000fe20000000f00 */
[----:B------:R-:W-:Y:S01]  /*5490*/  IMAD.MOV.U32 R61, RZ, RZ, R210 ;  /* 0x000000ffff3d7224 */ /* 0x000fe200078e00d2 */
[----:B------:R-:W-:-:S05]  /*54a0*/  MOV R65, R209 ;  /* 0x000000d100417202 */ /* 0x000fca0000000f00 */
[----:B------:R-:W-:Y:S01]  /*54b0*/  HMMA.16816.F32.BF16 R96, R8, R56, R96 ;  /* 0x000000380860723c */ /* 0x000fe20000041860 */
[----:B------:R2:W-:Y:S07]  /*54c0*/  MUFU.EX2 R57, R2 ;  /* 0x0000000200397308 */ /* 0x0005ee0000000800 */
[C---:B------:R-:W-:Y:S08]  /*54d0*/  HMMA.16816.F32.BF16 R216, R4.reuse, R48, R144 ;  /* 0x0000003004d8723c */ /* 0x040ff00000041890 */
[----:B------:R-:W-:Y:S01]  /*54e0*/  HMMA.16816.F32.BF16 R188, R4, R28, R88 ;  /* 0x0000001c04bc723c */ /* 0x000fe20000041858 */
[----:B--2---:R-:W-:-:S07]  /*54f0*/  FFMA.FTZ R2, R160, c[0x0][0x23c], -R22 ;  /* 0x00008f00a0027a23 */ /* 0x004fce0000010816 */
[-C--:B-1----:R-:W-:Y:S08]  /*5500*/  HMMA.16816.F32.BF16 R248, R4, R44.reuse, R140 ;  /* 0x0000002c04f8723c */ /* 0x082ff0000004188c */
[C---:B------:R-:W-:Y:S08]  /*5510*/  HMMA.16816.F32.BF16 R144, R8.reuse, R44, R12 ;  /* 0x0000002c0890723c */ /* 0x040ff0000004180c */
[----:B------:R-:W-:Y:S07]  /*5520*/  HMMA.16816.F32.BF16 R192, R8, R28, R92 ;  /* 0x0000001c08c0723c */ /* 0x000fee000004185c */
[----:B------:R-:W-:Y:S01]  /*5530*/  IMAD.MOV.U32 R28, RZ, RZ, R208 ;  /* 0x000000ffff1c7224 */ /* 0x000fe200078e00d0 */
[----:B------:R-:W-:Y:S07]  /*5540*/  HMMA.16816.F32.BF16 R88, R16, R68, RZ ;  /* 0x000000441058723c */ /* 0x000fee00000418ff */
[----:B------:R-:W-:Y:S01]  /*5550*/  IMAD.MOV.U32 R69, RZ, RZ, R212 ;  /* 0x000000ffff457224 */ /* 0x000fe200078e00d4 */
[----:B------:R-:W-:Y:S01]  /*5560*/  HMMA.16816.F32.BF16 R140, R4, R50, R120 ;  /* 0x00000032048c723c */ /* 0x000fe20000041878 */
[----:B------:R-:W-:-:S06]  /*5570*/  MOV R68, R211 ;  /* 0x000000d300447202 */ /* 0x000fcc0000000f00 */
[----:B------:R-:W-:Y:S01]  /*5580*/  IMAD.MOV.U32 R122, RZ, RZ, R228 ;  /* 0x000000ffff7a7224 */ /* 0x000fe200078e00e4 */
[----:B------:R-:W-:Y:S01]  /*5590*/  HMMA.16816.F32.BF16 R12, R16, R36, RZ ;  /* 0x00000024100c723c */ /* 0x000fe200000418ff */
[----:B------:R1:W-:Y:S07]  /*55a0*/  MUFU.EX2 R228, R2 ;  /* 0x0000000200e47308 */ /* 0x0003ee0000000800 */
[C---:B------:R-:W-:Y:S08]  /*55b0*/  HMMA.16816.F32.BF16 R200, R4.reuse, R52, R148 ;  /* 0x0000003404c8723c */ /* 0x040ff00000041894 */
[----:B------:R-:W-:Y:S01]  /*55c0*/  HMMA.16816.F32.BF16 R244, R4, R84, R112 ;  /* 0x0000005404f4723c */ /* 0x000fe20000041870 */
[----:B-1----:R-:W-:-:S07]  /*55d0*/  FFMA.FTZ R2, R157, c[0x0][0x23c], -R22 ;  /* 0x00008f009d027a23 */ /* 0x002fce0000010816 */
[C---:B------:R-:W-:Y:S01]  /*55e0*/  HMMA.16816.F32.BF16 R240, R4.reuse, R80, R104 ;  /* 0x0000005004f0723c */ /* 0x040fe20000041868 */
[----:B------:R1:W-:Y:S07]  /*55f0*/  MUFU.EX2 R104, R2 ;  /* 0x0000000200687308 */ /* 0x0003ee0000000800 */
[C---:B------:R-:W-:Y:S08]  /*5600*/  HMMA.16816.F32.BF16 R136, R4.reuse, R62, R136 ;  /* 0x0000003e0488723c */ /* 0x040ff00000041888 */
[----:B------:R-:W-:Y:S01]  /*5610*/  HMMA.16816.F32.BF16 R132, R4, R30, R132 ;  /* 0x0000001e0484723c */ /* 0x000fe20000041884 */
[----:B-1----:R-:W-:-:S07]  /*5620*/  FFMA.FTZ R2, R156, c[0x0][0x23c], -R22 ;  /* 0x00008f009c027a23 */ /* 0x002fce0000010816 */
[C---:B------:R-:W-:Y:S08]  /*5630*/  HMMA.16816.F32.BF16 R128, R4.reuse, R58, R128 ;  /* 0x0000003a0480723c */ /* 0x040ff00000041880 */
[C---:B------:R-:W-:Y:S08]  /*5640*/  HMMA.16816.F32.BF16 R124, R4.reuse, R54, R124 ;  /* 0x00000036047c723c */ /* 0x040ff0000004187c */
[C---:B------:R-:W-:Y:S08]  /*5650*/  HMMA.16816.F32.BF16 R212, R4.reuse, R46, R116 ;  /* 0x0000002e04d4723c */ /* 0x040ff00000041874 */
[C---:B------:R-:W-:Y:S08]  /*5660*/  HMMA.16816.F32.BF16 R208, R4.reuse, R86, R108 ;  /* 0x0000005604d0723c */ /* 0x040ff0000004186c */
[----:B------:R-:W-:Y:S01]  /*5670*/  HMMA.16816.F32.BF16 R148, R4, R82, R100 ;  /* 0x000000520494723c */ /* 0x000fe20000041864 */
[----:B------:R-:W-:-:S07]  /*5680*/  IMAD.MOV.U32 R64, RZ, RZ, R198 ;  /* 0x000000ffff407224 */ /* 0x000fce00078e00c6 */
[C---:B------:R-:W-:Y:S01]  /*5690*/  HMMA.16816.F32.BF16 R4, R16.reuse, R32, RZ ;  /* 0x000000201004723c */ /* 0x040fe200000418ff */
[----:B------:R1:W-:Y:S07]  /*56a0*/  MUFU.EX2 R107, R2 ;  /* 0x00000002006b7308 */ /* 0x0003ee0000000800 */
[----:B------:R-:W-:Y:S01]  /*56b0*/  HMMA.16816.F32.BF16 R40, R16, R42, RZ ;  /* 0x0000002a1028723c */ /* 0x000fe200000418ff */
[----:B------:R-:W-:Y:S01]  /*56c0*/  IMAD.MOV.U32 R123, RZ, RZ, R64 ;  /* 0x000000ffff7b7224 */ /* 0x000fe200078e0040 */
[----:B------:R-:W-:Y:S01]  /*56d0*/  MOV R64, R69 ;  /* 0x0000004500407202 */ /* 0x000fe20000000f00 */
[----:B------:R-:W-:-:S02]  /*56e0*/  IMAD.MOV.U32 R106, RZ, RZ, R196 ;  /* 0x000000ffff6a7224 */ /* 0x000fc400078e00c4 */
[----:B------:R-:W-:Y:S02]  /*56f0*/  IMAD.MOV.U32 R69, RZ, RZ, R170 ;  /* 0x000000ffff457224 */ /* 0x000fe400078e00aa */
[----:B-1----:R-:W-:Y:S01]  /*5700*/  FFMA.FTZ R2, R169, c[0x0][0x23c], -R21 ;  /* 0x00008f00a9027a23 */ /* 0x002fe20000010815 */
[----:B------:R-:W-:-:S03]  /*5710*/  MOV R169, R106 ;  /* 0x0000006a00a97202 */ /* 0x000fc60000000f00 */
[----:B------:R1:W-:Y:S01]  /*5720*/  MUFU.EX2 R170, R2 ;  /* 0x0000000200aa7308 */ /* 0x0003e20000000800 */
[----:B------:R-:W-:Y:S01]  /*5730*/  IMAD.MOV.U32 R106, RZ, RZ, R60 ;  /* 0x000000ffff6a7224 */ /* 0x000fe200078e003c */
[----:B------:R-:W-:Y:S01]  /*5740*/  HMMA.16816.F32.BF16 R116, R8, R84, R12 ;  /* 0x000000540874723c */ /* 0x000fe2000004180c */
[----:B------:R-:W-:Y:S01]  /*5750*/  MOV R105, R65 ;  /* 0x0000004100697202 */ /* 0x000fe20000000f00 */
[----:B------:R-:W-:Y:S01]  /*5760*/  IMAD.MOV.U32 R65, RZ, RZ, R68 ;  /* 0x000000ffff417224 */ /* 0x000fe200078e0044 */
[----:B------:R-:W-:Y:S02]  /*5770*/  MOV R29, R199 ;  /* 0x000000c7001d7202 */ /* 0x000fe40000000f00 */
[----:B------:R-:W-:Y:S01]  /*5780*/  MOV R227, R197 ;  /* 0x000000c500e37202 */ /* 0x000fe20000000f00 */
[----:B-1----:R-:W-:Y:S02]  /*5790*/  FFMA.FTZ R2, R161, c[0x0][0x23c], -R21 ;  /* 0x00008f00a1027a23 */ /* 0x002fe40000010815 */
[----:B------:R-:W-:Y:S02]  /*57a0*/  HMMA.16816.F32.BF16 R12, R16, R70, RZ ;  /* 0x00000046100c723c */ /* 0x000fe400000418ff */
[----:B------:R1:W-:Y:S01]  /*57b0*/  MUFU.EX2 R60, R2 ;  /* 0x00000002003c7308 */ /* 0x0003e20000000800 */
[----:B------:R-:W-:-:S05]  /*57c0*/  MOV R68, R239 ;  /* 0x000000ef00447202 */ /* 0x000fca0000000f00 */
[----:B------:R-:W-:Y:S01]  /*57d0*/  HMMA.16816.F32.BF16 R92, R16, R72, RZ ;  /* 0x00000048105c723c */ /* 0x000fe200000418ff */
[----:B-1----:R-:W-:-:S07]  /*57e0*/  FFMA.FTZ R2, R159, c[0x0][0x23c], -R21 ;  /* 0x00008f009f027a23 */ /* 0x002fce0000010815 */
[----:B------:R-:W-:Y:S01]  /*57f0*/  HMMA.16816.F32.BF16 R196, R8, R80, R4 ;  /* 0x0000005008c4723c */ /* 0x000fe20000041804 */
[----:B------:R1:W-:Y:S07]  /*5800*/  MUFU.EX2 R239, R2 ;  /* 0x0000000200ef7308 */ /* 0x0003ee0000000800 */
[C---:B------:R-:W-:Y:S08]  /*5810*/  HMMA.16816.F32.BF16 R24, R16.reuse, R26, RZ ;  /* 0x0000001a1018723c */ /* 0x040ff000000418ff */
[----:B------:R-:W-:Y:S01]  /*5820*/  HMMA.16816.F32.BF16 R76, R16, R78, RZ ;  /* 0x0000004e104c723c */ /* 0x000fe200000418ff */
[----:B-1----:R-:W-:-:S07]  /*5830*/  FFMA.FTZ R2, R158, c[0x0][0x23c], -R21 ;  /* 0x00008f009e027a23 */ /* 0x002fce0000010815 */
[C---:B------:R-:W-:Y:S08]  /*5840*/  HMMA.16816.F32.BF16 R72, R16.reuse, R74, RZ ;  /* 0x0000004a1048723c */ /* 0x040ff000000418ff */
[C---:B------:R-:W-:Y:S08]  /*5850*/  HMMA.16816.F32.BF16 R4, R16.reuse, R66, RZ ;  /* 0x000000421004723c */ /* 0x040ff000000418ff */
[C---:B------:R-:W-:Y:S08]  /*5860*/  HMMA.16816.F32.BF16 R36, R16.reuse, R38, RZ ;  /* 0x000000261024723c */ /* 0x040ff000000418ff */
[----:B------:R-:W-:Y:S08]  /*5870*/  HMMA.16816.F32.BF16 R16, R16, R34, RZ ;  /* 0x000000221010723c */ /* 0x000ff000000418ff */
[----:B------:R-:W-:Y:S01]  /*5880*/  HMMA.16816.F32.BF16 R40, R8, R62, R40 ;  /* 0x0000003e0828723c */ /* 0x000fe20000041828 */
[----:B------:R1:W-:Y:S02]  /*5890*/  MUFU.EX2 R62, R2 ;  /* 0x00000002003e7308 */ /* 0x0003e40000000800 */
[----:B-1----:R-:W-:-:S06]  /*58a0*/  FFMA.FTZ R2, R173, c[0x0][0x23c], -R20 ;  /* 0x00008f00ad027a23 */ /* 0x002fcc0000010814 */
[----:B------:R1:W-:Y:S01]  /*58b0*/  MUFU.EX2 R67, R2 ;  /* 0x0000000200437308 */ /* 0x0003e20000000800 */
[----:B------:R-:W-:Y:S01]  /*58c0*/  HMMA.16816.F32.BF16 R112, R8, R48, R88 ;  /* 0x000000300870723c */ /* 0x000fe20000041858 */
[----:B-1----:R-:W-:Y:S02]  /*58d0*/  FFMA.FTZ R2, R164, c[0x0][0x23c], -R20 ;  /* 0x00008f00a4027a23 */ /* 0x002fe40000010814 */
[----:B------:R-:W-:-:S04]  /*58e0*/  IMAD.MOV.U32 R164, RZ, RZ, R231 ;  /* 0x000000ffffa47224 */ /* 0x000fc800078e00e7 */
[----:B------:R1:W-:Y:S01]  /*58f0*/  MUFU.EX2 R231, R2 ;  /* 0x0000000200e77308 */ /* 0x0003e20000000800 */
[----:B------:R-:W-:Y:S01]  /*5900*/  HMMA.16816.F32.BF16 R48, R8, R50, R12 ;  /* 0x000000320830723c */ /* 0x000fe2000004180c */
[----:B------:R-:W2:Y:S01]  /*5910*/  LDSM.16.MT88.4 R12, [R221+0xd000] ;  /* 0x00d00000dd0c783b */ /* 0x000ea20000004200 */
[----:B-1----:R-:W-:-:S05]  /*5920*/  FFMA.FTZ R2, R163, c[0x0][0x23c], -R20 ;  /* 0x00008f00a3027a23 */ /* 0x002fca0000010814 */
[----:B------:R1:W-:Y:S01]  /*5930*/  MUFU.EX2 R66, R2 ;  /* 0x0000000200427308 */ /* 0x0003e20000000800 */
[----:B------:R-:W-:Y:S01]  /*5940*/  HMMA.16816.F32.BF16 R80, R8, R82, R16 ;  /* 0x000000520850723c */ /* 0x000fe20000041810 */
[----:B------:R-:W3:Y:S01]  /*5950*/  LDSM.16.MT88.4 R16, [R222+0xd000] ;  /* 0x00d00000de10783b */ /* 0x000ee20000004200 */
[----:B------:R-:W-:Y:S01]  /*5960*/  MOV R108, R238 ;  /* 0x000000ee006c7202 */ /* 0x000fe20000000f00 */
[----:B-1----:R-:W-:-:S04]  /*5970*/  FFMA.FTZ R2, R174, c[0x0][0x23c], -R0 ;  /* 0x00008f00ae027a23 */ /* 0x002fc80000010800 */
[----:B------:R1:W-:Y:S01]  /*5980*/  MUFU.EX2 R173, R2 ;  /* 0x0000000200ad7308 */ /* 0x0003e20000000800 */
[----:B------:R-:W-:Y:S01]  /*5990*/  HMMA.16816.F32.BF16 R44, R8, R46, R4 ;  /* 0x0000002e082c723c */ /* 0x000fe20000041804 */
[----:B------:R-:W-:Y:S02]  /*59a0*/  IMAD.MOV.U32 R111, RZ, RZ, R227 ;  /* 0x000000ffff6f7224 */ /* 0x000fe400078e00e3 */
[----:B-1----:R-:W-:-:S04]  /*59b0*/  FFMA.FTZ R2, R168, c[0x0][0x23c], -R0 ;  /* 0x00008f00a8027a23 */ /* 0x002fc80000010800 */
[----:B------:R1:W4:Y:S01]  /*59c0*/  MUFU.EX2 R174, R2 ;  /* 0x0000000200ae7308 */ /* 0x0003220000000800 */
[----:B------:R-:W-:Y:S01]  /*59d0*/  FFMA.FTZ R4, R162, c[0x0][0x23c], -R20 ;  /* 0x00008f00a2047a23 */ /* 0x000fe20000010814 */
[----:B------:R-:W-:Y:S01]  /*59e0*/  HMMA.16816.F32.BF16 R24, R8, R30, R24 ;  /* 0x0000001e0818723c */ /* 0x000fe20000041818 */
[----:B-1----:R-:W-:-:S05]  /*59f0*/  FFMA.FTZ R2, R167, c[0x0][0x23c], -R0 ;  /* 0x00008f00a7027a23 */ /* 0x002fca0000010800 */
[----:B------:R1:W-:Y:S08]  /*5a00*/  MUFU.EX2 R238, R2 ;  /* 0x0000000200ee7308 */ /* 0x0003f00000000800 */
[----:B------:R2:W2:Y:S01]  /*5a10*/  MUFU.EX2 R63, R4 ;  /* 0x00000004003f7308 */ /* 0x0004a20000000800 */
[----:B-1----:R-:W-:-:S07]  /*5a20*/  FFMA.FTZ R2, R166, c[0x0][0x23c], -R0 ;  /* 0x00008f00a6027a23 */ /* 0x002fce0000010800 */
[----:B------:R-:W1:Y:S01]  /*5a30*/  MUFU.EX2 R227, R2 ;  /* 0x0000000200e37308 */ /* 0x000e620000000800 */
[----:B------:R-:W-:Y:S01]  /*5a40*/  HMMA.16816.F32.BF16 R100, R8, R52, R92 ;  /* 0x000000340864723c */ /* 0x000fe2000004185c */
[----:B----4-:R-:W-:Y:S02]  /*5a50*/  F2FP.BF16.PACK_AB R5, R174, R173 ;  /* 0x000000adae05723e */ /* 0x010fe400000010ff */
[----:B--2---:R-:W-:Y:S02]  /*5a60*/  F2FP.BF16.PACK_AB R4, R231, R67 ;  /* 0x00000043e704723e */ /* 0x004fe400000010ff */
[----:B------:R-:W-:-:S03]  /*5a70*/  F2FP.BF16.PACK_AB R6, R63, R66 ;  /* 0x000000423f06723e */ /* 0x000fc600000010ff */
[----:B------:R-:W-:Y:S01]  /*5a80*/  HMMA.16816.F32.BF16 R76, R8, R58, R76 ;  /* 0x0000003a084c723c */ /* 0x000fe2000004184c */
[----:B------:R-:W-:Y:S01]  /*5a90*/  MOV R168, R123 ;  /* 0x0000007b00a87202 */ /* 0x000fe20000000f00 */
[----:B------:R-:W-:Y:S01]  /*5aa0*/  IMAD.MOV.U32 R167, RZ, RZ, R105 ;  /* 0x000000ffffa77224 */ /* 0x000fe200078e0069 */
[----:B-1----:R-:W-:-:S05]  /*5ab0*/  F2FP.BF16.PACK_AB R7, R227, R238 ;  /* 0x000000eee307723e */ /* 0x002fca00000010ff */
[----:B------:R-:W-:Y:S01]  /*5ac0*/  HMMA.16816.F32.BF16 R72, R8, R54, R72 ;  /* 0x000000360848723c */ /* 0x000fe20000041848 */
[----:B------:R-:W-:-:S07]  /*5ad0*/  MOV R123, R106 ;  /* 0x0000006a007b7202 */ /* 0x000fce0000000f00 */
[----:B------:R-:W-:Y:S01]  /*5ae0*/  HMMA.16816.F32.BF16 R36, R8, R86, R36 ;  /* 0x000000560824723c */ /* 0x000fe20000041824 */
[----:B------:R-:W-:-:S06]  /*5af0*/  IMAD.MOV.U32 R120, RZ, RZ, R28 ;  /* 0x000000ffff787224 */ /* 0x000fcc00078e001c */
[----:B------:R-:W-:Y:S02]  /*5b00*/  F2FP.BF16.PACK_AB R8, R228, R57 ;  /* 0x00000039e408723e */ /* 0x000fe400000010ff */
[----:B------:R-:W-:Y:S02]  /*5b10*/  F2FP.BF16.PACK_AB R9, R60, R170 ;  /* 0x000000aa3c09723e */ /* 0x000fe400000010ff */
[----:B------:R-:W-:Y:S02]  /*5b20*/  F2FP.BF16.PACK_AB R10, R107, R104 ;  /* 0x000000686b0a723e */ /* 0x000fe400000010ff */
[----:B------:R-:W-:Y:S01]  /*5b30*/  F2FP.BF16.PACK_AB R11, R62, R239 ;  /* 0x000000ef3e0b723e */ /* 0x000fe200000010ff */
[----:B------:R-:W-:Y:S01]  /*5b40*/  IMAD.MOV.U32 R106, RZ, RZ, R187 ;  /* 0x000000ffff6a7224 */ /* 0x000fe200078e00bb */
[----:B------:R-:W-:Y:S01]  /*5b50*/  MOV R56, R29 ;  /* 0x0000001d00387202 */ /* 0x000fe20000000f00 */
[----:B------:R-:W-:Y:S01]  /*5b60*/  IMAD.MOV.U32 R105, RZ, RZ, R185 ;  /* 0x000000ffff697224 */ /* 0x000fe200078e00b9 */
[----:B------:R-:W-:Y:S01]  /*5b70*/  MOV R109, R186 ;  /* 0x000000ba006d7202 */ /* 0x000fe20000000f00 */
[----:B------:R-:W-:Y:S01]  /*5b80*/  HMMA.16816.F32.BF16 R176, R4, R12, R176 ;  /* 0x0000000c04b0723c */ /* 0x000fe200000418b0 */
[----:B------:R-:W-:-:S02]  /*5b90*/  MOV R110, R184 ;  /* 0x000000b8006e7202 */ /* 0x000fc40000000f00 */
[----:B------:R-:W-:Y:S01]  /*5ba0*/  MOV R158, R122 ;  /* 0x0000007a009e7202 */ /* 0x000fe20000000f00 */
[----:B------:R-:W-:Y:S01]  /*5bb0*/  IMAD.MOV.U32 R122, RZ, RZ, R68 ;  /* 0x000000ffff7a7224 */ /* 0x000fe200078e0044 */
[----:B------:R-:W-:-:S03]  /*5bc0*/  MOV R121, R69 ;  /* 0x0000004500797202 */ /* 0x000fc60000000f00 */
[----:B------:R-:W-:Y:S08]  /*5bd0*/  HMMA.16816.F32.BF16 R180, R8, R12, R180 ;  /* 0x0000000c08b4723c */ /* 0x000ff000000418b4 */
[-C--:B------:R-:W-:Y:S08]  /*5be0*/  HMMA.16816.F32.BF16 R184, R4, R14.reuse, R136 ;  /* 0x0000000e04b8723c */ /* 0x080ff00000041888 */
[C---:B------:R-:W-:Y:S01]  /*5bf0*/  HMMA.16816.F32.BF16 R28, R8.reuse, R14, R40 ;  /* 0x0000000e081c723c */ /* 0x040fe20000041828 */
[----:B------:R-:W1:Y:S07]  /*5c00*/  LDSM.16.MT88.4 R12, [R224+0xd000] ;  /* 0x00d00000e00c783b */ /* 0x000e6e0000004200 */
[-C--:B---3--:R-:W-:Y:S08]  /*5c10*/  HMMA.16816.F32.BF16 R68, R8, R16.reuse, R192 ;  /* 0x000000100844723c */ /* 0x088ff000000418c0 */
[C---:B------:R-:W-:Y:S08]  /*5c20*/  HMMA.16816.F32.BF16 R32, R4.reuse, R16, R188 ;  /* 0x000000100420723c */ /* 0x040ff000000418bc */
[-C--:B------:R-:W-:Y:S08]  /*5c30*/  HMMA.16816.F32.BF16 R52, R4, R18.reuse, R132 ;  /* 0x000000120434723c */ /* 0x080ff00000041884 */
[----:B------:R-:W-:Y:S01]  /*5c40*/  HMMA.16816.F32.BF16 R40, R8, R18, R24 ;  /* 0x000000120828723c */ /* 0x000fe20000041818 */
[----:B------:R-:W2:Y:S01]  /*5c50*/  LDSM.16.MT88.4 R16, [R223+0xd000] ;  /* 0x00d00000df10783b */ /* 0x000ea20000004200 */
[----:B------:R-:W-:-:S02]  /*5c60*/  IMAD.MOV.U32 R190, RZ, RZ, R104 ;  /* 0x000000ffffbe7224 */ /* 0x000fc400078e0068 */
[----:B------:R-:W-:Y:S01]  /*5c70*/  IMAD.MOV.U32 R188, RZ, RZ, R107 ;  /* 0x000000ffffbc7224 */ /* 0x000fe200078e006b */
[----:B------:R-:W-:Y:S01]  /*5c80*/  MOV R159, R206 ;  /* 0x000000ce009f7202 */ /* 0x000fe20000000f00 */
[----:B------:R-:W3:Y:S02]  /*5c90*/  LDSM.16.MT88.4 R24, [R222+0xf000] ;  /* 0x00f00000de18783b */ /* 0x000ee40000004200 */
[----:B-1----:R-:W-:Y:S01]  /*5ca0*/  HMMA.16816.F32.BF16 R84, R8, R12, R96 ;  /* 0x0000000c0854723c */ /* 0x002fe20000041860 */
[----:B------:R-:W-:-:S06]  /*5cb0*/  MOV R156, R204 ;  /* 0x000000cc009c7202 */ /* 0x000fcc0000000f00 */
[----:B------:R-:W-:Y:S01]  /*5cc0*/  MOV R99, R57 ;  /* 0x0000003900637202 */ /* 0x000fe20000000f00 */
[-C--:B------:R-:W-:Y:S07]  /*5cd0*/  HMMA.16816.F32.BF16 R92, R4, R14.reuse, R128 ;  /* 0x0000000e045c723c */ /* 0x080fee0000041880 */
[----:B------:R-:W-:Y:S02]  /*5ce0*/  IMAD.MOV.U32 R128, RZ, RZ, R56 ;  /* 0x000000ffff807224 */ /* 0x000fe400078e0038 */
[----:B------:R-:W-:Y:S01]  /*5cf0*/  HMMA.16816.F32.BF16 R56, R8, R14, R76 ;  /* 0x0000000e0838723c */ /* 0x000fe2000004184c */
[----:B------:R-:W-:-:S06]  /*5d00*/  IMAD.MOV.U32 R129, RZ, RZ, R207 ;  /* 0x000000ffff817224 */ /* 0x000fcc00078e00cf */
[----:B------:R-:W-:Y:S02]  /*5d10*/  MOV R77, R105 ;  /* 0x00000069004d7202 */ /* 0x000fe40000000f00 */
[----:B------:R-:W-:Y:S02]  /*5d20*/  MOV R76, R106 ;  /* 0x0000006a004c7202 */ /* 0x000fe40000000f00 */
[----:B--2---:R-:W-:Y:S01]  /*5d30*/  HMMA.16816.F32.BF16 R104, R4, R16, R200 ;  /* 0x000000100468723c */ /* 0x004fe200000418c8 */
[----:B------:R-:W-:-:S06]  /*5d40*/  MOV R78, R110 ;  /* 0x0000006e004e7202 */ /* 0x000fcc0000000f00 */
[----:B------:R-:W-:Y:S01]  /*5d50*/  IMAD.MOV.U32 R200, RZ, RZ, R64 ;  /* 0x000000ffffc87224 */ /* 0x000fe200078e0040 */
[----:B------:R-:W-:Y:S01]  /*5d60*/  MOV R202, R121 ;  /* 0x0000007900ca7202 */ /* 0x000fe20000000f00 */
[----:B------:R-:W-:Y:S01]  /*5d70*/  IMAD.MOV.U32 R201, RZ, RZ, R205 ;  /* 0x000000ffffc97224 */ /* 0x000fe200078e00cd */
[----:B------:R-:W-:Y:S01]  /*5d80*/  MOV R203, R111 ;  /* 0x0000006f00cb7202 */ /* 0x000fe20000000f00 */
[----:B------:R-:W-:Y:S01]  /*5d90*/  HMMA.16816.F32.BF16 R204, R8, R18, R72 ;  /* 0x0000001208cc723c */ /* 0x000fe20000041848 */
[----:B------:R-:W-:-:S06]  /*5da0*/  MOV R79, R109 ;  /* 0x0000006d004f7202 */ /* 0x000fcc0000000f00 */
        /* <DEDUP_REMOVED lines=13> */
[----:B------:R-:W2:Y:S01]  /*5e80*/  LDL.LU R175, [R1+0xbc] ;  /* 0x0000bc0001af7983 */ /* 0x000ea20000300800 */
[C---:B------:R-:W-:Y:S03]  /*5e90*/  HMMA.16816.F32.BF16 R88, R4.reuse, R12, R152 ;  /* 0x0000000c0458723c */ /* 0x040fe60000041898 */
[----:B------:R-:W1:Y:S01]  /*5ea0*/  LDSM.16.MT88.4 R12, [R221+0xf000] ;  /* 0x00f00000dd0c783b */ /* 0x000e620000004200 */
[----:B------:R-:W-:Y:S02]  /*5eb0*/  IMAD.MOV.U32 R2, RZ, RZ, R122 ;  /* 0x000000ffff027224 */ /* 0x000fe400078e007a */
[----:B------:R-:W-:Y:S02]  /*5ec0*/  IMAD.MOV.U32 R166, RZ, RZ, R108 ;  /* 0x000000ffffa67224 */ /* 0x000fe400078e006c */
[----:B------:R-:W-:Y:S01]  /*5ed0*/  FFMA.FTZ R2, R2, c[0x0][0x23c], -R22 ;  /* 0x00008f0002027a23 */ /* 0x000fe20000010816 */
[----:B------:R-:W-:Y:S01]  /*5ee0*/  HMMA.16816.F32.BF16 R108, R4, R18, R124 ;  /* 0x00000012046c723c */ /* 0x000fe2000004187c */
[----:B------:R-:W-:-:S07]  /*5ef0*/  MOV R73, R200 ;  /* 0x000000c800497202 */ /* 0x000fce0000000f00 */
[----:B---3--:R-:W-:Y:S01]  /*5f00*/  HMMA.16816.F32.BF16 R44, R8, R26, R44 ;  /* 0x0000001a082c723c */ /* 0x008fe2000004182c */
[----:B------:R-:W-:Y:S01]  /*5f10*/  IMAD.MOV.U32 R200, RZ, RZ, R203 ;  /* 0x000000ffffc87224 */ /* 0x000fe200078e00cb */
[----:B------:R-:W-:Y:S01]  /*5f20*/  MOV R203, R78 ;  /* 0x0000004e00cb7202 */ /* 0x000fe20000000f00 */
[----:B------:R-:W-:Y:S02]  /*5f30*/  IMAD.MOV.U32 R78, RZ, RZ, R168 ;  /* 0x000000ffff4e7224 */ /* 0x000fe400078e00a8 */
[----:B------:R-:W-:Y:S01]  /*5f40*/  IMAD.MOV.U32 R74, RZ, RZ, R201 ;  /* 0x000000ffff4a7224 */ /* 0x000fe200078e00c9 */
[----:B------:R-:W-:Y:S01]  /*5f50*/  MOV R201, R76 ;  /* 0x0000004c00c97202 */ /* 0x000fe20000000f00 */
[----:B------:R-:W-:Y:S01]  /*5f60*/  IMAD.MOV.U32 R76, RZ, RZ, R79 ;  /* 0x000000ffff4c7224 */ /* 0x000fe200078e004f */
[----:B------:R-:W-:Y:S01]  /*5f70*/  MOV R79, R169 ;  /* 0x000000a9004f7202 */ /* 0x000fe20000000f00 */
[C---:B-1----:R-:W-:Y:S08]  /*5f80*/  HMMA.16816.F32.BF16 R124, R4.reuse, R14, R140 ;  /* 0x0000000e047c723c */ /* 0x042ff0000004188c */
[----:B------:R-:W-:Y:S01]  /*5f90*/  HMMA.16816.F32.BF16 R140, R4, R26, R212 ;  /* 0x0000001a048c723c */ /* 0x000fe200000418d4 */
[----:B------:R1:W-:Y:S02]  /*5fa0*/  MUFU.EX2 R26, R2 ;  /* 0x00000002001a7308 */ /* 0x0003e40000000800 */
[----:B-1----:R-:W-:-:S06]  /*5fb0*/  FFMA.FTZ R2, R75, c[0x0][0x23c], -R22 ;  /* 0x00008f004b027a23 */ /* 0x002fcc0000010816 */
[----:B------:R2:W-:Y:S01]  /*5fc0*/  MUFU.EX2 R27, R2 ;  /* 0x00000002001b7308 */ /* 0x0005e20000000800 */
[----:B------:R-:W-:Y:S01]  /*5fd0*/  MOV R75, R202 ;  /* 0x000000ca004b7202 */ /* 0x000fe20000000f00 */
[----:B------:R-:W-:Y:S01]  /*5fe0*/  IMAD.MOV.U32 R202, RZ, RZ, R77 ;  /* 0x000000ffffca7224 */ /* 0x000fe200078e004d */
[----:B------:R-:W-:Y:S02]  /*5ff0*/  MOV R165, R123 ;  /* 0x0000007b00a57202 */ /* 0x000fe40000000f00 */
[----:B------:R-:W-:Y:S01]  /*6000*/  MOV R77, R128 ;  /* 0x00000080004d7202 */ /* 0x000fe20000000f00 */
[----:B------:R-:W-:Y:S01]  /*6010*/  IMAD.MOV.U32 R131, RZ, RZ, R60 ;  /* 0x000000ffff837224 */ /* 0x000fe200078e003c */
[----:B------:R-:W-:Y:S01]  /*6020*/  MOV R130, R61 ;  /* 0x0000003d00827202 */ /* 0x000fe20000000f00 */
[----:B------:R-:W-:Y:S01]  /*6030*/  IMAD.MOV.U32 R128, RZ, RZ, R165 ;  /* 0x000000ffff807224 */ /* 0x000fe200078e00a5 */
[----:B------:R-:W-:Y:S02]  /*6040*/  MOV R165, R237 ;  /* 0x000000ed00a57202 */ /* 0x000fe40000000f00 */
[----:B------:R-:W3:Y:S01]  /*6050*/  LDL.LU R237, [R1+0xb8] ;  /* 0x0000b80001ed7983 */ /* 0x000ee20000300800 */
[----:B--2---:R-:W-:-:S04]  /*6060*/  FFMA.FTZ R2, R175, c[0x0][0x23c], -R22 ;  /* 0x00008f00af027a23 */ /* 0x004fc80000010816 */
[----:B------:R1:W-:Y:S02]  /*6070*/  MUFU.EX2 R168, R2 ;  /* 0x0000000200a87308 */ /* 0x0003e40000000800 */
[----:B-1----:R-:W-:-:S06]  /*6080*/  FFMA.FTZ R2, R23, c[0x0][0x23c], -R22 ;  /* 0x00008f0017027a23 */ /* 0x002fcc0000010816 */
[----:B------:R1:W-:Y:S02]  /*6090*/  MUFU.EX2 R169, R2 ;  /* 0x0000000200a97308 */ /* 0x0003e40000000800 */
[--C-:B-1----:R-:W-:Y:S02]  /*60a0*/  FFMA.FTZ R2, R73, c[0x0][0x23c], -R21.reuse ;  /* 0x00008f0049027a23 */ /* 0x102fe40000010815 */
[----:B------:R-:W-:Y:S01]  /*60b0*/  IMAD.MOV.U32 R73, RZ, RZ, R74 ;  /* 0x000000ffff497224 */ /* 0x000fe200078e004a */
[----:B------:R-:W-:Y:S01]  /*60c0*/  MOV R74, R75 ;  /* 0x0000004b004a7202 */ /* 0x000fe20000000f00 */
[----:B------:R-:W-:Y:S01]  /*60d0*/  IMAD.MOV.U32 R75, RZ, RZ, R200 ;  /* 0x000000ffff4b7224 */ /* 0x000fe200078e00c8 */
[----:B------:R-:W-:Y:S01]  /*60e0*/  MOV R200, R201 ;  /* 0x000000c900c87202 */ /* 0x000fe20000000f00 */
        /* <DEDUP_REMOVED lines=23> */
[----:B------:R-:W-:Y:S01]  /*6260*/  MOV R79, R128 ;  /* 0x00000080004f7202 */ /* 0x000fe20000000f00 */
[----:B------:R-:W-:Y:S01]  /*6270*/  IMAD.MOV.U32 R128, RZ, RZ, R129 ;  /* 0x000000ffff807224 */ /* 0x000fe200078e0081 */
[----:B------:R-:W-:Y:S01]  /*6280*/  MOV R129, R130 ;  /* 0x0000008200817202 */ /* 0x000fe20000000f00 */
[----:B------:R-:W-:Y:S01]  /*6290*/  IMAD.MOV.U32 R130, RZ, RZ, R131 ;  /* 0x000000ffff827224 */ /* 0x000fe200078e0083 */
[----:B------:R-:W-:Y:S01]  /*62a0*/  MOV R131, R156 ;  /* 0x0000009c00837202 */ /* 0x000fe20000000f00 */
[----:B------:R-:W2:Y:S01]  /*62b0*/  LDL.LU R231, [R1+0xb4] ;  /* 0x0000b40001e77983 */ /* 0x000ea20000300800 */
[----:B------:R-:W-:-:S03]  /*62c0*/  IMAD.MOV.U32 R156, RZ, RZ, R252 ;  /* 0x000000ffff9c7224 */ /* 0x000fc600078e00fc */
[----:B------:R-:W4:Y:S01]  /*62d0*/  LDL.LU R252, [R1+0xb0] ;  /* 0x0000b00001fc7983 */ /* 0x000f220000300800 */
[----:B------:R-:W-:Y:S01]  /*62e0*/  IMAD.MOV.U32 R191, RZ, RZ, R67 ;  /* 0x000000ffffbf7224 */ /* 0x000fe200078e0043 */
[----:B------:R-:W-:Y:S01]  /*62f0*/  MOV R98, R62 ;  /* 0x0000003e00627202 */ /* 0x000fe20000000f00 */
[----:B------:R-:W-:Y:S01]  /*6300*/  IMAD.MOV.U32 R189, RZ, RZ, R66 ;  /* 0x000000ffffbd7224 */ /* 0x000fe200078e0042 */
[----:B------:R-:W-:Y:S01]  /*6310*/  MOV R157, R65 ;  /* 0x00000041009d7202 */ /* 0x000fe20000000f00 */
[----:B------:R-:W-:Y:S01]  /*6320*/  IMAD.MOV.U32 R97, RZ, RZ, R63 ;  /* 0x000000ffff617224 */ /* 0x000fe200078e003f */
[----:B------:R-:W-:Y:S01]  /*6330*/  HMMA.16816.F32.BF16 R64, R8, R12, R112 ;  /* 0x0000000c0840723c */ /* 0x000fe20000041870 */
[----:B------:R-:W-:-:S07]  /*6340*/  IMAD.MOV.U32 R96, RZ, RZ, R120 ;  /* 0x000000ffff607224 */ /* 0x000fce00078e0078 */
[----:B------:R-:W-:Y:S08]  /*6350*/  HMMA.16816.F32.BF16 R120, R4, R12, R216 ;  /* 0x0000000c0478723c */ /* 0x000ff000000418d8 */
[C---:B------:R-:W-:Y:S01]  /*6360*/  HMMA.16816.F32.BF16 R60, R8.reuse, R14, R48 ;  /* 0x0000000e083c723c */ /* 0x040fe20000041830 */
[----:B------:R-:W1:Y:S07]  /*6370*/  LDSM.16.MT88.4 R12, [R223+0xf000] ;  /* 0x00f00000df0c783b */ /* 0x000e6e0000004200 */
[----:B------:R-:W-:Y:S01]  /*6380*/  HMMA.16816.F32.BF16 R100, R8, R16, R100 ;  /* 0x000000100864723c */ /* 0x000fe20000041864 */
[----:B------:R-:W3:Y:S07]  /*6390*/  LDSM.16.MT88.4 R16, [R224+0xf000] ;  /* 0x00f00000e010783b */ /* 0x000eee0000004200 */
[-C--:B------:R-:W-:Y:S08]  /*63a0*/  HMMA.16816.F32.BF16 R136, R4, R24.reuse, R248 ;  /* 0x000000180488723c */ /* 0x080ff000000418f8 */
[----:B------:R-:W-:Y:S01]  /*63b0*/  HMMA.16816.F32.BF16 R132, R8, R24, R144 ;  /* 0x000000180884723c */ /* 0x000fe20000041890 */
[----:B------:R1:W-:Y:S01]  /*63c0*/  MUFU.EX2 R24, R2 ;  /* 0x0000000200187308 */ /* 0x0003e20000000800 */
[----:B------:R-:W-:Y:S01]  /*63d0*/  LDSM.16.MT88.4 R144, [R222+0xf800] ;  /* 0x00f80000de90783b */ /* 0x000fe20000004200 */
[----:B-1----:R-:W-:Y:S01]  /*63e0*/  FFMA.FTZ R2, R73, c[0x0][0x23c], -R21 ;  /* 0x00008f0049027a23 */ /* 0x002fe20000010815 */
[----:B------:R-:W-:Y:S01]  /*63f0*/  MOV R73, R74 ;  /* 0x0000004a00497202 */ /* 0x000fe20000000f00 */
[----:B------:R-:W-:-:S04]  /*6400*/  IMAD.MOV.U32 R74, RZ, RZ, R75 ;  /* 0x000000ffff4a7224 */ /* 0x000fc800078e004b */
[----:B------:R4:W-:Y:S01]  /*6410*/  MUFU.EX2 R25, R2 ;  /* 0x0000000200197308 */ /* 0x0009e20000000800 */
        /* <DEDUP_REMOVED lines=8> */
[----:B---3--:R-:W-:Y:S01]  /*64a0*/  HMMA.16816.F32.BF16 R192, R4, R18, R208 ;  /* 0x0000001204c0723c */ /* 0x008fe200000418d0 */
[----:B------:R-:W-:Y:S01]  /*64b0*/  IMAD.MOV.U32 R78, RZ, RZ, R79 ;  /* 0x000000ffff4e7224 */ /* 0x000fe200078e004f */
[----:B------:R-:W-:Y:S01]  /*64c0*/  MOV R79, R128 ;  /* 0x00000080004f7202 */ /* 0x000fe20000000f00 */
[----:B------:R-:W-:Y:S01]  /*64d0*/  IMAD.MOV.U32 R128, RZ, RZ, R129 ;  /* 0x000000ffff807224 */ /* 0x000fe200078e0081 */
[----:B------:R-:W-:-:S04]  /*64e0*/  MOV R129, R130 ;  /* 0x0000008200817202 */ /* 0x000fc80000000f00 */
[----:B------:R-:W-:Y:S01]  /*64f0*/  HMMA.16816.F32.BF16 R36, R8, R18, R36 ;  /* 0x000000120824723c */ /* 0x000fe20000041824 */
[----:B------:R-:W-:Y:S01]  /*6500*/  IMAD.MOV.U32 R130, RZ, RZ, R131 ;  /* 0x000000ffff827224 */ /* 0x000fe200078e0083 */
[----:B------:R-:W-:Y:S01]  /*6510*/  MOV R131, R96 ;  /* 0x0000006000837202 */ /* 0x000fe20000000f00 */
[----:B------:R-:W-:Y:S02]  /*6520*/  IMAD.MOV.U32 R96, RZ, RZ, R227 ;  /* 0x000000ffff607224 */ /* 0x000fe400078e00e3 */
[----:B------:R-:W3:Y:S01]  /*6530*/  LDL.LU R227, [R1+0xac] ;  /* 0x0000ac0001e37983 */ /* 0x000ee20000300800 */
[----:B----4-:R-:W-:-:S04]  /*6540*/  FFMA.FTZ R2, R252, c[0x0][0x23c], -R21 ;  /* 0x00008f00fc027a23 */ /* 0x010fc80000010815 */
[----:B------:R1:W-:Y:S02]  /*6550*/  MUFU.EX2 R240, R2 ;  /* 0x0000000200f07308 */ /* 0x0003e40000000800 */
[----:B-1----:R-:W-:Y:S01]  /*6560*/  FFMA.FTZ R2, R73, c[0x0][0x23c], -R20 ;  /* 0x00008f0049027a23 */ /* 0x002fe20000010814 */
[----:B------:R-:W-:Y:S01]  /*6570*/  MOV R73, R74 ;  /* 0x0000004a00497202 */ /* 0x000fe20000000f00 */
[----:B------:R-:W-:Y:S01]  /*6580*/  IMAD.MOV.U32 R74, RZ, RZ, R75 ;  /* 0x000000ffff4a7224 */ /* 0x000fe200078e004b */
[----:B------:R-:W-:Y:S01]  /*6590*/  MOV R75, R200 ;  /* 0x000000c8004b7202 */ /* 0x000fe20000000f00 */
[----:B------:R-:W-:Y:S02]  /*65a0*/  IMAD.MOV.U32 R200, RZ, RZ, R201 ;  /* 0x000000ffffc87224 */ /* 0x000fe400078e00c9 */
        /* <DEDUP_REMOVED lines=9> */
[----:B-1----:R-:W-:Y:S02]  /*6640*/  FFMA.FTZ R2, R73, c[0x0][0x23c], -R20 ;  /* 0x00008f0049027a23 */ /* 0x002fe40000010814 */
[----:B------:R-:W-:Y:S01]  /*6650*/  IMAD.MOV.U32 R73, RZ, RZ, R74 ;  /* 0x000000ffff497224 */ /* 0x000fe200078e004a */
[----:B------:R-:W-:Y:S01]  /*6660*/  MOV R74, R75 ;  /* 0x0000004b004a7202 */ /* 0x000fe20000000f00 */
[----:B------:R-:W-:Y:S01]  /*6670*/  IMAD.MOV.U32 R75, RZ, RZ, R200 ;  /* 0x000000ffff4b7224 */ /* 0x000fe200078e00c8 */
[----:B------:R-:W-:Y:S01]  /*6680*/  MOV R200, R201 ;  /* 0x000000c900c87202 */ /* 0x000fe20000000f00 */
[----:B------:R-:W-:Y:S01]  /*6690*/  IMAD.MOV.U32 R201, RZ, RZ, R202 ;  /* 0x000000ffffc97224 */ /* 0x000fe200078e00ca */
        /* <DEDUP_REMOVED lines=41> */
[----:B------:R1:W1:Y:S01]  /*6930*/  MUFU.EX2 R20, R2 ;  /* 0x0000000200147308 */ /* 0x0002620000000800 */
        /* <DEDUP_REMOVED lines=12> */
[----:B------:R-:W2:Y:S01]  /*6a00*/  LDL.LU R238, [R1+0xa8] ;  /* 0x0000a80001ee7983 */ /* 0x000ea20000300800 */
        /* <DEDUP_REMOVED lines=36> */
[----:B------:R-:W-:Y:S01]  /*6c50*/  MOV R98, R99 ;  /* 0x0000006300627202 */ /* 0x000fe20000000f00 */
[----:B------:R-:W-:Y:S01]  /*6c60*/  IMAD.MOV.U32 R99, RZ, RZ, R166 ;  /* 0x000000ffff637224 */ /* 0x000fe200078e00a6 */
[----:B------:R-:W-:Y:S01]  /*6c70*/  MOV R166, R172 ;  /* 0x000000ac00a67202 */ /* 0x000fe20000000f00 */
[----:B------:R1:W5:Y:S04]  /*6c80*/  LDL.LU R3, [R1+0xa0] ;  /* 0x0000a00001037983 */ /* 0x0003680000300800 */
[----:B------:R1:W5:Y:S04]  /*6c90*/  LDL.LU R170, [R1+0x9c] ;  /* 0x00009c0001aa7983 */ /* 0x0003680000300800 */
[----:B------:R-:W3:Y:S01]  /*6ca0*/  LDL.LU R172, [R1+0x98] ;  /* 0x0000980001ac7983 */ /* 0x000ee20000300800 */
[----:B------:R-:W-:Y:S03]  /*6cb0*/  HMMA.16816.F32.BF16 R48, R4, R14, R148 ;  /* 0x0000000e0430723c */ /* 0x000fe60000041894 */
[----:B------:R-:W1:Y:S05]  /*6cc0*/  LDSM.16.MT88.4 R188, [R221+0xd800] ;  /* 0x00d80000ddbc783b */ /* 0x000e6a0000004200 */
[C---:B------:R-:W-:Y:S08]  /*6cd0*/  HMMA.16816.F32.BF16 R196, R8.reuse, R12, R196 ;  /* 0x0000000c08c4723c */ /* 0x040ff000000418c4 */
[C---:B------:R-:W-:Y:S08]  /*6ce0*/  HMMA.16816.F32.BF16 R148, R8.reuse, R16, R116 ;  /* 0x000000100894723c */ /* 0x040ff00000041874 */
[----:B------:R-:W-:Y:S01]  /*6cf0*/  HMMA.16816.F32.BF16 R12, R8, R14, R80 ;  /* 0x0000000e080c723c */ /* 0x000fe20000041850 */
[----:B------:R4:W-:Y:S01]  /*6d00*/  MUFU.EX2 R11, R2 ;  /* 0x00000002000b7308 */ /* 0x0009e20000000800 */
[----:B------:R-:W1:Y:S06]  /*6d10*/  LDSM.16.MT88.4 R80, [R222+0xd800] ;  /* 0x00d80000de50783b */ /* 0x000e6c0000004200 */
[----:B------:R-:W-:Y:S01]  /*6d20*/  HMMA.16816.F32.BF16 R152, R4, R16, R244 ;  /* 0x000000100498723c */ /* 0x000fe200000418f4 */
[----:B----4-:R-:W-:-:S02]  /*6d30*/  FFMA.FTZ R2, R113, c[0x0][0x23c], -R0 ;  /* 0x00008f0071027a23 */ /* 0x010fc40000010800 */
[----:B------:R-:W-:Y:S01]  /*6d40*/  IMAD.MOV.U32 R113, RZ, RZ, R114 ;  /* 0x000000ffff717224 */ /* 0x000fe200078e0072 */
[----:B------:R-:W-:Y:S01]  /*6d50*/  MOV R114, R115 ;  /* 0x0000007300727202 */ /* 0x000fe20000000f00 */
[----:B------:R-:W-:Y:S01]  /*6d60*/  IMAD.MOV.U32 R115, RZ, RZ, R72 ;  /* 0x000000ffff737224 */ /* 0x000fe200078e0048 */
[----:B------:R-:W-:Y:S01]  /*6d70*/  MOV R72, R73 ;  /* 0x0000004900487202 */ /* 0x000fe20000000f00 */
[----:B------:R-:W-:Y:S01]  /*6d80*/  IMAD.MOV.U32 R73, RZ, RZ, R74 ;  /* 0x000000ffff497224 */ /* 0x000fe200078e004a */
[----:B------:R-:W-:Y:S01]  /*6d90*/  MOV R74, R75 ;  /* 0x0000004b004a7202 */ /* 0x000fe20000000f00 */
[----:B------:R4:W1:Y:S01]  /*6da0*/  MUFU.EX2 R17, R2 ;  /* 0x0000000200117308 */ /* 0x0008620000000800 */
        /* <DEDUP_REMOVED lines=8> */
[----:B----4-:R-:W-:-:S02]  /*6e30*/  FFMA.FTZ R2, R113, c[0x0][0x23c], -R0 ;  /* 0x00008f0071027a23 */ /* 0x010fc40000010800 */
[----:B------:R-:W-:Y:S02]  /*6e40*/  IMAD.MOV.U32 R113, RZ, RZ, R114 ;  /* 0x000000ffff717224 */ /* 0x000fe400078e0072 */
[----:B------:R-:W-:Y:S02]  /*6e50*/  IMAD.MOV.U32 R114, RZ, RZ, R72 ;  /* 0x000000ffff727224 */ /* 0x000fe400078e0048 */
        /* <DEDUP_REMOVED lines=27> */
[----:B------:R4:W-:Y:S01]  /*7010*/  MUFU.EX2 R16, R2 ;  /* 0x0000000200107308 */ /* 0x0009e20000000800 */
[----:B------:R-:W-:Y:S01]  /*7020*/  MOV R167, R171 ;  /* 0x000000ab00a77202 */ /* 0x000fe20000000f00 */
[----:B------:R-:W-:Y:S01]  /*7030*/  IMAD.MOV.U32 R112, RZ, RZ, R74 ;  /* 0x000000ffff707224 */ /* 0x000fe200078e004a */
[----:B------:R-:W-:Y:S01]  /*7040*/  MOV R113, R75 ;  /* 0x0000004b00717202 */ /* 0x000fe20000000f00 */
[----:B------:R-:W-:-:S02]  /*7050*/  FADD.FTZ R10, R249, R6 ;  /* 0x00000006f90a7221 */ /* 0x000fc40000010000 */
        /* <DEDUP_REMOVED lines=11> */
[----:B------:R-:W-:Y:S02]  /*7110*/  IMAD.MOV.U32 R72, RZ, RZ, R77 ;  /* 0x000000ffff487224 */ /* 0x000fe400078e004d */
        /* <DEDUP_REMOVED lines=30> */
[----:B------:R-:W-:Y:S01]  /*7300*/  IMAD.MOV.U32 R158, RZ, RZ, R232 ;  /* 0x000000ffff9e7224 */ /* 0x000fe200078e00e8 */
[----:B------:R-:W-:Y:S01]  /*7310*/  MOV R113, R114 ;  /* 0x0000007200717202 */ /* 0x000fe20000000f00 */
[----:B------:R-:W-:Y:S01]  /*7320*/  IMAD.MOV.U32 R114, RZ, RZ, R115 ;  /* 0x000000ffff727224 */ /* 0x000fe200078e0073 */
[----:B------:R-:W-:-:S02]  /*7330*/  MOV R166, R164 ;  /* 0x000000a400a67202 */ /* 0x000fc40000000f00 */
[----:B------:R-:W-:Y:S02]  /*7340*/  MOV R200, R128 ;  /* 0x0000008000c87202 */ /* 0x000fe40000000f00 */
[----:B------:R-:W-:Y:S02]  /*7350*/  MOV R247, R202 ;  /* 0x000000ca00f77202 */ /* 0x000fe40000000f00 */
[----:B------:R-:W-:Y:S01]  /*7360*/  MOV R246, R203 ;  /* 0x000000cb00f67202 */ /* 0x000fe20000000f00 */
[----:B------:R-:W-:Y:S01]  /*7370*/  IMAD.MOV.U32 R249, RZ, RZ, R112 ;  /* 0x000000fffff97224 */ /* 0x000fe200078e0070 */
[----:B------:R-:W-:Y:S01]  /*7380*/  MOV R115, R72 ;  /* 0x0000004800737202 */ /* 0x000fe20000000f00 */
[----:B------:R-:W-:Y:S01]  /*7390*/  LDSM.16.MT88.4 R96, [R224+0xd800] ;  /* 0x00d80000e060783b */ /* 0x000fe20000004200 */
[----:B------:R-:W-:Y:S02]  /*73a0*/  MOV R164, R233 ;  /* 0x000000e900a47202 */ /* 0x000fe40000000f00 */
        /* <DEDUP_REMOVED lines=9> */
[----:B------:R-:W-:Y:S02]  /*7440*/  MOV R129, R164 ;  /* 0x000000a400817202 */ /* 0x000fe40000000f00 */
[----:B------:R-:W-:Y:S02]  /*7450*/  MOV R158, R165 ;  /* 0x000000a5009e7202 */ /* 0x000fe40000000f00 */
[----:B------:R-:W-:Y:S02]  /*7460*/  F2FP.BF16.PACK_AB R200, R21, R19 ;  /* 0x0000001315c8723e */ /* 0x000fe400000010ff */
[----:B------:R-:W-:-:S02]  /*7470*/  F2FP.BF16.PACK_AB R202, R20, R22 ;  /* 0x0000001614ca723e */ /* 0x000fc400000010ff */
[----:B------:R-:W-:Y:S02]  /*7480*/  F2FP.BF16.PACK_AB R164, R27, R26 ;  /* 0x0000001a1ba4723e */ /* 0x000fe400000010ff */
[----:B------:R-:W-:Y:S02]  /*7490*/  F2FP.BF16.PACK_AB R165, R24, R23 ;  /* 0x0000001718a5723e */ /* 0x000fe400000010ff */
[----:B------:R-:W-:Y:S02]  /*74a0*/  F2FP.BF16.PACK_AB R166, R169, R168 ;  /* 0x000000a8a9a6723e */ /* 0x000fe400000010ff */
[----:B------:R-:W-:Y:S02]  /*74b0*/  F2FP.BF16.PACK_AB R167, R240, R25 ;  /* 0x00000019f0a7723e */ /* 0x000fe400000010ff */
[----:B------:R-:W-:Y:S01]  /*74c0*/  MOV R78, R131 ;  /* 0x00000083004e7202 */ /* 0x000fe20000000f00 */
[----:B------:R-:W-:Y:S01]  /*74d0*/  IMAD.MOV.U32 R131, RZ, RZ, R159 ;  /* 0x000000ffff837224 */ /* 0x000fe200078e009f */
[----:B------:R-:W-:Y:S01]  /*74e0*/  MOV R159, R230 ;  /* 0x000000e6009f7202 */ /* 0x000fe20000000f00 */
[----:B------:R-:W-:Y:S01]  /*74f0*/  IMAD.MOV.U32 R214, RZ, RZ, R74 ;  /* 0x000000ffffd67224 */ /* 0x000fe200078e004a */
[----:B------:R-:W-:-:S02]  /*7500*/  MOV R242, R72 ;  /* 0x0000004800f27202 */ /* 0x000fc40000000f00 */
[----:B------:R-:W-:Y:S02]  /*7510*/  MOV R215, R73 ;  /* 0x0000004900d77202 */ /* 0x000fe40000000f00 */
[----:B------:R-:W-:Y:S01]  /*7520*/  MOV R213, R75 ;  /* 0x0000004b00d57202 */ /* 0x000fe20000000f00 */
[----:B-1----:R-:W-:Y:S01]  /*7530*/  HMMA.16816.F32.BF16 R180, R164, R188, R180 ;  /* 0x000000bca4b4723c */ /* 0x002fe200000418b4 */
[----:B------:R-:W-:Y:S01]  /*7540*/  MOV R175, R130 ;  /* 0x0000008200af7202 */ /* 0x000fe20000000f00 */
        /* <DEDUP_REMOVED lines=8> */
[----:B------:R-:W-:Y:S01]  /*75d0*/  LDSM.16.MT88.4 R128, [R221+0xf800] ;  /* 0x00f80000dd80783b */ /* 0x000fe20000004200 */
[----:B--2---:R-:W-:-:S04]  /*75e0*/  FADD.FTZ R4, R238, R239 ;  /* 0x000000efee047221 */ /* 0x004fc80000010000 */
[----:B----4-:R-:W-:Y:S02]  /*75f0*/  FADD.FTZ R2, R231, R4 ;  /* 0x00000004e7027221 */ /* 0x010fe40000010000 */
[----:B------:R-:W1:Y:S01]  /*7600*/  LDSM.16.MT88.4 R4, [R223+0xf800] ;  /* 0x00f80000df04783b */ /* 0x000e620000004200 */
[----:B---3--:R-:W-:Y:S01]  /*7610*/  FFMA.FTZ R0, R172, c[0x0][0x23c], -R0 ;  /* 0x00008f00ac007a23 */ /* 0x008fe20000010800 */
[----:B------:R-:W-:Y:S02]  /*7620*/  MOV R212, R76 ;  /* 0x0000004c00d47202 */ /* 0x000fe40000000f00 */
[----:B------:R2:W5:Y:S01]  /*7630*/  LDL.LU R172, [R1+0x90] ;  /* 0x0000900001ac7983 */ /* 0x0005620000300800 */
[----:B------:R3:W4:Y:S03]  /*7640*/  MUFU.EX2 R18, R0 ;  /* 0x0000000000127308 */ /* 0x0007260000000800 */
[----:B------:R2:W5:Y:S04]  /*7650*/  LDL.LU R239, [R1+0x8c] ;  /* 0x00008c0001ef7983 */ /* 0x0005680000300800 */
[----:B------:R2:W5:Y:S04]  /*7660*/  LDL.LU R238, [R1+0x88] ;  /* 0x0000880001ee7983 */ /* 0x0005680000300800 */
[----:B------:R2:W5:Y:S04]  /*7670*/  LDL.LU R237, [R1+0x84] ;  /* 0x0000840001ed7983 */ /* 0x0005680000300800 */
[----:B------:R2:W5:Y:S01]  /*7680*/  LDL.LU R236, [R1+0x80] ;  /* 0x0000800001ec7983 */ /* 0x0005620000300800 */
[----:B---3--:R-:W-:Y:S01]  /*7690*/  IMAD.MOV.U32 R0, RZ, RZ, R201 ;  /* 0x000000ffff007224 */ /* 0x008fe200078e00c9 */
[----:B------:R-:W-:-:S02]  /*76a0*/  F2FP.BF16.PACK_AB R201, R17, R11 ;  /* 0x0000000b11c9723e */ /* 0x000fc400000010ff */
[----:B------:R2:W5:Y:S01]  /*76b0*/  LDL.LU R235, [R1+0x7c] ;  /* 0x00007c0001eb7983 */ /* 0x0005620000300800 */
[----:B----4-:R-:W-:-:S03]  /*76c0*/  F2FP.BF16.PACK_AB R203, R18, R16 ;  /* 0x0000001012cb723e */ /* 0x010fc600000010ff */
[----:B------:R2:W5:Y:S04]  /*76d0*/  LDL.LU R234, [R1+0x78] ;  /* 0x0000780001ea7983 */ /* 0x0005680000300800 */
[----:B------:R-:W-:Y:S01]  /*76e0*/  HMMA.16816.F32.BF16 R72, R200, R80, R32 ;  /* 0x00000050c848723c */ /* 0x000fe20000041820 */
[----:B------:R2:W5:Y:S01]  /*76f0*/  LDL.LU R233, [R1+0x74] ;  /* 0x0000740001e97983 */ /* 0x0005620000300800 */
[----:B------:R-:W-:-:S03]  /*7700*/  IMAD.MOV.U32 R245, RZ, RZ, R228 ;  /* 0x000000fffff57224 */ /* 0x000fc600078e00e4 */
[----:B------:R2:W5:Y:S02]  /*7710*/  LDL.LU R232, [R1+0x70] ;  /* 0x0000700001e87983 */ /* 0x0005640000300800 */
[----:B------:R-:W-:Y:S01]  /*7720*/  MOV R35, R157 ;  /* 0x0000009d00237202 */ /* 0x000fe20000000f00 */
[C---:B------:R-:W-:Y:S01]  /*7730*/  HMMA.16816.F32.BF16 R176, R200.reuse, R188, R176 ;  /* 0x000000bcc8b0723c */ /* 0x040fe200000418b0 */
[----:B------:R2:W5:Y:S07]  /*7740*/  LDL.LU R231, [R1+0x6c] ;  /* 0x00006c0001e77983 */ /* 0x00056e0000300800 */
[-C--:B------:R-:W-:Y:S01]  /*7750*/  HMMA.16816.F32.BF16 R184, R200, R190.reuse, R184 ;  /* 0x000000bec8b8723c */ /* 0x080fe200000418b8 */
[----:B------:R-:W-:Y:S01]  /*7760*/  FADD.FTZ R8, R35, R8 ;  /* 0x0000000823087221 */ /* 0x000fe20000010000 */
[----:B------:R2:W5:Y:S04]  /*7770*/  LDL.LU R230, [R1+0x68] ;  /* 0x0000680001e67983 */ /* 0x0005680000300800 */
[----:B------:R2:W5:Y:S02]  /*7780*/  LDL.LU R229, [R1+0x64] ;  /* 0x0000640001e57983 */ /* 0x0005640000300800 */
[----:B------:R-:W-:Y:S02]  /*7790*/  HMMA.16816.F32.BF16 R188, R164, R190, R28 ;  /* 0x000000bea4bc723c */ /* 0x000fe4000004181c */
[----:B------:R2:W5:Y:S05]  /*77a0*/  LDL.LU R228, [R1+0x60] ;  /* 0x0000600001e47983 */ /* 0x00056a0000300800 */
[----:B------:R-:W-:-:S02]  /*77b0*/  MOV R28, R159 ;  /* 0x0000009f001c7202 */ /* 0x000fc40000000f00 */
[----:B------:R-:W-:Y:S02]  /*77c0*/  MOV R29, R113 ;  /* 0x00000071001d7202 */ /* 0x000fe40000000f00 */
[----:B------:R-:W-:Y:S01]  /*77d0*/  MOV R35, R28 ;  /* 0x0000001c00237202 */ /* 0x000fe20000000f00 */
[-C--:B-1----:R-:W-:Y:S01]  /*77e0*/  HMMA.16816.F32.BF16 R160, R200, R4.reuse, R160 ;  /* 0x00000004c8a0723c */ /* 0x082fe200000418a0 */
        /* <DEDUP_REMOVED lines=10> */
[----:B------:R-:W-:Y:S01]  /*7890*/  FADD.FTZ R2, R34, R10 ;  /* 0x0000000a22027221 */ /* 0x000fe20000010000 */
[----:B------:R-:W1:Y:S01]  /*78a0*/  LDSM.16.MT88.4 R112, [R223+0xd800] ;  /* 0x00d80000df70783b */ /* 0x000e620000004200 */
[----:B------:R-:W-:-:S03]  /*78b0*/  FADD.FTZ R0, R35, R0 ;  /* 0x0000000023007221 */ /* 0x000fc60000010000 */
[----:B------:R-:W3:Y:S01]  /*78c0*/  LDSM.16.MT88.4 R156, [R224+0xf800] ;  /* 0x00f80000e09c783b */ /* 0x000ee20000004200 */
[----:B------:R-:W-:Y:S02]  /*78d0*/  FADD.FTZ R5, R225, R9 ;  /* 0x00000009e1057221 */ /* 0x000fe40000010000 */
[----:B------:R-:W-:Y:S01]  /*78e0*/  FADD.FTZ R4, R220, R8 ;  /* 0x00000008dc047221 */ /* 0x000fe20000010000 */
[----:B------:R2:W5:Y:S01]  /*78f0*/  LDL.LU R227, [R1+0x5c] ;  /* 0x00005c0001e37983 */ /* 0x0005620000300800 */
[----:B------:R-:W-:Y:S02]  /*7900*/  FADD.FTZ R2, R28, R2 ;  /* 0x000000021c027221 */ /* 0x000fe40000010000 */
[----:B------:R-:W-:Y:S01]  /*7910*/  FADD.FTZ R5, R29, R5 ;  /* 0x000000051d057221 */ /* 0x000fe20000010000 */
[----:B------:R2:W5:Y:S01]  /*7920*/  LDL.LU R226, [R1+0x58] ;  /* 0x0000580001e27983 */ /* 0x0005620000300800 */
[----:B------:R-:W-:Y:S02]  /*7930*/  FADD.FTZ R8, R30, R4 ;  /* 0x000000041e087221 */ /* 0x000fe40000010000 */
[----:B------:R-:W-:Y:S01]  /*7940*/  FADD.FTZ R4, R31, R0 ;  /* 0x000000001f047221 */ /* 0x000fe20000010000 */
[----:B------:R2:W5:Y:S01]  /*7950*/  LDL.LU R225, [R1+0x54] ;  /* 0x0000540001e17983 */ /* 0x0005620000300800 */
[----:B------:R-:W-:-:S02]  /*7960*/  FADD.FTZ R2, R252, R2 ;  /* 0x00000002fc027221 */ /* 0x000fc40000010000 */
[----:B------:R-:W-:Y:S01]  /*7970*/  FADD.FTZ R0, R175, R5 ;  /* 0x00000005af007221 */ /* 0x000fe20000010000 */
[----:B------:R2:W5:Y:S01]  /*7980*/  LDL.LU R220, [R1+0x50] ;  /* 0x0000500001dc7983 */ /* 0x0005620000300800 */
        /* <DEDUP_REMOVED lines=28> */
[----:B------:R-:W-:Y:S01]  /*7b50*/  FADD.FTZ R4, R246, R4 ;  /* 0x00000004f6047221 */ /* 0x000fe20000010000 */
[----:B------:R2:W-:Y:S01]  /*7b60*/  STL [R1+0x8], R0 ;  /* 0x0000080001007387 */ /* 0x0005e20000100800 */
[----:B------:R-:W-:-:S02]  /*7b70*/  FADD.FTZ R241, R248, R241 ;  /* 0x000000f1f8f17221 */ /* 0x000fc40000010000 */
[----:B------:R-:W-:Y:S01]  /*7b80*/  FADD.FTZ R4, R249, R4 ;  /* 0x00000004f9047221 */ /* 0x000fe20000010000 */
[----:B------:R2:W-:Y:S01]  /*7b90*/  STL [R1+0x4], R2 ;  /* 0x0000040201007387 */ /* 0x0005e20000100800 */
[----:B------:R-:W-:Y:S02]  /*7ba0*/  FADD.FTZ R241, R216, R241 ;  /* 0x000000f1d8f17221 */ /* 0x000fe40000010000 */
[----:B------:R-:W-:Y:S02]  /*7bb0*/  FADD.FTZ R4, R217, R4 ;  /* 0x00000004d9047221 */ /* 0x000fe40000010000 */
[----:B------:R-:W-:Y:S02]  /*7bc0*/  FADD.FTZ R241, R26, R241 ;  /* 0x000000f11af17221 */ /* 0x000fe40000010000 */
[----:B------:R-:W-:Y:S02]  /*7bd0*/  FADD.FTZ R4, R23, R4 ;  /* 0x0000000417047221 */ /* 0x000fe40000010000 */
[----:B------:R-:W-:-:S02]  /*7be0*/  FADD.FTZ R241, R27, R241 ;  /* 0x000000f11bf17221 */ /* 0x000fc40000010000 */
[----:B------:R-:W-:Y:S01]  /*7bf0*/  FADD.FTZ R4, R24, R4 ;  /* 0x0000000418047221 */ /* 0x000fe20000010000 */
[----:B------:R-:W-:Y:S01]  /*7c00*/  HMMA.16816.F32.BF16 R68, R164, R80, R68 ;  /* 0x00000050a444723c */ /* 0x000fe20000041844 */
[----:B------:R-:W-:Y:S02]  /*7c10*/  FADD.FTZ R241, R168, R241 ;  /* 0x000000f1a8f17221 */ /* 0x000fe40000010000 */
[----:B------:R-:W-:-:S05]  /*7c20*/  FADD.FTZ R4, R25, R4 ;  /* 0x0000000419047221 */ /* 0x000fca0000010000 */
[----:B------:R-:W-:Y:S01]  /*7c30*/  HMMA.16816.F32.BF16 R76, R200, R82, R52 ;  /* 0x00000052c84c723c */ /* 0x000fe20000041834 */
[----:B------:R-:W-:Y:S02]  /*7c40*/  FADD.FTZ R241, R169, R241 ;  /* 0x000000f1a9f17221 */ /* 0x000fe40000010000 */
[----:B------:R-:W-:-:S05]  /*7c50*/  FADD.FTZ R240, R240, R4 ;  /* 0x00000004f0f07221 */ /* 0x000fca0000010000 */
[-C--:B------:R-:W-:Y:S08]  /*7c60*/  HMMA.16816.F32.BF16 R84, R164, R96.reuse, R84 ;  /* 0x00000060a454723c */ /* 0x080ff00000041854 */
[C---:B------:R-:W-:Y:S08]  /*7c70*/  HMMA.16816.F32.BF16 R88, R200.reuse, R96, R88 ;  /* 0x00000060c858723c */ /* 0x040ff00000041858 */
[C---:B------:R-:W-:Y:S08]  /*7c80*/  HMMA.16816.F32.BF16 R92, R200.reuse, R98, R92 ;  /* 0x00000062c85c723c */ /* 0x040ff0000004185c */
[C---:B-1----:R-:W-:Y:S08]  /*7c90*/  HMMA.16816.F32.BF16 R104, R200.reuse, R112, R104 ;  /* 0x00000070c868723c */ /* 0x042ff00000041868 */
[C---:B------:R-:W-:Y:S08]  /*7ca0*/  HMMA.16816.F32.BF16 R108, R200.reuse, R114, R108 ;  /* 0x00000072c86c723c */ /* 0x040ff0000004186c */
[C---:B------:R-:W-:Y:S08]  /*7cb0*/  HMMA.16816.F32.BF16 R120, R200.reuse, R128, R120 ;  /* 0x00000080c878723c */ /* 0x040ff00000041878 */
[C---:B------:R-:W-:Y:S08]  /*7cc0*/  HMMA.16816.F32.BF16 R124, R200.reuse, R130, R124 ;  /* 0x00000082c87c723c */ /* 0x040ff0000004187c */
[C---:B------:R-:W-:Y:S08]  /*7cd0*/  HMMA.16816.F32.BF16 R136, R200.reuse, R144, R136 ;  /* 0x00000090c888723c */ /* 0x040ff00000041888 */
[C---:B------:R-:W-:Y:S08]  /*7ce0*/  HMMA.16816.F32.BF16 R140, R200.reuse, R146, R140 ;  /* 0x00000092c88c723c */ /* 0x040ff0000004188c */
[C---:B---3--:R-:W-:Y:S08]  /*7cf0*/  HMMA.16816.F32.BF16 R152, R200.reuse, R156, R152 ;  /* 0x0000009cc898723c */ /* 0x048ff00000041898 */
        /* <DEDUP_REMOVED lines=12> */
[----:B------:R-:W-:Y:S01]  /*7dc0*/  HMMA.16816.F32.BF16 R164, R164, R6, R12 ;  /* 0x00000006a4a4723c */ /* 0x000fe2000004180c */
[----:B------:R-:W-:Y:S07]  /*7dd0*/  @!P0 BRA `(.L_x_142) ;  /* 0x00003f8000008947 */ /* 0x000fee0003800000 */
[----:B--2---:R-:W2:Y:S01]  /*7de0*/  LDL R219, [R1+0x20] ;  /* 0x0000200001db7983 */ /* 0x004ea20000100800 */
[----:B-----5:R-:W-:Y:S01]  /*7df0*/  IMAD.MOV.U32 R173, RZ, RZ, R171 ;  /* 0x000000ffffad7224 */ /* 0x020fe200078e00ab */
[----:B------:R-:W-:Y:S01]  /*7e00*/  MOV R175, R3 ;  /* 0x0000000300af7202 */ /* 0x000fe20000000f00 */
[----:B------:R-:W-:Y:S01]  /*7e10*/  IMAD.MOV.U32 R168, RZ, RZ, R172 ;  /* 0x000000ffffa87224 */ /* 0x000fe200078e00ac */
[----:B------:R-:W3:Y:S01]  /*7e20*/  LDL.64 R216, [R1+0x10] ;  /* 0x0000100001d87983 */ /* 0x000ee20000100a00 */
[----:B------:R-:W-:Y:S01]  /*7e30*/  IMAD.MOV.U32 R174, RZ, RZ, R170 ;  /* 0x000000ffffae7224 */ /* 0x000fe200078e00aa */
[----:B------:R-:W-:-:S02]  /*7e40*/  ULDC.64 UR6, c[0x0][0x1a0] ;  /* 0x0000680000067ab9 */ /* 0x000fc40000000a00 */
[----:B------:R-:W-:Y:S02]  /*7e50*/  ULEA.HI.SX32 UR16, UR8, 0xfffffffe, 0x1a ;  /* 0xfffffffe08107891 */ /* 0x000fe4000f8fd23f */
[----:B------:R-:W-:Y:S02]  /*7e60*/  USHF.L.U64.HI UR12, UR6, 0x4, UR7 ;  /* 0x00000004060c7899 */ /* 0x000fe40008010207 */
[----:B------:R-:W-:Y:S01]  /*7e70*/  USHF.L.U32 UR14, UR6, 0x4, URZ ;  /* 0x00000004060e7899 */ /* 0x000fe2000800063f */
[----:B--2---:R-:W-:Y:S02]  /*7e80*/  ISETP.GE.AND P2, PT, R219, c[0x0][0x220], PT ;  /* 0x00008800db007a0c */ /* 0x004fe40003f46270 */
[----:B---3--:R-:W-:Y:S01]  /*7e90*/  ISETP.GE.AND P3, PT, R216, c[0x0][0x220], PT ;  /* 0x00008800d8007a0c */ /* 0x008fe20003f66270 */
[----:B------:R-:W-:Y:S05]  /*7ea0*/  BRA `(.L_x_143) ;  /* 0x000004e000007947 */ /* 0x000fea0003800000 */
.L_x_145:
[----:B------:R-:W2:Y:S01]  /*7eb0*/  LDL.64 R170, [R1+0x38] ;  /* 0x0000380001aa7983 */ /* 0x000ea20000100a00 */
[----:B------:R-:W-:Y:S02]  /*7ec0*/  ULDC.64 UR4, c[0x0][0x198] ;  /* 0x0000660000047ab9 */ /* 0x000fe40000000a00 */
[----:B------:R-:W-:Y:S01]  /*7ed0*/  UIADD3 UR15, UR16, -0x1, URZ ;  /* 0xffffffff100f7890 */ /* 0x000fe2000fffe03f */
[----:B------:R-:W3:Y:S03]  /*7ee0*/  LDL.64 R242, [R1+0x28] ;  /* 0x0000280001f27983 */ /* 0x000ee60000100a00 */
[----:B------:R-:W-:Y:S01]  /*7ef0*/  USHF.R.S32.HI UR8, URZ, 0x1f, UR15 ;  /* 0x0000001f3f087899 */ /* 0x000fe2000801140f */
[----:B------:R1:W-:Y:S01]  /*7f00*/  @P3 STS.128 [R239+0x8000], RZ ;  /* 0x008000ffef003388 */ /* 0x0003e20000000c00 */
[----:B------:R-:W-:Y:S02]  /*7f10*/  UIMAD.WIDE.U32 UR20, UR15, UR4, URZ ;  /* 0x000000040f1472a5 */ /* 0x000fe4000f8e003f */
[----:B------:R-:W-:Y:S04]  /*7f20*/  UIMAD UR8, UR8, UR4, URZ ;  /* 0x00000004080872a4 */ /* 0x000fe8000f8e023f */
[----:B------:R-:W-:Y:S01]  /*7f30*/  UIMAD UR8, UR15, UR5, UR8 ;  /* 0x000000050f0872a4 */ /* 0x000fe2000f8e0208 */
[----:B------:R-:W-:Y:S02]  /*7f40*/  IMAD.U32 R3, RZ, RZ, UR20 ;  /* 0x00000014ff037e24 */ /* 0x000fe4000f8e00ff */
[----:B------:R-:W-:Y:S01]  /*7f50*/  IMAD.U32 R0, RZ, RZ, UR20 ;  /* 0x00000014ff007e24 */ /* 0x000fe2000f8e00ff */
[----:B------:R-:W-:Y:S06]  /*7f60*/  UIADD3 UR8, UR21, UR8, URZ ;  /* 0x0000000815087290 */ /* 0x000fec000fffe03f */
[----:B------:R-:W-:Y:S01]  /*7f70*/  IMAD.U32 R169, RZ, RZ, UR8 ;  /* 0x00000008ffa97e24 */ /* 0x000fe2000f8e00ff */
[----:B--2---:R-:W-:Y:S04]  /*7f80*/  LEA R3, P1, R3, R170, 0x6 ;  /* 0x000000aa03037211 */ /* 0x004fe800078230ff */
[C---:B------:R-:W-:Y:S02]  /*7f90*/  @!P3 LEA R170, P6, R3.reuse, c[0x0][0x168], 0x1 ;  /* 0x00005a0003aaba11 */ /* 0x040fe400078c08ff */
[----:B---3--:R-:W-:Y:S02]  /*7fa0*/  LEA.HI.X R169, R0, R243, R169, 0x6, P1 ;  /* 0x000000f300a97211 */ /* 0x008fe400008f34a9 */
[C---:B------:R-:W-:Y:S02]  /*7fb0*/  @!P2 LEA R212, P1, R3.reuse, c[0x0][0x168], 0x1 ;  /* 0x00005a0003d4aa11 */ /* 0x040fe400078208ff */
[C-C-:B------:R-:W-:Y:S02]  /*7fc0*/  @!P3 LEA.HI.X R171, R3.reuse, c[0x0][0x16c], R169.reuse, 0x1, P6 ;  /* 0x00005b0003abba11 */ /* 0x140fe400030f0ca9 */
[C---:B------:R-:W-:Y:S02]  /*7fd0*/  @!P2 LEA.HI.X R213, R3.reuse, c[0x0][0x16c], R169, 0x1, P1 ;  /* 0x00005b0003d5aa11 */ /* 0x040fe400008f0ca9 */
[----:B------:R-:W-:Y:S01]  /*7fe0*/  IADD3 R2, P0, R3, UR11, RZ ;  /* 0x0000000b03027c10 */ /* 0x000fe2000ff1e0ff */
[----:B------:R-:W-:Y:S01]  /*7ff0*/  @!PT LDS RZ, [RZ] ;  /* 0x00000000fffff984 */ /* 0x000fe20000000800 */
[----:B------:R-:W-:Y:S01]  /*8000*/  @!PT LDS RZ, [RZ] ;  /* 0x00000000fffff984 */ /* 0x000fe20000000800 */
[----:B------:R-:W-:Y:S01]  /*8010*/  @!PT LDS RZ, [RZ] ;  /* 0x00000000fffff984 */ /* 0x000fe20000000800 */
[----:B------:R2:W-:Y:S03]  /*8020*/  @!P3 LDGSTS.E.BYPASS.LTC128B.128 [R239+0x8000], [R170.64] ;  /* 0x08000000aaefbfae */ /* 0x0005e6000b901d52 */
[C---:B------:R-:W-:Y:S01]  /*8030*/  @!P3 LEA R214, P6, R2.reuse, c[0x0][0x168], 0x1 ;  /* 0x00005a0002d6ba11 */ /* 0x040fe200078c08ff */
[----:B------:R1:W-:Y:S01]  /*8040*/  @P2 STS.128 [R239+0xa000], RZ ;  /* 0x00a000ffef002388 */ /* 0x0003e20000000c00 */
[----:B------:R-:W-:Y:S02]  /*8050*/  IADD3.X R169, R169, UR9, RZ, P0, !PT ;  /* 0x00000009a9a97c10 */ /* 0x000fe400087fe4ff */
[C---:B------:R-:W-:Y:S01]  /*8060*/  @!P2 LEA R210, P1, R2.reuse, c[0x0][0x168], 0x1 ;  /* 0x00005a0002d2aa11 */ /* 0x040fe200078208ff */
[----:B------:R-:W-:Y:S01]  /*8070*/  @!PT LDS RZ, [RZ] ;  /* 0x00000000fffff984 */ /* 0x000fe20000000800 */
[----:B------:R-:W-:Y:S01]  /*8080*/  @!PT LDS RZ, [RZ] ;  /* 0x00000000fffff984 */ /* 0x000fe20000000800 */
[----:B------:R-:W-:Y:S01]  /*8090*/  @!PT LDS RZ, [RZ] ;  /* 0x00000000fffff984 */ /* 0x000fe20000000800 */
[----:B------:R1:W-:Y:S01]  /*80a0*/  @!P2 LDGSTS.E.BYPASS.LTC128B.128 [R239+0xa000], [R212.64+0x80] ;  /* 0x0a000080d4efafae */ /* 0x0003e2000b901d52 */
[C-C-:B------:R-:W-:Y:S02]  /*80b0*/  @!P3 LEA.HI.X R215, R2.reuse, c[0x0][0x16c], R169.reuse, 0x1, P6 ;  /* 0x00005b0002d7ba11 */ /* 0x140fe400030f0ca9 */
[C---:B------:R-:W-:Y:S01]  /*80c0*/  @!P2 LEA.HI.X R211, R2.reuse, c[0x0][0x16c], R169, 0x1, P1 ;  /* 0x00005b0002d3aa11 */ /* 0x040fe200008f0ca9 */
[----:B------:R1:W-:Y:S01]  /*80d0*/  @P3 STS.128 [R239+0x8800], RZ ;  /* 0x008800ffef003388 */ /* 0x0003e20000000c00 */
[----:B------:R-:W-:Y:S03]  /*80e0*/  IADD3 R0, P5, R2, UR11, RZ ;  /* 0x0000000b02007c10 */ /* 0x000fe6000ffbe0ff */
[----:B------:R-:W-:Y:S01]  /*80f0*/  @!PT LDS RZ, [RZ] ;  /* 0x00000000fffff984 */ /* 0x000fe20000000800 */
[----:B------:R-:W-:Y:S01]  /*8100*/  @!PT LDS RZ, [RZ] ;  /* 0x00000000fffff984 */ /* 0x000fe20000000800 */
[----:B------:R-:W-:Y:S01]  /*8110*/  @!PT LDS RZ, [RZ] ;  /* 0x00000000fffff984 */ /* 0x000fe20000000800 */
[----:B------:R1:W-:Y:S01]  /*8120*/  @!P3 LDGSTS.E.BYPASS.LTC128B.128 [R239+0x8800], [R214.64] ;  /* 0x08800000d6efbfae */ /* 0x0003e2000b901d52 */
[C---:B------:R-:W-:Y:S02]  /*8130*/  @!P3 LEA R208, P6, R0.reuse, c[0x0][0x168], 0x1 ;  /* 0x00005a0000d0ba11 */ /* 0x040fe400078c08ff */
[C---:B------:R-:W-:Y:S01]  /*8140*/  @!P2 LEA R204, P1, R0.reuse, c[0x0][0x168], 0x1 ;  /* 0x00005a0000ccaa11 */ /* 0x040fe200078208ff */
[----:B------:R1:W-:Y:S01]  /*8150*/  @P2 STS.128 [R239+0xa800], RZ ;  /* 0x00a800ffef002388 */ /* 0x0003e20000000c00 */
[----:B------:R-:W-:Y:S02]  /*8160*/  IADD3.X R2, R169, UR9, RZ, P5, !PT ;  /* 0x00000009a9027c10 */ /* 0x000fe4000affe4ff */
[C---:B------:R-:W-:Y:S01]  /*8170*/  IADD3 R3, P0, R0.reuse, UR11, RZ ;  /* 0x0000000b00037c10 */ /* 0x040fe2000ff1e0ff */
[----:B------:R-:W-:Y:S01]  /*8180*/  @!PT LDS RZ, [RZ] ;  /* 0x00000000fffff984 */ /* 0x000fe20000000800 */
[----:B------:R-:W-:Y:S01]  /*8190*/  @!PT LDS RZ, [RZ] ;  /* 0x00000000fffff984 */ /* 0x000fe20000000800 */
[----:B------:R-:W-:Y:S01]  /*81a0*/  @!PT LDS RZ, [RZ] ;  /* 0x00000000fffff984 */ /* 0x000fe20000000800 */
[----:B------:R1:W-:Y:S01]  /*81b0*/  @!P2 LDGSTS.E.BYPASS.LTC128B.128 [R239+0xa800], [R210.64+0x80] ;  /* 0x0a800080d2efafae */ /* 0x0003e2000b901d52 */
[C-C-:B------:R-:W-:Y:S02]  /*81c0*/  @!P3 LEA.HI.X R209, R0.reuse, c[0x0][0x16c], R2.reuse, 0x1, P6 ;  /* 0x00005b0000d1ba11 */ /* 0x140fe400030f0c02 */
[----:B------:R-:W-:Y:S01]  /*81d0*/  @!P2 LEA.HI.X R205, R0, c[0x0][0x16c], R2, 0x1, P1 ;  /* 0x00005b0000cdaa11 */ /* 0x000fe200008f0c02 */
[----:B------:R1:W-:Y:S01]  /*81e0*/  @P3 STS.128 [R239+0x9000], RZ ;  /* 0x009000ffef003388 */ /* 0x0003e20000000c00 */
[C---:B------:R-:W-:Y:S02]  /*81f0*/  @!P3 LEA R206, P5, R3.reuse, c[0x0][0x168], 0x1 ;  /* 0x00005a0003ceba11 */ /* 0x040fe400078a08ff */
[----:B------:R-:W-:Y:S01]  /*8200*/  IADD3.X R169, R2, UR9, RZ, P0, !PT ;  /* 0x0000000902a97c10 */ /* 0x000fe200087fe4ff */
[----:B------:R-:W-:Y:S01]  /*8210*/  @!PT LDS RZ, [RZ] ;  /* 0x00000000fffff984 */ /* 0x000fe20000000800 */
[----:B------:R-:W-:Y:S01]  /*8220*/  @!PT LDS RZ, [RZ] ;  /* 0x00000000fffff984 */ /* 0x000fe20000000800 */
[----:B------:R-:W-:Y:S01]  /*8230*/  @!PT LDS RZ, [RZ] ;  /* 0x00000000fffff984 */ /* 0x000fe20000000800 */
[----:B------:R1:W-:Y:S01]  /*8240*/  @!P3 LDGSTS.E.BYPASS.LTC128B.128 [R239+0x9000], [R208.64] ;  /* 0x09000000d0efbfae */ /* 0x0003e2000b901d52 */
[C---:B--2---:R-:W-:Y:S02]  /*8250*/  @!P2 LEA R170, P0, R3.reuse, c[0x0][0x168], 0x1 ;  /* 0x00005a0003aaaa11 */ /* 0x044fe400078008ff */
[C-C-:B------:R-:W-:Y:S01]  /*8260*/  @!P3 LEA.HI.X R207, R3.reuse, c[0x0][0x16c], R169.reuse, 0x1, P5 ;  /* 0x00005b0003cfba11 */ /* 0x140fe200028f0ca9 */
[----:B------:R1:W-:Y:S01]  /*8270*/  @P2 STS.128 [R239+0xb000], RZ ;  /* 0x00b000ffef002388 */ /* 0x0003e20000000c00 */
[----:B------:R-:W-:Y:S03]  /*8280*/  @!P2 LEA.HI.X R171, R3, c[0x0][0x16c], R169, 0x1, P0 ;  /* 0x00005b0003abaa11 */ /* 0x000fe600000f0ca9 */
        /* <DEDUP_REMOVED lines=9> */
[----:B------:R1:W-:Y:S04]  /*8320*/  @P2 STS.128 [R239+0xb800], RZ ;  /* 0x00b800ffef002388 */ /* 0x0003e80000000c00 */
[----:B------:R-:W-:Y:S01]  /*8330*/  @!PT LDS RZ, [RZ] ;  /* 0x00000000fffff984 */ /* 0x000fe20000000800 */
[----:B------:R-:W-:Y:S01]  /*8340*/  @!PT LDS RZ, [RZ] ;  /* 0x00000000fffff984 */ /* 0x000fe20000000800 */
[----:B------:R-:W-:Y:S01]  /*8350*/  @!PT LDS RZ, [RZ] ;  /* 0x00000000fffff984 */ /* 0x000fe20000000800 */
[----:B------:R1:W-:Y:S04]  /*8360*/  @!P2 LDGSTS.E.BYPASS.LTC128B.128 [R239+0xb800], [R170.64+0x80] ;  /* 0x0b800080aaefafae */ /* 0x0003e8000b901d52 */
[----:B------:R-:W0:Y:S01]  /*8370*/  LDGDEPBAR ;  /* 0x00000000000079af */ /* 0x000e220000000000 */
[----:B------:R-:W-:-:S05]  /*8380*/  BRA `(.L_x_144) ;  /* 0x0000101000007947 */ /* 0x000fca0003800000 */
.L_x_143:
[----:B------:R-:W2:Y:S01]  /*8390*/  LDL.64 R2, [R1+0x30] ;  /* 0x0000300001027983 */ /* 0x000ea20000100a00 */
[----:B------:R-:W-:Y:S01]  /*83a0*/  USHF.R.S32.HI UR4, URZ, 0x1f, UR16 ;  /* 0x0000001f3f047899 */ /* 0x000fe20008011410 */
[----:B------:R-:W-:Y:S04]  /*83b0*/  DEPBAR.LE SB0, 0x0 ;  /* 0x000080000000791a */ /* 0x000fe80000000000 */
[----:B------:R-:W3:Y:S01]  /*83c0*/  LDL R6, [R1+0x24] ;  /* 0x0000240001067983 */ /* 0x000ee20000100800 */
        /* <DEDUP_REMOVED lines=8> */
[----:B------:R-:W-:Y:S01]  /*8450*/  @P3 STS.128 [R239+0xc000], RZ ;  /* 0x00c000ffef003388 */ /* 0x000fe20000000c00 */
[C---:B--2---:R-:W-:Y:S04]  /*8460*/  LEA R3, P0, R4.reuse, R2, 0x6 ;  /* 0x0000000204037211 */ /* 0x044fe800078030ff */
[C---:B------:R-:W-:Y:S02]  /*8470*/  @!P2 LEA R14, P1, R3.reuse, c[0x0][0x170], 0x1 ;  /* 0x00005c00030eaa11 */ /* 0x040fe400078208ff */
[----:B---3--:R-:W-:Y:S02]  /*8480*/  LEA.HI.X R4, R4, R6, R0, 0x6, P0 ;  /* 0x0000000604047211 */ /* 0x008fe400000f3400 */
[C---:B------:R-:W-:Y:S02]  /*8490*/  @!P3 LEA R6, P0, R3.reuse, c[0x0][0x170], 0x1 ;  /* 0x00005c000306ba11 */ /* 0x040fe400078008ff */
[C-C-:B------:R-:W-:Y:S02]  /*84a0*/  @!P2 LEA.HI.X R15, R3.reuse, c[0x0][0x174], R4.reuse, 0x1, P1 ;  /* 0x00005d00030faa11 */ /* 0x140fe400008f0c04 */
[C---:B------:R-:W-:Y:S02]  /*84b0*/  @!P3 LEA.HI.X R7, R3.reuse, c[0x0][0x174], R4, 0x1, P0 ;  /* 0x00005d000307ba11 */ /* 0x040fe400000f0c04 */
[----:B------:R-:W-:Y:S03]  /*84c0*/  IADD3 R2, P6, R3, UR14, RZ ;  /* 0x0000000e03027c10 */ /* 0x000fe6000ffde0ff */
[----:B------:R-:W-:Y:S01]  /*84d0*/  @!PT LDS RZ, [RZ] ;  /* 0x00000000fffff984 */ /* 0x000fe20000000800 */
[----:B------:R-:W-:Y:S01]  /*84e0*/  @!PT LDS RZ, [RZ] ;  /* 0x00000000fffff984 */ /* 0x000fe20000000800 */
[----:B------:R-:W-:Y:S01]  /*84f0*/  @!PT LDS RZ, [RZ] ;  /* 0x00000000fffff984 */ /* 0x000fe20000000800 */
[----:B------:R1:W-:Y:S01]  /*8500*/  @!P3 LDGSTS.E.BYPASS.LTC128B.128 [R239+0xc000], [R6.64] ;  /* 0x0c00000006efbfae */ /* 0x0003e2000b901d52 */
[----:B------:R-:W-:Y:S02]  /*8510*/  @!P3 LEA R16, P5, R2, c[0x0][0x170], 0x1 ;  /* 0x00005c000210ba11 */ /* 0x000fe400078a08ff */
[----:B------:R-:W-:Y:S02]  /*8520*/  IADD3.X R4, R4, UR12, RZ, P6, !PT ;  /* 0x0000000c04047c10 */ /* 0x000fe4000b7fe4ff */
[C---:B------:R-:W-:Y:S01]  /*8530*/  @!P2 LEA R12, P0, R2.reuse, c[0x0][0x170], 0x1 ;  /* 0x00005c00020caa11 */ /* 0x040fe200078008ff */
[----:B------:R-:W-:Y:S01]  /*8540*/  @P2 STS.128 [R239+0xe000], RZ ;  /* 0x00e000ffef002388 */ /* 0x000fe20000000c00 */
[C-C-:B------:R-:W-:Y:S02]  /*8550*/  @!P3 LEA.HI.X R17, R2.reuse, c[0x0][0x174], R4.reuse, 0x1, P5 ;  /* 0x00005d000211ba11 */ /* 0x140fe400028f0c04 */
[C---:B------:R-:W-:Y:S02]  /*8560*/  @!P2 LEA.HI.X R13, R2.reuse, c[0x0][0x174], R4, 0x1, P0 ;  /* 0x00005d00020daa11 */ /* 0x040fe400000f0c04 */
[----:B------:R-:W-:Y:S01]  /*8570*/  IADD3 R0, P4, R2, UR14, RZ ;  /* 0x0000000e02007c10 */ /* 0x000fe2000ff9e0ff */
[----:B------:R-:W-:Y:S01]  /*8580*/  @!PT LDS RZ, [RZ] ;  /* 0x00000000fffff984 */ /* 0x000fe20000000800 */
[----:B------:R-:W-:Y:S01]  /*8590*/  @!PT LDS RZ, [RZ] ;  /* 0x00000000fffff984 */ /* 0x000fe20000000800 */
[----:B------:R-:W-:Y:S01]  /*85a0*/  @!PT LDS RZ, [RZ] ;  /* 0x00000000fffff984 */ /* 0x000fe20000000800 */
[----:B------:R2:W-:Y:S03]  /*85b0*/  @!P2 LDGSTS.E.BYPASS.LTC128B.128 [R239+0xe000], [R14.64+0x80] ;  /* 0x0e0000800eefafae */ /* 0x0005e6000b901d52 */
[----:B------:R-:W-:Y:S02]  /*85c0*/  @!P3 LEA R10, P5, R0, c[0x0][0x170], 0x1 ;  /* 0x00005c00000aba11 */ /* 0x000fe400078a08ff */
[----:B------:R-:W-:Y:S01]  /*85d0*/  IADD3.X R2, R4, UR12, RZ, P4, !PT ;  /* 0x0000000c04027c10 */ /* 0x000fe2000a7fe4ff */
[----:B------:R-:W-:Y:S01]  /*85e0*/  @P3 STS.128 [R239+0xc800], RZ ;  /* 0x00c800ffef003388 */ /* 0x000fe20000000c00 */
[C---:B------:R-:W-:Y:S02]  /*85f0*/  IADD3 R3, P1, R0.reuse, UR14, RZ ;  /* 0x0000000e00037c10 */ /* 0x040fe4000ff3e0ff */
[--C-:B------:R-:W-:Y:S02]  /*8600*/  @!P3 LEA.HI.X R11, R0, c[0x0][0x174], R2.reuse, 0x1, P5 ;  /* 0x00005d00000bba11 */ /* 0x100fe400028f0c02 */
[C---:B------:R-:W-:Y:S01]  /*8610*/  @!P3 LEA R8, P4, R3.reuse, c[0x0][0x170], 0x1 ;  /* 0x00005c000308ba11 */ /* 0x040fe200078808ff */
[----:B------:R-:W-:Y:S01]  /*8620*/  @!PT LDS RZ, [RZ] ;  /* 0x00000000fffff984 */ /* 0x000fe20000000800 */
[----:B------:R-:W-:Y:S01]  /*8630*/  @!PT LDS RZ, [RZ] ;  /* 0x00000000fffff984 */ /* 0x000fe20000000800 */
[----:B------:R-:W-:Y:S01]  /*8640*/  @!PT LDS RZ, [RZ] ;  /* 0x00000000fffff984 */ /* 0x000fe20000000800 */
[----:B------:R3:W-:Y:S01]  /*8650*/  @!P3 LDGSTS.E.BYPASS.LTC128B.128 [R239+0xc800], [R16.64] ;  /* 0x0c80000010efbfae */ /* 0x0007e2000b901d52 */
[----:B------:R-:W-:Y:S02]  /*8660*/  IADD3.X R5, R2, UR12, RZ, P1, !PT ;  /* 0x0000000c02057c10 */ /* 0x000fe40008ffe4ff */
[C---:B-1----:R-:W-:Y:S02]  /*8670*/  @!P2 LEA R6, P0, R0.reuse, c[0x0][0x170], 0x1 ;  /* 0x00005c000006aa11 */ /* 0x042fe400078008ff */
[C-C-:B------:R-:W-:Y:S01]  /*8680*/  @!P3 LEA.HI.X R9, R3.reuse, c[0x0][0x174], R5.reuse, 0x1, P4 ;  /* 0x00005d000309ba11 */ /* 0x140fe200020f0c05 */
[----:B------:R-:W-:Y:S01]  /*8690*/  @P2 STS.128 [R239+0xe800], RZ ;  /* 0x00e800ffef002388 */ /* 0x000fe20000000c00 */
[----:B------:R-:W-:Y:S02]  /*86a0*/  @!P2 LEA.HI.X R7, R0, c[0x0][0x174], R2, 0x1, P0 ;  /* 0x00005d000007aa11 */ /* 0x000fe400000f0c02 */
[C---:B------:R-:W-:Y:S02]  /*86b0*/  @!P2 LEA R4, P1, R3.reuse, c[0x0][0x170], 0x1 ;  /* 0x00005c000304aa11 */ /* 0x040fe400078208ff */
[----:B------:R-:W-:Y:S01]  /*86c0*/  ISETP.LT.AND P4, PT, RZ, UR16, PT ;  /* 0x00000010ff007c0c */ /* 0x000fe2000bf81270 */
[----:B------:R-:W-:Y:S01]  /*86d0*/  @!PT LDS RZ, [RZ] ;  /* 0x00000000fffff984 */ /* 0x000fe20000000800 */
[----:B------:R-:W-:Y:S01]  /*86e0*/  @!PT LDS RZ, [RZ] ;  /* 0x00000000fffff984 */ /* 0x000fe20000000800 */
[----:B------:R-:W-:Y:S01]  /*86f0*/  @!PT LDS RZ, [RZ] ;  /* 0x00000000fffff984 */ /* 0x000fe20000000800 */
[----:B------:R2:W-:Y:S01]  /*8700*/  @!P2 LDGSTS.E.BYPASS.LTC128B.128 [R239+0xe800], [R12.64+0x80] ;  /* 0x0e8000800cefafae */ /* 0x0005e2000b901d52 */
[----:B------:R-:W-:Y:S05]  /*8710*/  @!P2 LEA.HI.X R5, R3, c[0x0][0x174], R5, 0x1, P1 ;  /* 0x00005d000305aa11 */ /* 0x000fea00008f0c05 */
[----:B------:R-:W-:Y:S06]  /*8720*/  @P3 STS.128 [R239+0xd000], RZ ;  /* 0x00d000ffef003388 */ /* 0x000fec0000000c00 */
[----:B------:R-:W-:Y:S01]  /*8730*/  @!PT LDS RZ, [RZ] ;  /* 0x00000000fffff984 */ /* 0x000fe20000000800 */
[----:B------:R-:W-:Y:S01]  /*8740*/  @!PT LDS RZ, [RZ] ;  /* 0x00000000fffff984 */ /* 0x000fe20000000800 */
[----:B------:R-:W-:Y:S01]  /*8750*/  @!PT LDS RZ, [RZ] ;  /* 0x00000000fffff984 */ /* 0x000fe20000000800 */
[----:B------:R1:W-:Y:S06]  /*8760*/  @!P3 LDGSTS.E.BYPASS.LTC128B.128 [R239+0xd000], [R10.64] ;  /* 0x0d0000000aefbfae */ /* 0x0003ec000b901d52 */
[----:B------:R-:W-:Y:S06]  /*8770*/  @P2 STS.128 [R239+0xf000], RZ ;  /* 0x00f000ffef002388 */ /* 0x000fec0000000c00 */
[----:B------:R-:W-:Y:S01]  /*8780*/  @!PT LDS RZ, [RZ] ;  /* 0x00000000fffff984 */ /* 0x000fe20000000800 */
[----:B------:R-:W-:Y:S01]  /*8790*/  @!PT LDS RZ, [RZ] ;  /* 0x00000000fffff984 */ /* 0x000fe20000000800 */
[----:B------:R-:W-:Y:S01]  /*87a0*/  @!PT LDS RZ, [RZ] ;  /* 0x00000000fffff984 */ /* 0x000fe20000000800 */
[----:B------:R4:W-:Y:S06]  /*87b0*/  @!P2 LDGSTS.E.BYPASS.LTC128B.128 [R239+0xf000], [R6.64+0x80] ;  /* 0x0f00008006efafae */ /* 0x0009ec000b901d52 */
        /* <DEDUP_REMOVED lines=10> */
[----:B------:R-:W-:Y:S06]  /*8860*/  LDSM.16.M88.4 R64, [R227] ;  /* 0x00000000e340783b */ /* 0x000fec0000000200 */
[----:B---3--:R-:W4:Y:S06]  /*8870*/  LDSM.16.M88.4 R16, [R220+0x8000] ;  /* 0x00800000dc10783b */ /* 0x008f2c0000000200 */
[----:B------:R-:W1:Y:S06]  /*8880*/  LDSM.16.M88.4 R60, [R227+0x2000] ;  /* 0x00200000e33c783b */ /* 0x000e6c0000000200 */
[----:B------:R-:W3:Y:S06]  /*8890*/  LDSM.16.M88.4 R32, [R220+0x8800] ;  /* 0x00880000dc20783b */ /* 0x000eec0000000200 */
[----:B------:R-:W0:Y:S06]  /*88a0*/  LDGDEPBAR ;  /* 0x00000000000079af */ /* 0x000e2c0000000000 */
[----:B------:R-:W5:Y:S06]  /*88b0*/  LDSM.16.M88.4 R48, [R220+0x9000] ;  /* 0x00900000dc30783b */ /* 0x000f6c0000000200 */
[----:B------:R-:W3:Y:S06]  /*88c0*/  LDSM.16.M88.4 R204, [R220+0x9800] ;  /* 0x00980000dccc783b */ /* 0x000eec0000000200 */
[----:B------:R-:W-:Y:S01]  /*88d0*/  LDSM.16.M88.4 R208, [R228] ;  /* 0x00000000e4d0783b */ /* 0x000fe20000000200 */
[-C--:B----4-:R-:W-:Y:S05]  /*88e0*/  HMMA.16816.F32.BF16 R4, R64, R16.reuse, RZ ;  /* 0x000000104004723c */ /* 0x090fea00000418ff */
[----:B------:R-:W4:Y:S03]  /*88f0*/  LDSM.16.M88.4 R212, [R231] ;  /* 0x00000000e7d4783b */ /* 0x000f260000000200 */
[C---:B-1----:R-:W-:Y:S03]  /*8900*/  HMMA.16816.F32.BF16 R8, R60.reuse, R16, RZ ;  /* 0x000000103c08723c */ /* 0x042fe600000418ff */
[----:B------:R-:W1:Y:S05]  /*8910*/  LDSM.16.M88.4 R216, [R228+0x2000] ;  /* 0x00200000e4d8783b */ /* 0x000e6a0000000200 */
[-C--:B--2---:R-:W-:Y:S08]  /*8920*/  HMMA.16816.F32.BF16 R12, R60, R18.reuse, RZ ;  /* 0x000000123c0c723c */ /* 0x084ff000000418ff */
[C---:B------:R-:W-:Y:S08]  /*8930*/  HMMA.16816.F32.BF16 R16, R64.reuse, R18, RZ ;  /* 0x000000124010723c */ /* 0x040ff000000418ff */
[-C--:B---3--:R-:W-:Y:S08]  /*8940*/  HMMA.16816.F32.BF16 R20, R64, R32.reuse, RZ ;  /* 0x000000204014723c */ /* 0x088ff000000418ff */
[C---:B------:R-:W-:Y:S08]  /*8950*/  HMMA.16816.F32.BF16 R24, R60.reuse, R32, RZ ;  /* 0x000000203c18723c */ /* 0x040ff000000418ff */
[-C--:B------:R-:W-:Y:S08]  /*8960*/  HMMA.16816.F32.BF16 R28, R60, R34.reuse, RZ ;  /* 0x000000223c1c723c */ /* 0x080ff000000418ff */
[C---:B------:R-:W-:Y:S08]  /*8970*/  HMMA.16816.F32.BF16 R32, R64.reuse, R34, RZ ;  /* 0x000000224020723c */ /* 0x040ff000000418ff */
[-C--:B-----5:R-:W-:Y:S08]  /*8980*/  HMMA.16816.F32.BF16 R36, R64, R48.reuse, RZ ;  /* 0x000000304024723c */ /* 0x0a0ff000000418ff */
[C---:B------:R-:W-:Y:S08]  /*8990*/  HMMA.16816.F32.BF16 R40, R60.reuse, R48, RZ ;  /* 0x000000303c28723c */ /* 0x040ff000000418ff */
[-C--:B------:R-:W-:Y:S08]  /*89a0*/  HMMA.16816.F32.BF16 R44, R60, R50.reuse, RZ ;  /* 0x000000323c2c723c */ /* 0x080ff000000418ff */
[C---:B------:R-:W-:Y:S08]  /*89b0*/  HMMA.16816.F32.BF16 R48, R64.reuse, R50, RZ ;  /* 0x000000324030723c */ /* 0x040ff000000418ff */
[-C--:B------:R-:W-:Y:S08]  /*89c0*/  HMMA.16816.F32.BF16 R52, R64, R204.reuse, RZ ;  /* 0x000000cc4034723c */ /* 0x080ff000000418ff */
[C---:B------:R-:W-:Y:S08]  /*89d0*/  HMMA.16816.F32.BF16 R56, R60.reuse, R204, RZ ;  /* 0x000000cc3c38723c */ /* 0x040ff000000418ff */
[-C--:B------:R-:W-:Y:S08]  /*89e0*/  HMMA.16816.F32.BF16 R60, R60, R206.reuse, RZ ;  /* 0x000000ce3c3c723c */ /* 0x080ff000000418ff */
[----:B------:R-:W-:Y:S01]  /*89f0*/  HMMA.16816.F32.BF16 R64, R64, R206, RZ ;  /* 0x000000ce4040723c */ /* 0x000fe200000418ff */
[----:B------:R-:W2:Y:S07]  /*8a00*/  LDSM.16.M88.4 R204, [R238] ;  /* 0x00000000eecc783b */ /* 0x000eae0000000200 */
[-C--:B----4-:R-:W-:Y:S08]  /*8a10*/  HMMA.16816.F32.BF16 R4, R208, R212.reuse, R4 ;  /* 0x000000d4d004723c */ /* 0x090ff00000041804 */
[C---:B-1----:R-:W-:Y:S08]  /*8a20*/  HMMA.16816.F32.BF16 R8, R216.reuse, R212, R8 ;  /* 0x000000d4d808723c */ /* 0x042ff00000041808 */
[-C--:B------:R-:W-:Y:S08]  /*8a30*/  HMMA.16816.F32.BF16 R12, R216, R214.reuse, R12 ;  /* 0x000000d6d80c723c */ /* 0x080ff0000004180c */
[C---:B------:R-:W-:Y:S01]  /*8a40*/  HMMA.16816.F32.BF16 R16, R208.reuse, R214, R16 ;  /* 0x000000d6d010723c */ /* 0x040fe20000041810 */
[----:B------:R-:W1:Y:S07]  /*8a50*/  LDSM.16.M88.4 R212, [R237] ;  /* 0x00000000edd4783b */ /* 0x000e6e0000000200 */
[-C--:B--2---:R-:W-:Y:S08]  /*8a60*/  HMMA.16816.F32.BF16 R20, R208, R204.reuse, R20 ;  /* 0x000000ccd014723c */ /* 0x084ff00000041814 */
[C---:B------:R-:W-:Y:S08]  /*8a70*/  HMMA.16816.F32.BF16 R24, R216.reuse, R204, R24 ;  /* 0x000000ccd818723c */ /* 0x040ff00000041818 */
[-C--:B------:R-:W-:Y:S08]  /*8a80*/  HMMA.16816.F32.BF16 R28, R216, R206.reuse, R28 ;  /* 0x000000ced81c723c */ /* 0x080ff0000004181c */
[C---:B------:R-:W-:Y:S01]  /*8a90*/  HMMA.16816.F32.BF16 R32, R208.reuse, R206, R32 ;  /* 0x000000ced020723c */ /* 0x040fe20000041820 */
[----:B------:R-:W2:Y:S07]  /*8aa0*/  LDSM.16.M88.4 R204, [R236] ;  /* 0x00000000eccc783b */ /* 0x000eae0000000200 */
[-C--:B-1----:R-:W-:Y:S08]  /*8ab0*/  HMMA.16816.F32.BF16 R36, R208, R212.reuse, R36 ;  /* 0x000000d4d024723c */ /* 0x082ff00000041824 */
[C---:B------:R-:W-:Y:S08]  /*8ac0*/  HMMA.16816.F32.BF16 R40, R216.reuse, R212, R40 ;  /* 0x000000d4d828723c */ /* 0x040ff00000041828 */
[-C--:B------:R-:W-:Y:S08]  /*8ad0*/  HMMA.16816.F32.BF16 R44, R216, R214.reuse, R44 ;  /* 0x000000d6d82c723c */ /* 0x080ff0000004182c */
[C---:B------:R-:W-:Y:S01]  /*8ae0*/  HMMA.16816.F32.BF16 R48, R208.reuse, R214, R48 ;  /* 0x000000d6d030723c */ /* 0x040fe20000041830 */
[----:B------:R-:W-:Y:S07]  /*8af0*/  LDSM.16.M88.4 R212, [R230] ;  /* 0x00000000e6d4783b */ /* 0x000fee0000000200 */
[-C--:B--2---:R-:W-:Y:S08]  /*8b00*/  HMMA.16816.F32.BF16 R52, R208, R204.reuse, R52 ;  /* 0x000000ccd034723c */ /* 0x084ff00000041834 */
[C---:B------:R-:W-:Y:S08]  /*8b10*/  HMMA.16816.F32.BF16 R56, R216.reuse, R204, R56 ;  /* 0x000000ccd838723c */ /* 0x040ff00000041838 */
[-C--:B------:R-:W-:Y:S01]  /*8b20*/  HMMA.16816.F32.BF16 R60, R216, R206.reuse, R60 ;  /* 0x000000ced83c723c */ /* 0x080fe2000004183c */
[----:B------:R-:W1:Y:S07]  /*8b30*/  LDSM.16.M88.4 R216, [R226+0x8000] ;  /* 0x00800000e2d8783b */ /* 0x000e6e0000000200 */
[----:B------:R-:W-:Y:S01]  /*8b40*/  HMMA.16816.F32.BF16 R64, R208, R206, R64 ;  /* 0x000000ced040723c */ /* 0x000fe20000041840 */
[----:B------:R-:W2:Y:S06]  /*8b50*/  LDSM.16.M88.4 R204, [R230+0x2000] ;  /* 0x00200000e6cc783b */ /* 0x000eac0000000200 */
[----:B------:R-:W3:Y:S01]  /*8b60*/  LDSM.16.M88.4 R208, [R226+0x8800] ;  /* 0x00880000e2d0783b */ /* 0x000ee20000000200 */
[-C--:B-1----:R-:W-:Y:S08]  /*8b70*/  HMMA.16816.F32.BF16 R4, R212, R216.reuse, R4 ;  /* 0x000000d8d404723c */ /* 0x082ff00000041804 */
[C---:B--2---:R-:W-:Y:S08]  /*8b80*/  HMMA.16816.F32.BF16 R8, R204.reuse, R216, R8 ;  /* 0x000000d8cc08723c */ /* 0x044ff00000041808 */
[-C--:B------:R-:W-:Y:S08]  /*8b90*/  HMMA.16816.F32.BF16 R12, R204, R218.reuse, R12 ;  /* 0x000000dacc0c723c */ /* 0x080ff0000004180c */
[C---:B------:R-:W-:Y:S01]  /*8ba0*/  HMMA.16816.F32.BF16 R16, R212.reuse, R218, R16 ;  /* 0x000000dad410723c */ /* 0x040fe20000041810 */
[----:B------:R-:W1:Y:S07]  /*8bb0*/  LDSM.16.M88.4 R216, [R226+0x9000] ;  /* 0x00900000e2d8783b */ /* 0x000e6e0000000200 */
[-C--:B---3--:R-:W-:Y:S08]  /*8bc0*/  HMMA.16816.F32.BF16 R20, R212, R208.reuse, R20 ;  /* 0x000000d0d414723c */ /* 0x088ff00000041814 */
[C---:B------:R-:W-:Y:S08]  /*8bd0*/  HMMA.16816.F32.BF16 R24, R204.reuse, R208, R24 ;  /* 0x000000d0cc18723c */ /* 0x040ff00000041818 */
[-C--:B------:R-:W-:Y:S08]  /*8be0*/  HMMA.16816.F32.BF16 R28, R204, R210.reuse, R28 ;  /* 0x000000d2cc1c723c */ /* 0x080ff0000004181c */
[C---:B------:R-:W-:Y:S01]  /*8bf0*/  HMMA.16816.F32.BF16 R32, R212.reuse, R210, R32 ;  /* 0x000000d2d420723c */ /* 0x040fe20000041820 */
[----:B------:R-:W2:Y:S07]  /*8c00*/  LDSM.16.M88.4 R208, [R226+0x9800] ;  /* 0x00980000e2d0783b */ /* 0x000eae0000000200 */
        /* <DEDUP_REMOVED lines=8> */
[----:B------:R-:W1:Y:S07]  /*8c90*/  LDSM.16.M88.4 R204, [R229] ;  /* 0x00000000e5cc783b */ /* 0x000e6e0000000200 */
        /* <DEDUP_REMOVED lines=17> */
[----:B------:R-:W-:Y:S07]  /*8db0*/  LDSM.16.M88.4 R216, [R220+0xa000] ;  /* 0x00a00000dcd8783b */ /* 0x000fee0000000200 */
        /* <DEDUP_REMOVED lines=28> */
[----:B------:R-:W3:Y:S01]  /*8f80*/  LDSM.16.M88.4 R212, [R234] ;  /* 0x00000000ead4783b */ /* 0x000ee20000000200 */
[-C--:B-1----:R-:W-:Y:S08]  /*8f90*/  HMMA.16816.F32.BF16 R4, R204, R216.reuse, R4 ;  /* 0x000000d8cc04723c */ /* 0x082ff00000041804 */
[C---:B--2---:R-:W-:Y:S08]  /*8fa0*/  HMMA.16816.F32.BF16 R8, R208.reuse, R216, R8 ;  /* 0x000000d8d008723c */ /* 0x044ff00000041808 */
[-C--:B------:R-:W-:Y:S08]  /*8fb0*/  HMMA.16816.F32.BF16 R12, R208, R218.reuse, R12 ;  /* 0x000000dad00c723c */ /* 0x080ff0000004180c */
[C---:B------:R-:W-:Y:S01]  /*8fc0*/  HMMA.16816.F32.BF16 R16, R204.reuse, R218, R16 ;  /* 0x000000dacc10723c */ /* 0x040fe20000041810 */
[----:B------:R-:W1:Y:S07]  /*8fd0*/  LDSM.16.M88.4 R216, [R233] ;  /* 0x00000000e9d8783b */ /* 0x000e6e0000000200 */
[-C--:B---3--:R-:W-:Y:S08]  /*8fe0*/  HMMA.16816.F32.BF16 R20, R204, R212.reuse, R20 ;  /* 0x000000d4cc14723c */ /* 0x088ff00000041814 */
        /* <DEDUP_REMOVED lines=47> */
[----:B------:R-:W2:Y:S01]  /*92e0*/  LDSM.16.M88.4 R212, [R225+0x3800] ;  /* 0x00380000e1d4783b */ /* 0x000ea20000000200 */
[----:B------:R-:W-:Y:S05]  /*92f0*/  DEPBAR.LE SB0, 0x0 ;  /* 0x000080000000791a */ /* 0x000fea0000000000 */
[----:B------:R-:W-:Y:S01]  /*9300*/  BAR.SYNC.DEFER_BLOCKING 0x0 ;  /* 0x0000000000007b1d */ /* 0x000fe20000010000 */
[-C--:B-1----:R-:W-:Y:S08]  /*9310*/  HMMA.16816.F32.BF16 R36, R204, R216.reuse, R36 ;  /* 0x000000d8cc24723c */ /* 0x082ff00000041824 */
[C---:B------:R-:W-:Y:S08]  /*9320*/  HMMA.16816.F32.BF16 R40, R208.reuse, R216, R40 ;  /* 0x000000d8d028723c */ /* 0x040ff00000041828 */
[-C--:B------:R-:W-:Y:S08]  /*9330*/  HMMA.16816.F32.BF16 R44, R208, R218.reuse, R44 ;  /* 0x000000dad02c723c */ /* 0x080ff0000004182c */
[C---:B------:R-:W-:Y:S08]  /*9340*/  HMMA.16816.F32.BF16 R48, R204.reuse, R218, R48 ;  /* 0x000000dacc30723c */ /* 0x040ff00000041830 */
[-C--:B--2---:R-:W-:Y:S08]  /*9350*/  HMMA.16816.F32.BF16 R52, R204, R212.reuse, R52 ;  /* 0x000000d4cc34723c */ /* 0x084ff00000041834 */
[C---:B------:R-:W-:Y:S08]  /*9360*/  HMMA.16816.F32.BF16 R56, R208.reuse, R212, R56 ;  /* 0x000000d4d038723c */ /* 0x040ff00000041838 */
[-C--:B------:R-:W-:Y:S08]  /*9370*/  HMMA.16816.F32.BF16 R60, R208, R214.reuse, R60 ;  /* 0x000000d6d03c723c */ /* 0x080ff0000004183c */
[----:B------:R-:W-:Y:S01]  /*9380*/  HMMA.16816.F32.BF16 R64, R204, R214, R64 ;  /* 0x000000d6cc40723c */ /* 0x000fe20000041840 */
[----:B------:R-:W-:-:S07]  /*9390*/  @P4 BRA `(.L_x_145) ;  /* 0xffffeb1000004947 */ /* 0x000fce000383ffff */
.L_x_144:
[----:B------:R-:W-:Y:S01]  /*93a0*/  FMNMX.FTZ R0, R4, R168, !PT ;  /* 0x000000a804007209 */ /* 0x000fe20007810000 */
[----:B------:R-:W-:Y:S03]  /*93b0*/  UIADD3 UR16, UR16, -0x1, URZ ;  /* 0xffffffff10107890 */ /* 0x000fe6000fffe03f */
        /* <DEDUP_REMOVED lines=37> */
[----:B-1----:R-:W1:Y:S01]  /*9610*/  SHFL.BFLY PT, R204, R172, 0x2, 0x1f ;  /* 0x0c401f00accc7f89 */ /* 0x002e6200000e0000 */
        /* <DEDUP_REMOVED lines=41> */
[----:B------:R-:W5:Y:S01]  /*98b0*/  SHFL.BFLY PT, R206, R170, 0x1, 0x1f ;  /* 0x0c201f00aace7f89 */ /* 0x000f6200000e0000 */
[----:B-1----:R-:W-:Y:S02]  /*98c0*/  FMNMX.FTZ R171, R171, R205, !PT ;  /* 0x000000cdabab7209 */ /* 0x002fe40007810000 */
[----:B--2---:R-:W-:Y:S03]  /*98d0*/  FMNMX.FTZ R3, R2, R3, !PT ;  /* 0x0000000302037209 */ /* 0x004fe60007810000 */
[----:B---3--:R-:W-:Y:S02]  /*98e0*/  FADD.FTZ R0, -R171, R173 ;  /* 0x000000adab007221 */ /* 0x008fe40000010100 */
[----:B------:R-:W-:Y:S02]  /*98f0*/  FMUL.FTZ R173, R172, c[0x0][0x23c] ;  /* 0x00008f00acad7a20 */ /* 0x000fe40000410000 */
[----:B------:R-:W-:Y:S01]  /*9900*/  FMUL.FTZ R0, R0, c[0x0][0x23c] ;  /* 0x00008f0000007a20 */ /* 0x000fe20000410000 */
[----:B-----5:R-:W-:Y:S01]  /*9910*/  FMNMX.FTZ R170, R170, R206, !PT ;  /* 0x000000ceaaaa7209 */ /* 0x020fe20007810000 */
[----:B------:R-:W-:Y:S01]  /*9920*/  FMUL.FTZ R208, R3, c[0x0][0x23c] ;  /* 0x00008f0003d07a20 */ /* 0x000fe20000410000 */
[----:B------:R-:W-:Y:S01]  /*9930*/  FSEL R173, R173, RZ, P0 ;  /* 0x000000ffadad7208 */ /* 0x000fe20000000000 */
[----:B------:R1:W2:Y:S01]  /*9940*/  MUFU.EX2 R168, R0 ;  /* 0x0000000000a87308 */ /* 0x0002a20000000800 */
[----:B------:R-:W-:Y:S01]  /*9950*/  FSETP.NEU.FTZ.AND P0, PT, R171, -INF , PT ;  /* 0xff800000ab00780b */ /* 0x000fe20003f1d000 */
[----:B------:R-:W3:Y:S01]  /*9960*/  LDSM.16.MT88.4 R204, [R221+0xc000] ;  /* 0x00c00000ddcc783b */ /* 0x000ee20000004200 */
[----:B----4-:R-:W-:Y:S02]  /*9970*/  FMUL.FTZ R68, R169, R68 ;  /* 0x00000044a9447220 */ /* 0x010fe40000410000 */
[--C-:B------:R-:W-:Y:S02]  /*9980*/  FFMA.FTZ R16, R16, c[0x0][0x23c], -R173.reuse ;  /* 0x00008f0010107a23 */ /* 0x100fe400000108ad */
[--C-:B------:R-:W-:Y:S02]  /*9990*/  FFMA.FTZ R4, R4, c[0x0][0x23c], -R173.reuse ;  /* 0x00008f0004047a23 */ /* 0x100fe400000108ad */
[--C-:B------:R-:W-:Y:S01]  /*99a0*/  FFMA.FTZ R5, R5, c[0x0][0x23c], -R173.reuse ;  /* 0x00008f0005057a23 */ /* 0x100fe200000108ad */
[----:B------:R4:W-:Y:S01]  /*99b0*/  MUFU.EX2 R214, R16 ;  /* 0x0000001000d67308 */ /* 0x0009e20000000800 */
[--C-:B------:R-:W-:Y:S02]  /*99c0*/  FFMA.FTZ R17, R17, c[0x0][0x23c], -R173.reuse ;  /* 0x00008f0011117a23 */ /* 0x100fe400000108ad */
[--C-:B------:R-:W-:Y:S02]  /*99d0*/  FFMA.FTZ R212, R37, c[0x0][0x23c], -R173.reuse ;  /* 0x00008f0025d47a23 */ /* 0x100fe400000108ad */
[----:B------:R-:W-:Y:S02]  /*99e0*/  FFMA.FTZ R213, R36, c[0x0][0x23c], -R173 ;  /* 0x00008f0024d57a23 */ /* 0x000fe400000108ad */
[C---:B------:R-:W-:Y:S02]  /*99f0*/  FMUL.FTZ R69, R169.reuse, R69 ;  /* 0x00000045a9457220 */ /* 0x040fe40000410000 */
[C---:B------:R-:W-:Y:S01]  /*9a00*/  FMUL.FTZ R80, R169.reuse, R80 ;  /* 0x00000050a9507220 */ /* 0x040fe20000410000 */
[----:B------:R5:W-:Y:S01]  /*9a10*/  MUFU.EX2 R218, R4 ;  /* 0x0000000400da7308 */ /* 0x000be20000000800 */
[C---:B------:R-:W-:Y:S02]  /*9a20*/  FMUL.FTZ R81, R169.reuse, R81 ;  /* 0x00000051a9517220 */ /* 0x040fe40000410000 */
[C---:B------:R-:W-:Y:S02]  /*9a30*/  FMUL.FTZ R84, R169.reuse, R84 ;  /* 0x00000054a9547220 */ /* 0x040fe40000410000 */
[C---:B-1----:R-:W-:Y:S02]  /*9a40*/  FADD.FTZ R0, -R170.reuse, R174 ;  /* 0x000000aeaa007221 */ /* 0x042fe40000010100 */
[----:B------:R-:W-:Y:S02]  /*9a50*/  FMUL.FTZ R174, R170, c[0x0][0x23c] ;  /* 0x00008f00aaae7a20 */ /* 0x000fe40000410000 */
[----:B------:R-:W-:Y:S01]  /*9a60*/  FMUL.FTZ R0, R0, c[0x0][0x23c] ;  /* 0x00008f0000007a20 */ /* 0x000fe20000410000 */
[----:B------:R-:W1:Y:S01]  /*9a70*/  MUFU.EX2 R242, R5 ;  /* 0x0000000500f27308 */ /* 0x000e620000000800 */
[C---:B--2---:R-:W-:Y:S02]  /*9a80*/  FMUL.FTZ R70, R168.reuse, R70 ;  /* 0x00000046a8467220 */ /* 0x044fe40000410000 */
[C---:B------:R-:W-:Y:S02]  /*9a90*/  FMUL.FTZ R71, R168.reuse, R71 ;  /* 0x00000047a8477220 */ /* 0x040fe40000410000 */
[C---:B----4-:R-:W-:Y:S02]  /*9aa0*/  FMUL.FTZ R16, R169.reuse, R188 ;  /* 0x000000bca9107220 */ /* 0x050fe40000410000 */
[C---:B------:R-:W-:Y:S02]  /*9ab0*/  FMUL.FTZ R82, R168.reuse, R82 ;  /* 0x00000052a8527220 */ /* 0x040fe40000410000 */
[C---:B------:R-:W-:Y:S01]  /*9ac0*/  FMUL.FTZ R83, R168.reuse, R83 ;  /* 0x00000053a8537220 */ /* 0x040fe20000410000 */
[----:B------:R2:W4:Y:S01]  /*9ad0*/  MUFU.EX2 R2, R0 ;  /* 0x0000000000027308 */ /* 0x0005220000000800 */
[C---:B------:R-:W-:Y:S02]  /*9ae0*/  FMUL.FTZ R85, R169.reuse, R85 ;  /* 0x00000055a9557220 */ /* 0x040fe40000410000 */
[C---:B------:R-:W-:Y:S02]  /*9af0*/  FMUL.FTZ R86, R168.reuse, R86 ;  /* 0x00000056a8567220 */ /* 0x040fe40000410000 */
[C---:B-----5:R-:W-:Y:S02]  /*9b00*/  FMUL.FTZ R4, R169.reuse, R180 ;  /* 0x000000b4a9047220 */ /* 0x060fe40000410000 */
[C---:B------:R-:W-:Y:S02]  /*9b10*/  FMUL.FTZ R87, R168.reuse, R87 ;  /* 0x00000057a8577220 */ /* 0x040fe40000410000 */
[C---:B------:R-:W-:Y:S01]  /*9b20*/  FMUL.FTZ R96, R169.reuse, R96 ;  /* 0x00000060a9607220 */ /* 0x040fe20000410000 */
[----:B------:R5:W-:Y:S01]  /*9b30*/  MUFU.EX2 R248, R17 ;  /* 0x0000001100f87308 */ /* 0x000be20000000800 */
[C---:B------:R-:W-:Y:S02]  /*9b40*/  FMUL.FTZ R97, R169.reuse, R97 ;  /* 0x00000061a9617220 */ /* 0x040fe40000410000 */
[----:B------:R-:W-:Y:S01]  /*9b50*/  FMUL.FTZ R98, R168, R98 ;  /* 0x00000062a8627220 */ /* 0x000fe20000410000 */
[----:B-1----:R-:W-:Y:S01]  /*9b60*/  F2FP.BF16.PACK_AB R180, R242, R218 ;  /* 0x000000daf2b4723e */ /* 0x002fe200000010ff */
[C---:B------:R-:W-:Y:S02]  /*9b70*/  FMUL.FTZ R5, R169.reuse, R181 ;  /* 0x000000b5a9057220 */ /* 0x040fe40000410000 */
[C---:B------:R-:W-:Y:S02]  /*9b80*/  FMUL.FTZ R99, R168.reuse, R99 ;  /* 0x00000063a8637220 */ /* 0x040fe40000410000 */
[C---:B------:R-:W-:Y:S02]  /*9b90*/  FMUL.FTZ R100, R169.reuse, R100 ;  /* 0x00000064a9647220 */ /* 0x040fe40000410000 */
[----:B------:R-:W-:Y:S02]  /*9ba0*/  FMUL.FTZ R101, R169, R101 ;  /* 0x00000065a9657220 */ /* 0x000fe40000410000 */
[----:B------:R-:W-:Y:S02]  /*9bb0*/  FMUL.FTZ R102, R168, R102 ;  /* 0x00000066a8667220 */ /* 0x000fe40000410000 */
[----:B--2---:R-:W-:Y:S02]  /*9bc0*/  FADD.FTZ R0, -R3, R175 ;  /* 0x000000af03007221 */ /* 0x004fe40000010100 */
[----:B------:R-:W-:Y:S02]  /*9bd0*/  FMUL.FTZ R175, R171, c[0x0][0x23c] ;  /* 0x00008f00abaf7a20 */ /* 0x000fe40000410000 */
[----:B------:R-:W-:Y:S02]  /*9be0*/  FMUL.FTZ R0, R0, c[0x0][0x23c] ;  /* 0x00008f0000007a20 */ /* 0x000fe40000410000 */
[C---:B----4-:R-:W-:Y:S01]  /*9bf0*/  FMUL.FTZ R72, R2.reuse, R72 ;  /* 0x0000004802487220 */ /* 0x050fe20000410000 */
[----:B------:R-:W-:Y:S01]  /*9c00*/  FSEL R175, R175, RZ, P0 ;  /* 0x000000ffafaf7208 */ /* 0x000fe20000000000 */
[----:B------:R-:W-:Y:S01]  /*9c10*/  FMUL.FTZ R73, R2, R73 ;  /* 0x0000004902497220 */ /* 0x000fe20000410000 */
[----:B------:R-:W-:Y:S01]  /*9c20*/  FSETP.NEU.FTZ.AND P0, PT, R170, -INF , PT ;  /* 0xff800000aa00780b */ /* 0x000fe20003f1d000 */
[----:B------:R-:W1:Y:S01]  /*9c30*/  MUFU.EX2 R0, R0 ;  /* 0x0000000000007308 */ /* 0x000e620000000800 */
[----:B-----5:R-:W-:Y:S02]  /*9c40*/  FMUL.FTZ R17, R169, R189 ;  /* 0x000000bda9117220 */ /* 0x020fe40000410000 */
[----:B------:R-:W-:Y:S01]  /*9c50*/  FSEL R174, R174, RZ, P0 ;  /* 0x000000ffaeae7208 */ /* 0x000fe20000000000 */
[--C-:B------:R-:W-:Y:S01]  /*9c60*/  FFMA.FTZ R18, R18, c[0x0][0x23c], -R175.reuse ;  /* 0x00008f0012127a23 */ /* 0x100fe200000108af */
[----:B------:R-:W-:Y:S01]  /*9c70*/  FSETP.NEU.FTZ.AND P0, PT, R3, -INF , PT ;  /* 0xff8000000300780b */ /* 0x000fe20003f1d000 */
[--C-:B------:R-:W-:Y:S02]  /*9c80*/  FFMA.FTZ R6, R6, c[0x0][0x23c], -R175.reuse ;  /* 0x00008f0006067a23 */ /* 0x100fe400000108af */
[--C-:B------:R-:W-:Y:S01]  /*9c90*/  FFMA.FTZ R12, R12, c[0x0][0x23c], -R174.reuse ;  /* 0x00008f000c0c7a23 */ /* 0x100fe200000108ae */
[----:B------:R-:W-:Y:S01]  /*9ca0*/  FSEL R208, R208, RZ, P0 ;  /* 0x000000ffd0d07208 */ /* 0x000fe20000000000 */
[----:B------:R-:W-:Y:S01]  /*9cb0*/  FFMA.FTZ R13, R13, c[0x0][0x23c], -R174 ;  /* 0x00008f000d0d7a23 */ /* 0x000fe200000108ae */
[----:B------:R-:W2:Y:S01]  /*9cc0*/  MUFU.EX2 R210, R18 ;  /* 0x0000001200d27308 */ /* 0x000ea20000000800 */
[--C-:B------:R-:W-:Y:S02]  /*9cd0*/  FFMA.FTZ R7, R7, c[0x0][0x23c], -R175.reuse ;  /* 0x00008f0007077a23 */ /* 0x100fe400000108af */
[--C-:B------:R-:W-:Y:S02]  /*9ce0*/  FFMA.FTZ R14, R14, c[0x0][0x23c], -R208.reuse ;  /* 0x00008f000e0e7a23 */ /* 0x100fe400000108d0 */
[--C-:B------:R-:W-:Y:S02]  /*9cf0*/  FFMA.FTZ R15, R15, c[0x0][0x23c], -R208.reuse ;  /* 0x00008f000f0f7a23 */ /* 0x100fe400000108d0 */
[----:B------:R-:W-:Y:S02]  /*9d00*/  FFMA.FTZ R19, R19, c[0x0][0x23c], -R175 ;  /* 0x00008f0013137a23 */ /* 0x000fe400000108af */
[----:B------:R-:W-:Y:S01]  /*9d10*/  FFMA.FTZ R11, R11, c[0x0][0x23c], -R208 ;  /* 0x00008f000b0b7a23 */ /* 0x000fe200000108d0 */
[----:B------:R-:W4:Y:S01]  /*9d20*/  MUFU.EX2 R211, R12 ;  /* 0x0000000c00d37308 */ /* 0x000f220000000800 */
[--C-:B------:R-:W-:Y:S02]  /*9d30*/  FFMA.FTZ R8, R8, c[0x0][0x23c], -R174.reuse ;  /* 0x00008f0008087a23 */ /* 0x100fe400000108ae */
[----:B------:R-:W-:Y:S02]  /*9d40*/  FFMA.FTZ R9, R9, c[0x0][0x23c], -R174 ;  /* 0x00008f0009097a23 */ /* 0x000fe400000108ae */
[----:B------:R-:W-:Y:S02]  /*9d50*/  FFMA.FTZ R10, R10, c[0x0][0x23c], -R208 ;  /* 0x00008f000a0a7a23 */ /* 0x000fe400000108d0 */
[C---:B-1----:R-:W-:Y:S02]  /*9d60*/  FMUL.FTZ R74, R0.reuse, R74 ;  /* 0x0000004a004a7220 */ /* 0x042fe40000410000 */
[----:B------:R-:W-:Y:S01]  /*9d70*/  FMUL.FTZ R75, R0, R75 ;  /* 0x0000004b004b7220 */ /* 0x000fe20000410000 */
[----:B------:R1:W-:Y:S01]  /*9d80*/  MUFU.EX2 R246, R13 ;  /* 0x0000000d00f67308 */ /* 0x0003e20000000800 */
[C---:B------:R-:W-:Y:S02]  /*9d90*/  FMUL.FTZ R76, R2.reuse, R76 ;  /* 0x0000004c024c7220 */ /* 0x040fe40000410000 */
[----:B------:R-:W-:Y:S01]  /*9da0*/  FMUL.FTZ R77, R2, R77 ;  /* 0x0000004d024d7220 */ /* 0x000fe20000410000 */
[----:B--2---:R-:W-:Y:S01]  /*9db0*/  MOV R37, R210 ;  /* 0x000000d200257202 */ /* 0x004fe20000000f00 */
[--C-:B------:R-:W-:Y:S01]  /*9dc0*/  FFMA.FTZ R210, R49, c[0x0][0x23c], -R173.reuse ;  /* 0x00008f0031d27a23 */ /* 0x100fe200000108ad */
[----:B------:R-:W-:Y:S01]  /*9dd0*/  MOV R49, R214 ;  /* 0x000000d600317202 */ /* 0x000fe20000000f00 */
[--C-:B------:R-:W-:Y:S02]  /*9de0*/  FFMA.FTZ R214, R52, c[0x0][0x23c], -R173.reuse ;  /* 0x00008f0034d67a23 */ /* 0x100fe400000108ad */
[----:B------:R-:W-:Y:S01]  /*9df0*/  FMUL.FTZ R18, R168, R190 ;  /* 0x000000bea8127220 */ /* 0x000fe20000410000 */
[----:B------:R2:W-:Y:S01]  /*9e00*/  MUFU.EX2 R249, R14 ;  /* 0x0000000e00f97308 */ /* 0x0005e20000000800 */
[C---:B------:R-:W-:Y:S02]  /*9e10*/  FMUL.FTZ R78, R0.reuse, R78 ;  /* 0x0000004e004e7220 */ /* 0x040fe40000410000 */
[----:B------:R-:W-:Y:S01]  /*9e20*/  FMUL.FTZ R79, R0, R79 ;  /* 0x0000004f004f7220 */ /* 0x000fe20000410000 */
[----:B----4-:R-:W-:Y:S01]  /*9e30*/  MOV R36, R211 ;  /* 0x000000d300247202 */ /* 0x010fe20000000f00 */
[C---:B------:R-:W-:Y:S02]  /*9e40*/  FMUL.FTZ R12, R2.reuse, R184 ;  /* 0x000000b8020c7220 */ /* 0x040fe40000410000 */
[C---:B------:R-:W-:Y:S01]  /*9e50*/  FMUL.FTZ R88, R2.reuse, R88 ;  /* 0x0000005802587220 */ /* 0x040fe20000410000 */
[----:B------:R-:W-:Y:S01]  /*9e60*/  MOV R190, R36 ;  /* 0x0000002400be7202 */ /* 0x000fe20000000f00 */
[----:B------:R-:W-:Y:S01]  /*9e70*/  FMUL.FTZ R89, R2, R89 ;  /* 0x0000005902597220 */ /* 0x000fe20000410000 */
[----:B------:R4:W-:Y:S01]  /*9e80*/  MUFU.EX2 R245, R15 ;  /* 0x0000000f00f57308 */ /* 0x0009e20000000800 */
[C---:B------:R-:W-:Y:S02]  /*9e90*/  FMUL.FTZ R90, R0.reuse, R90 ;  /* 0x0000005a005a7220 */ /* 0x040fe40000410000 */
[----:B------:R-:W-:Y:S02]  /*9ea0*/  FMUL.FTZ R91, R0, R91 ;  /* 0x0000005b005b7220 */ /* 0x000fe40000410000 */
[C---:B-1----:R-:W-:Y:S02]  /*9eb0*/  FMUL.FTZ R13, R2.reuse, R185 ;  /* 0x000000b9020d7220 */ /* 0x042fe40000410000 */
[C---:B------:R-:W-:Y:S02]  /*9ec0*/  FMUL.FTZ R92, R2.reuse, R92 ;  /* 0x0000005c025c7220 */ /* 0x040fe40000410000 */
[----:B------:R-:W-:Y:S01]  /*9ed0*/  FMUL.FTZ R93, R2, R93 ;  /* 0x0000005d025d7220 */ /* 0x000fe20000410000 */
[----:B------:R1:W-:Y:S01]  /*9ee0*/  MUFU.EX2 R217, R6 ;  /* 0x0000000600d97308 */ /* 0x0003e20000000800 */
[C---:B------:R-:W-:Y:S02]  /*9ef0*/  FMUL.FTZ R94, R0.reuse, R94 ;  /* 0x0000005e005e7220 */ /* 0x040fe40000410000 */
[C---:B------:R-:W-:Y:S02]  /*9f00*/  FMUL.FTZ R95, R0.reuse, R95 ;  /* 0x0000005f005f7220 */ /* 0x040fe40000410000 */
[----:B--2---:R-:W-:Y:S02]  /*9f10*/  FMUL.FTZ R14, R0, R186 ;  /* 0x000000ba000e7220 */ /* 0x004fe40000410000 */
[----:B------:R-:W-:Y:S02]  /*9f20*/  FMUL.FTZ R103, R168, R103 ;  /* 0x00000067a8677220 */ /* 0x000fe40000410000 */
[C---:B------:R-:W-:Y:S01]  /*9f30*/  FMUL.FTZ R104, R2.reuse, R104 ;  /* 0x0000006802687220 */ /* 0x040fe20000410000 */
[----:B------:R-:W2:Y:S01]  /*9f40*/  MUFU.EX2 R243, R7 ;  /* 0x0000000700f37308 */ /* 0x000ea20000000800 */
[----:B------:R-:W-:Y:S02]  /*9f50*/  FMUL.FTZ R105, R2, R105 ;  /* 0x0000006902697220 */ /* 0x000fe40000410000 */
[C---:B------:R-:W-:Y:S02]  /*9f60*/  FMUL.FTZ R106, R0.reuse, R106 ;  /* 0x0000006a006a7220 */ /* 0x040fe40000410000 */
[C---:B----4-:R-:W-:Y:S02]  /*9f70*/  FMUL.FTZ R15, R0.reuse, R187 ;  /* 0x000000bb000f7220 */ /* 0x050fe40000410000 */
[----:B------:R-:W4:Y:S01]  /*9f80*/  LDSM.16.MT88.4 R184, [R222+0xc000] ;  /* 0x00c00000deb8783b */ /* 0x000f220000004200 */
[----:B------:R-:W-:Y:S02]  /*9f90*/  FMUL.FTZ R107, R0, R107 ;  /* 0x0000006b006b7220 */ /* 0x000fe40000410000 */
[----:B------:R-:W5:Y:S01]  /*9fa0*/  MUFU.EX2 R247, R19 ;  /* 0x0000001300f77308 */ /* 0x000f620000000800 */
[C---:B------:R-:W-:Y:S02]  /*9fb0*/  FMUL.FTZ R108, R2.reuse, R108 ;  /* 0x0000006c026c7220 */ /* 0x040fe40000410000 */
[----:B------:R-:W-:Y:S02]  /*9fc0*/  FMUL.FTZ R109, R2, R109 ;  /* 0x0000006d026d7220 */ /* 0x000fe40000410000 */
[----:B-1----:R-:W-:Y:S01]  /*9fd0*/  FMUL.FTZ R6, R168, R182 ;  /* 0x000000b6a8067220 */ /* 0x002fe20000410000 */
[----:B------:R-:W-:Y:S01]  /*9fe0*/  F2FP.BF16.PACK_AB R182, R248, R49 ;  /* 0x00000031f8b6723e */ /* 0x000fe200000010ff */
[C---:B------:R-:W-:Y:S02]  /*9ff0*/  FMUL.FTZ R110, R0.reuse, R110 ;  /* 0x0000006e006e7220 */ /* 0x040fe40000410000 */
[----:B------:R-:W-:Y:S01]  /*a000*/  FMUL.FTZ R111, R0, R111 ;  /* 0x0000006f006f7220 */ /* 0x000fe20000410000 */
[----:B------:R-:W1:Y:S01]  /*a010*/  MUFU.EX2 R215, R11 ;  /* 0x0000000b00d77308 */ /* 0x000e620000000800 */
[C---:B------:R-:W-:Y:S02]  /*a020*/  FMUL.FTZ R112, R169.reuse, R112 ;  /* 0x00000070a9707220 */ /* 0x040fe40000410000 */
[----:B------:R-:W-:Y:S01]  /*a030*/  FMUL.FTZ R113, R169, R113 ;  /* 0x00000071a9717220 */ /* 0x000fe20000410000 */
[----:B--2---:R-:W-:Y:S01]  /*a040*/  F2FP.BF16.PACK_AB R181, R243, R217 ;  /* 0x000000d9f3b5723e */ /* 0x004fe200000010ff */
[C---:B------:R-:W-:Y:S02]  /*a050*/  FMUL.FTZ R7, R168.reuse, R183 ;  /* 0x000000b7a8077220 */ /* 0x040fe40000410000 */
[C---:B------:R-:W-:Y:S02]  /*a060*/  FMUL.FTZ R114, R168.reuse, R114 ;  /* 0x00000072a8727220 */ /* 0x040fe40000410000 */
[----:B------:R-:W-:Y:S01]  /*a070*/  FMUL.FTZ R115, R168, R115 ;  /* 0x00000073a8737220 */ /* 0x000fe20000410000 */
[----:B------:R2:W-:Y:S01]  /*a080*/  MUFU.EX2 R252, R8 ;  /* 0x0000000800fc7308 */ /* 0x0005e20000000800 */
[C---:B------:R-:W-:Y:S02]  /*a090*/  FMUL.FTZ R116, R169.reuse, R116 ;  /* 0x00000074a9747220 */ /* 0x040fe40000410000 */
[----:B------:R-:W-:Y:S01]  /*a0a0*/  FMUL.FTZ R117, R169, R117 ;  /* 0x00000075a9757220 */ /* 0x000fe20000410000 */
[----:B-----5:R-:W-:Y:S01]  /*a0b0*/  F2FP.BF16.PACK_AB R183, R247, R37 ;  /* 0x00000025f7b7723e */ /* 0x020fe200000010ff */
[--C-:B------:R-:W-:Y:S02]  /*a0c0*/  FFMA.FTZ R40, R40, c[0x0][0x23c], -R174.reuse ;  /* 0x00008f0028287a23 */ /* 0x100fe400000108ae */
[--C-:B------:R-:W-:Y:S02]  /*a0d0*/  FFMA.FTZ R41, R41, c[0x0][0x23c], -R174.reuse ;  /* 0x00008f0029297a23 */ /* 0x100fe400000108ae */
[--C-:B------:R-:W-:Y:S01]  /*a0e0*/  FFMA.FTZ R44, R44, c[0x0][0x23c], -R174.reuse ;  /* 0x00008f002c2c7a23 */ /* 0x100fe200000108ae */
[----:B------:R-:W5:Y:S01]  /*a0f0*/  MUFU.EX2 R244, R9 ;  /* 0x0000000900f47308 */ /* 0x000f620000000800 */
[-C--:B---3--:R-:W-:Y:S05]  /*a100*/  HMMA.16816.F32.BF16 R4, R180, R204.reuse, R4 ;  /* 0x000000ccb404723c */ /* 0x088fea0000041804 */
[----:B-1----:R-:W-:Y:S01]  /*a110*/  MOV R52, R215 ;  /* 0x000000d700347202 */ /* 0x002fe20000000f00 */
[----:B------:R-:W-:Y:S01]  /*a120*/  FMUL.FTZ R11, R0, R179 ;  /* 0x000000b3000b7220 */ /* 0x000fe20000410000 */
[----:B------:R-:W-:Y:S01]  /*a130*/  F2FP.BF16.PACK_AB R179, R245, R249 ;  /* 0x000000f9f5b3723e */ /* 0x000fe200000010ff */
[C---:B------:R-:W-:Y:S01]  /*a140*/  FMUL.FTZ R19, R168.reuse, R191 ;  /* 0x000000bfa8137220 */ /* 0x040fe20000410000 */
[----:B------:R-:W1:Y:S03]  /*a150*/  MUFU.EX2 R219, R10 ;  /* 0x0000000a00db7308 */ /* 0x000e660000000800 */
[----:B------:R-:W-:Y:S01]  /*a160*/  FMUL.FTZ R118, R168, R118 ;  /* 0x00000076a8767220 */ /* 0x000fe20000410000 */
[----:B------:R-:W-:Y:S01]  /*a170*/  MOV R191, R249 ;  /* 0x000000f900bf7202 */ /* 0x000fe20000000f00 */
[----:B--2---:R-:W-:Y:S02]  /*a180*/  FMUL.FTZ R8, R2, R176 ;  /* 0x000000b002087220 */ /* 0x004fe40000410000 */
[----:B------:R-:W-:Y:S02]  /*a190*/  FMUL.FTZ R119, R168, R119 ;  /* 0x00000077a8777220 */ /* 0x000fe40000410000 */
[C---:B------:R-:W-:Y:S01]  /*a1a0*/  FMUL.FTZ R120, R2.reuse, R120 ;  /* 0x0000007802787220 */ /* 0x040fe20000410000 */
[----:B------:R-:W-:Y:S01]  /*a1b0*/  MUFU.EX2 R249, R210 ;  /* 0x000000d200f97308 */ /* 0x000fe20000000800 */
[----:B------:R-:W-:Y:S02]  /*a1c0*/  FMUL.FTZ R121, R2, R121 ;  /* 0x0000007902797220 */ /* 0x000fe40000410000 */
[----:B------:R-:W-:Y:S01]  /*a1d0*/  FMUL.FTZ R122, R0, R122 ;  /* 0x0000007a007a7220 */ /* 0x000fe20000410000 */
[----:B-----5:R-:W-:Y:S01]  /*a1e0*/  F2FP.BF16.PACK_AB R176, R244, R252 ;  /* 0x000000fcf4b0723e */ /* 0x020fe200000010ff */
[----:B------:R-:W-:Y:S02]  /*a1f0*/  FMUL.FTZ R9, R2, R177 ;  /* 0x000000b102097220 */ /* 0x000fe40000410000 */
[----:B------:R-:W-:Y:S02]  /*a200*/  FMUL.FTZ R123, R0, R123 ;  /* 0x0000007b007b7220 */ /* 0x000fe40000410000 */
[C---:B------:R-:W-:Y:S02]  /*a210*/  FMUL.FTZ R124, R2.reuse, R124 ;  /* 0x0000007c027c7220 */ /* 0x040fe40000410000 */
[----:B------:R-:W-:Y:S02]  /*a220*/  FMUL.FTZ R125, R2, R125 ;  /* 0x0000007d027d7220 */ /* 0x000fe40000410000 */
[----:B------:R-:W-:Y:S01]  /*a230*/  FMUL.FTZ R126, R0, R126 ;  /* 0x0000007e007e7220 */ /* 0x000fe20000410000 */
[----:B-1----:R-:W-:Y:S01]  /*a240*/  F2FP.BF16.PACK_AB R177, R52, R219 ;  /* 0x000000db34b1723e */ /* 0x002fe200000010ff */
[----:B------:R-:W-:Y:S01]  /*a250*/  FMUL.FTZ R10, R0, R178 ;  /* 0x000000b2000a7220 */ /* 0x000fe20000410000 */
[----:B------:R-:W-:Y:S01]  /*a260*/  F2FP.BF16.PACK_AB R178, R246, R36 ;  /* 0x00000024f6b2723e */ /* 0x000fe200000010ff */
[--C-:B------:R-:W-:Y:S02]  /*a270*/  FFMA.FTZ R45, R45, c[0x0][0x23c], -R174.reuse ;  /* 0x00008f002d2d7a23 */ /* 0x100fe400000108ae */
[----:B------:R-:W-:Y:S02]  /*a280*/  FFMA.FTZ R57, R57, c[0x0][0x23c], -R174 ;  /* 0x00008f0039397a23 */ /* 0x000fe400000108ae */
[--C-:B------:R-:W-:Y:S02]  /*a290*/  FFMA.FTZ R42, R42, c[0x0][0x23c], -R208.reuse ;  /* 0x00008f002a2a7a23 */ /* 0x100fe400000108d0 */
[C---:B------:R-:W-:Y:S04]  /*a2a0*/  HMMA.16816.F32.BF16 R8, R176.reuse, R204, R8 ;  /* 0x000000ccb008723c */ /* 0x040fe80000041808 */
[--C-:B------:R-:W-:Y:S02]  /*a2b0*/  FFMA.FTZ R43, R43, c[0x0][0x23c], -R208.reuse ;  /* 0x00008f002b2b7a23 */ /* 0x100fe400000108d0 */
[--C-:B------:R-:W-:Y:S01]  /*a2c0*/  FFMA.FTZ R46, R46, c[0x0][0x23c], -R208.reuse ;  /* 0x00008f002e2e7a23 */ /* 0x100fe200000108d0 */
[----:B------:R-:W-:Y:S01]  /*a2d0*/  MOV R204, R49 ;  /* 0x0000003100cc7202 */ /* 0x000fe20000000f00 */
[-C--:B------:R-:W-:Y:S04]  /*a2e0*/  HMMA.16816.F32.BF16 R12, R176, R206.reuse, R12 ;  /* 0x000000ceb00c723c */ /* 0x080fe8000004180c */
[----:B------:R-:W-:Y:S01]  /*a2f0*/  MOV R205, R52 ;  /* 0x0000003400cd7202 */ /* 0x000fe20000000f00 */
[--C-:B------:R-:W-:Y:S02]  /*a300*/  FFMA.FTZ R58, R58, c[0x0][0x23c], -R208.reuse ;  /* 0x00008f003a3a7a23 */ /* 0x100fe400000108d0 */
[--C-:B------:R-:W-:Y:S01]  /*a310*/  FFMA.FTZ R59, R59, c[0x0][0x23c], -R208.reuse ;  /* 0x00008f003b3b7a23 */ /* 0x100fe200000108d0 */
[C---:B------:R-:W-:Y:S04]  /*a320*/  HMMA.16816.F32.BF16 R16, R180.reuse, R206, R16 ;  /* 0x000000ceb410723c */ /* 0x040fe80000041810 */
[----:B------:R-:W-:Y:S02]  /*a330*/  FMUL.FTZ R127, R0, R127 ;  /* 0x0000007f007f7220 */ /* 0x000fe40000410000 */
[C---:B------:R-:W-:Y:S01]  /*a340*/  FMUL.FTZ R128, R169.reuse, R128 ;  /* 0x00000080a9807220 */ /* 0x040fe20000410000 */
[----:B------:R-:W-:Y:S01]  /*a350*/  MOV R207, R248 ;  /* 0x000000f800cf7202 */ /* 0x000fe20000000f00 */
[-C--:B----4-:R-:W-:Y:S04]  /*a360*/  HMMA.16816.F32.BF16 R68, R180, R184.reuse, R68 ;  /* 0x000000b8b444723c */ /* 0x090fe80000041844 */
[C---:B------:R-:W-:Y:S01]  /*a370*/  FMUL.FTZ R129, R169.reuse, R129 ;  /* 0x00000081a9817220 */ /* 0x040fe20000410000 */
[----:B------:R-:W-:Y:S01]  /*a380*/  MOV R206, R247 ;  /* 0x000000f700ce7202 */ /* 0x000fe20000000f00 */
[C---:B------:R-:W-:Y:S02]  /*a390*/  FMUL.FTZ R130, R168.reuse, R130 ;  /* 0x00000082a8827220 */ /* 0x040fe40000410000 */
[C---:B------:R-:W-:Y:S04]  /*a3a0*/  HMMA.16816.F32.BF16 R72, R176.reuse, R184, R72 ;  /* 0x000000b8b048723c */ /* 0x040fe80000041848 */
[C---:B------:R-:W-:Y:S02]  /*a3b0*/  FMUL.FTZ R131, R168.reuse, R131 ;  /* 0x00000083a8837220 */ /* 0x040fe40000410000 */
[C---:B------:R-:W-:Y:S02]  /*a3c0*/  FMUL.FTZ R132, R169.reuse, R132 ;  /* 0x00000084a9847220 */ /* 0x040fe40000410000 */
[-C--:B------:R-:W-:Y:S04]  /*a3d0*/  HMMA.16816.F32.BF16 R76, R176, R186.reuse, R76 ;  /* 0x000000bab04c723c */ /* 0x080fe8000004184c */
[C---:B------:R-:W-:Y:S02]  /*a3e0*/  FMUL.FTZ R133, R169.reuse, R133 ;  /* 0x00000085a9857220 */ /* 0x040fe40000410000 */
[C---:B------:R-:W-:Y:S02]  /*a3f0*/  FMUL.FTZ R134, R168.reuse, R134 ;  /* 0x00000086a8867220 */ /* 0x040fe40000410000 */
[C---:B------:R-:W-:Y:S01]  /*a400*/  HMMA.16816.F32.BF16 R80, R180.reuse, R186, R80 ;  /* 0x000000bab450723c */ /* 0x040fe20000041850 */
[----:B------:R-:W1:Y:S03]  /*a410*/  LDSM.16.MT88.4 R184, [R224+0xc000] ;  /* 0x00c00000e0b8783b */ /* 0x000e660000004200 */
[----:B------:R-:W-:Y:S02]  /*a420*/  FMUL.FTZ R135, R168, R135 ;  /* 0x00000087a8877220 */ /* 0x000fe40000410000 */
[C---:B------:R-:W-:Y:S02]  /*a430*/  FMUL.FTZ R136, R2.reuse, R136 ;  /* 0x0000008802887220 */ /* 0x040fe40000410000 */
[----:B------:R-:W-:Y:S04]  /*a440*/  FMUL.FTZ R137, R2, R137 ;  /* 0x0000008902897220 */ /* 0x000fe80000410000 */
        /* <DEDUP_REMOVED lines=14> */
[C---:B------:R-:W-:Y:S01]  /*a530*/  FMUL.FTZ R152, R2.reuse, R152 ;  /* 0x0000009802987220 */ /* 0x040fe20000410000 */
[-C--:B-1----:R-:W-:Y:S03]  /*a540*/  HMMA.16816.F32.BF16 R84, R180, R184.reuse, R84 ;  /* 0x000000b8b454723c */ /* 0x082fe60000041854 */
[----:B------:R-:W-:Y:S02]  /*a550*/  FMUL.FTZ R153, R2, R153 ;  /* 0x0000009902997220 */ /* 0x000fe40000410000 */
[C---:B------:R-:W-:Y:S02]  /*a560*/  FMUL.FTZ R154, R0.reuse, R154 ;  /* 0x0000009a009a7220 */ /* 0x040fe40000410000 */
[----:B------:R-:W-:Y:S01]  /*a570*/  FMUL.FTZ R155, R0, R155 ;  /* 0x0000009b009b7220 */ /* 0x000fe20000410000 */
[C---:B------:R-:W-:Y:S04]  /*a580*/  HMMA.16816.F32.BF16 R88, R176.reuse, R184, R88 ;  /* 0x000000b8b058723c */ /* 0x040fe80000041858 */
[C---:B------:R-:W-:Y:S02]  /*a590*/  FMUL.FTZ R156, R169.reuse, R156 ;  /* 0x0000009ca99c7220 */ /* 0x040fe40000410000 */
[----:B------:R-:W-:Y:S02]  /*a5a0*/  FMUL.FTZ R157, R169, R157 ;  /* 0x0000009da99d7220 */ /* 0x000fe40000410000 */
[-C--:B------:R-:W-:Y:S04]  /*a5b0*/  HMMA.16816.F32.BF16 R92, R176, R186.reuse, R92 ;  /* 0x000000bab05c723c */ /* 0x080fe8000004185c */
[C---:B------:R-:W-:Y:S02]  /*a5c0*/  FMUL.FTZ R158, R168.reuse, R158 ;  /* 0x0000009ea89e7220 */ /* 0x040fe40000410000 */
[----:B------:R-:W-:Y:S02]  /*a5d0*/  FMUL.FTZ R159, R168, R159 ;  /* 0x0000009fa89f7220 */ /* 0x000fe40000410000 */
[C---:B------:R-:W-:Y:S01]  /*a5e0*/  HMMA.16816.F32.BF16 R96, R180.reuse, R186, R96 ;  /* 0x000000bab460723c */ /* 0x040fe20000041860 */
[----:B------:R-:W1:Y:S03]  /*a5f0*/  LDSM.16.MT88.4 R184, [R223+0xc000] ;  /* 0x00c00000dfb8783b */ /* 0x000e660000004200 */
[----:B------:R-:W-:Y:S02]  /*a600*/  FFMA.FTZ R33, R33, c[0x0][0x23c], -R173 ;  /* 0x00008f0021217a23 */ /* 0x000fe400000108ad */
[----:B------:R-:W-:Y:S02]  /*a610*/  FFMA.FTZ R35, R35, c[0x0][0x23c], -R175 ;  /* 0x00008f0023237a23 */ /* 0x000fe400000108af */
[--C-:B------:R-:W-:Y:S02]  /*a620*/  FFMA.FTZ R215, R53, c[0x0][0x23c], -R173.reuse ;  /* 0x00008f0035d77a23 */ /* 0x100fe400000108ad */
[----:B------:R2:W-:Y:S02]  /*a630*/  MUFU.EX2 R53, R33 ;  /* 0x0000002100357308 */ /* 0x0005e40000000800 */
        /* <DEDUP_REMOVED lines=8> */
[----:B------:R-:W-:Y:S02]  /*a6c0*/  FFMA.FTZ R31, R31, c[0x0][0x23c], -R208 ;  /* 0x00008f001f1f7a23 */ /* 0x000fe400000108d0 */
[----:B------:R-:W-:Y:S02]  /*a6d0*/  FFMA.FTZ R60, R60, c[0x0][0x23c], -R174 ;  /* 0x00008f003c3c7a23 */ /* 0x000fe400000108ae */
[----:B------:R-:W-:Y:S02]  /*a6e0*/  FFMA.FTZ R62, R62, c[0x0][0x23c], -R208 ;  /* 0x00008f003e3e7a23 */ /* 0x000fe400000108d0 */
[----:B--2---:R-:W-:Y:S02]  /*a6f0*/  FMUL.FTZ R33, R169, R197 ;  /* 0x000000c5a9217220 */ /* 0x004fe40000410000 */
[--C-:B------:R-:W-:Y:S02]  /*a700*/  FFMA.FTZ R20, R20, c[0x0][0x23c], -R173.reuse ;  /* 0x00008f0014147a23 */ /* 0x100fe400000108ad */
[----:B------:R-:W-:Y:S02]  /*a710*/  FFMA.FTZ R21, R21, c[0x0][0x23c], -R173 ;  /* 0x00008f0015157a23 */ /* 0x000fe400000108ad */
[----:B------:R2:W-:Y:S01]  /*a720*/  MUFU.EX2 R251, R20 ;  /* 0x0000001400fb7308 */ /* 0x0005e20000000800 */
[-C--:B-1----:R-:W-:Y:S03]  /*a730*/  HMMA.16816.F32.BF16 R100, R180, R184.reuse, R100 ;  /* 0x000000b8b464723c */ /* 0x082fe60000041864 */
[----:B------:R-:W-:Y:S02]  /*a740*/  FFMA.FTZ R22, R22, c[0x0][0x23c], -R175 ;  /* 0x00008f0016167a23 */ /* 0x000fe400000108af */
[--C-:B------:R-:W-:Y:S02]  /*a750*/  FFMA.FTZ R211, R48, c[0x0][0x23c], -R173.reuse ;  /* 0x00008f0030d37a23 */ /* 0x100fe400000108ad */
[----:B------:R-:W-:Y:S01]  /*a760*/  FFMA.FTZ R209, R32, c[0x0][0x23c], -R173 ;  /* 0x00008f0020d17a23 */ /* 0x000fe200000108ad */
[C---:B------:R-:W-:Y:S01]  /*a770*/  HMMA.16816.F32.BF16 R104, R176.reuse, R184, R104 ;  /* 0x000000b8b068723c */ /* 0x040fe20000041868 */
[----:B------:R1:W3:Y:S03]  /*a780*/  MUFU.EX2 R48, R21 ;  /* 0x0000001500307308 */ /* 0x0002e60000000800 */
[--C-:B------:R-:W-:Y:S02]  /*a790*/  FFMA.FTZ R32, R23, c[0x0][0x23c], -R175.reuse ;  /* 0x00008f0017207a23 */ /* 0x100fe400000108af */
[----:B------:R-:W-:Y:S02]  /*a7a0*/  FMUL.FTZ R23, R0, R195 ;  /* 0x000000c300177220 */ /* 0x000fe40000410000 */
[-C--:B------:R-:W-:Y:S03]  /*a7b0*/  HMMA.16816.F32.BF16 R108, R176, R186.reuse, R108 ;  /* 0x000000bab06c723c */ /* 0x080fe6000004186c */
[----:B------:R4:W-:Y:S01]  /*a7c0*/  MUFU.EX2 R250, R22 ;  /* 0x0000001600fa7308 */ /* 0x0009e20000000800 */
[----:B------:R-:W-:Y:S02]  /*a7d0*/  FFMA.FTZ R34, R34, c[0x0][0x23c], -R175 ;  /* 0x00008f0022227a23 */ /* 0x000fe400000108af */
[--C-:B------:R-:W-:Y:S02]  /*a7e0*/  FFMA.FTZ R216, R64, c[0x0][0x23c], -R173.reuse ;  /* 0x00008f0040d87a23 */ /* 0x100fe400000108ad */
[C---:B------:R-:W-:Y:S01]  /*a7f0*/  HMMA.16816.F32.BF16 R112, R180.reuse, R186, R112 ;  /* 0x000000bab470723c */ /* 0x040fe20000041870 */
[----:B------:R-:W5:Y:S03]  /*a800*/  LDSM.16.MT88.4 R184, [R221+0xe000] ;  /* 0x00e00000ddb8783b */ /* 0x000f660000004200 */
[----:B--2---:R-:W-:Y:S01]  /*a810*/  FMUL.FTZ R20, R2, R192 ;  /* 0x000000c002147220 */ /* 0x004fe20000410000 */
[----:B------:R2:W-:Y:S01]  /*a820*/  MUFU.EX2 R64, R34 ;  /* 0x0000002200407308 */ /* 0x0005e20000000800 */
[--C-:B------:R-:W-:Y:S02]  /*a830*/  FFMA.FTZ R24, R24, c[0x0][0x23c], -R174.reuse ;  /* 0x00008f0018187a23 */ /* 0x100fe400000108ae */
[----:B------:R-:W-:Y:S04]  /*a840*/  FFMA.FTZ R25, R25, c[0x0][0x23c], -R174 ;  /* 0x00008f0019197a23 */ /* 0x000fe800000108ae */
[----:B-1----:R-:W-:Y:S02]  /*a850*/  FMUL.FTZ R21, R2, R193 ;  /* 0x000000c102157220 */ /* 0x002fe40000410000 */
[--C-:B------:R-:W-:Y:S01]  /*a860*/  FFMA.FTZ R26, R26, c[0x0][0x23c], -R208.reuse ;  /* 0x00008f001a1a7a23 */ /* 0x100fe200000108d0 */
[----:B------:R1:W-:Y:S01]  /*a870*/  MUFU.EX2 R192, R24 ;  /* 0x0000001800c07308 */ /* 0x0003e20000000800 */
[----:B------:R-:W-:Y:S02]  /*a880*/  FFMA.FTZ R27, R27, c[0x0][0x23c], -R208 ;  /* 0x00008f001b1b7a23 */ /* 0x000fe400000108d0 */
[----:B------:R-:W-:Y:S02]  /*a890*/  FFMA.FTZ R173, R65, c[0x0][0x23c], -R173 ;  /* 0x00008f0041ad7a23 */ /* 0x000fe400000108ad */
[----:B----4-:R-:W-:Y:S01]  /*a8a0*/  FMUL.FTZ R22, R0, R194 ;  /* 0x000000c200167220 */ /* 0x010fe20000410000 */
[----:B---3--:R-:W-:Y:S01]  /*a8b0*/  MOV R194, R48 ;  /* 0x0000003000c27202 */ /* 0x008fe20000000f00 */
[--C-:B------:R-:W-:Y:S02]  /*a8c0*/  FFMA.FTZ R28, R28, c[0x0][0x23c], -R174.reuse ;  /* 0x00008f001c1c7a23 */ /* 0x100fe400000108ae */
[----:B------:R-:W-:Y:S01]  /*a8d0*/  FFMA.FTZ R29, R29, c[0x0][0x23c], -R174 ;  /* 0x00008f001d1d7a23 */ /* 0x000fe200000108ae */
[----:B------:R3:W-:Y:S01]  /*a8e0*/  MUFU.EX2 R48, R35 ;  /* 0x0000002300307308 */ /* 0x0007e20000000800 */
[----:B------:R-:W-:Y:S02]  /*a8f0*/  FFMA.FTZ R30, R30, c[0x0][0x23c], -R208 ;  /* 0x00008f001e1e7a23 */ /* 0x000fe400000108d0 */
[----:B--2---:R-:W-:Y:S07]  /*a900*/  FMUL.FTZ R34, R168, R198 ;  /* 0x000000c6a8227220 */ /* 0x004fee0000410000 */
[----:B------:R2:W4:Y:S01]  /*a910*/  MUFU.EX2 R189, R25 ;  /* 0x0000001900bd7308 */ /* 0x0005220000000800 */
[----:B-1----:R-:W-:Y:S01]  /*a920*/  FMUL.FTZ R24, R2, R200 ;  /* 0x000000c802187220 */ /* 0x002fe20000410000 */
[-C--:B-----5:R-:W-:Y:S08]  /*a930*/  HMMA.16816.F32.BF16 R116, R180, R184.reuse, R116 ;  /* 0x000000b8b474723c */ /* 0x0a0ff00000041874 */
[----:B------:R1:W5:Y:S01]  /*a940*/  MUFU.EX2 R188, R27 ;  /* 0x0000001b00bc7308 */ /* 0x0003620000000800 */
[C---:B------:R-:W-:Y:S04]  /*a950*/  HMMA.16816.F32.BF16 R120, R176.reuse, R184, R120 ;  /* 0x000000b8b078723c */ /* 0x040fe80000041878 */
[C---:B---3--:R-:W-:Y:S05]  /*a960*/  FMUL.FTZ R35, R168.reuse, R199 ;  /* 0x000000c7a8237220 */ /* 0x048fea0000410000 */
[----:B------:R3:W3:Y:S03]  /*a970*/  MUFU.EX2 R65, R209 ;  /* 0x000000d100417308 */ /* 0x0006e60000000800 */
[----:B------:R-:W-:Y:S01]  /*a980*/  FFMA.FTZ R168, R168, R240, R217 ;  /* 0x000000f0a8a87223 */ /* 0x000fe200000100d9 */
[-C--:B------:R-:W-:Y:S03]  /*a990*/  HMMA.16816.F32.BF16 R124, R176, R186.reuse, R124 ;  /* 0x000000bab07c723c */ /* 0x080fe6000004187c */
[----:B--2---:R-:W-:Y:S01]  /*a9a0*/  FMUL.FTZ R25, R2, R201 ;  /* 0x000000c902197220 */ /* 0x004fe20000410000 */
[----:B----4-:R-:W-:Y:S02]  /*a9b0*/  MOV R200, R189 ;  /* 0x000000bd00c87202 */ /* 0x010fe40000000f00 */
[----:B------:R-:W-:Y:S02]  /*a9c0*/  MOV R189, R37 ;  /* 0x0000002500bd7202 */ /* 0x000fe40000000f00 */
[C---:B------:R-:W-:Y:S01]  /*a9d0*/  HMMA.16816.F32.BF16 R128, R180.reuse, R186, R128 ;  /* 0x000000bab480723c */ /* 0x040fe20000041880 */
[----:B------:R-:W2:Y:S01]  /*a9e0*/  LDSM.16.MT88.4 R184, [R222+0xe000] ;  /* 0x00e00000deb8783b */ /* 0x000ea20000004200 */
[----:B------:R-:W-:Y:S02]  /*a9f0*/  MUFU.EX2 R240, R41 ;  /* 0x0000002900f07308 */ /* 0x000fe40000000800 */
[----:B-1----:R-:W-:Y:S01]  /*aa00*/  FMUL.FTZ R27, R0, R203 ;  /* 0x000000cb001b7220 */ /* 0x002fe20000410000 */
[----:B------:R-:W-:Y:S01]  /*aa10*/  MOV R203, R64 ;  /* 0x0000004000cb7202 */ /* 0x000fe20000000f00 */
[--C-:B------:R-:W-:Y:S01]  /*aa20*/  FFMA.FTZ R64, R51, c[0x0][0x23c], -R175.reuse ;  /* 0x00008f0033407a23 */ /* 0x100fe200000108af */
[----:B-----5:R-:W-:Y:S01]  /*aa30*/  MOV R201, R188 ;  /* 0x000000bc00c97202 */ /* 0x020fe20000000f00 */
[--C-:B------:R-:W-:Y:S01]  /*aa40*/  FFMA.FTZ R188, R54, c[0x0][0x23c], -R175.reuse ;  /* 0x00008f0036bc7a23 */ /* 0x100fe200000108af */
[----:B------:R-:W-:Y:S03]  /*aa50*/  F2FP.BF16.PACK_AB R36, R200, R192 ;  /* 0x000000c0c824723e */ /* 0x000fe600000010ff */
[----:B------:R-:W-:Y:S01]  /*aa60*/  MUFU.EX2 R217, R44 ;  /* 0x0000002c00d97308 */ /* 0x000fe20000000800 */
[----:B---3--:R-:W-:Y:S09]  /*aa70*/  MOV R209, R246 ;  /* 0x000000f600d17202 */ /* 0x008ff20000000f00 */
[----:B------:R1:W-:Y:S10]  /*aa80*/  MUFU.EX2 R195, R32 ;  /* 0x0000002000c37308 */ /* 0x0003f40000000800 */
[----:B------:R3:W4:Y:S01]  /*aa90*/  MUFU.EX2 R193, R26 ;  /* 0x0000001a00c17308 */ /* 0x0007220000000800 */
[-C--:B--2---:R-:W-:Y:S09]  /*aaa0*/  HMMA.16816.F32.BF16 R132, R180, R184.reuse, R132 ;  /* 0x000000b8b484723c */ /* 0x084ff20000041884 */
[----:B------:R2:W-:Y:S03]  /*aab0*/  MUFU.EX2 R199, R28 ;  /* 0x0000001c00c77308 */ /* 0x0005e60000000800 */
[C---:B-1----:R-:W-:Y:S02]  /*aac0*/  FMUL.FTZ R32, R169.reuse, R196 ;  /* 0x000000c4a9207220 */ /* 0x042fe40000410000 */
[----:B------:R-:W-:Y:S01]  /*aad0*/  FFMA.FTZ R169, R169, R241, R218 ;  /* 0x000000f1a9a97223 */ /* 0x000fe200000100da */
[C---:B------:R-:W-:Y:S04]  /*aae0*/  HMMA.16816.F32.BF16 R136, R176.reuse, R184, R136 ;  /* 0x000000b8b088723c */ /* 0x040fe80000041888 */
[----:B------:R-:W-:Y:S01]  /*aaf0*/  MUFU.EX2 R218, R42 ;  /* 0x0000002a00da7308 */ /* 0x000fe20000000800 */
[----:B---3--:R-:W-:Y:S03]  /*ab00*/  FMUL.FTZ R26, R0, R202 ;  /* 0x000000ca001a7220 */ /* 0x008fe60000410000 */
[-C--:B------:R-:W-:Y:S04]  /*ab10*/  HMMA.16816.F32.BF16 R140, R176, R186.reuse, R140 ;  /* 0x000000bab08c723c */ /* 0x080fe8000004188c */
[----:B------:R-:W-:Y:S01]  /*ab20*/  MOV R202, R65 ;  /* 0x0000004100ca7202 */ /* 0x000fe20000000f00 */
[--C-:B------:R-:W-:Y:S01]  /*ab30*/  FFMA.FTZ R65, R50, c[0x0][0x23c], -R175.reuse ;  /* 0x00008f0032417a23 */ /* 0x100fe200000108af */
[----:B------:R-:W-:Y:S01]  /*ab40*/  MUFU.EX2 R241, R43 ;  /* 0x0000002b00f17308 */ /* 0x000fe20000000800 */
[----:B----4-:R-:W-:Y:S01]  /*ab50*/  F2FP.BF16.PACK_AB R37, R201, R193 ;  /* 0x000000c1c925723e */ /* 0x010fe200000010ff */
[C---:B------:R-:W-:Y:S01]  /*ab60*/  HMMA.16816.F32.BF16 R144, R180.reuse, R186, R144 ;  /* 0x000000bab490723c */ /* 0x040fe20000041890 */
[----:B------:R-:W1:Y:S03]  /*ab70*/  LDSM.16.MT88.4 R184, [R224+0xe000] ;  /* 0x00e00000e0b8783b */ /* 0x000e660000004200 */
[----:B--2---:R-:W-:Y:S04]  /*ab80*/  F2FP.BF16.PACK_AB R28, R194, R251 ;  /* 0x000000fbc21c723e */ /* 0x004fe800000010ff */
[----:B------:R2:W-:Y:S10]  /*ab90*/  MUFU.EX2 R196, R31 ;  /* 0x0000001f00c47308 */ /* 0x0005f40000000800 */
[----:B------:R-:W-:Y:S10]  /*aba0*/  MUFU.EX2 R246, R65 ;  /* 0x0000004100f67308 */ /* 0x000ff40000000800 */
[----:B------:R-:W-:Y:S01]  /*abb0*/  MUFU.EX2 R65, R59 ;  /* 0x0000003b00417308 */ /* 0x000fe20000000800 */
[----:B--2---:R-:W-:Y:S09]  /*abc0*/  F2FP.BF16.PACK_AB R31, R48, R203 ;  /* 0x000000cb301f723e */ /* 0x004ff200000010ff */
[----:B------:R2:W3:Y:S01]  /*abd0*/  MUFU.EX2 R198, R29 ;  /* 0x0000001d00c67308 */ /* 0x0004e20000000800 */
[-C--:B-1----:R-:W-:Y:S09]  /*abe0*/  HMMA.16816.F32.BF16 R148, R180, R184.reuse, R148 ;  /* 0x000000b8b494723c */ /* 0x082ff20000041894 */
[----:B------:R-:W1:Y:S01]  /*abf0*/  MUFU.EX2 R197, R30 ;  /* 0x0000001e00c57308 */ /* 0x000e620000000800 */
[C---:B------:R-:W-:Y:S08]  /*ac00*/  HMMA.16816.F32.BF16 R152, R176.reuse, R184, R152 ;  /* 0x000000b8b098723c */ /* 0x040ff00000041898 */
[-C--:B------:R-:W-:Y:S01]  /*ac10*/  HMMA.16816.F32.BF16 R20, R176, R186.reuse, R20 ;  /* 0x000000bab014723c */ /* 0x080fe20000041814 */
[----:B------:R-:W-:Y:S03]  /*ac20*/  MUFU.EX2 R247, R211 ;  /* 0x000000d300f77308 */ /* 0x000fe60000000800 */
[----:B--2---:R-:W-:Y:S04]  /*ac30*/  F2FP.BF16.PACK_AB R29, R195, R250 ;  /* 0x000000fac31d723e */ /* 0x004fe800000010ff */
[C---:B------:R-:W-:Y:S01]  /*ac40*/  HMMA.16816.F32.BF16 R156, R180.reuse, R186, R156 ;  /* 0x000000bab49c723c */ /* 0x040fe2000004189c */
[----:B------:R-:W2:Y:S02]  /*ac50*/  LDSM.16.MT88.4 R184, [R223+0xe000] ;  /* 0x00e00000dfb8783b */ /* 0x000ea40000004200 */
[----:B------:R-:W-:Y:S10]  /*ac60*/  MUFU.EX2 R248, R64 ;  /* 0x0000004000f87308 */ /* 0x000ff40000000800 */
[----:B------:R-:W-:Y:S10]  /*ac70*/  MUFU.EX2 R64, R60 ;  /* 0x0000003c00407308 */ /* 0x000ff40000000800 */
[----:B------:R-:W-:Y:S01]  /*ac80*/  MUFU.EX2 R210, R173 ;  /* 0x000000ad00d27308 */ /* 0x000fe20000000800 */
[-C--:B--2---:R-:W-:Y:S08]  /*ac90*/  HMMA.16816.F32.BF16 R32, R180, R184.reuse, R32 ;  /* 0x000000b8b420723c */ /* 0x084ff00000041820 */
[C---:B------:R-:W-:Y:S07]  /*aca0*/  HMMA.16816.F32.BF16 R160, R176.reuse, R184, R160 ;  /* 0x000000b8b0a0723c */ /* 0x040fee00000418a0 */
[--C-:B------:R-:W-:Y:S01]  /*acb0*/  FFMA.FTZ R185, R38, c[0x0][0x23c], -R175.reuse ;  /* 0x00008f0026b97a23 */ /* 0x100fe200000108af */
[-C--:B------:R-:W-:Y:S01]  /*acc0*/  HMMA.16816.F32.BF16 R24, R176, R186.reuse, R24 ;  /* 0x000000bab018723c */ /* 0x080fe20000041818 */
[----:B------:R-:W2:Y:S03]  /*acd0*/  LDSM.16.MT88.4 R176, [R221+0xc800] ;  /* 0x00c80000ddb0783b */ /* 0x000ea60000004200 */
[----:B---3--:R-:W-:Y:S01]  /*ace0*/  F2FP.BF16.PACK_AB R38, R198, R199 ;  /* 0x000000c7c626723e */ /* 0x008fe200000010ff */
[--C-:B------:R-:W-:Y:S01]  /*acf0*/  FFMA.FTZ R184, R39, c[0x0][0x23c], -R175.reuse ;  /* 0x00008f0027b87a23 */ /* 0x100fe200000108af */
[----:B-1----:R-:W-:Y:S02]  /*ad00*/  F2FP.BF16.PACK_AB R39, R196, R197 ;  /* 0x000000c5c427723e */ /* 0x002fe400000010ff */
[----:B------:R-:W-:Y:S01]  /*ad10*/  HMMA.16816.F32.BF16 R164, R180, R186, R164 ;  /* 0x000000bab4a4723c */ /* 0x000fe200000418a4 */
[----:B------:R-:W1:Y:S06]  /*ad20*/  LDSM.16.MT88.4 R180, [R222+0xc800] ;  /* 0x00c80000deb4783b */ /* 0x000e6c0000004200 */
[--C-:B------:R-:W-:Y:S02]  /*ad30*/  FFMA.FTZ R186, R66, c[0x0][0x23c], -R175.reuse ;  /* 0x00008f0042ba7a23 */ /* 0x100fe400000108af */
[--C-:B------:R-:W-:Y:S02]  /*ad40*/  FFMA.FTZ R66, R56, c[0x0][0x23c], -R174.reuse ;  /* 0x00008f0038427a23 */ /* 0x100fe400000108ae */
[----:B------:R-:W3:Y:S01]  /*ad50*/  LDL.LU R56, [R1+0x4] ;  /* 0x0000040001387983 */ /* 0x000ee20000300800 */
[----:B------:R-:W-:Y:S01]  /*ad60*/  FFMA.FTZ R174, R61, c[0x0][0x23c], -R174 ;  /* 0x00008f003dae7a23 */ /* 0x000fe200000108ae */
[----:B------:R-:W-:Y:S01]  /*ad70*/  MOV R61, R53 ;  /* 0x00000035003d7202 */ /* 0x000fe20000000f00 */
[--C-:B------:R-:W-:Y:S01]  /*ad80*/  FFMA.FTZ R187, R55, c[0x0][0x23c], -R175.reuse ;  /* 0x00008f0037bb7a23 */ /* 0x100fe200000108af */
[----:B------:R-:W-:Y:S01]  /*ad90*/  MUFU.EX2 R173, R186 ;  /* 0x000000ba00ad7308 */ /* 0x000fe20000000800 */
[----:B------:R-:W-:Y:S01]  /*ada0*/  LDSM.16.MT88.4 R52, [R223+0xc800] ;  /* 0x00c80000df34783b */ /* 0x000fe20000004200 */
[----:B------:R-:W-:Y:S01]  /*adb0*/  F2FP.BF16.PACK_AB R30, R61, R202 ;  /* 0x000000ca3d1e723e */ /* 0x000fe200000010ff */
[----:B------:R-:W-:Y:S01]  /*adc0*/  FFMA.FTZ R175, R67, c[0x0][0x23c], -R175 ;  /* 0x00008f0043af7a23 */ /* 0x000fe200000108af */
[----:B------:R-:W-:Y:S06]  /*add0*/  MOV R67, R245 ;  /* 0x000000f500437202 */ /* 0x000fec0000000f00 */
[----:B------:R-:W-:Y:S01]  /*ade0*/  MUFU.EX2 R245, R212 ;  /* 0x000000d400f57308 */ /* 0x000fe20000000800 */
[-C--:B--2---:R-:W-:Y:S09]  /*adf0*/  HMMA.16816.F32.BF16 R4, R28, R176.reuse, R4 ;  /* 0x000000b01c04723c */ /* 0x084ff20000041804 */
[----:B------:R-:W-:Y:S01]  /*ae00*/  MUFU.EX2 R212, R46 ;  /* 0x0000002e00d47308 */ /* 0x000fe20000000800 */
[C---:B------:R-:W-:Y:S09]  /*ae10*/  HMMA.16816.F32.BF16 R8, R36.reuse, R176, R8 ;  /* 0x000000b02408723c */ /* 0x040ff20000041808 */
[----:B------:R-:W-:Y:S03]  /*ae20*/  MUFU.EX2 R174, R174 ;  /* 0x000000ae00ae7308 */ /* 0x000fe60000000800 */
[----:B------:R-:W-:Y:S01]  /*ae30*/  MOV R177, R48 ;  /* 0x0000003000b17202 */ /* 0x000fe20000000f00 */
[-C--:B------:R-:W-:Y:S01]  /*ae40*/  HMMA.16816.F32.BF16 R12, R36, R178.reuse, R12 ;  /* 0x000000b2240c723c */ /* 0x080fe2000004180c */
[----:B------:R-:W2:Y:S02]  /*ae50*/  LDSM.16.MT88.4 R48, [R224+0xc800] ;  /* 0x00c80000e030783b */ /* 0x000ea40000004200 */
[----:B------:R-:W-:Y:S03]  /*ae60*/  MOV R176, R244 ;  /* 0x000000f400b07202 */ /* 0x000fe60000000f00 */
[----:B------:R4:W-:Y:S02]  /*ae70*/  MUFU.EX2 R244, R184 ;  /* 0x000000b800f47308 */ /* 0x0009e40000000800 */
[C---:B------:R-:W-:Y:S07]  /*ae80*/  HMMA.16816.F32.BF16 R16, R28.reuse, R178, R16 ;  /* 0x000000b21c10723c */ /* 0x040fee0000041810 */
[----:B------:R-:W-:Y:S01]  /*ae90*/  MOV R179, R243 ;  /* 0x000000f300b37202 */ /* 0x000fe20000000f00 */
[-C--:B-1----:R-:W-:Y:S01]  /*aea0*/  HMMA.16816.F32.BF16 R68, R28, R180.reuse, R68 ;  /* 0x000000b41c44723c */ /* 0x082fe20000041844 */
[----:B------:R-:W-:Y:S03]  /*aeb0*/  MUFU.EX2 R243, R213 ;  /* 0x000000d500f37308 */ /* 0x000fe60000000800 */
[----:B------:R-:W-:Y:S04]  /*aec0*/  MOV R178, R242 ;  /* 0x000000f200b27202 */ /* 0x000fe80000000f00 */
[C---:B------:R-:W-:Y:S01]  /*aed0*/  HMMA.16816.F32.BF16 R72, R36.reuse, R180, R72 ;  /* 0x000000b42448723c */ /* 0x040fe20000041848 */
[----:B------:R-:W5:Y:S02]  /*aee0*/  LDL.LU R181, [R1+0x8] ;  /* 0x0000080001b57983 */ /* 0x000f640000300800 */
[----:B------:R-:W-:Y:S01]  /*aef0*/  MUFU.EX2 R213, R45 ;  /* 0x0000002d00d57308 */ /* 0x000fe20000000800 */
[----:B------:R-:W-:Y:S01]  /*af00*/  FADD.FTZ R169, R178, R169 ;  /* 0x000000a9b2a97221 */ /* 0x000fe20000010000 */
[----:B------:R-:W-:Y:S02]  /*af10*/  MOV R178, R206 ;  /* 0x000000ce00b27202 */ /* 0x000fe40000000f00 */
[----:B------:R-:W-:Y:S01]  /*af20*/  MOV R180, R219 ;  /* 0x000000db00b47202 */ /* 0x000fe20000000f00 */
[-C--:B------:R-:W-:Y:S04]  /*af30*/  HMMA.16816.F32.BF16 R76, R36, R182.reuse, R76 ;  /* 0x000000b6244c723c */ /* 0x080fe8000004184c */
[----:B----4-:R-:W-:Y:S01]  /*af40*/  MOV R184, R205 ;  /* 0x000000cd00b87202 */ /* 0x010fe20000000f00 */
[----:B------:R1:W4:Y:S03]  /*af50*/  MUFU.EX2 R219, R40 ;  /* 0x0000002800db7308 */ /* 0x0003260000000800 */
[C---:B------:R-:W-:Y:S07]  /*af60*/  HMMA.16816.F32.BF16 R80, R28.reuse, R182, R80 ;  /* 0x000000b61c50723c */ /* 0x040fee0000041850 */
[----:B------:R-:W-:Y:S01]  /*af70*/  MOV R183, R190 ;  /* 0x000000be00b77202 */ /* 0x000fe20000000f00 */
[-C--:B--2---:R-:W-:Y:S01]  /*af80*/  HMMA.16816.F32.BF16 R84, R28, R48.reuse, R84 ;  /* 0x000000301c54723c */ /* 0x084fe20000041854 */
[----:B------:R2:W2:Y:S03]  /*af90*/  MUFU.EX2 R242, R185 ;  /* 0x000000b900f27308 */ /* 0x0004a60000000800 */
[----:B------:R-:W-:Y:S04]  /*afa0*/  MOV R182, R189 ;  /* 0x000000bd00b67202 */ /* 0x000fe80000000f00 */
[C---:B------:R-:W-:Y:S03]  /*afb0*/  HMMA.16816.F32.BF16 R88, R36.reuse, R48, R88 ;  /* 0x000000302458723c */ /* 0x040fe60000041858 */
[----:B------:R4:W-:Y:S01]  /*afc0*/  MUFU.EX2 R205, R214 ;  /* 0x000000d600cd7308 */ /* 0x0009e20000000800 */
[----:B-1----:R-:W-:Y:S04]  /*afd0*/  LDSM.16.MT88.4 R40, [R221+0xd000] ;  /* 0x00d00000dd28783b */ /* 0x002fe80000004200 */
[-C--:B------:R-:W-:Y:S05]  /*afe0*/  HMMA.16816.F32.BF16 R92, R36, R50.reuse, R92 ;  /* 0x00000032245c723c */ /* 0x080fea000004185c */
[----:B------:R1:W-:Y:S03]  /*aff0*/  MUFU.EX2 R206, R215 ;  /* 0x000000d700ce7308 */ /* 0x0003e60000000800 */
[C---:B------:R-:W-:Y:S01]  /*b000*/  HMMA.16816.F32.BF16 R96, R28.reuse, R50, R96 ;  /* 0x000000321c60723c */ /* 0x040fe20000041860 */
[----:B------:R-:W1:Y:S03]  /*b010*/  LDSM.16.MT88.4 R48, [R221+0xe800] ;  /* 0x00e80000dd30783b */ /* 0x000e660000004200 */
[----:B--2---:R-:W-:Y:S03]  /*b020*/  MOV R185, R204 ;  /* 0x000000cc00b97202 */ /* 0x004fe60000000f00 */
[----:B------:R-:W-:Y:S01]  /*b030*/  MUFU.EX2 R204, R188 ;  /* 0x000000bc00cc7308 */ /* 0x000fe20000000800 */
[-C--:B------:R-:W-:Y:S04]  /*b040*/  HMMA.16816.F32.BF16 R100, R28, R52.reuse, R100 ;  /* 0x000000341c64723c */ /* 0x080fe80000041864 */
[----:B----4-:R-:W-:Y:S04]  /*b050*/  MOV R214, R61 ;  /* 0x0000003d00d67202 */ /* 0x010fe80000000f00 */
[C---:B------:R-:W-:Y:S01]  /*b060*/  HMMA.16816.F32.BF16 R104, R36.reuse, R52, R104 ;  /* 0x000000342468723c */ /* 0x040fe20000041868 */
[----:B------:R-:W-:Y:S03]  /*b070*/  MUFU.EX2 R175, R175 ;  /* 0x000000af00af7308 */ /* 0x000fe60000000800 */
[----:B-1----:R-:W-:Y:S04]  /*b080*/  MOV R215, R203 ;  /* 0x000000cb00d77202 */ /* 0x002fe80000000f00 */
        /* <DEDUP_REMOVED lines=28> */
[----:B------:R-:W-:Y:S02]  /*b250*/  F2FP.BF16.PACK_AB R30, R249, R247 ;  /* 0x000000f7f91e723e */ /* 0x000fe400000010ff */
[----:B------:R-:W-:Y:S07]  /*b260*/  F2FP.BF16.PACK_AB R31, R248, R246 ;  /* 0x000000f6f81f723e */ /* 0x000fee00000010ff */
[-C--:B------:R-:W-:Y:S03]  /*b270*/  HMMA.16816.F32.BF16 R4, R28, R40.reuse, R4 ;  /* 0x000000281c04723c */ /* 0x080fe60000041804 */
[----:B---3--:R-:W-:Y:S01]  /*b280*/  FFMA.FTZ R56, R2, R56, R252 ;  /* 0x0000003802387223 */ /* 0x008fe200000100fc */
[----:B------:R-:W-:Y:S01]  /*b290*/  MOV R252, R177 ;  /* 0x000000b100fc7202 */ /* 0x000fe20000000f00 */
[--C-:B------:R-:W-:Y:S02]  /*b2a0*/  FFMA.FTZ R2, R47, c[0x0][0x23c], -R208.reuse ;  /* 0x00008f002f027a23 */ /* 0x100fe400000108d0 */
[----:B------:R-:W1:Y:S02]  /*b2b0*/  LDSM.16.MT88.4 R44, [R224+0xd000] ;  /* 0x00d00000e02c783b */ /* 0x000e640000004200 */
[----:B------:R-:W3:Y:S03]  /*b2c0*/  MUFU.EX2 R211, R2 ;  /* 0x0000000200d37308 */ /* 0x000ee60000000800 */
[----:B------:R-:W-:Y:S02]  /*b2d0*/  FFMA.FTZ R208, R63, c[0x0][0x23c], -R208 ;  /* 0x00008f003fd07a23 */ /* 0x000fe400000108d0 */
[----:B------:R-:W-:Y:S01]  /*b2e0*/  FADD.FTZ R56, R176, R56 ;  /* 0x00000038b0387221 */ /* 0x000fe20000010000 */
[----:B------:R-:W-:Y:S03]  /*b2f0*/  MOV R176, R67 ;  /* 0x0000004300b07202 */ /* 0x000fe60000000f00 */
[----:B------:R-:W-:Y:S01]  /*b300*/  FADD.FTZ R56, R183, R56 ;  /* 0x00000038b7387221 */ /* 0x000fe20000010000 */
[----:B------:R-:W-:Y:S10]  /*b310*/  MUFU.EX2 R67, R57 ;  /* 0x0000003900437308 */ /* 0x000ff40000000800 */
[----:B------:R-:W-:Y:S01]  /*b320*/  MUFU.EX2 R63, R62 ;  /* 0x0000003e003f7308 */ /* 0x000fe20000000800 */
[----:B---3--:R-:W-:Y:S01]  /*b330*/  F2FP.BF16.PACK_AB R39, R211, R212 ;  /* 0x000000d4d327723e */ /* 0x008fe200000010ff */
[----:B------:R-:W-:Y:S01]  /*b340*/  FADD.FTZ R2, R179, R168 ;  /* 0x000000a8b3027221 */ /* 0x000fe20000010000 */
[----:B------:R-:W-:Y:S03]  /*b350*/  MOV R179, R209 ;  /* 0x000000d100b37202 */ /* 0x000fe60000000f00 */
[----:B------:R-:W-:Y:S04]  /*b360*/  FADD.FTZ R2, R182, R2 ;  /* 0x00000002b6027221 */ /* 0x000fe80000010000 */
[----:B------:R-:W-:Y:S01]  /*b370*/  MUFU.EX2 R168, R66 ;  /* 0x0000004200a87308 */ /* 0x000fe20000000800 */
[C---:B------:R-:W-:Y:S04]  /*b380*/  HMMA.16816.F32.BF16 R8, R36.reuse, R40, R8 ;  /* 0x000000282408723c */ /* 0x040fe80000041808 */
[----:B------:R-:W-:Y:S02]  /*b390*/  FADD.FTZ R56, R179, R56 ;  /* 0x00000038b3387221 */ /* 0x000fe40000010000 */
[----:B------:R-:W-:Y:S02]  /*b3a0*/  FADD.FTZ R2, R178, R2 ;  /* 0x00000002b2027221 */ /* 0x000fe40000010000 */
[-C--:B------:R-:W-:Y:S01]  /*b3b0*/  HMMA.16816.F32.BF16 R12, R36, R42.reuse, R12 ;  /* 0x0000002a240c723c */ /* 0x080fe2000004180c */
[----:B------:R3:W-:Y:S03]  /*b3c0*/  MUFU.EX2 R66, R58 ;  /* 0x0000003a00427308 */ /* 0x0007e60000000800 */
[----:B------:R-:W-:Y:S02]  /*b3d0*/  FADD.FTZ R60, R192, R56 ;  /* 0x00000038c03c7221 */ /* 0x000fe40000010000 */
[----:B------:R-:W-:Y:S01]  /*b3e0*/  FADD.FTZ R61, R250, R2 ;  /* 0x00000002fa3d7221 */ /* 0x000fe20000010000 */
[----:B------:R-:W-:Y:S01]  /*b3f0*/  MOV R250, R195 ;  /* 0x000000c300fa7202 */ /* 0x000fe20000000f00 */
[C---:B------:R-:W-:Y:S01]  /*b400*/  HMMA.16816.F32.BF16 R16, R28.reuse, R42, R16 ;  /* 0x0000002a1c10723c */ /* 0x040fe20000041810 */
[----:B------:R-:W4:Y:S02]  /*b410*/  LDSM.16.MT88.4 R40, [R221+0xf000] ;  /* 0x00f00000dd28783b */ /* 0x000f240000004200 */
[----:B------:R-:W1:Y:S01]  /*b420*/  MUFU.EX2 R208, R208 ;  /* 0x000000d000d07308 */ /* 0x000e620000000800 */
[----:B------:R-:W-:Y:S04]  /*b430*/  MOV R2, R194 ;  /* 0x000000c200027202 */ /* 0x000fe80000000f00 */
[-C--:B--2---:R-:W-:Y:S04]  /*b440*/  HMMA.16816.F32.BF16 R68, R28, R48.reuse, R68 ;  /* 0x000000301c44723c */ /* 0x084fe80000041844 */
[----:B-----5:R-:W-:Y:S01]  /*b450*/  FFMA.FTZ R0, R0, R181, R180 ;  /* 0x000000b500007223 */ /* 0x020fe200000100b4 */
[----:B------:R-:W-:Y:S01]  /*b460*/  MOV R180, R191 ;  /* 0x000000bf00b47202 */ /* 0x000fe20000000f00 */
[----:B------:R2:W-:Y:S01]  /*b470*/  MUFU.EX2 R209, R216 ;  /* 0x000000d800d17308 */ /* 0x0005e20000000800 */
[----:B------:R-:W-:Y:S01]  /*b480*/  LDSM.16.MT88.4 R188, [R221+0xd800] ;  /* 0x00d80000ddbc783b */ /* 0x000fe20000004200 */
[C---:B------:R-:W-:Y:S04]  /*b490*/  HMMA.16816.F32.BF16 R72, R36.reuse, R48, R72 ;  /* 0x000000302448723c */ /* 0x040fe80000041848 */
[----:B------:R-:W-:Y:S01]  /*b4a0*/  MOV R181, R207 ;  /* 0x000000cf00b57202 */ /* 0x000fe20000000f00 */
[----:B------:R-:W-:Y:S02]  /*b4b0*/  FADD.FTZ R0, R184, R0 ;  /* 0x00000000b8007221 */ /* 0x000fe40000010000 */
[----:B---3--:R-:W-:Y:S01]  /*b4c0*/  LDSM.16.MT88.4 R56, [R224+0xf800] ;  /* 0x00f80000e038783b */ /* 0x008fe20000004200 */
[-C--:B------:R-:W-:Y:S01]  /*b4d0*/  HMMA.16816.F32.BF16 R76, R36, R50.reuse, R76 ;  /* 0x00000032244c723c */ /* 0x080fe2000004184c */
[----:B------:R-:W3:Y:S03]  /*b4e0*/  MUFU.EX2 R207, R187 ;  /* 0x000000bb00cf7308 */ /* 0x000ee60000000800 */
[----:B------:R-:W-:Y:S01]  /*b4f0*/  FADD.FTZ R0, R180, R0 ;  /* 0x00000000b4007221 */ /* 0x000fe20000010000 */
[----:B-1----:R-:W-:Y:S03]  /*b500*/  F2FP.BF16.PACK_AB R203, R208, R63 ;  /* 0x0000003fd0cb723e */ /* 0x002fe600000010ff */
[C---:B------:R-:W-:Y:S01]  /*b510*/  HMMA.16816.F32.BF16 R80, R28.reuse, R50, R80 ;  /* 0x000000321c50723c */ /* 0x040fe20000041850 */
[----:B------:R-:W1:Y:S03]  /*b520*/  LDSM.16.MT88.4 R48, [R222+0xf000] ;  /* 0x00f00000de30783b */ /* 0x000e660000004200 */
[----:B------:R-:W-:Y:S01]  /*b530*/  FADD.FTZ R0, R176, R0 ;  /* 0x00000000b0007221 */ /* 0x000fe20000010000 */
[----:B--2---:R-:W-:Y:S03]  /*b540*/  MOV R216, R202 ;  /* 0x000000ca00d87202 */ /* 0x004fe60000000f00 */
[-C--:B------:R-:W-:Y:S04]  /*b550*/  HMMA.16816.F32.BF16 R84, R28, R44.reuse, R84 ;  /* 0x0000002c1c54723c */ /* 0x080fe80000041854 */
[----:B------:R-:W-:Y:S04]  /*b560*/  F2FP.BF16.PACK_AB R202, R174, R64 ;  /* 0x00000040aeca723e */ /* 0x000fe800000010ff */
        /* <DEDUP_REMOVED lines=8> */
[----:B------:R-:W5:Y:S07]  /*b5f0*/  LDSM.16.MT88.4 R52, [R223+0xf000] ;  /* 0x00f00000df34783b */ /* 0x000f6e0000004200 */
[-C--:B----4-:R-:W-:Y:S08]  /*b600*/  HMMA.16816.F32.BF16 R116, R28, R40.reuse, R116 ;  /* 0x000000281c74723c */ /* 0x090ff00000041874 */
[C---:B------:R-:W-:Y:S08]  /*b610*/  HMMA.16816.F32.BF16 R120, R36.reuse, R40, R120 ;  /* 0x000000282478723c */ /* 0x040ff00000041878 */
[-C--:B------:R-:W-:Y:S08]  /*b620*/  HMMA.16816.F32.BF16 R124, R36, R42.reuse, R124 ;  /* 0x0000002a247c723c */ /* 0x080ff0000004187c */
[C---:B------:R-:W-:Y:S01]  /*b630*/  HMMA.16816.F32.BF16 R128, R28.reuse, R42, R128 ;  /* 0x0000002a1c80723c */ /* 0x040fe20000041880 */
[----:B------:R-:W4:Y:S07]  /*b640*/  LDSM.16.MT88.4 R40, [R222+0xd800] ;  /* 0x00d80000de28783b */ /* 0x000f2e0000004200 */
[-C--:B-1----:R-:W-:Y:S08]  /*b650*/  HMMA.16816.F32.BF16 R132, R28, R48.reuse, R132 ;  /* 0x000000301c84723c */ /* 0x082ff00000041884 */
[C---:B------:R-:W-:Y:S08]  /*b660*/  HMMA.16816.F32.BF16 R136, R36.reuse, R48, R136 ;  /* 0x000000302488723c */ /* 0x040ff00000041888 */
[-C--:B------:R-:W-:Y:S08]  /*b670*/  HMMA.16816.F32.BF16 R140, R36, R50.reuse, R140 ;  /* 0x00000032248c723c */ /* 0x080ff0000004188c */
[C---:B------:R-:W-:Y:S01]  /*b680*/  HMMA.16816.F32.BF16 R144, R28.reuse, R50, R144 ;  /* 0x000000321c90723c */ /* 0x040fe20000041890 */
[----:B------:R-:W-:Y:S07]  /*b690*/  LDSM.16.MT88.4 R48, [R221+0xf800] ;  /* 0x00f80000dd30783b */ /* 0x000fee0000004200 */
[-C--:B--2---:R-:W-:Y:S08]  /*b6a0*/  HMMA.16816.F32.BF16 R148, R28, R44.reuse, R148 ;  /* 0x0000002c1c94723c */ /* 0x084ff00000041894 */
[C---:B------:R-:W-:Y:S07]  /*b6b0*/  HMMA.16816.F32.BF16 R152, R36.reuse, R44, R152 ;  /* 0x0000002c2498723c */ /* 0x040fee0000041898 */
[----:B------:R-:W-:Y:S01]  /*b6c0*/  FADD.FTZ R44, R185, R169 ;  /* 0x000000a9b92c7221 */ /* 0x000fe20000010000 */
[-C--:B------:R-:W-:Y:S04]  /*b6d0*/  HMMA.16816.F32.BF16 R20, R36, R46.reuse, R20 ;  /* 0x0000002e2414723c */ /* 0x080fe80000041814 */
[----:B------:R-:W-:Y:S01]  /*b6e0*/  FADD.FTZ R44, R181, R44 ;  /* 0x0000002cb52c7221 */ /* 0x000fe20000010000 */
[----:B------:R-:W-:Y:S02]  /*b6f0*/  MOV R169, R201 ;  /* 0x000000c900a97202 */ /* 0x000fe40000000f00 */
[----:B------:R-:W-:Y:S01]  /*b700*/  F2FP.BF16.PACK_AB R201, R65, R66 ;  /* 0x0000004241c9723e */ /* 0x000fe200000010ff */
[C---:B------:R-:W-:Y:S04]  /*b710*/  HMMA.16816.F32.BF16 R156, R28.reuse, R46, R156 ;  /* 0x0000002e1c9c723c */ /* 0x040fe8000004189c */
[----:B------:R-:W-:Y:S01]  /*b720*/  FADD.FTZ R62, R251, R44 ;  /* 0x0000002cfb3e7221 */ /* 0x000fe20000010000 */
[----:B------:R-:W-:Y:S01]  /*b730*/  MOV R251, R200 ;  /* 0x000000c800fb7202 */ /* 0x000fe20000000f00 */
[----:B------:R-:W-:Y:S01]  /*b740*/  LDSM.16.MT88.4 R44, [R223+0xd800] ;  /* 0x00d80000df2c783b */ /* 0x000fe20000004200 */
[----:B------:R-:W-:Y:S01]  /*b750*/  F2FP.BF16.PACK_AB R200, R67, R168 ;  /* 0x000000a843c8723e */ /* 0x000fe200000010ff */
[-C--:B-----5:R-:W-:Y:S04]  /*b760*/  HMMA.16816.F32.BF16 R32, R28, R52.reuse, R32 ;  /* 0x000000341c20723c */ /* 0x0a0fe80000041820 */
[----:B------:R-:W-:Y:S04]  /*b770*/  FADD.FTZ R2, R2, R62 ;  /* 0x0000003e02027221 */ /* 0x000fe80000010000 */
[C---:B------:R-:W-:Y:S08]  /*b780*/  HMMA.16816.F32.BF16 R160, R36.reuse, R52, R160 ;  /* 0x0000003424a0723c */ /* 0x040ff000000418a0 */
[-C--:B------:R-:W-:Y:S01]  /*b790*/  HMMA.16816.F32.BF16 R24, R36, R54.reuse, R24 ;  /* 0x000000362418723c */ /* 0x080fe20000041818 */
[----:B------:R-:W1:Y:S07]  /*b7a0*/  LDSM.16.MT88.4 R36, [R224+0xd800] ;  /* 0x00d80000e024783b */ /* 0x000e6e0000004200 */
[----:B------:R-:W-:Y:S01]  /*b7b0*/  HMMA.16816.F32.BF16 R164, R28, R54, R164 ;  /* 0x000000361ca4723c */ /* 0x000fe200000418a4 */
[----:B------:R-:W2:Y:S06]  /*b7c0*/  LDSM.16.MT88.4 R52, [R222+0xf800] ;  /* 0x00f80000de34783b */ /* 0x000eac0000004200 */
[----:B------:R-:W-:Y:S02]  /*b7d0*/  F2FP.BF16.PACK_AB R28, R206, R205 ;  /* 0x000000cdce1c723e */ /* 0x000fe400000010ff */
[----:B---3--:R-:W-:Y:S03]  /*b7e0*/  F2FP.BF16.PACK_AB R29, R207, R204 ;  /* 0x000000cccf1d723e */ /* 0x008fe600000010ff */
[----:B------:R-:W-:Y:S02]  /*b7f0*/  F2FP.BF16.PACK_AB R30, R210, R209 ;  /* 0x000000d1d21e723e */ /* 0x000fe400000010ff */
[----:B------:R-:W-:Y:S07]  /*b800*/  F2FP.BF16.PACK_AB R31, R175, R173 ;  /* 0x000000adaf1f723e */ /* 0x000fee00000010ff */
[-C--:B------:R-:W-:Y:S01]  /*b810*/  HMMA.16816.F32.BF16 R180, R28, R188.reuse, R4 ;  /* 0x000000bc1cb4723c */ /* 0x080fe20000041804 */
[----:B------:R-:W3:Y:S07]  /*b820*/  LDSM.16.MT88.4 R4, [R223+0xf800] ;  /* 0x00f80000df04783b */ /* 0x000eee0000004200 */
[C---:B------:R-:W-:Y:S07]  /*b830*/  HMMA.16816.F32.BF16 R176, R200.reuse, R188, R8 ;  /* 0x000000bcc8b0723c */ /* 0x040fee0000041808 */
[----:B------:R-:W-:Y:S01]  /*b840*/  MOV R11, R193 ;  /* 0x000000c1000b7202 */ /* 0x000fe20000000f00 */
[-C--:B------:R-:W-:Y:S04]  /*b850*/  HMMA.16816.F32.BF16 R184, R200, R190.reuse, R12 ;  /* 0x000000bec8b8723c */ /* 0x080fe8000004180c */
[----:B------:R-:W-:Y:S02]  /*b860*/  FADD.FTZ R0, R11, R0 ;  /* 0x000000000b007221 */ /* 0x000fe40000010000 */
[----:B------:R-:W-:Y:S02]  /*b870*/  FADD.FTZ R9, R251, R60 ;  /* 0x0000003cfb097221 */ /* 0x000fe40000010000 */
[C---:B------:R-:W-:Y:S04]  /*b880*/  HMMA.16816.F32.BF16 R188, R28.reuse, R190, R16 ;  /* 0x000000be1cbc723c */ /* 0x040fe80000041810 */
[----:B------:R-:W-:Y:S02]  /*b890*/  FADD.FTZ R0, R169, R0 ;  /* 0x00000000a9007221 */ /* 0x000fe40000010000 */
[----:B------:R-:W-:Y:S02]  /*b8a0*/  FADD.FTZ R12, R216, R2 ;  /* 0x00000002d80c7221 */ /* 0x000fe40000010000 */
[-C--:B----4-:R-:W-:Y:S04]  /*b8b0*/  HMMA.16816.F32.BF16 R68, R28, R40.reuse, R68 ;  /* 0x000000281c44723c */ /* 0x090fe80000041844 */
        /* <DEDUP_REMOVED lines=11> */
[-C--:B-1----:R-:W-:Y:S04]  /*b970*/  HMMA.16816.F32.BF16 R84, R28, R36.reuse, R84 ;  /* 0x000000241c54723c */ /* 0x082fe80000041854 */
[----:B------:R-:W-:Y:S04]  /*b980*/  FADD.FTZ R8, R215, R8 ;  /* 0x00000008d7087221 */ /* 0x000fe80000010000 */
        /* <DEDUP_REMOVED lines=19> */
[-C--:B------:R-:W-:Y:S08]  /*bac0*/  HMMA.16816.F32.BF16 R116, R28, R48.reuse, R116 ;  /* 0x000000301c74723c */ /* 0x080ff00000041874 */
[C---:B------:R-:W-:Y:S08]  /*bad0*/  HMMA.16816.F32.BF16 R120, R200.reuse, R48, R120 ;  /* 0x00000030c878723c */ /* 0x040ff00000041878 */
[-C--:B------:R-:W-:Y:S08]  /*bae0*/  HMMA.16816.F32.BF16 R124, R200, R50.reuse, R124 ;  /* 0x00000032c87c723c */ /* 0x080ff0000004187c */
[C---:B------:R-:W-:Y:S08]  /*baf0*/  HMMA.16816.F32.BF16 R128, R28.reuse, R50, R128 ;  /* 0x000000321c80723c */ /* 0x040ff00000041880 */
[-C--:B--2---:R-:W-:Y:S08]  /*bb00*/  HMMA.16816.F32.BF16 R132, R28, R52.reuse, R132 ;  /* 0x000000341c84723c */ /* 0x084ff00000041884 */
        /* <DEDUP_REMOVED lines=12> */
[----:B------:R-:W-:Y:S02]  /*bbd0*/  FADD.FTZ R2, R213, R5 ;  /* 0x00000005d5027221 */ /* 0x000fe40000010000 */
[----:B------:R-:W-:Y:S01]  /*bbe0*/  FADD.FTZ R4, R249, R4 ;  /* 0x00000004f9047221 */ /* 0x000fe20000010000 */
[----:B------:R-:W-:Y:S04]  /*bbf0*/  HMMA.16816.F32.BF16 R164, R28, R6, R164 ;  /* 0x000000061ca4723c */ /* 0x000fe800000418a4 */
[----:B------:R-:W-:Y:S01]  /*bc00*/  FADD.FTZ R8, R168, R2 ;  /* 0x00000002a8087221 */ /* 0x000fe20000010000 */
[----:B------:R-:W-:Y:S01]  /*bc10*/  MOV R168, R172 ;  /* 0x000000ac00a87202 */ /* 0x000fe20000000f00 */
[----:B------:R-:W-:Y:S02]  /*bc20*/  FADD.FTZ R4, R205, R4 ;  /* 0x00000004cd047221 */ /* 0x000fe40000010000 */
[----:B------:R-:W-:Y:S04]  /*bc30*/  FADD.FTZ R5, R66, R0 ;  /* 0x0000000042057221 */ /* 0x000fe80000010000 */
[----:B------:R-:W-:Y:S02]  /*bc40*/  FADD.FTZ R2, R207, R9 ;  /* 0x00000009cf027221 */ /* 0x000fe40000010000 */
[----:B------:R-:W-:Y:S02]  /*bc50*/  FADD.FTZ R0, R67, R8 ;  /* 0x0000000843007221 */ /* 0x000fe40000010000 */
[----:B------:R-:W-:Y:S02]  /*bc60*/  FADD.FTZ R10, R206, R4 ;  /* 0x00000004ce0a7221 */ /* 0x000fe40000010000 */
[----:B------:R-:W-:Y:S02]  /*bc70*/  FADD.FTZ R4, R65, R5 ;  /* 0x0000000541047221 */ /* 0x000fe40000010000 */
[----:B------:R-:W-:Y:S01]  /*bc80*/  FADD.FTZ R5, R173, R2 ;  /* 0x00000002ad057221 */ /* 0x000fe20000010000 */
[----:B------:R-:W-:Y:S01]  /*bc90*/  MOV R173, R171 ;  /* 0x000000ab00ad7202 */ /* 0x000fe20000000f00 */
[----:B------:R-:W-:Y:S02]  /*bca0*/  FADD.FTZ R2, R64, R0 ;  /* 0x0000000040027221 */ /* 0x000fe40000010000 */
[----:B------:R-:W-:Y:S02]  /*bcb0*/  FADD.FTZ R0, R63, R4 ;  /* 0x000000043f007221 */ /* 0x000fe40000010000 */
[----:B------:R-:W-:Y:S01]  /*bcc0*/  FADD.FTZ R2, R174, R2 ;  /* 0x00000002ae027221 */ /* 0x000fe20000010000 */
[----:B------:R-:W-:Y:S01]  /*bcd0*/  MOV R174, R170 ;  /* 0x000000aa00ae7202 */ /* 0x000fe20000000f00 */
[----:B------:R-:W-:Y:S02]  /*bce0*/  FADD.FTZ R0, R208, R0 ;  /* 0x00000000d0007221 */ /* 0x000fe40000010000 */
[----:B------:R-:W-:Y:S01]  /*bcf0*/  FADD.FTZ R6, R209, R10 ;  /* 0x0000000ad1067221 */ /* 0x000fe20000010000 */
[----:B------:R1:W-:Y:S01]  /*bd00*/  STL [R1+0x4], R2 ;  /* 0x0000040201007387 */ /* 0x0003e20000100800 */
[----:B------:R-:W-:Y:S01]  /*bd10*/  FADD.FTZ R240, R175, R5 ;  /* 0x00000005aff07221 */ /* 0x000fe20000010000 */
[----:B------:R-:W-:Y:S01]  /*bd20*/  MOV R175, R3 ;  /* 0x0000000300af7202 */ /* 0x000fe20000000f00 */
[----:B------:R-:W-:Y:S01]  /*bd30*/  FADD.FTZ R241, R210, R6 ;  /* 0x00000006d2f17221 */ /* 0x000fe20000010000 */
[----:B------:R1:W-:Y:S02]  /*bd40*/  STL [R1+0x8], R0 ;  /* 0x0000080001007387 */ /* 0x0003e40000100800 */
[----:B-1----:R-:W-:-:S05]  /*bd50*/  @P4 BRA `(.L_x_143) ;  /* 0xffffc63000004947 */ /* 0x002fca000383ffff */
.L_x_142:
[----:B--2---:R-:W2:Y:S04]  /*bd60*/  LDL.LU R9, [R1+0x4] ;  /* 0x0000040001097983 */ /* 0x004ea80000300800 */
[----:B------:R-:W1:Y:S04]  /*bd70*/  SHFL.BFLY PT, R0, R241, 0x2, 0x1f ;  /* 0x0c401f00f1007f89 */ /* 0x000e6800000e0000 */
[----:B------:R-:W3:Y:S04]  /*bd80*/  SHFL.BFLY PT, R2, R240, 0x2, 0x1f ;  /* 0x0c401f00f0027f89 */ /* 0x000ee800000e0000 */
[----:B------:R-:W4:Y:S01]  /*bd90*/  S2R R7, SR_TID.X ;  /* 0x0000000000077919 */ /* 0x000f220000002100 */
[----:B------:R-:W4:Y:S01]  /*bda0*/  S2UR UR6, SR_CTAID.Y ;  /* 0x00000000000679c3 */ /* 0x000f220000002600 */
[----:B------:R-:W-:-:S02]  /*bdb0*/  UISETP.NE.AND UP0, UPT, UR10, -0x1, UPT ;  /* 0xffffffff0a00788c */ /* 0x000fc4000bf05270 */
[----:B------:R-:W2:Y:S01]  /*bdc0*/  LDL.LU R8, [R1+0x8] ;  /* 0x0000080001087983 */ /* 0x000ea20000300800 */
[----:B------:R-:W-:Y:S01]  /*bdd0*/  ULDC.64 UR4, c[0x0][0x1e8] ;  /* 0x00007a0000047ab9 */ /* 0x000fe20000000a00 */
[----:B------:R-:W-:Y:S01]  /*bde0*/  BSSY B0, `(.L_x_146) ;  /* 0x00001b0000007945 */ /* 0x000fe20003800000 */
[----:B------:R-:W-:Y:S02]  /*bdf0*/  ULDC UR8, c[0x0][0x214] ;  /* 0x0000850000087ab9 */ /* 0x000fe40000000800 */
[----:B------:R-:W4:Y:S01]  /*be00*/  S2UR UR9, SR_CTAID.X ;  /* 0x00000000000979c3 */ /* 0x000f220000002500 */
[----:B------:R-:W-:Y:S02]  /*be10*/  UMOV UR24, URZ ;  /* 0x0000003f00187c82 */ /* 0x000fe40008000000 */
[----:B------:R-:W-:Y:S02]  /*be20*/  UMOV UR25, URZ ;  /* 0x0000003f00197c82 */ /* 0x000fe40008000000 */
[----:B------:R-:W-:Y:S01]  /*be30*/  @UP0 UIMAD.WIDE.U32 UR14, UR10, UR4, URZ ;  /* 0x000000040a0e02a5 */ /* 0x000fe2000f8e003f */
[----:B-1----:R-:W-:-:S02]  /*be40*/  FADD.FTZ R241, R0, R241 ;  /* 0x000000f100f17221 */ /* 0x002fc40000010000 */
[----:B------:R-:W1:Y:S01]  /*be50*/  S2UR UR11, SR_CTAID.Z ;  /* 0x00000000000b79c3 */ /* 0x000e620000002700 */
[----:B------:R-:W-:Y:S01]  /*be60*/  @UP0 UIMAD UR7, UR10, UR5, UR15 ;  /* 0x000000050a0702a4 */ /* 0x000fe2000f8e020f */
[----:B---3--:R-:W-:Y:S01]  /*be70*/  FADD.FTZ R240, R2, R240 ;  /* 0x000000f002f07221 */ /* 0x008fe20000010000 */
[----:B------:R-:W3:Y:S01]  /*be80*/  SHFL.BFLY PT, R0, R241, 0x1, 0x1f ;  /* 0x0c201f00f1007f89 */ /* 0x000ee200000e0000 */
[----:B------:R-:W-:-:S03]  /*be90*/  ULDC.64 UR4, c[0x0][0x1e0] ;  /* 0x0000780000047ab9 */ /* 0x000fc60000000a00 */
[----:B------:R-:W1:Y:S01]  /*bea0*/  SHFL.BFLY PT, R4, R240, 0x1, 0x1f ;  /* 0x0c201f00f0047f89 */ /* 0x000e6200000e0000 */
[----:B----4-:R-:W-:Y:S02]  /*beb0*/  @!UP0 USHF.R.S32.HI UR12, URZ, 0x1f, UR6 ;  /* 0x0000001f3f0c8899 */ /* 0x010fe40008011406 */
[----:B------:R-:W-:Y:S02]  /*bec0*/  @!UP0 UIMAD.WIDE.U32 UR22, UR6, UR4, URZ ;  /* 0x00000004061682a5 */ /* 0x000fe4000f8e003f */
[----:B------:R-:W-:-:S03]  /*bed0*/  @!UP0 UIMAD UR12, UR12, UR4, URZ ;  /* 0x000000040c0c82a4 */ /* 0x000fc6000f8e023f */
[----:B------:R-:W-:Y:S02]  /*bee0*/  ULDC.U8 UR4, c[0x0][0x329] ;  /* 0x0000ca4000047ab9 */ /* 0x000fe40000000000 */
[----:B------:R-:W-:Y:S02]  /*bef0*/  UISETP.NE.AND UP1, UPT, UR4, URZ, UPT ;  /* 0x0000003f0400728c */ /* 0x000fe4000bf25270 */
[----:B------:R-:W-:Y:S02]  /*bf00*/  @!UP0 UIMAD UR12, UR6, UR5, UR12 ;  /* 0x00000005060c82a4 */ /* 0x000fe4000f8e020c */
[----:B------:R-:W-:Y:S02]  /*bf10*/  @!UP0 UMOV UR14, UR22 ;  /* 0x00000016000e8c82 */ /* 0x000fe40008000000 */
[----:B------:R-:W-:Y:S02]  /*bf20*/  ULDC.U8 UR5, c[0x0][0x328] ;  /* 0x0000ca0000057ab9 */ /* 0x000fe40000000000 */
[----:B------:R-:W-:Y:S01]  /*bf30*/  UISETP.NE.AND UP2, UPT, UR5, URZ, UPT ;  /* 0x0000003f0500728c */ /* 0x000fe2000bf45270 */
[----:B---3--:R-:W-:Y:S01]  /*bf40*/  FADD.FTZ R241, R241, R0 ;  /* 0x00000000f1f17221 */ /* 0x008fe20000010000 */
[----:B------:R-:W-:-:S02]  /*bf50*/  MOV R0, 0x3f800000 ;  /* 0x3f80000000007802 */ /* 0x000fc40000000f00 */
[----:B------:R-:W-:Y:S01]  /*bf60*/  UISETP.NE.OR UP3, UPT, UR4, URZ, !UP2 ;  /* 0x0000003f0400728c */ /* 0x000fe2000d765670 */
[----:B-1----:R-:W-:Y:S01]  /*bf70*/  FADD.FTZ R240, R240, R4 ;  /* 0x00000004f0f07221 */ /* 0x002fe20000010000 */
[----:B------:R-:W-:Y:S01]  /*bf80*/  FSETP.NE.FTZ.AND P5, PT, R241, RZ, PT ;  /* 0x000000fff100720b */ /* 0x000fe20003fb5000 */
[----:B------:R-:W-:Y:S01]  /*bf90*/  @UP1 ULDC UR15, c[0x0][0x210] ;  /* 0x00008400000f1ab9 */ /* 0x000fe20000000800 */
[----:B------:R-:W-:Y:S01]  /*bfa0*/  SHF.R.S32.HI R4, RZ, 0x1f, R7 ;  /* 0x0000001fff047819 */ /* 0x000fe20000011407 */
[----:B------:R-:W-:Y:S01]  /*bfb0*/  ULDC UR5, c[0x0][0x234] ;  /* 0x00008d0000057ab9 */ /* 0x000fe20000000800 */
[----:B------:R-:W-:Y:S01]  /*bfc0*/  FSETP.NE.FTZ.AND P4, PT, R240, RZ, PT ;  /* 0x000000fff000720b */ /* 0x000fe20003f95000 */
[----:B------:R-:W-:Y:S02]  /*bfd0*/  @UP1 UIMAD UR15, UR15, UR8, URZ ;  /* 0x000000080f0f12a4 */ /* 0x000fe4000f8e023f */
[----:B------:R-:W-:Y:S02]  /*bfe0*/  @!UP1 USEL UR15, UR8, UR5, !UP2 ;  /* 0x00000005080f9287 */ /* 0x000fe4000d000000 */
[----:B------:R-:W-:-:S02]  /*bff0*/  ULDC UR4, c[0x0][0x1c0] ;  /* 0x0000700000047ab9 */ /* 0x000fc40000000800 */
[----:B------:R-:W-:Y:S02]  /*c000*/  @UP1 UMOV UR16, 0x1 ;  /* 0x0000000100101882 */ /* 0x000fe40000000000 */
[----:B------:R-:W1:Y:S01]  /*c010*/  @P5 MUFU.RCP R0, R241 ;  /* 0x000000f100005308 */ /* 0x000e620000001000 */
[----:B------:R-:W-:Y:S02]  /*c020*/  @!UP1 UIMAD UR16, UR15, UR4, URZ ;  /* 0x000000040f1092a4 */ /* 0x000fe4000f8e023f */
[----:B------:R-:W-:Y:S02]  /*c030*/  @!UP3 UIMAD UR20, UR6, UR8, URZ ;  /* 0x000000080614b2a4 */ /* 0x000fe4000f8e023f */
[----:B------:R-:W-:Y:S02]  /*c040*/  @UP1 ULDC UR17, c[0x0][0x210] ;  /* 0x0000840000111ab9 */ /* 0x000fe40000000800 */
[----:B------:R-:W-:Y:S02]  /*c050*/  UIMAD UR4, UR6, UR16, URZ ;  /* 0x00000010060472a4 */ /* 0x000fe4000f8e023f */
[----:B------:R-:W-:-:S02]  /*c060*/  @!UP1 UMOV UR17, 0x1 ;  /* 0x0000000100119882 */ /* 0x000fc40000000000 */
[----:B------:R-:W-:Y:S02]  /*c070*/  @!UP3 USEL UR20, UR20, UR10, !UP0 ;  /* 0x0000000a1414b287 */ /* 0x000fe4000c000000 */
[----:B------:R-:W-:Y:S02]  /*c080*/  UIMAD UR9, UR9, UR17, URZ ;  /* 0x00000011090972a4 */ /* 0x000fe4000f8e023f */
[----:B------:R-:W-:Y:S01]  /*c090*/  USEL UR4, UR4, URZ, UP3 ;  /* 0x0000003f04047287 */ /* 0x000fe20009800000 */
[C---:B-1----:R-:W-:Y:S01]  /*c0a0*/  FMUL.FTZ R180, R0.reuse, R180 ;  /* 0x000000b400b47220 */ /* 0x042fe20000410000 */
[----:B------:R-:W-:Y:S01]  /*c0b0*/  USHF.L.U32 UR9, UR9, 0x7, URZ ;  /* 0x0000000709097899 */ /* 0x000fe2000800063f */
[C---:B------:R-:W-:Y:S01]  /*c0c0*/  FMUL.FTZ R188, R0.reuse, R188 ;  /* 0x000000bc00bc7220 */ /* 0x040fe20000410000 */
[----:B------:R-:W-:Y:S01]  /*c0d0*/  UIMAD UR15, UR11, UR15, UR4 ;  /* 0x0000000f0b0f72a4 */ /* 0x000fe2000f8e0204 */
[C---:B------:R-:W-:Y:S01]  /*c0e0*/  FMUL.FTZ R16, R0.reuse, R68 ;  /* 0x0000004400107220 */ /* 0x040fe20000410000 */
[----:B------:R-:W-:Y:S01]  /*c0f0*/  @!UP3 UMOV UR24, UR20 ;  /* 0x000000140018bc82 */ /* 0x000fe20008000000 */
[C---:B------:R-:W-:Y:S01]  /*c100*/  FMUL.FTZ R13, R0.reuse, R69 ;  /* 0x00000045000d7220 */ /* 0x040fe20000410000 */
[----:B------:R-:W-:Y:S01]  /*c110*/  USHF.R.S32.HI UR4, URZ, 0x1f, UR9 ;  /* 0x0000001f3f047899 */ /* 0x000fe20008011409 */
[C---:B------:R-:W-:Y:S01]  /*c120*/  FMUL.FTZ R80, R0.reuse, R80 ;  /* 0x0000005000507220 */ /* 0x040fe20000410000 */
[----:B------:R-:W-:Y:S01]  /*c130*/  @!UP3 USHF.R.S32.HI UR25, URZ, 0x1f, UR20 ;  /* 0x0000001f3f19b899 */ /* 0x000fe20008011414 */
[C---:B------:R-:W-:Y:S01]  /*c140*/  FMUL.FTZ R81, R0.reuse, R81 ;  /* 0x0000005100517220 */ /* 0x040fe20000410000 */
[----:B------:R-:W-:Y:S01]  /*c150*/  F2FP.BF16.PACK_AB R13, R13, R16 ;  /* 0x000000100d0d723e */ /* 0x000fe200000010ff */
[C---:B------:R-:W-:Y:S01]  /*c160*/  FMUL.FTZ R84, R0.reuse, R84 ;  /* 0x0000005400547220 */ /* 0x040fe20000410000 */
[----:B------:R-:W-:Y:S01]  /*c170*/  USHF.R.S32.HI UR5, URZ, 0x1f, UR15 ;  /* 0x0000001f3f057899 */ /* 0x000fe2000801140f */
[C---:B------:R-:W-:Y:S01]  /*c180*/  FMUL.FTZ R23, R0.reuse, R85 ;  /* 0x0000005500177220 */ /* 0x040fe20000410000 */
[----:B------:R-:W-:Y:S01]  /*c190*/  F2FP.BF16.PACK_AB R16, R81, R80 ;  /* 0x000000505110723e */ /* 0x000fe200000010ff */
[C---:B------:R-:W-:Y:S01]  /*c1a0*/  FMUL.FTZ R96, R0.reuse, R96 ;  /* 0x0000006000607220 */ /* 0x040fe20000410000 */
[----:B------:R-:W-:Y:S01]  /*c1b0*/  UIADD3 UR9, UP2, UP1, UR9, UR24, UR15 ;  /* 0x0000001809097290 */ /* 0x000fe2000f95e00f */
[C---:B------:R-:W-:Y:S01]  /*c1c0*/  FMUL.FTZ R20, R0.reuse, R97 ;  /* 0x0000006100147220 */ /* 0x040fe20000410000 */
[----:B------:R-:W-:Y:S01]  /*c1d0*/  F2FP.BF16.PACK_AB R23, R23, R84 ;  /* 0x000000541717723e */ /* 0x000fe200000010ff */
[C---:B------:R-:W-:Y:S01]  /*c1e0*/  FMUL.FTZ R100, R0.reuse, R100 ;  /* 0x0000006400647220 */ /* 0x040fe20000410000 */
[----:B------:R-:W-:Y:S01]  /*c1f0*/  @!UP0 UIADD3 UR7, UR23, UR12, URZ ;  /* 0x0000000c17078290 */ /* 0x000fe2000fffe03f */
[----:B------:R-:W-:Y:S01]  /*c200*/  FMUL.FTZ R66, R0, R101 ;  /* 0x0000006500427220 */ /* 0x000fe20000410000 */
[----:B------:R-:W-:Y:S01]  /*c210*/  F2FP.BF16.PACK_AB R20, R20, R96 ;  /* 0x000000601414723e */ /* 0x000fe200000010ff */
[C---:B------:R-:W-:Y:S01]  /*c220*/  FMUL.FTZ R112, R0.reuse, R112 ;  /* 0x0000007000707220 */ /* 0x040fe20000410000 */
[----:B------:R-:W-:Y:S01]  /*c230*/  UIADD3.X UR4, UR4, UR25, UR5, UP2, UP1 ;  /* 0x0000001904047290 */ /* 0x000fe200097e2405 */
        /* <DEDUP_REMOVED lines=25> */
[----:B------:R-:W-:-:S04]  /*c3d0*/  F2FP.BF16.PACK_AB R34, R34, R196 ;  /* 0x000000c42222723e */ /* 0x000fc800000010ff */
[----:B------:R-:W-:Y:S01]  /*c3e0*/  F2FP.BF16.PACK_AB R30, R30, R164 ;  /* 0x000000a41e1e723e */ /* 0x000fe200000010ff */
[----:B--2---:R-:W1:Y:S04]  /*c3f0*/  SHFL.BFLY PT, R5, R9, 0x2, 0x1f ;  /* 0x0c401f0009057f89 */ /* 0x004e6800000e0000 */
[----:B------:R-:W2:Y:S01]  /*c400*/  SHFL.BFLY PT, R6, R8, 0x2, 0x1f ;  /* 0x0c401f0008067f89 */ /* 0x000ea200000e0000 */
[----:B-1----:R-:W-:-:S05]  /*c410*/  FADD.FTZ R5, R5, R9 ;  /* 0x0000000905057221 */ /* 0x002fca0000010000 */
[----:B------:R-:W1:Y:S01]  /*c420*/  SHFL.BFLY PT, R10, R5, 0x1, 0x1f ;  /* 0x0c201f00050a7f89 */ /* 0x000e6200000e0000 */
[----:B--2---:R-:W-:Y:S01]  /*c430*/  FADD.FTZ R2, R6, R8 ;  /* 0x0000000806027221 */ /* 0x004fe20000010000 */
[CC--:B------:R-:W-:Y:S02]  /*c440*/  LEA.HI R6, R4.reuse, R7.reuse, RZ, 0x2 ;  /* 0x0000000704067211 */ /* 0x0c0fe400078f10ff */
[----:B------:R-:W-:Y:S02]  /*c450*/  LEA.HI R4, R4, R7, RZ, 0x5 ;  /* 0x0000000704047211 */ /* 0x000fe400078f28ff */
[----:B------:R-:W2:Y:S01]  /*c460*/  SHFL.BFLY PT, R9, R2, 0x1, 0x1f ;  /* 0x0c201f0002097f89 */ /* 0x000ea200000e0000 */
[----:B------:R-:W-:-:S04]  /*c470*/  LOP3.LUT R8, R6, 0x3ffffffc, RZ, 0xc0, !PT ;  /* 0x3ffffffc06087812 */ /* 0x000fc800078ec0ff */
[----:B------:R-:W-:Y:S02]  /*c480*/  IADD3 R8, -R8, R7, RZ ;  /* 0x0000000708087210 */ /* 0x000fe40007ffe1ff */
[----:B------:R-:W-:Y:S01]  /*c490*/  SHF.R.S32.HI R7, RZ, 0x5, R4 ;  /* 0x00000005ff077819 */ /* 0x000fe20000011404 */
[----:B-1----:R-:W-:Y:S01]  /*c4a0*/  FADD.FTZ R168, R5, R10 ;  /* 0x0000000a05a87221 */ /* 0x002fe20000010000 */
[----:B------:R-:W-:Y:S01]  /*c4b0*/  MOV R4, 0x3f800000 ;  /* 0x3f80000000047802 */ /* 0x000fe20000000f00 */
[C---:B------:R-:W-:Y:S01]  /*c4c0*/  FMUL.FTZ R5, R0.reuse, R189 ;  /* 0x000000bd00057220 */ /* 0x040fe20000410000 */
[----:B------:R-:W-:Y:S01]  /*c4d0*/  LEA R173, R7, R8, 0x9 ;  /* 0x0000000807ad7211 */ /* 0x000fe200078e48ff */
[----:B------:R-:W-:Y:S01]  /*c4e0*/  FMUL.FTZ R7, R0, R181 ;  /* 0x000000b500077220 */ /* 0x000fe20000410000 */
[----:B------:R-:W-:Y:S02]  /*c4f0*/  FSETP.NE.FTZ.AND P3, PT, R168, RZ, PT ;  /* 0x000000ffa800720b */ /* 0x000fe40003f75000 */
[----:B------:R-:W1:Y:S01]  /*c500*/  @P4 MUFU.RCP R4, R240 ;  /* 0x000000f000044308 */ /* 0x000e620000001000 */
[----:B------:R-:W-:-:S02]  /*c510*/  MOV R0, 0x3f800000 ;  /* 0x3f80000000007802 */ /* 0x000fc40000000f00 */
[----:B------:R-:W-:Y:S02]  /*c520*/  F2FP.BF16.PACK_AB R7, R7, R180 ;  /* 0x000000b40707723e */ /* 0x000fe400000010ff */
[----:B------:R-:W-:Y:S01]  /*c530*/  F2FP.BF16.PACK_AB R5, R5, R188 ;  /* 0x000000bc0505723e */ /* 0x000fe200000010ff */
[----:B--2---:R-:W-:Y:S01]  /*c540*/  FADD.FTZ R169, R2, R9 ;  /* 0x0000000902a97221 */ /* 0x004fe20000010000 */
[----:B------:R-:W-:-:S04]  /*c550*/  MOV R2, 0x3f800000 ;  /* 0x3f80000000027802 */ /* 0x000fc80000000f00 */
[----:B------:R-:W-:Y:S02]  /*c560*/  FSETP.NE.FTZ.AND P0, PT, R169, RZ, PT ;  /* 0x000000ffa900720b */ /* 0x000fe40003f15000 */
[----:B------:R-:W2:Y:S01]  /*c570*/  @P3 MUFU.RCP R2, R168 ;  /* 0x000000a800023308 */ /* 0x000ea20000001000 */
[C---:B-1----:R-:W-:Y:S02]  /*c580*/  FMUL.FTZ R182, R4.reuse, R182 ;  /* 0x000000b604b67220 */ /* 0x042fe40000410000 */
[C---:B------:R-:W-:Y:S02]  /*c590*/  FMUL.FTZ R183, R4.reuse, R183 ;  /* 0x000000b704b77220 */ /* 0x040fe40000410000 */
[C---:B------:R-:W-:Y:S02]  /*c5a0*/  FMUL.FTZ R190, R4.reuse, R190 ;  /* 0x000000be04be7220 */ /* 0x040fe40000410000 */
[C---:B------:R-:W-:Y:S02]  /*c5b0*/  FMUL.FTZ R8, R4.reuse, R191 ;  /* 0x000000bf04087220 */ /* 0x040fe40000410000 */
[----:B------:R-:W-:-:S02]  /*c5c0*/  FMUL.FTZ R70, R4, R70 ;  /* 0x0000004604467220 */ /* 0x000fc40000410000 */
[C---:B------:R-:W-:Y:S01]  /*c5d0*/  FMUL.FTZ R12, R4.reuse, R71 ;  /* 0x00000047040c7220 */ /* 0x040fe20000410000 */
[----:B------:R-:W1:Y:S01]  /*c5e0*/  @P0 MUFU.RCP R0, R169 ;  /* 0x000000a900000308 */ /* 0x000e620000001000 */
[----:B------:R-:W-:Y:S01]  /*c5f0*/  FMUL.FTZ R82, R4, R82 ;  /* 0x0000005204527220 */ /* 0x000fe20000410000 */
[----:B------:R-:W-:Y:S01]  /*c600*/  F2FP.BF16.PACK_AB R8, R8, R190 ;  /* 0x000000be0808723e */ /* 0x000fe200000010ff */
[----:B------:R-:W-:Y:S01]  /*c610*/  FMUL.FTZ R15, R4, R83 ;  /* 0x00000053040f7220 */ /* 0x000fe20000410000 */
        /* <DEDUP_REMOVED lines=37> */
[C---:B--2---:R-:W-:Y:S01]  /*c870*/  FMUL.FTZ R176, R2.reuse, R176 ;  /* 0x000000b002b07220 */ /* 0x044fe20000410000 */
[----:B------:R-:W-:Y:S01]  /*c880*/  F2FP.BF16.PACK_AB R33, R33, R198 ;  /* 0x000000c62121723e */ /* 0x000fe200000010ff */
        /* <DEDUP_REMOVED lines=51> */
[----:B------:R-:W-:Y:S01]  /*cbc0*/  FMUL.FTZ R187, R0, R187 ;  /* 0x000000bb00bb7220 */ /* 0x000fe20000410000 */
        /* <DEDUP_REMOVED lines=8> */
[----:B------:R-:W-:Y:S01]  /*cc50*/  F2FP.BF16.PACK_AB R14, R187, R14 ;  /* 0x0000000ebb0e723e */ /* 0x000fe200000010ff */
        /* <DEDUP_REMOVED lines=10> */
[----:B------:R-:W-:Y:S01]  /*cd00*/  FMUL.FTZ R107, R0, R107 ;  /* 0x0000006b006b7220 */ /* 0x000fe20000410000 */
        /* <DEDUP_REMOVED lines=29> */
[----:B------:R-:W-:Y:S02]  /*cee0*/  SHF.L.U32 R0, R4, 0x6, RZ ;  /* 0x0000000604007819 */ /* 0x000fe400000006ff */
[----:B------:R-:W-:-:S02]  /*cef0*/  F2FP.BF16.PACK_AB R31, R163, R31 ;  /* 0x0000001fa31f723e */ /* 0x000fc400000010ff */
[----:B------:R-:W-:Y:S02]  /*cf00*/  LOP3.LUT R0, R0, 0x1c0, RZ, 0xc0, !PT ;  /* 0x000001c000007812 */ /* 0x000fe400078ec0ff */
[----:B------:R-:W-:Y:S02]  /*cf10*/  F2FP.BF16.PACK_AB R27, R203, R27 ;  /* 0x0000001bcb1b723e */ /* 0x000fe400000010ff */
        /* <DEDUP_REMOVED lines=74> */
[----:B------:R-:W-:Y:S01]  /*d3c0*/  STS [R8+0x6400], R39 ;  /* 0x0064002708007388 */ /* 0x000fe20000000800 */
[----:B-1----:R-:W1:Y:S03]  /*d3d0*/  @P5 MUFU.LG2 R4, R241 ;  /* 0x000000f100045308 */ /* 0x002e660000000c00 */
[----:B------:R-:W-:Y:S04]  /*d3e0*/  STS [R9+0x6000], R36 ;  /* 0x0060002409007388 */ /* 0x000fe80000000800 */
[----:B------:R3:W-:Y:S01]  /*d3f0*/  STS [R9+0x6400], R35 ;  /* 0x0064002309007388 */ /* 0x0007e20000000800 */
[----:B--2---:R-:W-:-:S03]  /*d400*/  @P4 FMUL.FTZ R5, R5, 0.69314718246459960938 ;  /* 0x3f31721805054820 */ /* 0x004fc60000410000 */
[----:B------:R-:W-:Y:S01]  /*d410*/  STS [R7+0x4000], R34 ;  /* 0x0040002207007388 */ /* 0x000fe20000000800 */
[----:B-----5:R-:W-:-:S03]  /*d420*/  @P4 FFMA.FTZ R13, R171, c[0x0][0x238], R5 ;  /* 0x00008e00ab0d4a23 */ /* 0x020fc60000010005 */
[----:B------:R-:W-:Y:S04]  /*d430*/  STS [R7+0x4400], R33 ;  /* 0x0044002107007388 */ /* 0x000fe80000000800 */
[----:B------:R-:W-:Y:S04]  /*d440*/  STS [R6+0x4000], R30 ;  /* 0x0040001e06007388 */ /* 0x000fe80000000800 */
[----:B------:R-:W-:Y:S04]  /*d450*/  STS [R6+0x4400], R29 ;  /* 0x0044001d06007388 */ /* 0x000fe80000000800 */
[----:B------:R-:W-:Y:S04]  /*d460*/  STS [R7+0x6000], R32 ;  /* 0x0060002007007388 */ /* 0x000fe80000000800 */
[----:B------:R2:W-:Y:S01]  /*d470*/  STS [R7+0x6400], R31 ;  /* 0x0064001f07007388 */ /* 0x0005e20000000800 */
[----:B---3--:R-:W-:-:S03]  /*d480*/  MOV R9, 0x7f800000 ;  /* 0x7f80000000097802 */ /* 0x008fc60000000f00 */
[----:B------:R-:W-:Y:S04]  /*d490*/  STS [R6+0x6000], R28 ;  /* 0x0060001c06007388 */ /* 0x000fe80000000800 */
[----:B------:R1:W-:Y:S04]  /*d4a0*/  STS [R6+0x6400], R27 ;  /* 0x0064001b06007388 */ /* 0x0003e80000000800 */
[----:B------:R-:W-:Y:S06]  /*d4b0*/  BAR.SYNC.DEFER_BLOCKING 0x0 ;  /* 0x0000000000007b1d */ /* 0x000fec0000010000 */
[----:B------:R-:W3:Y:S01]  /*d4c0*/  S2R R15, SR_TID.X ;  /* 0x00000000000f7919 */ /* 0x000ee20000002100 */
[----:B--2---:R-:W2:Y:S01]  /*d4d0*/  @P0 MUFU.LG2 R7, R169 ;  /* 0x000000a900070308 */ /* 0x004ea20000000c00 */
[----:B-1----:R-:W-:-:S02]  /*d4e0*/  @P5 FMUL.FTZ R6, R4, 0.69314718246459960938 ;  /* 0x3f31721804065820 */ /* 0x002fc40000410000 */
[----:B------:R-:W-:Y:S01]  /*d4f0*/  @P3 FMUL.FTZ R4, R2, 0.69314718246459960938 ;  /* 0x3f31721802043820 */ /* 0x000fe20000410000 */
[----:B------:R1:W4:Y:S01]  /*d500*/  LDS.128 R20, [R239] ;  /* 0x00000000ef147984 */ /* 0x0003220000000c00 */
[----:B------:R-:W-:Y:S02]  /*d510*/  @P5 FFMA.FTZ R14, R172, c[0x0][0x238], R6 ;  /* 0x00008e00ac0e5a23 */ /* 0x000fe40000010006 */
[----:B------:R-:W-:Y:S01]  /*d520*/  @P3 FFMA.FTZ R12, R170, c[0x0][0x238], R4 ;  /* 0x00008e00aa0c3a23 */ /* 0x000fe20000010004 */
[----:B------:R1:W1:Y:S01]  /*d530*/  LDS.128 R28, [R239+0x800] ;  /* 0x00080000ef1c7984 */ /* 0x0002620000000c00 */
[----:B--2---:R-:W-:Y:S01]  /*d540*/  @P0 FMUL.FTZ R2, R7, 0.69314718246459960938 ;  /* 0x3f31721807020820 */ /* 0x004fe20000410000 */
[----:B---3--:R-:W-:Y:S02]  /*d550*/  SHF.R.S32.HI R80, RZ, 0x1f, R15 ;  /* 0x0000001fff507819 */ /* 0x008fe4000001140f */
[----:B------:R2:W3:Y:S01]  /*d560*/  LDS.128 R36, [R239+0x1000] ;  /* 0x00100000ef247984 */ /* 0x0004e20000000c00 */
[----:B------:R-:W-:Y:S01]  /*d570*/  @P0 FFMA.FTZ R9, R3, c[0x0][0x238], R2 ;  /* 0x00008e0003090a23 */ /* 0x000fe20000010002 */
[----:B------:R-:W-:-:S02]  /*d580*/  LEA.HI R0, R80, R15, RZ, 0x5 ;  /* 0x0000000f50007211 */ /* 0x000fc400078f28ff */
[----:B------:R2:W1:Y:S02]  /*d590*/  LDS.128 R44, [R239+0x1800] ;  /* 0x00180000ef2c7984 */ /* 0x0004640000000c00 */
[----:B------:R-:W-:Y:S02]  /*d5a0*/  LOP3.LUT R0, R0, 0xffffffe0, RZ, 0xc0, !PT ;  /* 0xffffffe000007812 */ /* 0x000fe400078ec0ff */
[----:B------:R2:W1:Y:S02]  /*d5b0*/  LDS.128 R52, [R239+0x2000] ;  /* 0x00200000ef347984 */ /* 0x0004640000000c00 */
        /* <DEDUP_REMOVED lines=14> */
[----:B---34-:R-:W3:Y:S01]  /*d6a0*/  LDL.LU R174, [R1+0x4c] ;  /* 0x00004c0001ae7983 */ /* 0x018ee20000300800 */
[----:B------:R-:W-:-:S04]  /*d6b0*/  SHF.R.S32.HI R2, RZ, 0x1f, R0 ;  /* 0x0000001fff027819 */ /* 0x000fc80000011400 */
[----:B------:R-:W-:-:S04]  /*d6c0*/  LEA.HI R0, R2, R0, RZ, 0x2 ;  /* 0x0000000002007211 */ /* 0x000fc800078f10ff */
[----:B------:R-:W-:-:S05]  /*d6d0*/  SHF.R.S32.HI R0, RZ, 0x2, R0 ;  /* 0x00000002ff007819 */ /* 0x000fca0000011400 */
[----:B---3--:R-:W-:-:S05]  /*d6e0*/  IMAD R0, R174, 0x10, R0 ;  /* 0x00000010ae007824 */ /* 0x008fca00078e0200 */
        /* <DEDUP_REMOVED lines=31> */
.L_x_147:
[----:B---34-:R-:W-:Y:S05]  /*d8e0*/  BSYNC B0 ;  /* 0x0000000000007941 */ /* 0x018fea0003800000 */
.L_x_146:
[----:B------:R-:W3:Y:S04]  /*d8f0*/  LDL.64 R82, [R1+0x10] ;  /* 0x0000100001527983 */ /* 0x000ee80000100a00 */
[----:B------:R4:W5:Y:S04]  /*d900*/  LDL.64 R84, [R1+0x18] ;  /* 0x0000180001547983 */ /* 0x0009680000100a00 */
[----:B------:R4:W5:Y:S04]  /*d910*/  LDL R12, [R1+0x20] ;  /* 0x00002000010c7983 */ /* 0x0009680000100800 */
[----:B------:R-:W2:Y:S01]  /*d920*/  S2R R10, SR_CTAID.Z ;  /* 0x00000000000a7919 */ /* 0x000ea20000002700 */
[----:B------:R-:W-:Y:S01]  /*d930*/  LEA.HI R3, R80, R15, RZ, 0x3 ;  /* 0x0000000f50037211 */ /* 0x000fe200078f18ff */
[----:B------:R-:W-:-:S02]  /*d940*/  USHF.R.S32.HI UR6, URZ, 0x1f, UR11 ;  /* 0x0000001f3f067899 */ /* 0x000fc4000801140b */
[----:B------:R-:W-:Y:S01]  /*d950*/  ULDC.64 UR4, c[0x0][0x1f0] ;  /* 0x00007c0000047ab9 */ /* 0x000fe20000000a00 */
[----:B------:R-:W-:Y:S01]  /*d960*/  SHF.R.S32.HI R7, RZ, 0x3, R3 ;  /* 0x00000003ff077819 */ /* 0x000fe20000011403 */
[----:B------:R-:W-:-:S04]  /*d970*/  UIMAD UR4, UR6, UR4, URZ ;  /* 0x00000004060472a4 */ /* 0x000fc8000f8e023f */
[----:B------:R-:W-:Y:S01]  /*d980*/  UIMAD UR4, UR11, UR5, UR4 ;  /* 0x000000050b0472a4 */ /* 0x000fe2000f8e0204 */
[----:B------:R-:W-:Y:S01]  /*d990*/  BSSY B0, `(.L_x_148) ;  /* 0x0000013000007945 */ /* 0x000fe20003800000 */
[----:B---3--:R-:W-:Y:S02]  /*d9a0*/  SHF.R.S32.HI R0, RZ, 0x1f, R82 ;  /* 0x0000001fff007819 */ /* 0x008fe40000011452 */
[----:B------:R-:W-:-:S04]  /*d9b0*/  IADD3 R2, P0, R82, UR14, RZ ;  /* 0x0000000e52027c10 */ /* 0x000fc8000ff1e0ff */
[----:B------:R-:W-:Y:S02]  /*d9c0*/  IADD3.X R3, R0, UR7, RZ, P0, !PT ;  /* 0x0000000700037c10 */ /* 0x000fe400087fe4ff */
[----:B------:R-:W-:-:S03]  /*d9d0*/  ISETP.GE.AND P0, PT, R7, UR13, PT ;  /* 0x0000000d07007c0c */ /* 0x000fc6000bf06270 */
[----:B--2---:R-:W-:-:S05]  /*d9e0*/  IMAD.WIDE.U32 R10, R10, c[0x0][0x1f0], R2 ;  /* 0x00007c000a0a7a25 */ /* 0x004fca00078e0002 */
[----:B------:R-:W-:-:S05]  /*d9f0*/  IADD3 R9, R11, UR4, RZ ;  /* 0x000000040b097c10 */ /* 0x000fca000fffe0ff */
[----:B------:R-:W-:Y:S05]  /*da00*/  @P0 BRA `(.L_x_149) ;  /* 0x000000b000000947 */ /* 0x000fea0003800000 */
[----:B----45:R-:W-:Y:S01]  /*da10*/  IMAD R0, R85, c[0x0][0x1e8], RZ ;  /* 0x00007a0055007a24 */ /* 0x030fe200078e02ff */
[----:B------:R-:W-:Y:S01]  /*da20*/  ISETP.GE.AND P2, PT, R82, c[0x0][0x220], PT ;  /* 0x0000880052007a0c */ /* 0x000fe20003f46270 */
[----:B------:R-:W-:Y:S01]  /*da30*/  IMAD.MOV.U32 R8, RZ, RZ, R10 ;  /* 0x000000ffff087224 */ /* 0x000fe200078e000a */
[----:B------:R-:W-:Y:S01]  /*da40*/  ISETP.GE.AND P1, PT, R12, c[0x0][0x220], PT ;  /* 0x000088000c007a0c */ /* 0x000fe20003f26270 */
[C---:B------:R-:W-:Y:S02]  /*da50*/  IMAD R0, R84.reuse, c[0x0][0x1ec], R0 ;  /* 0x00007b0054007a24 */ /* 0x040fe400078e0200 */
[----:B------:R-:W-:-:S05]  /*da60*/  IMAD.WIDE.U32 R4, R84, c[0x0][0x1e8], R8 ;  /* 0x00007a0054047a25 */ /* 0x000fca00078e0008 */
[----:B------:R-:W-:Y:S02]  /*da70*/  IADD3 R0, R5, R0, RZ ;  /* 0x0000000005007210 */ /* 0x000fe40007ffe0ff */
[----:B------:R-:W-:-:S04]  /*da80*/  LEA R2, P0, R4, c[0x0][0x1d0], 0x1 ;  /* 0x0000740004027a11 */ /* 0x000fc800078008ff */
[----:B------:R-:W-:-:S05]  /*da90*/  LEA.HI.X R3, R4, c[0x0][0x1d4], R0, 0x1, P0 ;  /* 0x0000750004037a11 */ /* 0x000fca00000f0c00 */
[----:B------:R2:W-:Y:S04]  /*daa0*/  @!P2 STG.E.128 [R2.64], R20 ;  /* 0x000000140200a986 */ /* 0x0005e8000c101d12 */
[----:B-1----:R2:W-:Y:S02]  /*dab0*/  @!P1 STG.E.128 [R2.64+0x80], R16 ;  /* 0x0000801002009986 */ /* 0x0025e4000c101d12 */
.L_x_149:
[----:B----4-:R-:W-:Y:S05]  /*dac0*/  BSYNC B0 ;  /* 0x0000000000007941 */ /* 0x010fea0003800000 */
.L_x_148:
[----:B------:R-:W-:Y:S01]  /*dad0*/  IADD3 R0, R7, 0x10, RZ ;  /* 0x0000001007007810 */ /* 0x000fe20007ffe0ff */
[----:B------:R-:W-:Y:S03]  /*dae0*/  BSSY B0, `(.L_x_150) ;  /* 0x0000011000007945 */ /* 0x000fe60003800000 */
[----:B------:R-:W-:-:S13]  /*daf0*/  ISETP.GE.AND P0, PT, R0, UR13, PT ;  /* 0x0000000d00007c0c */ /* 0x000fda000bf06270 */
[----:B------:R-:W-:Y:S05]  /*db00*/  @P0 BRA `(.L_x_151) ;  /* 0x000000e000000947 */ /* 0x000fea0003800000 */
[----:B-----5:R-:W-:Y:S01]  /*db10*/  IADD3 R6, P0, R84, 0x10, RZ ;  /* 0x0000001054067810 */ /* 0x020fe20007f1e0ff */
[----:B--2---:R-:W-:Y:S01]  /*db20*/  IMAD.MOV.U32 R2, RZ, RZ, R10 ;  /* 0x000000ffff027224 */ /* 0x004fe200078e000a */
[----:B------:R-:W-:Y:S02]  /*db30*/  MOV R3, R9 ;  /* 0x0000000900037202 */ /* 0x000fe40000000f00 */
[----:B------:R-:W-:Y:S01]  /*db40*/  ISETP.GE.AND P1, PT, R82, c[0x0][0x220], PT ;  /* 0x0000880052007a0c */ /* 0x000fe20003f26270 */
[----:B------:R-:W-:Y:S01]  /*db50*/  IMAD.X R0, RZ, RZ, R85, P0 ;  /* 0x000000ffff007224 */ /* 0x000fe200000e0655 */
[----:B------:R-:W-:Y:S01]  /*db60*/  ISETP.GE.AND P0, PT, R12, c[0x0][0x220], PT ;  /* 0x000088000c007a0c */ /* 0x000fe20003f06270 */
[----:B------:R-:W-:-:S04]  /*db70*/  IMAD.WIDE.U32 R4, R6, c[0x0][0x1e8], R2 ;  /* 0x00007a0006047a25 */ /* 0x000fc800078e0002 */
[----:B------:R-:W-:Y:S01]  /*db80*/  IMAD R0, R0, c[0x0][0x1e8], RZ ;  /* 0x00007a0000007a24 */ /* 0x000fe200078e02ff */
[----:B------:R-:W-:-:S03]  /*db90*/  LEA R2, P2, R4, c[0x0][0x1d0], 0x1 ;  /* 0x0000740004027a11 */ /* 0x000fc600078408ff */
[----:B------:R-:W-:-:S04]  /*dba0*/  IMAD R0, R6, c[0x0][0x1ec], R0 ;  /* 0x00007b0006007a24 */ /* 0x000fc800078e0200 */
[----:B------:R-:W-:-:S05]  /*dbb0*/  IMAD.IADD R0, R5, 0x1, R0 ;  /* 0x0000000105007824 */ /* 0x000fca00078e0200 */
[----:B------:R-:W-:-:S05]  /*dbc0*/  LEA.HI.X R3, R4, c[0x0][0x1d4], R0, 0x1, P2 ;  /* 0x0000750004037a11 */ /* 0x000fca00010f0c00 */
[----:B-1----:R1:W-:Y:S04]  /*dbd0*/  @!P1 STG.E.128 [R2.64], R28 ;  /* 0x0000001c02009986 */ /* 0x0023e8000c101d12 */
[----:B------:R1:W-:Y:S02]  /*dbe0*/  @!P0 STG.E.128 [R2.64+0x80], R24 ;  /* 0x0000801802008986 */ /* 0x0003e4000c101d12 */
.L_x_151:
[----:B------:R-:W-:Y:S05]  /*dbf0*/  BSYNC B0 ;  /* 0x0000000000007941 */ /* 0x000fea0003800000 */
.L_x_150:
[----:B------:R-:W-:Y:S01]  /*dc00*/  IADD3 R0, R7, 0x20, RZ ;  /* 0x0000002007007810 */ /* 0x000fe20007ffe0ff */
[----:B------:R-:W-:Y:S03]  /*dc10*/  BSSY B0, `(.L_x_152) ;  /* 0x0000011000007945 */ /* 0x000fe60003800000 */
[----:B------:R-:W-:-:S13]  /*dc20*/  ISETP.GE.AND P0, PT, R0, UR13, PT ;  /* 0x0000000d00007c0c */ /* 0x000fda000bf06270 */
[----:B------:R-:W-:Y:S05]  /*dc30*/  @P0 BRA `(.L_x_153) ;  /* 0x000000e000000947 */ /* 0x000fea0003800000 */
[----:B-----5:R-:W-:Y:S01]  /*dc40*/  IADD3 R6, P0, R84, 0x20, RZ ;  /* 0x0000002054067810 */ /* 0x020fe20007f1e0ff */
[----:B-12---:R-:W-:Y:S01]  /*dc50*/  IMAD.MOV.U32 R2, RZ, RZ, R10 ;  /* 0x000000ffff027224 */ /* 0x006fe200078e000a */
        /* <DEDUP_REMOVED lines=10> */
[----:B------:R1:W-:Y:S04]  /*dd00*/  @!P1 STG.E.128 [R2.64], R36 ;  /* 0x0000002402009986 */ /* 0x0003e8000c101d12 */
[----:B------:R1:W-:Y:S02]  /*dd10*/  @!P0 STG.E.128 [R2.64+0x80], R32 ;  /* 0x0000802002008986 */ /* 0x0003e4000c101d12 */
.L_x_153:
[----:B------:R-:W-:Y:S05]  /*dd20*/  BSYNC B0 ;  /* 0x0000000000007941 */ /* 0x000fea0003800000 */
.L_x_152:
        /* <DEDUP_REMOVED lines=18> */
.L_x_155:
[----:B------:R-:W-:Y:S05]  /*de50*/  BSYNC B0 ;  /* 0x0000000000007941 */ /* 0x000fea0003800000 */
.L_x_154:
        /* <DEDUP_REMOVED lines=18> */
.L_x_157:
[----:B------:R-:W-:Y:S05]  /*df80*/  BSYNC B0 ;  /* 0x0000000000007941 */ /* 0x000fea0003800000 */
.L_x_156:
        /* <DEDUP_REMOVED lines=18> */
.L_x_159:
[----:B------:R-:W-:Y:S05]  /*e0b0*/  BSYNC B0 ;  /* 0x0000000000007941 */ /* 0x000fea0003800000 */
.L_x_158:
        /* <DEDUP_REMOVED lines=18> */
.L_x_161:
[----:B------:R-:W-:Y:S05]  /*e1e0*/  BSYNC B0 ;  /* 0x0000000000007941 */ /* 0x000fea0003800000 */
.L_x_160:
[----:B------:R-:W3:Y:S02]  /*e1f0*/  LDL.LU R0, [R1+0x48] ;  /* 0x0000480001007983 */ /* 0x000ee40000300800 */
[----:B---3--:R-:W-:-:S13]  /*e200*/  ISETP.GE.AND P0, PT, R0, UR13, PT ;  /* 0x0000000d00007c0c */ /* 0x008fda000bf06270 */
[----:B------:R-:W-:Y:S05]  /*e210*/  @P0 EXIT ;  /* 0x000000000000094d */ /* 0x000fea0003800000 */
[----:B-----5:R-:W-:Y:S01]  /*e220*/  IADD3 R6, P0, R84, 0x70, RZ ;  /* 0x0000007054067810 */ /* 0x020fe20007f1e0ff */
[----:B-12---:R-:W-:Y:S01]  /*e230*/  IMAD.MOV.U32 R2, RZ, RZ, R10 ;  /* 0x000000ffff027224 */ /* 0x006fe200078e000a */
[----:B------:R-:W-:-:S03]  /*e240*/  MOV R3, R9 ;  /* 0x0000000900037202 */ /* 0x000fc60000000f00 */
        /* <DEDUP_REMOVED lines=8> */
[----:B------:R1:W-:Y:S01]  /*e2d0*/  @!P0 STG.E.128 [R2.64], R76 ;  /* 0x0000004c02008986 */ /* 0x0003e2000c101d12 */
[----:B------:R-:W-:-:S13]  /*e2e0*/  ISETP.GE.AND P0, PT, R12, c[0x0][0x220], PT ;  /* 0x000088000c007a0c */ /* 0x000fda0003f06270 */
[----:B------:R-:W-:Y:S05]  /*e2f0*/  @P0 EXIT ;  /* 0x000000000000094d */ /* 0x000fea0003800000 */
[----:B------:R-:W-:Y:S01]  /*e300*/  STG.E.128 [R2.64+0x80], R72 ;  /* 0x0000804802007986 */ /* 0x000fe2000c101d12 */
[----:B------:R-:W-:Y:S05]  /*e310*/  EXIT ;  /* 0x000000000000794d */ /* 0x000fea0003800000 */
.L_x_104:
[----:B------:R-:W-:Y:S01]  /*e320*/  UISETP.NE.AND UP4, UPT, UR10, -0x1, UPT ;  /* 0xffffffff0a00788c */ /* 0x000fe2000bf85270 */
[----:B-1----:R-:W-:Y:S01]  /*e330*/  SHF.R.S32.HI R8, RZ, 0x1f, R155 ;  /* 0x0000001fff087819 */ /* 0x002fe2000001149b */
[----:B------:R-:W-:Y:S01]  /*e340*/  ULDC.U8 UR17, c[0x0][0x329] ;  /* 0x0000ca4000117ab9 */ /* 0x000fe20000000000 */
[----:B------:R-:W1:Y:S01]  /*e350*/  S2R R12, SR_CTAID.Z ;  /* 0x00000000000c7919 */ /* 0x000e620000002700 */
[----:B------:R-:W-:Y:S01]  /*e360*/  UISETP.NE.AND UP1, UPT, UR17, URZ, UPT ;  /* 0x0000003f1100728c */ /* 0x000fe2000bf25270 */
[----:B------:R-:W-:Y:S01]  /*e370*/  LEA.HI R8, R8, R155, RZ, 0x3 ;  /* 0x0000009b08087211 */ /* 0x000fe200078f18ff */
[----:B------:R-:W-:Y:S01]  /*e380*/  ULDC.64 UR4, c[0x0][0x1e0] ;  /* 0x0000780000047ab9 */ /* 0x000fe20000000a00 */
[----:B------:R-:W2:Y:S01]  /*e390*/  S2R R6, SR_CTAID.X ;  /* 0x0000000000067919 */ /* 0x000ea20000002500 */
[----:B------:R-:W-:Y:S01]  /*e3a0*/  ULDC.64 UR6, c[0x0][0x1e8] ;  /* 0x00007a0000067ab9 */ /* 0x000fe20000000a00 */
[----:B------:R-:W-:Y:S01]  /*e3b0*/  LOP3.LUT R0, R8, 0xfffffff8, RZ, 0xc0, !PT ;  /* 0xfffffff808007812 */ /* 0x000fe200078ec0ff */
[----:B------:R-:W-:Y:S01]  /*e3c0*/  ULDC.U8 UR20, c[0x0][0x328] ;  /* 0x0000ca0000147ab9 */ /* 0x000fe20000000000 */
[----:B------:R-:W-:Y:S01]  /*e3d0*/  SHF.R.S32.HI R8, RZ, 0x3, R8 ;  /* 0x00000003ff087819 */ /* 0x000fe20000011408 */
[----:B------:R-:W-:Y:S01]  /*e3e0*/  @!UP4 USHF.R.S32.HI UR21, URZ, 0x1f, UR11 ;  /* 0x0000001f3f15c899 */ /* 0x000fe2000801140b */
[----:B------:R-:W-:Y:S01]  /*e3f0*/  BSSY B0, `(.L_x_162) ;  /* 0x000003d000007945 */ /* 0x000fe20003800000 */
[----:B------:R-:W-:Y:S01]  /*e400*/  USHF.R.S32.HI UR15, URZ, 0x1f, UR12 ;  /* 0x0000001f3f0f7899 */ /* 0x000fe2000801140c */
[----:B------:R-:W-:Y:S01]  /*e410*/  IMAD.IADD R15, R155, 0x1, -R0 ;  /* 0x000000019b0f7824 */ /* 0x000fe200078e0a00 */
[----:B------:R-:W-:Y:S01]  /*e420*/  @!UP4 UIMAD UR21, UR21, UR4, URZ ;  /* 0x000000041515c2a4 */ /* 0x000fe2000f8e023f */
[----:B------:R-:W-:Y:S01]  /*e430*/  SHF.R.S32.HI R9, RZ, 0x1f, R8 ;  /* 0x0000001fff097819 */ /* 0x000fe20000011408 */
[----:B------:R-:W-:Y:S01]  /*e440*/  @UP4 UIMAD.WIDE.U32 UR8, UR10, UR6, URZ ;  /* 0x000000060a0842a5 */ /* 0x000fe2000f8e003f */
[----:B------:R-:W-:Y:S01]  /*e450*/  IMAD.SHL.U32 R14, R15, 0x8, RZ ;  /* 0x000000080f0e7824 */ /* 0x000fe200078e00ff */
[----:B------:R-:W-:-:S02]  /*e460*/  UISETP.NE.AND UP3, UPT, UR20, URZ, UPT ;  /* 0x0000003f1400728c */ /* 0x000fc4000bf65270 */
[----:B------:R-:W-:Y:S02]  /*e470*/  @!UP4 UIMAD.WIDE.U32 UR22, UR11, UR4, URZ ;  /* 0x000000040b16c2a5 */ /* 0x000fe4000f8e003f */
[----:B------:R-:W-:Y:S01]  /*e480*/  @!UP4 UIMAD UR21, UR11, UR5, UR21 ;  /* 0x000000050b15c2a4 */ /* 0x000fe2000f8e0215 */
[----:B------:R-:W-:Y:S01]  /*e490*/  IADD3 R23, R14, 0x40, RZ ;  /* 0x000000400e177810 */ /* 0x000fe20007ffe0ff */
[----:B------:R-:W-:Y:S02]  /*e4a0*/  UISETP.NE.OR UP2, UPT, UR17, URZ, !UP3 ;  /* 0x0000003f1100728c */ /* 0x000fe4000df45670 */
[----:B------:R-:W-:Y:S02]  /*e4b0*/  ULDC.64 UR4, c[0x0][0x1f0] ;  /* 0x00007c0000047ab9 */ /* 0x000fe40000000a00 */
[----:B------:R-:W-:Y:S01]  /*e4c0*/  UIMAD UR4, UR15, UR4, URZ ;  /* 0x000000040f0472a4 */ /* 0x000fe2000f8e023f */
[----:B--2---:R-:W-:Y:S01]  /*e4d0*/  IMAD.WIDE R6, R6, 0x80, R8 ;  /* 0x0000008006067825 */ /* 0x004fe200078e0208 */
[----:B------:R-:W-:-:S02]  /*e4e0*/  @UP4 UIMAD UR7, UR10, UR7, UR9 ;  /* 0x000000070a0742a4 */ /* 0x000fc4000f8e0209 */
        /* <DEDUP_REMOVED lines=34> */
[----:B------:R-:W-:Y:S01]  /*e710*/  IMAD R0, R7, c[0x0][0x1e8], RZ ;  /* 0x00007a0007007a24 */ /* 0x000fe200078e02ff */
        /* <DEDUP_REMOVED lines=8> */
[----:B------:R1:W-:Y:S04]  /*e7a0*/  @!P1 STG.E.128 [R2.64], RZ ;  /* 0x000000ff02009986 */ /* 0x0003e8000c101d12 */
[----:B------:R1:W-:Y:S02]  /*e7b0*/  @!P0 STG.E.128 [R2.64+0x80], RZ ;  /* 0x000080ff02008986 */ /* 0x0003e4000c101d12 */
.L_x_163:
[----:B------:R-:W-:Y:S05]  /*e7c0*/  BSYNC B0 ;  /* 0x0000000000007941 */ /* 0x000fea0003800000 */
.L_x_162:
[----:B------:R-:W-:Y:S01]  /*e7d0*/  IADD3 R22, R8, 0x10, RZ ;  /* 0x0000001008167810 */ /* 0x000fe20007ffe0ff */
[----:B------:R-:W-:Y:S03]  /*e7e0*/  BSSY B0, `(.L_x_164) ;  /* 0x0000011000007945 */ /* 0x000fe60003800000 */
[----:B------:R-:W-:-:S13]  /*e7f0*/  ISETP.GE.AND P0, PT, R22, UR16, PT ;  /* 0x0000001016007c0c */ /* 0x000fda000bf06270 */
[----:B------:R-:W-:Y:S05]  /*e800*/  @P0 BRA `(.L_x_165) ;  /* 0x000000e000000947 */ /* 0x000fea0003800000 */
[----:B------:R-:W-:Y:S01]  /*e810*/  IADD3 R0, P0, R6, 0x10, RZ ;  /* 0x0000001006007810 */ /* 0x000fe20007f1e0ff */
[----:B------:R-:W-:Y:S01]  /*e820*/  IMAD.MOV.U32 R4, RZ, RZ, R12 ;  /* 0x000000ffff047224 */ /* 0x000fe200078e000c */
[----:B------:R-:W-:Y:S02]  /*e830*/  MOV R5, R11 ;  /* 0x0000000b00057202 */ /* 0x000fe40000000f00 */
[----:B------:R-:W-:Y:S01]  /*e840*/  ISETP.GE.AND P1, PT, R14, c[0x0][0x220], PT ;  /* 0x000088000e007a0c */ /* 0x000fe20003f26270 */
[----:B-1----:R-:W-:Y:S01]  /*e850*/  IMAD.X R2, RZ, RZ, R7, P0 ;  /* 0x000000ffff027224 */ /* 0x002fe200000e0607 */
[----:B------:R-:W-:Y:S01]  /*e860*/  ISETP.GE.AND P0, PT, R23, c[0x0][0x220], PT ;  /* 0x0000880017007a0c */ /* 0x000fe20003f06270 */
[----:B------:R-:W-:-:S04]  /*e870*/  IMAD.WIDE.U32 R4, R0, c[0x0][0x1e8], R4 ;  /* 0x00007a0000047a25 */ /* 0x000fc800078e0004 */
[----:B------:R-:W-:-:S04]  /*e880*/  IMAD R2, R2, c[0x0][0x1e8], RZ ;  /* 0x00007a0002027a24 */ /* 0x000fc800078e02ff */
[----:B------:R-:W-:Y:S01]  /*e890*/  IMAD R0, R0, c[0x0][0x1ec], R2 ;  /* 0x00007b0000007a24 */ /* 0x000fe200078e0202 */
[----:B------:R-:W-:-:S03]  /*e8a0*/  LEA R2, P2, R4, c[0x0][0x1d0], 0x1 ;  /* 0x0000740004027a11 */ /* 0x000fc600078408ff */
[----:B------:R-:W-:-:S05]  /*e8b0*/  IMAD.IADD R0, R5, 0x1, R0 ;  /* 0x0000000105007824 */ /* 0x000fca00078e0200 */
[----:B------:R-:W-:-:S05]  /*e8c0*/  LEA.HI.X R3, R4, c[0x0][0x1d4], R0, 0x1, P2 ;  /* 0x0000750004037a11 */ /* 0x000fca00010f0c00 */
[----:B------:R1:W-:Y:S04]  /*e8d0*/  @!P1 STG.E.128 [R2.64], RZ ;  /* 0x000000ff02009986 */ /* 0x0003e8000c101d12 */
[----:B------:R1:W-:Y:S02]  /*e8e0*/  @!P0 STG.E.128 [R2.64+0x80], RZ ;  /* 0x000080ff02008986 */ /* 0x0003e4000c101d12 */
.L_x_165:
[----:B------:R-:W-:Y:S05]  /*e8f0*/  BSYNC B0 ;  /* 0x0000000000007941 */ /* 0x000fea0003800000 */
.L_x_164:
        /* <DEDUP_REMOVED lines=18> */
.L_x_167:
[----:B------:R-:W-:Y:S05]  /*ea20*/  BSYNC B0 ;  /* 0x0000000000007941 */ /* 0x000fea0003800000 */
.L_x_166:
        /* <DEDUP_REMOVED lines=18> */
.L_x_169:
[----:B------:R-:W-:Y:S05]  /*eb50*/  BSYNC B0 ;  /* 0x0000000000007941 */ /* 0x000fea0003800000 */
.L_x_168:
        /* <DEDUP_REMOVED lines=18> */
.L_x_171:
[----:B------:R-:W-:Y:S05]  /*ec80*/  BSYNC B0 ;  /* 0x0000000000007941 */ /* 0x000fea0003800000 */
.L_x_170:
        /* <DEDUP_REMOVED lines=18> */
.L_x_173:
[----:B------:R-:W-:Y:S05]  /*edb0*/  BSYNC B0 ;  /* 0x0000000000007941 */ /* 0x000fea0003800000 */
.L_x_172:
        /* <DEDUP_REMOVED lines=18> */
.L_x_175:
[----:B------:R-:W-:Y:S05]  /*eee0*/  BSYNC B0 ;  /* 0x0000000000007941 */ /* 0x000fea0003800000 */
.L_x_174:
[----:B------:R-:W-:Y:S01]  /*eef0*/  IADD3 R17, R8, 0x70, RZ ;  /* 0x0000007008117810 */ /* 0x000fe20007ffe0ff */
[----:B------:R-:W-:Y:S03]  /*ef00*/  BSSY B0, `(.L_x_176) ;  /* 0x0000011000007945 */ /* 0x000fe60003800000 */
[----:B------:R-:W-:-:S13]  /*ef10*/  ISETP.GE.AND P0, PT, R17, UR16, PT ;  /* 0x0000001011007c0c */ /* 0x000fda000bf06270 */
[----:B------:R-:W-:Y:S05]  /*ef20*/  @P0 BRA `(.L_x_177) ;  /* 0x000000e000000947 */ /* 0x000fea0003800000 */
[----:B------:R-:W-:Y:S01]  /*ef30*/  IADD3 R0, P0, R6, 0x70, RZ ;  /* 0x0000007006007810 */ /* 0x000fe20007f1e0ff */
[----:B-1----:R-:W-:Y:S01]  /*ef40*/  IMAD.MOV.U32 R2, RZ, RZ, R12 ;  /* 0x000000ffff027224 */ /* 0x002fe200078e000c */
        /* <DEDUP_REMOVED lines=10> */
[----:B------:R1:W-:Y:S04]  /*eff0*/  @!P1 STG.E.128 [R2.64], RZ ;  /* 0x000000ff02009986 */ /* 0x0003e8000c101d12 */
[----:B------:R1:W-:Y:S02]  /*f000*/  @!P0 STG.E.128 [R2.64+0x80], RZ ;  /* 0x000080ff02008986 */ /* 0x0003e4000c101d12 */
.L_x_177:
[----:B------:R-:W-:Y:S05]  /*f010*/  BSYNC B0 ;  /* 0x0000000000007941 */ /* 0x000fea0003800000 */
.L_x_176:
[----:B------:R-:W-:-:S04]  /*f020*/  ISETP.NE.AND P6, PT, R15, RZ, PT ;  /* 0x000000ff0f00720c */ /* 0x000fc80003fc5270 */
[----:B------:R-:W-:Y:S02]  /*f030*/  ISETP.GE.OR P2, PT, R8, UR16, P6 ;  /* 0x0000001008007c0c */ /* 0x000fe4000b746670 */
[----:B------:R-:W-:Y:S02]  /*f040*/  ISETP.GE.OR P1, PT, R22, UR16, P6 ;  /* 0x0000001016007c0c */ /* 0x000fe4000b726670 */
[----:B------:R-:W-:Y:S02]  /*f050*/  ISETP.GE.OR P5, PT, R21, UR16, P6 ;  /* 0x0000001015007c0c */ /* 0x000fe4000b7a6670 */
[----:B------:R-:W-:Y:S02]  /*f060*/  ISETP.GE.OR P4, PT, R20, UR16, P6 ;  /* 0x0000001014007c0c */ /* 0x000fe4000b786670 */
[----:B------:R-:W-:-:S05]  /*f070*/  ISETP.GE.OR P3, PT, R19, UR16, P6 ;  /* 0x0000001013007c0c */ /* 0x000fca000b766670 */
[----:B------:R-:W-:-:S04]  /*f080*/  @!P2 IMAD R0, R8, UR20, RZ ;  /* 0x000000140800ac24 */ /* 0x000fc8000f8e02ff */
[----:B------:R-:W-:Y:S01]  /*f090*/  @!P5 IMAD R7, R21, UR20, RZ ;  /* 0x000000141507dc24 */ /* 0x000fe2000f8e02ff */
[----:B-1----:R-:W-:Y:S01]  /*f0a0*/  @!P2 IADD3 R3, P0, R0, UR13, RZ ;  /* 0x0000000d0003ac10 */ /* 0x002fe2000ff1e0ff */
[----:B------:R-:W-:-:S03]  /*f0b0*/  @!P4 IMAD R5, R20, UR20, RZ ;  /* 0x000000141405cc24 */ /* 0x000fc6000f8e02ff */
[----:B------:R-:W-:Y:S01]  /*f0c0*/  @!P2 LEA.HI.X.SX32 R4, R0, UR6, 0x1, P0 ;  /* 0x000000060004ac11 */ /* 0x000fe200080f0eff */
[----:B------:R-:W-:Y:S01]  /*f0d0*/  @!P1 IMAD R0, R22, UR20, RZ ;  /* 0x0000001416009c24 */ /* 0x000fe2000f8e02ff */
[----:B------:R-:W-:-:S04]  /*f0e0*/  @!P2 LEA R2, P0, R3, c[0x0][0x200], 0x2 ;  /* 0x000080000302aa11 */ /* 0x000fc800078010ff */
[----:B------:R-:W-:Y:S01]  /*f0f0*/  @!P2 LEA.HI.X R3, R3, c[0x0][0x204], R4, 0x2, P0 ;  /* 0x000081000303aa11 */ /* 0x000fe200000f1404 */
[----:B------:R-:W-:Y:S01]  /*f100*/  @!P2 IMAD.MOV.U32 R4, RZ, RZ, 0x7f800000 ;  /* 0x7f800000ff04a424 */ /* 0x000fe200078e00ff */
[----:B------:R-:W-:-:S04]  /*f110*/  @!P1 IADD3 R6, P0, R0, UR13, RZ ;  /* 0x0000000d00069c10 */ /* 0x000fc8000ff1e0ff */
[----:B------:R1:W-:Y:S02]  /*f120*/  @!P2 STG.E [R2.64], R4 ;  /* 0x000000040200a986 */ /* 0x0003e4000c101912 */
[----:B-1----:R-:W-:Y:S02]  /*f130*/  @!P1 LEA.HI.X.SX32 R3, R0, UR6, 0x1, P0 ;  /* 0x0000000600039c11 */ /* 0x002fe400080f0eff */
[C---:B------:R-:W-:Y:S02]  /*f140*/  @!P1 LEA R2, P2, R6.reuse, c[0x0][0x200], 0x2 ;  /* 0x0000800006029a11 */ /* 0x040fe400078410ff */
[C---:B------:R-:W-:Y:S02]  /*f150*/  @!P5 IADD3 R0, P0, R7.reuse, UR13, RZ ;  /* 0x0000000d0700dc10 */ /* 0x040fe4000ff1e0ff */
        /* <DEDUP_REMOVED lines=13> */
[----:B------:R-:W-:Y:S01]  /*f230*/  @!P5 IMAD.MOV.U32 R4, RZ, RZ, 0x7f800000 ;  /* 0x7f800000ff04d424 */ /* 0x000fe200078e00ff */
[----:B------:R-:W-:Y:S02]  /*f240*/  @!P3 IADD3 R0, P0, R5, UR13, RZ ;  /* 0x0000000d0500bc10 */ /* 0x000fe4000ff1e0ff */
[----:B------:R-:W-:Y:S02]  /*f250*/  ISETP.GE.OR P6, PT, R17, UR16, P6 ;  /* 0x0000001011007c0c */ /* 0x000fe4000b7c6670 */
[----:B------:R2:W-:Y:S01]  /*f260*/  @!P5 STG.E [R12.64], R4 ;  /* 0x000000040c00d986 */ /* 0x0005e2000c101912 */
[----:B-1----:R-:W-:Y:S01]  /*f270*/  @!P3 LEA.HI.X.SX32 R2, R5, UR6, 0x1, P0 ;  /* 0x000000060502bc11 */ /* 0x002fe200080f0eff */
[----:B------:R-:W-:Y:S01]  /*f280*/  @!P2 IMAD R3, R18, UR20, RZ ;  /* 0x000000141203ac24 */ /* 0x000fe2000f8e02ff */
[----:B------:R-:W-:Y:S01]  /*f290*/  @!P3 LEA R8, P0, R0, c[0x0][0x200], 0x2 ;  /* 0x000080000008ba11 */ /* 0x000fe200078010ff */
[----:B------:R-:W-:-:S03]  /*f2a0*/  @!P3 IMAD.MOV.U32 R5, RZ, RZ, 0x7f800000 ;  /* 0x7f800000ff05b424 */ /* 0x000fc600078e00ff */
[----:B------:R-:W-:Y:S01]  /*f2b0*/  @!P3 LEA.HI.X R9, R0, c[0x0][0x204], R2, 0x2, P0 ;  /* 0x000081000009ba11 */ /* 0x000fe200000f1402 */
[----:B------:R-:W-:Y:S01]  /*f2c0*/  @!P1 IMAD R2, R16, UR20, RZ ;  /* 0x0000001410029c24 */ /* 0x000fe2000f8e02ff */
[----:B------:R-:W-:Y:S01]  /*f2d0*/  @!P2 IADD3 R0, P0, R3, UR13, RZ ;  /* 0x0000000d0300ac10 */ /* 0x000fe2000ff1e0ff */
[----:B--2---:R-:W-:-:S03]  /*f2e0*/  @!P2 IMAD.MOV.U32 R4, RZ, RZ, 0x7f800000 ;  /* 0x7f800000ff04a424 */ /* 0x004fc600078e00ff */
        /* <DEDUP_REMOVED lines=9> */
[----:B------:R2:W-:Y:S04]  /*f380*/  @!P3 STG.E [R8.64], R5 ;  /* 0x000000050800b986 */ /* 0x0005e8000c101912 */
[----:B------:R2:W-:Y:S01]  /*f390*/  @!P2 STG.E [R6.64], R4 ;  /* 0x000000040600a986 */ /* 0x0005e2000c101912 */
[----:B-1----:R-:W-:-:S05]  /*f3a0*/  @!P1 IMAD.MOV.U32 R0, RZ, RZ, 0x7f800000 ;  /* 0x7f800000ff009424 */ /* 0x002fca00078e00ff */
        /* <DEDUP_REMOVED lines=10> */
.L_x_178:
        /* <DEDUP_REMOVED lines=11> */
.L_x_2376:


//--------------------- .text._ZN5flash16flash_fwd_kernelI23Flash_fwd_kernel_traitsILi128ELi128ELi64ELi4ELb0ELb0EN7cutlass10bfloat16_tE19Flash_kernel_traitsILi128ELi128ELi64ELi4ES3_EELb0ELb0ELb0ELb0ELb0ELb0ELb1ELb0EEEvNS_16Flash_fwd_paramsE --------------------------
	.section	.text._ZN5flash16flash_fwd_kernelI23Flash_fwd_kernel_traitsILi128ELi128ELi64ELi4ELb0ELb0EN7cutlass10bfloat16_tE19Flash_kernel_traitsILi128ELi128ELi64ELi4ES3_EELb0ELb0ELb0ELb0ELb0ELb0ELb1ELb0EEEvNS_16Flash_fwd_paramsE,"ax",@progbits
	.sectioninfo	@"SHI_REGISTERS=255"
	.align	128
        .global         _ZN5flash16flash_fwd_kernelI23Flash_fwd_kernel_traitsILi128ELi128ELi64ELi4ELb0ELb0EN7cutlass10bfloat16_tE19Flash_kernel_traitsILi128ELi128ELi64ELi4ES3_EELb0ELb0ELb0ELb0ELb0ELb0ELb1ELb0EEEvNS_16Flash_fwd_paramsE
        .type           _ZN5flash16flash_fwd_kernelI23Flash_fwd_kernel_traitsILi128ELi128ELi64ELi4ELb0ELb0EN7cutlass10bfloat16_tE19Flash_kernel_traitsILi128ELi128ELi64ELi4ES3_EELb0ELb0ELb0ELb0ELb0ELb0ELb1ELb0EEEvNS_16Flash_fwd_paramsE,@function
        .size           _ZN5flash16flash_fwd_kernelI23Flash_fwd_kernel_traitsILi128ELi128ELi64ELi4ELb0ELb0EN7cutlass10bfloat16_tE19Flash_kernel_traitsILi128ELi128ELi64ELi4ES3_EELb0ELb0ELb0ELb0ELb0ELb0ELb1ELb0EEEvNS_16Flash_fwd_paramsE,(.L_x_2377 - _ZN5flash16flash_fwd_kernelI23Flash_fwd_kernel_traitsILi128ELi128ELi64ELi4ELb0ELb0EN7cutlass10bfloat16_tE19Flash_kernel_traitsILi128ELi128ELi64ELi4ES3_EELb0ELb0ELb0ELb0ELb0ELb0ELb1ELb0EEEvNS_16Flash_fwd_paramsE)
        .other          _ZN5flash16flash_fwd_kernelI23Flash_fwd_kernel_traitsILi128ELi128ELi64ELi4ELb0ELb0EN7cutlass10bfloat16_tE19Flash_kernel_traitsILi128ELi128ELi64ELi4ES3_EELb0ELb0ELb0ELb0ELb0ELb0ELb1ELb0EEEvNS_16Flash_fwd_paramsE,@"STO_CUDA_ENTRY STV_DEFAULT"
_ZN5flash16flash_fwd_kernelI23Flash_fwd_kernel_traitsILi128ELi128ELi64ELi4ELb0ELb0EN7cutlass10bfloat16_tE19Flash_kernel_traitsILi128ELi128ELi64ELi4ES3_EELb0ELb0ELb0ELb0ELb0ELb0ELb1ELb0EEEvNS_16Flash_fwd_paramsE:
.text._ZN5flash16flash_fwd_kernelI23Flash_fwd_kernel_traitsILi128ELi128ELi64ELi4ELb0ELb0EN7cutlass10bfloat16_tE19Flash_kernel_traitsILi128ELi128ELi64ELi4ES3_EELb0ELb0ELb0ELb0ELb0ELb0ELb1ELb0EEEvNS_16Flash_fwd_paramsE:
        /* <DEDUP_REMOVED lines=56> */
.L_x_179:
[----:B------:R-:W-:Y:S02]  /*0380*/  ULDC UR6, c[0x0][0x218] ;  /* 0x0000860000067ab9 */ /* 0x000fe40000000800 */
.L_x_180:
        /* <DEDUP_REMOVED lines=59> */
.L_x_182:
        /* <DEDUP_REMOVED lines=46> */
.L_x_183:
        /* <DEDUP_REMOVED lines=51> */
[----:B------:R-:W-:Y:S01]  /*0d50*/  IMAD R8, R4, c[0x0][0x1b4], R8 ;  /* 0x00006d0004087a24 */ /* 0x000fe200078e0208 */
        /* <DEDUP_REMOVED lines=42> */
.L_x_185:
[----:B------:R-:W-:Y:S05]  /*1000*/  BSYNC B0 ;  /* 0x0000000000007941 */ /* 0x000fea0003800000 */
.L_x_184:
        /* <DEDUP_REMOVED lines=29> */
.L_x_187:
[----:B------:R-:W-:Y:S05]  /*11e0*/  BSYNC B0 ;  /* 0x0000000000007941 */ /* 0x000fea0003800000 */
.L_x_186:
        /* <DEDUP_REMOVED lines=29> */
.L_x_189:
[----:B------:R-:W-:Y:S05]  /*13c0*/  BSYNC B0 ;  /* 0x0000000000007941 */ /* 0x000fea0003800000 */
.L_x_188:
        /* <DEDUP_REMOVED lines=29> */
.L_x_191:
[----:B------:R-:W-:Y:S05]  /*15a0*/  BSYNC B0 ;  /* 0x0000000000007941 */ /* 0x000fea0003800000 */
.L_x_190:
        /* <DEDUP_REMOVED lines=29> */
.L_x_193:
[----:B------:R-:W-:Y:S05]  /*1780*/  BSYNC B0 ;  /* 0x0000000000007941 */ /* 0x000fea0003800000 */
.L_x_192:
        /* <DEDUP_REMOVED lines=29> */
.L_x_195:
[----:B------:R-:W-:Y:S05]  /*1960*/  BSYNC B0 ;  /* 0x0000000000007941 */ /* 0x000fea0003800000 */
.L_x_194:
        /* <DEDUP_REMOVED lines=29> */
.L_x_197:
[----:B------:R-:W-:Y:S05]  /*1b40*/  BSYNC B0 ;  /* 0x0000000000007941 */ /* 0x000fea0003800000 */
.L_x_196:
        /* <DEDUP_REMOVED lines=34> */
.L_x_199:
[----:B------:R-:W-:Y:S05]  /*1d70*/  BSYNC B0 ;  /* 0x0000000000007941 */ /* 0x000fea0003800000 */
.L_x_198:
        /* <DEDUP_REMOVED lines=32> */
.L_x_201:
[----:B------:R-:W-:Y:S05]  /*1f80*/  BSYNC B0 ;  /* 0x0000000000007941 */ /* 0x000fea0003800000 */
.L_x_200:
        /* <DEDUP_REMOVED lines=25> */
.L_x_203:
[----:B------:R-:W-:Y:S05]  /*2120*/  BSYNC B0 ;  /* 0x0000000000007941 */ /* 0x000fea0003800000 */
.L_x_202:
        /* <DEDUP_REMOVED lines=24> */
.L_x_205:
[----:B------:R-:W-:Y:S05]  /*22b0*/  BSYNC B0 ;  /* 0x0000000000007941 */ /* 0x000fea0003800000 */
.L_x_204:
        /* <DEDUP_REMOVED lines=26> */
.L_x_207:
[----:B------:R-:W-:Y:S05]  /*2460*/  BSYNC B0 ;  /* 0x0000000000007941 */ /* 0x000fea0003800000 */
.L_x_206:
        /* <DEDUP_REMOVED lines=35> */
.L_x_209:
[----:B------:R-:W-:Y:S05]  /*26a0*/  BSYNC B0 ;  /* 0x0000000000007941 */ /* 0x000fea0003800000 */
.L_x_208:
        /* <DEDUP_REMOVED lines=26> */
.L_x_211:
[----:B------:R-:W-:Y:S05]  /*2850*/  BSYNC B0 ;  /* 0x0000000000007941 */ /* 0x000fea0003800000 */
.L_x_210:
        /* <DEDUP_REMOVED lines=26> */
.L_x_213:
[----:B------:R-:W-:Y:S05]  /*2a00*/  BSYNC B0 ;  /* 0x0000000000007941 */ /* 0x000fea0003800000 */
.L_x_212:
        /* <DEDUP_REMOVED lines=27> */
.L_x_215:
[----:B------:R-:W-:Y:S05]  /*2bc0*/  BSYNC B0 ;  /* 0x0000000000007941 */ /* 0x000fea0003800000 */
.L_x_214:
        /* <DEDUP_REMOVED lines=22> */
[----:B------:R-:W-:Y:S01]  /*2d30*/  IMAD.SHL.U32 R6, R147, 0x2, RZ ;  /* 0x0000000293067824 */ /* 0x000fe200078e00ff */
[----:B------:R-:W-:Y:S01]  /*2d40*/  SHF.R.S32.HI R5, RZ, 0x1f, R144 ;  /* 0x0000001fff057819 */ /* 0x000fe20000011490 */
[----:B------:R-:W-:-:S02]  /*2d50*/  IMAD R0, R7, 0x200, R0 ;  /* 0x0000020007007824 */ /* 0x000fc400078e0200 */
[----:B------:R-:W-:Y:S01]  /*2d60*/  IMAD.IADD R3, R145, 0x1, R3 ;  /* 0x0000000191037824 */ /* 0x000fe200078e0203 */
[----:B------:R-:W-:Y:S01]  /*2d70*/  LOP3.LUT R6, R6, 0x6, RZ, 0xc0, !PT ;  /* 0x0000000606067812 */ /* 0x000fe200078ec0ff */
[----:B------:R-:W-:Y:S02]  /*2d80*/  IMAD.SHL.U32 R224, R0, 0x2, RZ ;  /* 0x0000000200e07824 */ /* 0x000fe400078e00ff */
[----:B------:R-:W-:-:S03]  /*2d90*/  IMAD.SHL.U32 R231, R3, 0x2, RZ ;  /* 0x0000000203e77824 */ /* 0x000fc600078e00ff */
[----:B------:R-:W-:Y:S01]  /*2da0*/  LDSM.16.M88.4 R16, [R224+0x8000] ;  /* 0x00800000e010783b */ /* 0x000fe20000000200 */
[----:B------:R-:W-:Y:S01]  /*2db0*/  IADD3 R0, R224, 0x8000, RZ ;  /* 0x00008000e0007810 */ /* 0x000fe20007ffe0ff */
[--C-:B------:R-:W-:Y:S01]  /*2dc0*/  IMAD R232, R4, 0x2, R231.reuse ;  /* 0x0000000204e87824 */ /* 0x100fe200078e02e7 */
[----:B------:R-:W-:Y:S01]  /*2dd0*/  IADD3 R235, R224, 0x8020, RZ ;  /* 0x00008020e0eb7810 */ /* 0x000fe20007ffe0ff */
[----:B------:R-:W1:Y:S01]  /*2de0*/  LDSM.16.M88.4 R12, [R231] ;  /* 0x00000000e70c783b */ /* 0x000e620000000200 */
[----:B------:R-:W-:Y:S01]  /*2df0*/  @P1 IADD3 R235, R0, -0x20, RZ ;  /* 0xffffffe000eb1810 */ /* 0x000fe20007ffe0ff */
[----:B------:R-:W-:Y:S02]  /*2e00*/  IMAD.MOV.U32 R0, RZ, RZ, 0x40 ;  /* 0x00000040ff007424 */ /* 0x000fe400078e00ff */
[----:B--2---:R-:W2:Y:S01]  /*2e10*/  LDSM.16.M88.4 R8, [R231+0x2000] ;  /* 0x00200000e708783b */ /* 0x004ea20000000200 */
[C---:B------:R-:W-:Y:S01]  /*2e20*/  IMAD R234, R2.reuse, 0x2, R231 ;  /* 0x0000000202ea7824 */ /* 0x040fe200078e02e7 */
[----:B------:R-:W-:Y:S01]  /*2e30*/  IADD3 R242, R235, 0x800, RZ ;  /* 0x00000800ebf27810 */ /* 0x000fe20007ffe0ff */
[----:B------:R-:W-:Y:S01]  /*2e40*/  IMAD R233, R2, 0x2, R232 ;  /* 0x0000000202e97824 */ /* 0x000fe200078e02e8 */
[----:B------:R-:W5:Y:S01]  /*2e50*/  LDSM.16.M88.4 R28, [R224+0x9000] ;  /* 0x00900000e01c783b */ /* 0x000f620000000200 */
[----:B------:R-:W-:-:S02]  /*2e60*/  SEL R0, R0, 0xffffffc0, !P2 ;  /* 0xffffffc000007807 */ /* 0x000fc40005000000 */
[C---:B------:R-:W-:Y:S01]  /*2e70*/  IADD3 R241, R235.reuse, 0x1000, RZ ;  /* 0x00001000ebf17810 */ /* 0x040fe20007ffe0ff */
[----:B------:R-:W-:Y:S01]  /*2e80*/  LDSM.16.M88.4 R60, [R235] ;  /* 0x00000000eb3c783b */ /* 0x000fe20000000200 */
[C---:B------:R-:W-:Y:S01]  /*2e90*/  IADD3 R240, R235.reuse, 0x1800, RZ ;  /* 0x00001800ebf07810 */ /* 0x040fe20007ffe0ff */
[----:B------:R-:W-:Y:S01]  /*2ea0*/  IMAD.IADD R230, R224, 0x1, R0 ;  /* 0x00000001e0e67824 */ /* 0x000fe200078e0200 */
[C---:B------:R-:W-:Y:S01]  /*2eb0*/  IADD3 R239, R235.reuse, 0x2000, RZ ;  /* 0x00002000ebef7810 */ /* 0x040fe20007ffe0ff */
[----:B------:R-:W3:Y:S01]  /*2ec0*/  LDSM.16.M88.4 R20, [R232+0x2000] ;  /* 0x00200000e814783b */ /* 0x000ee20000000200 */
[----:B------:R-:W-:Y:S01]  /*2ed0*/  IMAD.IADD R229, R0, 0x1, R235 ;  /* 0x0000000100e57824 */ /* 0x000fe200078e02eb */
[C---:B------:R-:W-:Y:S02]  /*2ee0*/  IADD3 R238, R235.reuse, 0x2800, RZ ;  /* 0x00002800ebee7810 */ /* 0x040fe40007ffe0ff */
[----:B------:R-:W-:Y:S01]  /*2ef0*/  LDSM.16.M88.4 R64, [R235+0x1000] ;  /* 0x00100000eb40783b */ /* 0x000fe20000000200 */
[----:B------:R-:W-:-:S02]  /*2f00*/  IADD3 R237, R235, 0x3000, RZ ;  /* 0x00003000ebed7810 */ /* 0x000fc40007ffe0ff */
[----:B------:R-:W-:Y:S01]  /*2f10*/  IADD3 R236, R235, 0x3800, RZ ;  /* 0x00003800ebec7810 */ /* 0x000fe20007ffe0ff */
[----:B------:R-:W4:Y:S04]  /*2f20*/  LDSM.16.M88.4 R32, [R224+0x8800] ;  /* 0x00880000e020783b */ /* 0x000f280000000200 */
[----:B------:R-:W3:Y:S04]  /*2f30*/  LDSM.16.M88.4 R24, [R224+0x9800] ;  /* 0x00980000e018783b */ /* 0x000ee80000000200 */
[----:B------:R-:W3:Y:S04]  /*2f40*/  LDSM.16.M88.4 R56, [R235+0x800] ;  /* 0x00080000eb38783b */ /* 0x000ee80000000200 */
[----:B------:R-:W-:Y:S01]  /*2f50*/  LDSM.16.M88.4 R68, [R235+0x1800] ;  /* 0x00180000eb44783b */ /* 0x000fe20000000200 */
[-C--:B-1----:R-:W-:Y:S08]  /*2f60*/  HMMA.16816.F32.BF16 R88, R12, R16.reuse, RZ ;  /* 0x000000100c58723c */ /* 0x082ff000000418ff */
[C---:B--2---:R-:W-:Y:S08]  /*2f70*/  HMMA.16816.F32.BF16 R40, R8.reuse, R16, RZ ;  /* 0x000000100828723c */ /* 0x044ff000000418ff */
[-C--:B------:R-:W-:Y:S08]  /*2f80*/  HMMA.16816.F32.BF16 R52, R8, R18.reuse, RZ ;  /* 0x000000120834723c */ /* 0x080ff000000418ff */
[----:B------:R-:W-:Y:S08]  /*2f90*/  HMMA.16816.F32.BF16 R116, R12, R18, RZ ;  /* 0x000000120c74723c */ /* 0x000ff000000418ff */
[----:B-----5:R-:W-:Y:S08]  /*2fa0*/  HMMA.16816.F32.BF16 R16, R8, R28, RZ ;  /* 0x0000001c0810723c */ /* 0x020ff000000418ff */
[----:B---3--:R-:W-:Y:S08]  /*2fb0*/  HMMA.16816.F32.BF16 R96, R20, R60, R40 ;  /* 0x0000003c1460723c */ /* 0x008ff00000041828 */
[----:B----4-:R-:W-:Y:S08]  /*2fc0*/  HMMA.16816.F32.BF16 R36, R8, R32, RZ ;  /* 0x000000200824723c */ /* 0x010ff000000418ff */
[----:B------:R-:W-:Y:S01]  /*2fd0*/  HMMA.16816.F32.BF16 R40, R20, R64, R16 ;  /* 0x000000401428723c */ /* 0x000fe20000041810 */
[----:B------:R-:W1:Y:S07]  /*2fe0*/  LDSM.16.M88.4 R16, [R232] ;  /* 0x00000000e810783b */ /* 0x000e6e0000000200 */
[C---:B------:R-:W-:Y:S08]  /*2ff0*/  HMMA.16816.F32.BF16 R44, R8.reuse, R24, RZ ;  /* 0x00000018082c723c */ /* 0x040ff000000418ff */
[C---:B------:R-:W-:Y:S08]  /*3000*/  HMMA.16816.F32.BF16 R48, R8.reuse, R34, RZ ;  /* 0x000000220830723c */ /* 0x040ff000000418ff */
[C---:B------:R-:W-:Y:S08]  /*3010*/  HMMA.16816.F32.BF16 R72, R8.reuse, R30, RZ ;  /* 0x0000001e0848723c */ /* 0x040ff000000418ff */
[----:B------:R-:W-:Y:S01]  /*3020*/  HMMA.16816.F32.BF16 R76, R8, R26, RZ ;  /* 0x0000001a084c723c */ /* 0x000fe200000418ff */
[----:B------:R-:W-:Y:S07]  /*3030*/  LDSM.16.M88.4 R8, [R234+0x2000] ;  /* 0x00200000ea08783b */ /* 0x000fee0000000200 */
        /* <DEDUP_REMOVED lines=8> */
[----:B------:R-:W2:Y:S07]  /*30c0*/  LDSM.16.M88.4 R12, [R234] ;  /* 0x00000000ea0c783b */ /* 0x000eae0000000200 */
[----:B------:R-:W-:Y:S01]  /*30d0*/  HMMA.16816.F32.BF16 R104, R20, R56, R36 ;  /* 0x000000381468723c */ /* 0x000fe20000041824 */
[----:B------:R-:W3:Y:S07]  /*30e0*/  LDSM.16.M88.4 R36, [R230+0x8800] ;  /* 0x00880000e624783b */ /* 0x000eee0000000200 */
[----:B-1----:R-:W-:Y:S08]  /*30f0*/  HMMA.16816.F32.BF16 R24, R16, R60, R88 ;  /* 0x0000003c1018723c */ /* 0x002ff00000041858 */
[C---:B------:R-:W-:Y:S01]  /*3100*/  HMMA.16816.F32.BF16 R124, R20.reuse, R68, R44 ;  /* 0x00000044147c723c */ /* 0x040fe2000004182c */
[----:B------:R-:W-:Y:S07]  /*3110*/  LDSM.16.M88.4 R44, [R233] ;  /* 0x00000000e92c783b */ /* 0x000fee0000000200 */
        /* <DEDUP_REMOVED lines=14> */
[----:B------:R-:W-:Y:S07]  /*3200*/  LDSM.16.M88.4 R68, [R229+0x1000] ;  /* 0x00100000e544783b */ /* 0x000fee0000000200 */
[----:B--2---:R-:W-:Y:S01]  /*3210*/  HMMA.16816.F32.BF16 R16, R12, R28, R24 ;  /* 0x0000001c0c10723c */ /* 0x004fe20000041818 */
[----:B------:R-:W2:Y:S07]  /*3220*/  LDSM.16.M88.4 R24, [R233+0x2000] ;  /* 0x00200000e918783b */ /* 0x000eae0000000200 */
[C---:B---3--:R-:W-:Y:S08]  /*3230*/  HMMA.16816.F32.BF16 R112, R8.reuse, R36, R104 ;  /* 0x000000240870723c */ /* 0x048ff00000041868 */
[C---:B------:R-:W-:Y:S01]  /*3240*/  HMMA.16816.F32.BF16 R104, R8.reuse, R32, R40 ;  /* 0x000000200868723c */ /* 0x040fe20000041828 */
[----:B------:R-:W3:Y:S07]  /*3250*/  LDSM.16.M88.4 R40, [R231+0x4000] ;  /* 0x00400000e728783b */ /* 0x000eee0000000200 */
[C---:B------:R-:W-:Y:S08]  /*3260*/  HMMA.16816.F32.BF16 R84, R8.reuse, R28, R96 ;  /* 0x0000001c0854723c */ /* 0x040ff00000041860 */
[C---:B-1----:R-:W-:Y:S08]  /*3270*/  HMMA.16816.F32.BF16 R96, R8.reuse, R20, R124 ;  /* 0x000000140860723c */ /* 0x042ff0000004187c */
[C---:B------:R-:W-:Y:S01]  /*3280*/  HMMA.16816.F32.BF16 R64, R8.reuse, R30, R136 ;  /* 0x0000001e0840723c */ /* 0x040fe20000041888 */
[----:B------:R-:W-:Y:S07]  /*3290*/  LDSM.16.M88.4 R136, [R229+0x1800] ;  /* 0x00180000e588783b */ /* 0x000fee0000000200 */
[C---:B------:R-:W-:Y:S08]  /*32a0*/  HMMA.16816.F32.BF16 R108, R8.reuse, R38, R132 ;  /* 0x00000026086c723c */ /* 0x040ff00000041884 */
[C---:B------:R-:W-:Y:S08]  /*32b0*/  HMMA.16816.F32.BF16 R100, R8.reuse, R34, R128 ;  /* 0x000000220864723c */ /* 0x040ff00000041880 */
[----:B------:R-:W-:Y:S08]  /*32c0*/  HMMA.16816.F32.BF16 R116, R8, R22, R120 ;  /* 0x000000160874723c */ /* 0x000ff00000041878 */
[----:B------:R-:W-:Y:S01]  /*32d0*/  HMMA.16816.F32.BF16 R8, R44, R48, R16 ;  /* 0x000000302c08723c */ /* 0x000fe20000041810 */
[----:B------:R-:W-:Y:S07]  /*32e0*/  LDSM.16.M88.4 R16, [R234+0x4000] ;  /* 0x00400000ea10783b */ /* 0x000fee0000000200 */
[C---:B------:R-:W-:Y:S08]  /*32f0*/  HMMA.16816.F32.BF16 R124, R12.reuse, R36, R80 ;  /* 0x000000240c7c723c */ /* 0x040ff00000041850 */
[C---:B------:R-:W-:Y:S01]  /*3300*/  HMMA.16816.F32.BF16 R120, R12.reuse, R38, R56 ;  /* 0x000000260c78723c */ /* 0x040fe20000041838 */
[----:B------:R-:W1:Y:S04]  /*3310*/  LDSM.16.M88.4 R36, [R231+0x6000] ;  /* 0x00600000e724783b */ /* 0x000e680000000200 */
[----:B------:R-:W-:Y:S03]  /*3320*/  LDSM.16.M88.4 R56, [R224+0xa800] ;  /* 0x00a80000e038783b */ /* 0x000fe60000000200 */
[C---:B------:R-:W-:Y:S01]  /*3330*/  HMMA.16816.F32.BF16 R28, R12.reuse, R30, R60 ;  /* 0x0000001e0c1c723c */ /* 0x040fe2000004183c */
[----:B------:R-:W-:Y:S07]  /*3340*/  LDSM.16.M88.4 R60, [R235+0x2000] ;  /* 0x00200000eb3c783b */ /* 0x000fee0000000200 */
[C---:B------:R-:W-:Y:S08]  /*3350*/  HMMA.16816.F32.BF16 R132, R12.reuse, R32, R72 ;  /* 0x000000200c84723c */ /* 0x040ff00000041848 */
[C---:B------:R-:W-:Y:S01]  /*3360*/  HMMA.16816.F32.BF16 R128, R12.reuse, R34, R52 ;  /* 0x000000220c80723c */ /* 0x040fe20000041834 */
[----:B------:R-:W4:Y:S04]  /*3370*/  LDSM.16.M88.4 R32, [R232+0x4000] ;  /* 0x00400000e820783b */ /* 0x000f280000000200 */
[----:B------:R-:W5:Y:S03]  /*3380*/  LDSM.16.M88.4 R52, [R229+0x800] ;  /* 0x00080000e534783b */ /* 0x000f660000000200 */
[C---:B------:R-:W-:Y:S08]  /*3390*/  HMMA.16816.F32.BF16 R152, R12.reuse, R20, R92 ;  /* 0x000000140c98723c */ /* 0x040ff0000004185c */
[----:B------:R-:W-:Y:S01]  /*33a0*/  HMMA.16816.F32.BF16 R156, R12, R22, R88 ;  /* 0x000000160c9c723c */ /* 0x000fe20000041858 */
[----:B------:R-:W4:Y:S07]  /*33b0*/  LDSM.16.M88.4 R20, [R232+0x6000] ;  /* 0x00600000e814783b */ /* 0x000f2e0000000200 */
[----:B--2---:R-:W-:Y:S08]  /*33c0*/  HMMA.16816.F32.BF16 R12, R24, R48, R84 ;  /* 0x00000030180c723c */ /* 0x004ff00000041854 */
[----:B---3--:R-:W-:Y:S08]  /*33d0*/  HMMA.16816.F32.BF16 R8, R40, R76, R8 ;  /* 0x0000004c2808723c */ /* 0x008ff00000041808 */
[-C--:B------:R-:W-:Y:S08]  /*33e0*/  HMMA.16816.F32.BF16 R84, R24, R50.reuse, R64 ;  /* 0x000000321854723c */ /* 0x080ff00000041840 */
[----:B------:R-:W-:Y:S01]  /*33f0*/  HMMA.16816.F32.BF16 R80, R44, R50, R28 ;  /* 0x000000322c50723c */ /* 0x000fe2000004181c */
[----:B------:R-:W2:Y:S04]  /*3400*/  LDSM.16.M88.4 R48, [R230+0xa000] ;  /* 0x00a00000e630783b */ /* 0x000ea80000000200 */
[----:B------:R-:W3:Y:S03]  /*3410*/  LDSM.16.M88.4 R28, [R234+0x6000] ;  /* 0x00600000ea1c783b */ /* 0x000ee60000000200 */
[----:B-1----:R-:W-:Y:S01]  /*3420*/  HMMA.16816.F32.BF16 R64, R36, R76, R12 ;  /* 0x0000004c2440723c */ /* 0x002fe2000004180c */
[----:B------:R-:W-:Y:S07]  /*3430*/  LDSM.16.M88.4 R12, [R233+0x4000] ;  /* 0x00400000e90c783b */ /* 0x000fee0000000200 */
[----:B----4-:R-:W-:Y:S01]  /*3440*/  HMMA.16816.F32.BF16 R72, R32, R60, R8 ;  /* 0x0000003c2048723c */ /* 0x010fe20000041808 */
[----:B------:R-:W-:Y:S07]  /*3450*/  LDSM.16.M88.4 R8, [R233+0x6000] ;  /* 0x00600000e908783b */ /* 0x000fee0000000200 */
[C---:B-----5:R-:W-:Y:S08]  /*3460*/  HMMA.16816.F32.BF16 R112, R24.reuse, R52, R112 ;  /* 0x000000341870723c */ /* 0x060ff00000041870 */
[C---:B------:R-:W-:Y:S08]  /*3470*/  HMMA.16816.F32.BF16 R108, R24.reuse, R54, R108 ;  /* 0x00000036186c723c */ /* 0x040ff0000004186c */
[C---:B------:R-:W-:Y:S08]  /*3480*/  HMMA.16816.F32.BF16 R104, R24.reuse, R68, R104 ;  /* 0x000000441868723c */ /* 0x040ff00000041868 */
[C---:B------:R-:W-:Y:S08]  /*3490*/  HMMA.16816.F32.BF16 R140, R24.reuse, R70, R100 ;  /* 0x00000046188c723c */ /* 0x040ff00000041864 */
[C---:B------:R-:W-:Y:S08]  /*34a0*/  HMMA.16816.F32.BF16 R148, R24.reuse, R136, R96 ;  /* 0x000000881894723c */ /* 0x040ff00000041860 */
[----:B------:R-:W-:Y:S01]  /*34b0*/  HMMA.16816.F32.BF16 R116, R24, R138, R116 ;  /* 0x0000008a1874723c */ /* 0x000fe20000041874 */
[----:B------:R-:W1:Y:S07]  /*34c0*/  LDSM.16.M88.4 R24, [R229+0x2000] ;  /* 0x00200000e518783b */ /* 0x000e6e0000000200 */
[----:B------:R-:W-:Y:S08]  /*34d0*/  HMMA.16816.F32.BF16 R80, R40, R78, R80 ;  /* 0x0000004e2850723c */ /* 0x000ff00000041850 */
[----:B------:R-:W-:Y:S08]  /*34e0*/  HMMA.16816.F32.BF16 R64, R20, R60, R64 ;  /* 0x0000003c1440723c */ /* 0x000ff00000041840 */
[----:B------:R-:W-:Y:S08]  /*34f0*/  HMMA.16816.F32.BF16 R76, R36, R78, R84 ;  /* 0x0000004e244c723c */ /* 0x000ff00000041854 */
[----:B--2---:R-:W-:Y:S08]  /*3500*/  HMMA.16816.F32.BF16 R72, R16, R48, R72 ;  /* 0x000000301048723c */ /* 0x004ff00000041848 */
[C---:B------:R-:W-:Y:S08]  /*3510*/  HMMA.16816.F32.BF16 R88, R44.reuse, R52, R124 ;  /* 0x000000342c58723c */ /* 0x040ff0000004187c */
[----:B------:R-:W-:Y:S01]  /*3520*/  HMMA.16816.F32.BF16 R96, R44, R54, R120 ;  /* 0x000000362c60723c */ /* 0x000fe20000041878 */
[----:B------:R-:W2:Y:S07]  /*3530*/  LDSM.16.M88.4 R52, [R235+0x2800] ;  /* 0x00280000eb34783b */ /* 0x000eae0000000200 */
[----:B------:R-:W-:Y:S08]  /*3540*/  HMMA.16816.F32.BF16 R80, R32, R62, R80 ;  /* 0x0000003e2050723c */ /* 0x000ff00000041850 */
[----:B---3--:R-:W-:Y:S08]  /*3550*/  HMMA.16816.F32.BF16 R64, R28, R48, R64 ;  /* 0x000000301c40723c */ /* 0x008ff00000041840 */
[----:B------:R-:W-:Y:S01]  /*3560*/  HMMA.16816.F32.BF16 R76, R20, R62, R76 ;  /* 0x0000003e144c723c */ /* 0x000fe2000004184c */
[----:B------:R-:W3:Y:S07]  /*3570*/  LDSM.16.M88.4 R60, [R230+0xa800] ;  /* 0x00a80000e63c783b */ /* 0x000eee0000000200 */
[----:B-1----:R-:W-:Y:S08]  /*3580*/  HMMA.16816.F32.BF16 R84, R12, R24, R72 ;  /* 0x000000180c54723c */ /* 0x002ff00000041848 */
[----:B------:R-:W-:Y:S08]  /*3590*/  HMMA.16816.F32.BF16 R72, R40, R56, R88 ;  /* 0x000000382848723c */ /* 0x000ff00000041858 */
[C---:B------:R-:W-:Y:S08]  /*35a0*/  HMMA.16816.F32.BF16 R100, R44.reuse, R68, R132 ;  /* 0x000000442c64723c */ /* 0x040ff00000041884 */
[----:B------:R-:W-:Y:S01]  /*35b0*/  HMMA.16816.F32.BF16 R128, R44, R70, R128 ;  /* 0x000000462c80723c */ /* 0x000fe20000041880 */
[----:B------:R-:W-:-:S04]  /*35c0*/  FMUL.FTZ R0, R84, c[0x0][0x2ec] ;  /* 0x0000bb0054007a20 */ /* 0x000fc80000410000 */
[----:B------:R1:W-:Y:S03]  /*35d0*/  MUFU.TANH R132, R0 ;  /* 0x0000000000847308 */ /* 0x0003e60000002400 */
[----:B------:R-:W-:Y:S08]  /*35e0*/  HMMA.16816.F32.BF16 R68, R16, R50, R80 ;  /* 0x000000321044723c */ /* 0x000ff00000041850 */
[----:B------:R-:W-:Y:S01]  /*35f0*/  HMMA.16816.F32.BF16 R92, R8, R24, R64 ;  /* 0x00000018085c723c */ /* 0x000fe20000041840 */
[----:B-1----:R-:W-:-:S07]  /*3600*/  FMUL.FTZ R0, R85, c[0x0][0x2ec] ;  /* 0x0000bb0055007a20 */ /* 0x002fce0000410000 */
[----:B------:R-:W-:Y:S01]  /*3610*/  HMMA.16816.F32.BF16 R76, R28, R50, R76 ;  /* 0x000000321c4c723c */ /* 0x000fe2000004184c */
[----:B------:R1:W-:Y:S01]  /*3620*/  MUFU.TANH R127, R0 ;  /* 0x00000000007f7308 */ /* 0x0003e20000002400 */
[----:B------:R-:W4:Y:S06]  /*3630*/  LDSM.16.M88.4 R48, [R229+0x2800] ;  /* 0x00280000e530783b */ /* 0x000f2c0000000200 */
[----:B------:R-:W-:Y:S08]  /*3640*/  HMMA.16816.F32.BF16 R64, R36, R56, R112 ;  /* 0x000000382440723c */ /* 0x000ff00000041870 */
[----:B--2---:R-:W-:Y:S01]  /*3650*/  HMMA.16816.F32.BF16 R72, R32, R52, R72 ;  /* 0x000000342048723c */ /* 0x004fe20000041848 */
[----:B-1----:R-:W-:-:S04]  /*3660*/  FMUL.FTZ R0, R86, c[0x0][0x2ec] ;  /* 0x0000bb0056007a20 */ /* 0x002fc80000410000 */
[----:B------:R1:W-:Y:S03]  /*3670*/  MUFU.TANH R126, R0 ;  /* 0x00000000007e7308 */ /* 0x0003e60000002400 */
[----:B------:R-:W-:Y:S08]  /*3680*/  HMMA.16816.F32.BF16 R80, R12, R26, R68 ;  /* 0x0000001a0c50723c */ /* 0x000ff00000041844 */
[----:B------:R-:W-:Y:S01]  /*3690*/  HMMA.16816.F32.BF16 R68, R40, R58, R96 ;  /* 0x0000003a2844723c */ /* 0x000fe20000041860 */
[----:B-1----:R-:W-:-:S07]  /*36a0*/  FMUL.FTZ R0, R87, c[0x0][0x2ec] ;  /* 0x0000bb0057007a20 */ /* 0x002fce0000410000 */
[----:B------:R-:W-:Y:S01]  /*36b0*/  HMMA.16816.F32.BF16 R84, R8, R26, R76 ;  /* 0x0000001a0854723c */ /* 0x000fe2000004184c */
[----:B------:R1:W-:Y:S01]  /*36c0*/  MUFU.TANH R125, R0 ;  /* 0x00000000007d7308 */ /* 0x0003e20000002400 */
[----:B------:R-:W2:Y:S06]  /*36d0*/  LDSM.16.M88.4 R24, [R224+0xb000] ;  /* 0x00b00000e018783b */ /* 0x000eac0000000200 */
[----:B------:R-:W-:Y:S08]  /*36e0*/  HMMA.16816.F32.BF16 R64, R20, R52, R64 ;  /* 0x000000341440723c */ /* 0x000ff00000041840 */
[----:B---3--:R-:W-:Y:S01]  /*36f0*/  HMMA.16816.F32.BF16 R72, R16, R60, R72 ;  /* 0x0000003c1048723c */ /* 0x008fe20000041848 */
[----:B-1----:R-:W-:-:S04]  /*3700*/  FMUL.FTZ R0, R92, c[0x0][0x2ec] ;  /* 0x0000bb005c007a20 */ /* 0x002fc80000410000 */
[----:B------:R1:W-:Y:S03]  /*3710*/  MUFU.TANH R124, R0 ;  /* 0x00000000007c7308 */ /* 0x0003e60000002400 */
[----:B------:R-:W-:Y:S01]  /*3720*/  HMMA.16816.F32.BF16 R76, R36, R58, R108 ;  /* 0x0000003a244c723c */ /* 0x000fe2000004186c */
[----:B------:R-:W3:Y:S07]  /*3730*/  LDSM.16.M88.4 R56, [R235+0x3000] ;  /* 0x00300000eb38783b */ /* 0x000eee0000000200 */
[----:B------:R-:W-:Y:S01]  /*3740*/  HMMA.16816.F32.BF16 R68, R32, R54, R68 ;  /* 0x000000362044723c */ /* 0x000fe20000041844 */
[----:B-1----:R-:W-:-:S07]  /*3750*/  FMUL.FTZ R0, R93, c[0x0][0x2ec] ;  /* 0x0000bb005d007a20 */ /* 0x002fce0000410000 */
[----:B------:R-:W-:Y:S01]  /*3760*/  HMMA.16816.F32.BF16 R64, R28, R60, R64 ;  /* 0x0000003c1c40723c */ /* 0x000fe20000041840 */
[----:B------:R1:W-:Y:S11]  /*3770*/  MUFU.TANH R123, R0 ;  /* 0x00000000007b7308 */ /* 0x0003f60000002400 */
[----:B------:R-:W-:Y:S04]  /*3780*/  @!UPT UIADD3 URZ, URZ, URZ, URZ ;  /* 0x0000003f3f3ff290 */ /* 0x000fe8000fffe03f */
[----:B------:R-:W-:Y:S01]  /*3790*/  HMMA.16816.F32.BF16 R68, R16, R62, R68 ;  /* 0x0000003e1044723c */ /* 0x000fe20000041844 */
[----:B-1----:R-:W-:-:S04]  /*37a0*/  FMUL.FTZ R0, R94, c[0x0][0x2ec] ;  /* 0x0000bb005e007a20 */ /* 0x002fc80000410000 */
[----:B------:R1:W5:Y:S03]  /*37b0*/  MUFU.TANH R120, R0 ;  /* 0x0000000000787308 */ /* 0x0003660000002400 */
[----:B----4-:R-:W-:Y:S08]  /*37c0*/  HMMA.16816.F32.BF16 R88, R8, R48, R64 ;  /* 0x000000300858723c */ /* 0x010ff00000041840 */
[----:B--2---:R-:W-:Y:S01]  /*37d0*/  HMMA.16816.F32.BF16 R64, R36, R24, R104 ;  /* 0x000000182440723c */ /* 0x004fe20000041868 */
[----:B-1----:R-:W-:-:S04]  /*37e0*/  FMUL.FTZ R0, R95, c[0x0][0x2ec] ;  /* 0x0000bb005f007a20 */ /* 0x002fc80000410000 */
[----:B------:R1:W2:Y:S11]  /*37f0*/  MUFU.TANH R115, R0 ;  /* 0x0000000000737308 */ /* 0x0002b60000002400 */
[----:B------:R-:W-:Y:S08]  /*3800*/  @!UPT UIADD3 URZ, URZ, URZ, URZ ;  /* 0x0000003f3f3ff290 */ /* 0x000ff0000fffe03f */
[----:B---3--:R-:W-:Y:S01]  /*3810*/  HMMA.16816.F32.BF16 R64, R20, R56, R64 ;  /* 0x000000381440723c */ /* 0x008fe20000041840 */
        /* <DEDUP_REMOVED lines=10> */
[----:B------:R-:W3:Y:S07]  /*38c0*/  LDSM.16.M88.4 R52, [R230+0xb000] ;  /* 0x00b00000e634783b */ /* 0x000eee0000000200 */
[----:B------:R-:W-:Y:S01]  /*38d0*/  HMMA.16816.F32.BF16 R76, R40, R24, R100 ;  /* 0x00000018284c723c */ /* 0x000fe20000041864 */
[----:B-1----:R-:W-:-:S04]  /*38e0*/  FMUL.FTZ R0, R84, c[0x0][0x2ec] ;  /* 0x0000bb0054007a20 */ /* 0x002fc80000410000 */
[----:B------:R1:W-:Y:S11]  /*38f0*/  MUFU.TANH R112, R0 ;  /* 0x0000000000707308 */ /* 0x0003f60000002400 */
[----:B------:R-:W-:Y:S01]  /*3900*/  HMMA.16816.F32.BF16 R72, R28, R62, R72 ;  /* 0x0000003e1c48723c */ /* 0x000fe20000041848 */
[----:B------:R-:W-:Y:S01]  /*3910*/  LDSM.16.M88.4 R60, [R229+0x3000] ;  /* 0x00300000e53c783b */ /* 0x000fe20000000200 */
[----:B-1----:R-:W-:-:S06]  /*3920*/  FMUL.FTZ R0, R85, c[0x0][0x2ec] ;  /* 0x0000bb0055007a20 */ /* 0x002fcc0000410000 */
[----:B------:R-:W-:Y:S01]  /*3930*/  HMMA.16816.F32.BF16 R76, R32, R56, R76 ;  /* 0x00000038204c723c */ /* 0x000fe2000004184c */
[----:B------:R1:W-:Y:S02]  /*3940*/  MUFU.TANH R111, R0 ;  /* 0x00000000006f7308 */ /* 0x0003e40000002400 */
[----:B-1----:R-:W-:-:S06]  /*3950*/  FMUL.FTZ R0, R86, c[0x0][0x2ec] ;  /* 0x0000bb0056007a20 */ /* 0x002fcc0000410000 */
[----:B------:R1:W4:Y:S02]  /*3960*/  MUFU.TANH R108, R0 ;  /* 0x00000000006c7308 */ /* 0x0003240000002400 */
[----:B-1----:R-:W-:-:S05]  /*3970*/  FMUL.FTZ R0, R87, c[0x0][0x2ec] ;  /* 0x0000bb0057007a20 */ /* 0x002fca0000410000 */
[----:B------:R-:W-:Y:S01]  /*3980*/  HMMA.16816.F32.BF16 R84, R8, R50, R72 ;  /* 0x000000320854723c */ /* 0x000fe20000041848 */
[----:B------:R1:W1:Y:S07]  /*3990*/  MUFU.TANH R109, R0 ;  /* 0x00000000006d7308 */ /* 0x00026e0000002400 */
[-C--:B---3--:R-:W-:Y:S08]  /*39a0*/  HMMA.16816.F32.BF16 R72, R16, R52.reuse, R76 ;  /* 0x000000341048723c */ /* 0x088ff0000004184c */
        /* <DEDUP_REMOVED lines=13> */
[----:B---3--:R-:W-:-:S04]  /*3a80*/  FMUL.FTZ R0, R88, c[0x0][0x2ec] ;  /* 0x0000bb0058007a20 */ /* 0x008fc80000410000 */
[----:B------:R3:W-:Y:S11]  /*3a90*/  MUFU.TANH R104, R0 ;  /* 0x0000000000687308 */ /* 0x0007f60000002400 */
[----:B------:R-:W-:Y:S01]  /*3aa0*/  HMMA.16816.F32.BF16 R64, R32, R58, R68 ;  /* 0x0000003a2040723c */ /* 0x000fe20000041844 */
[----:B---3--:R-:W-:-:S07]  /*3ab0*/  FMUL.FTZ R0, R89, c[0x0][0x2ec] ;  /* 0x0000bb0059007a20 */ /* 0x008fce0000410000 */
[----:B------:R-:W-:Y:S01]  /*3ac0*/  HMMA.16816.F32.BF16 R68, R44, R136, R152 ;  /* 0x000000882c44723c */ /* 0x000fe20000041898 */
[----:B------:R3:W-:Y:S11]  /*3ad0*/  MUFU.TANH R103, R0 ;  /* 0x0000000000677308 */ /* 0x0007f60000002400 */
[----:B------:R-:W-:Y:S04]  /*3ae0*/  @!UPT UIADD3 URZ, URZ, URZ, URZ ;  /* 0x0000003f3f3ff290 */ /* 0x000fe8000fffe03f */
[----:B------:R-:W-:Y:S01]  /*3af0*/  HMMA.16816.F32.BF16 R64, R16, R54, R64 ;  /* 0x000000361040723c */ /* 0x000fe20000041840 */
[----:B---3--:R-:W-:-:S04]  /*3b00*/  FMUL.FTZ R0, R90, c[0x0][0x2ec] ;  /* 0x0000bb005a007a20 */ /* 0x008fc80000410000 */
[----:B------:R3:W2:Y:S03]  /*3b10*/  MUFU.TANH R99, R0 ;  /* 0x0000000000637308 */ /* 0x0006a60000002400 */
[----:B-1----:R-:W-:Y:S01]  /*3b20*/  HMMA.16816.F32.BF16 R68, R40, R48, R68 ;  /* 0x000000302844723c */ /* 0x002fe20000041844 */
[----:B---3--:R-:W-:-:S07]  /*3b30*/  FMUL.FTZ R0, R91, c[0x0][0x2ec] ;  /* 0x0000bb005b007a20 */ /* 0x008fce0000410000 */
[----:B------:R-:W-:Y:S01]  /*3b40*/  HMMA.16816.F32.BF16 R88, R8, R60, R76 ;  /* 0x0000003c0858723c */ /* 0x000fe2000004184c */
[----:B------:R1:W3:Y:S07]  /*3b50*/  MUFU.TANH R100, R0 ;  /* 0x0000000000647308 */ /* 0x0002ee0000002400 */
        /* <DEDUP_REMOVED lines=15> */
[----:B------:R1:W-:Y:S11]  /*3c50*/  MUFU.TANH R96, R0 ;  /* 0x0000000000607308 */ /* 0x0003f60000002400 */
[----:B------:R-:W-:Y:S03]  /*3c60*/  @!UPT UIADD3 URZ, URZ, URZ, URZ ;  /* 0x0000003f3f3ff290 */ /* 0x000fe6000fffe03f */
        /* <DEDUP_REMOVED lines=14> */
[----:B------:R2:W2:Y:S01]  /*3d50*/  MUFU.TANH R92, R0 ;  /* 0x00000000005c7308 */ /* 0x0004a20000002400 */
        /* <DEDUP_REMOVED lines=14> */
[----:B------:R1:W-:Y:S02]  /*3e40*/  MUFU.TANH R94, R0 ;  /* 0x00000000005e7308 */ /* 0x0003e40000002400 */
[----:B-1----:R-:W-:-:S06]  /*3e50*/  FMUL.FTZ R0, R82, c[0x0][0x2ec] ;  /* 0x0000bb0052007a20 */ /* 0x002fcc0000410000 */
        /* <DEDUP_REMOVED lines=10> */
[----:B------:R2:W-:Y:S01]  /*3f00*/  MUFU.TANH R56, R3 ;  /* 0x0000000300387308 */ /* 0x0005e20000002400 */
[----:B-1----:R-:W-:-:S06]  /*3f10*/  FMUL.FTZ R0, R89, c[0x0][0x2ec] ;  /* 0x0000bb0059007a20 */ /* 0x002fcc0000410000 */
[----:B------:R-:W-:Y:S01]  /*3f20*/  HMMA.16816.F32.BF16 R28, R28, R58, R20 ;  /* 0x0000003a1c1c723c */ /* 0x000fe20000041814 */
[----:B------:R1:W-:Y:S07]  /*3f30*/  MUFU.TANH R85, R0 ;  /* 0x0000000000557308 */ /* 0x0003ee0000002400 */
[----:B------:R-:W-:Y:S01]  /*3f40*/  FMUL.FTZ R12, R12, c[0x0][0x2ec] ;  /* 0x0000bb000c0c7a20 */ /* 0x000fe20000410000 */
[----:B--2---:R-:W-:Y:S01]  /*3f50*/  LEA.HI R3, R5, R144, RZ, 0x2 ;  /* 0x0000009005037211 */ /* 0x004fe200078f10ff */
[----:B------:R-:W-:-:S02]  /*3f60*/  FMUL.FTZ R5, R70, c[0x0][0x2ec] ;  /* 0x0000bb0046057a20 */ /* 0x000fc40000410000 */
[----:B------:R-:W-:Y:S01]  /*3f70*/  FMUL.FTZ R14, R14, c[0x0][0x2ec] ;  /* 0x0000bb000e0e7a20 */ /* 0x000fe20000410000 */
[----:B------:R-:W-:Y:S01]  /*3f80*/  LOP3.LUT R3, R3, 0xfffffffc, RZ, 0xc0, !PT ;  /* 0xfffffffc03037812 */ /* 0x000fe200078ec0ff */
[----:B------:R-:W-:Y:S02]  /*3f90*/  MUFU.TANH R43, R5 ;  /* 0x00000005002b7308 */ /* 0x000fe40000002400 */
[----:B------:R-:W-:Y:S01]  /*3fa0*/  HMMA.16816.F32.BF16 R52, R8, R44, R52 ;  /* 0x0000002c0834723c */ /* 0x000fe20000041834 */
[----:B-1----:R-:W-:Y:S02]  /*3fb0*/  FMUL.FTZ R0, R90, c[0x0][0x2ec] ;  /* 0x0000bb005a007a20 */ /* 0x002fe40000410000 */
[----:B------:R-:W-:-:S03]  /*3fc0*/  IMAD.IADD R3, R144, 0x1, -R3 ;  /* 0x0000000190037824 */ /* 0x000fc600078e0a03 */
[----:B------:R1:W2:Y:S02]  /*3fd0*/  MUFU.TANH R61, R0 ;  /* 0x00000000003d7308 */ /* 0x0002a40000002400 */
[----:B------:R-:W-:Y:S01]  /*3fe0*/  HMMA.16816.F32.BF16 R8, R8, R46, R28 ;  /* 0x0000002e0808723c */ /* 0x000fe2000004181c */
[----:B------:R2:W-:Y:S05]  /*3ff0*/  STL [R1+0x74], R3 ;  /* 0x0000740301007387 */ /* 0x0005ea0000100800 */
[----:B------:R-:W-:Y:S01]  /*4000*/  MUFU.TANH R12, R12 ;  /* 0x0000000c000c7308 */ /* 0x000fe20000002400 */
[----:B-1----:R-:W-:-:S07]  /*4010*/  FMUL.FTZ R0, R91, c[0x0][0x2ec] ;  /* 0x0000bb005b007a20 */ /* 0x002fce0000410000 */
[----:B------:R-:W-:Y:S02]  /*4020*/  MUFU.TANH R14, R14 ;  /* 0x0000000e000e7308 */ /* 0x000fe40000002400 */
[----:B------:R-:W-:Y:S02]  /*4030*/  FMUL.FTZ R52, R52, c[0x0][0x2ec] ;  /* 0x0000bb0034347a20 */ /* 0x000fe40000410000 */
[----:B------:R-:W-:-:S04]  /*4040*/  FMUL.FTZ R7, R54, c[0x0][0x2ec] ;  /* 0x0000bb0036077a20 */ /* 0x000fc80000410000 */
[----:B------:R1:W1:Y:S02]  /*4050*/  MUFU.TANH R76, R0 ;  /* 0x00000000004c7308 */ /* 0x0002640000002400 */
[----:B------:R-:W-:Y:S02]  /*4060*/  FMUL.FTZ R11, R11, c[0x0][0x2ec] ;  /* 0x0000bb000b0b7a20 */ /* 0x000fe40000410000 */
[----:B------:R-:W-:Y:S02]  /*4070*/  FMUL.FTZ R8, R8, c[0x0][0x2ec] ;  /* 0x0000bb0008087a20 */ /* 0x000fe40000410000 */
[----:B------:R-:W-:Y:S02]  /*4080*/  FMUL.FTZ R10, R10, c[0x0][0x2ec] ;  /* 0x0000bb000a0a7a20 */ /* 0x000fe40000410000 */
[----:B------:R-:W-:Y:S01]  /*4090*/  MUFU.TANH R42, R52 ;  /* 0x00000034002a7308 */ /* 0x000fe20000002400 */
[----:B-1----:R-:W-:-:S07]  /*40a0*/  FMUL.FTZ R0, R80, c[0x0][0x2ec] ;  /* 0x0000bb0050007a20 */ /* 0x002fce0000410000 */
[----:B------:R-:W-:Y:S08]  /*40b0*/  MUFU.TANH R41, R7 ;  /* 0x0000000700297308 */ /* 0x000ff00000002400 */
[----:B------:R1:W-:Y:S08]  /*40c0*/  MUFU.TANH R63, R0 ;  /* 0x00000000003f7308 */ /* 0x0003f00000002400 */
[----:B------:R-:W-:Y:S01]  /*40d0*/  MUFU.TANH R8, R8 ;  /* 0x0000000800087308 */ /* 0x000fe20000002400 */
[----:B-1----:R-:W-:-:S07]  /*40e0*/  FMUL.FTZ R0, R81, c[0x0][0x2ec] ;  /* 0x0000bb0051007a20 */ /* 0x002fce0000410000 */
[----:B------:R-:W-:Y:S08]  /*40f0*/  MUFU.TANH R10, R10 ;  /* 0x0000000a000a7308 */ /* 0x000ff00000002400 */
[----:B------:R1:W-:Y:S02]  /*4100*/  MUFU.TANH R62, R0 ;  /* 0x00000000003e7308 */ /* 0x0003e40000002400 */
[----:B-1----:R-:W-:-:S06]  /*4110*/  FMUL.FTZ R0, R82, c[0x0][0x2ec] ;  /* 0x0000bb0052007a20 */ /* 0x002fcc0000410000 */
[----:B------:R1:W-:Y:S02]  /*4120*/  MUFU.TANH R60, R0 ;  /* 0x00000000003c7308 */ /* 0x0003e40000002400 */
[----:B-1----:R-:W-:-:S06]  /*4130*/  FMUL.FTZ R0, R83, c[0x0][0x2ec] ;  /* 0x0000bb0053007a20 */ /* 0x002fcc0000410000 */
[----:B------:R1:W-:Y:S02]  /*4140*/  MUFU.TANH R57, R0 ;  /* 0x0000000000397308 */ /* 0x0003e40000002400 */
[----:B-1----:R-:W-:-:S04]  /*4150*/  IMAD.U32 R0, RZ, RZ, UR12 ;  /* 0x0000000cff007e24 */ /* 0x002fc8000f8e00ff */
[----:B------:R-:W-:-:S05]  /*4160*/  IMAD R0, R0, 0x40, R6 ;  /* 0x0000004000007824 */ /* 0x000fca00078e0206 */
[C---:B--2---:R-:W-:Y:S01]  /*4170*/  IADD3 R3, R0.reuse, 0x9, RZ ;  /* 0x0000000900037810 */ /* 0x044fe20007ffe0ff */
[----:B------:R-:W-:Y:S01]  /*4180*/  BAR.SYNC.DEFER_BLOCKING 0x0 ;  /* 0x0000000000007b1d */ /* 0x000fe20000010000 */
[C---:B------:R-:W-:Y:S02]  /*4190*/  ISETP.GE.AND P2, PT, R0.reuse, UR14, PT ;  /* 0x0000000e00007c0c */ /* 0x040fe4000bf46270 */
[----:B------:R-:W-:Y:S02]  /*41a0*/  ISETP.GE.AND P6, PT, R3, UR14, PT ;  /* 0x0000000e03007c0c */ /* 0x000fe4000bfc6270 */
[C---:B------:R-:W-:Y:S02]  /*41b0*/  IADD3 R3, R0.reuse, 0x18, RZ ;  /* 0x0000001800037810 */ /* 0x040fe40007ffe0ff */
[----:B------:R-:W-:Y:S02]  /*41c0*/  IADD3 R6, R0, 0x1, RZ ;  /* 0x0000000100067810 */ /* 0x000fe40007ffe0ff */
[----:B------:R-:W-:Y:S01]  /*41d0*/  ISETP.GE.AND P3, PT, R3, UR14, PT ;  /* 0x0000000e03007c0c */ /* 0x000fe2000bf66270 */
[----:B------:R-:W-:Y:S01]  /*41e0*/  FMUL.FTZ R3, R69, c[0x0][0x2ec] ;  /* 0x0000bb0045037a20 */ /* 0x000fe20000410000 */
[----:B-----5:R-:W-:-:S02]  /*41f0*/  FSEL R49, R120, -INF , !P2 ;  /* 0xff80000078317808 */ /* 0x020fc40005000000 */
        /* <DEDUP_REMOVED lines=14> */
[----:B----4-:R-:W-:Y:S02]  /*42e0*/  FSEL R39, R108, -INF , !P0 ;  /* 0xff8000006c277808 */ /* 0x010fe40004000000 */
        /* <DEDUP_REMOVED lines=27> */
[----:B------:R-:W-:Y:S02]  /*44a0*/  FSEL R52, R100, -INF , !P4 ;  /* 0xff80000064347808 */ /* 0x000fe40006000000 */
        /* <DEDUP_REMOVED lines=10> */
[----:B------:R1:W-:Y:S01]  /*4550*/  MUFU.TANH R16, R5 ;  /* 0x0000000500107308 */ /* 0x0003e20000002400 */
[----:B------:R-:W-:-:S02]  /*4560*/  ISETP.GE.AND P3, PT, R3, UR14, PT ;  /* 0x0000000e03007c0c */ /* 0x000fc4000bf66270 */
[----:B------:R-:W-:Y:S02]  /*4570*/  IADD3 R3, R0, 0x38, RZ ;  /* 0x0000003800037810 */ /* 0x000fe40007ffe0ff */
[----:B------:R-:W-:Y:S02]  /*4580*/  FSEL R54, R92, -INF , !P2 ;  /* 0xff8000005c367808 */ /* 0x000fe40005000000 */
[----:B------:R-:W-:Y:S02]  /*4590*/  FSEL R50, R95, -INF , !P2 ;  /* 0xff8000005f327808 */ /* 0x000fe40005000000 */
[----:B------:R-:W-:Y:S02]  /*45a0*/  FSEL R27, R98, -INF , !P2 ;  /* 0xff800000621b7808 */ /* 0x000fe40005000000 */
[----:B------:R-:W-:Y:S02]  /*45b0*/  FSEL R26, R101, -INF , !P2 ;  /* 0xff800000651a7808 */ /* 0x000fe40005000000 */
[----:B------:R-:W-:Y:S01]  /*45c0*/  ISETP.GE.AND P2, PT, R3, UR14, PT ;  /* 0x0000000e03007c0c */ /* 0x000fe2000bf46270 */
[----:B------:R-:W-:Y:S01]  /*45d0*/  FMUL.FTZ R3, R15, c[0x0][0x2ec] ;  /* 0x0000bb000f037a20 */ /* 0x000fe20000410000 */
[----:B------:R-:W-:Y:S01]  /*45e0*/  IADD3 R0, R0, 0x39, RZ ;  /* 0x0000003900007810 */ /* 0x000fe20007ffe0ff */
[----:B-1----:R-:W-:Y:S01]  /*45f0*/  FMUL.FTZ R5, R13, c[0x0][0x2ec] ;  /* 0x0000bb000d057a20 */ /* 0x002fe20000410000 */
[----:B------:R-:W-:Y:S01]  /*4600*/  FSEL R182, R61, -INF , !P1 ;  /* 0xff8000003db67808 */ /* 0x000fe20004800000 */
[----:B------:R-:W-:Y:S01]  /*4610*/  MUFU.TANH R6, R3 ;  /* 0x0000000300067308 */ /* 0x000fe20000002400 */
[----:B------:R-:W-:-:S02]  /*4620*/  FSEL R178, R84, -INF , !P1 ;  /* 0xff80000054b27808 */ /* 0x000fc40004800000 */
[----:B------:R-:W-:Y:S02]  /*4630*/  FSEL R177, R86, -INF , !P1 ;  /* 0xff80000056b17808 */ /* 0x000fe40004800000 */
[----:B------:R-:W-:Y:S02]  /*4640*/  FSEL R174, R174, -INF , !P1 ;  /* 0xff800000aeae7808 */ /* 0x000fe40004800000 */
[----:B------:R-:W-:Y:S01]  /*4650*/  ISETP.GE.AND P1, PT, R0, UR14, PT ;  /* 0x0000000e00007c0c */ /* 0x000fe2000bf26270 */
[----:B------:R-:W1:Y:S01]  /*4660*/  MUFU.TANH R3, R11 ;  /* 0x0000000b00037308 */ /* 0x000e620000002400 */
[----:B------:R-:W-:Y:S02]  /*4670*/  FSEL R181, R76, -INF , !P0 ;  /* 0xff8000004cb57808 */ /* 0x000fe40004000000 */
[----:B------:R-:W-:Y:S02]  /*4680*/  FSEL R176, R85, -INF , !P0 ;  /* 0xff80000055b07808 */ /* 0x000fe40004000000 */
[----:B------:R-:W-:-:S02]  /*4690*/  FSEL R173, R87, -INF , !P0 ;  /* 0xff80000057ad7808 */ /* 0x000fc40004000000 */
[----:B------:R-:W-:Y:S01]  /*46a0*/  FSEL R138, R94, -INF , !P0 ;  /* 0xff8000005e8a7808 */ /* 0x000fe20004000000 */
[----:B------:R2:W-:Y:S01]  /*46b0*/  MUFU.TANH R7, R5 ;  /* 0x0000000500077308 */ /* 0x0005e20000002400 */
[----:B------:R-:W-:Y:S02]  /*46c0*/  PLOP3.LUT P0, PT, PT, PT, UP0, 0x80, 0x0 ;  /* 0x000000000000781c */ /* 0x000fe40003f0f008 */
[----:B------:R-:W-:Y:S02]  /*46d0*/  LOP3.LUT R0, R145, R146, RZ, 0xfc, !PT ;  /* 0x0000009291007212 */ /* 0x000fe400078efcff */
[----:B------:R-:W-:Y:S02]  /*46e0*/  FSEL R180, R74, -INF , !P6 ;  /* 0xff8000004ab47808 */ /* 0x000fe40007000000 */
[----:B------:R-:W-:Y:S02]  /*46f0*/  FSEL R175, R72, -INF , !P6 ;  /* 0xff80000048af7808 */ /* 0x000fe40007000000 */
[----:B-1----:R-:W-:-:S02]  /*4700*/  FSEL R3, R3, -INF , !P1 ;  /* 0xff80000003037808 */ /* 0x002fc40004800000 */
[----:B------:R-:W-:Y:S02]  /*4710*/  FSEL R139, R60, -INF , !P6 ;  /* 0xff8000003c8b7808 */ /* 0x000fe40007000000 */
[----:B------:R-:W-:Y:S01]  /*4720*/  FSEL R133, R63, -INF , !P6 ;  /* 0xff8000003f857808 */ /* 0x000fe20007000000 */
[----:B------:R1:W-:Y:S01]  /*4730*/  STL [R1], R3 ;  /* 0x0000000301007387 */ /* 0x0003e20000100800 */
[----:B------:R-:W-:Y:S01]  /*4740*/  FSEL R179, R75, -INF , !P5 ;  /* 0xff8000004bb37808 */ /* 0x000fe20006800000 */
[----:B--2---:R-:W-:Y:S01]  /*4750*/  FMUL.FTZ R5, R9, c[0x0][0x2ec] ;  /* 0x0000bb0009057a20 */ /* 0x004fe20000410000 */
[----:B------:R-:W-:Y:S02]  /*4760*/  FSEL R172, R73, -INF , !P5 ;  /* 0xff80000049ac7808 */ /* 0x000fe40006800000 */
[----:B------:R-:W-:Y:S02]  /*4770*/  FSEL R137, R57, -INF , !P5 ;  /* 0xff80000039897808 */ /* 0x000fe40006800000 */
[----:B------:R-:W-:Y:S01]  /*4780*/  FSEL R132, R62, -INF , !P5 ;  /* 0xff8000003e847808 */ /* 0x000fe20006800000 */
[----:B------:R-:W2:Y:S01]  /*4790*/  MUFU.TANH R5, R5 ;  /* 0x0000000500057308 */ /* 0x000ea20000002400 */
        /* <DEDUP_REMOVED lines=12> */
[----:B--2---:R-:W-:-:S02]  /*4860*/  FSEL R250, R5, -INF , !P1 ;  /* 0xff80000005fa7808 */ /* 0x004fc40004800000 */
[----:B------:R-:W-:Y:S02]  /*4870*/  FSEL R246, R6, -INF , !P1 ;  /* 0xff80000006f67808 */ /* 0x000fe40004800000 */
[----:B------:R-:W-:Y:S01]  /*4880*/  FSEL R244, R7, -INF , !P1 ;  /* 0xff80000007f47808 */ /* 0x000fe20004800000 */
[----:B------:R-:W-:Y:S05]  /*4890*/  @!P0 BRA `(.L_x_216) ;  /* 0x000004a000008947 */ /* 0x000fea0003800000 */
[----:B-1----:R-:W-:Y:S01]  /*48a0*/  ULEA.HI.SX32 UR5, UR8, 0xfffffffe, 0x1a ;  /* 0xfffffffe08057891 */ /* 0x002fe2000f8fd23f */
[----:B------:R-:W-:Y:S01]  /*48b0*/  ISETP.GE.AND P3, PT, R164, c[0x0][0x220], PT ;  /* 0x00008800a4007a0c */ /* 0x000fe20003f66270 */
[----:B------:R-:W-:Y:S01]  /*48c0*/  BSSY B0, `(.L_x_217) ;  /* 0x0000046000007945 */ /* 0x000fe20003800000 */
[----:B------:R-:W-:Y:S01]  /*48d0*/  ISETP.GE.AND P2, PT, R161, c[0x0][0x220], PT ;  /* 0x00008800a1007a0c */ /* 0x000fe20003f46270 */
[----:B------:R-:W-:Y:S02]  /*48e0*/  USHF.R.S32.HI UR4, URZ, 0x1f, UR5 ;  /* 0x0000001f3f047899 */ /* 0x000fe40008011405 */
        /* <DEDUP_REMOVED lines=67> */
.L_x_218:
[----:B------:R-:W-:Y:S05]  /*4d20*/  BSYNC B0 ;  /* 0x0000000000007941 */ /* 0x000fea0003800000 */
.L_x_217:
[----:B------:R-:W0:Y:S02]  /*4d30*/  LDGDEPBAR ;  /* 0x00000000000079af */ /* 0x000e240000000000 */
.L_x_216:
[----:B-1----:R-:W-:Y:S04]  /*4d40*/  STL [R1+0xa0], R238 ;  /* 0x0000a0ee01007387 */ /* 0x002fe80000100800 */
[----:B------:R-:W-:Y:S04]  /*4d50*/  STL [R1+0x9c], R237 ;  /* 0x00009ced01007387 */ /* 0x000fe80000100800 */
[----:B------:R-:W-:Y:S04]  /*4d60*/  STL [R1+0x98], R236 ;  /* 0x000098ec01007387 */ /* 0x000fe80000100800 */
[----:B------:R-:W-:Y:S04]  /*4d70*/  STL [R1+0x94], R235 ;  /* 0x000094eb01007387 */ /* 0x000fe80000100800 */
[----:B------:R1:W-:Y:S04]  /*4d80*/  STL [R1+0x90], R234 ;  /* 0x000090ea01007387 */ /* 0x0003e80000100800 */
[----:B-1----:R-:W2:Y:S01]  /*4d90*/  LDL.LU R234, [R1] ;  /* 0x0000000001ea7983 */ /* 0x002ea20000300800 */
[----:B------:R-:W-:Y:S01]  /*4da0*/  FMNMX.FTZ R136, R19, R21, !PT ;  /* 0x0000001513887209 */ /* 0x000fe20007810000 */
[----:B------:R-:W-:Y:S01]  /*4db0*/  IMAD.SHL.U32 R225, R0, 0x2, RZ ;  /* 0x0000000200e17824 */ /* 0x000fe200078e00ff */
[----:B------:R-:W-:Y:S01]  /*4dc0*/  FMNMX.FTZ R3, R33, R34, !PT ;  /* 0x0000002221037209 */ /* 0x000fe20007810000 */
[----:B------:R-:W-:Y:S01]  /*4dd0*/  STL [R1+0x8c], R233 ;  /* 0x00008ce901007387 */ /* 0x000fe20000100800 */
[----:B------:R-:W-:Y:S01]  /*4de0*/  FMNMX.FTZ R136, R18, R136, !PT ;  /* 0x0000008812887209 */ /* 0x000fe20007810000 */
[----:B------:R-:W-:Y:S01]  /*4df0*/  IMAD R228, R2, 0x2, R225 ;  /* 0x0000000202e47824 */ /* 0x000fe200078e02e1 */
        /* <DEDUP_REMOVED lines=30> */
[----:B------:R-:W-:Y:S01]  /*4fe0*/  LEA R226, R4, R225, 0x1 ;  /* 0x000000e104e27211 */ /* 0x000fe200078e08ff */
[----:B------:R-:W-:Y:S01]  /*4ff0*/  LDSM.16.MT88.4 R84, [R228+0xe800] ;  /* 0x00e80000e454783b */ /* 0x000fe20000004200 */
[----:B------:R-:W-:Y:S02]  /*5000*/  FMNMX.FTZ R136, R247, R136, !PT ;  /* 0x00000088f7887209 */ /* 0x000fe40007810000 */
[----:B------:R-:W-:Y:S01]  /*5010*/  LEA R227, R2, R226, 0x1 ;  /* 0x000000e202e37211 */ /* 0x000fe200078e08ff */
[----:B------:R-:W-:Y:S01]  /*5020*/  LDSM.16.MT88.4 R64, [R226+0xe000] ;  /* 0x00e00000e240783b */ /* 0x000fe20000004200 */
[----:B------:R-:W-:-:S03]  /*5030*/  FMNMX.FTZ R136, R245, R136, !PT ;  /* 0x00000088f5887209 */ /* 0x000fc60007810000 */
[----:B------:R-:W-:Y:S01]  /*5040*/  LDSM.16.MT88.4 R72, [R227+0xc000] ;  /* 0x00c00000e348783b */ /* 0x000fe20000004200 */
[----:B------:R-:W-:-:S05]  /*5050*/  FMNMX.FTZ R136, R244, R136, !PT ;  /* 0x00000088f4887209 */ /* 0x000fca0007810000 */
[----:B------:R-:W1:Y:S02]  /*5060*/  SHFL.BFLY PT, R5, R136, 0x2, 0x1f ;  /* 0x0c401f0088057f89 */ /* 0x000e6400000e0000 */
[----:B-1----:R-:W-:Y:S02]  /*5070*/  FMNMX.FTZ R136, R136, R5, !PT ;  /* 0x0000000588887209 */ /* 0x002fe40007810000 */
[----:B------:R-:W-:Y:S02]  /*5080*/  FMNMX.FTZ R5, R214, R3, !PT ;  /* 0x00000003d6057209 */ /* 0x000fe40007810000 */
[----:B------:R-:W-:Y:S01]  /*5090*/  FMNMX.FTZ R3, R38, R37, !PT ;  /* 0x0000002526037209 */ /* 0x000fe20007810000 */
[----:B------:R-:W1:Y:S01]  /*50a0*/  SHFL.BFLY PT, R7, R136, 0x1, 0x1f ;  /* 0x0c201f0088077f89 */ /* 0x000e6200000e0000 */
[----:B------:R-:W-:Y:S02]  /*50b0*/  FMNMX.FTZ R5, R251, R5, !PT ;  /* 0x00000005fb057209 */ /* 0x000fe40007810000 */
[----:B------:R-:W-:-:S02]  /*50c0*/  FMNMX.FTZ R3, R36, R3, !PT ;  /* 0x0000000324037209 */ /* 0x000fc40007810000 */
[----:B------:R-:W-:Y:S02]  /*50d0*/  FMNMX.FTZ R5, R248, R5, !PT ;  /* 0x00000005f8057209 */ /* 0x000fe40007810000 */
[----:B------:R-:W-:Y:S02]  /*50e0*/  FMNMX.FTZ R6, R35, R3, !PT ;  /* 0x0000000323067209 */ /* 0x000fe40007810000 */
[----:B------:R-:W-:Y:S02]  /*50f0*/  FMNMX.FTZ R3, R246, R5, !PT ;  /* 0x00000005f6037209 */ /* 0x000fe40007810000 */
[----:B------:R-:W-:-:S03]  /*5100*/  FMNMX.FTZ R5, R44, R6, !PT ;  /* 0x000000062c057209 */ /* 0x000fc60007810000 */
[----:B------:R-:W3:Y:S01]  /*5110*/  SHFL.BFLY PT, R135, R3, 0x2, 0x1f ;  /* 0x0c401f0003877f89 */ /* 0x000ee200000e0000 */
[----:B------:R-:W-:-:S04]  /*5120*/  FMNMX.FTZ R5, R46, R5, !PT ;  /* 0x000000052e057209 */ /* 0x000fc80007810000 */
[----:B------:R-:W-:-:S04]  /*5130*/  FMNMX.FTZ R6, R47, R5, !PT ;  /* 0x000000052f067209 */ /* 0x000fc80007810000 */
[----:B------:R-:W-:Y:S02]  /*5140*/  FMNMX.FTZ R6, R50, R6, !PT ;  /* 0x0000000632067209 */ /* 0x000fe40007810000 */
[----:B-1----:R-:W-:Y:S02]  /*5150*/  FMNMX.FTZ R136, R136, R7, !PT ;  /* 0x0000000788887209 */ /* 0x002fe40007810000 */
[----:B------:R-:W-:Y:S02]  /*5160*/  FMNMX.FTZ R6, R178, R6, !PT ;  /* 0x00000006b2067209 */ /* 0x000fe40007810000 */
[C---:B------:R-:W-:Y:S01]  /*5170*/  FSETP.NEU.FTZ.AND P1, PT, R136.reuse, -INF , PT ;  /* 0xff8000008800780b */ /* 0x040fe20003f3d000 */
[----:B------:R-:W-:Y:S01]  /*5180*/  FMUL.FTZ R22, R136, c[0x0][0x23c] ;  /* 0x00008f0088167a20 */ /* 0x000fe20000410000 */
[----:B------:R-:W-:-:S04]  /*5190*/  FMNMX.FTZ R6, R176, R6, !PT ;  /* 0x00000006b0067209 */ /* 0x000fc80007810000 */
[----:B------:R-:W-:Y:S02]  /*51a0*/  FSEL R22, R22, RZ, P1 ;  /* 0x000000ff16167208 */ /* 0x000fe40000800000 */
[----:B------:R-:W-:Y:S02]  /*51b0*/  FMNMX.FTZ R6, R175, R6, !PT ;  /* 0x00000006af067209 */ /* 0x000fe40007810000 */
[----:B---3--:R-:W-:Y:S01]  /*51c0*/  FMNMX.FTZ R135, R3, R135, !PT ;  /* 0x0000008703877209 */ /* 0x008fe20007810000 */
        /* <DEDUP_REMOVED lines=11> */
[----:B------:R1:W4:Y:S02]  /*5280*/  MUFU.EX2 R233, R7 ;  /* 0x0000000700e97308 */ /* 0x0003240000000800 */
[----:B------:R-:W4:Y:S01]  /*5290*/  SHFL.BFLY PT, R6, R134, 0x2, 0x1f ;  /* 0x0c401f0086067f89 */ /* 0x000f2200000e0000 */
[----:B------:R-:W-:-:S04]  /*52a0*/  FMNMX.FTZ R5, R39, R5, !PT ;  /* 0x0000000527057209 */ /* 0x000fc80007810000 */
[----:B------:R-:W-:-:S04]  /*52b0*/  FMNMX.FTZ R5, R45, R5, !PT ;  /* 0x000000052d057209 */ /* 0x000fc80007810000 */
[----:B------:R-:W-:-:S04]  /*52c0*/  FMNMX.FTZ R5, R51, R5, !PT ;  /* 0x0000000533057209 */ /* 0x000fc80007810000 */
[----:B---3--:R-:W-:Y:S01]  /*52d0*/  FMNMX.FTZ R3, R52, R5, !PT ;  /* 0x0000000534037209 */ /* 0x008fe20007810000 */
[----:B-1----:R-:W1:Y:S01]  /*52e0*/  SHFL.BFLY PT, R7, R135, 0x1, 0x1f ;  /* 0x0c201f0087077f89 */ /* 0x002e6200000e0000 */
[----:B------:R-:W-:Y:S01]  /*52f0*/  FFMA.FTZ R5, R20, c[0x0][0x23c], -R22 ;  /* 0x00008f0014057a23 */ /* 0x000fe20000010816 */
[----:B----4-:R-:W-:Y:S02]  /*5300*/  F2FP.BF16.PACK_AB R16, R233, R232 ;  /* 0x000000e8e910723e */ /* 0x010fe400000010ff */
[----:B------:R-:W-:Y:S01]  /*5310*/  FMNMX.FTZ R3, R53, R3, !PT ;  /* 0x0000000335037209 */ /* 0x000fe20007810000 */
[----:B------:R3:W4:Y:S03]  /*5320*/  MUFU.EX2 R202, R5 ;  /* 0x0000000500ca7308 */ /* 0x0007260000000800 */
[----:B------:R-:W-:Y:S02]  /*5330*/  FMNMX.FTZ R3, R54, R3, !PT ;  /* 0x0000000336037209 */ /* 0x000fe40007810000 */
[----:B------:R-:W-:-:S02]  /*5340*/  FMNMX.FTZ R134, R134, R6, !PT ;  /* 0x0000000686867209 */ /* 0x000fc40007810000 */
[----:B------:R-:W-:-:S04]  /*5350*/  FMNMX.FTZ R3, R182, R3, !PT ;  /* 0x00000003b6037209 */ /* 0x000fc80007810000 */
[----:B------:R-:W-:-:S04]  /*5360*/  FMNMX.FTZ R3, R181, R3, !PT ;  /* 0x00000003b5037209 */ /* 0x000fc80007810000 */
[----:B------:R-:W-:Y:S01]  /*5370*/  FMNMX.FTZ R3, R180, R3, !PT ;  /* 0x00000003b4037209 */ /* 0x000fe20007810000 */
[----:B---3--:R-:W-:Y:S01]  /*5380*/  FFMA.FTZ R5, R23, c[0x0][0x23c], -R22 ;  /* 0x00008f0017057a23 */ /* 0x008fe20000010816 */
[----:B------:R-:W-:Y:S02]  /*5390*/  MOV R23, R8 ;  /* 0x0000000800177202 */ /* 0x000fe40000000f00 */
[----:B------:R-:W-:Y:S01]  /*53a0*/  FMNMX.FTZ R3, R179, R3, !PT ;  /* 0x00000003b3037209 */ /* 0x000fe20007810000 */
[----:B------:R3:W-:Y:S01]  /*53b0*/  MUFU.EX2 R10, R5 ;  /* 0x00000005000a7308 */ /* 0x0007e20000000800 */
[----:B-1----:R-:W-:Y:S02]  /*53c0*/  FMNMX.FTZ R135, R135, R7, !PT ;  /* 0x0000000787877209 */ /* 0x002fe40007810000 */
[----:B------:R-:W-:Y:S01]  /*53d0*/  FMNMX.FTZ R3, R218, R3, !PT ;  /* 0x00000003da037209 */ /* 0x000fe20007810000 */
[----:B------:R-:W1:Y:S01]  /*53e0*/  SHFL.BFLY PT, R7, R134, 0x1, 0x1f ;  /* 0x0c201f0086077f89 */ /* 0x000e6200000e0000 */
[C---:B------:R-:W-:Y:S01]  /*53f0*/  FSETP.NEU.FTZ.AND P1, PT, R135.reuse, -INF , PT ;  /* 0xff8000008700780b */ /* 0x040fe20003f3d000 */
[----:B------:R-:W-:Y:S01]  /*5400*/  FMUL.FTZ R21, R135, c[0x0][0x23c] ;  /* 0x00008f0087157a20 */ /* 0x000fe20000410000 */
[----:B------:R-:W-:-:S02]  /*5410*/  FMNMX.FTZ R3, R212, R3, !PT ;  /* 0x00000003d4037209 */ /* 0x000fc40007810000 */
[----:B----4-:R-:W-:Y:S02]  /*5420*/  F2FP.BF16.PACK_AB R18, R202, R23 ;  /* 0x00000017ca12723e */ /* 0x010fe400000010ff */
[----:B------:R-:W-:Y:S02]  /*5430*/  FMNMX.FTZ R3, R80, R3, !PT ;  /* 0x0000000350037209 */ /* 0x000fe40007810000 */
[----:B------:R-:W-:Y:S01]  /*5440*/  FSEL R21, R21, RZ, P1 ;  /* 0x000000ff15157208 */ /* 0x000fe20000800000 */
[----:B---3--:R-:W-:-:S04]  /*5450*/  FFMA.FTZ R5, R24, c[0x0][0x23c], -R22 ;  /* 0x00008f0018057a23 */ /* 0x008fc80000010816 */
[----:B------:R3:W-:Y:S01]  /*5460*/  MUFU.EX2 R11, R5 ;  /* 0x00000005000b7308 */ /* 0x0007e20000000800 */
[----:B-1----:R-:W-:-:S04]  /*5470*/  FMNMX.FTZ R134, R134, R7, !PT ;  /* 0x0000000786867209 */ /* 0x002fc80007810000 */
[C---:B------:R-:W-:Y:S01]  /*5480*/  FSETP.NEU.FTZ.AND P1, PT, R134.reuse, -INF , PT ;  /* 0xff8000008600780b */ /* 0x040fe20003f3d000 */
[----:B------:R-:W-:Y:S02]  /*5490*/  FMUL.FTZ R20, R134, c[0x0][0x23c] ;  /* 0x00008f0086147a20 */ /* 0x000fe40000410000 */
[----:B---3--:R-:W-:-:S03]  /*54a0*/  FFMA.FTZ R5, R25, c[0x0][0x23c], -R22 ;  /* 0x00008f0019057a23 */ /* 0x008fc60000010816 */
[----:B------:R-:W-:Y:S01]  /*54b0*/  FSEL R20, R20, RZ, P1 ;  /* 0x000000ff14147208 */ /* 0x000fe20000800000 */
[----:B------:R1:W-:Y:S04]  /*54c0*/  MUFU.EX2 R107, R5 ;  /* 0x00000005006b7308 */ /* 0x0003e80000000800 */
[----:B------:R-:W-:-:S04]  /*54d0*/  FFMA.FTZ R2, R46, c[0x0][0x23c], -R20 ;  /* 0x00008f002e027a23 */ /* 0x000fc80000010814 */
[----:B------:R3:W-:Y:S01]  /*54e0*/  MUFU.EX2 R204, R2 ;  /* 0x0000000200cc7308 */ /* 0x0007e20000000800 */
[----:B-1----:R-:W-:-:S07]  /*54f0*/  FFMA.FTZ R5, R26, c[0x0][0x23c], -R22 ;  /* 0x00008f001a057a23 */ /* 0x002fce0000010816 */
[----:B------:R1:W-:Y:S01]  /*5500*/  MUFU.EX2 R238, R5 ;  /* 0x0000000500ee7308 */ /* 0x0003e20000000800 */
[----:B---3--:R-:W-:-:S07]  /*5510*/  FFMA.FTZ R2, R47, c[0x0][0x23c], -R20 ;  /* 0x00008f002f027a23 */ /* 0x008fce0000010814 */
[----:B------:R3:W-:Y:S01]  /*5520*/  MUFU.EX2 R237, R2 ;  /* 0x0000000200ed7308 */ /* 0x0007e20000000800 */
[----:B-1----:R-:W-:-:S07]  /*5530*/  FFMA.FTZ R5, R33, c[0x0][0x23c], -R21 ;  /* 0x00008f0021057a23 */ /* 0x002fce0000010815 */
[----:B------:R1:W-:Y:S01]  /*5540*/  MUFU.EX2 R230, R5 ;  /* 0x0000000500e67308 */ /* 0x0003e20000000800 */
[----:B---3--:R-:W-:-:S07]  /*5550*/  FFMA.FTZ R2, R50, c[0x0][0x23c], -R20 ;  /* 0x00008f0032027a23 */ /* 0x008fce0000010814 */
[----:B------:R-:W-:Y:S01]  /*5560*/  MUFU.EX2 R206, R2 ;  /* 0x0000000200ce7308 */ /* 0x000fe20000000800 */
[----:B-1----:R-:W-:-:S07]  /*5570*/  FFMA.FTZ R5, R34, c[0x0][0x23c], -R21 ;  /* 0x00008f0022057a23 */ /* 0x002fce0000010815 */
[----:B------:R1:W3:Y:S01]  /*5580*/  MUFU.EX2 R231, R5 ;  /* 0x0000000500e77308 */ /* 0x0002e20000000800 */
[----:B--2---:R-:W-:-:S05]  /*5590*/  FMNMX.FTZ R3, R234, R3, !PT ;  /* 0x00000003ea037209 */ /* 0x004fca0007810000 */
[----:B------:R-:W2:Y:S01]  /*55a0*/  SHFL.BFLY PT, R6, R3, 0x2, 0x1f ;  /* 0x0c401f0003067f89 */ /* 0x000ea200000e0000 */
[----:B-1----:R-:W-:Y:S01]  /*55b0*/  FFMA.FTZ R5, R32, c[0x0][0x23c], -R21 ;  /* 0x00008f0020057a23 */ /* 0x002fe20000010815 */
[----:B---3--:R-:W-:-:S03]  /*55c0*/  F2FP.BF16.PACK_AB R17, R231, R230 ;  /* 0x000000e6e711723e */ /* 0x008fc600000010ff */
[----:B------:R1:W-:Y:S02]  /*55d0*/  MUFU.EX2 R203, R5 ;  /* 0x0000000500cb7308 */ /* 0x0003e40000000800 */
[----:B-1----:R-:W-:Y:S01]  /*55e0*/  FFMA.FTZ R5, R31, c[0x0][0x23c], -R21 ;  /* 0x00008f001f057a23 */ /* 0x002fe20000010815 */
[----:B--2---:R-:W-:-:S05]  /*55f0*/  FMNMX.FTZ R3, R3, R6, !PT ;  /* 0x0000000603037209 */ /* 0x004fca0007810000 */
[----:B------:R1:W2:Y:S01]  /*5600*/  MUFU.EX2 R224, R5 ;  /* 0x0000000500e07308 */ /* 0x0002a20000000800 */
[----:B------:R-:W3:Y:S01]  /*5610*/  SHFL.BFLY PT, R6, R3, 0x1, 0x1f ;  /* 0x0c201f0003067f89 */ /* 0x000ee200000e0000 */
[----:B-1----:R-:W-:Y:S01]  /*5620*/  FFMA.FTZ R5, R30, c[0x0][0x23c], -R21 ;  /* 0x00008f001e057a23 */ /* 0x002fe20000010815 */
[----:B--2---:R-:W-:-:S05]  /*5630*/  F2FP.BF16.PACK_AB R19, R224, R203 ;  /* 0x000000cbe013723e */ /* 0x004fca00000010ff */
[----:B------:R1:W-:Y:S02]  /*5640*/  MUFU.EX2 R235, R5 ;  /* 0x0000000500eb7308 */ /* 0x0003e40000000800 */
[----:B------:R-:W-:Y:S01]  /*5650*/  HMMA.16816.F32.BF16 R100, R16, R40, RZ ;  /* 0x000000281064723c */ /* 0x000fe200000418ff */
[----:B---3--:R-:W-:-:S04]  /*5660*/  FMNMX.FTZ R3, R3, R6, !PT ;  /* 0x0000000603037209 */ /* 0x008fc80007810000 */
[C---:B------:R-:W-:Y:S01]  /*5670*/  FSETP.NEU.FTZ.AND P1, PT, R3.reuse, -INF , PT ;  /* 0xff8000000300780b */ /* 0x040fe20003f3d000 */
[----:B------:R-:W-:Y:S02]  /*5680*/  FMUL.FTZ R6, R3, c[0x0][0x23c] ;  /* 0x00008f0003067a20 */ /* 0x000fe40000410000 */
[----:B-1----:R-:W-:-:S03]  /*5690*/  FFMA.FTZ R5, R28, c[0x0][0x23c], -R21 ;  /* 0x00008f001c057a23 */ /* 0x002fc60000010815 */
[----:B------:R-:W-:Y:S02]  /*56a0*/  FSEL R0, R6, RZ, P1 ;  /* 0x000000ff06007208 */ /* 0x000fe40000800000 */
[----:B------:R-:W-:Y:S01]  /*56b0*/  F2FP.BF16.PACK_AB R6, R206, R237 ;  /* 0x000000edce06723e */ /* 0x000fe200000010ff */
[----:B------:R1:W-:Y:S02]  /*56c0*/  MUFU.EX2 R104, R5 ;  /* 0x0000000500687308 */ /* 0x0003e40000000800 */
[--C-:B------:R-:W-:Y:S02]  /*56d0*/  FFMA.FTZ R4, R39, c[0x0][0x23c], -R0.reuse ;  /* 0x00008f0027047a23 */ /* 0x100fe40000010800 */
[----:B------:R-:W-:-:S04]  /*56e0*/  FFMA.FTZ R2, R51, c[0x0][0x23c], -R0 ;  /* 0x00008f0033027a23 */ /* 0x000fc80000010800 */
[----:B------:R2:W-:Y:S01]  /*56f0*/  MUFU.EX2 R9, R4 ;  /* 0x0000000400097308 */ /* 0x0005e20000000800 */
[----:B-1----:R-:W-:-:S07]  /*5700*/  FFMA.FTZ R5, R29, c[0x0][0x23c], -R21 ;  /* 0x00008f001d057a23 */ /* 0x002fce0000010815 */
[----:B------:R1:W-:Y:S01]  /*5710*/  MUFU.EX2 R236, R2 ;  /* 0x0000000200ec7308 */ /* 0x0003e20000000800 */
[----:B------:R-:W-:Y:S01]  /*5720*/  LDSM.16.MT88.4 R28, [R226+0xc800] ;  /* 0x00c80000e21c783b */ /* 0x000fe20000004200 */
[----:B--2---:R-:W-:-:S06]  /*5730*/  FFMA.FTZ R4, R45, c[0x0][0x23c], -R0 ;  /* 0x00008f002d047a23 */ /* 0x004fcc0000010800 */
[----:B------:R2:W-:Y:S08]  /*5740*/  MUFU.EX2 R106, R5 ;  /* 0x00000005006a7308 */ /* 0x0005f00000000800 */
[----:B------:R-:W3:Y:S01]  /*5750*/  MUFU.EX2 R219, R4 ;  /* 0x0000000400db7308 */ /* 0x000ee20000000800 */
[----:B-1----:R-:W-:Y:S02]  /*5760*/  FFMA.FTZ R2, R52, c[0x0][0x23c], -R0 ;  /* 0x00008f0034027a23 */ /* 0x002fe40000010800 */
[----:B--2---:R-:W-:-:S05]  /*5770*/  FFMA.FTZ R5, R27, c[0x0][0x23c], -R21 ;  /* 0x00008f001b057a23 */ /* 0x004fca0000010815 */
[----:B------:R1:W-:Y:S01]  /*5780*/  MUFU.EX2 R205, R2 ;  /* 0x0000000200cd7308 */ /* 0x0003e20000000800 */
[----:B------:R-:W2:Y:S01]  /*5790*/  LDSM.16.MT88.4 R24, [R226+0xc000] ;  /* 0x00c00000e218783b */ /* 0x000ea20000004200 */
[----:B---3--:R-:W-:-:S06]  /*57a0*/  F2FP.BF16.PACK_AB R15, R219, R9 ;  /* 0x00000009db0f723e */ /* 0x008fcc00000010ff */
[----:B------:R3:W-:Y:S01]  /*57b0*/  MUFU.EX2 R105, R5 ;  /* 0x0000000500697308 */ /* 0x0007e20000000800 */
[----:B------:R-:W-:Y:S02]  /*57c0*/  FFMA.FTZ R4, R44, c[0x0][0x23c], -R20 ;  /* 0x00008f002c047a23 */ /* 0x000fe40000010814 */
[----:B------:R-:W-:Y:S01]  /*57d0*/  LDSM.16.MT88.4 R44, [R226+0xe800] ;  /* 0x00e80000e22c783b */ /* 0x000fe20000004200 */
[----:B-1----:R-:W-:-:S04]  /*57e0*/  FFMA.FTZ R2, R53, c[0x0][0x23c], -R0 ;  /* 0x00008f0035027a23 */ /* 0x002fc80000010800 */
[----:B------:R-:W1:Y:S01]  /*57f0*/  MUFU.EX2 R217, R4 ;  /* 0x0000000400d97308 */ /* 0x000e620000000800 */
[----:B---3--:R-:W-:-:S07]  /*5800*/  FFMA.FTZ R5, R38, c[0x0][0x23c], -R20 ;  /* 0x00008f0026057a23 */ /* 0x008fce0000010814 */
[----:B------:R3:W-:Y:S08]  /*5810*/  MUFU.EX2 R200, R2 ;  /* 0x0000000200c87308 */ /* 0x0007f00000000800 */
[----:B------:R4:W-:Y:S01]  /*5820*/  MUFU.EX2 R216, R5 ;  /* 0x0000000500d87308 */ /* 0x0009e20000000800 */
[----:B-1----:R-:W-:Y:S01]  /*5830*/  F2FP.BF16.PACK_AB R4, R204, R217 ;  /* 0x000000d9cc04723e */ /* 0x002fe200000010ff */
[----:B---3--:R-:W-:Y:S01]  /*5840*/  FFMA.FTZ R2, R54, c[0x0][0x23c], -R0 ;  /* 0x00008f0036027a23 */ /* 0x008fe20000010800 */
[----:B--2---:R-:W-:Y:S01]  /*5850*/  HMMA.16816.F32.BF16 R92, R16, R24, RZ ;  /* 0x00000018105c723c */ /* 0x004fe200000418ff */
[----:B------:R-:W-:Y:S04]  /*5860*/  LDSM.16.MT88.4 R52, [R227+0xc800] ;  /* 0x00c80000e334783b */ /* 0x000fe80000004200 */
[----:B------:R1:W2:Y:S01]  /*5870*/  MUFU.EX2 R207, R2 ;  /* 0x0000000200cf7308 */ /* 0x0002a20000000800 */
[----:B----4-:R-:W-:-:S07]  /*5880*/  FFMA.FTZ R5, R37, c[0x0][0x23c], -R20 ;  /* 0x00008f0025057a23 */ /* 0x010fce0000010814 */
[----:B------:R3:W4:Y:S01]  /*5890*/  MUFU.EX2 R213, R5 ;  /* 0x0000000500d57308 */ /* 0x0007220000000800 */
[----:B-1----:R-:W-:Y:S02]  /*58a0*/  MOV R2, R9 ;  /* 0x0000000900027202 */ /* 0x002fe40000000f00 */
[----:B------:R-:W-:Y:S02]  /*58b0*/  F2FP.BF16.PACK_AB R9, R104, R235 ;  /* 0x000000eb6809723e */ /* 0x000fe400000010ff */
[----:B--2---:R-:W-:Y:S01]  /*58c0*/  F2FP.BF16.PACK_AB R7, R207, R200 ;  /* 0x000000c8cf07723e */ /* 0x004fe200000010ff */
[--C-:B---3--:R-:W-:Y:S01]  /*58d0*/  FFMA.FTZ R5, R36, c[0x0][0x23c], -R20.reuse ;  /* 0x00008f0024057a23 */ /* 0x108fe20000010814 */
[----:B----4-:R-:W-:Y:S01]  /*58e0*/  F2FP.BF16.PACK_AB R12, R213, R216 ;  /* 0x000000d8d50c723e */ /* 0x010fe200000010ff */
[----:B------:R-:W1:Y:S02]  /*58f0*/  LDSM.16.MT88.4 R36, [R228+0xe000] ;  /* 0x00e00000e424783b */ /* 0x000e640000004200 */
[----:B------:R2:W-:Y:S02]  /*5900*/  MUFU.EX2 R192, R5 ;  /* 0x0000000500c07308 */ /* 0x0005e40000000800 */
[----:B--2---:R-:W-:-:S02]  /*5910*/  FFMA.FTZ R5, R35, c[0x0][0x23c], -R20 ;  /* 0x00008f0023057a23 */ /* 0x004fc40000010814 */
[----:B------:R-:W2:Y:S04]  /*5920*/  LDSM.16.MT88.4 R32, [R227+0xe000] ;  /* 0x00e00000e320783b */ /* 0x000ea80000004200 */
[----:B------:R3:W4:Y:S02]  /*5930*/  MUFU.EX2 R229, R5 ;  /* 0x0000000500e57308 */ /* 0x0007240000000800 */
[----:B---3--:R-:W-:Y:S01]  /*5940*/  FFMA.FTZ R5, R49, c[0x0][0x23c], -R0 ;  /* 0x00008f0031057a23 */ /* 0x008fe20000010800 */
[----:B----4-:R-:W-:-:S05]  /*5950*/  F2FP.BF16.PACK_AB R14, R229, R192 ;  /* 0x000000c0e50e723e */ /* 0x010fca00000010ff */
[----:B------:R3:W-:Y:S02]  /*5960*/  MUFU.EX2 R8, R5 ;  /* 0x0000000500087308 */ /* 0x0007e40000000800 */
[----:B---3--:R-:W-:Y:S02]  /*5970*/  FFMA.FTZ R5, R48, c[0x0][0x23c], -R0 ;  /* 0x00008f0030057a23 */ /* 0x008fe40000010800 */
[----:B------:R-:W3:Y:S04]  /*5980*/  LDSM.16.MT88.4 R48, [R225+0xe800] ;  /* 0x00e80000e130783b */ /* 0x000ee80000004200 */
[----:B------:R-:W4:Y:S02]  /*5990*/  MUFU.EX2 R215, R5 ;  /* 0x0000000500d77308 */ /* 0x000f240000000800 */
[----:B----4-:R-:W-:-:S02]  /*59a0*/  F2FP.BF16.PACK_AB R13, R215, R8 ;  /* 0x00000008d70d723e */ /* 0x010fc400000010ff */
[----:B------:R-:W-:-:S05]  /*59b0*/  F2FP.BF16.PACK_AB R5, R205, R236 ;  /* 0x000000eccd05723e */ /* 0x000fca00000010ff */
[C---:B------:R-:W-:Y:S07]  /*59c0*/  HMMA.16816.F32.BF16 R96, R12.reuse, R40, RZ ;  /* 0x000000280c60723c */ /* 0x040fee00000418ff */
[----:B------:R-:W-:Y:S01]  /*59d0*/  IMAD.MOV.U32 R41, RZ, RZ, R11 ;  /* 0x000000ffff297224 */ /* 0x000fe200078e000b */
[----:B------:R-:W-:Y:S01]  /*59e0*/  HMMA.16816.F32.BF16 R88, R12, R24, RZ ;  /* 0x000000180c58723c */ /* 0x000fe200000418ff */
[----:B------:R-:W-:Y:S01]  /*59f0*/  IMAD.MOV.U32 R40, RZ, RZ, R8 ;  /* 0x000000ffff287224 */ /* 0x000fe200078e0008 */
[----:B------:R-:W-:-:S05]  /*5a00*/  F2FP.BF16.PACK_AB R11, R105, R106 ;  /* 0x0000006a690b723e */ /* 0x000fca00000010ff */
[----:B------:R-:W-:Y:S01]  /*5a10*/  MOV R24, R10 ;  /* 0x0000000a00187202 */ /* 0x000fe20000000f00 */
[----:B------:R-:W-:Y:S01]  /*5a20*/  HMMA.16816.F32.BF16 R160, R12, R76, RZ ;  /* 0x0000004c0ca0723c */ /* 0x000fe200000418ff */
[-C--:B------:R-:W-:Y:S01]  /*5a30*/  F2FP.BF16.PACK_AB R10, R238, R107.reuse ;  /* 0x0000006bee0a723e */ /* 0x080fe200000010ff */
[----:B------:R-:W-:Y:S01]  /*5a40*/  IMAD.MOV.U32 R25, RZ, RZ, R80 ;  /* 0x000000ffff197224 */ /* 0x000fe200078e0050 */
[----:B------:R-:W-:Y:S01]  /*5a50*/  F2FP.BF16.PACK_AB R8, R41, R24 ;  /* 0x000000182908723e */ /* 0x000fe200000010ff */
[----:B------:R-:W4:Y:S04]  /*5a60*/  LDSM.16.MT88.4 R80, [R227+0xe800] ;  /* 0x00e80000e350783b */ /* 0x000f280000004200 */
[-C--:B------:R-:W-:Y:S08]  /*5a70*/  HMMA.16816.F32.BF16 R168, R4, R60.reuse, R96 ;  /* 0x0000003c04a8723c */ /* 0x080ff00000041860 */
[C---:B------:R-:W-:Y:S07]  /*5a80*/  HMMA.16816.F32.BF16 R164, R8.reuse, R60, R100 ;  /* 0x0000003c08a4723c */ /* 0x040fee0000041864 */
[----:B------:R-:W-:Y:S01]  /*5a90*/  MOV R60, R107 ;  /* 0x0000006b003c7202 */ /* 0x000fe20000000f00 */
[----:B------:R-:W-:Y:S01]  /*5aa0*/  HMMA.16816.F32.BF16 R188, R8, R28, R92 ;  /* 0x0000001c08bc723c */ /* 0x000fe2000004185c */
[----:B------:R-:W-:-:S07]  /*5ab0*/  IMAD.MOV.U32 R61, RZ, RZ, R106 ;  /* 0x000000ffff3d7224 */ /* 0x000fce00078e006a */
[----:B------:R-:W-:Y:S07]  /*5ac0*/  HMMA.16816.F32.BF16 R184, R4, R28, R88 ;  /* 0x0000001c04b8723c */ /* 0x000fee0000041858 */
[----:B------:R-:W-:Y:S01]  /*5ad0*/  MOV R28, R105 ;  /* 0x00000069001c7202 */ /* 0x000fe20000000f00 */
[----:B------:R-:W-:Y:S01]  /*5ae0*/  IMAD.MOV.U32 R29, RZ, RZ, R104 ;  /* 0x000000ffff1d7224 */ /* 0x000fe200078e0068 */
[C---:B------:R-:W-:Y:S08]  /*5af0*/  HMMA.16816.F32.BF16 R156, R12.reuse, R72, RZ ;  /* 0x000000480c9c723c */ /* 0x040ff000000418ff */
[C---:B------:R-:W-:Y:S08]  /*5b00*/  HMMA.16816.F32.BF16 R152, R12.reuse, R68, RZ ;  /* 0x000000440c98723c */ /* 0x040ff000000418ff */
[C---:B------:R-:W-:Y:S08]  /*5b10*/  HMMA.16816.F32.BF16 R148, R12.reuse, R64, RZ ;  /* 0x000000400c94723c */ /* 0x040ff000000418ff */
[C---:B-1----:R-:W-:Y:S08]  /*5b20*/  HMMA.16816.F32.BF16 R112, R12.reuse, R36, RZ ;  /* 0x000000240c70723c */ /* 0x042ff000000418ff */
[C---:B--2---:R-:W-:Y:S08]  /*5b30*/  HMMA.16816.F32.BF16 R104, R12.reuse, R32, RZ ;  /* 0x000000200c68723c */ /* 0x044ff000000418ff */
[C---:B------:R-:W-:Y:S08]  /*5b40*/  HMMA.16816.F32.BF16 R144, R12.reuse, R42, RZ ;  /* 0x0000002a0c90723c */ /* 0x040ff000000418ff */
[C---:B------:R-:W-:Y:S08]  /*5b50*/  HMMA.16816.F32.BF16 R140, R12.reuse, R26, RZ ;  /* 0x0000001a0c8c723c */ /* 0x040ff000000418ff */
[C---:B------:R-:W-:Y:S08]  /*5b60*/  HMMA.16816.F32.BF16 R128, R12.reuse, R78, RZ ;  /* 0x0000004e0c80723c */ /* 0x040ff000000418ff */
[C---:B------:R-:W-:Y:S08]  /*5b70*/  HMMA.16816.F32.BF16 R124, R12.reuse, R74, RZ ;  /* 0x0000004a0c7c723c */ /* 0x040ff000000418ff */
[C---:B------:R-:W-:Y:S08]  /*5b80*/  HMMA.16816.F32.BF16 R120, R12.reuse, R70, RZ ;  /* 0x000000460c78723c */ /* 0x040ff000000418ff */
[C---:B------:R-:W-:Y:S08]  /*5b90*/  HMMA.16816.F32.BF16 R116, R12.reuse, R66, RZ ;  /* 0x000000420c74723c */ /* 0x040ff000000418ff */
[C---:B------:R-:W-:Y:S08]  /*5ba0*/  HMMA.16816.F32.BF16 R108, R12.reuse, R38, RZ ;  /* 0x000000260c6c723c */ /* 0x040ff000000418ff */
[----:B------:R-:W-:Y:S07]  /*5bb0*/  HMMA.16816.F32.BF16 R100, R12, R34, RZ ;  /* 0x000000220c64723c */ /* 0x000fee00000418ff */
[----:B------:R-:W-:Y:S01]  /*5bc0*/  MOV R15, R192 ;  /* 0x000000c0000f7202 */ /* 0x000fe20000000f00 */
[C---:B------:R-:W-:Y:S07]  /*5bd0*/  HMMA.16816.F32.BF16 R88, R16.reuse, R68, RZ ;  /* 0x000000441058723c */ /* 0x040fee00000418ff */
[----:B------:R-:W-:Y:S01]  /*5be0*/  IMAD.MOV.U32 R68, RZ, RZ, R15 ;  /* 0x000000ffff447224 */ /* 0x000fe200078e000f */
[C---:B------:R-:W-:Y:S07]  /*5bf0*/  HMMA.16816.F32.BF16 R96, R16.reuse, R76, RZ ;  /* 0x0000004c1060723c */ /* 0x040fee00000418ff */
[----:B------:R-:W-:Y:S01]  /*5c00*/  MOV R77, R205 ;  /* 0x000000cd004d7202 */ /* 0x000fe20000000f00 */
[----:B------:R-:W-:Y:S01]  /*5c10*/  HMMA.16816.F32.BF16 R12, R16, R64, RZ ;  /* 0x00000040100c723c */ /* 0x000fe200000418ff */
[----:B------:R-:W-:-:S07]  /*5c20*/  IMAD.MOV.U32 R76, RZ, RZ, R204 ;  /* 0x000000ffff4c7224 */ /* 0x000fce00078e00cc */
[C---:B------:R-:W-:Y:S07]  /*5c30*/  HMMA.16816.F32.BF16 R192, R4.reuse, R56, R160 ;  /* 0x0000003804c0723c */ /* 0x040fee00000418a0 */
[----:B------:R-:W-:Y:S01]  /*5c40*/  MOV R163, R219 ;  /* 0x000000db00a37202 */ /* 0x000fe20000000f00 */
[----:B------:R-:W-:Y:S01]  /*5c50*/  IMAD.MOV.U32 R160, RZ, RZ, R218 ;  /* 0x000000ffffa07224 */ /* 0x000fe200078e00da */
[----:B------:R-:W-:Y:S01]  /*5c60*/  MOV R161, R217 ;  /* 0x000000d900a17202 */ /* 0x000fe20000000f00 */
[----:B------:R-:W-:Y:S01]  /*5c70*/  IMAD.MOV.U32 R162, RZ, RZ, R216 ;  /* 0x000000ffffa27224 */ /* 0x000fe200078e00d8 */
[C---:B------:R-:W-:Y:S07]  /*5c80*/  HMMA.16816.F32.BF16 R220, R4.reuse, R44, R148 ;  /* 0x0000002c04dc723c */ /* 0x040fee0000041894 */
[----:B------:R-:W-:Y:S01]  /*5c90*/  IMAD.MOV.U32 R149, RZ, RZ, R29 ;  /* 0x000000ffff957224 */ /* 0x000fe200078e001d */
[----:B------:R-:W-:Y:S01]  /*5ca0*/  HMMA.16816.F32.BF16 R216, R4, R84, R112 ;  /* 0x0000005404d8723c */ /* 0x000fe20000041870 */
        /* <DEDUP_REMOVED lines=10> */
[----:B------:R-:W-:Y:S01]  /*5d50*/  IMAD.MOV.U32 R28, RZ, RZ, R25 ;  /* 0x000000ffff1c7224 */ /* 0x000fe200078e0019 */
[----:B------:R-:W-:Y:S01]  /*5d60*/  MOV R65, R150 ;  /* 0x0000009600417202 */ /* 0x000fe20000000f00 */
[----:B------:R-:W-:-:S03]  /*5d70*/  IMAD.MOV.U32 R25, RZ, RZ, R212 ;  /* 0x000000ffff197224 */ /* 0x000fc600078e00d4 */
[----:B------:R-:W-:Y:S02]  /*5d80*/  HMMA.16816.F32.BF16 R12, R16, R36, RZ ;  /* 0x00000024100c723c */ /* 0x000fe400000418ff */
[----:B------:R-:W-:-:S06]  /*5d90*/  MOV R150, R25 ;  /* 0x0000001900967202 */ /* 0x000fcc0000000f00 */
[----:B------:R-:W-:Y:S08]  /*5da0*/  HMMA.16816.F32.BF16 R36, R16, R38, RZ ;  /* 0x000000261024723c */ /* 0x000ff000000418ff */
[----:B------:R-:W-:Y:S07]  /*5db0*/  HMMA.16816.F32.BF16 R96, R8, R56, R96 ;  /* 0x000000380860723c */ /* 0x000fee0000041860 */
[----:B------:R-:W-:Y:S01]  /*5dc0*/  IMAD.MOV.U32 R56, RZ, RZ, R149 ;  /* 0x000000ffff387224 */ /* 0x000fe200078e0095 */
[----:B------:R-:W-:Y:S01]  /*5dd0*/  HMMA.16816.F32.BF16 R108, R4, R86, R108 ;  /* 0x00000056046c723c */ /* 0x000fe2000004186c */
[----:B------:R-:W-:Y:S01]  /*5de0*/  IMAD.MOV.U32 R149, RZ, RZ, R161 ;  /* 0x000000ffff957224 */ /* 0x000fe200078e00a1 */
[----:B------:R-:W-:-:S02]  /*5df0*/  MOV R161, R60 ;  /* 0x0000003c00a17202 */ /* 0x000fc40000000f00 */
[----:B------:R-:W-:Y:S02]  /*5e00*/  MOV R60, R41 ;  /* 0x00000029003c7202 */ /* 0x000fe40000000f00 */
[----:B------:R-:W-:Y:S02]  /*5e10*/  MOV R57, R148 ;  /* 0x0000009400397202 */ /* 0x000fe40000000f00 */
[----:B------:R-:W-:Y:S01]  /*5e20*/  HMMA.16816.F32.BF16 R40, R16, R42, RZ ;  /* 0x0000002a1028723c */ /* 0x000fe200000418ff */
[----:B------:R-:W-:Y:S01]  /*5e30*/  MOV R148, R160 ;  /* 0x000000a000947202 */ /* 0x000fe20000000f00 */
[----:B------:R-:W-:-:S06]  /*5e40*/  IMAD.MOV.U32 R160, RZ, RZ, R24 ;  /* 0x000000ffffa07224 */ /* 0x000fcc00078e0018 */
[----:B------:R-:W-:Y:S07]  /*5e50*/  HMMA.16816.F32.BF16 R36, R8, R86, R36 ;  /* 0x000000560824723c */ /* 0x000fee0000041824 */
[----:B------:R-:W-:Y:S01]  /*5e60*/  MOV R86, R151 ;  /* 0x0000009700567202 */ /* 0x000fe20000000f00 */
[----:B---3--:R-:W-:Y:S01]  /*5e70*/  HMMA.16816.F32.BF16 R208, R4, R48, R152 ;  /* 0x0000003004d0723c */ /* 0x008fe20000041898 */
[----:B------:R-:W-:Y:S01]  /*5e80*/  MOV R151, R161 ;  /* 0x000000a100977202 */ /* 0x000fe20000000f00 */
[----:B------:R-:W-:Y:S01]  /*5e90*/  IMAD.MOV.U32 R87, RZ, RZ, R150 ;  /* 0x000000ffff577224 */ /* 0x000fe200078e0096 */
[----:B------:R-:W-:Y:S01]  /*5ea0*/  MOV R161, R163 ;  /* 0x000000a300a17202 */ /* 0x000fe20000000f00 */
[----:B------:R-:W-:Y:S01]  /*5eb0*/  IMAD.MOV.U32 R150, RZ, RZ, R160 ;  /* 0x000000ffff967224 */ /* 0x000fe200078e00a0 */
[----:B------:R-:W-:Y:S01]  /*5ec0*/  MOV R163, R29 ;  /* 0x0000001d00a37202 */ /* 0x000fe20000000f00 */
[----:B------:R-:W-:-:S02]  /*5ed0*/  IMAD.MOV.U32 R29, RZ, RZ, R2 ;  /* 0x000000ffff1d7224 */ /* 0x000fc400078e0002 */
[----:B------:R-:W-:Y:S01]  /*5ee0*/  FFMA.FTZ R2, R174, c[0x0][0x23c], -R22 ;  /* 0x00008f00ae027a23 */ /* 0x000fe20000010816 */
[----:B------:R-:W-:Y:S01]  /*5ef0*/  HMMA.16816.F32.BF16 R152, R4, R62, R144 ;  /* 0x0000003e0498723c */ /* 0x000fe20000041890 */
[----:B------:R-:W-:Y:S02]  /*5f00*/  IMAD.MOV.U32 R160, RZ, RZ, R162 ;  /* 0x000000ffffa07224 */ /* 0x000fe400078e00a2 */
[----:B------:R-:W-:Y:S01]  /*5f10*/  IMAD.MOV.U32 R162, RZ, RZ, R28 ;  /* 0x000000ffffa27224 */ /* 0x000fe200078e001c */
[----:B------:R-:W-:-:S04]  /*5f20*/  MOV R28, R23 ;  /* 0x00000017001c7202 */ /* 0x000fc80000000f00 */
[----:B------:R-:W-:Y:S01]  /*5f30*/  HMMA.16816.F32.BF16 R40, R8, R62, R40 ;  /* 0x0000003e0828723c */ /* 0x000fe20000041828 */
[----:B------:R1:W-:Y:S07]  /*5f40*/  MUFU.EX2 R62, R2 ;  /* 0x00000002003e7308 */ /* 0x0003ee0000000800 */
[C---:B----4-:R-:W-:Y:S07]  /*5f50*/  HMMA.16816.F32.BF16 R212, R4.reuse, R80, R104 ;  /* 0x0000005004d4723c */ /* 0x050fee0000041868 */
[----:B------:R-:W-:Y:S01]  /*5f60*/  MOV R106, R207 ;  /* 0x000000cf006a7202 */ /* 0x000fe20000000f00 */
[----:B------:R-:W-:Y:S01]  /*5f70*/  HMMA.16816.F32.BF16 R196, R4, R52, R156 ;  /* 0x0000003404c4723c */ /* 0x000fe2000004189c */
[----:B-1----:R-:W-:-:S02]  /*5f80*/  FFMA.FTZ R2, R138, c[0x0][0x23c], -R22 ;  /* 0x00008f008a027a23 */ /* 0x002fc40000010816 */
[----:B------:R-:W-:Y:S02]  /*5f90*/  IMAD.MOV.U32 R105, RZ, RZ, R206 ;  /* 0x000000ffff697224 */ /* 0x000fe400078e00ce */
        /* <DEDUP_REMOVED lines=9> */
[----:B------:R1:W-:Y:S03]  /*6030*/  MUFU.EX2 R174, R2 ;  /* 0x0000000200ae7308 */ /* 0x0003e60000000800 */
[----:B------:R-:W-:Y:S08]  /*6040*/  HMMA.16816.F32.BF16 R156, R4, R82, R100 ;  /* 0x00000052049c723c */ /* 0x000ff00000041864 */
[----:B------:R-:W-:Y:S01]  /*6050*/  HMMA.16816.F32.BF16 R4, R16, R32, RZ ;  /* 0x000000201004723c */ /* 0x000fe200000418ff */
[----:B-1----:R-:W-:-:S07]  /*6060*/  FFMA.FTZ R2, R177, c[0x0][0x23c], -R21 ;  /* 0x00008f00b1027a23 */ /* 0x002fce0000010815 */
[----:B------:R-:W-:Y:S01]  /*6070*/  HMMA.16816.F32.BF16 R100, R8, R84, R12 ;  /* 0x000000540864723c */ /* 0x000fe2000004180c */
[----:B------:R1:W-:Y:S06]  /*6080*/  MUFU.EX2 R138, R2 ;  /* 0x00000002008a7308 */ /* 0x0003ec0000000800 */
[----:B------:R-:W-:Y:S01]  /*6090*/  IMAD.MOV.U32 R85, RZ, RZ, R76 ;  /* 0x000000ffff557224 */ /* 0x000fe200078e004c */
[----:B------:R-:W-:Y:S01]  /*60a0*/  HMMA.16816.F32.BF16 R12, R16, R70, RZ ;  /* 0x00000046100c723c */ /* 0x000fe200000418ff */
[----:B------:R-:W-:-:S06]  /*60b0*/  MOV R84, R77 ;  /* 0x0000004d00547202 */ /* 0x000fcc0000000f00 */
[----:B------:R-:W-:Y:S01]  /*60c0*/  IMAD.MOV.U32 R71, RZ, RZ, R65 ;  /* 0x000000ffff477224 */ /* 0x000fe200078e0041 */
[----:B------:R-:W-:Y:S01]  /*60d0*/  HMMA.16816.F32.BF16 R116, R8, R80, R4 ;  /* 0x000000500874723c */ /* 0x000fe20000041804 */
[--C-:B-1----:R-:W-:Y:S01]  /*60e0*/  FFMA.FTZ R2, R173, c[0x0][0x23c], -R21.reuse ;  /* 0x00008f00ad027a23 */ /* 0x102fe20000010815 */
[----:B------:R-:W-:Y:S02]  /*60f0*/  MOV R70, R69 ;  /* 0x0000004500467202 */ /* 0x000fe40000000f00 */
[----:B------:R-:W-:Y:S01]  /*6100*/  MOV R69, R151 ;  /* 0x0000009700457202 */ /* 0x000fe20000000f00 */
[----:B------:R1:W-:Y:S03]  /*6110*/  MUFU.EX2 R104, R2 ;  /* 0x0000000200687308 */ /* 0x0003e60000000800 */
[C---:B------:R-:W-:Y:S08]  /*6120*/  HMMA.16816.F32.BF16 R4, R16.reuse, R66, RZ ;  /* 0x000000421004723c */ /* 0x040ff000000418ff */
[----:B------:R-:W-:Y:S01]  /*6130*/  HMMA.16816.F32.BF16 R92, R16, R72, RZ ;  /* 0x00000048105c723c */ /* 0x000fe200000418ff */
[----:B-1----:R-:W-:-:S07]  /*6140*/  FFMA.FTZ R2, R139, c[0x0][0x23c], -R21 ;  /* 0x00008f008b027a23 */ /* 0x002fce0000010815 */
[C---:B------:R-:W-:Y:S01]  /*6150*/  HMMA.16816.F32.BF16 R24, R16.reuse, R26, RZ ;  /* 0x0000001a1018723c */ /* 0x040fe200000418ff */
[----:B------:R1:W-:Y:S07]  /*6160*/  MUFU.EX2 R139, R2 ;  /* 0x00000002008b7308 */ /* 0x0003ee0000000800 */
[C---:B------:R-:W-:Y:S08]  /*6170*/  HMMA.16816.F32.BF16 R76, R16.reuse, R78, RZ ;  /* 0x0000004e104c723c */ /* 0x040ff000000418ff */
[----:B------:R-:W-:Y:S01]  /*6180*/  HMMA.16816.F32.BF16 R72, R16, R74, RZ ;  /* 0x0000004a1048723c */ /* 0x000fe200000418ff */
[----:B-1----:R-:W-:-:S04]  /*6190*/  FFMA.FTZ R2, R137, c[0x0][0x23c], -R21 ;  /* 0x00008f0089027a23 */ /* 0x002fc80000010815 */
[----:B------:R1:W-:Y:S03]  /*61a0*/  MUFU.EX2 R173, R2 ;  /* 0x0000000200ad7308 */ /* 0x0003e60000000800 */
[----:B------:R-:W-:Y:S08]  /*61b0*/  HMMA.16816.F32.BF16 R16, R16, R34, RZ ;  /* 0x000000221010723c */ /* 0x000ff000000418ff */
[----:B------:R-:W-:Y:S01]  /*61c0*/  HMMA.16816.F32.BF16 R88, R8, R48, R88 ;  /* 0x000000300858723c */ /* 0x000fe20000041858 */
[----:B-1----:R-:W-:-:S07]  /*61d0*/  FFMA.FTZ R2, R178, c[0x0][0x23c], -R20 ;  /* 0x00008f00b2027a23 */ /* 0x002fce0000010814 */
[C---:B------:R-:W-:Y:S01]  /*61e0*/  HMMA.16816.F32.BF16 R48, R8.reuse, R50, R12 ;  /* 0x000000320830723c */ /* 0x040fe2000004180c */
[----:B------:R1:W-:Y:S01]  /*61f0*/  MUFU.EX2 R67, R2 ;  /* 0x0000000200437308 */ /* 0x0003e20000000800 */
[----:B------:R-:W2:Y:S06]  /*6200*/  LDSM.16.MT88.4 R12, [R225+0xd000] ;  /* 0x00d00000e10c783b */ /* 0x000eac0000004200 */
[C---:B------:R-:W-:Y:S07]  /*6210*/  HMMA.16816.F32.BF16 R44, R8.reuse, R46, R4 ;  /* 0x0000002e082c723c */ /* 0x040fee0000041804 */
[--C-:B------:R-:W-:Y:S01]  /*6220*/  FFMA.FTZ R4, R172, c[0x0][0x23c], -R20.reuse ;  /* 0x00008f00ac047a23 */ /* 0x100fe20000010814 */
[----:B------:R-:W-:Y:S01]  /*6230*/  HMMA.16816.F32.BF16 R80, R8, R82, R16 ;  /* 0x000000520850723c */ /* 0x000fe20000041810 */
[----:B-1----:R-:W-:Y:S01]  /*6240*/  FFMA.FTZ R2, R176, c[0x0][0x23c], -R20 ;  /* 0x00008f00b0027a23 */ /* 0x002fe20000010814 */
[----:B------:R-:W1:Y:S01]  /*6250*/  LDSM.16.MT88.4 R16, [R226+0xd000] ;  /* 0x00d00000e210783b */ /* 0x000e620000004200 */
[----:B------:R-:W-:Y:S01]  /*6260*/  MUFU.EX2 R137, R4 ;  /* 0x0000000400897308 */ /* 0x000fe20000000800 */
[----:B------:R-:W-:-:S04]  /*6270*/  IMAD.MOV.U32 R172, RZ, RZ, R28 ;  /* 0x000000ffffac7224 */ /* 0x000fc800078e001c */
[C---:B------:R-:W-:Y:S03]  /*6280*/  HMMA.16816.F32.BF16 R92, R8.reuse, R52, R92 ;  /* 0x00000034085c723c */ /* 0x040fe6000004185c */
[----:B------:R3:W4:Y:S04]  /*6290*/  MUFU.EX2 R132, R2 ;  /* 0x0000000200847308 */ /* 0x0007280000000800 */
[----:B------:R-:W-:Y:S01]  /*62a0*/  IMAD.MOV.U32 R52, RZ, RZ, R162 ;  /* 0x000000ffff347224 */ /* 0x000fe200078e00a2 */
[----:B------:R-:W-:Y:S01]  /*62b0*/  HMMA.16816.F32.BF16 R24, R8, R30, R24 ;  /* 0x0000001e0818723c */ /* 0x000fe20000041818 */
[----:B------:R-:W-:-:S07]  /*62c0*/  MOV R53, R163 ;  /* 0x000000a300357202 */ /* 0x000fce0000000f00 */
[C---:B------:R-:W-:Y:S01]  /*62d0*/  HMMA.16816.F32.BF16 R76, R8.reuse, R58, R76 ;  /* 0x0000003a084c723c */ /* 0x040fe2000004184c */
[----:B---3--:R-:W-:Y:S01]  /*62e0*/  FFMA.FTZ R2, R175, c[0x0][0x23c], -R20 ;  /* 0x00008f00af027a23 */ /* 0x008fe20000010814 */
[----:B----4-:R-:W-:Y:S01]  /*62f0*/  F2FP.BF16.PACK_AB R4, R132, R67 ;  /* 0x000000438404723e */ /* 0x010fe200000010ff */
[----:B------:R-:W-:Y:S02]  /*6300*/  IMAD.MOV.U32 R175, RZ, RZ, R150 ;  /* 0x000000ffffaf7224 */ /* 0x000fe400078e0096 */
[----:B------:R3:W4:Y:S03]  /*6310*/  MUFU.EX2 R133, R2 ;  /* 0x0000000200857308 */ /* 0x0007260000000800 */
[----:B------:R-:W-:Y:S01]  /*6320*/  HMMA.16816.F32.BF16 R72, R8, R54, R72 ;  /* 0x000000360848723c */ /* 0x000fe20000041848 */
[----:B------:R-:W-:Y:S01]  /*6330*/  IMAD.MOV.U32 R59, RZ, RZ, R148 ;  /* 0x000000ffff3b7224 */ /* 0x000fe200078e0094 */
[----:B------:R-:W-:-:S05]  /*6340*/  MOV R58, R149 ;  /* 0x00000095003a7202 */ /* 0x000fca0000000f00 */
[----:B------:R-:W-:Y:S01]  /*6350*/  F2FP.BF16.PACK_AB R8, R23, R62 ;  /* 0x0000003e1708723e */ /* 0x000fe200000010ff */
[----:B------:R-:W-:Y:S01]  /*6360*/  IMAD.MOV.U32 R54, RZ, RZ, R160 ;  /* 0x000000ffff367224 */ /* 0x000fe200078e00a0 */
[----:B------:R-:W-:Y:S02]  /*6370*/  F2FP.BF16.PACK_AB R9, R104, R138 ;  /* 0x0000008a6809723e */ /* 0x000fe400000010ff */
[----:B------:R-:W-:Y:S02]  /*6380*/  F2FP.BF16.PACK_AB R10, R174, R107 ;  /* 0x0000006bae0a723e */ /* 0x000fe400000010ff */
[----:B------:R-:W-:Y:S01]  /*6390*/  F2FP.BF16.PACK_AB R11, R173, R139 ;  /* 0x0000008bad0b723e */ /* 0x000fe200000010ff */
[----:B---3--:R-:W-:Y:S01]  /*63a0*/  FFMA.FTZ R2, R182, c[0x0][0x23c], -R0 ;  /* 0x00008f00b6027a23 */ /* 0x008fe20000010800 */
[----:B----4-:R-:W-:Y:S02]  /*63b0*/  F2FP.BF16.PACK_AB R6, R137, R133 ;  /* 0x000000858906723e */ /* 0x010fe400000010ff */
[----:B------:R-:W-:Y:S01]  /*63c0*/  MOV R182, R29 ;  /* 0x0000001d00b67202 */ /* 0x000fe20000000f00 */
[----:B------:R3:W-:Y:S02]  /*63d0*/  MUFU.EX2 R63, R2 ;  /* 0x00000002003f7308 */ /* 0x0007e40000000800 */
[----:B--2---:R-:W-:Y:S01]  /*63e0*/  HMMA.16816.F32.BF16 R148, R8, R12, R164 ;  /* 0x0000000c0894723c */ /* 0x004fe200000418a4 */
[----:B------:R-:W-:-:S07]  /*63f0*/  MOV R55, R161 ;  /* 0x000000a100377202 */ /* 0x000fce0000000f00 */
[----:B------:R-:W-:Y:S01]  /*6400*/  HMMA.16816.F32.BF16 R28, R8, R14, R40 ;  /* 0x0000000e081c723c */ /* 0x000fe20000041828 */
[----:B---3--:R-:W-:-:S07]  /*6410*/  FFMA.FTZ R2, R181, c[0x0][0x23c], -R0 ;  /* 0x00008f00b5027a23 */ /* 0x008fce0000010800 */
[C---:B-1----:R-:W-:Y:S01]  /*6420*/  HMMA.16816.F32.BF16 R160, R8.reuse, R16, R188 ;  /* 0x0000001008a0723c */ /* 0x042fe200000418bc */
[----:B------:R-:W-:Y:S01]  /*6430*/  IMAD.MOV.U32 R42, RZ, RZ, R107 ;  /* 0x000000ffff2a7224 */ /* 0x000fe200078e006b */
[----:B------:R-:W-:Y:S01]  /*6440*/  MOV R40, R85 ;  /* 0x0000005500287202 */ /* 0x000fe20000000f00 */
[----:B------:R1:W2:Y:S01]  /*6450*/  MUFU.EX2 R64, R2 ;  /* 0x0000000200407308 */ /* 0x0002a20000000800 */
[----:B------:R-:W-:Y:S01]  /*6460*/  IMAD.MOV.U32 R107, RZ, RZ, R183 ;  /* 0x000000ffff6b7224 */ /* 0x000fe200078e00b7 */
[----:B------:R-:W-:Y:S01]  /*6470*/  MOV R43, R202 ;  /* 0x000000ca002b7202 */ /* 0x000fe20000000f00 */
[----:B------:R-:W-:Y:S01]  /*6480*/  IMAD.MOV.U32 R41, RZ, RZ, R56 ;  /* 0x000000ffff297224 */ /* 0x000fe200078e0038 */
[----:B------:R-:W-:Y:S01]  /*6490*/  MOV R188, R59 ;  /* 0x0000003b00bc7202 */ /* 0x000fe20000000f00 */
[----:B------:R-:W-:Y:S01]  /*64a0*/  HMMA.16816.F32.BF16 R32, R8, R18, R24 ;  /* 0x000000120820723c */ /* 0x000fe20000041818 */
[----:B------:R-:W3:Y:S01]  /*64b0*/  LDSM.16.MT88.4 R24, [R226+0xf000] ;  /* 0x00f00000e218783b */ /* 0x000ee20000004200 */
[----:B------:R-:W-:Y:S01]  /*64c0*/  IMAD.MOV.U32 R85, RZ, RZ, R203 ;  /* 0x000000ffff557224 */ /* 0x000fe200078e00cb */
[----:B------:R-:W-:Y:S01]  /*64d0*/  MOV R190, R71 ;  /* 0x0000004700be7202 */ /* 0x000fe20000000f00 */
[----:B------:R-:W-:-:S02]  /*64e0*/  IMAD.MOV.U32 R189, RZ, RZ, R70 ;  /* 0x000000ffffbd7224 */ /* 0x000fc400078e0046 */
[----:B------:R-:W-:Y:S01]  /*64f0*/  IMAD.MOV.U32 R191, RZ, RZ, R84 ;  /* 0x000000ffffbf7224 */ /* 0x000fe200078e0054 */
[----:B------:R-:W-:Y:S01]  /*6500*/  MOV R84, R68 ;  /* 0x0000004400547202 */ /* 0x000fe20000000f00 */
[----:B-1----:R-:W-:Y:S01]  /*6510*/  FFMA.FTZ R2, R180, c[0x0][0x23c], -R0 ;  /* 0x00008f00b4027a23 */ /* 0x002fe20000010800 */
[----:B--2---:R-:W-:-:S03]  /*6520*/  F2FP.BF16.PACK_AB R5, R64, R63 ;  /* 0x0000003f4005723e */ /* 0x004fc600000010ff */
[----:B------:R1:W-:Y:S02]  /*6530*/  MUFU.EX2 R65, R2 ;  /* 0x0000000200417308 */ /* 0x0003e40000000800 */
[----:B-1----:R-:W-:-:S06]  /*6540*/  FFMA.FTZ R2, R179, c[0x0][0x23c], -R0 ;  /* 0x00008f00b3027a23 */ /* 0x002fcc0000010800 */
[----:B------:R-:W1:Y:S01]  /*6550*/  MUFU.EX2 R66, R2 ;  /* 0x0000000200427308 */ /* 0x000e620000000800 */
[----:B---3--:R-:W-:Y:S01]  /*6560*/  HMMA.16816.F32.BF16 R44, R8, R26, R44 ;  /* 0x0000001a082c723c */ /* 0x008fe2000004182c */
[----:B-1----:R-:W-:Y:S02]  /*6570*/  F2FP.BF16.PACK_AB R7, R66, R65 ;  /* 0x000000414207723e */ /* 0x002fe400000010ff */
[----:B------:R-:W-:-:S05]  /*6580*/  MOV R2, R57 ;  /* 0x0000003900027202 */ /* 0x000fca0000000f00 */
[C---:B------:R-:W-:Y:S08]  /*6590*/  HMMA.16816.F32.BF16 R144, R4.reuse, R12, R168 ;  /* 0x0000000c0490723c */ /* 0x040ff000000418a8 */
[C---:B------:R-:W-:Y:S01]  /*65a0*/  HMMA.16816.F32.BF16 R152, R4.reuse, R14, R152 ;  /* 0x0000000e0498723c */ /* 0x040fe20000041898 */
[----:B------:R-:W1:Y:S07]  /*65b0*/  LDSM.16.MT88.4 R12, [R228+0xd000] ;  /* 0x00d00000e40c783b */ /* 0x000e6e0000004200 */
[C---:B------:R-:W-:Y:S08]  /*65c0*/  HMMA.16816.F32.BF16 R164, R4.reuse, R16, R184 ;  /* 0x0000001004a4723c */ /* 0x040ff000000418b8 */
[----:B------:R-:W-:Y:S01]  /*65d0*/  HMMA.16816.F32.BF16 R168, R4, R18, R140 ;  /* 0x0000001204a8723c */ /* 0x000fe2000004188c */
[----:B------:R-:W2:Y:S06]  /*65e0*/  LDSM.16.MT88.4 R16, [R227+0xd000] ;  /* 0x00d00000e310783b */ /* 0x000eac0000004200 */
        /* <DEDUP_REMOVED lines=10> */
[----:B-1----:R-:W-:Y:S07]  /*6690*/  HMMA.16816.F32.BF16 R176, R8, R12, R96 ;  /* 0x0000000c08b0723c */ /* 0x002fee0000041860 */
[----:B------:R-:W-:Y:S01]  /*66a0*/  IMAD.MOV.U32 R99, RZ, RZ, R182 ;  /* 0x000000ffff637224 */ /* 0x000fe200078e00b6 */
[----:B------:R-:W-:Y:S01]  /*66b0*/  HMMA.16816.F32.BF16 R184, R4, R14, R128 ;  /* 0x0000000e04b8723c */ /* 0x000fe20000041880 */
[----:B------:R-:W-:Y:S01]  /*66c0*/  MOV R98, R172 ;  /* 0x000000ac00627202 */ /* 0x000fe20000000f00 */
[----:B------:R-:W-:Y:S01]  /*66d0*/  IMAD.MOV.U32 R172, RZ, RZ, R58 ;  /* 0x000000ffffac7224 */ /* 0x000fe200078e003a */
[----:B------:R-:W-:Y:S01]  /*66e0*/  MOV R96, R143 ;  /* 0x0000008f00607202 */ /* 0x000fe20000000f00 */
[----:B------:R-:W-:Y:S01]  /*66f0*/  IMAD.MOV.U32 R143, RZ, RZ, R190 ;  /* 0x000000ffff8f7224 */ /* 0x000fe200078e00be */
[----:B------:R-:W-:-:S02]  /*6700*/  MOV R190, R41 ;  /* 0x0000002900be7202 */ /* 0x000fc40000000f00 */
[----:B------:R-:W-:Y:S01]  /*6710*/  IMAD.MOV.U32 R130, RZ, RZ, R2 ;  /* 0x000000ffff827224 */ /* 0x000fe200078e0002 */
[----:B------:R-:W-:Y:S01]  /*6720*/  HMMA.16816.F32.BF16 R180, R4, R12, R192 ;  /* 0x0000000c04b4723c */ /* 0x000fe200000418c0 */
[----:B------:R-:W-:Y:S01]  /*6730*/  FFMA.FTZ R2, R249, c[0x0][0x23c], -R22 ;  /* 0x00008f00f9027a23 */ /* 0x000fe20000010816 */
[----:B------:R-:W-:Y:S01]  /*6740*/  MOV R97, R43 ;  /* 0x0000002b00617202 */ /* 0x000fe20000000f00 */
[----:B------:R-:W-:Y:S01]  /*6750*/  IMAD.MOV.U32 R131, RZ, RZ, R106 ;  /* 0x000000ffff837224 */ /* 0x000fe200078e006a */
[----:B------:R-:W-:Y:S01]  /*6760*/  MOV R129, R86 ;  /* 0x0000005600817202 */ /* 0x000fe20000000f00 */
[----:B------:R-:W-:-:S03]  /*6770*/  IMAD.MOV.U32 R128, RZ, RZ, R87 ;  /* 0x000000ffff807224 */ /* 0x000fc600078e0057 */
[C---:B------:R-:W-:Y:S01]  /*6780*/  HMMA.16816.F32.BF16 R76, R8.reuse, R14, R76 ;  /* 0x0000000e084c723c */ /* 0x040fe2000004184c */
[----:B------:R-:W1:Y:S07]  /*6790*/  LDSM.16.MT88.4 R12, [R225+0xf000] ;  /* 0x00f00000e10c783b */ /* 0x000e6e0000004200 */
[-C--:B--2---:R-:W-:Y:S08]  /*67a0*/  HMMA.16816.F32.BF16 R192, R8, R16.reuse, R92 ;  /* 0x0000001008c0723c */ /* 0x084ff0000004185c */
[C---:B------:R-:W-:Y:S08]  /*67b0*/  HMMA.16816.F32.BF16 R196, R4.reuse, R16, R196 ;  /* 0x0000001004c4723c */ /* 0x040ff000000418c4 */
[-C--:B------:R-:W-:Y:S07]  /*67c0*/  HMMA.16816.F32.BF16 R200, R4, R18.reuse, R124 ;  /* 0x0000001204c8723c */ /* 0x080fee000004187c */
[----:B------:R-:W-:Y:S01]  /*67d0*/  MOV R124, R69 ;  /* 0x00000045007c7202 */ /* 0x000fe20000000f00 */
[----:B------:R-:W-:Y:S01]  /*67e0*/  HMMA.16816.F32.BF16 R56, R8, R18, R72 ;  /* 0x000000120838723c */ /* 0x000fe20000041848 */
[----:B------:R-:W2:Y:S01]  /*67f0*/  LDSM.16.MT88.4 R16, [R228+0xf000] ;  /* 0x00f00000e410783b */ /* 0x000ea20000004200 */
[----:B------:R-:W-:Y:S01]  /*6800*/  MOV R127, R62 ;  /* 0x0000003e007f7202 */ /* 0x000fe20000000f00 */
[----:B------:R-:W-:Y:S01]  /*6810*/  IMAD.MOV.U32 R126, RZ, RZ, R84 ;  /* 0x000000ffff7e7224 */ /* 0x000fe200078e0054 */
[----:B------:R-:W-:-:S04]  /*6820*/  MOV R125, R85 ;  /* 0x00000055007d7202 */ /* 0x000fc80000000f00 */
[C---:B------:R-:W-:Y:S01]  /*6830*/  HMMA.16816.F32.BF16 R92, R4.reuse, R26, R204 ;  /* 0x0000001a045c723c */ /* 0x040fe200000418cc */
[----:B------:R3:W-:Y:S07]  /*6840*/  MUFU.EX2 R27, R2 ;  /* 0x00000002001b7308 */ /* 0x0007ee0000000800 */
[-C--:B-1----:R-:W-:Y:S07]  /*6850*/  HMMA.16816.F32.BF16 R72, R4, R12.reuse, R208 ;  /* 0x0000000c0448723c */ /* 0x082fee00000418d0 */
[----:B------:R-:W-:Y:S01]  /*6860*/  IMAD.MOV.U32 R211, RZ, RZ, R142 ;  /* 0x000000ffffd37224 */ /* 0x000fe200078e008e */
[----:B------:R-:W-:Y:S01]  /*6870*/  MOV R142, R189 ;  /* 0x000000bd008e7202 */ /* 0x000fe20000000f00 */
[----:B------:R-:W-:Y:S01]  /*6880*/  HMMA.16816.F32.BF16 R68, R8, R12, R88 ;  /* 0x0000000c0844723c */ /* 0x000fe20000041858 */
[----:B------:R-:W-:Y:S01]  /*6890*/  IMAD.MOV.U32 R189, RZ, RZ, R40 ;  /* 0x000000ffffbd7224 */ /* 0x000fe200078e0028 */
[----:B------:R-:W-:Y:S01]  /*68a0*/  MOV R208, R52 ;  /* 0x0000003400d07202 */ /* 0x000fe20000000f00 */
[----:B---3--:R-:W-:Y:S01]  /*68b0*/  FFMA.FTZ R2, R247, c[0x0][0x23c], -R22 ;  /* 0x00008f00f7027a23 */ /* 0x008fe20000010816 */
[----:B------:R-:W-:Y:S01]  /*68c0*/  MOV R209, R54 ;  /* 0x0000003600d17202 */ /* 0x000fe20000000f00 */
[----:B------:R-:W-:-:S02]  /*68d0*/  IMAD.MOV.U32 R210, RZ, RZ, R175 ;  /* 0x000000ffffd27224 */ /* 0x000fc400078e00af */
[----:B------:R-:W-:Y:S01]  /*68e0*/  IMAD.MOV.U32 R175, RZ, RZ, R53 ;  /* 0x000000ffffaf7224 */ /* 0x000fe200078e0035 */
[C---:B------:R-:W-:Y:S07]  /*68f0*/  HMMA.16816.F32.BF16 R88, R4.reuse, R24, R220 ;  /* 0x000000180458723c */ /* 0x040fee00000418dc */
        /* <DEDUP_REMOVED lines=9> */
[----:B------:R1:W3:Y:S01]  /*6990*/  MUFU.EX2 R60, R2 ;  /* 0x00000002003c7308 */ /* 0x0002e20000000800 */
[----:B------:R-:W-:Y:S01]  /*69a0*/  IMAD.MOV.U32 R140, RZ, RZ, R104 ;  /* 0x000000ffff8c7224 */ /* 0x000fe200078e0068 */
[----:B------:R-:W-:Y:S01]  /*69b0*/  MOV R221, R107 ;  /* 0x0000006b00dd7202 */ /* 0x000fe20000000f00 */
[C---:B------:R-:W-:Y:S08]  /*69c0*/  HMMA.16816.F32.BF16 R40, R4.reuse, R14, R120 ;  /* 0x0000000e0428723c */ /* 0x040ff00000041878 */
[----:B--2---:R-:W-:Y:S01]  /*69d0*/  HMMA.16816.F32.BF16 R104, R4, R16, R216 ;  /* 0x000000100468723c */ /* 0x004fe200000418d8 */
[----:B-1----:R-:W-:-:S06]  /*69e0*/  FFMA.FTZ R2, R245, c[0x0][0x23c], -R22 ;  /* 0x00008f00f5027a23 */ /* 0x002fcc0000010816 */
[----:B------:R-:W-:Y:S01]  /*69f0*/  MOV R219, R61 ;  /* 0x0000003d00db7202 */ /* 0x000fe20000000f00 */
[C---:B------:R-:W-:Y:S01]  /*6a00*/  HMMA.16816.F32.BF16 R52, R8.reuse, R14, R48 ;  /* 0x0000000e0834723c */ /* 0x040fe20000041830 */
[----:B------:R1:W-:Y:S01]  /*6a10*/  MUFU.EX2 R61, R2 ;  /* 0x00000002003d7308 */ /* 0x0003e20000000800 */
[----:B------:R-:W2:Y:S06]  /*6a20*/  LDSM.16.MT88.4 R12, [R227+0xf000] ;  /* 0x00f00000e30c783b */ /* 0x000eac0000004200 */
[----:B------:R-:W-:Y:S01]  /*6a30*/  HMMA.16816.F32.BF16 R84, R8, R24, R112 ;  /* 0x000000180854723c */ /* 0x000fe20000041870 */
[----:B------:R-:W-:Y:S07]  /*6a40*/  LDSM.16.MT88.4 R112, [R228+0xf800] ;  /* 0x00f80000e470783b */ /* 0x000fee0000004200 */
[----:B------:R-:W-:Y:S01]  /*6a50*/  HMMA.16816.F32.BF16 R108, R4, R18, R108 ;  /* 0x00000012046c723c */ /* 0x000fe2000004186c */
[----:B-1----:R-:W-:-:S04]  /*6a60*/  FFMA.FTZ R2, R244, c[0x0][0x23c], -R22 ;  /* 0x00008f00f4027a23 */ /* 0x002fc80000010816 */
[----:B------:R1:W-:Y:S03]  /*6a70*/  MUFU.EX2 R62, R2 ;  /* 0x00000002003e7308 */ /* 0x0003e60000000800 */
[C---:B------:R-:W-:Y:S08]  /*6a80*/  HMMA.16816.F32.BF16 R36, R8.reuse, R18, R36 ;  /* 0x000000120824723c */ /* 0x040ff00000041824 */
[----:B------:R-:W-:Y:S01]  /*6a90*/  HMMA.16816.F32.BF16 R100, R8, R16, R100 ;  /* 0x000000100864723c */ /* 0x000fe20000041864 */
[----:B-1----:R-:W-:-:S02]  /*6aa0*/  FFMA.FTZ R2, R219, c[0x0][0x23c], -R21 ;  /* 0x00008f00db027a23 */ /* 0x002fc40000010815 */
        /* <DEDUP_REMOVED lines=11> */
[C---:B--2---:R-:W-:Y:S01]  /*6b60*/  HMMA.16816.F32.BF16 R120, R4.reuse, R12, R212 ;  /* 0x0000000c0478723c */ /* 0x044fe200000418d4 */
[----:B------:R1:W-:Y:S07]  /*6b70*/  MUFU.EX2 R23, R2 ;  /* 0x0000000200177308 */ /* 0x0003ee0000000800 */
[----:B------:R-:W-:Y:S01]  /*6b80*/  HMMA.16816.F32.BF16 R48, R4, R14, R156 ;  /* 0x0000000e0430723c */ /* 0x000fe2000004189c */
[----:B------:R-:W-:Y:S07]  /*6b90*/  LDSM.16.MT88.4 R156, [R225+0xd800] ;  /* 0x00d80000e19c783b */ /* 0x000fee0000004200 */
[----:B------:R-:W-:Y:S01]  /*6ba0*/  HMMA.16816.F32.BF16 R116, R8, R12, R116 ;  /* 0x0000000c0874723c */ /* 0x000fe20000041874 */
[----:B-1----:R-:W-:-:S04]  /*6bb0*/  FFMA.FTZ R2, R251, c[0x0][0x23c], -R21 ;  /* 0x00008f00fb027a23 */ /* 0x002fc80000010815 */
[----:B------:R1:W2:Y:S03]  /*6bc0*/  MUFU.EX2 R24, R2 ;  /* 0x0000000200187308 */ /* 0x0002a60000000800 */
[----:B------:R-:W-:Y:S01]  /*6bd0*/  HMMA.16816.F32.BF16 R12, R8, R14, R80 ;  /* 0x0000000e080c723c */ /* 0x000fe20000041850 */
[----:B------:R-:W-:Y:S01]  /*6be0*/  FADD.FTZ R4, R232, R233 ;  /* 0x000000e9e8047221 */ /* 0x000fe20000010000 */
[----:B------:R-:W-:Y:S01]  /*6bf0*/  LDSM.16.MT88.4 R80, [R225+0xf800] ;  /* 0x00f80000e150783b */ /* 0x000fe20000004200 */
[----:B-1----:R-:W-:-:S04]  /*6c00*/  FFMA.FTZ R2, R248, c[0x0][0x23c], -R21 ;  /* 0x00008f00f8027a23 */ /* 0x002fc80000010815 */
[----:B------:R1:W-:Y:S02]  /*6c10*/  MUFU.EX2 R25, R2 ;  /* 0x0000000200197308 */ /* 0x0003e40000000800 */
[----:B-1----:R-:W-:-:S06]  /*6c20*/  FFMA.FTZ R2, R246, c[0x0][0x23c], -R21 ;  /* 0x00008f00f6027a23 */ /* 0x002fcc0000010815 */
[----:B------:R1:W4:Y:S02]  /*6c30*/  MUFU.EX2 R26, R2 ;  /* 0x00000002001a7308 */ /* 0x0003240000000800 */
[----:B-1----:R-:W-:Y:S01]  /*6c40*/  FFMA.FTZ R2, R219, c[0x0][0x23c], -R20 ;  /* 0x00008f00db027a23 */ /* 0x002fe20000010814 */
[----:B------:R-:W-:Y:S01]  /*6c50*/  MOV R219, R220 ;  /* 0x000000dc00db7202 */ /* 0x000fe20000000f00 */
[----:B------:R-:W-:Y:S01]  /*6c60*/  IMAD.MOV.U32 R220, RZ, RZ, R221 ;  /* 0x000000ffffdc7224 */ /* 0x000fe200078e00dd */
[----:B------:R-:W-:-:S03]  /*6c70*/  MOV R221, R222 ;  /* 0x000000de00dd7202 */ /* 0x000fc60000000f00 */
        /* <DEDUP_REMOVED lines=14> */
[----:B------:R-:W-:Y:S01]  /*6d60*/  FADD.FTZ R6, R230, R231 ;  /* 0x000000e7e6067221 */ /* 0x000fe20000010000 */
[----:B------:R-:W-:Y:S01]  /*6d70*/  MOV R246, R99 ;  /* 0x0000006300f67202 */ /* 0x000fe20000000f00 */
[--C-:B-1----:R-:W-:Y:S01]  /*6d80*/  FFMA.FTZ R2, R219, c[0x0][0x23c], -R20.reuse ;  /* 0x00008f00db027a23 */ /* 0x102fe20000010814 */
[----:B------:R1:W5:Y:S01]  /*6d90*/  LDL.LU R238, [R1+0xa0] ;  /* 0x0000a00001ee7983 */ /* 0x0003620000300800 */
[----:B------:R-:W-:Y:S01]  /*6da0*/  MOV R219, R220 ;  /* 0x000000dc00db7202 */ /* 0x000fe20000000f00 */
[----:B------:R-:W-:Y:S01]  /*6db0*/  IMAD.MOV.U32 R220, RZ, RZ, R221 ;  /* 0x000000ffffdc7224 */ /* 0x000fe200078e00dd */
        /* <DEDUP_REMOVED lines=16> */
[--C-:B--2---:R-:W-:Y:S01]  /*6ec0*/  FFMA.FTZ R2, R252, c[0x0][0x23c], -R20.reuse ;  /* 0x00008f00fc027a23 */ /* 0x104fe20000010814 */
[----:B------:R2:W5:Y:S03]  /*6ed0*/  LDL.LU R237, [R1+0x9c] ;  /* 0x00009c0001ed7983 */ /* 0x0005660000300800 */
[----:B------:R1:W-:Y:S02]  /*6ee0*/  MUFU.EX2 R22, R2 ;  /* 0x0000000200167308 */ /* 0x0003e40000000800 */
[----:B-1----:R-:W-:-:S06]  /*6ef0*/  FFMA.FTZ R2, R250, c[0x0][0x23c], -R20 ;  /* 0x00008f00fa027a23 */ /* 0x002fcc0000010814 */
[----:B------:R1:W-:Y:S02]  /*6f00*/  MUFU.EX2 R20, R2 ;  /* 0x0000000200147308 */ /* 0x0003e40000000800 */
[----:B-1----:R-:W-:Y:S02]  /*6f10*/  FFMA.FTZ R2, R219, c[0x0][0x23c], -R0 ;  /* 0x00008f00db027a23 */ /* 0x002fe40000010800 */
        /* <DEDUP_REMOVED lines=56> */
[----:B-1----:R-:W-:-:S02]  /*72a0*/  FFMA.FTZ R2, R219, c[0x0][0x23c], -R0 ;  /* 0x00008f00db027a23 */ /* 0x002fc40000010800 */
        /* <DEDUP_REMOVED lines=15> */
[----:B------:R-:W-:Y:S01]  /*73a0*/  FADD.FTZ R8, R213, R212 ;  /* 0x000000d4d5087221 */ /* 0x000fe20000010000 */
[----:B------:R-:W-:Y:S01]  /*73b0*/  MOV R214, R220 ;  /* 0x000000dc00d67202 */ /* 0x000fe20000000f00 */
[----:B------:R-:W-:Y:S01]  /*73c0*/  IMAD.MOV.U32 R172, RZ, RZ, R235 ;  /* 0x000000ffffac7224 */ /* 0x000fe200078e00eb */
[----:B------:R-:W-:Y:S01]  /*73d0*/  MOV R222, R211 ;  /* 0x000000d300de7202 */ /* 0x000fe20000000f00 */
[----:B------:R-:W-:Y:S01]  /*73e0*/  IMAD.MOV.U32 R124, RZ, RZ, R128 ;  /* 0x000000ffff7c7224 */ /* 0x000fe200078e0080 */
[----:B------:R-:W-:Y:S02]  /*73f0*/  MOV R207, R215 ;  /* 0x000000d700cf7202 */ /* 0x000fe40000000f00 */
[----:B------:R-:W-:Y:S02]  /*7400*/  MOV R212, R216 ;  /* 0x000000d800d47202 */ /* 0x000fe40000000f00 */
[----:B------:R-:W-:-:S02]  /*7410*/  MOV R223, R126 ;  /* 0x0000007e00df7202 */ /* 0x000fc40000000f00 */
[----:B------:R-:W-:Y:S01]  /*7420*/  MOV R218, R127 ;  /* 0x0000007f00da7202 */ /* 0x000fe20000000f00 */
[----:B------:R1:W-:Y:S01]  /*7430*/  MUFU.EX2 R16, R2 ;  /* 0x0000000200107308 */ /* 0x0003e20000000800 */
[----:B------:R-:W-:Y:S02]  /*7440*/  MOV R211, R129 ;  /* 0x0000008100d37202 */ /* 0x000fe40000000f00 */
[----:B------:R-:W-:Y:S02]  /*7450*/  MOV R131, R188 ;  /* 0x000000bc00837202 */ /* 0x000fe40000000f00 */
[----:B------:R-:W-:Y:S01]  /*7460*/  MOV R190, R174 ;  /* 0x000000ae00be7202 */ /* 0x000fe20000000f00 */
[----:B------:R-:W-:Y:S01]  /*7470*/  FFMA.FTZ R0, R234, c[0x0][0x23c], -R0 ;  /* 0x00008f00ea007a23 */ /* 0x000fe20000010800 */
[----:B------:R-:W-:Y:S01]  /*7480*/  MOV R126, R130 ;  /* 0x00000082007e7202 */ /* 0x000fe20000000f00 */
[----:B------:R-:W-:Y:S01]  /*7490*/  IMAD.MOV.U32 R220, RZ, RZ, R125 ;  /* 0x000000ffffdc7224 */ /* 0x000fe200078e007d */
[----:B------:R-:W-:Y:S01]  /*74a0*/  MOV R128, R96 ;  /* 0x0000006000807202 */ /* 0x000fe20000000f00 */
[----:B------:R-:W-:Y:S01]  /*74b0*/  IMAD.MOV.U32 R130, RZ, RZ, R143 ;  /* 0x000000ffff827224 */ /* 0x000fe200078e008f */
[----:B------:R-:W-:Y:S01]  /*74c0*/  MOV R96, R189 ;  /* 0x000000bd00607202 */ /* 0x000fe20000000f00 */
[----:B------:R-:W-:Y:S01]  /*74d0*/  FADD.FTZ R8, R246, R8 ;  /* 0x00000008f6087221 */ /* 0x000fe20000010000 */
[----:B------:R-:W-:Y:S01]  /*74e0*/  MOV R127, R142 ;  /* 0x0000008e007f7202 */ /* 0x000fe20000000f00 */
[----:B------:R-:W-:Y:S01]  /*74f0*/  FADD.FTZ R10, R207, R6 ;  /* 0x00000006cf0a7221 */ /* 0x000fe20000010000 */
[----:B------:R-:W-:Y:S01]  /*7500*/  MOV R143, R172 ;  /* 0x000000ac008f7202 */ /* 0x000fe20000000f00 */
[----:B-1----:R-:W-:Y:S01]  /*7510*/  FADD.FTZ R2, R214, R4 ;  /* 0x00000004d6027221 */ /* 0x002fe20000010000 */
[----:B------:R-:W-:Y:S01]  /*7520*/  MOV R188, R175 ;  /* 0x000000af00bc7202 */ /* 0x000fe20000000f00 */
[----:B------:R-:W-:Y:S01]  /*7530*/  FADD.FTZ R9, R212, R5 ;  /* 0x00000005d4097221 */ /* 0x000fe20000010000 */
[----:B------:R-:W-:Y:S01]  /*7540*/  MOV R219, R126 ;  /* 0x0000007e00db7202 */ /* 0x000fe20000000f00 */
[----:B------:R-:W-:Y:S01]  /*7550*/  IMAD.MOV.U32 R189, RZ, RZ, R173 ;  /* 0x000000ffffbd7224 */ /* 0x000fe200078e00ad */
        /* <DEDUP_REMOVED lines=14> */
[----:B------:R-:W-:-:S02]  /*7640*/  MOV R130, R191 ;  /* 0x000000bf00827202 */ /* 0x000fc40000000f00 */
[----:B------:R-:W-:Y:S01]  /*7650*/  MOV R251, R96 ;  /* 0x0000006000fb7202 */ /* 0x000fe20000000f00 */
[----:B------:R-:W1:Y:S01]  /*7660*/  LDSM.16.MT88.4 R188, [R228+0xd800] ;  /* 0x00d80000e4bc783b */ /* 0x000e620000004200 */
[----:B------:R-:W-:-:S03]  /*7670*/  MOV R211, R98 ;  /* 0x0000006200d37202 */ /* 0x000fc60000000f00 */
[----:B------:R-:W1:Y:S04]  /*7680*/  LDSM.16.MT88.4 R204, [R227+0xd800] ;  /* 0x00d80000e3cc783b */ /* 0x000e680000004200 */
[----:B------:R-:W2:Y:S01]  /*7690*/  LDSM.16.MT88.4 R96, [R226+0xf800] ;  /* 0x00f80000e260783b */ /* 0x000ea20000004200 */
[----:B------:R3:W3:Y:S01]  /*76a0*/  MUFU.EX2 R18, R0 ;  /* 0x0000000000127308 */ /* 0x0006e20000000800 */
        /* <DEDUP_REMOVED lines=8> */
[----:B------:R1:W5:Y:S01]  /*7730*/  LDL.LU R234, [R1+0x90] ;  /* 0x0000900001ea7983 */ /* 0x0003620000300800 */
[----:B------:R-:W-:-:S02]  /*7740*/  MOV R124, R128 ;  /* 0x00000080007c7202 */ /* 0x000fc40000000f00 */
[----:B------:R-:W-:Y:S01]  /*7750*/  MOV R127, R131 ;  /* 0x00000083007f7202 */ /* 0x000fe20000000f00 */
[----:B------:R-:W-:Y:S01]  /*7760*/  IMAD.MOV.U32 R245, RZ, RZ, R126 ;  /* 0x000000fffff57224 */ /* 0x000fe200078e007e */
[----:B------:R-:W-:Y:S01]  /*7770*/  MOV R249, R124 ;  /* 0x0000007c00f97202 */ /* 0x000fe20000000f00 */
[----:B------:R2:W5:Y:S01]  /*7780*/  LDL.LU R233, [R1+0x8c] ;  /* 0x00008c0001e97983 */ /* 0x0005620000300800 */
[----:B------:R-:W-:Y:S02]  /*7790*/  MOV R247, R125 ;  /* 0x0000007d00f77202 */ /* 0x000fe40000000f00 */
[----:B------:R-:W-:Y:S01]  /*77a0*/  MOV R244, R127 ;  /* 0x0000007f00f47202 */ /* 0x000fe20000000f00 */
[----:B---3--:R-:W-:Y:S01]  /*77b0*/  FADD.FTZ R0, R248, R2 ;  /* 0x00000002f8007221 */ /* 0x008fe20000010000 */
[----:B------:R-:W-:Y:S01]  /*77c0*/  F2FP.BF16.PACK_AB R128, R60, R27 ;  /* 0x0000001b3c80723e */ /* 0x000fe200000010ff */
[----:B------:R3:W5:Y:S01]  /*77d0*/  LDL.LU R232, [R1+0x88] ;  /* 0x0000880001e87983 */ /* 0x0007620000300800 */
[----:B------:R-:W-:-:S02]  /*77e0*/  F2FP.BF16.PACK_AB R129, R24, R23 ;  /* 0x000000171881723e */ /* 0x000fc400000010ff */
[----:B------:R-:W-:Y:S02]  /*77f0*/  F2FP.BF16.PACK_AB R130, R62, R61 ;  /* 0x0000003d3e82723e */ /* 0x000fe400000010ff */
[----:B----4-:R-:W-:Y:S02]  /*7800*/  F2FP.BF16.PACK_AB R131, R26, R25 ;  /* 0x000000191a83723e */ /* 0x010fe400000010ff */
[----:B------:R-:W-:Y:S02]  /*7810*/  F2FP.BF16.PACK_AB R124, R21, R19 ;  /* 0x00000013157c723e */ /* 0x000fe400000010ff */
[----:B------:R-:W-:Y:S02]  /*7820*/  F2FP.BF16.PACK_AB R125, R17, R11 ;  /* 0x0000000b117d723e */ /* 0x000fe400000010ff */
[----:B------:R-:W-:Y:S02]  /*7830*/  F2FP.BF16.PACK_AB R126, R20, R22 ;  /* 0x00000016147e723e */ /* 0x000fe400000010ff */
[----:B------:R-:W-:Y:S01]  /*7840*/  F2FP.BF16.PACK_AB R127, R18, R16 ;  /* 0x00000010127f723e */ /* 0x000fe200000010ff */
[----:B-1----:R-:W-:Y:S01]  /*7850*/  HMMA.16816.F32.BF16 R116, R128, R4, R116 ;  /* 0x000000048074723c */ /* 0x002fe20000041874 */
[----:B------:R-:W-:Y:S01]  /*7860*/  FADD.FTZ R2, R251, R10 ;  /* 0x0000000afb027221 */ /* 0x000fe20000010000 */
[----:B------:R3:W5:Y:S01]  /*7870*/  LDL.LU R231, [R1+0x84] ;  /* 0x0000840001e77983 */ /* 0x0007620000300800 */
[----:B------:R-:W-:-:S05]  /*7880*/  FADD.FTZ R0, R247, R0 ;  /* 0x00000000f7007221 */ /* 0x000fca0000010000 */
[----:B------:R-:W-:Y:S01]  /*7890*/  HMMA.16816.F32.BF16 R120, R124, R4, R120 ;  /* 0x000000047c78723c */ /* 0x000fe20000041878 */
[----:B------:R-:W-:Y:S01]  /*78a0*/  FADD.FTZ R2, R249, R2 ;  /* 0x00000002f9027221 */ /* 0x000fe20000010000 */
[----:B------:R3:W5:Y:S05]  /*78b0*/  LDL.LU R230, [R1+0x80] ;  /* 0x0000800001e67983 */ /* 0x00076a0000300800 */
[----:B------:R-:W-:Y:S01]  /*78c0*/  FADD.FTZ R5, R244, R9 ;  /* 0x00000009f4057221 */ /* 0x000fe20000010000 */
[----:B------:R-:W-:Y:S01]  /*78d0*/  HMMA.16816.F32.BF16 R176, R128, R188, R176 ;  /* 0x000000bc80b0723c */ /* 0x000fe200000418b0 */
[----:B------:R-:W-:Y:S01]  /*78e0*/  FADD.FTZ R4, R245, R8 ;  /* 0x00000008f5047221 */ /* 0x000fe20000010000 */
[----:B------:R3:W5:Y:S01]  /*78f0*/  LDL.LU R229, [R1+0x7c] ;  /* 0x00007c0001e57983 */ /* 0x0007620000300800 */
[----:B------:R-:W-:-:S02]  /*7900*/  FADD.FTZ R5, R212, R5 ;  /* 0x00000005d4057221 */ /* 0x000fc40000010000 */
[----:B------:R-:W-:Y:S01]  /*7910*/  FADD.FTZ R8, R213, R4 ;  /* 0x00000004d5087221 */ /* 0x000fe20000010000 */
[----:B------:R3:W5:Y:S01]  /*7920*/  LDL.LU R224, [R1+0x78] ;  /* 0x0000780001e07983 */ /* 0x0007620000300800 */
[----:B------:R-:W-:Y:S01]  /*7930*/  FADD.FTZ R4, R214, R0 ;  /* 0x00000000d6047221 */ /* 0x000fe20000010000 */
[----:B------:R-:W-:Y:S01]  /*7940*/  HMMA.16816.F32.BF16 R180, R124, R188, R180 ;  /* 0x000000bc7cb4723c */ /* 0x000fe200000418b4 */
[----:B------:R-:W-:Y:S02]  /*7950*/  FADD.FTZ R2, R215, R2 ;  /* 0x00000002d7027221 */ /* 0x000fe40000010000 */
[----:B------:R-:W-:Y:S02]  /*7960*/  FADD.FTZ R0, R216, R5 ;  /* 0x00000005d8007221 */ /* 0x000fe40000010000 */
[----:B------:R-:W-:-:S03]  /*7970*/  FADD.FTZ R5, R217, R8 ;  /* 0x00000008d9057221 */ /* 0x000fc60000010000 */
[-C--:B------:R-:W-:Y:S08]  /*7980*/  HMMA.16816.F32.BF16 R184, R124, R190.reuse, R184 ;  /* 0x000000be7cb8723c */ /* 0x080ff000000418b8 */
[C---:B------:R-:W-:Y:S08]  /*7990*/  HMMA.16816.F32.BF16 R188, R128.reuse, R190, R76 ;  /* 0x000000be80bc723c */ /* 0x040ff0000004184c */
        /* <DEDUP_REMOVED lines=64> */
[----:B------:R-:W-:Y:S01]  /*7da0*/  FADD.FTZ R0, R18, R0 ;  /* 0x0000000012007221 */ /* 0x000fe20000010000 */
[----:B------:R3:W-:Y:S01]  /*7db0*/  STL [R1+0x30], R5 ;  /* 0x0000300501007387 */ /* 0x0007e20000100800 */
[----:B------:R-:W-:-:S03]  /*7dc0*/  FADD.FTZ R2, R20, R2 ;  /* 0x0000000214027221 */ /* 0x000fc60000010000 */
[----:B------:R3:W-:Y:S04]  /*7dd0*/  STL [R1+0x2c], R4 ;  /* 0x00002c0401007387 */ /* 0x0007e80000100800 */
[----:B------:R3:W-:Y:S04]  /*7de0*/  STL [R1+0x38], R0 ;  /* 0x0000380001007387 */ /* 0x0007e80000100800 */
[----:B------:R3:W-:Y:S01]  /*7df0*/  STL [R1+0x34], R2 ;  /* 0x0000340201007387 */ /* 0x0007e20000100800 */
[----:B------:R-:W-:Y:S05]  /*7e00*/  @!P0 BRA `(.L_x_219) ;  /* 0x000051a000008947 */ /* 0x000fea0003800000 */
[----:B------:R-:W2:Y:S01]  /*7e10*/  LDL R143, [R1+0x50] ;  /* 0x00005000018f7983 */ /* 0x000ea20000100800 */
[----:B------:R-:W-:Y:S01]  /*7e20*/  IMAD.MOV.U32 R139, RZ, RZ, R135 ;  /* 0x000000ffff8b7224 */ /* 0x000fe200078e0087 */
[----:B------:R-:W-:Y:S01]  /*7e30*/  MOV R141, R3 ;  /* 0x00000003008d7202 */ /* 0x000fe20000000f00 */
[----:B------:R-:W-:Y:S01]  /*7e40*/  IMAD.MOV.U32 R132, RZ, RZ, R136 ;  /* 0x000000ffff847224 */ /* 0x000fe200078e0088 */
[----:B------:R-:W4:Y:S01]  /*7e50*/  LDL.64 R210, [R1+0x40] ;  /* 0x0000400001d27983 */ /* 0x000f220000100a00 */
[----:B------:R-:W-:Y:S01]  /*7e60*/  IMAD.MOV.U32 R140, RZ, RZ, R134 ;  /* 0x000000ffff8c7224 */ /* 0x000fe200078e0086 */
[----:B------:R-:W-:-:S02]  /*7e70*/  ULDC.64 UR6, c[0x0][0x1a0] ;  /* 0x0000680000067ab9 */ /* 0x000fc40000000a00 */
[----:B------:R-:W-:Y:S02]  /*7e80*/  ULEA.HI.SX32 UR16, UR8, 0xfffffffe, 0x1a ;  /* 0xfffffffe08107891 */ /* 0x000fe4000f8fd23f */
[----:B------:R-:W-:Y:S02]  /*7e90*/  USHF.L.U64.HI UR12, UR6, 0x4, UR7 ;  /* 0x00000004060c7899 */ /* 0x000fe40008010207 */
[----:B------:R-:W-:Y:S01]  /*7ea0*/  USHF.L.U32 UR14, UR6, 0x4, URZ ;  /* 0x00000004060e7899 */ /* 0x000fe2000800063f */
[----:B--2---:R-:W-:Y:S02]  /*7eb0*/  ISETP.GE.AND P2, PT, R143, c[0x0][0x220], PT ;  /* 0x000088008f007a0c */ /* 0x004fe40003f46270 */
[----:B----4-:R-:W-:Y:S01]  /*7ec0*/  ISETP.GE.AND P3, PT, R210, c[0x0][0x220], PT ;  /* 0x00008800d2007a0c */ /* 0x010fe20003f66270 */
[----:B------:R-:W-:Y:S05]  /*7ed0*/  BRA `(.L_x_220) ;  /* 0x000004e000007947 */ /* 0x000fea0003800000 */
.L_x_222:
        /* <DEDUP_REMOVED lines=24> */
[----:B------:R-:W-:Y:S01]  /*8060*/  @!P3 LEA R16, P6, R2, c[0x0][0x168], 0x1 ;  /* 0x00005a000210ba11 */ /* 0x000fe200078c08ff */
        /* <DEDUP_REMOVED lines=15> */
[----:B------:R-:W-:Y:S02]  /*8160*/  @!P3 LEA R10, P6, R0, c[0x0][0x168], 0x1 ;  /* 0x00005a00000aba11 */ /* 0x000fe400078c08ff */
[----:B------:R-:W-:Y:S01]  /*8170*/  IADD3.X R2, R4, UR9, RZ, P5, !PT ;  /* 0x0000000904027c10 */ /* 0x000fe2000affe4ff */
[----:B------:R1:W-:Y:S01]  /*8180*/  @P2 STS.128 [R243+0xa800], RZ ;  /* 0x00a800fff3002388 */ /* 0x0003e20000000c00 */
[C---:B------:R-:W-:Y:S02]  /*8190*/  IADD3 R3, P0, R0.reuse, UR11, RZ ;  /* 0x0000000b00037c10 */ /* 0x040fe4000ff1e0ff */
[C-C-:B------:R-:W-:Y:S01]  /*81a0*/  @!P3 LEA.HI.X R11, R0.reuse, c[0x0][0x16c], R2.reuse, 0x1, P6 ;  /* 0x00005b00000bba11 */ /* 0x140fe200030f0c02 */
[----:B------:R-:W-:Y:S01]  /*81b0*/  @!PT LDS RZ, [RZ] ;  /* 0x00000000fffff984 */ /* 0x000fe20000000800 */
[----:B------:R-:W-:Y:S01]  /*81c0*/  @!PT LDS RZ, [RZ] ;  /* 0x00000000fffff984 */ /* 0x000fe20000000800 */
[----:B------:R-:W-:Y:S01]  /*81d0*/  @!PT LDS RZ, [RZ] ;  /* 0x00000000fffff984 */ /* 0x000fe20000000800 */
[----:B------:R1:W-:Y:S01]  /*81e0*/  @!P2 LDGSTS.E.BYPASS.LTC128B.128 [R243+0xa800], [R12.64+0x80] ;  /* 0x0a8000800cf3afae */ /* 0x0003e2000b901d52 */
[C---:B------:R-:W-:Y:S02]  /*81f0*/  @!P3 LEA R8, P5, R3.reuse, c[0x0][0x168], 0x1 ;  /* 0x00005a000308ba11 */ /* 0x040fe400078a08ff */
[----:B--2---:R-:W-:Y:S01]  /*8200*/  @!P2 LEA R6, P1, R0, c[0x0][0x168], 0x1 ;  /* 0x00005a000006aa11 */ /* 0x004fe200078208ff */
[----:B------:R1:W-:Y:S01]  /*8210*/  @P3 STS.128 [R243+0x9000], RZ ;  /* 0x009000fff3003388 */ /* 0x0003e20000000c00 */
[----:B------:R-:W-:Y:S02]  /*8220*/  IADD3.X R5, R2, UR9, RZ, P0, !PT ;  /* 0x0000000902057c10 */ /* 0x000fe400087fe4ff */
[----:B------:R-:W-:Y:S01]  /*8230*/  @!P2 LEA.HI.X R7, R0, c[0x0][0x16c], R2, 0x1, P1 ;  /* 0x00005b000007aa11 */ /* 0x000fe200008f0c02 */
[----:B------:R-:W-:Y:S01]  /*8240*/  @!PT LDS RZ, [RZ] ;  /* 0x00000000fffff984 */ /* 0x000fe20000000800 */
[----:B------:R-:W-:Y:S01]  /*8250*/  @!PT LDS RZ, [RZ] ;  /* 0x00000000fffff984 */ /* 0x000fe20000000800 */
[----:B------:R-:W-:Y:S01]  /*8260*/  @!PT LDS RZ, [RZ] ;  /* 0x00000000fffff984 */ /* 0x000fe20000000800 */
[----:B------:R1:W-:Y:S01]  /*8270*/  @!P3 LDGSTS.E.BYPASS.LTC128B.128 [R243+0x9000], [R10.64] ;  /* 0x090000000af3bfae */ /* 0x0003e2000b901d52 */
[C-C-:B------:R-:W-:Y:S02]  /*8280*/  @!P3 LEA.HI.X R9, R3.reuse, c[0x0][0x16c], R5.reuse, 0x1, P5 ;  /* 0x00005b000309ba11 */ /* 0x140fe400028f0c05 */
[C---:B------:R-:W-:Y:S01]  /*8290*/  @!P2 LEA R4, P0, R3.reuse, c[0x0][0x168], 0x1 ;  /* 0x00005a000304aa11 */ /* 0x040fe200078008ff */
        /* <DEDUP_REMOVED lines=18> */
.L_x_220:
[----:B---3--:R-:W2:Y:S01]  /*83c0*/  LDL.64 R2, [R1+0x60] ;  /* 0x0000600001027983 */ /* 0x008ea20000100a00 */
[----:B------:R-:W-:Y:S04]  /*83d0*/  DEPBAR.LE SB0, 0x0 ;  /* 0x000080000000791a */ /* 0x000fe80000000000 */
[----:B------:R-:W-:Y:S01]  /*83e0*/  USHF.R.S32.HI UR4, URZ, 0x1f, UR16 ;  /* 0x0000001f3f047899 */ /* 0x000fe20008011410 */
[----:B------:R-:W3:Y:S01]  /*83f0*/  LDL R6, [R1+0x54] ;  /* 0x0000540001067983 */ /* 0x000ee20000100800 */
[----:B------:R-:W-:Y:S02]  /*8400*/  UIMAD.WIDE.U32 UR20, UR16, UR6, URZ ;  /* 0x00000006101472a5 */ /* 0x000fe4000f8e003f */
[----:B------:R-:W-:Y:S01]  /*8410*/  UIMAD UR4, UR4, UR6, URZ ;  /* 0x00000006040472a4 */ /* 0x000fe2000f8e023f */
[----:B------:R-:W-:Y:S03]  /*8420*/  BAR.SYNC.DEFER_BLOCKING 0x0 ;  /* 0x0000000000007b1d */ /* 0x000fe60000010000 */
[----:B------:R-:W-:Y:S01]  /*8430*/  UIMAD UR4, UR16, UR7, UR4 ;  /* 0x00000007100472a4 */ /* 0x000fe2000f8e0204 */
[----:B------:R-:W-:Y:S02]  /*8440*/  MOV R4, UR20 ;  /* 0x0000001400047c02 */ /* 0x000fe40008000f00 */
[----:B------:R-:W-:Y:S01]  /*8450*/  MOV R5, UR21 ;  /* 0x0000001500057c02 */ /* 0x000fe20008000f00 */
[----:B------:R-:W-:Y:S06]  /*8460*/  UIADD3 UR4, UR21, UR4, URZ ;  /* 0x0000000415047290 */ /* 0x000fec000fffe03f */
[----:B------:R-:W-:Y:S01]  /*8470*/  MOV R0, UR4 ;  /* 0x0000000400007c02 */ /* 0x000fe20008000f00 */
        /* <DEDUP_REMOVED lines=14> */
[C---:B------:R-:W-:Y:S02]  /*8560*/  @!P2 LEA R12, P0, R2.reuse, c[0x0][0x170], 0x1 ;  /* 0x00005c00020caa11 */ /* 0x040fe400078008ff */
[C-C-:B------:R-:W-:Y:S01]  /*8570*/  @!P3 LEA.HI.X R17, R2.reuse, c[0x0][0x174], R4.reuse, 0x1, P5 ;  /* 0x00005d000211ba11 */ /* 0x140fe200028f0c04 */
[----:B------:R-:W-:Y:S01]  /*8580*/  @P2 STS.128 [R243+0xe000], RZ ;  /* 0x00e000fff3002388 */ /* 0x000fe20000000c00 */
[C---:B------:R-:W-:Y:S02]  /*8590*/  @!P2 LEA.HI.X R13, R2.reuse, c[0x0][0x174], R4, 0x1, P0 ;  /* 0x00005d00020daa11 */ /* 0x040fe400000f0c04 */
[----:B------:R-:W-:Y:S04]  /*85a0*/  IADD3 R0, P4, R2, UR14, RZ ;  /* 0x0000000e02007c10 */ /* 0x000fe8000ff9e0ff */
[----:B------:R-:W-:Y:S01]  /*85b0*/  @!P3 LEA R10, P5, R0, c[0x0][0x170], 0x1 ;  /* 0x00005c00000aba11 */ /* 0x000fe200078a08ff */
[----:B------:R-:W-:Y:S01]  /*85c0*/  @!PT LDS RZ, [RZ] ;  /* 0x00000000fffff984 */ /* 0x000fe20000000800 */
[----:B------:R-:W-:Y:S01]  /*85d0*/  @!PT LDS RZ, [RZ] ;  /* 0x00000000fffff984 */ /* 0x000fe20000000800 */
[----:B------:R-:W-:Y:S01]  /*85e0*/  @!PT LDS RZ, [RZ] ;  /* 0x00000000fffff984 */ /* 0x000fe20000000800 */
[----:B------:R2:W-:Y:S01]  /*85f0*/  @!P2 LDGSTS.E.BYPASS.LTC128B.128 [R243+0xe000], [R14.64+0x80] ;  /* 0x0e0000800ef3afae */ /* 0x0005e2000b901d52 */
[----:B------:R-:W-:Y:S02]  /*8600*/  IADD3.X R2, R4, UR12, RZ, P4, !PT ;  /* 0x0000000c04027c10 */ /* 0x000fe4000a7fe4ff */
[C---:B------:R-:W-:Y:S02]  /*8610*/  IADD3 R3, P1, R0.reuse, UR14, RZ ;  /* 0x0000000e00037c10 */ /* 0x040fe4000ff3e0ff */
[--C-:B------:R-:W-:Y:S02]  /*8620*/  @!P3 LEA.HI.X R11, R0, c[0x0][0x174], R2.reuse, 0x1, P5 ;  /* 0x00005d00000bba11 */ /* 0x100fe400028f0c02 */
[C---:B------:R-:W-:Y:S01]  /*8630*/  @!P3 LEA R8, P4, R3.reuse, c[0x0][0x170], 0x1 ;  /* 0x00005c000308ba11 */ /* 0x040fe200078808ff */
[----:B------:R-:W-:Y:S01]  /*8640*/  @P3 STS.128 [R243+0xc800], RZ ;  /* 0x00c800fff3003388 */ /* 0x000fe20000000c00 */
[----:B------:R-:W-:Y:S02]  /*8650*/  IADD3.X R5, R2, UR12, RZ, P1, !PT ;  /* 0x0000000c02057c10 */ /* 0x000fe40008ffe4ff */
[C---:B-1----:R-:W-:Y:S02]  /*8660*/  @!P2 LEA R6, P0, R0.reuse, c[0x0][0x170], 0x1 ;  /* 0x00005c000006aa11 */ /* 0x042fe400078008ff */
[C-C-:B------:R-:W-:Y:S02]  /*8670*/  @!P3 LEA.HI.X R9, R3.reuse, c[0x0][0x174], R5.reuse, 0x1, P4 ;  /* 0x00005d000309ba11 */ /* 0x140fe400020f0c05 */
[----:B------:R-:W-:Y:S01]  /*8680*/  @!P2 LEA.HI.X R7, R0, c[0x0][0x174], R2, 0x1, P0 ;  /* 0x00005d000007aa11 */ /* 0x000fe200000f0c02 */
[----:B------:R-:W-:Y:S01]  /*8690*/  @!PT LDS RZ, [RZ] ;  /* 0x00000000fffff984 */ /* 0x000fe20000000800 */
[----:B------:R-:W-:Y:S01]  /*86a0*/  @!PT LDS RZ, [RZ] ;  /* 0x00000000fffff984 */ /* 0x000fe20000000800 */
[----:B------:R-:W-:Y:S01]  /*86b0*/  @!PT LDS RZ, [RZ] ;  /* 0x00000000fffff984 */ /* 0x000fe20000000800 */
[----:B------:R1:W-:Y:S01]  /*86c0*/  @!P3 LDGSTS.E.BYPASS.LTC128B.128 [R243+0xc800], [R16.64] ;  /* 0x0c80000010f3bfae */ /* 0x0003e2000b901d52 */
[C---:B------:R-:W-:Y:S02]  /*86d0*/  @!P2 LEA R4, P1, R3.reuse, c[0x0][0x170], 0x1 ;  /* 0x00005c000304aa11 */ /* 0x040fe400078208ff */
[----:B------:R-:W-:Y:S02]  /*86e0*/  ISETP.LT.AND P4, PT, RZ, UR16, PT ;  /* 0x00000010ff007c0c */ /* 0x000fe4000bf81270 */
[----:B------:R-:W-:Y:S03]  /*86f0*/  @!P2 LEA.HI.X R5, R3, c[0x0][0x174], R5, 0x1, P1 ;  /* 0x00005d000305aa11 */ /* 0x000fe600008f0c05 */
[----:B------:R-:W-:Y:S08]  /*8700*/  @P2 STS.128 [R243+0xe800], RZ ;  /* 0x00e800fff3002388 */ /* 0x000ff00000000c00 */
[----:B------:R-:W-:Y:S01]  /*8710*/  @!PT LDS RZ, [RZ] ;  /* 0x00000000fffff984 */ /* 0x000fe20000000800 */
[----:B------:R-:W-:Y:S01]  /*8720*/  @!PT LDS RZ, [RZ] ;  /* 0x00000000fffff984 */ /* 0x000fe20000000800 */
[----:B------:R-:W-:Y:S01]  /*8730*/  @!PT LDS RZ, [RZ] ;  /* 0x00000000fffff984 */ /* 0x000fe20000000800 */
[----:B------:R2:W-:Y:S08]  /*8740*/  @!P2 LDGSTS.E.BYPASS.LTC128B.128 [R243+0xe800], [R12.64+0x80] ;  /* 0x0e8000800cf3afae */ /* 0x0005f0000b901d52 */
[----:B------:R-:W-:Y:S08]  /*8750*/  @P3 STS.128 [R243+0xd000], RZ ;  /* 0x00d000fff3003388 */ /* 0x000ff00000000c00 */
[----:B------:R-:W-:Y:S01]  /*8760*/  @!PT LDS RZ, [RZ] ;  /* 0x00000000fffff984 */ /* 0x000fe20000000800 */
[----:B------:R-:W-:Y:S01]  /*8770*/  @!PT LDS RZ, [RZ] ;  /* 0x00000000fffff984 */ /* 0x000fe20000000800 */
[----:B------:R-:W-:Y:S01]  /*8780*/  @!PT LDS RZ, [RZ] ;  /* 0x00000000fffff984 */ /* 0x000fe20000000800 */
[----:B------:R3:W-:Y:S08]  /*8790*/  @!P3 LDGSTS.E.BYPASS.LTC128B.128 [R243+0xd000], [R10.64] ;  /* 0x0d0000000af3bfae */ /* 0x0007f0000b901d52 */
        /* <DEDUP_REMOVED lines=15> */
[----:B-----5:R-:W-:Y:S08]  /*8890*/  LDSM.16.M88.4 R64, [R231] ;  /* 0x00000000e740783b */ /* 0x020ff00000000200 */
[----:B-1----:R-:W4:Y:S08]  /*88a0*/  LDSM.16.M88.4 R16, [R224+0x8000] ;  /* 0x00800000e010783b */ /* 0x002f300000000200 */
[----:B------:R-:W3:Y:S08]  /*88b0*/  LDSM.16.M88.4 R60, [R231+0x2000] ;  /* 0x00200000e73c783b */ /* 0x000ef00000000200 */
[----:B------:R-:W1:Y:S08]  /*88c0*/  LDSM.16.M88.4 R32, [R224+0x8800] ;  /* 0x00880000e020783b */ /* 0x000e700000000200 */
[----:B------:R-:W0:Y:S08]  /*88d0*/  LDGDEPBAR ;  /* 0x00000000000079af */ /* 0x000e300000000000 */
[----:B------:R-:W1:Y:S01]  /*88e0*/  LDSM.16.M88.4 R48, [R224+0x9000] ;  /* 0x00900000e030783b */ /* 0x000e620000000200 */
[-C--:B----4-:R-:W-:Y:S07]  /*88f0*/  HMMA.16816.F32.BF16 R4, R64, R16.reuse, RZ ;  /* 0x000000104004723c */ /* 0x090fee00000418ff */
[----:B------:R-:W4:Y:S01]  /*8900*/  LDSM.16.M88.4 R208, [R224+0x9800] ;  /* 0x00980000e0d0783b */ /* 0x000f220000000200 */
[C---:B---3--:R-:W-:Y:S07]  /*8910*/  HMMA.16816.F32.BF16 R8, R60.reuse, R16, RZ ;  /* 0x000000103c08723c */ /* 0x048fee00000418ff */
[----:B------:R-:W-:Y:S01]  /*8920*/  LDSM.16.M88.4 R212, [R232] ;  /* 0x00000000e8d4783b */ /* 0x000fe20000000200 */
[-C--:B--2---:R-:W-:Y:S07]  /*8930*/  HMMA.16816.F32.BF16 R12, R60, R18.reuse, RZ ;  /* 0x000000123c0c723c */ /* 0x084fee00000418ff */
[----:B------:R-:W2:Y:S01]  /*8940*/  LDSM.16.M88.4 R216, [R235] ;  /* 0x00000000ebd8783b */ /* 0x000ea20000000200 */
[C---:B------:R-:W-:Y:S07]  /*8950*/  HMMA.16816.F32.BF16 R16, R64.reuse, R18, RZ ;  /* 0x000000124010723c */ /* 0x040fee00000418ff */
[----:B------:R-:W3:Y:S01]  /*8960*/  LDSM.16.M88.4 R220, [R232+0x2000] ;  /* 0x00200000e8dc783b */ /* 0x000ee20000000200 */
[-C--:B-1----:R-:W-:Y:S08]  /*8970*/  HMMA.16816.F32.BF16 R20, R64, R32.reuse, RZ ;  /* 0x000000204014723c */ /* 0x082ff000000418ff */
[C---:B------:R-:W-:Y:S08]  /*8980*/  HMMA.16816.F32.BF16 R24, R60.reuse, R32, RZ ;  /* 0x000000203c18723c */ /* 0x040ff000000418ff */
[-C--:B------:R-:W-:Y:S08]  /*8990*/  HMMA.16816.F32.BF16 R28, R60, R34.reuse, RZ ;  /* 0x000000223c1c723c */ /* 0x080ff000000418ff */
[C---:B------:R-:W-:Y:S08]  /*89a0*/  HMMA.16816.F32.BF16 R32, R64.reuse, R34, RZ ;  /* 0x000000224020723c */ /* 0x040ff000000418ff */
[-C--:B------:R-:W-:Y:S08]  /*89b0*/  HMMA.16816.F32.BF16 R36, R64, R48.reuse, RZ ;  /* 0x000000304024723c */ /* 0x080ff000000418ff */
[C---:B------:R-:W-:Y:S08]  /*89c0*/  HMMA.16816.F32.BF16 R40, R60.reuse, R48, RZ ;  /* 0x000000303c28723c */ /* 0x040ff000000418ff */
[-C--:B------:R-:W-:Y:S08]  /*89d0*/  HMMA.16816.F32.BF16 R44, R60, R50.reuse, RZ ;  /* 0x000000323c2c723c */ /* 0x080ff000000418ff */
[C---:B------:R-:W-:Y:S08]  /*89e0*/  HMMA.16816.F32.BF16 R48, R64.reuse, R50, RZ ;  /* 0x000000324030723c */ /* 0x040ff000000418ff */
[-C--:B----4-:R-:W-:Y:S08]  /*89f0*/  HMMA.16816.F32.BF16 R52, R64, R208.reuse, RZ ;  /* 0x000000d04034723c */ /* 0x090ff000000418ff */
[C---:B------:R-:W-:Y:S08]  /*8a00*/  HMMA.16816.F32.BF16 R56, R60.reuse, R208, RZ ;  /* 0x000000d03c38723c */ /* 0x040ff000000418ff */
[-C--:B------:R-:W-:Y:S08]  /*8a10*/  HMMA.16816.F32.BF16 R60, R60, R210.reuse, RZ ;  /* 0x000000d23c3c723c */ /* 0x080ff000000418ff */
[----:B------:R-:W-:Y:S01]  /*8a20*/  HMMA.16816.F32.BF16 R64, R64, R210, RZ ;  /* 0x000000d24040723c */ /* 0x000fe200000418ff */
[----:B------:R-:W1:Y:S07]  /*8a30*/  LDSM.16.M88.4 R208, [R242] ;  /* 0x00000000f2d0783b */ /* 0x000e6e0000000200 */
[-C--:B--2---:R-:W-:Y:S08]  /*8a40*/  HMMA.16816.F32.BF16 R4, R212, R216.reuse, R4 ;  /* 0x000000d8d404723c */ /* 0x084ff00000041804 */
[C---:B---3--:R-:W-:Y:S08]  /*8a50*/  HMMA.16816.F32.BF16 R8, R220.reuse, R216, R8 ;  /* 0x000000d8dc08723c */ /* 0x048ff00000041808 */
[-C--:B------:R-:W-:Y:S08]  /*8a60*/  HMMA.16816.F32.BF16 R12, R220, R218.reuse, R12 ;  /* 0x000000dadc0c723c */ /* 0x080ff0000004180c */
[C---:B------:R-:W-:Y:S01]  /*8a70*/  HMMA.16816.F32.BF16 R16, R212.reuse, R218, R16 ;  /* 0x000000dad410723c */ /* 0x040fe20000041810 */
[----:B------:R-:W2:Y:S07]  /*8a80*/  LDSM.16.M88.4 R216, [R241] ;  /* 0x00000000f1d8783b */ /* 0x000eae0000000200 */
[-C--:B-1----:R-:W-:Y:S08]  /*8a90*/  HMMA.16816.F32.BF16 R20, R212, R208.reuse, R20 ;  /* 0x000000d0d414723c */ /* 0x082ff00000041814 */
[C---:B------:R-:W-:Y:S08]  /*8aa0*/  HMMA.16816.F32.BF16 R24, R220.reuse, R208, R24 ;  /* 0x000000d0dc18723c */ /* 0x040ff00000041818 */
[-C--:B------:R-:W-:Y:S08]  /*8ab0*/  HMMA.16816.F32.BF16 R28, R220, R210.reuse, R28 ;  /* 0x000000d2dc1c723c */ /* 0x080ff0000004181c */
[C---:B------:R-:W-:Y:S01]  /*8ac0*/  HMMA.16816.F32.BF16 R32, R212.reuse, R210, R32 ;  /* 0x000000d2d420723c */ /* 0x040fe20000041820 */
[----:B------:R-:W1:Y:S07]  /*8ad0*/  LDSM.16.M88.4 R208, [R240] ;  /* 0x00000000f0d0783b */ /* 0x000e6e0000000200 */
[-C--:B--2---:R-:W-:Y:S08]  /*8ae0*/  HMMA.16816.F32.BF16 R36, R212, R216.reuse, R36 ;  /* 0x000000d8d424723c */ /* 0x084ff00000041824 */
        /* <DEDUP_REMOVED lines=9> */
[----:B------:R-:W2:Y:S08]  /*8b80*/  LDSM.16.M88.4 R208, [R234+0x2000] ;  /* 0x00200000ead0783b */ /* 0x000eb00000000200 */
        /* <DEDUP_REMOVED lines=65> */
[----:B------:R-:W2:Y:S08]  /*8fa0*/  LDSM.16.M88.4 R212, [R232+0x6000] ;  /* 0x00600000e8d4783b */ /* 0x000eb00000000200 */
        /* <DEDUP_REMOVED lines=43> */
[----:B------:R-:W2:Y:S07]  /*9260*/  LDSM.16.M88.4 R212, [R233+0x6000] ;  /* 0x00600000e9d4783b */ /* 0x000eae0000000200 */
[-C--:B-1----:R-:W-:Y:S08]  /*9270*/  HMMA.16816.F32.BF16 R4, R220, R208.reuse, R4 ;  /* 0x000000d0dc04723c */ /* 0x082ff00000041804 */
[C---:B--2---:R-:W-:Y:S08]  /*9280*/  HMMA.16816.F32.BF16 R8, R212.reuse, R208, R8 ;  /* 0x000000d0d408723c */ /* 0x044ff00000041808 */
        /* <DEDUP_REMOVED lines=22> */
[----:B------:R-:W-:Y:S10]  /*93f0*/  MUFU.TANH R219, R8 ;  /* 0x0000000800db7308 */ /* 0x000ff40000002400 */
[----:B------:R-:W-:Y:S01]  /*9400*/  MUFU.TANH R250, R9 ;  /* 0x0000000900fa7308 */ /* 0x000fe20000002400 */
[----:B-1----:R-:W1:Y:S09]  /*9410*/  LDSM.16.M88.4 R4, [R229+0x2800] ;  /* 0x00280000e504783b */ /* 0x002e720000000200 */
[----:B------:R-:W-:Y:S10]  /*9420*/  MUFU.TANH R218, R10 ;  /* 0x0000000a00da7308 */ /* 0x000ff40000002400 */
[----:B------:R2:W-:Y:S10]  /*9430*/  MUFU.TANH R251, R11 ;  /* 0x0000000b00fb7308 */ /* 0x0005f40000002400 */
[----:B------:R-:W-:Y:S10]  /*9440*/  MUFU.TANH R142, R18 ;  /* 0x00000012008e7308 */ /* 0x000ff40000002400 */
[----:B------:R-:W-:Y:S01]  /*9450*/  MUFU.TANH R209, R19 ;  /* 0x0000001300d17308 */ /* 0x000fe20000002400 */
[----:B--2---:R-:W2:Y:S01]  /*9460*/  LDSM.16.M88.4 R8, [R229+0x3000] ;  /* 0x00300000e508783b */ /* 0x004ea20000000200 */
[-C--:B-1----:R-:W-:Y:S08]  /*9470*/  HMMA.16816.F32.BF16 R20, R220, R4.reuse, R20 ;  /* 0x00000004dc14723c */ /* 0x082ff00000041814 */
[----:B------:R-:W-:Y:S01]  /*9480*/  MUFU.TANH R244, R12 ;  /* 0x0000000c00f47308 */ /* 0x000fe20000002400 */
[C---:B------:R-:W-:Y:S09]  /*9490*/  HMMA.16816.F32.BF16 R24, R212.reuse, R4, R24 ;  /* 0x00000004d418723c */ /* 0x040ff20000041818 */
[----:B------:R-:W-:Y:S01]  /*94a0*/  MUFU.TANH R249, R13 ;  /* 0x0000000d00f97308 */ /* 0x000fe20000002400 */
[-C--:B------:R-:W-:Y:S08]  /*94b0*/  HMMA.16816.F32.BF16 R28, R212, R6.reuse, R28 ;  /* 0x00000006d41c723c */ /* 0x080ff0000004181c */
[C---:B------:R-:W-:Y:S01]  /*94c0*/  HMMA.16816.F32.BF16 R32, R220.reuse, R6, R32 ;  /* 0x00000006dc20723c */ /* 0x040fe20000041820 */
[----:B------:R-:W-:Y:S01]  /*94d0*/  MUFU.TANH R248, R14 ;  /* 0x0000000e00f87308 */ /* 0x000fe20000002400 */
[----:B------:R-:W1:Y:S01]  /*94e0*/  LDSM.16.M88.4 R4, [R229+0x3800] ;  /* 0x00380000e504783b */ /* 0x000e620000000200 */
[----:B------:R-:W-:Y:S04]  /*94f0*/  DEPBAR.LE SB0, 0x0 ;  /* 0x000080000000791a */ /* 0x000fe80000000000 */
[----:B------:R-:W-:Y:S02]  /*9500*/  FMUL.FTZ R22, R22, c[0x0][0x2ec] ;  /* 0x0000bb0016167a20 */ /* 0x000fe40000410000 */
[----:B------:R-:W-:Y:S02]  /*9510*/  FMUL.FTZ R23, R23, c[0x0][0x2ec] ;  /* 0x0000bb0017177a20 */ /* 0x000fe40000410000 */
[----:B------:R-:W3:Y:S01]  /*9520*/  MUFU.TANH R0, R22 ;  /* 0x0000001600007308 */ /* 0x000ee20000002400 */
[----:B------:R-:W-:Y:S01]  /*9530*/  BAR.SYNC.DEFER_BLOCKING 0x0 ;  /* 0x0000000000007b1d */ /* 0x000fe20000010000 */
[----:B------:R-:W-:Y:S02]  /*9540*/  FMUL.FTZ R24, R24, c[0x0][0x2ec] ;  /* 0x0000bb0018187a20 */ /* 0x000fe40000410000 */
[----:B------:R-:W-:Y:S01]  /*9550*/  FMUL.FTZ R25, R25, c[0x0][0x2ec] ;  /* 0x0000bb0019197a20 */ /* 0x000fe20000410000 */
[-C--:B--2---:R-:W-:Y:S05]  /*9560*/  HMMA.16816.F32.BF16 R36, R220, R8.reuse, R36 ;  /* 0x00000008dc24723c */ /* 0x084fea0000041824 */
[----:B------:R-:W2:Y:S01]  /*9570*/  MUFU.TANH R2, R23 ;  /* 0x0000001700027308 */ /* 0x000ea20000002400 */
[----:B------:R-:W-:Y:S02]  /*9580*/  FMUL.FTZ R26, R26, c[0x0][0x2ec] ;  /* 0x0000bb001a1a7a20 */ /* 0x000fe40000410000 */
[----:B------:R-:W-:Y:S01]  /*9590*/  FMUL.FTZ R29, R29, c[0x0][0x2ec] ;  /* 0x0000bb001d1d7a20 */ /* 0x000fe20000410000 */
[C---:B------:R-:W-:Y:S04]  /*95a0*/  HMMA.16816.F32.BF16 R40, R212.reuse, R8, R40 ;  /* 0x00000008d428723c */ /* 0x040fe80000041828 */
[----:B------:R-:W-:Y:S02]  /*95b0*/  FMUL.FTZ R31, R31, c[0x0][0x2ec] ;  /* 0x0000bb001f1f7a20 */ /* 0x000fe40000410000 */
[----:B------:R-:W-:Y:S01]  /*95c0*/  MUFU.TANH R247, R15 ;  /* 0x0000000f00f77308 */ /* 0x000fe20000002400 */
[----:B------:R-:W-:Y:S01]  /*95d0*/  FMUL.FTZ R34, R34, c[0x0][0x2ec] ;  /* 0x0000bb0022227a20 */ /* 0x000fe20000410000 */
[-C--:B------:R-:W-:Y:S01]  /*95e0*/  HMMA.16816.F32.BF16 R44, R212, R10.reuse, R44 ;  /* 0x0000000ad42c723c */ /* 0x080fe2000004182c */
[----:B---3--:R3:W-:Y:S03]  /*95f0*/  STL [R1+0xc], R0 ;  /* 0x00000c0001007387 */ /* 0x0087e60000100800 */
[----:B------:R-:W-:Y:S02]  /*9600*/  FMUL.FTZ R35, R35, c[0x0][0x2ec] ;  /* 0x0000bb0023237a20 */ /* 0x000fe40000410000 */
[----:B------:R-:W-:Y:S02]  /*9610*/  FMUL.FTZ R20, R20, c[0x0][0x2ec] ;  /* 0x0000bb0014147a20 */ /* 0x000fe40000410000 */
[----:B------:R-:W-:Y:S01]  /*9620*/  MUFU.TANH R210, R16 ;  /* 0x0000001000d27308 */ /* 0x000fe20000002400 */
[----:B------:R-:W-:Y:S01]  /*9630*/  FMUL.FTZ R38, R38, c[0x0][0x2ec] ;  /* 0x0000bb0026267a20 */ /* 0x000fe20000410000 */
[C---:B------:R-:W-:Y:S01]  /*9640*/  HMMA.16816.F32.BF16 R48, R220.reuse, R10, R48 ;  /* 0x0000000adc30723c */ /* 0x040fe20000041830 */
[----:B--2---:R2:W-:Y:S03]  /*9650*/  STL [R1+0x10], R2 ;  /* 0x0000100201007387 */ /* 0x0045e60000100800 */
[----:B------:R-:W-:Y:S02]  /*9660*/  FMUL.FTZ R21, R21, c[0x0][0x2ec] ;  /* 0x0000bb0015157a20 */ /* 0x000fe40000410000 */
[----:B------:R-:W-:Y:S02]  /*9670*/  FMUL.FTZ R27, R27, c[0x0][0x2ec] ;  /* 0x0000bb001b1b7a20 */ /* 0x000fe40000410000 */
[----:B------:R-:W-:Y:S01]  /*9680*/  MUFU.TANH R216, R20 ;  /* 0x0000001400d87308 */ /* 0x000fe20000002400 */
[-C--:B-1----:R-:W-:Y:S03]  /*9690*/  HMMA.16816.F32.BF16 R52, R220, R4.reuse, R52 ;  /* 0x00000004dc34723c */ /* 0x082fe60000041834 */
[----:B------:R-:W-:Y:S02]  /*96a0*/  FMUL.FTZ R28, R28, c[0x0][0x2ec] ;  /* 0x0000bb001c1c7a20 */ /* 0x000fe40000410000 */
[----:B------:R-:W-:Y:S02]  /*96b0*/  FMUL.FTZ R30, R30, c[0x0][0x2ec] ;  /* 0x0000bb001e1e7a20 */ /* 0x000fe40000410000 */
[----:B------:R-:W-:Y:S01]  /*96c0*/  FMUL.FTZ R44, R44, c[0x0][0x2ec] ;  /* 0x0000bb002c2c7a20 */ /* 0x000fe20000410000 */
[C---:B------:R-:W-:Y:S01]  /*96d0*/  HMMA.16816.F32.BF16 R56, R212.reuse, R4, R56 ;  /* 0x00000004d438723c */ /* 0x040fe20000041838 */
[----:B---3--:R-:W1:Y:S03]  /*96e0*/  MUFU.TANH R0, R24 ;  /* 0x0000001800007308 */ /* 0x008e660000002400 */
[----:B------:R-:W-:Y:S02]  /*96f0*/  FMUL.FTZ R45, R45, c[0x0][0x2ec] ;  /* 0x0000bb002d2d7a20 */ /* 0x000fe40000410000 */
[----:B------:R-:W-:Y:S02]  /*9700*/  FMUL.FTZ R39, R39, c[0x0][0x2ec] ;  /* 0x0000bb0027277a20 */ /* 0x000fe40000410000 */
[-C--:B------:R-:W-:Y:S03]  /*9710*/  HMMA.16816.F32.BF16 R60, R212, R6.reuse, R60 ;  /* 0x00000006d43c723c */ /* 0x080fe6000004183c */
[----:B--2---:R-:W-:Y:S01]  /*9720*/  MUFU.TANH R2, R34 ;  /* 0x0000002200027308 */ /* 0x004fe20000002400 */
[----:B------:R-:W-:Y:S02]  /*9730*/  FMUL.FTZ R50, R50, c[0x0][0x2ec] ;  /* 0x0000bb0032327a20 */ /* 0x000fe40000410000 */
[----:B------:R-:W-:Y:S02]  /*9740*/  FMUL.FTZ R40, R40, c[0x0][0x2ec] ;  /* 0x0000bb0028287a20 */ /* 0x000fe40000410000 */
[----:B------:R-:W-:Y:S04]  /*9750*/  HMMA.16816.F32.BF16 R64, R220, R6, R64 ;  /* 0x00000006dc40723c */ /* 0x000fe80000041840 */
[----:B------:R-:W-:Y:S01]  /*9760*/  FMUL.FTZ R41, R41, c[0x0][0x2ec] ;  /* 0x0000bb0029297a20 */ /* 0x000fe20000410000 */
[----:B------:R-:W-:Y:S01]  /*9770*/  MUFU.TANH R211, R21 ;  /* 0x0000001500d37308 */ /* 0x000fe20000002400 */
[----:B------:R-:W-:Y:S02]  /*9780*/  FMUL.FTZ R42, R42, c[0x0][0x2ec] ;  /* 0x0000bb002a2a7a20 */ /* 0x000fe40000410000 */
[----:B------:R-:W-:Y:S01]  /*9790*/  FMUL.FTZ R56, R56, c[0x0][0x2ec] ;  /* 0x0000bb0038387a20 */ /* 0x000fe20000410000 */
[----:B-1----:R1:W-:Y:S03]  /*97a0*/  STL [R1+0x20], R0 ;  /* 0x0000200001007387 */ /* 0x0023e60000100800 */
[----:B------:R-:W-:Y:S02]  /*97b0*/  FMUL.FTZ R24, R53, c[0x0][0x2ec] ;  /* 0x0000bb0035187a20 */ /* 0x000fe40000410000 */
[----:B------:R-:W-:Y:S01]  /*97c0*/  FMUL.FTZ R43, R43, c[0x0][0x2ec] ;  /* 0x0000bb002b2b7a20 */ /* 0x000fe20000410000 */
[----:B------:R2:W-:Y:S01]  /*97d0*/  MUFU.TANH R20, R27 ;  /* 0x0000001b00147308 */ /* 0x0005e20000002400 */
[----:B------:R-:W-:Y:S02]  /*97e0*/  FMUL.FTZ R46, R46, c[0x0][0x2ec] ;  /* 0x0000bb002e2e7a20 */ /* 0x000fe40000410000 */
[----:B------:R-:W-:Y:S02]  /*97f0*/  FMUL.FTZ R47, R47, c[0x0][0x2ec] ;  /* 0x0000bb002f2f7a20 */ /* 0x000fe40000410000 */
[----:B------:R-:W-:Y:S02]  /*9800*/  FMUL.FTZ R51, R51, c[0x0][0x2ec] ;  /* 0x0000bb0033337a20 */ /* 0x000fe40000410000 */
        /* <DEDUP_REMOVED lines=8> */
[----:B-1----:R-:W1:Y:S01]  /*9890*/  MUFU.TANH R0, R25 ;  /* 0x0000001900007308 */ /* 0x002e620000002400 */
[----:B------:R-:W-:Y:S02]  /*98a0*/  FMUL.FTZ R60, R60, c[0x0][0x2ec] ;  /* 0x0000bb003c3c7a20 */ /* 0x000fe40000410000 */
[----:B------:R-:W-:Y:S02]  /*98b0*/  FMUL.FTZ R61, R61, c[0x0][0x2ec] ;  /* 0x0000bb003d3d7a20 */ /* 0x000fe40000410000 */
[----:B--2---:R-:W-:Y:S02]  /*98c0*/  FMUL.FTZ R27, R48, c[0x0][0x2ec] ;  /* 0x0000bb00301b7a20 */ /* 0x004fe40000410000 */
[----:B------:R-:W-:Y:S02]  /*98d0*/  FMUL.FTZ R62, R62, c[0x0][0x2ec] ;  /* 0x0000bb003e3e7a20 */ /* 0x000fe40000410000 */
[----:B------:R-:W-:Y:S01]  /*98e0*/  FMUL.FTZ R66, R66, c[0x0][0x2ec] ;  /* 0x0000bb0042427a20 */ /* 0x000fe20000410000 */
[----:B------:R2:W-:Y:S01]  /*98f0*/  MUFU.TANH R134, R30 ;  /* 0x0000001e00867308 */ /* 0x0005e20000002400 */
[----:B------:R-:W-:Y:S02]  /*9900*/  FMUL.FTZ R67, R67, c[0x0][0x2ec] ;  /* 0x0000bb0043437a20 */ /* 0x000fe40000410000 */
[----:B---3--:R-:W-:Y:S07]  /*9910*/  FMUL.FTZ R28, R37, c[0x0][0x2ec] ;  /* 0x0000bb00251c7a20 */ /* 0x008fee0000410000 */
[----:B------:R-:W-:Y:S01]  /*9920*/  MUFU.TANH R143, R17 ;  /* 0x00000011008f7308 */ /* 0x000fe20000002400 */
[----:B-1----:R1:W-:Y:S01]  /*9930*/  STL [R1+0x18], R0 ;  /* 0x0000180001007387 */ /* 0x0023e20000100800 */
[----:B------:R-:W-:Y:S08]  /*9940*/  FMUL.FTZ R25, R52, c[0x0][0x2ec] ;  /* 0x0000bb0034197a20 */ /* 0x000ff00000410000 */
[----:B------:R-:W-:Y:S01]  /*9950*/  MUFU.TANH R28, R28 ;  /* 0x0000001c001c7308 */ /* 0x000fe20000002400 */
[----:B--2---:R-:W-:Y:S09]  /*9960*/  FMUL.FTZ R30, R33, c[0x0][0x2ec] ;  /* 0x0000bb00211e7a20 */ /* 0x004ff20000410000 */
[----:B------:R-:W-:Y:S10]  /*9970*/  MUFU.TANH R30, R30 ;  /* 0x0000001e001e7308 */ /* 0x000ff40000002400 */
[----:B-1----:R-:W1:Y:S10]  /*9980*/  MUFU.TANH R0, R26 ;  /* 0x0000001a00007308 */ /* 0x002e740000002400 */
[----:B------:R-:W-:Y:S10]  /*9990*/  MUFU.TANH R23, R41 ;  /* 0x0000002900177308 */ /* 0x000ff40000002400 */
[----:B------:R-:W-:Y:S01]  /*99a0*/  MUFU.TANH R133, R42 ;  /* 0x0000002a00857308 */ /* 0x000fe20000002400 */
[----:B-1----:R1:W-:Y:S01]  /*99b0*/  STL [R1+0x14], R0 ;  /* 0x0000140001007387 */ /* 0x0023e20000100800 */
[----:B------:R-:W-:Y:S08]  /*99c0*/  FMUL.FTZ R26, R49, c[0x0][0x2ec] ;  /* 0x0000bb00311a7a20 */ /* 0x000ff00000410000 */
[----:B------:R-:W-:Y:S10]  /*99d0*/  MUFU.TANH R22, R44 ;  /* 0x0000002c00167308 */ /* 0x000ff40000002400 */
        /* <DEDUP_REMOVED lines=12> */
[----:B------:R-:W-:Y:S03]  /*9aa0*/  FMUL.FTZ R31, R32, c[0x0][0x2ec] ;  /* 0x0000bb00201f7a20 */ /* 0x000fe60000410000 */
[----:B------:R-:W-:Y:S05]  /*9ab0*/  STL [R1+0x8], R2 ;  /* 0x0000080201007387 */ /* 0x000fea0000100800 */
[----:B------:R-:W-:Y:S10]  /*9ac0*/  MUFU.TANH R32, R46 ;  /* 0x0000002e00207308 */ /* 0x000ff40000002400 */
[----:B------:R-:W-:Y:S10]  /*9ad0*/  MUFU.TANH R31, R31 ;  /* 0x0000001f001f7308 */ /* 0x000ff40000002400 */
[----:B-1----:R-:W1:Y:S10]  /*9ae0*/  MUFU.TANH R0, R35 ;  /* 0x0000002300007308 */ /* 0x002e740000002400 */
[----:B------:R-:W-:Y:S10]  /*9af0*/  MUFU.TANH R35, R40 ;  /* 0x0000002800237308 */ /* 0x000ff40000002400 */
[----:B------:R-:W-:Y:S01]  /*9b00*/  MUFU.TANH R50, R51 ;  /* 0x0000003300327308 */ /* 0x000fe20000002400 */
[----:B-1----:R1:W-:Y:S09]  /*9b10*/  STL [R1+0x4], R0 ;  /* 0x0000040001007387 */ /* 0x0023f20000100800 */
[----:B------:R-:W-:Y:S10]  /*9b20*/  MUFU.TANH R25, R25 ;  /* 0x0000001900197308 */ /* 0x000ff40000002400 */
[----:B------:R-:W-:Y:S10]  /*9b30*/  MUFU.TANH R24, R24 ;  /* 0x0000001800187308 */ /* 0x000ff40000002400 */
[----:B-1----:R-:W1:Y:S10]  /*9b40*/  MUFU.TANH R0, R38 ;  /* 0x0000002600007308 */ /* 0x002e740000002400 */
[----:B------:R2:W3:Y:S10]  /*9b50*/  MUFU.TANH R38, R39 ;  /* 0x0000002700267308 */ /* 0x0004f40000002400 */
[----:B------:R2:W4:Y:S01]  /*9b60*/  MUFU.TANH R34, R54 ;  /* 0x0000003600227308 */ /* 0x0005220000002400 */
[----:B-1----:R1:W-:Y:S09]  /*9b70*/  STL [R1+0x1c], R0 ;  /* 0x00001c0001007387 */ /* 0x0023f20000100800 */
[----:B------:R2:W2:Y:S10]  /*9b80*/  MUFU.TANH R33, R55 ;  /* 0x0000003700217308 */ /* 0x0004b40000002400 */
[----:B------:R2:W2:Y:S01]  /*9b90*/  MUFU.TANH R44, R56 ;  /* 0x00000038002c7308 */ /* 0x0004a20000002400 */
        /* <DEDUP_REMOVED lines=10> */
[----:B------:R1:W1:Y:S10]  /*9c40*/  MUFU.TANH R213, R66 ;  /* 0x0000004200d57308 */ /* 0x0002740000002400 */
[----:B------:R1:W1:Y:S02]  /*9c50*/  MUFU.TANH R212, R67 ;  /* 0x0000004300d47308 */ /* 0x0002640000002400 */
[----:B-1234-:R-:W-:-:S05]  /*9c60*/  @P4 BRA `(.L_x_222) ;  /* 0xffffe27000004947 */ /* 0x01efca000383ffff */
.L_x_221:
[----:B------:R-:W2:Y:S01]  /*9c70*/  LDL.LU R40, [R1+0xc] ;  /* 0x00000c0001287983 */ /* 0x000ea20000300800 */
[----:B------:R-:W-:Y:S01]  /*9c80*/  FMNMX.FTZ R0, R208, R132, !PT ;  /* 0x00000084d0007209 */ /* 0x000fe20007810000 */
[----:B------:R-:W-:Y:S01]  /*9c90*/  UIADD3 UR16, UR16, -0x1, URZ ;  /* 0xffffffff10107890 */ /* 0x000fe2000fffe03f */
[----:B------:R-:W-:Y:S01]  /*9ca0*/  MOV R52, R35 ;  /* 0x0000002300347202 */ /* 0x000fe20000000f00 */
[----:B------:R-:W3:Y:S01]  /*9cb0*/  LDL.LU R41, [R1+0x10] ;  /* 0x0000100001297983 */ /* 0x000ee20000300800 */
[----:B------:R-:W-:Y:S02]  /*9cc0*/  FMNMX.FTZ R2, R245, R0, !PT ;  /* 0x00000000f5027209 */ /* 0x000fe40007810000 */
[----:B------:R-:W-:Y:S01]  /*9cd0*/  FMNMX.FTZ R0, R217, R139, !PT ;  /* 0x0000008bd9007209 */ /* 0x000fe20007810000 */
[----:B------:R-:W4:Y:S01]  /*9ce0*/  LDL.LU R42, [R1+0x20] ;  /* 0x00002000012a7983 */ /* 0x000f220000300800 */
[----:B------:R-:W-:Y:S02]  /*9cf0*/  FMNMX.FTZ R3, R210, R2, !PT ;  /* 0x00000002d2037209 */ /* 0x000fe40007810000 */
[----:B------:R-:W-:Y:S01]  /*9d00*/  FMNMX.FTZ R2, R246, R0, !PT ;  /* 0x00000000f6027209 */ /* 0x000fe20007810000 */
[----:B------:R-:W4:Y:S01]  /*9d10*/  LDL.LU R43, [R1+0x4] ;  /* 0x00000400012b7983 */ /* 0x000f220000300800 */
[----:B------:R-:W-:Y:S02]  /*9d20*/  FMNMX.FTZ R0, R219, R140, !PT ;  /* 0x0000008cdb007209 */ /* 0x000fe40007810000 */
[----:B-1----:R-:W-:Y:S01]  /*9d30*/  FMNMX.FTZ R4, R143, R3, !PT ;  /* 0x000000038f047209 */ /* 0x002fe20007810000 */
[----:B------:R-:W4:Y:S01]  /*9d40*/  LDL.LU R57, [R1+0x8] ;  /* 0x0000080001397983 */ /* 0x000f220000300800 */
        /* <DEDUP_REMOVED lines=10> */
[----:B------:R-:W-:Y:S01]  /*9df0*/  MOV R35, R21 ;  /* 0x0000001500237202 */ /* 0x000fe20000000f00 */
[----:B------:R-:W-:Y:S01]  /*9e00*/  STL [R1+0x9c], R237 ;  /* 0x00009ced01007387 */ /* 0x000fe20000100800 */
[----:B------:R-:W-:Y:S02]  /*9e10*/  MOV R60, R136 ;  /* 0x00000088003c7202 */ /* 0x000fe40000000f00 */
[----:B------:R-:W-:Y:S01]  /*9e20*/  FMNMX.FTZ R136, R30, R4, !PT ;  /* 0x000000041e887209 */ /* 0x000fe20007810000 */
[----:B------:R-:W-:Y:S01]  /*9e30*/  STL [R1+0x98], R236 ;  /* 0x000098ec01007387 */ /* 0x000fe20000100800 */
[----:B------:R-:W-:Y:S02]  /*9e40*/  MOV R53, R23 ;  /* 0x0000001700357202 */ /* 0x000fe40000000f00 */
[----:B------:R-:W-:Y:S01]  /*9e50*/  FMNMX.FTZ R136, R29, R136, !PT ;  /* 0x000000881d887209 */ /* 0x000fe20007810000 */
[----:B------:R-:W-:Y:S01]  /*9e60*/  STL [R1+0x94], R235 ;  /* 0x000094eb01007387 */ /* 0x000fe20000100800 */
[----:B------:R-:W-:Y:S02]  /*9e70*/  FMNMX.FTZ R3, R209, R3, !PT ;  /* 0x00000003d1037209 */ /* 0x000fe40007810000 */
[----:B------:R-:W-:Y:S01]  /*9e80*/  FMNMX.FTZ R136, R28, R136, !PT ;  /* 0x000000881c887209 */ /* 0x000fe20007810000 */
[----:B------:R-:W-:Y:S01]  /*9e90*/  STL [R1+0x90], R234 ;  /* 0x000090ea01007387 */ /* 0x000fe20000100800 */
[----:B------:R-:W-:Y:S02]  /*9ea0*/  MOV R54, R22 ;  /* 0x0000001600367202 */ /* 0x000fe40000000f00 */
        /* <DEDUP_REMOVED lines=16> */
[----:B------:R1:W-:Y:S01]  /*9fb0*/  STL [R1+0x78], R224 ;  /* 0x000078e001007387 */ /* 0x0003e20000100800 */
[----:B------:R-:W-:Y:S02]  /*9fc0*/  FMNMX.FTZ R0, R251, R0, !PT ;  /* 0x00000000fb007209 */ /* 0x000fe40007810000 */
[----:B------:R-:W-:Y:S01]  /*9fd0*/  MOV R55, R20 ;  /* 0x0000001400377202 */ /* 0x000fe20000000f00 */
[----:B------:R-:W1:Y:S01]  /*9fe0*/  SHFL.BFLY PT, R6, R136, 0x2, 0x1f ;  /* 0x0c401f0088067f89 */ /* 0x000e6200000e0000 */
[----:B------:R-:W-:Y:S02]  /*9ff0*/  FMNMX.FTZ R0, R248, R0, !PT ;  /* 0x00000000f8007209 */ /* 0x000fe40007810000 */
[----:B------:R-:W-:Y:S02]  /*a000*/  MOV R63, R133 ;  /* 0x00000085003f7202 */ /* 0x000fe40000000f00 */
[----:B------:R-:W-:Y:S03]  /*a010*/  FMNMX.FTZ R0, R247, R0, !PT ;  /* 0x00000000f7007209 */ /* 0x000fe60007810000 */
[----:B------:R-:W-:Y:S08]  /*a020*/  LDSM.16.MT88.4 R20, [R225+0xc000] ;  /* 0x00c00000e114783b */ /* 0x000ff00000004200 */
[----:B-1----:R-:W4:Y:S04]  /*a030*/  LDL.LU R224, [R1+0x18] ;  /* 0x0000180001e07983 */ /* 0x002f280000300800 */
[----:B------:R-:W4:Y:S04]  /*a040*/  LDL.LU R46, [R1+0x24] ;  /* 0x00002400012e7983 */ /* 0x000f280000300800 */
[----:B------:R-:W4:Y:S04]  /*a050*/  LDL.LU R47, [R1+0x1c] ;  /* 0x00001c00012f7983 */ /* 0x000f280000300800 */
[----:B------:R-:W4:Y:S04]  /*a060*/  LDL.LU R59, [R1+0x14] ;  /* 0x00001400013b7983 */ /* 0x000f280000300800 */
[----:B------:R-:W4:Y:S01]  /*a070*/  LDL.LU R58, [R1+0x28] ;  /* 0x00002800013a7983 */ /* 0x000f220000300800 */
[----:B------:R-:W-:Y:S05]  /*a080*/  FMNMX.FTZ R136, R136, R6, !PT ;  /* 0x0000000688887209 */ /* 0x000fea0007810000 */
[----:B------:R-:W1:Y:S02]  /*a090*/  SHFL.BFLY PT, R6, R136, 0x1, 0x1f ;  /* 0x0c201f0088067f89 */ /* 0x000e6400000e0000 */
[----:B-1----:R-:W-:Y:S04]  /*a0a0*/  FMNMX.FTZ R136, R136, R6, !PT ;  /* 0x0000000688887209 */ /* 0x002fe80007810000 */
[----:B------:R-:W-:Y:S02]  /*a0b0*/  FSETP.NEU.FTZ.AND P0, PT, R136, -INF , PT ;  /* 0xff8000008800780b */ /* 0x000fe40003f1d000 */
[----:B--2---:R-:W-:Y:S04]  /*a0c0*/  FMNMX.FTZ R3, R40, R3, !PT ;  /* 0x0000000328037209 */ /* 0x004fe80007810000 */
[----:B---3--:R-:W-:Y:S02]  /*a0d0*/  FMNMX.FTZ R3, R41, R3, !PT ;  /* 0x0000000329037209 */ /* 0x008fe40007810000 */
[----:B----4-:R-:W-:Y:S02]  /*a0e0*/  FMNMX.FTZ R2, R42, R2, !PT ;  /* 0x000000022a027209 */ /* 0x010fe40007810000 */
[----:B------:R-:W-:Y:S04]  /*a0f0*/  FMNMX.FTZ R3, R57, R3, !PT ;  /* 0x0000000339037209 */ /* 0x000fe80007810000 */
[----:B------:R-:W-:Y:S02]  /*a100*/  FMNMX.FTZ R3, R43, R3, !PT ;  /* 0x000000032b037209 */ /* 0x000fe40007810000 */
[----:B------:R-:W-:Y:S04]  /*a110*/  FMNMX.FTZ R2, R224, R2, !PT ;  /* 0x00000002e0027209 */ /* 0x000fe80007810000 */
        /* <DEDUP_REMOVED lines=19> */
[----:B------:R-:W1:Y:S03]  /*a250*/  SHFL.BFLY PT, R135, R3, 0x2, 0x1f ;  /* 0x0c401f0003877f89 */ /* 0x000e6600000e0000 */
[----:B------:R-:W-:Y:S04]  /*a260*/  FMNMX.FTZ R0, R55, R0, !PT ;  /* 0x0000000037007209 */ /* 0x000fe80007810000 */
[----:B------:R-:W-:Y:S01]  /*a270*/  FMNMX.FTZ R0, R62, R0, !PT ;  /* 0x000000003e007209 */ /* 0x000fe20007810000 */
[----:B------:R-:W2:Y:S03]  /*a280*/  SHFL.BFLY PT, R5, R4, 0x2, 0x1f ;  /* 0x0c401f0004057f89 */ /* 0x000ea600000e0000 */
[----:B------:R-:W-:Y:S04]  /*a290*/  FMNMX.FTZ R0, R58, R0, !PT ;  /* 0x000000003a007209 */ /* 0x000fe80007810000 */
[----:B------:R-:W-:Y:S04]  /*a2a0*/  FMNMX.FTZ R0, R63, R0, !PT ;  /* 0x000000003f007209 */ /* 0x000fe80007810000 */
[----:B------:R-:W-:Y:S04]  /*a2b0*/  FMNMX.FTZ R0, R36, R0, !PT ;  /* 0x0000000024007209 */ /* 0x000fe80007810000 */
[----:B------:R-:W-:Y:S02]  /*a2c0*/  FMNMX.FTZ R0, R32, R0, !PT ;  /* 0x0000000020007209 */ /* 0x000fe40007810000 */
[----:B-1----:R-:W-:Y:S02]  /*a2d0*/  FMNMX.FTZ R135, R3, R135, !PT ;  /* 0x0000008703877209 */ /* 0x002fe40007810000 */
[----:B------:R-:W-:Y:S03]  /*a2e0*/  FMNMX.FTZ R0, R60, R0, !PT ;  /* 0x000000003c007209 */ /* 0x000fe60007810000 */
[----:B------:R-:W1:Y:S01]  /*a2f0*/  SHFL.BFLY PT, R7, R135, 0x1, 0x1f ;  /* 0x0c201f0087077f89 */ /* 0x000e6200000e0000 */
[----:B------:R-:W-:Y:S02]  /*a300*/  FMNMX.FTZ R0, R61, R0, !PT ;  /* 0x000000003d007209 */ /* 0x000fe40007810000 */
[----:B--2---:R-:W-:Y:S02]  /*a310*/  FMNMX.FTZ R4, R4, R5, !PT ;  /* 0x0000000504047209 */ /* 0x004fe40007810000 */
[----:B------:R-:W-:Y:S03]  /*a320*/  FMNMX.FTZ R0, R56, R0, !PT ;  /* 0x0000000038007209 */ /* 0x000fe60007810000 */
[----:B------:R-:W2:Y:S01]  /*a330*/  SHFL.BFLY PT, R134, R4, 0x1, 0x1f ;  /* 0x0c201f0004867f89 */ /* 0x000ea200000e0000 */
[----:B------:R-:W-:Y:S04]  /*a340*/  FMNMX.FTZ R0, R138, R0, !PT ;  /* 0x000000008a007209 */ /* 0x000fe80007810000 */
[----:B------:R-:W-:Y:S05]  /*a350*/  FMNMX.FTZ R0, R137, R0, !PT ;  /* 0x0000000089007209 */ /* 0x000fea0007810000 */
[----:B------:R-:W3:Y:S01]  /*a360*/  SHFL.BFLY PT, R2, R0, 0x2, 0x1f ;  /* 0x0c401f0000027f89 */ /* 0x000ee200000e0000 */
[----:B-1----:R-:W-:Y:S02]  /*a370*/  FMNMX.FTZ R135, R135, R7, !PT ;  /* 0x0000000787877209 */ /* 0x002fe40007810000 */
[----:B--2---:R-:W-:Y:S01]  /*a380*/  FMNMX.FTZ R134, R4, R134, !PT ;  /* 0x0000008604867209 */ /* 0x004fe20007810000 */
[----:B------:R-:W-:Y:S05]  /*a390*/  FMUL.FTZ R4, R136, c[0x0][0x23c] ;  /* 0x00008f0088047a20 */ /* 0x000fea0000410000 */
[----:B------:R-:W-:Y:S02]  /*a3a0*/  FSEL R4, R4, RZ, P0 ;  /* 0x000000ff04047208 */ /* 0x000fe40000000000 */
[C---:B------:R-:W-:Y:S02]  /*a3b0*/  FSETP.NEU.FTZ.AND P0, PT, R135.reuse, -INF , PT ;  /* 0xff8000008700780b */ /* 0x040fe40003f1d000 */
[----:B---3--:R-:W-:Y:S01]  /*a3c0*/  FMNMX.FTZ R2, R0, R2, !PT ;  /* 0x0000000200027209 */ /* 0x008fe20007810000 */
[----:B------:R-:W-:Y:S02]  /*a3d0*/  FFMA.FTZ R5, R208, c[0x0][0x23c], -R4 ;  /* 0x00008f00d0057a23 */ /* 0x000fe40000010804 */
[----:B------:R-:W-:Y:S02]  /*a3e0*/  FMUL.FTZ R208, R135, c[0x0][0x23c] ;  /* 0x00008f0087d07a20 */ /* 0x000fe40000410000 */
[----:B------:R1:W-:Y:S01]  /*a3f0*/  MUFU.EX2 R229, R5 ;  /* 0x0000000500e57308 */ /* 0x0003e20000000800 */
[----:B------:R-:W-:Y:S01]  /*a400*/  FADD.FTZ R0, -R136, R132 ;  /* 0x0000008488007221 */ /* 0x000fe20000010100 */
[----:B------:R-:W2:Y:S01]  /*a410*/  SHFL.BFLY PT, R3, R2, 0x1, 0x1f ;  /* 0x0c201f0002037f89 */ /* 0x000ea200000e0000 */
[----:B------:R-:W-:Y:S01]  /*a420*/  FSEL R208, R208, RZ, P0 ;  /* 0x000000ffd0d07208 */ /* 0x000fe20000000000 */
[--C-:B------:R-:W-:Y:S01]  /*a430*/  FFMA.FTZ R6, R245, c[0x0][0x23c], -R4.reuse ;  /* 0x00008f00f5067a23 */ /* 0x100fe20000010804 */
[----:B------:R-:W-:Y:S01]  /*a440*/  FSETP.NEU.FTZ.AND P0, PT, R134, -INF , PT ;  /* 0xff8000008600780b */ /* 0x000fe20003f1d000 */
[----:B------:R-:W-:Y:S02]  /*a450*/  FMUL.FTZ R0, R0, c[0x0][0x23c] ;  /* 0x00008f0000007a20 */ /* 0x000fe40000410000 */
[--C-:B------:R-:W-:Y:S02]  /*a460*/  FFMA.FTZ R214, R30, c[0x0][0x23c], -R4.reuse ;  /* 0x00008f001ed67a23 */ /* 0x100fe40000010804 */
[----:B------:R3:W4:Y:S01]  /*a470*/  MUFU.EX2 R133, R0 ;  /* 0x0000000000857308 */ /* 0x0007220000000800 */
[--C-:B------:R-:W-:Y:S02]  /*a480*/  FFMA.FTZ R220, R29, c[0x0][0x23c], -R4.reuse ;  /* 0x00008f001ddc7a23 */ /* 0x100fe40000010804 */
[--C-:B------:R-:W-:Y:S02]  /*a490*/  FFMA.FTZ R222, R19, c[0x0][0x23c], -R4.reuse ;  /* 0x00008f0013de7a23 */ /* 0x100fe40000010804 */
[--C-:B------:R-:W-:Y:S02]  /*a4a0*/  FFMA.FTZ R221, R18, c[0x0][0x23c], -R4.reuse ;  /* 0x00008f0012dd7a23 */ /* 0x100fe40000010804 */
[--C-:B------:R-:W-:Y:S02]  /*a4b0*/  FFMA.FTZ R216, R216, c[0x0][0x23c], -R4.reuse ;  /* 0x00008f00d8d87a23 */ /* 0x100fe40000010804 */
[----:B------:R-:W-:Y:S01]  /*a4c0*/  FFMA.FTZ R211, R211, c[0x0][0x23c], -R4 ;  /* 0x00008f00d3d37a23 */ /* 0x000fe20000010804 */
[----:B------:R4:W-:Y:S01]  /*a4d0*/  MUFU.EX2 R8, R6 ;  /* 0x0000000600087308 */ /* 0x0009e20000000800 */
[--C-:B------:R-:W-:Y:S02]  /*a4e0*/  FFMA.FTZ R213, R213, c[0x0][0x23c], -R208.reuse ;  /* 0x00008f00d5d57a23 */ /* 0x100fe400000108d0 */
[----:B-1----:R-:W-:Y:S01]  /*a4f0*/  FFMA.FTZ R5, R217, c[0x0][0x23c], -R208 ;  /* 0x00008f00d9057a23 */ /* 0x002fe200000108d0 */
[----:B--2---:R-:W-:Y:S01]  /*a500*/  FMNMX.FTZ R3, R2, R3, !PT ;  /* 0x0000000302037209 */ /* 0x004fe20007810000 */
[----:B------:R-:W-:Y:S05]  /*a510*/  FFMA.FTZ R217, R26, c[0x0][0x23c], -R4 ;  /* 0x00008f001ad97a23 */ /* 0x000fea0000010804 */
        /* <DEDUP_REMOVED lines=8> */
[--C-:B------:R-:W-:Y:S01]  /*a5a0*/  FFMA.FTZ R6, R209, c[0x0][0x23c], -R208.reuse ;  /* 0x00008f00d1067a23 */ /* 0x100fe200000108d0 */
[----:B------:R-:W-:Y:S01]  /*a5b0*/  MOV R156, R53 ;  /* 0x00000035009c7202 */ /* 0x000fe20000000f00 */
[----:B------:R-:W-:Y:S02]  /*a5c0*/  FMUL.FTZ R209, R3, c[0x0][0x23c] ;  /* 0x00008f0003d17a20 */ /* 0x000fe40000410000 */
[C---:B------:R-:W-:Y:S01]  /*a5d0*/  FMUL.FTZ R17, R133.reuse, R157 ;  /* 0x0000009d85117220 */ /* 0x040fe20000410000 */
[----:B------:R-:W-:Y:S01]  /*a5e0*/  MOV R157, R52 ;  /* 0x00000034009d7202 */ /* 0x000fe20000000f00 */
[----:B------:R-:W-:Y:S01]  /*a5f0*/  FMUL.FTZ R64, R133, R204 ;  /* 0x000000cc85407220 */ /* 0x000fe20000410000 */
[----:B------:R-:W-:Y:S01]  /*a600*/  FSEL R209, R209, RZ, P0 ;  /* 0x000000ffd1d17208 */ /* 0x000fe20000000000 */
[----:B------:R4:W-:Y:S01]  /*a610*/  MUFU.EX2 R233, R6 ;  /* 0x0000000600e97308 */ /* 0x0009e20000000800 */
[C---:B------:R-:W-:Y:S02]  /*a620*/  FMUL.FTZ R65, R133.reuse, R205 ;  /* 0x000000cd85417220 */ /* 0x040fe40000410000 */
[----:B-1----:R-:W-:Y:S02]  /*a630*/  FFMA.FTZ R5, R246, c[0x0][0x23c], -R208 ;  /* 0x00008f00f6057a23 */ /* 0x002fe400000108d0 */
[C---:B------:R-:W-:Y:S02]  /*a640*/  FMUL.FTZ R68, R133.reuse, R68 ;  /* 0x0000004485447220 */ /* 0x040fe40000410000 */
[C---:B------:R-:W-:Y:S02]  /*a650*/  FMUL.FTZ R69, R133.reuse, R69 ;  /* 0x0000004585457220 */ /* 0x040fe40000410000 */
[C---:B------:R-:W-:Y:S01]  /*a660*/  FMUL.FTZ R80, R133.reuse, R80 ;  /* 0x0000005085507220 */ /* 0x040fe20000410000 */
[----:B------:R1:W-:Y:S01]  /*a670*/  MUFU.EX2 R9, R5 ;  /* 0x0000000500097308 */ /* 0x0003e20000000800 */
[C---:B------:R-:W-:Y:S02]  /*a680*/  FMUL.FTZ R81, R133.reuse, R81 ;  /* 0x0000005185517220 */ /* 0x040fe40000410000 */
[----:B------:R-:W-:Y:S02]  /*a690*/  FMUL.FTZ R84, R133, R84 ;  /* 0x0000005485547220 */ /* 0x000fe40000410000 */
[----:B--2---:R-:W-:Y:S02]  /*a6a0*/  FADD.FTZ R0, -R134, R140 ;  /* 0x0000008c86007221 */ /* 0x004fe40000010100 */
[----:B---3--:R-:W-:Y:S02]  /*a6b0*/  FMUL.FTZ R7, R132, R151 ;  /* 0x0000009784077220 */ /* 0x008fe40000410000 */
[----:B------:R-:W-:Y:S01]  /*a6c0*/  FMUL.FTZ R0, R0, c[0x0][0x23c] ;  /* 0x00008f0000007a20 */ /* 0x000fe20000410000 */
[----:B------:R-:W-:Y:S01]  /*a6d0*/  MUFU.EX2 R216, R216 ;  /* 0x000000d800d87308 */ /* 0x000fe20000000800 */
[C---:B------:R-:W-:Y:S01]  /*a6e0*/  FMUL.FTZ R18, R132.reuse, R158 ;  /* 0x0000009e84127220 */ /* 0x040fe20000410000 */
[----:B------:R-:W-:Y:S01]  /*a6f0*/  MOV R158, R50 ;  /* 0x00000032009e7202 */ /* 0x000fe20000000f00 */
[C---:B------:R-:W-:Y:S01]  /*a700*/  FMUL.FTZ R19, R132.reuse, R159 ;  /* 0x0000009f84137220 */ /* 0x040fe20000410000 */
[----:B------:R-:W-:Y:S01]  /*a710*/  MOV R159, R49 ;  /* 0x00000031009f7202 */ /* 0x000fe20000000f00 */
[----:B----4-:R-:W-:Y:S01]  /*a720*/  FFMA.FTZ R6, R249, c[0x0][0x23c], -R139 ;  /* 0x00008f00f9067a23 */ /* 0x010fe2000001088b */
[----:B------:R-:W-:Y:S01]  /*a730*/  MOV R249, R8 ;  /* 0x0000000800f97202 */ /* 0x000fe20000000f00 */
[----:B------:R-:W-:Y:S02]  /*a740*/  FMUL.FTZ R49, R133, R189 ;  /* 0x000000bd85317220 */ /* 0x000fe40000410000 */
[C---:B------:R-:W-:Y:S01]  /*a750*/  FMUL.FTZ R50, R132.reuse, R190 ;  /* 0x000000be84327220 */ /* 0x040fe20000410000 */
[----:B------:R2:W3:Y:S01]  /*a760*/  MUFU.EX2 R2, R0 ;  /* 0x0000000000027308 */ /* 0x0004e20000000800 */
[----:B------:R-:W-:Y:S01]  /*a770*/  F2FP.BF16.PACK_AB R140, R249, R229 ;  /* 0x000000e5f98c723e */ /* 0x000fe200000010ff */
[----:B------:R-:W-:Y:S02]  /*a780*/  FMUL.FTZ R66, R132, R206 ;  /* 0x000000ce84427220 */ /* 0x000fe40000410000 */
[--C-:B-1----:R-:W-:Y:S02]  /*a790*/  FFMA.FTZ R5, R210, c[0x0][0x23c], -R4.reuse ;  /* 0x00008f00d2057a23 */ /* 0x102fe40000010804 */
[--C-:B------:R-:W-:Y:S02]  /*a7a0*/  FFMA.FTZ R210, R31, c[0x0][0x23c], -R4.reuse ;  /* 0x00008f001fd27a23 */ /* 0x100fe40000010804 */
[C---:B------:R-:W-:Y:S02]  /*a7b0*/  FMUL.FTZ R67, R132.reuse, R207 ;  /* 0x000000cf84437220 */ /* 0x040fe40000410000 */
[----:B------:R1:W-:Y:S01]  /*a7c0*/  MUFU.EX2 R238, R5 ;  /* 0x0000000500ee7308 */ /* 0x0003e20000000800 */
[C---:B------:R-:W-:Y:S02]  /*a7d0*/  FMUL.FTZ R70, R132.reuse, R70 ;  /* 0x0000004684467220 */ /* 0x040fe40000410000 */
[C---:B------:R-:W-:Y:S02]  /*a7e0*/  FMUL.FTZ R71, R132.reuse, R71 ;  /* 0x0000004784477220 */ /* 0x040fe40000410000 */
[C---:B------:R-:W-:Y:S02]  /*a7f0*/  FMUL.FTZ R82, R132.reuse, R82 ;  /* 0x0000005284527220 */ /* 0x040fe40000410000 */
[C---:B------:R-:W-:Y:S02]  /*a800*/  FMUL.FTZ R83, R132.reuse, R83 ;  /* 0x0000005384537220 */ /* 0x040fe40000410000 */
[----:B------:R-:W-:Y:S01]  /*a810*/  FMUL.FTZ R85, R133, R85 ;  /* 0x0000005585557220 */ /* 0x000fe20000410000 */
        /* <DEDUP_REMOVED lines=9> */
[----:B------:R-:W-:Y:S01]  /*a8b0*/  FMUL.FTZ R13, R2, R153 ;  /* 0x00000099020d7220 */ /* 0x000fe20000410000 */
[----:B------:R-:W-:Y:S01]  /*a8c0*/  MOV R153, R32 ;  /* 0x0000002000997202 */ /* 0x000fe20000000f00 */
[----:B-1----:R-:W-:Y:S02]  /*a8d0*/  FFMA.FTZ R5, R143, c[0x0][0x23c], -R4 ;  /* 0x00008f008f057a23 */ /* 0x002fe40000010804 */
[C---:B------:R-:W-:Y:S01]  /*a8e0*/  FMUL.FTZ R32, R133.reuse, R172 ;  /* 0x000000ac85207220 */ /* 0x040fe20000410000 */
[----:B------:R-:W-:Y:S01]  /*a8f0*/  MOV R172, R35 ;  /* 0x0000002300ac7202 */ /* 0x000fe20000000f00 */
[----:B------:R-:W-:Y:S01]  /*a900*/  FMUL.FTZ R35, R132, R175 ;  /* 0x000000af84237220 */ /* 0x000fe20000410000 */
[----:B------:R1:W2:Y:S01]  /*a910*/  MUFU.EX2 R234, R5 ;  /* 0x0000000500ea7308 */ /* 0x0002a20000000800 */
[----:B------:R-:W-:Y:S01]  /*a920*/  MOV R175, R55 ;  /* 0x0000003700af7202 */ /* 0x000fe20000000f00 */
[----:B------:R-:W-:Y:S01]  /*a930*/  FMUL.FTZ R29, R2, R169 ;  /* 0x000000a9021d7220 */ /* 0x000fe20000410000 */
[----:B------:R-:W-:Y:S01]  /*a940*/  MOV R169, R45 ;  /* 0x0000002d00a97202 */ /* 0x000fe20000000f00 */
[----:B----4-:R-:W-:Y:S02]  /*a950*/  FMUL.FTZ R6, R132, R150 ;  /* 0x0000009684067220 */ /* 0x010fe40000410000 */
[C---:B------:R-:W-:Y:S02]  /*a960*/  FMUL.FTZ R40, R2.reuse, R180 ;  /* 0x000000b402287220 */ /* 0x040fe40000410000 */
[C---:B------:R-:W-:Y:S02]  /*a970*/  FMUL.FTZ R45, R2.reuse, R185 ;  /* 0x000000b9022d7220 */ /* 0x040fe40000410000 */
[----:B------:R-:W3:Y:S01]  /*a980*/  MUFU.EX2 R0, R0 ;  /* 0x0000000000007308 */ /* 0x000ee20000000800 */
[C---:B------:R-:W-:Y:S02]  /*a990*/  FMUL.FTZ R72, R2.reuse, R72 ;  /* 0x0000004802487220 */ /* 0x040fe40000410000 */
[C---:B------:R-:W-:Y:S02]  /*a9a0*/  FMUL.FTZ R73, R2.reuse, R73 ;  /* 0x0000004902497220 */ /* 0x040fe40000410000 */
[C---:B------:R-:W-:Y:S02]  /*a9b0*/  FMUL.FTZ R76, R2.reuse, R76 ;  /* 0x0000004c024c7220 */ /* 0x040fe40000410000 */
[C---:B------:R-:W-:Y:S02]  /*a9c0*/  FMUL.FTZ R77, R2.reuse, R77 ;  /* 0x0000004d024d7220 */ /* 0x040fe40000410000 */
[C---:B------:R-:W-:Y:S01]  /*a9d0*/  FMUL.FTZ R88, R2.reuse, R88 ;  /* 0x0000005802587220 */ /* 0x040fe20000410000 */
[----:B------:R-:W-:Y:S01]  /*a9e0*/  MUFU.EX2 R190, R217 ;  /* 0x000000d900be7308 */ /* 0x000fe20000000800 */
[C---:B------:R-:W-:Y:S02]  /*a9f0*/  FMUL.FTZ R89, R2.reuse, R89 ;  /* 0x0000005902597220 */ /* 0x040fe40000410000 */
[----:B------:R-:W-:Y:S02]  /*aa00*/  FMUL.FTZ R92, R2, R92 ;  /* 0x0000005c025c7220 */ /* 0x000fe40000410000 */
[----:B-1----:R-:W-:Y:S01]  /*aa10*/  FFMA.FTZ R5, R142, c[0x0][0x23c], -R208 ;  /* 0x00008f008e057a23 */ /* 0x002fe200000108d0 */
[----:B--2---:R-:W-:Y:S01]  /*aa20*/  F2FP.BF16.PACK_AB R142, R234, R238 ;  /* 0x000000eeea8e723e */ /* 0x004fe200000010ff */
[----:B------:R-:W-:Y:S02]  /*aa30*/  FMUL.FTZ R93, R2, R93 ;  /* 0x0000005d025d7220 */ /* 0x000fe40000410000 */
[C---:B------:R-:W-:Y:S01]  /*aa40*/  FMUL.FTZ R96, R133.reuse, R96 ;  /* 0x0000006085607220 */ /* 0x040fe20000410000 */
[----:B------:R-:W1:Y:S01]  /*aa50*/  MUFU.EX2 R237, R5 ;  /* 0x0000000500ed7308 */ /* 0x000e620000000800 */
[----:B------:R-:W-:Y:S02]  /*aa60*/  FMUL.FTZ R97, R133, R97 ;  /* 0x0000006185617220 */ /* 0x000fe40000410000 */
[----:B------:R-:W-:Y:S02]  /*aa70*/  FMUL.FTZ R98, R132, R98 ;  /* 0x0000006284627220 */ /* 0x000fe40000410000 */
[C---:B---3--:R-:W-:Y:S01]  /*aa80*/  FMUL.FTZ R15, R0.reuse, R155 ;  /* 0x0000009b000f7220 */ /* 0x048fe20000410000 */
[----:B------:R-:W-:Y:S01]  /*aa90*/  MOV R155, R36 ;  /* 0x00000024009b7202 */ /* 0x000fe20000000f00 */
[C---:B------:R-:W-:Y:S01]  /*aaa0*/  FMUL.FTZ R10, R0.reuse, R146 ;  /* 0x00000092000a7220 */ /* 0x040fe20000410000 */
[----:B------:R-:W2:Y:S01]  /*aab0*/  LDSM.16.MT88.4 R36, [R226+0xc000] ;  /* 0x00c00000e224783b */ /* 0x000ea20000004200 */
[C---:B------:R-:W-:Y:S02]  /*aac0*/  FMUL.FTZ R11, R0.reuse, R147 ;  /* 0x00000093000b7220 */ /* 0x040fe40000410000 */
[C---:B------:R-:W-:Y:S01]  /*aad0*/  FMUL.FTZ R14, R0.reuse, R154 ;  /* 0x0000009a000e7220 */ /* 0x040fe20000410000 */
[----:B------:R-:W-:Y:S01]  /*aae0*/  MOV R154, R60 ;  /* 0x0000003c009a7202 */ /* 0x000fe20000000f00 */
[C---:B------:R-:W-:Y:S01]  /*aaf0*/  FMUL.FTZ R26, R0.reuse, R166 ;  /* 0x000000a6001a7220 */ /* 0x040fe20000410000 */
[----:B------:R-:W-:Y:S01]  /*ab00*/  MOV R166, R44 ;  /* 0x0000002c00a67202 */ /* 0x000fe20000000f00 */
[C---:B------:R-:W-:Y:S01]  /*ab10*/  FMUL.FTZ R30, R0.reuse, R170 ;  /* 0x000000aa001e7220 */ /* 0x040fe20000410000 */
[----:B------:R-:W-:Y:S01]  /*ab20*/  MOV R170, R42 ;  /* 0x0000002a00aa7202 */ /* 0x000fe20000000f00 */
[C---:B------:R-:W-:Y:S02]  /*ab30*/  FMUL.FTZ R31, R0.reuse, R171 ;  /* 0x000000ab001f7220 */ /* 0x040fe40000410000 */
[----:B------:R-:W-:Y:S02]  /*ab40*/  FMUL.FTZ R42, R0, R182 ;  /* 0x000000b6002a7220 */ /* 0x000fe40000410000 */
[C---:B------:R-:W-:Y:S02]  /*ab50*/  FMUL.FTZ R44, R2.reuse, R184 ;  /* 0x000000b8022c7220 */ /* 0x040fe40000410000 */
[----:B------:R-:W-:Y:S01]  /*ab60*/  FMUL.FTZ R60, R2, R200 ;  /* 0x000000c8023c7220 */ /* 0x000fe20000410000 */
[----:B-1----:R-:W-:Y:S01]  /*ab70*/  F2FP.BF16.PACK_AB R143, R233, R237 ;  /* 0x000000ede98f723e */ /* 0x002fe200000010ff */
[--C-:B------:R-:W-:Y:S02]  /*ab80*/  FFMA.FTZ R5, R219, c[0x0][0x23c], -R139.reuse ;  /* 0x00008f00db057a23 */ /* 0x100fe4000001088b */
[--C-:B------:R-:W-:Y:S02]  /*ab90*/  FFMA.FTZ R219, R28, c[0x0][0x23c], -R4.reuse ;  /* 0x00008f001cdb7a23 */ /* 0x100fe40000010804 */
[----:B------:R1:W-:Y:S01]  /*aba0*/  MUFU.EX2 R245, R5 ;  /* 0x0000000500f57308 */ /* 0x0003e20000000800 */
[----:B------:R-:W-:Y:S01]  /*abb0*/  FMUL.FTZ R28, R2, R168 ;  /* 0x000000a8021c7220 */ /* 0x000fe20000410000 */
[----:B------:R-:W-:Y:S01]  /*abc0*/  MOV R168, R34 ;  /* 0x0000002200a87202 */ /* 0x000fe20000000f00 */
[----:B------:R-:W-:Y:S01]  /*abd0*/  FMUL.FTZ R34, R132, R174 ;  /* 0x000000ae84227220 */ /* 0x000fe20000410000 */
[----:B------:R-:W-:Y:S01]  /*abe0*/  MOV R174, R46 ;  /* 0x0000002e00ae7202 */ /* 0x000fe20000000f00 */
[C---:B------:R-:W-:Y:S02]  /*abf0*/  FMUL.FTZ R46, R0.reuse, R186 ;  /* 0x000000ba002e7220 */ /* 0x040fe40000410000 */
[C---:B------:R-:W-:Y:S02]  /*ac00*/  FMUL.FTZ R74, R0.reuse, R74 ;  /* 0x0000004a004a7220 */ /* 0x040fe40000410000 */
[C---:B------:R-:W-:Y:S01]  /*ac10*/  FMUL.FTZ R75, R0.reuse, R75 ;  /* 0x0000004b004b7220 */ /* 0x040fe20000410000 */
[----:B------:R-:W-:Y:S01]  /*ac20*/  MUFU.EX2 R186, R222 ;  /* 0x000000de00ba7308 */ /* 0x000fe20000000800 */
[C---:B------:R-:W-:Y:S02]  /*ac30*/  FMUL.FTZ R78, R0.reuse, R78 ;  /* 0x0000004e004e7220 */ /* 0x040fe40000410000 */
[C---:B------:R-:W-:Y:S02]  /*ac40*/  FMUL.FTZ R79, R0.reuse, R79 ;  /* 0x0000004f004f7220 */ /* 0x040fe40000410000 */
[C---:B------:R-:W-:Y:S02]  /*ac50*/  FMUL.FTZ R90, R0.reuse, R90 ;  /* 0x0000005a005a7220 */ /* 0x040fe40000410000 */
[C---:B------:R-:W-:Y:S02]  /*ac60*/  FMUL.FTZ R91, R0.reuse, R91 ;  /* 0x0000005b005b7220 */ /* 0x040fe40000410000 */
[C---:B------:R-:W-:Y:S02]  /*ac70*/  FMUL.FTZ R94, R0.reuse, R94 ;  /* 0x0000005e005e7220 */ /* 0x040fe40000410000 */
[----:B------:R-:W-:Y:S02]  /*ac80*/  FMUL.FTZ R95, R0, R95 ;  /* 0x0000005f005f7220 */ /* 0x000fe40000410000 */
[----:B------:R-:W-:Y:S02]  /*ac90*/  FMUL.FTZ R99, R132, R99 ;  /* 0x0000006384637220 */ /* 0x000fe40000410000 */
[----:B-1----:R-:W-:Y:S02]  /*aca0*/  FFMA.FTZ R5, R250, c[0x0][0x23c], -R139 ;  /* 0x00008f00fa057a23 */ /* 0x002fe4000001088b */
[--C-:B------:R-:W-:Y:S02]  /*acb0*/  FFMA.FTZ R250, R25, c[0x0][0x23c], -R4.reuse ;  /* 0x00008f0019fa7a23 */ /* 0x100fe40000010804 */
[----:B------:R-:W1:Y:S01]  /*acc0*/  MUFU.EX2 R240, R5 ;  /* 0x0000000500f07308 */ /* 0x000e620000000800 */
[----:B------:R-:W-:Y:S01]  /*acd0*/  FMUL.FTZ R25, R2, R165 ;  /* 0x000000a502197220 */ /* 0x000fe20000410000 */
[----:B------:R-:W-:Y:S01]  /*ace0*/  MOV R165, R62 ;  /* 0x0000003e00a57202 */ /* 0x000fe20000000f00 */
        /* <DEDUP_REMOVED lines=16> */
[C---:B------:R-:W-:Y:S01]  /*adf0*/  FMUL.FTZ R27, R0.reuse, R167 ;  /* 0x000000a7001b7220 */ /* 0x040fe20000410000 */
[----:B------:R-:W-:Y:S01]  /*ae00*/  MOV R167, R33 ;  /* 0x0000002100a77202 */ /* 0x000fe20000000f00 */
[C---:B------:R-:W-:Y:S01]  /*ae10*/  FMUL.FTZ R33, R133.reuse, R173 ;  /* 0x000000ad85217220 */ /* 0x040fe20000410000 */
[----:B------:R-:W-:Y:S01]  /*ae20*/  MOV R173, R58 ;  /* 0x0000003a00ad7202 */ /* 0x000fe20000000f00 */
[C---:B------:R-:W-:Y:S02]  /*ae30*/  FMUL.FTZ R58, R0.reuse, R198 ;  /* 0x000000c6003a7220 */ /* 0x040fe40000410000 */
[C---:B------:R-:W-:Y:S02]  /*ae40*/  FMUL.FTZ R110, R0.reuse, R110 ;  /* 0x0000006e006e7220 */ /* 0x040fe40000410000 */
[----:B------:R-:W-:Y:S01]  /*ae50*/  FMUL.FTZ R111, R0, R111 ;  /* 0x0000006f006f7220 */ /* 0x000fe20000410000 */
        /* <DEDUP_REMOVED lines=9> */
[----:B------:R-:W-:Y:S02]  /*aef0*/  FFMA.FTZ R251, R24, c[0x0][0x23c], -R4 ;  /* 0x00008f0018fb7a23 */ /* 0x000fe40000010804 */
[----:B------:R1:W3:Y:S01]  /*af00*/  MUFU.EX2 R239, R5 ;  /* 0x0000000500ef7308 */ /* 0x0002e20000000800 */
[C---:B------:R-:W-:Y:S02]  /*af10*/  FMUL.FTZ R4, R133.reuse, R148 ;  /* 0x0000009485047220 */ /* 0x040fe40000410000 */
[----:B------:R-:W-:Y:S01]  /*af20*/  FMUL.FTZ R24, R2, R164 ;  /* 0x000000a402187220 */ /* 0x000fe20000410000 */
[----:B------:R-:W-:Y:S01]  /*af30*/  MOV R164, R63 ;  /* 0x0000003f00a47202 */ /* 0x000fe20000000f00 */
[----:B------:R-:W-:Y:S02]  /*af40*/  FMUL.FTZ R63, R0, R203 ;  /* 0x000000cb003f7220 */ /* 0x000fe40000410000 */
[----:B------:R-:W-:Y:S02]  /*af50*/  FMUL.FTZ R119, R132, R119 ;  /* 0x0000007784777220 */ /* 0x000fe40000410000 */
[C---:B------:R-:W-:Y:S01]  /*af60*/  FMUL.FTZ R120, R2.reuse, R120 ;  /* 0x0000007802787220 */ /* 0x040fe20000410000 */
[----:B------:R-:W-:Y:S01]  /*af70*/  MUFU.EX2 R203, R218 ;  /* 0x000000da00cb7308 */ /* 0x000fe20000000800 */
[----:B------:R-:W-:Y:S02]  /*af80*/  FMUL.FTZ R121, R2, R121 ;  /* 0x0000007902797220 */ /* 0x000fe40000410000 */
[C---:B------:R-:W-:Y:S02]  /*af90*/  FMUL.FTZ R122, R0.reuse, R122 ;  /* 0x0000007a007a7220 */ /* 0x040fe40000410000 */
[----:B------:R-:W-:Y:S02]  /*afa0*/  FMUL.FTZ R123, R0, R123 ;  /* 0x0000007b007b7220 */ /* 0x000fe40000410000 */
[--C-:B------:R-:W-:Y:S02]  /*afb0*/  FFMA.FTZ R152, R152, c[0x0][0x23c], -R208.reuse ;  /* 0x00008f0098987a23 */ /* 0x100fe400000108d0 */
[C---:B------:R-:W-:Y:S01]  /*afc0*/  FMUL.FTZ R128, R133.reuse, R128 ;  /* 0x0000008085807220 */ /* 0x040fe20000410000 */
[----:B------:R-:W-:Y:S01]  /*afd0*/  MUFU.EX2 R251, R251 ;  /* 0x000000fb00fb7308 */ /* 0x000fe20000000800 */
[----:B------:R-:W-:Y:S02]  /*afe0*/  FMUL.FTZ R129, R133, R129 ;  /* 0x0000008185817220 */ /* 0x000fe40000410000 */
[--C-:B------:R-:W-:Y:S02]  /*aff0*/  FFMA.FTZ R159, R159, c[0x0][0x23c], -R208.reuse ;  /* 0x00008f009f9f7a23 */ /* 0x100fe400000108d0 */
[--C-:B-1----:R-:W-:Y:S01]  /*b000*/  FFMA.FTZ R5, R244, c[0x0][0x23c], -R139.reuse ;  /* 0x00008f00f4057a23 */ /* 0x102fe2000001088b */
[----:B------:R-:W-:Y:S01]  /*b010*/  MOV R244, R9 ;  /* 0x0000000900f47202 */ /* 0x000fe20000000f00 */
[----:B------:R-:W-:Y:S01]  /*b020*/  FMUL.FTZ R9, R2, R145 ;  /* 0x0000009102097220 */ /* 0x000fe20000410000 */
[----:B---3--:R-:W-:Y:S01]  /*b030*/  F2FP.BF16.PACK_AB R145, R239, R246 ;  /* 0x000000f6ef91723e */ /* 0x008fe200000010ff */
[--C-:B------:R-:W-:Y:S01]  /*b040*/  FFMA.FTZ R158, R158, c[0x0][0x23c], -R208.reuse ;  /* 0x00008f009e9e7a23 */ /* 0x100fe200000108d0 */
[----:B------:R-:W1:Y:S01]  /*b050*/  MUFU.EX2 R236, R5 ;  /* 0x0000000500ec7308 */ /* 0x000e620000000800 */
[----:B------:R-:W-:Y:S01]  /*b060*/  F2FP.BF16.PACK_AB R141, R244, R223 ;  /* 0x000000dff48d723e */ /* 0x000fe200000010ff */
[--C-:B------:R-:W-:Y:S02]  /*b070*/  FFMA.FTZ R157, R157, c[0x0][0x23c], -R139.reuse ;  /* 0x00008f009d9d7a23 */ /* 0x100fe4000001088b */
[--C-:B------:R-:W-:Y:S02]  /*b080*/  FFMA.FTZ R156, R156, c[0x0][0x23c], -R139.reuse ;  /* 0x00008f009c9c7a23 */ /* 0x100fe4000001088b */
[C---:B------:R-:W-:Y:S02]  /*b090*/  FMUL.FTZ R124, R2.reuse, R124 ;  /* 0x0000007c027c7220 */ /* 0x040fe40000410000 */
[----:B------:R-:W-:Y:S02]  /*b0a0*/  FMUL.FTZ R125, R2, R125 ;  /* 0x0000007d027d7220 */ /* 0x000fe40000410000 */
[----:B------:R-:W-:Y:S01]  /*b0b0*/  MUFU.EX2 R171, R152 ;  /* 0x0000009800ab7308 */ /* 0x000fe20000000800 */
[C---:B------:R-:W-:Y:S02]  /*b0c0*/  FMUL.FTZ R126, R0.reuse, R126 ;  /* 0x0000007e007e7220 */ /* 0x040fe40000410000 */
[----:B------:R-:W-:Y:S02]  /*b0d0*/  FMUL.FTZ R127, R0, R127 ;  /* 0x0000007f007f7220 */ /* 0x000fe40000410000 */
[--C-:B------:R-:W-:Y:S02]  /*b0e0*/  FFMA.FTZ R168, R168, c[0x0][0x23c], -R208.reuse ;  /* 0x00008f00a8a87a23 */ /* 0x100fe400000108d0 */
[--C-:B------:R-:W-:Y:S02]  /*b0f0*/  FFMA.FTZ R167, R167, c[0x0][0x23c], -R208.reuse ;  /* 0x00008f00a7a77a23 */ /* 0x100fe400000108d0 */
[--C-:B------:R-:W-:Y:S01]  /*b100*/  FFMA.FTZ R166, R166, c[0x0][0x23c], -R139.reuse ;  /* 0x00008f00a6a67a23 */ /* 0x100fe2000001088b */
[----:B------:R-:W-:Y:S01]  /*b110*/  MUFU.EX2 R204, R158 ;  /* 0x0000009e00cc7308 */ /* 0x000fe20000000800 */
[--C-:B------:R-:W-:Y:S02]  /*b120*/  FFMA.FTZ R169, R169, c[0x0][0x23c], -R139.reuse ;  /* 0x00008f00a9a97a23 */ /* 0x100fe4000001088b */
[----:B------:R-:W-:Y:S01]  /*b130*/  FFMA.FTZ R252, R252, c[0x0][0x23c], -R139 ;  /* 0x00008f00fcfc7a23 */ /* 0x000fe2000001088b */
[----:B-1----:R-:W-:Y:S01]  /*b140*/  F2FP.BF16.PACK_AB R146, R232, R236 ;  /* 0x000000ece892723e */ /* 0x002fe200000010ff */
[--C-:B------:R-:W-:Y:S01]  /*b150*/  FFMA.FTZ R5, R248, c[0x0][0x23c], -R209.reuse ;  /* 0x00008f00f8057a23 */ /* 0x100fe200000108d1 */
[----:B------:R-:W-:Y:S01]  /*b160*/  MOV R248, R56 ;  /* 0x0000003800f87202 */ /* 0x000fe20000000f00 */
[----:B------:R-:W-:Y:S02]  /*b170*/  FMUL.FTZ R56, R2, R196 ;  /* 0x000000c402387220 */ /* 0x000fe40000410000 */
[C---:B------:R-:W-:Y:S01]  /*b180*/  FMUL.FTZ R130, R132.reuse, R130 ;  /* 0x0000008284827220 */ /* 0x040fe20000410000 */
[----:B------:R1:W-:Y:S01]  /*b190*/  MUFU.EX2 R235, R5 ;  /* 0x0000000500eb7308 */ /* 0x0003e20000000800 */
[----:B------:R-:W-:Y:S02]  /*b1a0*/  FMUL.FTZ R131, R132, R131 ;  /* 0x0000008384837220 */ /* 0x000fe40000410000 */
[--C-:B------:R-:W-:Y:S07]  /*b1b0*/  FFMA.FTZ R138, R138, c[0x0][0x23c], -R209.reuse ;  /* 0x00008f008a8a7a23 */ /* 0x100fee00000108d1 */
[----:B------:R-:W-:Y:S10]  /*b1c0*/  MUFU.EX2 R196, R157 ;  /* 0x0000009d00c47308 */ /* 0x000ff40000000800 */
[----:B------:R-:W-:Y:S01]  /*b1d0*/  MUFU.EX2 R200, R156 ;  /* 0x0000009c00c87308 */ /* 0x000fe20000000800 */
[----:B-1----:R-:W-:Y:S01]  /*b1e0*/  FFMA.FTZ R5, R247, c[0x0][0x23c], -R209 ;  /* 0x00008f00f7057a23 */ /* 0x002fe200000108d1 */
[----:B------:R-:W-:Y:S01]  /*b1f0*/  MOV R247, R61 ;  /* 0x0000003d00f77202 */ /* 0x000fe20000000f00 */
[----:B------:R-:W-:Y:S07]  /*b200*/  FMUL.FTZ R61, R2, R201 ;  /* 0x000000c9023d7220 */ /* 0x000fee0000410000 */
[----:B------:R1:W3:Y:S10]  /*b210*/  MUFU.EX2 R231, R5 ;  /* 0x0000000500e77308 */ /* 0x0002f40000000800 */
[----:B------:R-:W-:Y:S10]  /*b220*/  MUFU.EX2 R201, R210 ;  /* 0x000000d200c97308 */ /* 0x000ff40000000800 */
[----:B------:R-:W-:Y:S01]  /*b230*/  MUFU.EX2 R252, R252 ;  /* 0x000000fc00fc7308 */ /* 0x000fe20000000800 */
[----:B-1----:R-:W-:Y:S01]  /*b240*/  FMUL.FTZ R5, R133, R149 ;  /* 0x0000009585057220 */ /* 0x002fe20000410000 */
[----:B---3--:R-:W-:Y:S01]  /*b250*/  F2FP.BF16.PACK_AB R147, R231, R235 ;  /* 0x000000ebe793723e */ /* 0x008fe200000010ff */
[----:B------:R-:W-:Y:S05]  /*b260*/  LDSM.16.MT88.4 R148, [R227+0xc000] ;  /* 0x00c00000e394783b */ /* 0x000fea0000004200 */
[-C--:B------:R-:W-:Y:S08]  /*b270*/  HMMA.16816.F32.BF16 R4, R140, R20.reuse, R4 ;  /* 0x000000148c04723c */ /* 0x080ff00000041804 */
[C---:B------:R-:W-:Y:S07]  /*b280*/  HMMA.16816.F32.BF16 R8, R144.reuse, R20, R8 ;  /* 0x000000149008723c */ /* 0x040fee0000041808 */
[C---:B------:R-:W-:Y:S01]  /*b290*/  FMUL.FTZ R20, R133.reuse, R160 ;  /* 0x000000a085147220 */ /* 0x040fe20000410000 */
[-C--:B------:R-:W-:Y:S04]  /*b2a0*/  HMMA.16816.F32.BF16 R12, R144, R22.reuse, R12 ;  /* 0x00000016900c723c */ /* 0x080fe8000004180c */
[C---:B------:R-:W-:Y:S01]  /*b2b0*/  FMUL.FTZ R21, R133.reuse, R161 ;  /* 0x000000a185157220 */ /* 0x040fe20000410000 */
[----:B------:R-:W-:Y:S01]  /*b2c0*/  MOV R161, R47 ;  /* 0x0000002f00a17202 */ /* 0x000fe20000000f00 */
[----:B------:R-:W-:Y:S01]  /*b2d0*/  FMUL.FTZ R47, R0, R187 ;  /* 0x000000bb002f7220 */ /* 0x000fe20000410000 */
[----:B------:R-:W-:Y:S01]  /*b2e0*/  MOV R160, R48 ;  /* 0x0000003000a07202 */ /* 0x000fe20000000f00 */
[C---:B------:R-:W-:Y:S04]  /*b2f0*/  HMMA.16816.F32.BF16 R16, R140.reuse, R22, R16 ;  /* 0x000000168c10723c */ /* 0x040fe80000041810 */
[----:B------:R-:W-:Y:S02]  /*b300*/  FMUL.FTZ R48, R133, R188 ;  /* 0x000000bc85307220 */ /* 0x000fe40000410000 */
[----:B------:R1:W-:Y:S01]  /*b310*/  MUFU.EX2 R188, R159 ;  /* 0x0000009f00bc7308 */ /* 0x0003e20000000800 */
[C---:B------:R-:W-:Y:S01]  /*b320*/  FMUL.FTZ R22, R132.reuse, R162 ;  /* 0x000000a284167220 */ /* 0x040fe20000410000 */
[----:B------:R-:W-:Y:S01]  /*b330*/  MOV R162, R54 ;  /* 0x0000003600a27202 */ /* 0x000fe20000000f00 */
[----:B------:R-:W-:Y:S01]  /*b340*/  FMUL.FTZ R23, R132, R163 ;  /* 0x000000a384177220 */ /* 0x000fe20000410000 */
[----:B------:R-:W3:Y:S02]  /*b350*/  LDSM.16.MT88.4 R52, [R228+0xc000] ;  /* 0x00c00000e434783b */ /* 0x000ee40000004200 */
[--C-:B------:R-:W-:Y:S01]  /*b360*/  FFMA.FTZ R161, R161, c[0x0][0x23c], -R208.reuse ;  /* 0x00008f00a1a17a23 */ /* 0x100fe200000108d0 */
[----:B------:R-:W-:Y:S01]  /*b370*/  MOV R163, R51 ;  /* 0x0000003300a37202 */ /* 0x000fe20000000f00 */
[--C-:B------:R-:W-:Y:S02]  /*b380*/  FFMA.FTZ R160, R160, c[0x0][0x23c], -R208.reuse ;  /* 0x00008f00a0a07a23 */ /* 0x100fe400000108d0 */
[-C--:B--2---:R-:W-:Y:S03]  /*b390*/  HMMA.16816.F32.BF16 R20, R140, R36.reuse, R20 ;  /* 0x000000248c14723c */ /* 0x084fe60000041814 */
[--C-:B------:R-:W-:Y:S02]  /*b3a0*/  FFMA.FTZ R162, R162, c[0x0][0x23c], -R139.reuse ;  /* 0x00008f00a2a27a23 */ /* 0x100fe4000001088b */
[--C-:B------:R-:W-:Y:S02]  /*b3b0*/  FFMA.FTZ R163, R163, c[0x0][0x23c], -R139.reuse ;  /* 0x00008f00a3a37a23 */ /* 0x100fe4000001088b */
[----:B------:R-:W2:Y:S01]  /*b3c0*/  MUFU.EX2 R189, R162 ;  /* 0x000000a200bd7308 */ /* 0x000ea20000000800 */
[C---:B------:R-:W-:Y:S04]  /*b3d0*/  HMMA.16816.F32.BF16 R24, R144.reuse, R36, R24 ;  /* 0x000000249018723c */ /* 0x040fe80000041818 */
[----:B------:R-:W-:Y:S01]  /*b3e0*/  FMUL.FTZ R51, R132, R191 ;  /* 0x000000bf84337220 */ /* 0x000fe20000410000 */
[----:B-1----:R-:W-:Y:S02]  /*b3f0*/  LDSM.16.MT88.4 R156, [R226+0xd000] ;  /* 0x00d00000e29c783b */ /* 0x002fe40000004200 */
[C---:B------:R-:W-:Y:S01]  /*b400*/  FMUL.FTZ R36, R133.reuse, R176 ;  /* 0x000000b085247220 */ /* 0x040fe20000410000 */
[-C--:B------:R-:W-:Y:S01]  /*b410*/  HMMA.16816.F32.BF16 R28, R144, R38.reuse, R28 ;  /* 0x00000026901c723c */ /* 0x080fe2000004181c */
[----:B------:R-:W-:Y:S03]  /*b420*/  MUFU.EX2 R210, R163 ;  /* 0x000000a300d27308 */ /* 0x000fe60000000800 */
[C---:B------:R-:W-:Y:S01]  /*b430*/  FMUL.FTZ R37, R133.reuse, R177 ;  /* 0x000000b185257220 */ /* 0x040fe20000410000 */
[----:B------:R-:W-:Y:S01]  /*b440*/  MOV R177, R57 ;  /* 0x0000003900b17202 */ /* 0x000fe20000000f00 */
[----:B------:R-:W-:Y:S01]  /*b450*/  FMUL.FTZ R57, R2, R197 ;  /* 0x000000c502397220 */ /* 0x000fe20000410000 */
[----:B------:R-:W-:Y:S01]  /*b460*/  MOV R176, R59 ;  /* 0x0000003b00b07202 */ /* 0x000fe20000000f00 */
[C---:B------:R-:W-:Y:S04]  /*b470*/  HMMA.16816.F32.BF16 R32, R140.reuse, R38, R32 ;  /* 0x000000268c20723c */ /* 0x040fe80000041820 */
[----:B------:R-:W-:Y:S01]  /*b480*/  FMUL.FTZ R59, R0, R199 ;  /* 0x000000c7003b7220 */ /* 0x000fe20000410000 */
[----:B------:R-:W-:Y:S01]  /*b490*/  MOV R180, R177 ;  /* 0x000000b100b47202 */ /* 0x000fe20000000f00 */
[----:B------:R-:W-:Y:S01]  /*b4a0*/  MUFU.EX2 R199, R160 ;  /* 0x000000a000c77308 */ /* 0x000fe20000000800 */
[C---:B------:R-:W-:Y:S01]  /*b4b0*/  FMUL.FTZ R38, R132.reuse, R178 ;  /* 0x000000b284267220 */ /* 0x040fe20000410000 */
[----:B------:R-:W-:Y:S01]  /*b4c0*/  MOV R178, R43 ;  /* 0x0000002b00b27202 */ /* 0x000fe20000000f00 */
[----:B------:R-:W-:Y:S03]  /*b4d0*/  FMUL.FTZ R39, R132, R179 ;  /* 0x000000b384277220 */ /* 0x000fe60000410000 */
[----:B------:R-:W-:Y:S01]  /*b4e0*/  MOV R179, R41 ;  /* 0x0000002900b37202 */ /* 0x000fe20000000f00 */
[----:B------:R-:W-:Y:S02]  /*b4f0*/  FMUL.FTZ R41, R2, R181 ;  /* 0x000000b502297220 */ /* 0x000fe40000410000 */
[----:B------:R-:W-:Y:S01]  /*b500*/  FMUL.FTZ R43, R0, R183 ;  /* 0x000000b7002b7220 */ /* 0x000fe20000410000 */
[-C--:B---3--:R-:W-:Y:S01]  /*b510*/  HMMA.16816.F32.BF16 R36, R140, R52.reuse, R36 ;  /* 0x000000348c24723c */ /* 0x088fe20000041824 */
[----:B------:R-:W-:Y:S02]  /*b520*/  MUFU.EX2 R177, R214 ;  /* 0x000000d600b17308 */ /* 0x000fe40000000800 */
[--C-:B------:R-:W-:Y:S05]  /*b530*/  FFMA.FTZ R152, R180, c[0x0][0x23c], -R208.reuse ;  /* 0x00008f00b4987a23 */ /* 0x100fea00000108d0 */
[C---:B------:R-:W-:Y:S03]  /*b540*/  HMMA.16816.F32.BF16 R40, R144.reuse, R52, R40 ;  /* 0x000000349028723c */ /* 0x040fe60000041828 */
[----:B------:R2:W-:Y:S04]  /*b550*/  MUFU.EX2 R183, R167 ;  /* 0x000000a700b77308 */ /* 0x0005e80000000800 */
[C---:B------:R-:W-:Y:S01]  /*b560*/  FMUL.FTZ R52, R133.reuse, R192 ;  /* 0x000000c085347220 */ /* 0x040fe20000410000 */
[-C--:B------:R-:W-:Y:S04]  /*b570*/  HMMA.16816.F32.BF16 R44, R144, R54.reuse, R44 ;  /* 0x00000036902c723c */ /* 0x080fe8000004182c */
[----:B------:R-:W-:Y:S01]  /*b580*/  FMUL.FTZ R53, R133, R193 ;  /* 0x000000c185357220 */ /* 0x000fe20000410000 */
[----:B------:R-:W-:Y:S03]  /*b590*/  MUFU.EX2 R192, R220 ;  /* 0x000000dc00c07308 */ /* 0x000fe60000000800 */
[C---:B------:R-:W-:Y:S07]  /*b5a0*/  HMMA.16816.F32.BF16 R48, R140.reuse, R54, R48 ;  /* 0x000000368c30723c */ /* 0x040fee0000041830 */
[C---:B------:R-:W-:Y:S01]  /*b5b0*/  FMUL.FTZ R54, R132.reuse, R194 ;  /* 0x000000c284367220 */ /* 0x040fe20000410000 */
[----:B------:R-:W-:Y:S01]  /*b5c0*/  MUFU.EX2 R180, R152 ;  /* 0x0000009800b47308 */ /* 0x000fe20000000800 */
[----:B------:R-:W-:Y:S03]  /*b5d0*/  FMUL.FTZ R55, R132, R195 ;  /* 0x000000c384377220 */ /* 0x000fe60000410000 */
[----:B--2---:R-:W-:Y:S04]  /*b5e0*/  MOV R167, R189 ;  /* 0x000000bd00a77202 */ /* 0x004fe80000000f00 */
[-C--:B------:R-:W-:Y:S02]  /*b5f0*/  HMMA.16816.F32.BF16 R52, R140, R148.reuse, R52 ;  /* 0x000000948c34723c */ /* 0x080fe40000041834 */
[----:B------:R1:W-:Y:S06]  /*b600*/  MUFU.EX2 R193, R161 ;  /* 0x000000a100c17308 */ /* 0x0003ec0000000800 */
[C---:B------:R-:W-:Y:S04]  /*b610*/  HMMA.16816.F32.BF16 R56, R144.reuse, R148, R56 ;  /* 0x000000949038723c */ /* 0x040fe80000041838 */
[----:B------:R-:W-:Y:S04]  /*b620*/  MUFU.EX2 R194, R221 ;  /* 0x000000dd00c27308 */ /* 0x000fe80000000800 */
[-C--:B------:R-:W-:Y:S08]  /*b630*/  HMMA.16816.F32.BF16 R60, R144, R150.reuse, R60 ;  /* 0x00000096903c723c */ /* 0x080ff0000004183c */
[C---:B------:R-:W-:Y:S01]  /*b640*/  HMMA.16816.F32.BF16 R64, R140.reuse, R150, R64 ;  /* 0x000000968c40723c */ /* 0x040fe20000041840 */
[----:B------:R-:W2:Y:S08]  /*b650*/  LDSM.16.MT88.4 R148, [R225+0xe000] ;  /* 0x00e00000e194783b */ /* 0x000eb00000004200 */
[----:B-1----:R-:W-:Y:S01]  /*b660*/  LDSM.16.MT88.4 R160, [R228+0xd000] ;  /* 0x00d00000e4a0783b */ /* 0x002fe20000004200 */
[-C--:B--2---:R-:W-:Y:S08]  /*b670*/  HMMA.16816.F32.BF16 R68, R140, R148.reuse, R68 ;  /* 0x000000948c44723c */ /* 0x084ff00000041844 */
[C---:B------:R-:W-:Y:S08]  /*b680*/  HMMA.16816.F32.BF16 R72, R144.reuse, R148, R72 ;  /* 0x000000949048723c */ /* 0x040ff00000041848 */
[-C--:B------:R-:W-:Y:S08]  /*b690*/  HMMA.16816.F32.BF16 R76, R144, R150.reuse, R76 ;  /* 0x00000096904c723c */ /* 0x080ff0000004184c */
[C---:B------:R-:W-:Y:S01]  /*b6a0*/  HMMA.16816.F32.BF16 R80, R140.reuse, R150, R80 ;  /* 0x000000968c50723c */ /* 0x040fe20000041850 */
[----:B------:R-:W1:Y:S07]  /*b6b0*/  LDSM.16.MT88.4 R148, [R226+0xe000] ;  /* 0x00e00000e294783b */ /* 0x000e6e0000004200 */
[-C--:B-1----:R-:W-:Y:S08]  /*b6c0*/  HMMA.16816.F32.BF16 R84, R140, R148.reuse, R84 ;  /* 0x000000948c54723c */ /* 0x082ff00000041854 */
[C---:B------:R-:W-:Y:S08]  /*b6d0*/  HMMA.16816.F32.BF16 R88, R144.reuse, R148, R88 ;  /* 0x000000949058723c */ /* 0x040ff00000041858 */
[-C--:B------:R-:W-:Y:S08]  /*b6e0*/  HMMA.16816.F32.BF16 R92, R144, R150.reuse, R92 ;  /* 0x00000096905c723c */ /* 0x080ff0000004185c */
[C---:B------:R-:W-:Y:S01]  /*b6f0*/  HMMA.16816.F32.BF16 R96, R140.reuse, R150, R96 ;  /* 0x000000968c60723c */ /* 0x040fe20000041860 */
[----:B------:R-:W1:Y:S07]  /*b700*/  LDSM.16.MT88.4 R148, [R228+0xe000] ;  /* 0x00e00000e494783b */ /* 0x000e6e0000004200 */
[-C--:B-1----:R-:W-:Y:S08]  /*b710*/  HMMA.16816.F32.BF16 R100, R140, R148.reuse, R100 ;  /* 0x000000948c64723c */ /* 0x082ff00000041864 */
[C---:B------:R-:W-:Y:S07]  /*b720*/  HMMA.16816.F32.BF16 R104, R144.reuse, R148, R104 ;  /* 0x000000949068723c */ /* 0x040fee0000041868 */
[--C-:B------:R-:W-:Y:S01]  /*b730*/  FFMA.FTZ R148, R179, c[0x0][0x23c], -R208.reuse ;  /* 0x00008f00b3947a23 */ /* 0x100fe200000108d0 */
[-C--:B------:R-:W-:Y:S04]  /*b740*/  HMMA.16816.F32.BF16 R108, R144, R150.reuse, R108 ;  /* 0x00000096906c723c */ /* 0x080fe8000004186c */
[----:B------:R-:W-:Y:S02]  /*b750*/  MOV R179, R178 ;  /* 0x000000b200b37202 */ /* 0x000fe40000000f00 */
[----:B------:R-:W-:Y:S02]  /*b760*/  MOV R178, R176 ;  /* 0x000000b000b27202 */ /* 0x000fe40000000f00 */
[C---:B------:R-:W-:Y:S04]  /*b770*/  HMMA.16816.F32.BF16 R112, R140.reuse, R150, R112 ;  /* 0x000000968c70723c */ /* 0x040fe80000041870 */
[----:B------:R-:W-:Y:S01]  /*b780*/  MOV R176, R175 ;  /* 0x000000af00b07202 */ /* 0x000fe20000000f00 */
[--C-:B------:R-:W-:Y:S01]  /*b790*/  FFMA.FTZ R152, R179, c[0x0][0x23c], -R208.reuse ;  /* 0x00008f00b3987a23 */ /* 0x100fe200000108d0 */
[----:B------:R-:W-:Y:S01]  /*b7a0*/  MOV R175, R172 ;  /* 0x000000ac00af7202 */ /* 0x000fe20000000f00 */
[----:B------:R-:W-:Y:S01]  /*b7b0*/  FFMA.FTZ R208, R212, c[0x0][0x23c], -R208 ;  /* 0x00008f00d4d07a23 */ /* 0x000fe200000108d0 */
[----:B------:R-:W-:Y:S01]  /*b7c0*/  MOV R172, R165 ;  /* 0x000000a500ac7202 */ /* 0x000fe20000000f00 */
[----:B------:R1:W-:Y:S03]  /*b7d0*/  MUFU.EX2 R185, R152 ;  /* 0x0000009800b97308 */ /* 0x0003e60000000800 */
[----:B------:R-:W-:Y:S02]  /*b7e0*/  MOV R165, R164 ;  /* 0x000000a400a57202 */ /* 0x000fe40000000f00 */
[----:B------:R-:W-:Y:S02]  /*b7f0*/  MOV R164, R155 ;  /* 0x0000009b00a47202 */ /* 0x000fe40000000f00 */
[----:B------:R-:W-:Y:S03]  /*b800*/  MOV R155, R229 ;  /* 0x000000e5009b7202 */ /* 0x000fe60000000f00 */
[----:B------:R2:W3:Y:S10]  /*b810*/  MUFU.EX2 R229, R148 ;  /* 0x0000009400e57308 */ /* 0x0004f40000000800 */
[----:B------:R-:W-:Y:S01]  /*b820*/  MUFU.EX2 R195, R208 ;  /* 0x000000d000c37308 */ /* 0x000fe20000000800 */
[--C-:B-1----:R-:W-:Y:S09]  /*b830*/  FFMA.FTZ R152, R170, c[0x0][0x23c], -R139.reuse ;  /* 0x00008f00aa987a23 */ /* 0x102ff2000001088b */
[----:B------:R1:W-:Y:S01]  /*b840*/  MUFU.EX2 R170, R152 ;  /* 0x0000009800aa7308 */ /* 0x0003e20000000800 */
[----:B--2---:R-:W2:Y:S01]  /*b850*/  LDSM.16.MT88.4 R148, [R227+0xe000] ;  /* 0x00e00000e394783b */ /* 0x004ea20000004200 */
[----:B-1----:R-:W-:Y:S08]  /*b860*/  FFMA.FTZ R152, R224, c[0x0][0x23c], -R139 ;  /* 0x00008f00e0987a23 */ /* 0x002ff0000001088b */
[----:B------:R1:W-:Y:S01]  /*b870*/  MUFU.EX2 R224, R152 ;  /* 0x0000009800e07308 */ /* 0x0003e20000000800 */
[-C--:B--2---:R-:W-:Y:S08]  /*b880*/  HMMA.16816.F32.BF16 R116, R140, R148.reuse, R116 ;  /* 0x000000948c74723c */ /* 0x084ff00000041874 */
[C---:B------:R-:W-:Y:S04]  /*b890*/  HMMA.16816.F32.BF16 R120, R144.reuse, R148, R120 ;  /* 0x000000949078723c */ /* 0x040fe80000041878 */
[----:B-1----:R-:W-:Y:S03]  /*b8a0*/  FFMA.FTZ R152, R178, c[0x0][0x23c], -R209 ;  /* 0x00008f00b2987a23 */ /* 0x002fe600000108d1 */
[----:B------:R-:W-:Y:S01]  /*b8b0*/  FFMA.FTZ R148, R175, c[0x0][0x23c], -R139 ;  /* 0x00008f00af947a23 */ /* 0x000fe2000001088b */
[-C--:B------:R-:W-:Y:S01]  /*b8c0*/  HMMA.16816.F32.BF16 R124, R144, R150.reuse, R124 ;  /* 0x00000096907c723c */ /* 0x080fe2000004187c */
[----:B------:R1:W-:Y:S01]  /*b8d0*/  MUFU.EX2 R181, R152 ;  /* 0x0000009800b57308 */ /* 0x0003e20000000800 */
[----:B------:R-:W2:Y:S02]  /*b8e0*/  LDSM.16.MT88.4 R144, [R225+0xc800] ;  /* 0x00c80000e190783b */ /* 0x000ea40000004200 */
[----:B------:R-:W-:Y:S04]  /*b8f0*/  MOV R175, R164 ;  /* 0x000000a400af7202 */ /* 0x000fe80000000f00 */
[----:B------:R-:W-:Y:S02]  /*b900*/  HMMA.16816.F32.BF16 R128, R140, R150, R128 ;  /* 0x000000968c80723c */ /* 0x000fe40000041880 */
[----:B------:R-:W4:Y:S01]  /*b910*/  LDL.LU R164, [R1+0x30] ;  /* 0x0000300001a47983 */ /* 0x000f220000300800 */
[----:B------:R2:W-:Y:S03]  /*b920*/  MUFU.EX2 R179, R148 ;  /* 0x0000009400b37308 */ /* 0x0005e60000000800 */
[----:B------:R-:W4:Y:S01]  /*b930*/  LDL.LU R149, [R1+0x2c] ;  /* 0x00002c0001957983 */ /* 0x000f220000300800 */
[----:B---3--:R-:W-:Y:S02]  /*b940*/  F2FP.BF16.PACK_AB R141, R229, R171 ;  /* 0x000000abe58d723e */ /* 0x008fe400000010ff */
[----:B------:R-:W-:Y:S03]  /*b950*/  F2FP.BF16.PACK_AB R142, R177, R201 ;  /* 0x000000c9b18e723e */ /* 0x000fe600000010ff */
[----:B------:R-:W-:Y:S01]  /*b960*/  F2FP.BF16.PACK_AB R143, R185, R180 ;  /* 0x000000b4b98f723e */ /* 0x000fe200000010ff */
[--C-:B-1----:R-:W-:Y:S01]  /*b970*/  FFMA.FTZ R152, R176, c[0x0][0x23c], -R209.reuse ;  /* 0x00008f00b0987a23 */ /* 0x102fe200000108d1 */
[----:B------:R-:W-:Y:S02]  /*b980*/  MOV R176, R173 ;  /* 0x000000ad00b07202 */ /* 0x000fe40000000f00 */
[----:B------:R-:W-:Y:S01]  /*b990*/  MOV R173, R154 ;  /* 0x0000009a00ad7202 */ /* 0x000fe20000000f00 */
[----:B------:R-:W-:Y:S02]  /*b9a0*/  MUFU.EX2 R187, R152 ;  /* 0x0000009800bb7308 */ /* 0x000fe40000000800 */
[----:B------:R-:W-:Y:S02]  /*b9b0*/  FFMA.FTZ R140, R176, c[0x0][0x23c], -R209 ;  /* 0x00008f00b08c7a23 */ /* 0x000fe400000108d1 */
[--C-:B--2---:R-:W-:Y:S01]  /*b9c0*/  FFMA.FTZ R148, R174, c[0x0][0x23c], -R139.reuse ;  /* 0x00008f00ae947a23 */ /* 0x104fe2000001088b */
[----:B------:R-:W-:Y:S01]  /*b9d0*/  MOV R174, R153 ;  /* 0x0000009900ae7202 */ /* 0x000fe20000000f00 */
[----:B------:R-:W-:Y:S04]  /*b9e0*/  FFMA.FTZ R139, R215, c[0x0][0x23c], -R139 ;  /* 0x00008f00d78b7a23 */ /* 0x000fe8000001088b */
[----:B------:R1:W2:Y:S10]  /*b9f0*/  MUFU.EX2 R184, R148 ;  /* 0x0000009400b87308 */ /* 0x0002b40000000800 */
[----:B------:R3:W-:Y:S01]  /*ba00*/  MUFU.EX2 R176, R140 ;  /* 0x0000008c00b07308 */ /* 0x0007e20000000800 */
[----:B-1----:R-:W-:Y:S01]  /*ba10*/  FFMA.FTZ R148, R172, c[0x0][0x23c], -R209 ;  /* 0x00008f00ac947a23 */ /* 0x002fe200000108d1 */
[----:B------:R-:W-:Y:S02]  /*ba20*/  MOV R172, R165 ;  /* 0x000000a500ac7202 */ /* 0x000fe40000000f00 */
[----:B------:R-:W-:Y:S06]  /*ba30*/  MOV R165, R155 ;  /* 0x0000009b00a57202 */ /* 0x000fec0000000f00 */
[----:B------:R1:W1:Y:S01]  /*ba40*/  MUFU.EX2 R178, R148 ;  /* 0x0000009400b27308 */ /* 0x0002620000000800 */
[----:B------:R-:W4:Y:S01]  /*ba50*/  LDSM.16.MT88.4 R152, [R226+0xc800] ;  /* 0x00c80000e298783b */ /* 0x000f220000004200 */
[----:B--2---:R-:W-:Y:S02]  /*ba60*/  F2FP.BF16.PACK_AB R150, R184, R179 ;  /* 0x000000b3b896723e */ /* 0x004fe400000010ff */
[----:B------:R-:W-:Y:S02]  /*ba70*/  MOV R182, R172 ;  /* 0x000000ac00b67202 */ /* 0x000fe40000000f00 */
[----:B---3--:R-:W-:Y:S07]  /*ba80*/  F2FP.BF16.PACK_AB R140, R230, R216 ;  /* 0x000000d8e68c723e */ /* 0x008fee00000010ff */
[-C--:B------:R-:W-:Y:S03]  /*ba90*/  HMMA.16816.F32.BF16 R4, R140, R144.reuse, R4 ;  /* 0x000000908c04723c */ /* 0x080fe60000041804 */
[----:B-1----:R-:W-:Y:S02]  /*baa0*/  F2FP.BF16.PACK_AB R148, R224, R170 ;  /* 0x000000aae094723e */ /* 0x002fe400000010ff */
[----:B------:R-:W-:Y:S01]  /*bab0*/  F2FP.BF16.PACK_AB R151, R176, R178 ;  /* 0x000000b2b097723e */ /* 0x000fe200000010ff */
[----:B----4-:R-:W-:Y:S02]  /*bac0*/  FFMA.FTZ R164, R133, R164, R165 ;  /* 0x000000a485a47223 */ /* 0x010fe400000100a5 */
[----:B------:R-:W2:Y:S01]  /*bad0*/  LDL.LU R133, [R1+0x34] ;  /* 0x0000340001857983 */ /* 0x000ea20000300800 */
[----:B------:R-:W-:Y:S03]  /*bae0*/  FFMA.FTZ R165, R132, R149, R223 ;  /* 0x0000009584a57223 */ /* 0x000fe600000100df */
[----:B------:R-:W-:Y:S01]  /*baf0*/  F2FP.BF16.PACK_AB R149, R187, R181 ;  /* 0x000000b5bb95723e */ /* 0x000fe200000010ff */
[----:B------:R-:W3:Y:S01]  /*bb00*/  LDL.LU R172, [R1+0x38] ;  /* 0x0000380001ac7983 */ /* 0x000ee20000300800 */
[----:B------:R-:W-:Y:S02]  /*bb10*/  FFMA.FTZ R132, R182, c[0x0][0x23c], -R209 ;  /* 0x00008f00b6847a23 */ /* 0x000fe400000108d1 */
[----:B------:R1:W-:Y:S01]  /*bb20*/  MUFU.EX2 R182, R213 ;  /* 0x000000d500b67308 */ /* 0x0003e20000000800 */
[----:B------:R-:W-:Y:S01]  /*bb30*/  LDSM.16.MT88.4 R220, [R228+0xf800] ;  /* 0x00f80000e4dc783b */ /* 0x000fe20000004200 */
[----:B------:R-:W-:Y:S01]  /*bb40*/  FADD.FTZ R164, R249, R164 ;  /* 0x000000a4f9a47221 */ /* 0x000fe20000010000 */
[C---:B------:R-:W-:Y:S04]  /*bb50*/  HMMA.16816.F32.BF16 R8, R148.reuse, R144, R8 ;  /* 0x000000909408723c */ /* 0x040fe80000041808 */
[----:B------:R-:W-:Y:S03]  /*bb60*/  FADD.FTZ R165, R244, R165 ;  /* 0x000000a5f4a57221 */ /* 0x000fe60000010000 */
[----:B------:R4:W-:Y:S01]  /*bb70*/  MUFU.EX2 R197, R132 ;  /* 0x0000008400c57308 */ /* 0x0009e20000000800 */
[-C--:B------:R-:W-:Y:S08]  /*bb80*/  HMMA.16816.F32.BF16 R12, R148, R146.reuse, R12 ;  /* 0x00000092940c723c */ /* 0x080ff0000004180c */
[C---:B------:R-:W-:Y:S01]  /*bb90*/  HMMA.16816.F32.BF16 R16, R140.reuse, R146, R16 ;  /* 0x000000928c10723c */ /* 0x040fe20000041810 */
[----:B------:R-:W4:Y:S01]  /*bba0*/  LDSM.16.MT88.4 R144, [R228+0xc800] ;  /* 0x00c80000e490783b */ /* 0x000f220000004200 */
[----:B------:R4:W-:Y:S06]  /*bbb0*/  MUFU.EX2 R249, R168 ;  /* 0x000000a800f97308 */ /* 0x0009ec0000000800 */
[-C--:B------:R-:W-:Y:S01]  /*bbc0*/  HMMA.16816.F32.BF16 R20, R140, R152.reuse, R20 ;  /* 0x000000988c14723c */ /* 0x080fe20000041814 */
[----:B-1----:R-:W-:Y:S03]  /*bbd0*/  LDSM.16.MT88.4 R212, [R225+0xf800] ;  /* 0x00f80000e1d4783b */ /* 0x002fe60000004200 */
[----:B------:R-:W-:Y:S01]  /*bbe0*/  MUFU.EX2 R244, R139 ;  /* 0x0000008b00f47308 */ /* 0x000fe20000000800 */
[--C-:B----4-:R-:W-:Y:S03]  /*bbf0*/  FFMA.FTZ R132, R175, c[0x0][0x23c], -R209.reuse ;  /* 0x00008f00af847a23 */ /* 0x110fe600000108d1 */
[C---:B------:R-:W-:Y:S06]  /*bc00*/  HMMA.16816.F32.BF16 R24, R148.reuse, R152, R24 ;  /* 0x000000989418723c */ /* 0x040fec0000041818 */
[----:B------:R1:W4:Y:S02]  /*bc10*/  MUFU.EX2 R202, R132 ;  /* 0x0000008400ca7308 */ /* 0x0003240000000800 */
[-C--:B------:R-:W-:Y:S04]  /*bc20*/  HMMA.16816.F32.BF16 R28, R148, R154.reuse, R28 ;  /* 0x0000009a941c723c */ /* 0x080fe8000004181c */
[----:B------:R-:W-:Y:S04]  /*bc30*/  MOV R168, R188 ;  /* 0x000000bc00a87202 */ /* 0x000fe80000000f00 */
[C---:B------:R-:W-:Y:S01]  /*bc40*/  HMMA.16816.F32.BF16 R32, R140.reuse, R154, R32 ;  /* 0x0000009a8c20723c */ /* 0x040fe20000041820 */
[----:B------:R-:W4:Y:S01]  /*bc50*/  LDSM.16.MT88.4 R152, [R227+0xc800] ;  /* 0x00c80000e398783b */ /* 0x000f220000004200 */
[----:B------:R-:W-:Y:S06]  /*bc60*/  MUFU.EX2 R139, R138 ;  /* 0x0000008a008b7308 */ /* 0x000fec0000000800 */
[-C--:B------:R-:W-:Y:S04]  /*bc70*/  HMMA.16816.F32.BF16 R36, R140, R144.reuse, R36 ;  /* 0x000000908c24723c */ /* 0x080fe80000041824 */
[----:B-1----:R-:W-:Y:S04]  /*bc80*/  FFMA.FTZ R132, R174, c[0x0][0x23c], -R209 ;  /* 0x00008f00ae847a23 */ /* 0x002fe800000108d1 */
[C---:B------:R-:W-:Y:S01]  /*bc90*/  HMMA.16816.F32.BF16 R40, R148.reuse, R144, R40 ;  /* 0x000000909428723c */ /* 0x040fe20000041828 */
[----:B------:R2:W-:Y:S07]  /*bca0*/  MUFU.EX2 R191, R132 ;  /* 0x0000008400bf7308 */ /* 0x0005ee0000000800 */
[-C--:B------:R-:W-:Y:S08]  /*bcb0*/  HMMA.16816.F32.BF16 R44, R148, R146.reuse, R44 ;  /* 0x00000092942c723c */ /* 0x080ff0000004182c */
[C---:B------:R-:W-:Y:S01]  /*bcc0*/  HMMA.16816.F32.BF16 R48, R140.reuse, R146, R48 ;  /* 0x000000928c30723c */ /* 0x040fe20000041830 */
[----:B------:R-:W1:Y:S07]  /*bcd0*/  LDSM.16.MT88.4 R144, [R225+0xe800] ;  /* 0x00e80000e190783b */ /* 0x000e6e0000004200 */
        /* <DEDUP_REMOVED lines=22> */
[-C--:B------:R-:W-:Y:S07]  /*be40*/  HMMA.16816.F32.BF16 R124, R148, R154.reuse, R124 ;  /* 0x0000009a947c723c */ /* 0x080fee000004187c */
[----:B------:R-:W-:Y:S01]  /*be50*/  F2FP.BF16.PACK_AB R150, R210, R189 ;  /* 0x000000bdd296723e */ /* 0x000fe200000010ff */
[----:B------:R-:W-:Y:S01]  /*be60*/  HMMA.16816.F32.BF16 R128, R140, R154, R128 ;  /* 0x0000009a8c80723c */ /* 0x000fe20000041880 */
[----:B------:R-:W4:Y:S03]  /*be70*/  LDSM.16.MT88.4 R152, [R227+0xd000] ;  /* 0x00d00000e398783b */ /* 0x000f260000004200 */
[----:B------:R-:W-:Y:S02]  /*be80*/  F2FP.BF16.PACK_AB R148, R200, R196 ;  /* 0x000000c4c894723e */ /* 0x000fe400000010ff */
[----:B------:R-:W-:Y:S02]  /*be90*/  F2FP.BF16.PACK_AB R149, R202, R197 ;  /* 0x000000c5ca95723e */ /* 0x000fe400000010ff */
[----:B------:R-:W-:Y:S04]  /*bea0*/  F2FP.BF16.PACK_AB R142, R190, R203 ;  /* 0x000000cbbe8e723e */ /* 0x000fe800000010ff */
[----:B------:R-:W-:Y:S02]  /*beb0*/  F2FP.BF16.PACK_AB R143, R204, R188 ;  /* 0x000000bccc8f723e */ /* 0x000fe400000010ff */
[----:B------:R-:W-:Y:S02]  /*bec0*/  F2FP.BF16.PACK_AB R140, R198, R192 ;  /* 0x000000c0c68c723e */ /* 0x000fe400000010ff */
[----:B------:R-:W-:Y:S07]  /*bed0*/  F2FP.BF16.PACK_AB R141, R199, R193 ;  /* 0x000000c1c78d723e */ /* 0x000fee00000010ff */
[-C--:B-1----:R-:W-:Y:S03]  /*bee0*/  HMMA.16816.F32.BF16 R4, R140, R144.reuse, R4 ;  /* 0x000000908c04723c */ /* 0x082fe60000041804 */
[----:B--2---:R-:W-:Y:S02]  /*bef0*/  FFMA.FTZ R132, R2, R133, R245 ;  /* 0x0000008502847223 */ /* 0x004fe400000100f5 */
[--C-:B------:R-:W-:Y:S02]  /*bf00*/  FFMA.FTZ R2, R173, c[0x0][0x23c], -R209.reuse ;  /* 0x00008f00ad027a23 */ /* 0x100fe400000108d1 */
[----:B---3--:R-:W-:Y:S02]  /*bf10*/  FFMA.FTZ R0, R0, R172, R246 ;  /* 0x000000ac00007223 */ /* 0x008fe400000100f6 */
[----:B------:R-:W1:Y:S01]  /*bf20*/  MUFU.EX2 R205, R2 ;  /* 0x0000000200cd7308 */ /* 0x000e620000000800 */
[----:B------:R-:W-:Y:S02]  /*bf30*/  LDSM.16.MT88.4 R172, [R226+0xd800] ;  /* 0x00d80000e2ac783b */ /* 0x000fe40000004200 */
[----:B------:R-:W-:Y:S02]  /*bf40*/  FADD.FTZ R0, R239, R0 ;  /* 0x00000000ef007221 */ /* 0x000fe40000010000 */
[--C-:B------:R-:W-:Y:S02]  /*bf50*/  FFMA.FTZ R133, R248, c[0x0][0x23c], -R209.reuse ;  /* 0x00008f00f8857a23 */ /* 0x100fe400000108d1 */
[----:B------:R-:W-:Y:S04]  /*bf60*/  FADD.FTZ R0, R235, R0 ;  /* 0x00000000eb007221 */ /* 0x000fe80000010000 */
[----:B------:R-:W-:Y:S01]  /*bf70*/  FADD.FTZ R0, R231, R0 ;  /* 0x00000000e7007221 */ /* 0x000fe20000010000 */
[----:B------:R2:W-:Y:S10]  /*bf80*/  MUFU.EX2 R248, R166 ;  /* 0x000000a600f87308 */ /* 0x0005f40000000800 */
[----:B------:R3:W-:Y:S01]  /*bf90*/  MUFU.EX2 R245, R133 ;  /* 0x0000008500f57308 */ /* 0x0007e20000000800 */
[-C--:B-1----:R-:W-:Y:S01]  /*bfa0*/  F2FP.BF16.PACK_AB R151, R205, R191.reuse ;  /* 0x000000bfcd97723e */ /* 0x082fe200000010ff */
[--C-:B------:R-:W-:Y:S02]  /*bfb0*/  FFMA.FTZ R2, R247, c[0x0][0x23c], -R209.reuse ;  /* 0x00008f00f7027a23 */ /* 0x100fe400000108d1 */
[----:B------:R-:W-:Y:S02]  /*bfc0*/  FFMA.FTZ R209, R137, c[0x0][0x23c], -R209 ;  /* 0x00008f0089d17a23 */ /* 0x000fe400000108d1 */
[----:B------:R-:W-:Y:S02]  /*bfd0*/  FADD.FTZ R137, R240, R132 ;  /* 0x00000084f0897221 */ /* 0x000fe40000010000 */
[C---:B------:R-:W-:Y:S01]  /*bfe0*/  HMMA.16816.F32.BF16 R8, R148.reuse, R144, R8 ;  /* 0x000000909408723c */ /* 0x040fe20000041808 */
[----:B------:R1:W5:Y:S01]  /*bff0*/  LDL.LU R240, [R1+0xa8] ;  /* 0x0000a80001f07983 */ /* 0x0003620000300800 */
[----:B------:R1:W1:Y:S02]  /*c000*/  MUFU.EX2 R247, R169 ;  /* 0x000000a900f77308 */ /* 0x0002640000000800 */
[----:B------:R-:W-:Y:S01]  /*c010*/  FADD.FTZ R132, R238, R164 ;  /* 0x000000a4ee847221 */ /* 0x000fe20000010000 */
[----:B------:R1:W5:Y:S01]  /*c020*/  LDL.LU R239, [R1+0xa4] ;  /* 0x0000a40001ef7983 */ /* 0x0003620000300800 */
[----:B--2---:R-:W-:Y:S02]  /*c030*/  MOV R166, R191 ;  /* 0x000000bf00a67202 */ /* 0x004fe40000000f00 */
[-C--:B------:R-:W-:Y:S01]  /*c040*/  HMMA.16816.F32.BF16 R12, R148, R146.reuse, R12 ;  /* 0x00000092940c723c */ /* 0x080fe2000004180c */
[----:B------:R2:W5:Y:S03]  /*c050*/  LDL.LU R238, [R1+0xa0] ;  /* 0x0000a00001ee7983 */ /* 0x0005660000300800 */
[----:B------:R-:W-:Y:S01]  /*c060*/  FADD.FTZ R132, R234, R132 ;  /* 0x00000084ea847221 */ /* 0x000fe20000010000 */
[----:B------:R2:W2:Y:S01]  /*c070*/  MUFU.EX2 R246, R2 ;  /* 0x0000000200f67308 */ /* 0x0004a20000000800 */
[----:B---3--:R-:W-:Y:S02]  /*c080*/  FADD.FTZ R133, R236, R137 ;  /* 0x00000089ec857221 */ /* 0x008fe40000010000 */
[C---:B------:R-:W-:Y:S01]  /*c090*/  HMMA.16816.F32.BF16 R16, R140.reuse, R146, R16 ;  /* 0x000000928c10723c */ /* 0x040fe20000041810 */
[----:B------:R-:W3:Y:S03]  /*c0a0*/  LDSM.16.MT88.4 R144, [R225+0xf000] ;  /* 0x00f00000e190783b */ /* 0x000ee60000004200 */
[----:B------:R-:W-:Y:S02]  /*c0b0*/  FADD.FTZ R137, R216, R132 ;  /* 0x00000084d8897221 */ /* 0x000fe40000010000 */
[----:B------:R-:W-:Y:S01]  /*c0c0*/  FADD.FTZ R133, R232, R133 ;  /* 0x00000085e8857221 */ /* 0x000fe20000010000 */
[----:B------:R4:W3:Y:S01]  /*c0d0*/  MUFU.EX2 R138, R209 ;  /* 0x000000d1008a7308 */ /* 0x0008e20000000800 */
[-C--:B------:R-:W-:Y:S01]  /*c0e0*/  HMMA.16816.F32.BF16 R20, R140, R156.reuse, R20 ;  /* 0x0000009c8c14723c */ /* 0x080fe20000041814 */
[----:B------:R-:W-:Y:S03]  /*c0f0*/  LDSM.16.MT88.4 R216, [R226+0xf800] ;  /* 0x00f80000e2d8783b */ /* 0x000fe60000004200 */
[----:B-1----:R-:W-:Y:S01]  /*c100*/  MOV R169, R190 ;  /* 0x000000be00a97202 */ /* 0x002fe20000000f00 */
[----:B------:R-:W-:Y:S01]  /*c110*/  FADD.FTZ R133, R170, R133 ;  /* 0x00000085aa857221 */ /* 0x000fe20000010000 */
[----:B------:R-:W-:Y:S02]  /*c120*/  F2FP.BF16.PACK_AB R208, R247, R248 ;  /* 0x000000f8f7d0723e */ /* 0x000fe400000010ff */
[C---:B------:R-:W-:Y:S01]  /*c130*/  HMMA.16816.F32.BF16 R24, R148.reuse, R156, R24 ;  /* 0x0000009c9418723c */ /* 0x040fe20000041818 */
[----:B------:R-:W-:Y:S03]  /*c140*/  LDSM.16.MT88.4 R188, [R228+0xd800] ;  /* 0x00d80000e4bc783b */ /* 0x000fe60000004200 */
[----:B--2---:R-:W-:Y:S04]  /*c150*/  FADD.FTZ R2, R237, R165 ;  /* 0x000000a5ed027221 */ /* 0x004fe80000010000 */
[-C--:B------:R-:W-:Y:S01]  /*c160*/  HMMA.16816.F32.BF16 R28, R148, R158.reuse, R28 ;  /* 0x0000009e941c723c */ /* 0x080fe2000004181c */
[----:B------:R1:W5:Y:S03]  /*c170*/  LDL.LU R237, [R1+0x9c] ;  /* 0x00009c0001ed7983 */ /* 0x0003660000300800 */
[----:B------:R-:W-:Y:S01]  /*c180*/  FADD.FTZ R2, R233, R2 ;  /* 0x00000002e9027221 */ /* 0x000fe20000010000 */
[----:B------:R1:W5:Y:S01]  /*c190*/  LDL.LU R236, [R1+0x98] ;  /* 0x0000980001ec7983 */ /* 0x0003620000300800 */
[----:B----4-:R-:W-:Y:S02]  /*c1a0*/  F2FP.BF16.PACK_AB R209, R245, R246 ;  /* 0x000000f6f5d1723e */ /* 0x010fe400000010ff */
[C---:B------:R-:W-:Y:S01]  /*c1b0*/  HMMA.16816.F32.BF16 R32, R140.reuse, R158, R32 ;  /* 0x0000009e8c20723c */ /* 0x040fe20000041820 */
[----:B------:R-:W2:Y:S03]  /*c1c0*/  LDSM.16.MT88.4 R156, [R226+0xf000] ;  /* 0x00f00000e29c783b */ /* 0x000ea60000004200 */
[----:B------:R-:W-:Y:S01]  /*c1d0*/  FADD.FTZ R132, R171, R2 ;  /* 0x00000002ab847221 */ /* 0x000fe20000010000 */
[----:B------:R-:W-:Y:S02]  /*c1e0*/  MOV R2, R210 ;  /* 0x000000d200027202 */ /* 0x000fe40000000f00 */
[----:B------:R-:W-:Y:S01]  /*c1f0*/  F2FP.BF16.PACK_AB R210, R244, R252 ;  /* 0x000000fcf4d2723e */ /* 0x000fe200000010ff */
[-C--:B------:R-:W-:Y:S01]  /*c200*/  HMMA.16816.F32.BF16 R36, R140, R160.reuse, R36 ;  /* 0x000000a08c24723c */ /* 0x080fe20000041824 */
[----:B------:R1:W5:Y:S03]  /*c210*/  LDL.LU R235, [R1+0x94] ;  /* 0x0000940001eb7983 */ /* 0x0003660000300800 */
[----:B---3--:R-:W-:Y:S01]  /*c220*/  F2FP.BF16.PACK_AB R211, R138, R139 ;  /* 0x0000008b8ad3723e */ /* 0x008fe200000010ff */
[----:B------:R1:W5:Y:S03]  /*c230*/  LDL.LU R234, [R1+0x90] ;  /* 0x0000900001ea7983 */ /* 0x0003660000300800 */
[C---:B------:R-:W-:Y:S01]  /*c240*/  HMMA.16816.F32.BF16 R40, R148.reuse, R160, R40 ;  /* 0x000000a09428723c */ /* 0x040fe20000041828 */
[----:B------:R1:W5:Y:S04]  /*c250*/  LDL.LU R233, [R1+0x8c] ;  /* 0x00008c0001e97983 */ /* 0x0003680000300800 */
[----:B------:R1:W5:Y:S03]  /*c260*/  LDL.LU R232, [R1+0x88] ;  /* 0x0000880001e87983 */ /* 0x0003660000300800 */
[-C--:B------:R-:W-:Y:S01]  /*c270*/  HMMA.16816.F32.BF16 R44, R148, R162.reuse, R44 ;  /* 0x000000a2942c723c */ /* 0x080fe2000004182c */
[----:B------:R1:W5:Y:S07]  /*c280*/  LDL.LU R231, [R1+0x84] ;  /* 0x0000840001e77983 */ /* 0x00036e0000300800 */
[C---:B------:R-:W-:Y:S01]  /*c290*/  HMMA.16816.F32.BF16 R48, R140.reuse, R162, R48 ;  /* 0x000000a28c30723c */ /* 0x040fe20000041830 */
[----:B------:R-:W3:Y:S07]  /*c2a0*/  LDSM.16.MT88.4 R160, [R228+0xf000] ;  /* 0x00f00000e4a0783b */ /* 0x000eee0000004200 */
        /* <DEDUP_REMOVED lines=8> */
[C---:B------:R-:W-:Y:S08]  /*c330*/  HMMA.16816.F32.BF16 R80, R140.reuse, R146, R80 ;  /* 0x000000928c50723c */ /* 0x040ff00000041850 */
[-C--:B--2---:R-:W-:Y:S08]  /*c340*/  HMMA.16816.F32.BF16 R84, R140, R156.reuse, R84 ;  /* 0x0000009c8c54723c */ /* 0x084ff00000041854 */
[C---:B------:R-:W-:Y:S08]  /*c350*/  HMMA.16816.F32.BF16 R88, R148.reuse, R156, R88 ;  /* 0x0000009c9458723c */ /* 0x040ff00000041858 */
[-C--:B------:R-:W-:Y:S08]  /*c360*/  HMMA.16816.F32.BF16 R92, R148, R158.reuse, R92 ;  /* 0x0000009e945c723c */ /* 0x080ff0000004185c */
[C---:B------:R-:W-:Y:S01]  /*c370*/  HMMA.16816.F32.BF16 R96, R140.reuse, R158, R96 ;  /* 0x0000009e8c60723c */ /* 0x040fe20000041860 */
[----:B------:R-:W2:Y:S07]  /*c380*/  LDSM.16.MT88.4 R156, [R225+0xd800] ;  /* 0x00d80000e19c783b */ /* 0x000eae0000004200 */
[-C--:B---3--:R-:W-:Y:S08]  /*c390*/  HMMA.16816.F32.BF16 R100, R140, R160.reuse, R100 ;  /* 0x000000a08c64723c */ /* 0x088ff00000041864 */
[C---:B------:R-:W-:Y:S07]  /*c3a0*/  HMMA.16816.F32.BF16 R104, R148.reuse, R160, R104 ;  /* 0x000000a09468723c */ /* 0x040fee0000041868 */
[----:B------:R-:W-:Y:S01]  /*c3b0*/  MOV R160, R205 ;  /* 0x000000cd00a07202 */ /* 0x000fe20000000f00 */
[-C--:B------:R-:W-:Y:S04]  /*c3c0*/  HMMA.16816.F32.BF16 R108, R148, R162.reuse, R108 ;  /* 0x000000a2946c723c */ /* 0x080fe8000004186c */
[----:B------:R-:W-:Y:S02]  /*c3d0*/  MOV R161, R204 ;  /* 0x000000cc00a17202 */ /* 0x000fe40000000f00 */
[----:B------:R-:W3:Y:S02]  /*c3e0*/  LDSM.16.MT88.4 R204, [R227+0xd800] ;  /* 0x00d80000e3cc783b */ /* 0x000ee40000004200 */
[C---:B------:R-:W-:Y:S08]  /*c3f0*/  HMMA.16816.F32.BF16 R112, R140.reuse, R162, R112 ;  /* 0x000000a28c70723c */ /* 0x040ff00000041870 */
[-C--:B----4-:R-:W-:Y:S08]  /*c400*/  HMMA.16816.F32.BF16 R116, R140, R152.reuse, R116 ;  /* 0x000000988c74723c */ /* 0x090ff00000041874 */
[C---:B------:R-:W-:Y:S08]  /*c410*/  HMMA.16816.F32.BF16 R120, R148.reuse, R152, R120 ;  /* 0x000000989478723c */ /* 0x040ff00000041878 */
[-C--:B------:R-:W-:Y:S08]  /*c420*/  HMMA.16816.F32.BF16 R124, R148, R154.reuse, R124 ;  /* 0x0000009a947c723c */ /* 0x080ff0000004187c */
[----:B------:R-:W-:Y:S07]  /*c430*/  HMMA.16816.F32.BF16 R128, R140, R154, R128 ;  /* 0x0000009a8c80723c */ /* 0x000fee0000041880 */
[----:B------:R-:W-:Y:S02]  /*c440*/  F2FP.BF16.PACK_AB R140, R251, R250 ;  /* 0x000000fafb8c723e */ /* 0x000fe400000010ff */
[----:B------:R-:W-:Y:S03]  /*c450*/  F2FP.BF16.PACK_AB R141, R183, R249 ;  /* 0x000000f9b78d723e */ /* 0x000fe600000010ff */
[----:B------:R-:W-:Y:S02]  /*c460*/  F2FP.BF16.PACK_AB R142, R194, R186 ;  /* 0x000000bac28e723e */ /* 0x000fe400000010ff */
[----:B------:R-:W-:Y:S07]  /*c470*/  F2FP.BF16.PACK_AB R143, R195, R182 ;  /* 0x000000b6c38f723e */ /* 0x000fee00000010ff */
[-C--:B--2---:R-:W-:Y:S01]  /*c480*/  HMMA.16816.F32.BF16 R148, R140, R156.reuse, R4 ;  /* 0x0000009c8c94723c */ /* 0x084fe20000041804 */
[----:B------:R-:W2:Y:S07]  /*c490*/  LDSM.16.MT88.4 R4, [R227+0xf800] ;  /* 0x00f80000e304783b */ /* 0x000eae0000004200 */
        /* <DEDUP_REMOVED lines=25> */
[-C--:B------:R-:W-:Y:S03]  /*c630*/  HMMA.16816.F32.BF16 R176, R140, R188.reuse, R36 ;  /* 0x000000bc8cb0723c */ /* 0x080fe60000041824 */
[----:B------:R-:W-:Y:S02]  /*c640*/  MOV R27, R200 ;  /* 0x000000c8001b7202 */ /* 0x000fe40000000f00 */
[----:B------:R-:W-:Y:S02]  /*c650*/  MOV R26, R199 ;  /* 0x000000c7001a7202 */ /* 0x000fe40000000f00 */
[----:B------:R-:W-:Y:S02]  /*c660*/  MOV R38, R181 ;  /* 0x000000b500267202 */ /* 0x000fe40000000f00 */
[----:B------:R-:W-:Y:S03]  /*c670*/  MOV R25, R198 ;  /* 0x000000c600197202 */ /* 0x000fe60000000f00 */
[----:B------:R-:W-:Y:S01]  /*c680*/  MOV R24, R197 ;  /* 0x000000c500187202 */ /* 0x000fe20000000f00 */
[----:B------:R-:W-:Y:S01]  /*c690*/  FADD.FTZ R0, R38, R0 ;  /* 0x0000000026007221 */ /* 0x000fe20000010000 */
[----:B------:R-:W-:Y:S02]  /*c6a0*/  MOV R31, R196 ;  /* 0x000000c4001f7202 */ /* 0x000fe40000000f00 */
        /* <DEDUP_REMOVED lines=74> */
[-C--:B------:R-:W-:Y:S03]  /*cb50*/  HMMA.16816.F32.BF16 R184, R208, R190.reuse, R44 ;  /* 0x000000bed0b8723c */ /* 0x080fe6000004182c */
[----:B------:R-:W-:Y:S01]  /*cb60*/  FADD.FTZ R11, R11, R8 ;  /* 0x000000080b0b7221 */ /* 0x000fe20000010000 */
[----:B------:R-:W-:Y:S02]  /*cb70*/  MOV R12, R201 ;  /* 0x000000c9000c7202 */ /* 0x000fe40000000f00 */
[----:B------:R-:W-:Y:S02]  /*cb80*/  MOV R132, R136 ;  /* 0x0000008800847202 */ /* 0x000fe40000000f00 */
[C---:B------:R-:W-:Y:S04]  /*cb90*/  HMMA.16816.F32.BF16 R188, R140.reuse, R190, R48 ;  /* 0x000000be8cbc723c */ /* 0x040fe80000041830 */
[----:B------:R-:W-:Y:S02]  /*cba0*/  FADD.FTZ R12, R12, R2 ;  /* 0x000000020c0c7221 */ /* 0x000fe40000010000 */
[----:B------:R-:W-:Y:S02]  /*cbb0*/  FADD.FTZ R2, R38, R9 ;  /* 0x0000000926027221 */ /* 0x000fe40000010000 */
[-C--:B---3--:R-:W-:Y:S04]  /*cbc0*/  HMMA.16816.F32.BF16 R192, R140, R204.reuse, R52 ;  /* 0x000000cc8cc0723c */ /* 0x088fe80000041834 */
        /* <DEDUP_REMOVED lines=31> */
[-C--:B--2---:R-:W-:Y:S08]  /*cdc0*/  HMMA.16816.F32.BF16 R116, R140, R4.reuse, R116 ;  /* 0x000000048c74723c */ /* 0x084ff00000041874 */
        /* <DEDUP_REMOVED lines=10> */
[----:B------:R-:W-:Y:S01]  /*ce70*/  FADD.FTZ R8, R248, R2 ;  /* 0x00000002f8087221 */ /* 0x000fe20000010000 */
[----:B------:R-:W-:Y:S03]  /*ce80*/  MOV R140, R134 ;  /* 0x00000086008c7202 */ /* 0x000fe60000000f00 */
        /* <DEDUP_REMOVED lines=16> */
[----:B------:R1:W-:Y:S02]  /*cf90*/  STL [R1+0x38], R0 ;  /* 0x0000380001007387 */ /* 0x0003e40000100800 */
[----:B-1---5:R-:W-:-:S05]  /*cfa0*/  @P4 BRA `(.L_x_220) ;  /* 0xffffb41000004947 */ /* 0x022fca000383ffff */
.L_x_219:
[----:B---3--:R-:W2:Y:S01]  /*cfb0*/  LDL.LU R4, [R1+0x30] ;  /* 0x0000300001047983 */ /* 0x008ea20000300800 */
[----:B------:R-:W1:Y:S01]  /*cfc0*/  S2UR UR6, SR_CTAID.Y ;  /* 0x00000000000679c3 */ /* 0x000e620000002600 */
[----:B------:R-:W-:-:S02]  /*cfd0*/  UISETP.NE.AND UP0, UPT, UR10, -0x1, UPT ;  /* 0xffffffff0a00788c */ /* 0x000fc4000bf05270 */
[----:B------:R-:W3:Y:S01]  /*cfe0*/  LDL.LU R7, [R1+0x2c] ;  /* 0x00002c0001077983 */ /* 0x000ee20000300800 */
[----:B------:R-:W-:-:S03]  /*cff0*/  ULDC.64 UR4, c[0x0][0x1e8] ;  /* 0x00007a0000047ab9 */ /* 0x000fc60000000a00 */
[----:B------:R-:W4:Y:S04]  /*d000*/  LDL.LU R8, [R1+0x34] ;  /* 0x0000340001087983 */ /* 0x000f280000300800 */
[----:B------:R-:W4:Y:S01]  /*d010*/  LDL.LU R6, [R1+0x38] ;  /* 0x0000380001067983 */ /* 0x000f220000300800 */
[----:B------:R-:W-:Y:S01]  /*d020*/  @UP0 UIMAD.WIDE.U32 UR14, UR10, UR4, URZ ;  /* 0x000000040a0e02a5 */ /* 0x000fe2000f8e003f */
[----:B------:R-:W1:Y:S01]  /*d030*/  S2UR UR9, SR_CTAID.X ;  /* 0x00000000000979c3 */ /* 0x000e620000002500 */
[----:B------:R-:W-:Y:S01]  /*d040*/  ULDC UR8, c[0x0][0x214] ;  /* 0x0000850000087ab9 */ /* 0x000fe20000000800 */
[----:B------:R-:W-:Y:S01]  /*d050*/  BSSY B0, `(.L_x_223) ;  /* 0x00001b0000007945 */ /* 0x000fe20003800000 */
[----:B------:R-:W-:Y:S02]  /*d060*/  @UP0 UIMAD UR7, UR10, UR5, UR15 ;  /* 0x000000050a0702a4 */ /* 0x000fe4000f8e020f */
[----:B------:R-:W-:-:S02]  /*d070*/  UMOV UR24, URZ ;  /* 0x0000003f00187c82 */ /* 0x000fc40008000000 */
[----:B------:R-:W-:Y:S01]  /*d080*/  ULDC.64 UR4, c[0x0][0x1e0] ;  /* 0x0000780000047ab9 */ /* 0x000fe20000000a00 */
[----:B------:R-:W1:Y:S01]  /*d090*/  S2UR UR11, SR_CTAID.Z ;  /* 0x00000000000b79c3 */ /* 0x000e620000002700 */
[----:B------:R-:W-:Y:S02]  /*d0a0*/  UMOV UR25, URZ ;  /* 0x0000003f00197c82 */ /* 0x000fe40008000000 */
[----:B-1----:R-:W-:Y:S02]  /*d0b0*/  @!UP0 USHF.R.S32.HI UR12, URZ, 0x1f, UR6 ;  /* 0x0000001f3f0c8899 */ /* 0x002fe40008011406 */
        /* <DEDUP_REMOVED lines=33> */
[----:B---3--:R-:W2:Y:S04]  /*d2d0*/  SHFL.BFLY PT, R0, R7, 0x2, 0x1f ;  /* 0x0c401f0007007f89 */ /* 0x008ea800000e0000 */
[----:B----4-:R-:W3:Y:S01]  /*d2e0*/  SHFL.BFLY PT, R5, R8, 0x2, 0x1f ;  /* 0x0c401f0008057f89 */ /* 0x010ee200000e0000 */
[----:B-1----:R-:W-:-:S03]  /*d2f0*/  FADD.FTZ R2, R2, R4 ;  /* 0x0000000402027221 */ /* 0x002fc60000010000 */
[----:B------:R-:W-:Y:S01]  /*d300*/  SHFL.BFLY PT, R4, R6, 0x2, 0x1f ;  /* 0x0c401f0006047f89 */ /* 0x000fe200000e0000 */
[----:B--2---:R-:W-:-:S03]  /*d310*/  FADD.FTZ R0, R0, R7 ;  /* 0x0000000700007221 */ /* 0x004fc60000010000 */
[----:B------:R-:W1:Y:S01]  /*d320*/  SHFL.BFLY PT, R133, R2, 0x1, 0x1f ;  /* 0x0c201f0002857f89 */ /* 0x000e6200000e0000 */
[----:B---3--:R-:W-:-:S03]  /*d330*/  FADD.FTZ R5, R5, R8 ;  /* 0x0000000805057221 */ /* 0x008fc60000010000 */
[----:B------:R-:W2:Y:S04]  /*d340*/  S2R R7, SR_TID.X ;  /* 0x0000000000077919 */ /* 0x000ea80000002100 */
[----:B------:R-:W3:Y:S04]  /*d350*/  SHFL.BFLY PT, R132, R0, 0x1, 0x1f ;  /* 0x0c201f0000847f89 */ /* 0x000ee800000e0000 */
[----:B------:R-:W4:Y:S01]  /*d360*/  SHFL.BFLY PT, R10, R5, 0x1, 0x1f ;  /* 0x0c201f00050a7f89 */ /* 0x000f2200000e0000 */
[----:B-1----:R-:W-:Y:S02]  /*d370*/  FADD.FTZ R133, R2, R133 ;  /* 0x0000008502857221 */ /* 0x002fe40000010000 */
[----:B------:R-:W-:Y:S01]  /*d380*/  FADD.FTZ R2, R4, R6 ;  /* 0x0000000604027221 */ /* 0x000fe20000010000 */
[----:B--2---:R-:W-:-:S02]  /*d390*/  SHF.R.S32.HI R4, RZ, 0x1f, R7 ;  /* 0x0000001fff047819 */ /* 0x004fc40000011407 */
[----:B------:R-:W-:Y:S02]  /*d3a0*/  FSETP.NE.FTZ.AND P5, PT, R133, RZ, PT ;  /* 0x000000ff8500720b */ /* 0x000fe40003fb5000 */
[----:B------:R-:W1:Y:S01]  /*d3b0*/  SHFL.BFLY PT, R9, R2, 0x1, 0x1f ;  /* 0x0c201f0002097f89 */ /* 0x000e6200000e0000 */
[----:B---3--:R-:W-:Y:S01]  /*d3c0*/  FADD.FTZ R132, R0, R132 ;  /* 0x0000008400847221 */ /* 0x008fe20000010000 */
[----:B------:R-:W-:Y:S02]  /*d3d0*/  LEA.HI R6, R4, R7, RZ, 0x2 ;  /* 0x0000000704067211 */ /* 0x000fe400078f10ff */
[----:B------:R-:W-:Y:S01]  /*d3e0*/  MOV R0, 0x3f800000 ;  /* 0x3f80000000007802 */ /* 0x000fe20000000f00 */
[----:B----4-:R-:W-:Y:S01]  /*d3f0*/  FADD.FTZ R137, R5, R10 ;  /* 0x0000000a05897221 */ /* 0x010fe20000010000 */
[----:B------:R-:W-:Y:S02]  /*d400*/  FSETP.NE.FTZ.AND P4, PT, R132, RZ, PT ;  /* 0x000000ff8400720b */ /* 0x000fe40003f95000 */
[----:B------:R-:W-:-:S02]  /*d410*/  LOP3.LUT R8, R6, 0x3ffffffc, RZ, 0xc0, !PT ;  /* 0x3ffffffc06087812 */ /* 0x000fc400078ec0ff */
[----:B------:R-:W-:Y:S02]  /*d420*/  FSETP.NE.FTZ.AND P3, PT, R137, RZ, PT ;  /* 0x000000ff8900720b */ /* 0x000fe40003f75000 */
[-C--:B------:R-:W-:Y:S01]  /*d430*/  LEA.HI R4, R4, R7.reuse, RZ, 0x5 ;  /* 0x0000000704047211 */ /* 0x080fe200078f28ff */
[----:B------:R-:W2:Y:S01]  /*d440*/  @P5 MUFU.RCP R0, R133 ;  /* 0x0000008500005308 */ /* 0x000ea20000001000 */
[----:B------:R-:W-:Y:S02]  /*d450*/  IADD3 R8, -R8, R7, RZ ;  /* 0x0000000708087210 */ /* 0x000fe40007ffe1ff */
[----:B------:R-:W-:Y:S02]  /*d460*/  SHF.R.S32.HI R7, RZ, 0x5, R4 ;  /* 0x00000005ff077819 */ /* 0x000fe40000011404 */
[----:B------:R-:W-:Y:S02]  /*d470*/  MOV R4, 0x3f800000 ;  /* 0x3f80000000047802 */ /* 0x000fe40000000f00 */
[----:B------:R-:W-:Y:S01]  /*d480*/  LEA R139, R7, R8, 0x9 ;  /* 0x00000008078b7211 */ /* 0x000fe200078e48ff */
[----:B-1----:R-:W-:Y:S01]  /*d490*/  FADD.FTZ R138, R2, R9 ;  /* 0x00000009028a7221 */ /* 0x002fe20000010000 */
[----:B------:R-:W-:-:S02]  /*d4a0*/  MOV R2, 0x3f800000 ;  /* 0x3f80000000027802 */ /* 0x000fc40000000f00 */
[----:B------:R-:W1:Y:S02]  /*d4b0*/  @P4 MUFU.RCP R4, R132 ;  /* 0x0000008400044308 */ /* 0x000e640000001000 */
[----:B------:R-:W-:Y:S01]  /*d4c0*/  FSETP.NE.FTZ.AND P0, PT, R138, RZ, PT ;  /* 0x000000ff8a00720b */ /* 0x000fe20003f15000 */
[C---:B--2---:R-:W-:Y:S02]  /*d4d0*/  FMUL.FTZ R148, R0.reuse, R148 ;  /* 0x0000009400947220 */ /* 0x044fe40000410000 */
[----:B------:R-:W-:-:S03]  /*d4e0*/  FMUL.FTZ R7, R0, R149 ;  /* 0x0000009500077220 */ /* 0x000fc60000410000 */
[----:B------:R-:W2:Y:S01]  /*d4f0*/  @P3 MUFU.RCP R2, R137 ;  /* 0x0000008900023308 */ /* 0x000ea20000001000 */
[C---:B------:R-:W-:Y:S02]  /*d500*/  FMUL.FTZ R156, R0.reuse, R156 ;  /* 0x0000009c009c7220 */ /* 0x040fe40000410000 */
        /* <DEDUP_REMOVED lines=43> */
[----:B------:R-:W-:Y:S01]  /*d7c0*/  MOV R0, 0x3f800000 ;  /* 0x3f80000000007802 */ /* 0x000fe20000000f00 */
[----:B-1----:R-:W-:Y:S01]  /*d7d0*/  FMUL.FTZ R150, R4, R150 ;  /* 0x0000009604967220 */ /* 0x002fe20000410000 */
        /* <DEDUP_REMOVED lines=235> */
[----:B------:R-:W-:-:S03]  /*e690*/  @P4 FFMA.FTZ R13, R135, c[0x0][0x238], R5 ;  /* 0x00008e00870d4a23 */ /* 0x000fc60000010005 */
        /* <DEDUP_REMOVED lines=75> */
.L_x_224:
[----:B---34-:R-:W-:Y:S05]  /*eb50*/  BSYNC B0 ;  /* 0x0000000000007941 */ /* 0x018fea0003800000 */
.L_x_223:
        /* <DEDUP_REMOVED lines=29> */
.L_x_226:
[----:B----4-:R-:W-:Y:S05]  /*ed30*/  BSYNC B0 ;  /* 0x0000000000007941 */ /* 0x010fea0003800000 */
.L_x_225:
        /* <DEDUP_REMOVED lines=18> */
.L_x_228:
[----:B------:R-:W-:Y:S05]  /*ee60*/  BSYNC B0 ;  /* 0x0000000000007941 */ /* 0x000fea0003800000 */
.L_x_227:
        /* <DEDUP_REMOVED lines=18> */
.L_x_230:
[----:B------:R-:W-:Y:S05]  /*ef90*/  BSYNC B0 ;  /* 0x0000000000007941 */ /* 0x000fea0003800000 */
.L_x_229:
        /* <DEDUP_REMOVED lines=18> */
.L_x_232:
[----:B------:R-:W-:Y:S05]  /*f0c0*/  BSYNC B0 ;  /* 0x0000000000007941 */ /* 0x000fea0003800000 */
.L_x_231:
        /* <DEDUP_REMOVED lines=18> */
.L_x_234:
[----:B------:R-:W-:Y:S05]  /*f1f0*/  BSYNC B0 ;  /* 0x0000000000007941 */ /* 0x000fea0003800000 */
.L_x_233:
        /* <DEDUP_REMOVED lines=18> */
.L_x_236:
[----:B------:R-:W-:Y:S05]  /*f320*/  BSYNC B0 ;  /* 0x0000000000007941 */ /* 0x000fea0003800000 */
.L_x_235:
        /* <DEDUP_REMOVED lines=18> */
.L_x_238:
[----:B------:R-:W-:Y:S05]  /*f450*/  BSYNC B0 ;  /* 0x0000000000007941 */ /* 0x000fea0003800000 */
.L_x_237:
        /* <DEDUP_REMOVED lines=19> */
.L_x_181:
        /* <DEDUP_REMOVED lines=74> */
.L_x_240:
[----:B------:R-:W-:Y:S05]  /*fa30*/  BSYNC B0 ;  /* 0x0000000000007941 */ /* 0x000fea0003800000 */
.L_x_239:
        /* <DEDUP_REMOVED lines=18> */
.L_x_242:
[----:B------:R-:W-:Y:S05]  /*fb60*/  BSYNC B0 ;  /* 0x0000000000007941 */ /* 0x000fea0003800000 */
.L_x_241:
        /* <DEDUP_REMOVED lines=18> */
.L_x_244:
[----:B------:R-:W-:Y:S05]  /*fc90*/  BSYNC B0 ;  /* 0x0000000000007941 */ /* 0x000fea0003800000 */
.L_x_243:
        /* <DEDUP_REMOVED lines=18> */
.L_x_246:
[----:B------:R-:W-:Y:S05]  /*fdc0*/  BSYNC B0 ;  /* 0x0000000000007941 */ /* 0x000fea0003800000 */
.L_x_245:
        /* <DEDUP_REMOVED lines=18> */
.L_x_248:
[----:B------:R-:W-:Y:S05]  /*fef0*/  BSYNC B0 ;  /* 0x0000000000007941 */ /* 0x000fea0003800000 */
.L_x_247:
        /* <DEDUP_REMOVED lines=18> */
.L_x_250:
[----:B------:R-:W-:Y:S05]  /*10020*/  BSYNC B0 ;  /* 0x0000000000007941 */ /* 0x000fea0003800000 */
.L_x_249:
        /* <DEDUP_REMOVED lines=18> */
.L_x_252:
[----:B------:R-:W-:Y:S05]  /*10150*/  BSYNC B0 ;  /* 0x0000000000007941 */ /* 0x000fea0003800000 */
.L_x_251:
        /* <DEDUP_REMOVED lines=18> */
.L_x_254:
[----:B------:R-:W-:Y:S05]  /*10280*/  BSYNC B0 ;  /* 0x0000000000007941 */ /* 0x000fea0003800000 */
.L_x_253:
        /* <DEDUP_REMOVED lines=67> */
.L_x_255:
        /* <DEDUP_REMOVED lines=12> */
.L_x_2377:


//--------------------- .text._ZN5flash16flash_fwd_kernelI23Flash_fwd_kernel_traitsILi128ELi128ELi64ELi4ELb0ELb0EN7cutlass10bfloat16_tE19Flash_kernel_traitsILi128ELi128ELi64ELi4ES3_EELb0ELb0ELb0ELb1ELb0ELb0ELb0ELb0EEEvNS_16Flash_fwd_paramsE --------------------------
	.section	.text._ZN5flash16flash_fwd_kernelI23Flash_fwd_kernel_traitsILi128ELi128ELi64ELi4ELb0ELb0EN7cutlass10bfloat16_tE19Flash_kernel_traitsILi128ELi128ELi64ELi4ES3_EELb0ELb0ELb0ELb1ELb0ELb0ELb0ELb0EEEvNS_16Flash_fwd_paramsE,"ax",@progbits
	.sectioninfo	@"SHI_REGISTERS=255"
	.align	128
        .global         _ZN5flash16flash_fwd_kernelI23Flash_fwd_kernel_traitsILi128ELi128ELi64ELi4ELb0ELb0EN7cutlass10bfloat16_tE19Flash_kernel_traitsILi128ELi128ELi64ELi4ES3_EELb0ELb0ELb0ELb1ELb0ELb0ELb0ELb0EEEvNS_16Flash_fwd_paramsE
        .type           _ZN5flash16flash_fwd_kernelI23Flash_fwd_kernel_traitsILi128ELi128ELi64ELi4ELb0ELb0EN7cutlass10bfloat16_tE19Flash_kernel_traitsILi128ELi128ELi64ELi4ES3_EELb0ELb0ELb0ELb1ELb0ELb0ELb0ELb0EEEvNS_16Flash_fwd_paramsE,@function
        .size           _ZN5flash16flash_fwd_kernelI23Flash_fwd_kernel_traitsILi128ELi128ELi64ELi4ELb0ELb0EN7cutlass10bfloat16_tE19Flash_kernel_traitsILi128ELi128ELi64ELi4ES3_EELb0ELb0ELb0ELb1ELb0ELb0ELb0ELb0EEEvNS_16Flash_fwd_paramsE,(.L_x_2378 - _ZN5flash16flash_fwd_kernelI23Flash_fwd_kernel_traitsILi128ELi128ELi64ELi4ELb0ELb0EN7cutlass10bfloat16_tE19Flash_kernel_traitsILi128ELi128ELi64ELi4ES3_EELb0ELb0ELb0ELb1ELb0ELb0ELb0ELb0EEEvNS_16Flash_fwd_paramsE)
        .other          _ZN5flash16flash_fwd_kernelI23Flash_fwd_kernel_traitsILi128ELi128ELi64ELi4ELb0ELb0EN7cutlass10bfloat16_tE19Flash_kernel_traitsILi128ELi128ELi64ELi4ES3_EELb0ELb0ELb0ELb1ELb0ELb0ELb0ELb0EEEvNS_16Flash_fwd_paramsE,@"STO_CUDA_ENTRY STV_DEFAULT"
_ZN5flash16flash_fwd_kernelI23Flash_fwd_kernel_traitsILi128ELi128ELi64ELi4ELb0ELb0EN7cutlass10bfloat16_tE19Flash_kernel_traitsILi128ELi128ELi64ELi4ES3_EELb0ELb0ELb0ELb1ELb0ELb0ELb0ELb0EEEvNS_16Flash_fwd_paramsE:
.text._ZN5flash16flash_fwd_kernelI23Flash_fwd_kernel_traitsILi128ELi128ELi64ELi4ELb0ELb0EN7cutlass10bfloat16_tE19Flash_kernel_traitsILi128ELi128ELi64ELi4ES3_EELb0ELb0ELb0ELb1ELb0ELb0ELb0ELb0EEEvNS_16Flash_fwd_paramsE:
        /* <DEDUP_REMOVED lines=56> */
.L_x_256:
[----:B------:R-:W-:Y:S02]  /*0380*/  ULDC UR6, c[0x0][0x218] ;  /* 0x0000860000067ab9 */ /* 0x000fe40000000800 */
.L_x_257:
        /* <DEDUP_REMOVED lines=22> */
[----:B------:R-:W1:Y:S05]  /*04f0*/  S2R R198, SR_TID.X ;  /* 0x0000000000c67919 */ /* 0x000e6a0000002100 */
[----:B------:R-:W-:-:S13]  /*0500*/  PLOP3.LUT P0, PT, PT, PT, UP0, 0x80, 0x0 ;  /* 0x000000000000781c */ /* 0x000fda0003f0f008 */
        /* <DEDUP_REMOVED lines=10> */
[----:B------:R-:W-:Y:S02]  /*05b0*/  @!UP1 UIMAD UR19, UR19, UR6, URZ ;  /* 0x00000006131392a4 */ /* 0x000fe4000f8e023f */
[----:B------:R-:W-:-:S02]  /*05c0*/  ULDC.64 UR4, c[0x0][0x198] ;  /* 0x0000660000047ab9 */ /* 0x000fc40000000a00 */
[----:B------:R-:W-:Y:S02]  /*05d0*/  @!UP1 UIMAD.WIDE.U32 UR26, UR12, UR6, URZ ;  /* 0x000000060c1a92a5 */ /* 0x000fe4000f8e003f */
[----:B------:R-:W-:Y:S02]  /*05e0*/  @UP0 UIMAD.WIDE.U32 UR24, UR21, UR4, URZ ;  /* 0x00000004151802a5 */ /* 0x000fe4000f8e003f */
[----:B------:R-:W-:Y:S02]  /*05f0*/  @!UP1 UIMAD UR4, UR12, UR7, UR19 ;  /* 0x000000070c0492a4 */ /* 0x000fe4000f8e0213 */
[----:B------:R-:W-:Y:S02]  /*0600*/  @UP1 UMOV UR6, UR22 ;  /* 0x0000001600061c82 */ /* 0x000fe40008000000 */
[----:B------:R-:W-:Y:S02]  /*0610*/  @UP0 UIMAD UR7, UR21, UR5, UR25 ;  /* 0x00000005150702a4 */ /* 0x000fe4000f8e0219 */
[----:B------:R-:W-:-:S02]  /*0620*/  USHF.R.S32.HI UR19, URZ, 0x1f, UR14 ;  /* 0x0000001f3f137899 */ /* 0x000fc4000801140e */
[----:B------:R-:W-:Y:S02]  /*0630*/  @!UP1 UIADD3 UR15, UR27, UR4, URZ ;  /* 0x000000041b0f9290 */ /* 0x000fe4000fffe03f */
[----:B------:R-:W-:Y:S01]  /*0640*/  @!UP1 UMOV UR6, UR26 ;  /* 0x0000001a00069c82 */ /* 0x000fe20008000000 */
        /* <DEDUP_REMOVED lines=13> */
.L_x_259:
        /* <DEDUP_REMOVED lines=10> */
[----:B------:R-:W-:Y:S01]  /*07c0*/  @UP0 UIMAD UR20, UR20, UR5, UR23 ;  /* 0x00000005141402a4 */ /* 0x000fe2000f8e0217 */
        /* <DEDUP_REMOVED lines=35> */
.L_x_260:
[----:B-1----:R-:W-:Y:S01]  /*0a00*/  SHF.R.S32.HI R15, RZ, 0x1f, R198 ;  /* 0x0000001fff0f7819 */ /* 0x002fe200000114c6 */
[----:B------:R-:W1:Y:S01]  /*0a10*/  S2R R6, SR_CTAID.X ;  /* 0x0000000000067919 */ /* 0x000e620000002500 */
[----:B------:R-:W-:Y:S01]  /*0a20*/  ULDC.64 UR4, c[0x0][0x1a8] ;  /* 0x00006a0000047ab9 */ /* 0x000fe20000000a00 */
[----:B------:R-:W-:Y:S01]  /*0a30*/  IMAD.MOV.U32 R21, RZ, RZ, 0x10 ;  /* 0x00000010ff157424 */ /* 0x000fe200078e00ff */
[CC--:B------:R-:W-:Y:S01]  /*0a40*/  LEA.HI R0, R15.reuse, R198.reuse, RZ, 0x3 ;  /* 0x000000c60f007211 */ /* 0x0c0fe200078f18ff */
[----:B------:R-:W2:Y:S01]  /*0a50*/  S2R R10, SR_CTAID.Z ;  /* 0x00000000000a7919 */ /* 0x000ea20000002700 */
[-C--:B------:R-:W-:Y:S01]  /*0a60*/  LEA.HI R19, R15, R198.reuse, RZ, 0x4 ;  /* 0x000000c60f137211 */ /* 0x080fe200078f20ff */
[----:B------:R-:W-:Y:S01]  /*0a70*/  UIMAD UR4, UR19, UR4, URZ ;  /* 0x00000004130472a4 */ /* 0x000fe2000f8e023f */
[----:B------:R-:W-:Y:S01]  /*0a80*/  SHF.R.S32.HI R12, RZ, 0x3, R0 ;  /* 0x00000003ff0c7819 */ /* 0x000fe20000011400 */
[----:B------:R-:W-:Y:S01]  /*0a90*/  BSSY B0, `(.L_x_261) ;  /* 0x0000057000007945 */ /* 0x000fe20003800000 */
[----:B------:R-:W-:Y:S01]  /*0aa0*/  LOP3.LUT R2, R0, 0xfffffff8, RZ, 0xc0, !PT ;  /* 0xfffffff800027812 */ /* 0x000fe200078ec0ff */
[----:B------:R-:W-:Y:S01]  /*0ab0*/  UIMAD UR5, UR14, UR5, UR4 ;  /* 0x000000050e0572a4 */ /* 0x000fe2000f8e0204 */
[----:B------:R-:W-:Y:S01]  /*0ac0*/  LOP3.LUT R0, R19, 0xfffffff0, RZ, 0xc0, !PT ;  /* 0xfffffff013007812 */ /* 0x000fe200078ec0ff */
[----:B------:R-:W-:Y:S01]  /*0ad0*/  IMAD.SHL.U32 R3, R12, 0x40, RZ ;  /* 0x000000400c037824 */ /* 0x000fe200078e00ff */
[----:B------:R-:W-:Y:S01]  /*0ae0*/  LEA.HI R5, R15, R198, RZ, 0x6 ;  /* 0x000000c60f057211 */ /* 0x000fe200078f30ff */
[C---:B------:R-:W-:Y:S01]  /*0af0*/  IMAD.IADD R20, R198.reuse, 0x1, -R2 ;  /* 0x00000001c6147824 */ /* 0x040fe200078e0a02 */
[----:B------:R-:W-:Y:S01]  /*0b00*/  SHF.R.S32.HI R13, RZ, 0x1f, R12 ;  /* 0x0000001fff0d7819 */ /* 0x000fe2000001140c */
[----:B------:R-:W-:Y:S01]  /*0b10*/  IMAD.IADD R0, R198, 0x1, -R0 ;  /* 0x00000001c6007824 */ /* 0x000fe200078e0a00 */
[----:B------:R-:W-:Y:S01]  /*0b20*/  LOP3.LUT R2, R3, 0x1c0, RZ, 0xc0, !PT ;  /* 0x000001c003027812 */ /* 0x000fe200078ec0ff */
[----:B------:R-:W-:-:S02]  /*0b30*/  IMAD.SHL.U32 R212, R20, 0x8, RZ ;  /* 0x0000000814d47824 */ /* 0x000fc400078e00ff */
[----:B------:R-:W-:Y:S01]  /*0b40*/  IMAD R14, R13, c[0x0][0x1a0], RZ ;  /* 0x000068000d0e7a24 */ /* 0x000fe200078e02ff */
[----:B------:R-:W-:Y:S02]  /*0b50*/  SHF.R.S32.HI R4, RZ, 0x1f, R0 ;  /* 0x0000001fff047819 */ /* 0x000fe40000011400 */
[----:B------:R-:W-:Y:S01]  /*0b60*/  LOP3.LUT R3, R2, 0x38, R212, 0xf8, !PT ;  /* 0x0000003802037812 */ /* 0x000fe200078ef8d4 */
[----:B-1----:R-:W-:Y:S01]  /*0b70*/  IMAD.WIDE R30, R6, 0x80, R12 ;  /* 0x00000080061e7825 */ /* 0x002fe200078e020c */
[----:B------:R-:W-:Y:S02]  /*0b80*/  SHF.R.U32.HI R2, RZ, 0x3, R2 ;  /* 0x00000003ff027819 */ /* 0x000fe40000011602 */
[----:B------:R-:W-:Y:S01]  /*0b90*/  LEA.HI R18, R4, R0, RZ, 0x3 ;  /* 0x0000000004127211 */ /* 0x000fe200078f18ff */
[----:B------:R-:W-:Y:S01]  /*0ba0*/  IMAD.SHL.U32 R4, R5, 0x8, RZ ;  /* 0x0000000805047824 */ /* 0x000fe200078e00ff */
[----:B------:R-:W-:Y:S01]  /*0bb0*/  LOP3.LUT R3, R3, R2, RZ, 0x3c, !PT ;  /* 0x0000000203037212 */ /* 0x000fe200078e3cff */
[----:B------:R1:W-:Y:S01]  /*0bc0*/  STL.64 [R1+0x20], R30 ;  /* 0x0000201e01007387 */ /* 0x0003e20000100a00 */
[----:B------:R-:W-:-:S02]  /*0bd0*/  LOP3.LUT R2, R18, 0xfffffff8, RZ, 0xc0, !PT ;  /* 0xfffffff812027812 */ /* 0x000fc400078ec0ff */
[----:B------:R-:W-:Y:S02]  /*0be0*/  SHF.R.S32.HI R213, RZ, 0x1f, R212 ;  /* 0x0000001fffd57819 */ /* 0x000fe400000114d4 */
[----:B------:R-:W-:Y:S01]  /*0bf0*/  LOP3.LUT R239, R3, 0xfffffe00, R4, 0xf8, !PT ;  /* 0xfffffe0003ef7812 */ /* 0x000fe200078ef804 */
[----:B------:R-:W-:Y:S01]  /*0c00*/  IMAD.IADD R17, R0, 0x1, -R2 ;  /* 0x0000000100117824 */ /* 0x000fe200078e0a02 */
[C---:B------:R-:W-:Y:S01]  /*0c10*/  IADD3 R2, P0, R212.reuse, UR6, RZ ;  /* 0x00000006d4027c10 */ /* 0x040fe2000ff1e0ff */
[----:B------:R-:W-:Y:S01]  /*0c20*/  IMAD R0, R13, c[0x0][0x198], RZ ;  /* 0x000066000d007a24 */ /* 0x000fe200078e02ff */
[----:B------:R-:W-:Y:S01]  /*0c30*/  IADD3 R202, R212, 0x40, RZ ;  /* 0x00000040d4ca7810 */ /* 0x000fe20007ffe0ff */
[C---:B------:R-:W-:Y:S01]  /*0c40*/  IMAD.WIDE.U32 R6, R12.reuse, c[0x0][0x198], R212 ;  /* 0x000066000c067a25 */ /* 0x040fe200078e00d4 */
[----:B------:R-:W-:Y:S01]  /*0c50*/  IADD3.X R3, R213, UR15, RZ, P0, !PT ;  /* 0x0000000fd5037c10 */ /* 0x000fe200087fe4ff */
[----:B------:R1:W-:Y:S01]  /*0c60*/  STL.64 [R1+0x18], R212 ;  /* 0x000018d401007387 */ /* 0x0003e20000100a00 */
[----:B------:R-:W-:Y:S01]  /*0c70*/  UIADD3 UR15, -UR9, UR11, URZ ;  /* 0x0000000b090f7290 */ /* 0x000fe2000fffe13f */
[----:B------:R-:W-:Y:S01]  /*0c80*/  IMAD R9, R12, c[0x0][0x19c], R0 ;  /* 0x000067000c097a24 */ /* 0x000fe200078e0200 */
[----:B------:R-:W-:Y:S01]  /*0c90*/  IADD3 R6, P0, R6, UR24, RZ ;  /* 0x0000001806067c10 */ /* 0x000fe2000ff1e0ff */
[----:B------:R-:W-:Y:S01]  /*0ca0*/  IMAD.WIDE.U32 R4, R12, c[0x0][0x1a0], R212 ;  /* 0x000068000c047a25 */ /* 0x000fe200078e00d4 */
[----:B------:R-:W-:-:S02]  /*0cb0*/  SHF.R.S32.HI R0, RZ, 0x1f, R8 ;  /* 0x0000001fff007819 */ /* 0x000fc40000011408 */
[----:B------:R-:W-:Y:S01]  /*0cc0*/  IADD3.X R7, R7, UR7, R9, P0, !PT ;  /* 0x0000000707077c10 */ /* 0x000fe200087fe409 */
[----:B--2---:R-:W-:Y:S01]  /*0cd0*/  IMAD.WIDE.U32 R10, R10, c[0x0][0x1a8], R2 ;  /* 0x00006a000a0a7a25 */ /* 0x004fe200078e0002 */
[----:B------:R-:W-:-:S03]  /*0ce0*/  IADD3 R2, P0, R4, UR22, RZ ;  /* 0x0000001604027c10 */ /* 0x000fc6000ff1e0ff */
[----:B------:R-:W-:Y:S01]  /*0cf0*/  IMAD R3, R12, c[0x0][0x1a4], R14 ;  /* 0x000069000c037a24 */ /* 0x000fe200078e020e */
[----:B------:R-:W-:Y:S01]  /*0d00*/  R2P PR, R17, 0x6 ;  /* 0x0000000611007804 */ /* 0x000fe20000000000 */
[C---:B------:R-:W-:Y:S01]  /*0d10*/  IMAD R4, R0.reuse, c[0x0][0x1b0], RZ ;  /* 0x00006c0000047a24 */ /* 0x040fe200078e02ff */
[----:B------:R-:W-:Y:S01]  /*0d20*/  IADD3 R9, R11, UR5, RZ ;  /* 0x000000050b097c10 */ /* 0x000fe2000fffe0ff */
[----:B------:R-:W-:Y:S01]  /*0d30*/  IMAD R0, R0, c[0x0][0x1b8], RZ ;  /* 0x00006e0000007a24 */ /* 0x000fe200078e02ff */
[----:B------:R-:W-:Y:S01]  /*0d40*/  IADD3.X R3, R5, UR20, R3, P0, !PT ;  /* 0x0000001405037c10 */ /* 0x000fe200087fe403 */
[----:B------:R-:W-:Y:S01]  /*0d50*/  IMAD R14, R8, c[0x0][0x1b4], R4 ;  /* 0x00006d00080e7a24 */ /* 0x000fe200078e0204 */
[----:B------:R-:W-:Y:S01]  /*0d60*/  ISETP.GE.AND P0, PT, R12, UR15, PT ;  /* 0x0000000f0c007c0c */ /* 0x000fe2000bf06270 */
[C---:B------:R-:W-:Y:S01]  /*0d70*/  IMAD R5, R8.reuse, c[0x0][0x1bc], R0 ;  /* 0x00006f0008057a24 */ /* 0x040fe200078e0200 */
[----:B------:R-:W-:Y:S01]  /*0d80*/  SEL R4, R21, 0xfffffff0, !P1 ;  /* 0xfffffff015047807 */ /* 0x000fe20004800000 */
[----:B------:R-:W-:Y:S01]  /*0d90*/  IMAD.WIDE.U32 R24, R8, c[0x0][0x1b8], R2 ;  /* 0x00006e0008187a25 */ /* 0x000fe200078e0002 */
[----:B------:R-:W-:-:S03]  /*0da0*/  LEA.HI R2, R15, R198, RZ, 0x5 ;  /* 0x000000c60f027211 */ /* 0x000fc600078f28ff */
[----:B------:R-:W-:Y:S01]  /*0db0*/  IMAD.WIDE.U32 R26, R8, c[0x0][0x1b0], R6 ;  /* 0x00006c00081a7a25 */ /* 0x000fe200078e0006 */
[----:B------:R-:W-:Y:S02]  /*0dc0*/  LOP3.LUT R0, R2, 0xffffffe0, RZ, 0xc0, !PT ;  /* 0xffffffe002007812 */ /* 0x000fe400078ec0ff */
[----:B------:R-:W-:Y:S01]  /*0dd0*/  SHF.R.S32.HI R145, RZ, 0x5, R2 ;  /* 0x00000005ff917819 */ /* 0x000fe20000011402 */
[----:B------:R-:W-:Y:S01]  /*0de0*/  IMAD.IADD R22, R25, 0x1, R5 ;  /* 0x0000000119167824 */ /* 0x000fe200078e0205 */
[----:B------:R1:W-:Y:S01]  /*0df0*/  STL.64 [R1+0x40], R26 ;  /* 0x0000401a01007387 */ /* 0x0003e20000100a00 */
[----:B------:R-:W-:Y:S02]  /*0e00*/  IMAD.IADD R29, R27, 0x1, R14 ;  /* 0x000000011b1d7824 */ /* 0x000fe400078e020e */
[----:B------:R-:W-:Y:S01]  /*0e10*/  IMAD.MOV.U32 R3, RZ, RZ, 0x20 ;  /* 0x00000020ff037424 */ /* 0x000fe200078e00ff */
[----:B------:R1:W-:Y:S01]  /*0e20*/  STL.64 [R1+0x38], R24 ;  /* 0x0000381801007387 */ /* 0x0003e20000100a00 */
[----:B------:R-:W-:-:S02]  /*0e30*/  IMAD.IADD R144, R198, 0x1, -R0 ;  /* 0x00000001c6907824 */ /* 0x000fc400078e0a00 */
[----:B------:R-:W-:Y:S01]  /*0e40*/  IMAD.SHL.U32 R239, R239, 0x2, RZ ;  /* 0x00000002efef7824 */ /* 0x000fe200078e00ff */
        /* <DEDUP_REMOVED lines=27> */
.L_x_262:
[----:B------:R-:W-:Y:S05]  /*1000*/  BSYNC B0 ;  /* 0x0000000000007941 */ /* 0x000fea0003800000 */
.L_x_261:
[----:B------:R-:W-:Y:S01]  /*1010*/  IADD3 R16, R12, 0x10, RZ ;  /* 0x000000100c107810 */ /* 0x000fe20007ffe0ff */
[----:B------:R-:W-:Y:S03]  /*1020*/  BSSY B0, `(.L_x_263) ;  /* 0x000001c000007945 */ /* 0x000fe60003800000 */
[----:B------:R-:W-:-:S13]  /*1030*/  ISETP.GE.AND P0, PT, R16, UR15, PT ;  /* 0x0000000f10007c0c */ /* 0x000fda000bf06270 */
[----:B------:R-:W-:Y:S05]  /*1040*/  @P0 BRA `(.L_x_264) ;  /* 0x0000019000000947 */ /* 0x000fea0003800000 */
[----:B------:R-:W-:Y:S02]  /*1050*/  IADD3 R5, P0, R30, 0x10, RZ ;  /* 0x000000101e057810 */ /* 0x000fe40007f1e0ff */
[----:B------:R-:W-:Y:S02]  /*1060*/  ISETP.GE.AND P1, PT, R212, c[0x0][0x220], PT ;  /* 0x00008800d4007a0c */ /* 0x000fe40003f26270 */
[----:B--2---:R-:W-:Y:S01]  /*1070*/  MOV R3, R9 ;  /* 0x0000000900037202 */ /* 0x004fe20000000f00 */
[----:B------:R-:W-:Y:S01]  /*1080*/  IMAD.X R2, RZ, RZ, R31, P0 ;  /* 0x000000ffff027224 */ /* 0x000fe200000e061f */
[----:B------:R-:W-:-:S03]  /*1090*/  ISETP.GE.AND P0, PT, R202, c[0x0][0x220], PT ;  /* 0x00008800ca007a0c */ /* 0x000fc60003f06270 */
[----:B------:R-:W-:Y:S02]  /*10a0*/  IMAD R6, R2, c[0x0][0x190], RZ ;  /* 0x0000640002067a24 */ /* 0x000fe400078e02ff */
[----:B------:R-:W-:-:S04]  /*10b0*/  IMAD.MOV.U32 R2, RZ, RZ, R10 ;  /* 0x000000ffff027224 */ /* 0x000fc800078e000a */
[C---:B------:R-:W-:Y:S01]  /*10c0*/  IMAD.WIDE.U32 R2, R5.reuse, c[0x0][0x190], R2 ;  /* 0x0000640005027a25 */ /* 0x040fe200078e0002 */
[----:B------:R2:W-:Y:S03]  /*10d0*/  @P1 STS.128 [R239+0x800], RZ ;  /* 0x000800ffef001388 */ /* 0x0005e60000000c00 */
[----:B------:R-:W-:Y:S01]  /*10e0*/  IMAD R5, R5, c[0x0][0x194], R6 ;  /* 0x0000650005057a24 */ /* 0x000fe200078e0206 */
[----:B------:R-:W-:-:S03]  /*10f0*/  @!P1 LEA R6, P2, R2, c[0x0][0x160], 0x1 ;  /* 0x0000580002069a11 */ /* 0x000fc600078408ff */
        /* <DEDUP_REMOVED lines=14> */
.L_x_264:
[----:B------:R-:W-:Y:S05]  /*11e0*/  BSYNC B0 ;  /* 0x0000000000007941 */ /* 0x000fea0003800000 */
.L_x_263:
        /* <DEDUP_REMOVED lines=29> */
.L_x_266:
[----:B------:R-:W-:Y:S05]  /*13c0*/  BSYNC B0 ;  /* 0x0000000000007941 */ /* 0x000fea0003800000 */
.L_x_265:
        /* <DEDUP_REMOVED lines=29> */
.L_x_268:
[----:B------:R-:W-:Y:S05]  /*15a0*/  BSYNC B0 ;  /* 0x0000000000007941 */ /* 0x000fea0003800000 */
.L_x_267:
[----:B--2---:R-:W-:Y:S01]  /*15b0*/  IADD3 R2, R12, 0x40, RZ ;  /* 0x000000400c027810 */ /* 0x004fe20007ffe0ff */
[----:B------:R-:W-:Y:S03]  /*15c0*/  BSSY B0, `(.L_x_269) ;  /* 0x000001c000007945 */ /* 0x000fe60003800000 */
[----:B------:R-:W-:-:S13]  /*15d0*/  ISETP.GE.AND P0, PT, R2, UR15, PT ;  /* 0x0000000f02007c0c */ /* 0x000fda000bf06270 */
[----:B------:R-:W-:Y:S05]  /*15e0*/  @P0 BRA `(.L_x_270) ;  /* 0x0000019000000947 */ /* 0x000fea0003800000 */
[----:B------:R-:W-:Y:S02]  /*15f0*/  IADD3 R5, P0, R30, 0x40, RZ ;  /* 0x000000401e057810 */ /* 0x000fe40007f1e0ff */
[----:B------:R-:W-:Y:S02]  /*1600*/  ISETP.GE.AND P1, PT, R212, c[0x0][0x220], PT ;  /* 0x00008800d4007a0c */ /* 0x000fe40003f26270 */
[----:B------:R-:W-:Y:S01]  /*1610*/  MOV R3, R9 ;  /* 0x0000000900037202 */ /* 0x000fe20000000f00 */
        /* <DEDUP_REMOVED lines=22> */
.L_x_270:
[----:B------:R-:W-:Y:S05]  /*1780*/  BSYNC B0 ;  /* 0x0000000000007941 */ /* 0x000fea0003800000 */
.L_x_269:
[----:B------:R-:W-:Y:S01]  /*1790*/  IADD3 R2, R12, 0x50, RZ ;  /* 0x000000500c027810 */ /* 0x000fe20007ffe0ff */
        /* <DEDUP_REMOVED lines=8> */
[----:B--2---:R-:W-:Y:S02]  /*1820*/  IMAD R6, R2, c[0x0][0x190], RZ ;  /* 0x0000640002067a24 */ /* 0x004fe400078e02ff */
        /* <DEDUP_REMOVED lines=19> */
.L_x_272:
[----:B------:R-:W-:Y:S05]  /*1960*/  BSYNC B0 ;  /* 0x0000000000007941 */ /* 0x000fea0003800000 */
.L_x_271:
        /* <DEDUP_REMOVED lines=29> */
.L_x_274:
[----:B------:R-:W-:Y:S05]  /*1b40*/  BSYNC B0 ;  /* 0x0000000000007941 */ /* 0x000fea0003800000 */
.L_x_273:
[----:B------:R-:W-:Y:S01]  /*1b50*/  IADD3 R2, R12, 0x70, RZ ;  /* 0x000000700c027810 */ /* 0x000fe20007ffe0ff */
[----:B------:R-:W-:Y:S01]  /*1b60*/  UIADD3 UR21, UR10, 0x3f, URZ ;  /* 0x0000003f0a157890 */ /* 0x000fe2000fffe03f */
[----:B------:R-:W-:Y:S01]  /*1b70*/  BSSY B0, `(.L_x_275) ;  /* 0x0000022000007945 */ /* 0x000fe20003800000 */
[----:B------:R-:W-:Y:S01]  /*1b80*/  UMOV UR22, 0x6 ;  /* 0x0000000600167882 */ /* 0x000fe20000000000 */
[----:B------:R-:W-:Y:S01]  /*1b90*/  ISETP.GE.AND P0, PT, R2, UR15, PT ;  /* 0x0000000f02007c0c */ /* 0x000fe2000bf06270 */
[----:B------:R-:W-:Y:S02]  /*1ba0*/  ULDC.64 UR4, c[0x0][0x198] ;  /* 0x0000660000047ab9 */ /* 0x000fe40000000a00 */
[----:B------:R-:W-:Y:S02]  /*1bb0*/  USHF.L.U64.HI UR22, UR4, UR22, UR5 ;  /* 0x0000001604167299 */ /* 0x000fe40008010205 */
[----:B------:R-:W-:Y:S02]  /*1bc0*/  USHF.R.S32.HI UR5, URZ, 0x1f, UR21 ;  /* 0x0000001f3f057899 */ /* 0x000fe40008011415 */
[----:B------:R-:W-:-:S02]  /*1bd0*/  USHF.L.U32 UR23, UR4, 0x6, URZ ;  /* 0x0000000604177899 */ /* 0x000fc4000800063f */
[----:B------:R-:W-:-:S04]  /*1be0*/  ULEA.HI UR21, UR5, UR21, URZ, 0x6 ;  /* 0x0000001505157291 */ /* 0x000fc8000f8f303f */
        /* <DEDUP_REMOVED lines=8> */
[C---:B--2---:R-:W-:Y:S01]  /*1c70*/  IMAD.WIDE.U32 R6, R5.reuse, c[0x0][0x190], R2 ;  /* 0x0000640005067a25 */ /* 0x044fe200078e0002 */
        /* <DEDUP_REMOVED lines=17> */
.L_x_276:
[----:B------:R-:W-:Y:S05]  /*1d90*/  BSYNC B0 ;  /* 0x0000000000007941 */ /* 0x000fea0003800000 */
.L_x_275:
        /* <DEDUP_REMOVED lines=32> */
.L_x_278:
[----:B------:R-:W-:Y:S05]  /*1fa0*/  BSYNC B0 ;  /* 0x0000000000007941 */ /* 0x000fea0003800000 */
.L_x_277:
[----:B------:R-:W-:Y:S01]  /*1fb0*/  ISETP.GE.AND P0, PT, R16, UR18, PT ;  /* 0x0000001210007c0c */ /* 0x000fe2000bf06270 */
[----:B------:R-:W-:Y:S01]  /*1fc0*/  ULDC UR5, c[0x0][0x19c] ;  /* 0x0000670000057ab9 */ /* 0x000fe20000000800 */
[----:B------:R-:W-:Y:S01]  /*1fd0*/  BSSY B0, `(.L_x_279) ;  /* 0x0000017000007945 */ /* 0x000fe20003800000 */
[----:B------:R-:W-:Y:S02]  /*1fe0*/  USHF.L.U32 UR24, UR4, 0x4, URZ ;  /* 0x0000000404187899 */ /* 0x000fe4000800063f */
[----:B------:R-:W-:-:S08]  /*1ff0*/  USHF.L.U64.HI UR13, UR4, UR13, UR5 ;  /* 0x0000000d040d7299 */ /* 0x000fd00008010205 */
[----:B------:R-:W-:Y:S05]  /*2000*/  @P0 BRA `(.L_x_280) ;  /* 0x0000013000000947 */ /* 0x000fea0003800000 */
[----:B------:R-:W-:Y:S02]  /*2010*/  ISETP.GE.AND P1, PT, R212, c[0x0][0x220], PT ;  /* 0x00008800d4007a0c */ /* 0x000fe40003f26270 */
[----:B------:R-:W-:Y:S02]  /*2020*/  IADD3 R5, P2, R2, UR24, RZ ;  /* 0x0000001802057c10 */ /* 0x000fe4000ff5e0ff */
        /* <DEDUP_REMOVED lines=17> */
.L_x_280:
[----:B------:R-:W-:Y:S05]  /*2140*/  BSYNC B0 ;  /* 0x0000000000007941 */ /* 0x000fea0003800000 */
.L_x_279:
[----:B------:R-:W-:Y:S01]  /*2150*/  ISETP.GE.AND P0, PT, R15, UR18, PT ;  /* 0x000000120f007c0c */ /* 0x000fe2000bf06270 */
[----:B------:R-:W-:-:S12]  /*2160*/  BSSY B0, `(.L_x_281) ;  /* 0x0000017000007945 */ /* 0x000fd80003800000 */
[----:B------:R-:W-:Y:S05]  /*2170*/  @P0 BRA `(.L_x_282) ;  /* 0x0000015000000947 */ /* 0x000fea0003800000 */
[----:B------:R-:W-:Y:S01]  /*2180*/  ISETP.GE.AND P1, PT, R212, c[0x0][0x220], PT ;  /* 0x00008800d4007a0c */ /* 0x000fe20003f26270 */
[----:B------:R-:W-:Y:S01]  /*2190*/  IMAD.MOV.U32 R10, RZ, RZ, c[0x0][0x198] ;  /* 0x00006600ff0a7624 */ /* 0x000fe200078e00ff */
[----:B------:R-:W-:Y:S01]  /*21a0*/  ISETP.GE.AND P0, PT, R202, c[0x0][0x220], PT ;  /* 0x00008800ca007a0c */ /* 0x000fe20003f06270 */
[----:B--2---:R-:W-:-:S03]  /*21b0*/  IMAD.MOV.U32 R8, RZ, RZ, c[0x0][0x19c] ;  /* 0x00006700ff087624 */ /* 0x004fc600078e00ff */
        /* <DEDUP_REMOVED lines=17> */
.L_x_282:
[----:B------:R-:W-:Y:S05]  /*22d0*/  BSYNC B0 ;  /* 0x0000000000007941 */ /* 0x000fea0003800000 */
.L_x_281:
[----:B------:R-:W-:Y:S01]  /*22e0*/  ISETP.GE.AND P0, PT, R14, UR18, PT ;  /* 0x000000120e007c0c */ /* 0x000fe2000bf06270 */
[----:B------:R-:W-:-:S12]  /*22f0*/  BSSY B0, `(.L_x_283) ;  /* 0x0000019000007945 */ /* 0x000fd80003800000 */
[----:B------:R-:W-:Y:S05]  /*2300*/  @P0 BRA `(.L_x_284) ;  /* 0x0000017000000947 */ /* 0x000fea0003800000 */
[----:B------:R-:W-:Y:S01]  /*2310*/  ISETP.GE.AND P1, PT, R212, c[0x0][0x220], PT ;  /* 0x00008800d4007a0c */ /* 0x000fe20003f26270 */
[----:B------:R-:W-:Y:S01]  /*2320*/  IMAD.MOV.U32 R3, RZ, RZ, c[0x0][0x198] ;  /* 0x00006600ff037624 */ /* 0x000fe200078e00ff */
        /* <DEDUP_REMOVED lines=15> */
[----:B----4-:R-:W-:-:S04]  /*2420*/  LEA R2, P0, R6, c[0x0][0x168], 0x1 ;  /* 0x00005a0006027a11 */ /* 0x010fc800078008ff */
[----:B------:R-:W-:-:S05]  /*2430*/  LEA.HI.X R3, R6, c[0x0][0x16c], R5, 0x1, P0 ;  /* 0x00005b0006037a11 */ /* 0x000fca00000f0c05 */
[----:B------:R-:W-:Y:S01]  /*2440*/  @!PT LDS RZ, [RZ] ;  /* 0x00000000fffff984 */ /* 0x000fe20000000800 */
[----:B------:R-:W-:Y:S01]  /*2450*/  @!PT LDS RZ, [RZ] ;  /* 0x00000000fffff984 */ /* 0x000fe20000000800 */
[----:B------:R-:W-:Y:S01]  /*2460*/  @!PT LDS RZ, [RZ] ;  /* 0x00000000fffff984 */ /* 0x000fe20000000800 */
[----:B------:R4:W-:Y:S04]  /*2470*/  LDGSTS.E.BYPASS.LTC128B.128 [R239+0xb800], [R2.64+0x80] ;  /* 0x0b80008002ef7fae */ /* 0x0009e8000b901d50 */
.L_x_284:
[----:B------:R-:W-:Y:S05]  /*2480*/  BSYNC B0 ;  /* 0x0000000000007941 */ /* 0x000fea0003800000 */
.L_x_283:
[----:B------:R-:W-:Y:S01]  /*2490*/  ULDC.64 UR6, c[0x0][0x318] ;  /* 0x0000c60000067ab9 */ /* 0x000fe20000000a00 */
[----:B------:R-:W0:Y:S01]  /*24a0*/  LDGDEPBAR ;  /* 0x00000000000079af */ /* 0x000e220000000000 */
[----:B------:R-:W-:Y:S02]  /*24b0*/  UISETP.NE.U32.AND UP1, UPT, URZ, UR6, UPT ;  /* 0x000000063f00728c */ /* 0x000fe4000bf25070 */
[----:B------:R-:W-:Y:S02]  /*24c0*/  ULDC.64 UR4, c[0x0][0x320] ;  /* 0x0000c80000047ab9 */ /* 0x000fe40000000a00 */
[----:B------:R-:W-:-:S06]  /*24d0*/  UISETP.NE.AND.EX UP1, UPT, URZ, UR7, UPT, UP1 ;  /* 0x000000073f00728c */ /* 0x000fcc000bf25310 */
[----:B------:R-:W-:-:S05]  /*24e0*/  PLOP3.LUT P0, PT, PT, PT, UP1, 0x80, 0x0 ;  /* 0x000000000000781c */ /* 0x000fca0003f0f018 */
[----:B------:R-:W-:Y:S02]  /*24f0*/  @UP1 USHF.R.S32.HI UR26, URZ, 0x1f, UR12 ;  /* 0x0000001f3f1a1899 */ /* 0x000fe4000801140c */
[----:B------:R-:W-:Y:S02]  /*2500*/  @UP1 UMOV UR28, UR14 ;  /* 0x0000000e001c1c82 */ /* 0x000fe40008000000 */
[----:B------:R-:W-:Y:S02]  /*2510*/  @UP1 UIMAD UR26, UR26, UR4, URZ ;  /* 0x000000041a1a12a4 */ /* 0x000fe4000f8e023f */
[----:B------:R-:W-:Y:S02]  /*2520*/  @UP1 UMOV UR29, UR19 ;  /* 0x00000013001d1c82 */ /* 0x000fe40008000000 */
[----:B------:R-:W-:Y:S01]  /*2530*/  @UP1 UIMAD.WIDE.U32 UR28, UR12, UR4, UR28 ;  /* 0x000000040c1c12a5 */ /* 0x000fe2000f8e001c */
[----:B------:R-:W-:-:S04]  /*2540*/  DEPBAR.LE SB0, 0x0 ;  /* 0x000080000000791a */ /* 0x000fc80000000000 */
[----:B------:R-:W-:Y:S02]  /*2550*/  @UP1 UIMAD UR5, UR12, UR5, UR26 ;  /* 0x000000050c0512a4 */ /* 0x000fe4000f8e021a */
[----:B------:R-:W-:Y:S02]  /*2560*/  @UP1 ULEA UR6, UP0, UR28, UR6, 0x2 ;  /* 0x000000061c061291 */ /* 0x000fe4000f80103f */
[----:B------:R-:W-:-:S04]  /*2570*/  @UP1 UIADD3 UR5, UR29, UR5, URZ ;  /* 0x000000051d051290 */ /* 0x000fc8000fffe03f */
[----:B------:R-:W-:Y:S01]  /*2580*/  @UP1 ULEA.HI.X UR7, UR28, UR7, UR5, 0x2, UP0 ;  /* 0x000000071c071291 */ /* 0x000fe200080f1405 */
[----:B----4-:R-:W-:Y:S01]  /*2590*/  IMAD.U32 R2, RZ, RZ, UR6 ;  /* 0x00000006ff027e24 */ /* 0x010fe2000f8e00ff */
[----:B------:R-:W-:Y:S01]  /*25a0*/  ISETP.GE.AND P1, PT, R12, UR18, PT ;  /* 0x000000120c007c0c */ /* 0x000fe2000bf26270 */
[----:B------:R-:W-:-:S03]  /*25b0*/  ULDC.64 UR4, c[0x0][0x1a0] ;  /* 0x0000680000047ab9 */ /* 0x000fc60000000a00 */
[----:B------:R-:W-:-:S05]  /*25c0*/  IMAD.U32 R3, RZ, RZ, UR7 ;  /* 0x00000007ff037e24 */ /* 0x000fca000f8e00ff */
[----:B------:R4:W5:Y:S01]  /*25d0*/  @P0 LDG.E R2, [R2.64] ;  /* 0x0000001002020981 */ /* 0x000962000c1e1900 */
[----:B------:R-:W-:Y:S01]  /*25e0*/  UIMAD.WIDE.U32 UR26, UR20, UR4, URZ ;  /* 0x00000004141a72a5 */ /* 0x000fe2000f8e003f */
[----:B------:R-:W-:Y:S01]  /*25f0*/  BSSY B0, `(.L_x_285) ;  /* 0x0000023000007945 */ /* 0x000fe20003800000 */
[----:B------:R-:W-:Y:S01]  /*2600*/  UIMAD UR4, UR25, UR4, URZ ;  /* 0x00000004190472a4 */ /* 0x000fe2000f8e023f */
[----:B------:R-:W-:Y:S03]  /*2610*/  BAR.SYNC.DEFER_BLOCKING 0x0 ;  /* 0x0000000000007b1d */ /* 0x000fe60000010000 */
[----:B------:R-:W-:Y:S01]  /*2620*/  UIMAD UR4, UR20, UR5, UR4 ;  /* 0x00000005140472a4 */ /* 0x000fe2000f8e0204 */
[----:B------:R-:W-:Y:S01]  /*2630*/  MOV R6, UR26 ;  /* 0x0000001a00067c02 */ /* 0x000fe20008000f00 */
[----:B------:R-:W-:Y:S02]  /*2640*/  IMAD.U32 R7, RZ, RZ, UR27 ;  /* 0x0000001bff077e24 */ /* 0x000fe4000f8e00ff */
[----:B------:R-:W-:Y:S01]  /*2650*/  UIADD3 UR4, UR27, UR4, URZ ;  /* 0x000000041b047290 */ /* 0x000fe2000fffe03f */
[----:B----4-:R-:W5:Y:S01]  /*2660*/  @P0 MUFU.RCP R3, c[0x0][0x238] ;  /* 0x00008e0000030b08 */ /* 0x010f620000001000 */
[----:B------:R4:W-:Y:S04]  /*2670*/  @P1 STS.128 [R239+0xc000], RZ ;  /* 0x00c000ffef001388 */ /* 0x0009e80000000c00 */
[----:B------:R4:W-:Y:S01]  /*2680*/  @P1 STS.128 [R239+0xe000], RZ ;  /* 0x00e000ffef001388 */ /* 0x0009e20000000c00 */
[----:B-----5:R-:W-:Y:S01]  /*2690*/  @P0 FMUL.FTZ R2, R2, R3 ;  /* 0x0000000302020220 */ /* 0x020fe20000410000 */
[----:B------:R-:W-:Y:S01]  /*26a0*/  MOV R3, UR4 ;  /* 0x0000000400037c02 */ /* 0x000fe20008000f00 */
[----:B------:R-:W-:-:S02]  /*26b0*/  UMOV UR4, URZ ;  /* 0x0000003f00047c82 */ /* 0x000fc40008000000 */
[----:B------:R5:W1:Y:S02]  /*26c0*/  @P0 R2UR UR6, R2 ;  /* 0x00000000020603c2 */ /* 0x000a6400000e0000 */
[----:B-----5:R-:W-:Y:S01]  /*26d0*/  LEA R2, P0, R6, R24, 0x6 ;  /* 0x0000001806027211 */ /* 0x020fe200078030ff */
[----:B-1----:R-:W-:-:S03]  /*26e0*/  @UP1 UMOV UR4, UR6 ;  /* 0x0000000600041c82 */ /* 0x002fc60008000000 */
[----:B------:R-:W-:Y:S01]  /*26f0*/  LEA.HI.X R3, R6, R22, R3, 0x6, P0 ;  /* 0x0000001606037211 */ /* 0x000fe200000f3403 */
[----:B------:R-:W-:Y:S05]  /*2700*/  @P1 BRA `(.L_x_286) ;  /* 0x0000011000001947 */ /* 0x000fea0003800000 */
[----:B----4-:R-:W-:Y:S02]  /*2710*/  ISETP.GE.AND P1, PT, R212, c[0x0][0x220], PT ;  /* 0x00008800d4007a0c */ /* 0x010fe40003f26270 */
        /* <DEDUP_REMOVED lines=16> */
.L_x_286:
[----:B----4-:R-:W-:Y:S05]  /*2820*/  BSYNC B0 ;  /* 0x0000000000007941 */ /* 0x010fea0003800000 */
.L_x_285:
[----:B------:R-:W-:Y:S01]  /*2830*/  ISETP.GE.AND P0, PT, R16, UR18, PT ;  /* 0x0000001210007c0c */ /* 0x000fe2000bf06270 */
[----:B------:R-:W-:-:S12]  /*2840*/  BSSY B0, `(.L_x_287) ;  /* 0x0000019000007945 */ /* 0x000fd80003800000 */
[----:B------:R4:W-:Y:S04]  /*2850*/  @P0 STS.128 [R239+0xc800], RZ ;  /* 0x00c800ffef000388 */ /* 0x0009e80000000c00 */
[----:B------:R4:W-:Y:S01]  /*2860*/  @P0 STS.128 [R239+0xe800], RZ ;  /* 0x00e800ffef000388 */ /* 0x0009e20000000c00 */
[----:B------:R-:W-:Y:S05]  /*2870*/  @P0 BRA `(.L_x_288) ;  /* 0x0000015000000947 */ /* 0x000fea0003800000 */
[----:B------:R-:W-:Y:S01]  /*2880*/  ISETP.GE.AND P1, PT, R212, c[0x0][0x220], PT ;  /* 0x00008800d4007a0c */ /* 0x000fe20003f26270 */
[----:B--2---:R-:W-:Y:S01]  /*2890*/  IMAD.WIDE.U32 R8, R21, c[0x0][0x1a0], RZ ;  /* 0x0000680015087a25 */ /* 0x004fe200078e00ff */
[----:B------:R-:W-:-:S03]  /*28a0*/  ISETP.GE.AND P0, PT, R202, c[0x0][0x220], PT ;  /* 0x00008800ca007a0c */ /* 0x000fc60003f06270 */
[----:B-1----:R-:W-:Y:S01]  /*28b0*/  IMAD R6, R21, c[0x0][0x1a4], RZ ;  /* 0x0000690015067a24 */ /* 0x002fe200078e02ff */
        /* <DEDUP_REMOVED lines=17> */
.L_x_288:
[----:B------:R-:W-:Y:S05]  /*29d0*/  BSYNC B0 ;  /* 0x0000000000007941 */ /* 0x000fea0003800000 */
.L_x_287:
[----:B------:R-:W-:Y:S01]  /*29e0*/  ISETP.GE.AND P0, PT, R15, UR18, PT ;  /* 0x000000120f007c0c */ /* 0x000fe2000bf06270 */
[----:B------:R-:W-:-:S12]  /*29f0*/  BSSY B0, `(.L_x_289) ;  /* 0x0000019000007945 */ /* 0x000fd80003800000 */
[----:B------:R1:W-:Y:S04]  /*2a00*/  @P0 STS.128 [R239+0xd000], RZ ;  /* 0x00d000ffef000388 */ /* 0x0003e80000000c00 */
[----:B------:R1:W-:Y:S01]  /*2a10*/  @P0 STS.128 [R239+0xf000], RZ ;  /* 0x00f000ffef000388 */ /* 0x0003e20000000c00 */
[----:B------:R-:W-:Y:S05]  /*2a20*/  @P0 BRA `(.L_x_290) ;  /* 0x0000015000000947 */ /* 0x000fea0003800000 */
[----:B------:R-:W-:Y:S01]  /*2a30*/  ISETP.GE.AND P1, PT, R212, c[0x0][0x220], PT ;  /* 0x00008800d4007a0c */ /* 0x000fe20003f26270 */
[----:B--2---:R-:W-:Y:S01]  /*2a40*/  IMAD.MOV.U32 R8, RZ, RZ, c[0x0][0x1a0] ;  /* 0x00006800ff087624 */ /* 0x004fe200078e00ff */
        /* <DEDUP_REMOVED lines=19> */
.L_x_290:
[----:B------:R-:W-:Y:S05]  /*2b80*/  BSYNC B0 ;  /* 0x0000000000007941 */ /* 0x000fea0003800000 */
.L_x_289:
        /* <DEDUP_REMOVED lines=27> */
.L_x_292:
[----:B------:R-:W-:Y:S05]  /*2d40*/  BSYNC B0 ;  /* 0x0000000000007941 */ /* 0x000fea0003800000 */
.L_x_291:
[----:B------:R-:W-:Y:S01]  /*2d50*/  SHF.R.S32.HI R5, RZ, 0x4, R19 ;  /* 0x00000004ff057819 */ /* 0x000fe20000011413 */
[C---:B-1----:R-:W-:Y:S01]  /*2d60*/  IMAD.SHL.U32 R7, R20.reuse, 0x40, RZ ;  /* 0x0000004014077824 */ /* 0x042fe200078e00ff */
[----:B------:R-:W-:Y:S01]  /*2d70*/  R2P PR, R20, 0x6 ;  /* 0x0000000614007804 */ /* 0x000fe20000000000 */
[----:B------:R-:W-:Y:S01]  /*2d80*/  IMAD.SHL.U32 R3, R17, 0x40, RZ ;  /* 0x0000004011037824 */ /* 0x000fe200078e00ff */
[----:B------:R-:W-:Y:S01]  /*2d90*/  LEA.HI R2, R19, R5, RZ, 0x1 ;  /* 0x0000000513027211 */ /* 0x000fe200078f08ff */
[----:B--2---:R-:W-:Y:S01]  /*2da0*/  IMAD.SHL.U32 R8, R18, 0x40, RZ ;  /* 0x0000004012087824 */ /* 0x004fe200078e00ff */
[----:B------:R-:W-:Y:S01]  /*2db0*/  UMOV UR5, 0x40 ;  /* 0x0000004000057882 */ /* 0x000fe20000000000 */
[----:B------:R-:W-:Y:S01]  /*2dc0*/  IMAD.SHL.U32 R6, R12, 0x8, RZ ;  /* 0x000000080c067824 */ /* 0x000fe200078e00ff */
[----:B------:R-:W-:Y:S01]  /*2dd0*/  LOP3.LUT R2, R2, 0xfffffffe, RZ, 0xc0, !PT ;  /* 0xfffffffe02027812 */ /* 0x000fe200078ec0ff */
[----:B------:R-:W0:Y:S01]  /*2de0*/  LDGDEPBAR ;  /* 0x00000000000079af */ /* 0x000e220000000000 */
[----:B------:R-:W-:Y:S01]  /*2df0*/  LOP3.LUT R3, R3, 0x1c0, RZ, 0xc0, !PT ;  /* 0x000001c003037812 */ /* 0x000fe200078ec0ff */
[----:B------:R-:W-:Y:S01]  /*2e00*/  UISETP.GE.AND UP0, UPT, UR10, 0x41, UPT ;  /* 0x000000410a00788c */ /* 0x000fe2000bf06270 */
        /* <DEDUP_REMOVED lines=10> */
[----:B------:R-:W-:-:S03]  /*2eb0*/  LOP3.LUT R196, R7, R6, RZ, 0x3c, !PT ;  /* 0x0000000607c47212 */ /* 0x000fc600078e3cff */
[----:B------:R-:W-:Y:S02]  /*2ec0*/  IMAD R2, R5, 0x200, R2 ;  /* 0x0000020005027824 */ /* 0x000fe400078e0202 */
[----:B------:R-:W-:Y:S02]  /*2ed0*/  IMAD.IADD R3, R196, 0x1, R3 ;  /* 0x00000001c4037824 */ /* 0x000fe400078e0203 */
[----:B------:R-:W-:Y:S02]  /*2ee0*/  IMAD.SHL.U32 R220, R2, 0x2, RZ ;  /* 0x0000000202dc7824 */ /* 0x000fe400078e00ff */
[----:B------:R-:W-:Y:S02]  /*2ef0*/  IMAD.SHL.U32 R227, R3, 0x2, RZ ;  /* 0x0000000203e37824 */ /* 0x000fe400078e00ff */
[----:B------:R-:W-:Y:S01]  /*2f00*/  IMAD.U32 R3, RZ, RZ, UR20 ;  /* 0x00000014ff037e24 */ /* 0x000fe2000f8e00ff */
[----:B------:R-:W-:Y:S01]  /*2f10*/  LDSM.16.M88.4 R24, [R220+0x8000] ;  /* 0x00800000dc18783b */ /* 0x000fe20000000200 */
[----:B------:R-:W-:Y:S01]  /*2f20*/  IADD3 R2, R220, 0x8000, RZ ;  /* 0x00008000dc027810 */ /* 0x000fe20007ffe0ff */
[----:B------:R-:W-:Y:S01]  /*2f30*/  IMAD R228, R4, 0x2, R227 ;  /* 0x0000000204e47824 */ /* 0x000fe200078e02e3 */
[----:B------:R-:W-:Y:S01]  /*2f40*/  IADD3 R231, R220, 0x8020, RZ ;  /* 0x00008020dce77810 */ /* 0x000fe20007ffe0ff */
[----:B------:R-:W1:Y:S01]  /*2f50*/  LDSM.16.M88.4 R8, [R227+0x2000] ;  /* 0x00200000e308783b */ /* 0x000e620000000200 */
[----:B------:R-:W-:Y:S01]  /*2f60*/  @P1 IADD3 R231, R2, -0x20, RZ ;  /* 0xffffffe002e71810 */ /* 0x000fe20007ffe0ff */
[----:B------:R-:W-:-:S02]  /*2f70*/  IMAD.U32 R2, RZ, RZ, UR5 ;  /* 0x00000005ff027e24 */ /* 0x000fc4000f8e00ff */
[----:B------:R-:W2:Y:S01]  /*2f80*/  LDSM.16.M88.4 R36, [R220+0x8800] ;  /* 0x00880000dc24783b */ /* 0x000ea20000000200 */
[C---:B------:R-:W-:Y:S01]  /*2f90*/  IMAD R230, R0.reuse, 0x2, R227 ;  /* 0x0000000200e67824 */ /* 0x040fe200078e02e3 */
[C---:B------:R-:W-:Y:S01]  /*2fa0*/  IADD3 R238, R231.reuse, 0x800, RZ ;  /* 0x00000800e7ee7810 */ /* 0x040fe20007ffe0ff */
[----:B------:R-:W-:Y:S01]  /*2fb0*/  IMAD R229, R0, 0x2, R228 ;  /* 0x0000000200e57824 */ /* 0x000fe200078e02e4 */
[----:B------:R-:W5:Y:S01]  /*2fc0*/  LDSM.16.M88.4 R44, [R220+0x9000] ;  /* 0x00900000dc2c783b */ /* 0x000f620000000200 */
[----:B------:R-:W-:Y:S02]  /*2fd0*/  SEL R2, R2, 0xffffffc0, !P2 ;  /* 0xffffffc002027807 */ /* 0x000fe40005000000 */
[C---:B------:R-:W-:Y:S01]  /*2fe0*/  IADD3 R237, R231.reuse, 0x1000, RZ ;  /* 0x00001000e7ed7810 */ /* 0x040fe20007ffe0ff */
[----:B------:R-:W3:Y:S01]  /*2ff0*/  LDSM.16.M88.4 R48, [R220+0x9800] ;  /* 0x00980000dc30783b */ /* 0x000ee20000000200 */
[C---:B------:R-:W-:Y:S01]  /*3000*/  IADD3 R236, R231.reuse, 0x1800, RZ ;  /* 0x00001800e7ec7810 */ /* 0x040fe20007ffe0ff */
[----:B------:R-:W-:Y:S01]  /*3010*/  IMAD.IADD R226, R220, 0x1, R2 ;  /* 0x00000001dce27824 */ /* 0x000fe200078e0202 */
[----:B------:R-:W-:Y:S01]  /*3020*/  IADD3 R235, R231, 0x2000, RZ ;  /* 0x00002000e7eb7810 */ /* 0x000fe20007ffe0ff */
[----:B------:R-:W4:Y:S01]  /*3030*/  LDSM.16.M88.4 R16, [R227] ;  /* 0x00000000e310783b */ /* 0x000f220000000200 */
[----:B------:R-:W-:Y:S01]  /*3040*/  IMAD.IADD R225, R2, 0x1, R231 ;  /* 0x0000000102e17824 */ /* 0x000fe200078e02e7 */
[----:B------:R-:W-:-:S02]  /*3050*/  SHF.R.S32.HI R2, RZ, 0x1f, R144 ;  /* 0x0000001fff027819 */ /* 0x000fc40000011490 */
[----:B------:R-:W-:Y:S01]  /*3060*/  LDSM.16.M88.4 R52, [R231+0x800] ;  /* 0x00080000e734783b */ /* 0x000fe20000000200 */
[C---:B------:R-:W-:Y:S02]  /*3070*/  IADD3 R234, R231.reuse, 0x2800, RZ ;  /* 0x00002800e7ea7810 */ /* 0x040fe40007ffe0ff */
[----:B------:R-:W-:Y:S01]  /*3080*/  LEA.HI R2, R2, R144, RZ, 0x2 ;  /* 0x0000009002027211 */ /* 0x000fe200078f10ff */
[----:B------:R-:W3:Y:S01]  /*3090*/  LDSM.16.M88.4 R12, [R228+0x2000] ;  /* 0x00200000e40c783b */ /* 0x000ee20000000200 */
[C---:B------:R-:W-:Y:S02]  /*30a0*/  IADD3 R233, R231.reuse, 0x3000, RZ ;  /* 0x00003000e7e97810 */ /* 0x040fe40007ffe0ff */
[----:B------:R-:W-:Y:S01]  /*30b0*/  SHF.R.S32.HI R146, RZ, 0x2, R2 ;  /* 0x00000002ff927819 */ /* 0x000fe20000011402 */
[----:B------:R-:W4:Y:S01]  /*30c0*/  LDSM.16.M88.4 R28, [R231+0x1800] ;  /* 0x00180000e71c783b */ /* 0x000f220000000200 */
[----:B------:R-:W-:Y:S01]  /*30d0*/  IMAD.U32 R2, RZ, RZ, UR10 ;  /* 0x0000000aff027e24 */ /* 0x000fe2000f8e00ff */
[----:B------:R-:W-:-:S02]  /*30e0*/  IADD3 R232, R231, 0x3800, RZ ;  /* 0x00003800e7e87810 */ /* 0x000fc40007ffe0ff */
[----:B------:R-:W-:Y:S01]  /*30f0*/  LDSM.16.M88.4 R40, [R231] ;  /* 0x00000000e728783b */ /* 0x000fe20000000200 */
[----:B------:R-:W-:-:S03]  /*3100*/  IMAD R5, R145, 0x10, R146 ;  /* 0x0000001091057824 */ /* 0x000fc600078e0292 */
[----:B------:R-:W4:Y:S02]  /*3110*/  LDSM.16.M88.4 R32, [R231+0x1000] ;  /* 0x00100000e720783b */ /* 0x000f240000000200 */
[----:B------:R-:W-:Y:S01]  /*3120*/  IADD3 R6, R5, UR9, RZ ;  /* 0x0000000905067c10 */ /* 0x000fe2000fffe0ff */
[C---:B-1----:R-:W-:Y:S01]  /*3130*/  HMMA.16816.F32.BF16 R56, R8.reuse, R24, RZ ;  /* 0x000000180838723c */ /* 0x042fe200000418ff */
[----:B------:R-:W-:Y:S02]  /*3140*/  LDSM.16.M88.4 R20, [R230+0x2000] ;  /* 0x00200000e614783b */ /* 0x000fe40000000200 */
[----:B------:R-:W-:Y:S02]  /*3150*/  IADD3 R2, R2, -UR11, R6 ;  /* 0x8000000b02027c10 */ /* 0x000fe4000fffe006 */
[----:B------:R-:W-:Y:S03]  /*3160*/  LDSM.16.M88.4 R80, [R226+0x8800] ;  /* 0x00880000e250783b */ /* 0x000fe60000000200 */
[C---:B--2---:R-:W-:Y:S01]  /*3170*/  HMMA.16816.F32.BF16 R64, R8.reuse, R36, RZ ;  /* 0x000000240840723c */ /* 0x044fe200000418ff */
[----:B------:R-:W-:Y:S04]  /*3180*/  LDSM.16.M88.4 R92, [R226+0x9000] ;  /* 0x00900000e25c783b */ /* 0x000fe80000000200 */
[----:B------:R-:W-:Y:S03]  /*3190*/  LDSM.16.M88.4 R128, [R226+0x9800] ;  /* 0x00980000e280783b */ /* 0x000fe60000000200 */
[C---:B-----5:R-:W-:Y:S01]  /*31a0*/  HMMA.16816.F32.BF16 R68, R8.reuse, R44, RZ ;  /* 0x0000002c0844723c */ /* 0x060fe200000418ff */
[----:B------:R-:W-:Y:S04]  /*31b0*/  LDSM.16.M88.4 R72, [R226+0x8000] ;  /* 0x00800000e248783b */ /* 0x000fe80000000200 */
[----:B------:R-:W-:Y:S03]  /*31c0*/  STL [R1+0x4c], R146 ;  /* 0x00004c9201007387 */ /* 0x000fe60000100800 */
[C---:B---3--:R-:W-:Y:S01]  /*31d0*/  HMMA.16816.F32.BF16 R76, R8.reuse, R48, RZ ;  /* 0x00000030084c723c */ /* 0x048fe200000418ff */
[----:B------:R-:W-:Y:S07]  /*31e0*/  STL [R1+0x48], R6 ;  /* 0x0000480601007387 */ /* 0x000fee0000100800 */
[C---:B------:R-:W-:Y:S08]  /*31f0*/  HMMA.16816.F32.BF16 R84, R8.reuse, R26, RZ ;  /* 0x0000001a0854723c */ /* 0x040ff000000418ff */
[C---:B------:R-:W-:Y:S08]  /*3200*/  HMMA.16816.F32.BF16 R88, R8.reuse, R38, RZ ;  /* 0x000000260858723c */ /* 0x040ff000000418ff */
[C---:B------:R-:W-:Y:S08]  /*3210*/  HMMA.16816.F32.BF16 R104, R8.reuse, R46, RZ ;  /* 0x0000002e0868723c */ /* 0x040ff000000418ff */
[----:B------:R-:W-:Y:S01]  /*3220*/  HMMA.16816.F32.BF16 R100, R8, R50, RZ ;  /* 0x000000320864723c */ /* 0x000fe200000418ff */
[----:B------:R-:W1:Y:S07]  /*3230*/  LDSM.16.M88.4 R8, [R228] ;  /* 0x00000000e408783b */ /* 0x000e6e0000000200 */
[C---:B----4-:R-:W-:Y:S08]  /*3240*/  HMMA.16816.F32.BF16 R132, R16.reuse, R24, RZ ;  /* 0x000000181084723c */ /* 0x050ff000000418ff */
[C---:B------:R-:W-:Y:S08]  /*3250*/  HMMA.16816.F32.BF16 R24, R16.reuse, R26, RZ ;  /* 0x0000001a1018723c */ /* 0x040ff000000418ff */
[C---:B------:R-:W-:Y:S08]  /*3260*/  HMMA.16816.F32.BF16 R120, R16.reuse, R36, RZ ;  /* 0x000000241078723c */ /* 0x040ff000000418ff */
[C---:B------:R-:W-:Y:S08]  /*3270*/  HMMA.16816.F32.BF16 R108, R16.reuse, R44, RZ ;  /* 0x0000002c106c723c */ /* 0x040ff000000418ff */
[C---:B------:R-:W-:Y:S08]  /*3280*/  HMMA.16816.F32.BF16 R96, R16.reuse, R48, RZ ;  /* 0x000000301060723c */ /* 0x040ff000000418ff */
[C---:B------:R-:W-:Y:S08]  /*3290*/  HMMA.16816.F32.BF16 R116, R16.reuse, R38, RZ ;  /* 0x000000261074723c */ /* 0x040ff000000418ff */
[C---:B------:R-:W-:Y:S08]  /*32a0*/  HMMA.16816.F32.BF16 R124, R16.reuse, R46, RZ ;  /* 0x0000002e107c723c */ /* 0x040ff000000418ff */
[----:B------:R-:W-:Y:S08]  /*32b0*/  HMMA.16816.F32.BF16 R112, R16, R50, RZ ;  /* 0x000000321070723c */ /* 0x000ff000000418ff */
[C---:B------:R-:W-:Y:S08]  /*32c0*/  HMMA.16816.F32.BF16 R48, R12.reuse, R52, R64 ;  /* 0x000000340c30723c */ /* 0x040ff00000041840 */
[C---:B------:R-:W-:Y:S08]  /*32d0*/  HMMA.16816.F32.BF16 R16, R12.reuse, R28, R76 ;  /* 0x0000001c0c10723c */ /* 0x040ff0000004184c */
[C---:B------:R-:W-:Y:S08]  /*32e0*/  HMMA.16816.F32.BF16 R44, R12.reuse, R54, R88 ;  /* 0x000000360c2c723c */ /* 0x040ff00000041858 */
[----:B------:R-:W-:Y:S08]  /*32f0*/  HMMA.16816.F32.BF16 R36, R12, R32, R68 ;  /* 0x000000200c24723c */ /* 0x000ff00000041844 */
[----:B-1----:R-:W-:Y:S01]  /*3300*/  HMMA.16816.F32.BF16 R76, R8, R42, R24 ;  /* 0x0000002a084c723c */ /* 0x002fe20000041818 */
[----:B------:R-:W1:Y:S07]  /*3310*/  LDSM.16.M88.4 R24, [R230] ;  /* 0x00000000e618783b */ /* 0x000e6e0000000200 */
[C---:B------:R-:W-:Y:S08]  /*3320*/  HMMA.16816.F32.BF16 R60, R12.reuse, R40, R56 ;  /* 0x000000280c3c723c */ /* 0x040ff00000041838 */
[C---:B------:R-:W-:Y:S08]  /*3330*/  HMMA.16816.F32.BF16 R56, R12.reuse, R42, R84 ;  /* 0x0000002a0c38723c */ /* 0x040ff00000041854 */
[C---:B------:R-:W-:Y:S08]  /*3340*/  HMMA.16816.F32.BF16 R64, R12.reuse, R34, R104 ;  /* 0x000000220c40723c */ /* 0x040ff00000041868 */
[----:B------:R-:W-:Y:S01]  /*3350*/  HMMA.16816.F32.BF16 R68, R12, R30, R100 ;  /* 0x0000001e0c44723c */ /* 0x000fe20000041864 */
[----:B------:R-:W-:Y:S07]  /*3360*/  LDSM.16.M88.4 R12, [R229+0x2000] ;  /* 0x00200000e50c783b */ /* 0x000fee0000000200 */
[C---:B------:R-:W-:Y:S01]  /*3370*/  HMMA.16816.F32.BF16 R88, R8.reuse, R40, R132 ;  /* 0x000000280858723c */ /* 0x040fe20000041884 */
[----:B------:R-:W-:Y:S07]  /*3380*/  LDSM.16.M88.4 R40, [R225+0x1000] ;  /* 0x00100000e128783b */ /* 0x000fee0000000200 */
[C---:B------:R-:W-:Y:S08]  /*3390*/  HMMA.16816.F32.BF16 R120, R8.reuse, R52, R120 ;  /* 0x000000340878723c */ /* 0x040ff00000041878 */
[C---:B------:R-:W-:Y:S08]  /*33a0*/  HMMA.16816.F32.BF16 R104, R8.reuse, R32, R108 ;  /* 0x000000200868723c */ /* 0x040ff0000004186c */
[----:B------:R-:W-:Y:S01]  /*33b0*/  HMMA.16816.F32.BF16 R84, R8, R34, R124 ;  /* 0x000000220854723c */ /* 0x000fe2000004187c */
[----:B------:R-:W-:Y:S07]  /*33c0*/  LDSM.16.M88.4 R32, [R220+0xa000] ;  /* 0x00a00000dc20783b */ /* 0x000fee0000000200 */
[C---:B------:R-:W-:Y:S01]  /*33d0*/  HMMA.16816.F32.BF16 R124, R20.reuse, R80, R48 ;  /* 0x00000050147c723c */ /* 0x040fe20000041830 */
[----:B------:R-:W2:Y:S07]  /*33e0*/  LDSM.16.M88.4 R48, [R225] ;  /* 0x00000000e130783b */ /* 0x000eae0000000200 */
[C---:B------:R-:W-:Y:S01]  /*33f0*/  HMMA.16816.F32.BF16 R108, R20.reuse, R82, R44 ;  /* 0x00000052146c723c */ /* 0x040fe2000004182c */
[----:B------:R-:W3:Y:S07]  /*3400*/  LDSM.16.M88.4 R44, [R225+0x800] ;  /* 0x00080000e12c783b */ /* 0x000eee0000000200 */
[C---:B------:R-:W-:Y:S01]  /*3410*/  HMMA.16816.F32.BF16 R136, R20.reuse, R92, R36 ;  /* 0x0000005c1488723c */ /* 0x040fe20000041824 */
[----:B------:R-:W4:Y:S07]  /*3420*/  LDSM.16.M88.4 R36, [R225+0x1800] ;  /* 0x00180000e124783b */ /* 0x000f2e0000000200 */
[----:B------:R-:W-:Y:S01]  /*3430*/  HMMA.16816.F32.BF16 R140, R20, R128, R16 ;  /* 0x00000080148c723c */ /* 0x000fe20000041810 */
[----:B------:R-:W5:Y:S07]  /*3440*/  LDSM.16.M88.4 R16, [R229] ;  /* 0x00000000e510783b */ /* 0x000f6e0000000200 */
[C---:B------:R-:W-:Y:S08]  /*3450*/  HMMA.16816.F32.BF16 R132, R8.reuse, R28, R96 ;  /* 0x0000001c0884723c */ /* 0x040ff00000041860 */
[C---:B------:R-:W-:Y:S08]  /*3460*/  HMMA.16816.F32.BF16 R52, R8.reuse, R54, R116 ;  /* 0x000000360834723c */ /* 0x040ff00000041874 */
[----:B------:R-:W-:Y:S01]  /*3470*/  HMMA.16816.F32.BF16 R96, R8, R30, R112 ;  /* 0x0000001e0860723c */ /* 0x000fe20000041870 */
[----:B------:R-:W2:Y:S04]  /*3480*/  LDSM.16.M88.4 R8, [R227+0x6000] ;  /* 0x00600000e308783b */ /* 0x000ea80000000200 */
[----:B------:R-:W2:Y:S03]  /*3490*/  LDSM.16.M88.4 R28, [R220+0xa800] ;  /* 0x00a80000dc1c783b */ /* 0x000ea60000000200 */
[C---:B------:R-:W-:Y:S08]  /*34a0*/  HMMA.16816.F32.BF16 R116, R20.reuse, R72, R60 ;  /* 0x000000481474723c */ /* 0x040ff0000004183c */
[C---:B------:R-:W-:Y:S08]  /*34b0*/  HMMA.16816.F32.BF16 R100, R20.reuse, R74, R56 ;  /* 0x0000004a1464723c */ /* 0x040ff00000041838 */
[C---:B------:R-:W-:Y:S08]  /*34c0*/  HMMA.16816.F32.BF16 R112, R20.reuse, R94, R64 ;  /* 0x0000005e1470723c */ /* 0x040ff00000041840 */
[----:B------:R-:W-:Y:S01]  /*34d0*/  HMMA.16816.F32.BF16 R56, R20, R130, R68 ;  /* 0x000000821438723c */ /* 0x000fe20000041844 */
[----:B------:R-:W2:Y:S04]  /*34e0*/  LDSM.16.M88.4 R20, [R227+0x4000] ;  /* 0x00400000e314783b */ /* 0x000ea80000000200 */
[----:B------:R-:W-:Y:S03]  /*34f0*/  LDSM.16.M88.4 R68, [R220+0xb800] ;  /* 0x00b80000dc44783b */ /* 0x000fe60000000200 */
[C---:B-1----:R-:W-:Y:S08]  /*3500*/  HMMA.16816.F32.BF16 R64, R24.reuse, R72, R88 ;  /* 0x000000481840723c */ /* 0x042ff00000041858 */
[C---:B------:R-:W-:Y:S08]  /*3510*/  HMMA.16816.F32.BF16 R60, R24.reuse, R74, R76 ;  /* 0x0000004a183c723c */ /* 0x040ff0000004184c */
[C---:B------:R-:W-:Y:S08]  /*3520*/  HMMA.16816.F32.BF16 R72, R24.reuse, R80, R120 ;  /* 0x000000501848723c */ /* 0x040ff00000041878 */
[C---:B------:R-:W-:Y:S01]  /*3530*/  HMMA.16816.F32.BF16 R76, R24.reuse, R82, R52 ;  /* 0x00000052184c723c */ /* 0x040fe20000041834 */
[----:B------:R-:W1:Y:S07]  /*3540*/  LDSM.16.M88.4 R52, [R220+0xb000] ;  /* 0x00b00000dc34783b */ /* 0x000e6e0000000200 */
[C---:B------:R-:W-:Y:S08]  /*3550*/  HMMA.16816.F32.BF16 R80, R24.reuse, R92, R104 ;  /* 0x0000005c1850723c */ /* 0x040ff00000041868 */
[C---:B------:R-:W-:Y:S08]  /*3560*/  HMMA.16816.F32.BF16 R84, R24.reuse, R94, R84 ;  /* 0x0000005e1854723c */ /* 0x040ff00000041854 */
[C---:B------:R-:W-:Y:S08]  /*3570*/  HMMA.16816.F32.BF16 R88, R24.reuse, R130, R96 ;  /* 0x000000821858723c */ /* 0x040ff00000041860 */
[----:B------:R-:W-:Y:S08]  /*3580*/  HMMA.16816.F32.BF16 R92, R24, R128, R132 ;  /* 0x00000080185c723c */ /* 0x000ff00000041884 */
[C---:B--2---:R-:W-:Y:S08]  /*3590*/  HMMA.16816.F32.BF16 R96, R12.reuse, R48, R116 ;  /* 0x000000300c60723c */ /* 0x044ff00000041874 */
[C---:B---3--:R-:W-:Y:S08]  /*35a0*/  HMMA.16816.F32.BF16 R104, R12.reuse, R44, R124 ;  /* 0x0000002c0c68723c */ /* 0x048ff0000004187c */
[C---:B------:R-:W-:Y:S08]  /*35b0*/  HMMA.16816.F32.BF16 R100, R12.reuse, R50, R100 ;  /* 0x000000320c64723c */ /* 0x040ff00000041864 */
[C---:B------:R-:W-:Y:S08]  /*35c0*/  HMMA.16816.F32.BF16 R108, R12.reuse, R46, R108 ;  /* 0x0000002e0c6c723c */ /* 0x040ff0000004186c */
[C---:B------:R-:W-:Y:S08]  /*35d0*/  HMMA.16816.F32.BF16 R124, R12.reuse, R40, R136 ;  /* 0x000000280c7c723c */ /* 0x040ff00000041888 */
[C---:B------:R-:W-:Y:S08]  /*35e0*/  HMMA.16816.F32.BF16 R120, R12.reuse, R42, R112 ;  /* 0x0000002a0c78723c */ /* 0x040ff00000041870 */
[C---:B----4-:R-:W-:Y:S08]  /*35f0*/  HMMA.16816.F32.BF16 R128, R12.reuse, R36, R140 ;  /* 0x000000240c80723c */ /* 0x050ff0000004188c */
[----:B------:R-:W-:Y:S08]  /*3600*/  HMMA.16816.F32.BF16 R116, R12, R38, R56 ;  /* 0x000000260c74723c */ /* 0x000ff00000041838 */
[C---:B-----5:R-:W-:Y:S08]  /*3610*/  HMMA.16816.F32.BF16 R12, R16.reuse, R44, R72 ;  /* 0x0000002c100c723c */ /* 0x060ff00000041848 */
[C---:B------:R-:W-:Y:S08]  /*3620*/  HMMA.16816.F32.BF16 R112, R16.reuse, R48, R64 ;  /* 0x000000301070723c */ /* 0x040ff00000041840 */
[----:B------:R-:W-:Y:S08]  /*3630*/  HMMA.16816.F32.BF16 R48, R16, R50, R60 ;  /* 0x000000321030723c */ /* 0x000ff0000004183c */
[C---:B------:R-:W-:Y:S08]  /*3640*/  HMMA.16816.F32.BF16 R60, R8.reuse, R32, R96 ;  /* 0x00000020083c723c */ /* 0x040ff00000041860 */
[-C--:B------:R-:W-:Y:S08]  /*3650*/  HMMA.16816.F32.BF16 R72, R8, R28.reuse, R104 ;  /* 0x0000001c0848723c */ /* 0x080ff00000041868 */
[----:B------:R-:W-:Y:S01]  /*3660*/  HMMA.16816.F32.BF16 R96, R20, R28, R12 ;  /* 0x0000001c1460723c */ /* 0x000fe2000004180c */
[----:B------:R-:W-:Y:S06]  /*3670*/  LDSM.16.M88.4 R12, [R228+0x4000] ;  /* 0x00400000e40c783b */ /* 0x000fec0000000200 */
[----:B------:R-:W-:Y:S01]  /*3680*/  IMAD.SHL.U32 R28, R198, 0x2, RZ ;  /* 0x00000002c61c7824 */ /* 0x000fe200078e00ff */
[----:B------:R-:W-:Y:S04]  /*3690*/  HMMA.16816.F32.BF16 R44, R16, R46, R76 ;  /* 0x0000002e102c723c */ /* 0x000fe8000004184c */
[----:B------:R-:W-:-:S04]  /*36a0*/  LOP3.LUT R28, R28, 0x6, RZ, 0xc0, !PT ;  /* 0x000000061c1c7812 */ /* 0x000fc800078ec0ff */
[----:B------:R-:W-:Y:S01]  /*36b0*/  HMMA.16816.F32.BF16 R24, R16, R40, R80 ;  /* 0x000000281018723c */ /* 0x000fe20000041850 */
[----:B------:R-:W-:-:S04]  /*36c0*/  IMAD R28, R3, 0x40, R28 ;  /* 0x00000040031c7824 */ /* 0x000fc800078e021c */
[----:B------:R-:W-:Y:S01]  /*36d0*/  IMAD.IADD R3, R2, 0x1, -R28 ;  /* 0x0000000102037824 */ /* 0x000fe200078e0a1c */
[C---:B------:R-:W-:Y:S02]  /*36e0*/  IADD3 R140, R28.reuse, 0x1, RZ ;  /* 0x000000011c8c7810 */ /* 0x040fe40007ffe0ff */
[----:B------:R-:W-:Y:S01]  /*36f0*/  IADD3 R138, R28, 0x8, RZ ;  /* 0x000000081c8a7810 */ /* 0x000fe20007ffe0ff */
[----:B------:R-:W-:Y:S01]  /*3700*/  HMMA.16816.F32.BF16 R56, R16, R36, R92 ;  /* 0x000000241038723c */ /* 0x000fe2000004185c */
[----:B------:R-:W-:Y:S01]  /*3710*/  IABS R5, R3 ;  /* 0x0000000300057213 */ /* 0x000fe20000000000 */
[----:B------:R-:W-:Y:S01]  /*3720*/  IMAD.IADD R3, R2, 0x1, -R140 ;  /* 0x0000000102037824 */ /* 0x000fe200078e0a8c */
[----:B------:R-:W-:Y:S01]  /*3730*/  IADD3 R137, R28, 0x9, RZ ;  /* 0x000000091c897810 */ /* 0x000fe20007ffe0ff */
[----:B------:R-:W-:Y:S01]  /*3740*/  IMAD.IADD R6, R2, 0x1, -R138 ;  /* 0x0000000102067824 */ /* 0x000fe200078e0a8a */
[----:B------:R2:W-:Y:S01]  /*3750*/  I2F R146, R5 ;  /* 0x0000000500927306 */ /* 0x0005e20000201400 */
[----:B------:R-:W-:-:S02]  /*3760*/  IADD3 R136, R28, 0x10, RZ ;  /* 0x000000101c887810 */ /* 0x000fc40007ffe0ff */
[----:B------:R-:W-:Y:S01]  /*3770*/  IABS R3, R3 ;  /* 0x0000000300037213 */ /* 0x000fe20000000000 */
[C---:B------:R-:W-:Y:S01]  /*3780*/  HMMA.16816.F32.BF16 R40, R16.reuse, R42, R84 ;  /* 0x0000002a1028723c */ /* 0x040fe20000041854 */
[C---:B------:R-:W-:Y:S02]  /*3790*/  IADD3 R29, R28.reuse, 0x18, RZ ;  /* 0x000000181c1d7810 */ /* 0x040fe40007ffe0ff */
[C---:B------:R-:W-:Y:S02]  /*37a0*/  IADD3 R139, R28.reuse, 0x20, RZ ;  /* 0x000000201c8b7810 */ /* 0x040fe40007ffe0ff */
[C---:B------:R-:W-:Y:S02]  /*37b0*/  IADD3 R141, R28.reuse, 0x21, RZ ;  /* 0x000000211c8d7810 */ /* 0x040fe40007ffe0ff */
[C---:B------:R-:W-:Y:S01]  /*37c0*/  IADD3 R142, R28.reuse, 0x28, RZ ;  /* 0x000000281c8e7810 */ /* 0x040fe20007ffe0ff */
[----:B------:R-:W-:Y:S01]  /*37d0*/  HMMA.16816.F32.BF16 R36, R16, R38, R88 ;  /* 0x000000261024723c */ /* 0x000fe20000041858 */
[----:B------:R-:W-:Y:S01]  /*37e0*/  LDSM.16.M88.4 R16, [R231+0x2000] ;  /* 0x00200000e710783b */ /* 0x000fe20000000200 */
[----:B------:R-:W-:Y:S01]  /*37f0*/  IADD3 R143, R28, 0x29, RZ ;  /* 0x000000291c8f7810 */ /* 0x000fe20007ffe0ff */
[----:B--2---:R-:W-:Y:S01]  /*3800*/  IMAD.MOV.U32 R5, RZ, RZ, R3 ;  /* 0x000000ffff057224 */ /* 0x004fe200078e0003 */
[----:B------:R-:W-:Y:S01]  /*3810*/  IABS R3, R6 ;  /* 0x0000000600037213 */ /* 0x000fe20000000000 */
[----:B------:R-:W-:Y:S01]  /*3820*/  IMAD.IADD R6, R2, 0x1, -R137 ;  /* 0x0000000102067824 */ /* 0x000fe200078e0a89 */
[C---:B------:R-:W-:Y:S01]  /*3830*/  IADD3 R145, R28.reuse, 0x30, RZ ;  /* 0x000000301c917810 */ /* 0x040fe20007ffe0ff */
[----:B------:R2:W3:Y:S01]  /*3840*/  I2F R147, R5 ;  /* 0x0000000500937306 */ /* 0x0004e20000201400 */
[----:B------:R-:W-:Y:S01]  /*3850*/  HMMA.16816.F32.BF16 R76, R8, R30, R108 ;  /* 0x0000001e084c723c */ /* 0x000fe2000004186c */
[----:B------:R-:W-:-:S02]  /*3860*/  IADD3 R154, R28, 0x31, RZ ;  /* 0x000000311c9a7810 */ /* 0x000fc40007ffe0ff */
[C---:B------:R-:W-:Y:S02]  /*3870*/  IADD3 R153, R28.reuse, 0x38, RZ ;  /* 0x000000381c997810 */ /* 0x040fe40007ffe0ff */
[C---:B------:R-:W-:Y:S02]  /*3880*/  IADD3 R152, R28.reuse, 0x39, RZ ;  /* 0x000000391c987810 */ /* 0x040fe40007ffe0ff */
[----:B------:R-:W-:Y:S01]  /*3890*/  ISETP.GE.AND P2, PT, R28, UR10, PT ;  /* 0x0000000a1c007c0c */ /* 0x000fe2000bf46270 */
[----:B------:R-:W-:Y:S01]  /*38a0*/  HMMA.16816.F32.BF16 R44, R20, R30, R44 ;  /* 0x0000001e142c723c */ /* 0x000fe2000004182c */
[----:B------:R-:W-:Y:S01]  /*38b0*/  ISETP.GE.AND P1, PT, R140, UR10, PT ;  /* 0x0000000a8c007c0c */ /* 0x000fe2000bf26270 */
[----:B------:R-:W-:Y:S01]  /*38c0*/  IMAD.IADD R7, R2, 0x1, -R152 ;  /* 0x0000000102077824 */ /* 0x000fe200078e0a98 */
[----:B------:R-:W-:Y:S02]  /*38d0*/  ISETP.GE.AND P0, PT, R138, UR10, PT ;  /* 0x0000000a8a007c0c */ /* 0x000fe4000bf06270 */
[----:B------:R-:W-:Y:S01]  /*38e0*/  ISETP.GE.AND P6, PT, R137, UR10, PT ;  /* 0x0000000a89007c0c */ /* 0x000fe2000bfc6270 */
[----:B--2---:R-:W-:Y:S01]  /*38f0*/  IMAD.MOV.U32 R5, RZ, RZ, R3 ;  /* 0x000000ffff057224 */ /* 0x004fe200078e0003 */
[----:B------:R-:W-:Y:S01]  /*3900*/  IABS R3, R6 ;  /* 0x0000000600037213 */ /* 0x000fe20000000000 */
[----:B------:R-:W-:Y:S01]  /*3910*/  IMAD.IADD R6, R2, 0x1, -R136 ;  /* 0x0000000102067824 */ /* 0x000fe200078e0a88 */
[C---:B------:R-:W-:Y:S01]  /*3920*/  IADD3 R30, R28.reuse, 0x11, RZ ;  /* 0x000000111c1e7810 */ /* 0x040fe20007ffe0ff */
[----:B------:R2:W-:Y:S01]  /*3930*/  I2F R155, R5 ;  /* 0x00000005009b7306 */ /* 0x0005e20000201400 */
[----:B------:R-:W-:Y:S01]  /*3940*/  HMMA.16816.F32.BF16 R64, R8, R34, R100 ;  /* 0x000000220840723c */ /* 0x000fe20000041864 */
[----:B------:R-:W-:-:S02]  /*3950*/  IADD3 R31, R28, 0x19, RZ ;  /* 0x000000191c1f7810 */ /* 0x000fc40007ffe0ff */
[----:B------:R-:W-:Y:S02]  /*3960*/  ISETP.GE.AND P5, PT, R136, UR10, PT ;  /* 0x0000000a88007c0c */ /* 0x000fe4000bfa6270 */
[----:B------:R-:W-:Y:S02]  /*3970*/  ISETP.GE.AND P4, PT, R30, UR10, PT ;  /* 0x0000000a1e007c0c */ /* 0x000fe4000bf86270 */
[----:B------:R-:W-:Y:S01]  /*3980*/  ISETP.GE.AND P3, PT, R29, UR10, PT ;  /* 0x0000000a1d007c0c */ /* 0x000fe2000bf66270 */
[----:B-1----:R-:W-:Y:S01]  /*3990*/  HMMA.16816.F32.BF16 R80, R8, R52, R124 ;  /* 0x000000340850723c */ /* 0x002fe2000004187c */
[----:B--2---:R-:W-:Y:S01]  /*39a0*/  IMAD.MOV.U32 R5, RZ, RZ, R3 ;  /* 0x000000ffff057224 */ /* 0x004fe200078e0003 */
[----:B------:R-:W-:Y:S01]  /*39b0*/  IABS R3, R6 ;  /* 0x0000000600037213 */ /* 0x000fe20000000000 */
[----:B------:R-:W-:-:S05]  /*39c0*/  IMAD.IADD R6, R2, 0x1, -R30 ;  /* 0x0000000102067824 */ /* 0x000fca00078e0a1e */
[C---:B------:R-:W-:Y:S01]  /*39d0*/  HMMA.16816.F32.BF16 R84, R8.reuse, R54, R120 ;  /* 0x000000360854723c */ /* 0x040fe20000041878 */
[----:B------:R1:W-:Y:S07]  /*39e0*/  I2F R164, R5 ;  /* 0x0000000500a47306 */ /* 0x0003ee0000201400 */
[C---:B------:R-:W-:Y:S08]  /*39f0*/  HMMA.16816.F32.BF16 R88, R8.reuse, R68, R128 ;  /* 0x000000440858723c */ /* 0x040ff00000041880 */
[----:B------:R-:W-:Y:S01]  /*3a00*/  HMMA.16816.F32.BF16 R92, R8, R70, R116 ;  /* 0x00000046085c723c */ /* 0x000fe20000041874 */
[----:B-1----:R-:W-:Y:S01]  /*3a10*/  IMAD.MOV.U32 R5, RZ, RZ, R3 ;  /* 0x000000ffff057224 */ /* 0x002fe200078e0003 */
[----:B------:R-:W-:Y:S01]  /*3a20*/  IABS R3, R6 ;  /* 0x0000000600037213 */ /* 0x000fe20000000000 */
[----:B------:R-:W1:Y:S01]  /*3a30*/  LDSM.16.M88.4 R8, [R228+0x6000] ;  /* 0x00600000e408783b */ /* 0x000e620000000200 */
[C---:B------:R-:W-:Y:S01]  /*3a40*/  IMAD.IADD R6, R2.reuse, 0x1, -R29 ;  /* 0x0000000102067824 */ /* 0x040fe200078e0a1d */
[----:B------:R2:W-:Y:S03]  /*3a50*/  I2F R171, R5 ;  /* 0x0000000500ab7306 */ /* 0x0005e60000201400 */
[C---:B------:R-:W-:Y:S01]  /*3a60*/  HMMA.16816.F32.BF16 R100, R20.reuse, R52, R24 ;  /* 0x000000341464723c */ /* 0x040fe20000041818 */
[----:B------:R-:W4:Y:S07]  /*3a70*/  LDSM.16.M88.4 R24, [R231+0x2800] ;  /* 0x00280000e718783b */ /* 0x000f2e0000000200 */
[----:B------:R-:W-:Y:S01]  /*3a80*/  HMMA.16816.F32.BF16 R112, R20, R32, R112 ;  /* 0x000000201470723c */ /* 0x000fe20000041870 */
[----:B--2---:R-:W-:Y:S01]  /*3a90*/  IMAD.MOV.U32 R5, RZ, RZ, R3 ;  /* 0x000000ffff057224 */ /* 0x004fe200078e0003 */
[----:B------:R-:W-:Y:S01]  /*3aa0*/  IABS R3, R6 ;  /* 0x0000000600037213 */ /* 0x000fe20000000000 */
[----:B------:R-:W-:-:S05]  /*3ab0*/  IMAD.IADD R6, R2, 0x1, -R31 ;  /* 0x0000000102067824 */ /* 0x000fca00078e0a1f */
[C---:B------:R-:W-:Y:S01]  /*3ac0*/  HMMA.16816.F32.BF16 R48, R20.reuse, R34, R48 ;  /* 0x000000221430723c */ /* 0x040fe20000041830 */
[----:B------:R-:W2:Y:S01]  /*3ad0*/  LDSM.16.M88.4 R32, [R231+0x3000] ;  /* 0x00300000e720783b */ /* 0x000ea20000000200 */
[----:B------:R5:W1:Y:S06]  /*3ae0*/  I2F R181, R5 ;  /* 0x0000000500b57306 */ /* 0x000a6c0000201400 */
[C---:B------:R-:W-:Y:S01]  /*3af0*/  HMMA.16816.F32.BF16 R116, R20.reuse, R54, R40 ;  /* 0x000000361474723c */ /* 0x040fe20000041828 */
[----:B------:R-:W-:Y:S07]  /*3b00*/  LDSM.16.M88.4 R40, [R226+0xa000] ;  /* 0x00a00000e228783b */ /* 0x000fee0000000200 */
[----:B------:R-:W-:Y:S01]  /*3b10*/  HMMA.16816.F32.BF16 R104, R20, R68, R56 ;  /* 0x000000441468723c */ /* 0x000fe20000041838 */
[----:B-----5:R-:W-:Y:S01]  /*3b20*/  IMAD.MOV.U32 R5, RZ, RZ, R3 ;  /* 0x000000ffff057224 */ /* 0x020fe200078e0003 */
[----:B------:R-:W-:Y:S01]  /*3b30*/  IABS R3, R6 ;  /* 0x0000000600037213 */ /* 0x000fe20000000000 */
[----:B------:R-:W-:-:S02]  /*3b40*/  IMAD.IADD R6, R2, 0x1, -R142 ;  /* 0x0000000102067824 */ /* 0x000fc400078e0a8e */
[----:B------:R5:W-:Y:S03]  /*3b50*/  I2F R190, R5 ;  /* 0x0000000500be7306 */ /* 0x000be60000201400 */
[----:B------:R-:W-:Y:S01]  /*3b60*/  HMMA.16816.F32.BF16 R108, R20, R70, R36 ;  /* 0x00000046146c723c */ /* 0x000fe20000041824 */
[----:B------:R-:W2:Y:S04]  /*3b70*/  LDSM.16.M88.4 R20, [R231+0x3800] ;  /* 0x00380000e714783b */ /* 0x000ea80000000200 */
[----:B------:R-:W-:Y:S01]  /*3b80*/  LDSM.16.M88.4 R36, [R226+0xa800] ;  /* 0x00a80000e224783b */ /* 0x000fe20000000200 */
[----:B------:R3:W-:Y:S02]  /*3b90*/  I2F R188, R3 ;  /* 0x0000000300bc7306 */ /* 0x0007e40000201400 */
[----:B-1----:R-:W-:Y:S01]  /*3ba0*/  HMMA.16816.F32.BF16 R128, R8, R16, R60 ;  /* 0x000000100880723c */ /* 0x002fe2000004183c */
[----:B-----5:R-:W-:-:S07]  /*3bb0*/  IMAD.IADD R5, R2, 0x1, -R139 ;  /* 0x0000000102057824 */ /* 0x020fce00078e0a8b */
[----:B----4-:R-:W-:Y:S01]  /*3bc0*/  HMMA.16816.F32.BF16 R124, R8, R24, R72 ;  /* 0x00000018087c723c */ /* 0x010fe20000041848 */
[----:B------:R-:W-:Y:S01]  /*3bd0*/  IABS R5, R5 ;  /* 0x0000000500057213 */ /* 0x000fe20000000000 */
[----:B---3--:R-:W-:-:S03]  /*3be0*/  IMAD.IADD R3, R2, 0x1, -R141 ;  /* 0x0000000102037824 */ /* 0x008fc600078e0a8d */
[----:B------:R1:W-:Y:S03]  /*3bf0*/  I2F R182, R5 ;  /* 0x0000000500b67306 */ /* 0x0003e60000201400 */
[----:B------:R-:W-:Y:S01]  /*3c00*/  HMMA.16816.F32.BF16 R132, R8, R18, R64 ;  /* 0x000000120884723c */ /* 0x000fe20000041840 */
[----:B------:R-:W-:-:S07]  /*3c10*/  IABS R3, R3 ;  /* 0x0000000300037213 */ /* 0x000fce0000000000 */
[----:B------:R-:W-:Y:S01]  /*3c20*/  HMMA.16816.F32.BF16 R120, R8, R26, R76 ;  /* 0x0000001a0878723c */ /* 0x000fe2000004184c */
[----:B-1----:R-:W-:Y:S01]  /*3c30*/  IMAD.MOV.U32 R5, RZ, RZ, R3 ;  /* 0x000000ffff057224 */ /* 0x002fe200078e0003 */
[----:B------:R-:W-:Y:S01]  /*3c40*/  IABS R3, R6 ;  /* 0x0000000600037213 */ /* 0x000fe20000000000 */
[----:B------:R-:W-:-:S05]  /*3c50*/  IMAD.IADD R6, R2, 0x1, -R143 ;  /* 0x0000000102067824 */ /* 0x000fca00078e0a8f */
[C---:B--2---:R-:W-:Y:S01]  /*3c60*/  HMMA.16816.F32.BF16 R72, R8.reuse, R32, R80 ;  /* 0x000000200848723c */ /* 0x044fe20000041850 */
[----:B------:R1:W-:Y:S07]  /*3c70*/  I2F R195, R5 ;  /* 0x0000000500c37306 */ /* 0x0003ee0000201400 */
[C---:B------:R-:W-:Y:S08]  /*3c80*/  HMMA.16816.F32.BF16 R68, R8.reuse, R34, R84 ;  /* 0x000000220844723c */ /* 0x040ff00000041854 */
[----:B------:R-:W-:Y:S01]  /*3c90*/  HMMA.16816.F32.BF16 R60, R8, R20, R88 ;  /* 0x00000014083c723c */ /* 0x000fe20000041858 */
[----:B-1----:R-:W-:Y:S01]  /*3ca0*/  IMAD.MOV.U32 R5, RZ, RZ, R3 ;  /* 0x000000ffff057224 */ /* 0x002fe200078e0003 */
[----:B------:R-:W-:Y:S01]  /*3cb0*/  IABS R3, R6 ;  /* 0x0000000600037213 */ /* 0x000fe20000000000 */
[----:B------:R-:W-:-:S02]  /*3cc0*/  IMAD.IADD R6, R2, 0x1, -R145 ;  /* 0x0000000102067824 */ /* 0x000fc400078e0a91 */
[----:B------:R1:W-:Y:S03]  /*3cd0*/  I2F R194, R5 ;  /* 0x0000000500c27306 */ /* 0x0003e60000201400 */
[----:B------:R-:W-:Y:S01]  /*3ce0*/  HMMA.16816.F32.BF16 R56, R8, R22, R92 ;  /* 0x000000160838723c */ /* 0x000fe2000004185c */
[----:B------:R-:W2:Y:S07]  /*3cf0*/  LDSM.16.M88.4 R8, [R230+0x6000] ;  /* 0x00600000e608783b */ /* 0x000eae0000000200 */
[----:B------:R-:W-:Y:S01]  /*3d00*/  HMMA.16816.F32.BF16 R52, R12, R16, R112 ;  /* 0x000000100c34723c */ /* 0x000fe20000041870 */
[----:B-1----:R-:W-:Y:S01]  /*3d10*/  IMAD.MOV.U32 R5, RZ, RZ, R3 ;  /* 0x000000ffff057224 */ /* 0x002fe200078e0003 */
[----:B------:R-:W-:Y:S01]  /*3d20*/  IABS R3, R6 ;  /* 0x0000000600037213 */ /* 0x000fe20000000000 */
[----:B------:R-:W-:-:S05]  /*3d30*/  IMAD.IADD R6, R2, 0x1, -R154 ;  /* 0x0000000102067824 */ /* 0x000fca00078e0a9a */
[C---:B------:R-:W-:Y:S01]  /*3d40*/  HMMA.16816.F32.BF16 R48, R12.reuse, R18, R48 ;  /* 0x000000120c30723c */ /* 0x040fe20000041830 */
[----:B------:R1:W-:Y:S07]  /*3d50*/  I2F R193, R5 ;  /* 0x0000000500c17306 */ /* 0x0003ee0000201400 */
[C---:B------:R-:W-:Y:S08]  /*3d60*/  HMMA.16816.F32.BF16 R64, R12.reuse, R24, R96 ;  /* 0x000000180c40723c */ /* 0x040ff00000041860 */
[C---:B------:R-:W-:Y:S01]  /*3d70*/  HMMA.16816.F32.BF16 R76, R12.reuse, R26, R44 ;  /* 0x0000001a0c4c723c */ /* 0x040fe2000004182c */
[----:B-1----:R-:W-:Y:S01]  /*3d80*/  IMAD.MOV.U32 R5, RZ, RZ, R3 ;  /* 0x000000ffff057224 */ /* 0x002fe200078e0003 */
[----:B------:R-:W-:Y:S01]  /*3d90*/  IABS R3, R6 ;  /* 0x0000000600037213 */ /* 0x000fe20000000000 */
[----:B------:R-:W-:Y:S01]  /*3da0*/  IMAD.IADD R6, R2, 0x1, -R153 ;  /* 0x0000000102067824 */ /* 0x000fe200078e0a99 */
[----:B------:R-:W1:Y:S01]  /*3db0*/  LDSM.16.M88.4 R44, [R226+0xb000] ;  /* 0x00b00000e22c783b */ /* 0x000e620000000200 */
[----:B------:R3:W-:Y:S03]  /*3dc0*/  I2F R192, R5 ;  /* 0x0000000500c07306 */ /* 0x0007e60000201400 */
[C---:B------:R-:W-:Y:S01]  /*3dd0*/  HMMA.16816.F32.BF16 R80, R12.reuse, R32, R100 ;  /* 0x000000200c50723c */ /* 0x040fe20000041864 */
[----:B------:R-:W-:Y:S07]  /*3de0*/  LDSM.16.M88.4 R24, [R225+0x2000] ;  /* 0x00200000e118783b */ /* 0x000fee0000000200 */
[----:B------:R-:W-:Y:S01]  /*3df0*/  HMMA.16816.F32.BF16 R84, R12, R34, R116 ;  /* 0x000000220c54723c */ /* 0x000fe20000041874 */
[----:B------:R-:W4:Y:S01]  /*3e00*/  LDSM.16.M88.4 R32, [R226+0xb800] ;  /* 0x00b80000e220783b */ /* 0x000f220000000200 */
[----:B---3--:R-:W-:Y:S01]  /*3e10*/  IMAD.MOV.U32 R5, RZ, RZ, R3 ;  /* 0x000000ffff057224 */ /* 0x008fe200078e0003 */
[----:B------:R-:W-:-:S05]  /*3e20*/  IABS R3, R6 ;  /* 0x0000000600037213 */ /* 0x000fca0000000000 */
[----:B------:R-:W-:Y:S01]  /*3e30*/  HMMA.16816.F32.BF16 R92, R12, R20, R104 ;  /* 0x000000140c5c723c */ /* 0x000fe20000041868 */
[----:B------:R3:W-:Y:S01]  /*3e40*/  I2F R191, R5 ;  /* 0x0000000500bf7306 */ /* 0x0007e20000201400 */
[----:B------:R-:W-:Y:S01]  /*3e50*/  IMAD.MOV.U32 R6, RZ, RZ, R3 ;  /* 0x000000ffff067224 */ /* 0x000fe200078e0003 */
[----:B------:R-:W-:-:S05]  /*3e60*/  IABS R3, R7 ;  /* 0x0000000700037213 */ /* 0x000fca0000000000 */
[----:B------:R-:W-:Y:S01]  /*3e70*/  HMMA.16816.F32.BF16 R88, R12, R22, R108 ;  /* 0x000000160c58723c */ /* 0x000fe2000004186c */
[----:B------:R5:W-:Y:S01]  /*3e80*/  I2F R189, R6 ;  /* 0x0000000600bd7306 */ /* 0x000be20000201400 */
[----:B------:R-:W-:Y:S06]  /*3e90*/  LDSM.16.M88.4 R20, [R229+0x6000] ;  /* 0x00600000e514783b */ /* 0x000fec0000000200 */
[----:B--2---:R-:W-:Y:S01]  /*3ea0*/  HMMA.16816.F32.BF16 R96, R8, R40, R128 ;  /* 0x000000280860723c */ /* 0x004fe20000041880 */
[----:B---3--:R-:W-:-:S05]  /*3eb0*/  IADD3 R5, R2, 0x8, RZ ;  /* 0x0000000802057810 */ /* 0x008fca0007ffe0ff */
[----:B------:R-:W-:Y:S02]  /*3ec0*/  IMAD.IADD R7, R5, 0x1, -R28 ;  /* 0x0000000105077824 */ /* 0x000fe400078e0a1c */
[C---:B------:R-:W-:Y:S01]  /*3ed0*/  HMMA.16816.F32.BF16 R148, R8.reuse, R36, R124 ;  /* 0x000000240894723c */ /* 0x040fe2000004187c */
[----:B-----5:R-:W-:Y:S01]  /*3ee0*/  IMAD.MOV.U32 R6, RZ, RZ, R3 ;  /* 0x000000ffff067224 */ /* 0x020fe200078e0003 */
[C---:B------:R-:W-:Y:S02]  /*3ef0*/  IADD3 R3, R2.reuse, 0x40, RZ ;  /* 0x0000004002037810 */ /* 0x040fe40007ffe0ff */
[----:B------:R-:W-:Y:S01]  /*3f00*/  IADD3 R2, R2, 0x48, RZ ;  /* 0x0000004802027810 */ /* 0x000fe20007ffe0ff */
[----:B------:R2:W-:Y:S01]  /*3f10*/  I2F R183, R6 ;  /* 0x0000000600b77306 */ /* 0x0005e20000201400 */
[----:B------:R-:W-:Y:S01]  /*3f20*/  IABS R7, R7 ;  /* 0x0000000700077213 */ /* 0x000fe20000000000 */
[----:B------:R-:W-:Y:S01]  /*3f30*/  IMAD.IADD R16, R3, 0x1, -R140 ;  /* 0x0000000103107824 */ /* 0x000fe200078e0a8c */
[----:B------:R-:W-:Y:S01]  /*3f40*/  HMMA.16816.F32.BF16 R156, R8, R38, R120 ;  /* 0x00000026089c723c */ /* 0x000fe20000041878 */
[----:B------:R-:W-:-:S04]  /*3f50*/  IMAD.IADD R12, R2, 0x1, -R28 ;  /* 0x00000001020c7824 */ /* 0x000fc800078e0a1c */
[----:B------:R3:W-:Y:S03]  /*3f60*/  I2F R144, R7 ;  /* 0x0000000700907306 */ /* 0x0007e60000201400 */
[----:B------:R-:W-:Y:S01]  /*3f70*/  HMMA.16816.F32.BF16 R132, R8, R42, R132 ;  /* 0x0000002a0884723c */ /* 0x000fe20000041884 */
[----:B--2---:R-:W-:-:S07]  /*3f80*/  IMAD.IADD R6, R3, 0x1, -R28 ;  /* 0x0000000103067824 */ /* 0x004fce00078e0a1c */
[----:B-1----:R-:W-:Y:S01]  /*3f90*/  HMMA.16816.F32.BF16 R160, R8, R44, R72 ;  /* 0x0000002c08a0723c */ /* 0x002fe20000041848 */
[----:B------:R-:W-:-:S05]  /*3fa0*/  IABS R6, R6 ;  /* 0x0000000600067213 */ /* 0x000fca0000000000 */
[----:B---3--:R-:W-:Y:S01]  /*3fb0*/  IMAD.MOV.U32 R7, RZ, RZ, R6 ;  /* 0x000000ffff077224 */ /* 0x008fe200078e0006 */
[----:B------:R-:W-:Y:S01]  /*3fc0*/  IABS R6, R12 ;  /* 0x0000000c00067213 */ /* 0x000fe20000000000 */
[----:B------:R-:W-:Y:S01]  /*3fd0*/  IMAD.IADD R12, R5, 0x1, -R140 ;  /* 0x00000001050c7824 */ /* 0x000fe200078e0a8c */
[C---:B------:R-:W-:Y:S01]  /*3fe0*/  HMMA.16816.F32.BF16 R172, R8.reuse, R46, R68 ;  /* 0x0000002e08ac723c */ /* 0x040fe20000041844 */
[----:B------:R1:W2:Y:S07]  /*3ff0*/  I2F R128, R7 ;  /* 0x0000000700807306 */ /* 0x0002ae0000201400 */
[C---:B----4-:R-:W-:Y:S08]  /*4000*/  HMMA.16816.F32.BF16 R176, R8.reuse, R32, R60 ;  /* 0x0000002008b0723c */ /* 0x050ff0000004183c */
[----:B------:R-:W-:Y:S01]  /*4010*/  HMMA.16816.F32.BF16 R184, R8, R34, R56 ;  /* 0x0000002208b8723c */ /* 0x000fe20000041838 */
[----:B-1----:R-:W-:Y:S01]  /*4020*/  IMAD.MOV.U32 R7, RZ, RZ, R6 ;  /* 0x000000ffff077224 */ /* 0x002fe200078e0006 */
[----:B------:R-:W-:-:S02]  /*4030*/  IABS R6, R12 ;  /* 0x0000000c00067213 */ /* 0x000fc40000000000 */
[----:B------:R-:W1:Y:S01]  /*4040*/  LDSM.16.M88.4 R12, [R230+0x4000] ;  /* 0x00400000e60c783b */ /* 0x000e620000000200 */
[----:B------:R3:W-:Y:S02]  /*4050*/  I2F R117, R7 ;  /* 0x0000000700757306 */ /* 0x0007e40000201400 */
[----:B------:R-:W-:Y:S02]  /*4060*/  IMAD.IADD R8, R3, 0x1, -R137 ;  /* 0x0000000103087824 */ /* 0x000fe400078e0a89 */
[----:B---3--:R-:W-:Y:S01]  /*4070*/  IMAD.MOV.U32 R7, RZ, RZ, R6 ;  /* 0x000000ffff077224 */ /* 0x008fe200078e0006 */
[----:B------:R-:W-:Y:S01]  /*4080*/  IABS R6, R16 ;  /* 0x0000001000067213 */ /* 0x000fe20000000000 */
[----:B------:R-:W-:Y:S02]  /*4090*/  IMAD.IADD R16, R2, 0x1, -R140 ;  /* 0x0000000102107824 */ /* 0x000fe400078e0a8c */
[----:B------:R3:W-:Y:S02]  /*40a0*/  I2F R124, R7 ;  /* 0x00000007007c7306 */ /* 0x0007e40000201400 */
[----:B---3--:R-:W-:Y:S01]  /*40b0*/  IMAD.MOV.U32 R7, RZ, RZ, R6 ;  /* 0x000000ffff077224 */ /* 0x008fe200078e0006 */
[----:B------:R-:W-:Y:S01]  /*40c0*/  IABS R6, R16 ;  /* 0x0000001000067213 */ /* 0x000fe20000000000 */
[----:B------:R-:W-:Y:S01]  /*40d0*/  IMAD.IADD R16, R5, 0x1, -R138 ;  /* 0x0000000105107824 */ /* 0x000fe200078e0a8a */
[C---:B-1----:R-:W-:Y:S03]  /*40e0*/  HMMA.16816.F32.BF16 R72, R12.reuse, R40, R52 ;  /* 0x000000280c48723c */ /* 0x042fe60000041834 */
[----:B------:R1:W3:Y:S05]  /*40f0*/  I2F R119, R7 ;  /* 0x0000000700777306 */ /* 0x0002ea0000201400 */
[C---:B------:R-:W-:Y:S01]  /*4100*/  HMMA.16816.F32.BF16 R68, R12.reuse, R42, R48 ;  /* 0x0000002a0c44723c */ /* 0x040fe20000041830 */
[----:B------:R-:W-:Y:S07]  /*4110*/  LDSM.16.M88.4 R48, [R225+0x3000] ;  /* 0x00300000e130783b */ /* 0x000fee0000000200 */
[----:B------:R-:W-:Y:S01]  /*4120*/  HMMA.16816.F32.BF16 R64, R12, R36, R64 ;  /* 0x000000240c40723c */ /* 0x000fe20000041840 */
[----:B-1----:R-:W-:Y:S01]  /*4130*/  IMAD.MOV.U32 R7, RZ, RZ, R6 ;  /* 0x000000ffff077224 */ /* 0x002fe200078e0006 */
[----:B------:R-:W-:Y:S01]  /*4140*/  IABS R6, R16 ;  /* 0x0000001000067213 */ /* 0x000fe20000000000 */
[----:B------:R-:W-:-:S02]  /*4150*/  IMAD.IADD R16, R3, 0x1, -R138 ;  /* 0x0000000103107824 */ /* 0x000fc400078e0a8a */
[----:B------:R1:W-:Y:S03]  /*4160*/  I2F R116, R7 ;  /* 0x0000000700747306 */ /* 0x0003e60000201400 */
[C---:B------:R-:W-:Y:S01]  /*4170*/  HMMA.16816.F32.BF16 R60, R12.reuse, R38, R76 ;  /* 0x000000260c3c723c */ /* 0x040fe2000004184c */
[----:B------:R-:W-:Y:S07]  /*4180*/  LDSM.16.M88.4 R36, [R225+0x2800] ;  /* 0x00280000e124783b */ /* 0x000fee0000000200 */
[----:B------:R-:W-:Y:S01]  /*4190*/  HMMA.16816.F32.BF16 R56, R12, R44, R80 ;  /* 0x0000002c0c38723c */ /* 0x000fe20000041850 */
[----:B-1----:R-:W-:Y:S01]  /*41a0*/  IMAD.MOV.U32 R7, RZ, RZ, R6 ;  /* 0x000000ffff077224 */ /* 0x002fe200078e0006 */
[----:B------:R-:W-:Y:S01]  /*41b0*/  IABS R6, R16 ;  /* 0x0000001000067213 */ /* 0x000fe20000000000 */
[----:B------:R-:W-:-:S05]  /*41c0*/  IMAD.IADD R16, R5, 0x1, -R30 ;  /* 0x0000000105107824 */ /* 0x000fca00078e0a1e */
[C---:B------:R-:W-:Y:S01]  /*41d0*/  HMMA.16816.F32.BF16 R40, R12.reuse, R32, R92 ;  /* 0x000000200c28723c */ /* 0x040fe2000004185c */
[----:B------:R1:W-:Y:S07]  /*41e0*/  I2F R120, R7 ;  /* 0x0000000700787306 */ /* 0x0003ee0000201400 */
[C---:B------:R-:W-:Y:S01]  /*41f0*/  HMMA.16816.F32.BF16 R44, R12.reuse, R46, R84 ;  /* 0x0000002e0c2c723c */ /* 0x040fe20000041854 */
[----:B------:R4:W-:Y:S07]  /*4200*/  I2F R118, R6 ;  /* 0x0000000600767306 */ /* 0x0009ee0000201400 */
[----:B------:R-:W-:Y:S01]  /*4210*/  HMMA.16816.F32.BF16 R32, R12, R34, R88 ;  /* 0x000000220c20723c */ /* 0x000fe20000041858 */
[----:B-1----:R-:W-:-:S05]  /*4220*/  IMAD.IADD R7, R2, 0x1, -R138 ;  /* 0x0000000102077824 */ /* 0x002fca00078e0a8a */
[----:B------:R-:W-:Y:S01]  /*4230*/  IABS R7, R7 ;  /* 0x0000000700077213 */ /* 0x000fe20000000000 */
[C---:B------:R-:W-:Y:S01]  /*4240*/  IMAD.IADD R12, R5.reuse, 0x1, -R29 ;  /* 0x00000001050c7824 */ /* 0x040fe200078e0a1d */
[----:B------:R-:W-:Y:S01]  /*4250*/  HMMA.16816.F32.BF16 R52, R20, R24, R96 ;  /* 0x000000181434723c */ /* 0x000fe20000041860 */
[----:B----4-:R-:W-:Y:S01]  /*4260*/  IMAD.IADD R6, R5, 0x1, -R137 ;  /* 0x0000000105067824 */ /* 0x010fe200078e0a89 */
[----:B------:R1:W-:Y:S04]  /*4270*/  I2F R106, R7 ;  /* 0x00000007006a7306 */ /* 0x0003e80000201400 */
[----:B------:R-:W-:-:S05]  /*4280*/  IABS R6, R6 ;  /* 0x0000000600067213 */ /* 0x000fca0000000000 */
[----:B-1----:R-:W-:Y:S01]  /*4290*/  IMAD.MOV.U32 R7, RZ, RZ, R6 ;  /* 0x000000ffff077224 */ /* 0x002fe200078e0006 */
[----:B------:R-:W-:Y:S01]  /*42a0*/  IABS R6, R8 ;  /* 0x0000000800067213 */ /* 0x000fe20000000000 */
[----:B------:R-:W-:Y:S02]  /*42b0*/  IMAD.IADD R8, R2, 0x1, -R137 ;  /* 0x0000000102087824 */ /* 0x000fe400078e0a89 */
[----:B------:R1:W4:Y:S02]  /*42c0*/  I2F R107, R7 ;  /* 0x00000007006b7306 */ /* 0x0003240000201400 */
[----:B-1----:R-:W-:Y:S01]  /*42d0*/  IMAD.MOV.U32 R7, RZ, RZ, R6 ;  /* 0x000000ffff077224 */ /* 0x002fe200078e0006 */
[----:B------:R-:W-:Y:S01]  /*42e0*/  IABS R6, R8 ;  /* 0x0000000800067213 */ /* 0x000fe20000000000 */
[----:B------:R-:W-:-:S04]  /*42f0*/  IMAD.IADD R8, R5, 0x1, -R136 ;  /* 0x0000000105087824 */ /* 0x000fc800078e0a88 */
[----:B------:R1:W-:Y:S02]  /*4300*/  I2F R105, R7 ;  /* 0x0000000700697306 */ /* 0x0003e40000201400 */
[----:B-1----:R-:W-:Y:S01]  /*4310*/  IMAD.MOV.U32 R7, RZ, RZ, R6 ;  /* 0x000000ffff077224 */ /* 0x002fe200078e0006 */
[----:B------:R-:W-:Y:S02]  /*4320*/  IABS R6, R8 ;  /* 0x0000000800067213 */ /* 0x000fe40000000000 */
[----:B------:R-:W1:Y:S03]  /*4330*/  LDSM.16.M88.4 R8, [R229+0x4000] ;  /* 0x00400000e508783b */ /* 0x000e660000000200 */
[----:B------:R5:W-:Y:S08]  /*4340*/  I2F R103, R7 ;  /* 0x0000000700677306 */ /* 0x000bf00000201400 */
[----:B------:R2:W1:Y:S01]  /*4350*/  I2F R104, R6 ;  /* 0x0000000600687306 */ /* 0x0004620000201400 */
[----:B-----5:R-:W-:-:S05]  /*4360*/  IMAD.IADD R7, R3, 0x1, -R136 ;  /* 0x0000000103077824 */ /* 0x020fca00078e0a88 */
[----:B------:R-:W-:Y:S01]  /*4370*/  IABS R7, R7 ;  /* 0x0000000700077213 */ /* 0x000fe20000000000 */
[----:B--2---:R-:W-:-:S03]  /*4380*/  IMAD.IADD R6, R2, 0x1, -R136 ;  /* 0x0000000102067824 */ /* 0x004fc600078e0a88 */
[----:B------:R2:W-:Y:S02]  /*4390*/  I2F R102, R7 ;  /* 0x0000000700667306 */ /* 0x0005e40000201400 */
[----:B------:R-:W-:Y:S01]  /*43a0*/  IABS R6, R6 ;  /* 0x0000000600067213 */ /* 0x000fe20000000000 */
[----:B-1----:R-:W-:Y:S04]  /*43b0*/  HMMA.16816.F32.BF16 R80, R8, R38, R60 ;  /* 0x000000260850723c */ /* 0x002fe8000004183c */
[----:B--2---:R-:W-:Y:S01]  /*43c0*/  IMAD.MOV.U32 R7, RZ, RZ, R6 ;  /* 0x000000ffff077224 */ /* 0x004fe200078e0006 */
[----:B------:R-:W-:-:S03]  /*43d0*/  IABS R6, R16 ;  /* 0x0000001000067213 */ /* 0x000fc60000000000 */
[----:B------:R1:W-:Y:S01]  /*43e0*/  I2F R100, R7 ;  /* 0x0000000700647306 */ /* 0x0003e20000201400 */
[----:B------:R-:W-:Y:S01]  /*43f0*/  HMMA.16816.F32.BF16 R16, R8, R24, R72 ;  /* 0x000000180810723c */ /* 0x000fe20000041848 */
[----:B------:R-:W2:Y:S01]  /*4400*/  LDSM.16.M88.4 R72, [R225+0x3800] ;  /* 0x00380000e148783b */ /* 0x000ea20000000200 */
[----:B------:R-:W-:-:S05]  /*4410*/  DEPBAR.LE SB0, 0x0 ;  /* 0x000080000000791a */ /* 0x000fca0000000000 */
[----:B------:R5:W-:Y:S01]  /*4420*/  I2F R101, R6 ;  /* 0x0000000600657306 */ /* 0x000be20000201400 */
[----:B------:R-:W-:Y:S01]  /*4430*/  HMMA.16816.F32.BF16 R68, R8, R26, R68 ;  /* 0x0000001a0844723c */ /* 0x000fe20000041844 */
[----:B-1----:R-:W-:-:S07]  /*4440*/  IMAD.IADD R7, R3, 0x1, -R30 ;  /* 0x0000000103077824 */ /* 0x002fce00078e0a1e */
[----:B------:R-:W-:Y:S01]  /*4450*/  HMMA.16816.F32.BF16 R64, R8, R36, R64 ;  /* 0x000000240840723c */ /* 0x000fe20000041840 */
[----:B------:R-:W-:Y:S01]  /*4460*/  IABS R7, R7 ;  /* 0x0000000700077213 */ /* 0x000fe20000000000 */
[----:B-----5:R-:W-:-:S03]  /*4470*/  IMAD.IADD R6, R2, 0x1, -R30 ;  /* 0x0000000102067824 */ /* 0x020fc600078e0a1e */
[----:B------:R1:W-:Y:S03]  /*4480*/  I2F R88, R7 ;  /* 0x0000000700587306 */ /* 0x0003e60000201400 */
[----:B------:R-:W-:Y:S01]  /*4490*/  HMMA.16816.F32.BF16 R92, R8, R48, R56 ;  /* 0x00000030085c723c */ /* 0x000fe20000041838 */
[----:B------:R-:W-:Y:S01]  /*44a0*/  FFMA.FTZ R13, R147, -UR4, R17 ;  /* 0x80000004930d7c23 */ /* 0x000fe20008010011 */
[----:B------:R-:W-:-:S04]  /*44b0*/  IABS R6, R6 ;  /* 0x0000000600067213 */ /* 0x000fc80000000000 */
[----:B------:R-:W-:Y:S02]  /*44c0*/  FSEL R167, R13, -INF , !P1 ;  /* 0xff8000000da77808 */ /* 0x000fe40004800000 */
[----:B------:R-:W-:Y:S01]  /*44d0*/  HMMA.16816.F32.BF16 R112, R8, R50, R44 ;  /* 0x000000320870723c */ /* 0x000fe2000004182c */
[----:B-1----:R-:W-:Y:S01]  /*44e0*/  IMAD.MOV.U32 R7, RZ, RZ, R6 ;  /* 0x000000ffff077224 */ /* 0x002fe200078e0006 */
[----:B------:R-:W-:Y:S01]  /*44f0*/  IABS R6, R12 ;  /* 0x0000000c00067213 */ /* 0x000fe20000000000 */
[----:B------:R-:W-:-:S05]  /*4500*/  IMAD.IADD R12, R3, 0x1, -R29 ;  /* 0x00000001030c7824 */ /* 0x000fca00078e0a1d */
[----:B--2---:R-:W-:Y:S01]  /*4510*/  HMMA.16816.F32.BF16 R108, R8, R72, R40 ;  /* 0x00000048086c723c */ /* 0x004fe20000041828 */
[----:B------:R1:W-:Y:S01]  /*4520*/  I2F R86, R7 ;  /* 0x0000000700567306 */ /* 0x0003e20000201400 */
[----:B------:R-:W-:-:S06]  /*4530*/  FFMA.FTZ R13, R181, -UR4, R65 ;  /* 0x80000004b50d7c23 */ /* 0x000fcc0008010041 */
[----:B------:R-:W-:Y:S07]  /*4540*/  HMMA.16816.F32.BF16 R96, R8, R74, R32 ;  /* 0x0000004a0860723c */ /* 0x000fee0000041820 */
[----:B------:R-:W-:Y:S01]  /*4550*/  IMAD.IADD R9, R5, 0x1, -R141 ;  /* 0x0000000105097824 */ /* 0x000fe200078e0a8d */
[----:B------:R-:W-:Y:S01]  /*4560*/  HMMA.16816.F32.BF16 R24, R20, R26, R132 ;  /* 0x0000001a1418723c */ /* 0x000fe20000041884 */
[----:B-1----:R-:W-:Y:S01]  /*4570*/  IMAD.MOV.U32 R7, RZ, RZ, R6 ;  /* 0x000000ffff077224 */ /* 0x002fe200078e0006 */
[----:B------:R-:W-:Y:S01]  /*4580*/  IABS R6, R12 ;  /* 0x0000000c00067213 */ /* 0x000fe20000000000 */
[----:B------:R-:W-:Y:S01]  /*4590*/  IMAD.IADD R12, R2, 0x1, -R29 ;  /* 0x00000001020c7824 */ /* 0x000fe200078e0a1d */
[----:B------:R-:W-:Y:S01]  /*45a0*/  IABS R9, R9 ;  /* 0x0000000900097213 */ /* 0x000fe20000000000 */
[----:B------:R1:W-:Y:S01]  /*45b0*/  I2F R89, R7 ;  /* 0x0000000700597306 */ /* 0x0003e20000201400 */
[----:B------:R-:W-:-:S02]  /*45c0*/  FFMA.FTZ R8, R128, -UR4, R52 ;  /* 0x8000000480087c23 */ /* 0x000fc40008010034 */
[----:B------:R-:W-:Y:S01]  /*45d0*/  FFMA.FTZ R10, R144, -UR4, R18 ;  /* 0x80000004900a7c23 */ /* 0x000fe20008010012 */
[----:B------:R-:W-:Y:S01]  /*45e0*/  HMMA.16816.F32.BF16 R40, R20, R48, R160 ;  /* 0x000000301428723c */ /* 0x000fe200000418a0 */
[----:B------:R-:W-:Y:S01]  /*45f0*/  FFMA.FTZ R11, R146, -UR4, R16 ;  /* 0x80000004920b7c23 */ /* 0x000fe20008010010 */
[----:B------:R-:W-:Y:S01]  /*4600*/  FSEL R77, R8, -INF , !P2 ;  /* 0xff800000084d7808 */ /* 0x000fe20005000000 */
[----:B------:R-:W-:Y:S01]  /*4610*/  IMAD.MOV.U32 R8, RZ, RZ, R9 ;  /* 0x000000ffff087224 */ /* 0x000fe200078e0009 */
[----:B------:R-:W-:Y:S01]  /*4620*/  FSEL R180, R10, -INF , !P2 ;  /* 0xff8000000ab47808 */ /* 0x000fe20005000000 */
[----:B------:R-:W-:Y:S01]  /*4630*/  IMAD.IADD R9, R2, 0x1, -R141 ;  /* 0x0000000102097824 */ /* 0x000fe200078e0a8d */
[----:B------:R-:W-:Y:S01]  /*4640*/  FSEL R170, R11, -INF , !P2 ;  /* 0xff8000000baa7808 */ /* 0x000fe20005000000 */
[----:B------:R-:W-:Y:S01]  /*4650*/  I2F R84, R8 ;  /* 0x0000000800547306 */ /* 0x000fe20000201400 */
[----:B------:R-:W-:Y:S02]  /*4660*/  IMAD.IADD R10, R5, 0x1, -R142 ;  /* 0x00000001050a7824 */ /* 0x000fe400078e0a8e */
[----:B---3--:R-:W-:-:S02]  /*4670*/  FFMA.FTZ R11, R119, -UR4, R53 ;  /* 0x80000004770b7c23 */ /* 0x008fc40008010035 */
[----:B-1----:R-:W-:Y:S01]  /*4680*/  IMAD.MOV.U32 R7, RZ, RZ, R6 ;  /* 0x000000ffff077224 */ /* 0x002fe200078e0006 */
[----:B------:R-:W-:Y:S01]  /*4690*/  IABS R6, R12 ;  /* 0x0000000c00067213 */ /* 0x000fe20000000000 */
[----:B------:R-:W-:Y:S01]  /*46a0*/  IMAD.IADD R12, R5, 0x1, -R31 ;  /* 0x00000001050c7824 */ /* 0x000fe200078e0a1f */
[----:B------:R-:W-:Y:S01]  /*46b0*/  FSEL R63, R11, -INF , !P1 ;  /* 0xff8000000b3f7808 */ /* 0x000fe20004800000 */
[----:B------:R1:W-:Y:S01]  /*46c0*/  I2F R87, R7 ;  /* 0x0000000700577306 */ /* 0x0003e20000201400 */
[----:B------:R-:W-:Y:S02]  /*46d0*/  FFMA.FTZ R11, R155, -UR4, R68 ;  /* 0x800000049b0b7c23 */ /* 0x000fe40008010044 */
[----:B------:R-:W-:-:S03]  /*46e0*/  FFMA.FTZ R35, R194, -UR4, R112 ;  /* 0x80000004c2237c23 */ /* 0x000fc60008010070 */
[----:B------:R-:W-:Y:S01]  /*46f0*/  FSEL R166, R11, -INF , !P0 ;  /* 0xff8000000ba67808 */ /* 0x000fe20004000000 */
[----:B----4-:R-:W-:-:S05]  /*4700*/  FFMA.FTZ R11, R107, -UR4, R71 ;  /* 0x800000046b0b7c23 */ /* 0x010fca0008010047 */
[----:B------:R-:W-:Y:S01]  /*4710*/  FSEL R165, R11, -INF , !P6 ;  /* 0xff8000000ba57808 */ /* 0x000fe20007000000 */
[----:B------:R-:W-:Y:S02]  /*4720*/  FFMA.FTZ R11, R104, -UR4, R66 ;  /* 0x80000004680b7c23 */ /* 0x000fe40008010042 */
[----:B-1----:R-:W-:Y:S01]  /*4730*/  IMAD.MOV.U32 R7, RZ, RZ, R6 ;  /* 0x000000ffff077224 */ /* 0x002fe200078e0006 */
[----:B------:R-:W-:Y:S01]  /*4740*/  IABS R6, R12 ;  /* 0x0000000c00067213 */ /* 0x000fe20000000000 */
[--C-:B------:R-:W-:Y:S02]  /*4750*/  IMAD.IADD R12, R3, 0x1, -R31.reuse ;  /* 0x00000001030c7824 */ /* 0x100fe400078e0a1f */
[----:B------:R1:W-:Y:S02]  /*4760*/  I2F R85, R7 ;  /* 0x0000000700557306 */ /* 0x0003e40000201400 */
[----:B-1----:R-:W-:Y:S01]  /*4770*/  IMAD.MOV.U32 R7, RZ, RZ, R6 ;  /* 0x000000ffff077224 */ /* 0x002fe200078e0006 */
[----:B------:R-:W-:Y:S01]  /*4780*/  IABS R6, R12 ;  /* 0x0000000c00067213 */ /* 0x000fe20000000000 */
[----:B------:R-:W-:-:S04]  /*4790*/  IMAD.IADD R12, R2, 0x1, -R31 ;  /* 0x00000001020c7824 */ /* 0x000fc800078e0a1f */
[----:B------:R1:W2:Y:S02]  /*47a0*/  I2F R15, R7 ;  /* 0x00000007000f7306 */ /* 0x0002a40000201400 */
[----:B-1----:R-:W-:Y:S01]  /*47b0*/  IMAD.MOV.U32 R7, RZ, RZ, R6 ;  /* 0x000000ffff077224 */ /* 0x002fe200078e0006 */
[----:B------:R-:W-:Y:S01]  /*47c0*/  IABS R6, R12 ;  /* 0x0000000c00067213 */ /* 0x000fe20000000000 */
[----:B------:R-:W-:-:S04]  /*47d0*/  IMAD.IADD R12, R5, 0x1, -R139 ;  /* 0x00000001050c7824 */ /* 0x000fc800078e0a8b */
[----:B------:R1:W-:Y:S01]  /*47e0*/  I2F R61, R7 ;  /* 0x00000007003d7306 */ /* 0x0003e20000201400 */
[----:B--2---:R-:W-:Y:S02]  /*47f0*/  FFMA.FTZ R15, R15, -UR4, R83 ;  /* 0x800000040f0f7c23 */ /* 0x004fe40008010053 */
[----:B-1----:R-:W-:Y:S01]  /*4800*/  IMAD.MOV.U32 R7, RZ, RZ, R6 ;  /* 0x000000ffff077224 */ /* 0x002fe200078e0006 */
[----:B------:R-:W-:Y:S01]  /*4810*/  IABS R6, R12 ;  /* 0x0000000c00067213 */ /* 0x000fe20000000000 */
[----:B------:R-:W-:-:S03]  /*4820*/  IMAD.IADD R12, R3, 0x1, -R139 ;  /* 0x00000001030c7824 */ /* 0x000fc600078e0a8b */
[----:B------:R1:W-:Y:S02]  /*4830*/  I2F R60, R7 ;  /* 0x00000007003c7306 */ /* 0x0003e40000201400 */
[----:B-1----:R-:W-:Y:S01]  /*4840*/  IMAD.MOV.U32 R7, RZ, RZ, R6 ;  /* 0x000000ffff077224 */ /* 0x002fe200078e0006 */
[----:B------:R-:W-:Y:S01]  /*4850*/  IABS R6, R12 ;  /* 0x0000000c00067213 */ /* 0x000fe20000000000 */
[----:B------:R-:W-:-:S04]  /*4860*/  IMAD.IADD R12, R2, 0x1, -R139 ;  /* 0x00000001020c7824 */ /* 0x000fc800078e0a8b */
[----:B------:R1:W2:Y:S02]  /*4870*/  I2F R14, R7 ;  /* 0x00000007000e7306 */ /* 0x0002a40000201400 */
[----:B-1----:R-:W-:Y:S01]  /*4880*/  IMAD.MOV.U32 R7, RZ, RZ, R6 ;  /* 0x000000ffff077224 */ /* 0x002fe200078e0006 */
[----:B------:R-:W-:Y:S01]  /*4890*/  IABS R6, R12 ;  /* 0x0000000c00067213 */ /* 0x000fe20000000000 */
[----:B------:R-:W-:-:S04]  /*48a0*/  FFMA.FTZ R12, R124, -UR4, R19 ;  /* 0x800000047c0c7c23 */ /* 0x000fc80008010013 */
[----:B------:R1:W3:Y:S01]  /*48b0*/  I2F R33, R7 ;  /* 0x0000000700217306 */ /* 0x0002e20000201400 */
[----:B------:R-:W-:Y:S01]  /*48c0*/  HMMA.16816.F32.BF16 R16, R20, R36, R148 ;  /* 0x000000241410723c */ /* 0x000fe20000041894 */
[----:B--2---:R-:W-:Y:S01]  /*48d0*/  FFMA.FTZ R14, R14, -UR4, R94 ;  /* 0x800000040e0e7c23 */ /* 0x004fe2000801005e */
[----:B------:R-:W-:Y:S01]  /*48e0*/  FSEL R169, R12, -INF , !P1 ;  /* 0xff8000000ca97808 */ /* 0x000fe20004800000 */
[----:B------:R-:W-:-:S04]  /*48f0*/  FFMA.FTZ R12, R164, -UR4, R69 ;  /* 0x80000004a40c7c23 */ /* 0x000fc80008010045 */
[----:B------:R2:W-:Y:S01]  /*4900*/  I2F R32, R6 ;  /* 0x0000000600207306 */ /* 0x0005e20000201400 */
[----:B------:R-:W-:Y:S01]  /*4910*/  FSEL R164, R12, -INF , !P6 ;  /* 0xff8000000ca47808 */ /* 0x000fe20007000000 */
[----:B------:R-:W-:Y:S01]  /*4920*/  FFMA.FTZ R12, R171, -UR4, R64 ;  /* 0x80000004ab0c7c23 */ /* 0x000fe20008010040 */
[----:B------:R-:W-:Y:S02]  /*4930*/  FSEL R151, R11, -INF , !P5 ;  /* 0xff8000000b977808 */ /* 0x000fe40006800000 */
[----:B------:R-:W-:Y:S02]  /*4940*/  FSEL R148, R13, -INF , !P4 ;  /* 0xff8000000d947808 */ /* 0x000fe40006000000 */
[----:B------:R-:W-:Y:S01]  /*4950*/  FSEL R150, R12, -INF , !P5 ;  /* 0xff8000000c967808 */ /* 0x000fe20006800000 */
[----:B-1----:R-:W-:Y:S02]  /*4960*/  FFMA.FTZ R7, R117, -UR4, R54 ;  /* 0x8000000475077c23 */ /* 0x002fe40008010036 */
[----:B------:R-:W-:-:S03]  /*4970*/  FFMA.FTZ R12, R101, -UR4, R67 ;  /* 0x80000004650c7c23 */ /* 0x000fc60008010043 */
[----:B------:R-:W-:Y:S01]  /*4980*/  FSEL R79, R7, -INF , !P2 ;  /* 0xff800000074f7808 */ /* 0x000fe20005000000 */
[----:B------:R-:W-:Y:S01]  /*4990*/  BAR.SYNC.DEFER_BLOCKING 0x0 ;  /* 0x0000000000007b1d */ /* 0x000fe20000010000 */
[----:B------:R-:W-:Y:S01]  /*49a0*/  ISETP.GE.AND P2, PT, R31, UR10, PT ;  /* 0x0000000a1f007c0c */ /* 0x000fe2000bf46270 */
[----:B--2---:R-:W-:Y:S01]  /*49b0*/  IMAD.IADD R6, R3, 0x1, -R141 ;  /* 0x0000000103067824 */ /* 0x004fe200078e0a8d */
[C---:B------:R-:W-:Y:S01]  /*49c0*/  HMMA.16816.F32.BF16 R28, R20.reuse, R38, R156 ;  /* 0x00000026141c723c */ /* 0x040fe2000004189c */
[----:B------:R-:W-:Y:S01]  /*49d0*/  FFMA.FTZ R11, R88, -UR4, R17 ;  /* 0x80000004580b7c23 */ /* 0x000fe20008010011 */
[----:B------:R-:W-:Y:S01]  /*49e0*/  FSEL R149, R12, -INF , !P4 ;  /* 0xff8000000c957808 */ /* 0x000fe20006000000 */
[----:B------:R-:W-:Y:S01]  /*49f0*/  FFMA.FTZ R17, R190, -UR4, R80 ;  /* 0x80000004be117c23 */ /* 0x000fe20008010050 */
[----:B------:R-:W-:Y:S02]  /*4a00*/  IABS R7, R6 ;  /* 0x0000000600077213 */ /* 0x000fe40000000000 */
[----:B------:R-:W-:Y:S01]  /*4a10*/  IABS R6, R9 ;  /* 0x0000000900067213 */ /* 0x000fe20000000000 */
[----:B------:R-:W-:Y:S01]  /*4a20*/  FFMA.FTZ R9, R116, -UR4, R55 ;  /* 0x8000000474097c23 */ /* 0x000fe20008010037 */
[----:B------:R-:W-:Y:S01]  /*4a30*/  FSEL R64, R11, -INF , !P4 ;  /* 0xff8000000b407808 */ /* 0x000fe20006000000 */
[----:B------:R-:W-:Y:S01]  /*4a40*/  IMAD.MOV.U32 R8, RZ, RZ, R7 ;  /* 0x000000ffff087224 */ /* 0x000fe200078e0007 */
[C---:B------:R-:W-:Y:S01]  /*4a50*/  HMMA.16816.F32.BF16 R52, R20.reuse, R50, R172 ;  /* 0x000000321434723c */ /* 0x040fe200000418ac */
[----:B------:R-:W-:Y:S01]  /*4a60*/  IMAD.MOV.U32 R7, RZ, RZ, R6 ;  /* 0x000000ffff077224 */ /* 0x000fe200078e0006 */
[----:B------:R-:W-:Y:S01]  /*4a70*/  IABS R6, R10 ;  /* 0x0000000a00067213 */ /* 0x000fe20000000000 */
[----:B------:R1:W-:Y:S01]  /*4a80*/  I2F R78, R8 ;  /* 0x00000008004e7306 */ /* 0x0003e20000201400 */
[----:B------:R-:W-:Y:S01]  /*4a90*/  FSEL R76, R9, -INF , !P1 ;  /* 0xff800000094c7808 */ /* 0x000fe20004800000 */
[----:B------:R-:W-:Y:S01]  /*4aa0*/  FFMA.FTZ R9, R118, -UR4, R24 ;  /* 0x8000000476097c23 */ /* 0x000fe20008010018 */
[----:B------:R-:W-:Y:S01]  /*4ab0*/  ISETP.GE.AND P1, PT, R139, UR10, PT ;  /* 0x0000000a8b007c0c */ /* 0x000fe2000bf26270 */
[----:B------:R-:W-:Y:S01]  /*4ac0*/  FFMA.FTZ R10, R120, -UR4, R70 ;  /* 0x80000004780a7c23 */ /* 0x000fe20008010046 */
[----:B------:R-:W-:Y:S01]  /*4ad0*/  FSEL R146, R15, -INF , !P2 ;  /* 0xff8000000f927808 */ /* 0x000fe20005000000 */
[----:B------:R-:W-:Y:S01]  /*4ae0*/  HMMA.16816.F32.BF16 R48, R20, R72, R176 ;  /* 0x000000481430723c */ /* 0x000fe200000418b0 */
[----:B------:R-:W-:Y:S01]  /*4af0*/  FSEL R59, R9, -INF , !P0 ;  /* 0xff800000093b7808 */ /* 0x000fe20004000000 */
[----:B------:R2:W-:Y:S01]  /*4b00*/  I2F R62, R7 ;  /* 0x00000007003e7306 */ /* 0x0005e20000201400 */
[----:B------:R-:W-:Y:S01]  /*4b10*/  IMAD.IADD R9, R3, 0x1, -R143 ;  /* 0x0000000103097824 */ /* 0x000fe200078e0a8f */
[----:B------:R-:W-:Y:S01]  /*4b20*/  FSEL R168, R10, -INF , !P0 ;  /* 0xff8000000aa87808 */ /* 0x000fe20004000000 */
[----:B------:R-:W-:Y:S01]  /*4b30*/  FFMA.FTZ R10, R105, -UR4, R25 ;  /* 0x80000004690a7c23 */ /* 0x000fe20008010019 */
[----:B------:R-:W-:Y:S01]  /*4b40*/  FSEL R174, R14, -INF , !P1 ;  /* 0xff8000000eae7808 */ /* 0x000fe20004800000 */
[----:B------:R-:W-:-:S02]  /*4b50*/  FFMA.FTZ R12, R87, -UR4, R28 ;  /* 0x80000004570c7c23 */ /* 0x000fc4000801001c */
[----:B------:R-:W-:Y:S01]  /*4b60*/  FFMA.FTZ R13, R61, -UR4, R29 ;  /* 0x800000043d0d7c23 */ /* 0x000fe2000801001d */
[----:B------:R4:W5:Y:S01]  /*4b70*/  I2F R58, R6 ;  /* 0x00000006003a7306 */ /* 0x0009620000201400 */
[----:B-1----:R-:W-:Y:S01]  /*4b80*/  IMAD.IADD R8, R3, 0x1, -R142 ;  /* 0x0000000103087824 */ /* 0x002fe200078e0a8e */
[----:B------:R-:W-:Y:S01]  /*4b90*/  FSEL R57, R10, -INF , !P6 ;  /* 0xff8000000a397808 */ /* 0x000fe20007000000 */
[----:B------:R-:W-:Y:S01]  /*4ba0*/  FFMA.FTZ R10, R102, -UR4, R16 ;  /* 0x80000004660a7c23 */ /* 0x000fe20008010010 */
[----:B------:R-:W-:Y:S01]  /*4bb0*/  FSEL R61, R12, -INF , !P3 ;  /* 0xff8000000c3d7808 */ /* 0x000fe20005800000 */
[----:B------:R-:W-:Y:S01]  /*4bc0*/  FFMA.FTZ R25, R195, -UR4, R93 ;  /* 0x80000004c3197c23 */ /* 0x000fe2000801005d */
[----:B------:R-:W-:Y:S01]  /*4bd0*/  IABS R8, R8 ;  /* 0x0000000800087213 */ /* 0x000fe20000000000 */
[----:B------:R-:W-:Y:S01]  /*4be0*/  FFMA.FTZ R16, R89, -UR4, R82 ;  /* 0x8000000459107c23 */ /* 0x000fe20008010052 */
[----:B------:R-:W-:Y:S01]  /*4bf0*/  FSEL R66, R10, -INF , !P5 ;  /* 0xff8000000a427808 */ /* 0x000fe20006800000 */
[----:B--2---:R-:W-:-:S02]  /*4c00*/  FFMA.FTZ R7, R106, -UR4, R26 ;  /* 0x800000046a077c23 */ /* 0x004fc4000801001a */
[----:B------:R-:W-:Y:S01]  /*4c10*/  FFMA.FTZ R10, R86, -UR4, R19 ;  /* 0x80000004560a7c23 */ /* 0x000fe20008010013 */
[----:B------:R-:W-:Y:S01]  /*4c20*/  FSEL R147, R16, -INF , !P3 ;  /* 0xff80000010937808 */ /* 0x000fe20005800000 */
[----:B------:R-:W-:Y:S01]  /*4c30*/  FFMA.FTZ R19, R182, -UR4, R92 ;  /* 0x80000004b6137c23 */ /* 0x000fe2000801005c */
[----:B------:R-:W-:Y:S01]  /*4c40*/  FSEL R70, R7, -INF , !P0 ;  /* 0xff80000007467808 */ /* 0x000fe20004000000 */
[----:B------:R-:W-:Y:S01]  /*4c50*/  IMAD.MOV.U32 R7, RZ, RZ, R8 ;  /* 0x000000ffff077224 */ /* 0x000fe200078e0008 */
[----:B------:R-:W-:Y:S01]  /*4c60*/  FSEL R71, R10, -INF , !P4 ;  /* 0xff8000000a477808 */ /* 0x000fe20006000000 */
[----:B----4-:R-:W-:Y:S01]  /*4c70*/  IMAD.IADD R6, R2, 0x1, -R142 ;  /* 0x0000000102067824 */ /* 0x010fe200078e0a8e */
[----:B------:R-:W-:Y:S01]  /*4c80*/  ISETP.GE.AND P4, PT, R145, UR10, PT ;  /* 0x0000000a91007c0c */ /* 0x000fe2000bf86270 */
[----:B------:R-:W-:Y:S01]  /*4c90*/  IMAD.IADD R8, R5, 0x1, -R143 ;  /* 0x0000000105087824 */ /* 0x000fe200078e0a8f */
[----:B------:R1:W2:Y:S01]  /*4ca0*/  I2F R56, R7 ;  /* 0x0000000700387306 */ /* 0x0002a20000201400 */
[----:B---3--:R-:W-:Y:S01]  /*4cb0*/  FFMA.FTZ R10, R33, -UR4, R40 ;  /* 0x80000004210a7c23 */ /* 0x008fe20008010028 */
[----:B------:R-:W-:Y:S01]  /*4cc0*/  IABS R6, R6 ;  /* 0x0000000600067213 */ /* 0x000fe20000000000 */
[----:B------:R-:W-:Y:S01]  /*4cd0*/  FFMA.FTZ R11, R85, -UR4, R30 ;  /* 0x80000004550b7c23 */ /* 0x000fe2000801001e */
[----:B------:R-:W-:Y:S01]  /*4ce0*/  ISETP.GE.AND P0, PT, R141, UR10, PT ;  /* 0x0000000a8d007c0c */ /* 0x000fe2000bf06270 */
[----:B------:R-:W-:Y:S01]  /*4cf0*/  FFMA.FTZ R33, R193, -UR4, R113 ;  /* 0x80000004c1217c23 */ /* 0x000fe20008010071 */
[----:B------:R-:W-:Y:S01]  /*4d00*/  FSEL R175, R10, -INF , !P1 ;  /* 0xff8000000aaf7808 */ /* 0x000fe20004800000 */
[----:B------:R-:W-:Y:S01]  /*4d10*/  FFMA.FTZ R30, R189, -UR4, R96 ;  /* 0x80000004bd1e7c23 */ /* 0x000fe20008010060 */
[----:B------:R3:W4:Y:S01]  /*4d20*/  I2F R26, R6 ;  /* 0x00000006001a7306 */ /* 0x0007220000201400 */
[----:B------:R-:W-:Y:S01]  /*4d30*/  FSEL R157, R25, -INF , !P0 ;  /* 0xff800000199d7808 */ /* 0x000fe20004000000 */
[----:B------:R-:W-:Y:S01]  /*4d40*/  FFMA.FTZ R29, R183, -UR4, R97 ;  /* 0x80000004b71d7c23 */ /* 0x000fe20008010061 */
[----:B------:R-:W-:Y:S01]  /*4d50*/  FSEL R68, R11, -INF , !P3 ;  /* 0xff8000000b447808 */ /* 0x000fe20005800000 */
[----:B-----5:R-:W-:Y:S01]  /*4d60*/  FFMA.FTZ R28, R58, -UR4, R114 ;  /* 0x800000043a1c7c23 */ /* 0x020fe20008010072 */
[----:B------:R-:W-:-:S02]  /*4d70*/  FSEL R173, R19, -INF , !P1 ;  /* 0xff80000013ad7808 */ /* 0x000fc40004800000 */
[----:B-1----:R-:W-:Y:S01]  /*4d80*/  IABS R7, R8 ;  /* 0x0000000800077213 */ /* 0x002fe20000000000 */
[----:B------:R-:W-:Y:S02]  /*4d90*/  FFMA.FTZ R8, R103, -UR4, R27 ;  /* 0x8000000467087c23 */ /* 0x000fe4000801001b */
[----:B--2---:R-:W-:Y:S01]  /*4da0*/  FFMA.FTZ R27, R56, -UR4, R52 ;  /* 0x80000004381b7c23 */ /* 0x004fe20008010034 */
[----:B------:R1:W2:Y:S02]  /*4db0*/  I2F R24, R7 ;  /* 0x0000000700187306 */ /* 0x0002a40000201400 */
[----:B------:R-:W-:Y:S01]  /*4dc0*/  FSEL R69, R8, -INF , !P6 ;  /* 0xff80000008457808 */ /* 0x000fe20007000000 */
[----:B------:R-:W-:Y:S01]  /*4dd0*/  IMAD.IADD R8, R2, 0x1, -R143 ;  /* 0x0000000102087824 */ /* 0x000fe200078e0a8f */
[----:B---3--:R-:W-:Y:S01]  /*4de0*/  IABS R6, R9 ;  /* 0x0000000900067213 */ /* 0x008fe20000000000 */
[----:B------:R-:W-:Y:S01]  /*4df0*/  FFMA.FTZ R9, R100, -UR4, R18 ;  /* 0x8000000464097c23 */ /* 0x000fe20008010012 */
[----:B------:R-:W-:Y:S01]  /*4e00*/  ISETP.GE.AND P6, PT, R142, UR10, PT ;  /* 0x0000000a8e007c0c */ /* 0x000fe2000bfc6270 */
[----:B------:R-:W-:-:S02]  /*4e10*/  FFMA.FTZ R18, R188, -UR4, R81 ;  /* 0x80000004bc127c23 */ /* 0x000fc40008010051 */
[----:B----4-:R-:W-:Y:S01]  /*4e20*/  FFMA.FTZ R26, R26, -UR4, R54 ;  /* 0x800000041a1a7c23 */ /* 0x010fe20008010036 */
[----:B------:R-:W-:Y:S01]  /*4e30*/  FSEL R90, R9, -INF , !P5 ;  /* 0xff800000095a7808 */ /* 0x000fe20006800000 */
[--C-:B------:R-:W-:Y:S01]  /*4e40*/  IMAD.IADD R9, R2, 0x1, -R145.reuse ;  /* 0x0000000102097824 */ /* 0x100fe200078e0a91 */
[----:B------:R-:W-:Y:S02]  /*4e50*/  FSEL R144, R18, -INF , !P2 ;  /* 0xff80000012907808 */ /* 0x000fe40005000000 */
[----:B------:R-:W-:Y:S01]  /*4e60*/  ISETP.GE.AND P5, PT, R143, UR10, PT ;  /* 0x0000000a8f007c0c */ /* 0x000fe2000bfa6270 */
[----:B-1----:R-:W-:Y:S01]  /*4e70*/  IMAD.MOV.U32 R7, RZ, RZ, R6 ;  /* 0x000000ffff077224 */ /* 0x002fe200078e0006 */
[----:B------:R-:W-:Y:S01]  /*4e80*/  IABS R6, R8 ;  /* 0x0000000800067213 */ /* 0x000fe20000000000 */
[----:B------:R-:W-:Y:S01]  /*4e90*/  IMAD.IADD R8, R5, 0x1, -R145 ;  /* 0x0000000105087824 */ /* 0x000fe200078e0a91 */
[----:B------:R-:W-:Y:S01]  /*4ea0*/  FSEL R156, R28, -INF , !P6 ;  /* 0xff8000001c9c7808 */ /* 0x000fe20007000000 */
[----:B------:R1:W3:Y:S01]  /*4eb0*/  I2F R47, R7 ;  /* 0x00000007002f7306 */ /* 0x0002e20000201400 */
[----:B--2---:R-:W-:Y:S01]  /*4ec0*/  FFMA.FTZ R24, R24, -UR4, R115 ;  /* 0x8000000418187c23 */ /* 0x004fe20008010073 */
[----:B------:R-:W-:-:S02]  /*4ed0*/  FSEL R158, R27, -INF , !P6 ;  /* 0xff8000001b9e7808 */ /* 0x000fc40007000000 */
[----:B------:R-:W-:Y:S02]  /*4ee0*/  IABS R8, R8 ;  /* 0x0000000800087213 */ /* 0x000fe40000000000 */
[----:B------:R-:W-:Y:S02]  /*4ef0*/  FSEL R162, R26, -INF , !P6 ;  /* 0xff8000001aa27808 */ /* 0x000fe40007000000 */
[----:B------:R2:W4:Y:S01]  /*4f00*/  I2F R46, R6 ;  /* 0x00000006002e7306 */ /* 0x0005220000201400 */
[----:B-1----:R-:W-:-:S07]  /*4f10*/  IMAD.IADD R7, R3, 0x1, -R145 ;  /* 0x0000000103077824 */ /* 0x002fce00078e0a91 */
[----:B------:R1:W5:Y:S01]  /*4f20*/  I2F R45, R8 ;  /* 0x00000008002d7306 */ /* 0x0003620000201400 */
[----:B------:R-:W-:Y:S01]  /*4f30*/  FSEL R145, R17, -INF , !P3 ;  /* 0xff80000011917808 */ /* 0x000fe20005800000 */
[----:B---3--:R-:W-:Y:S01]  /*4f40*/  FFMA.FTZ R19, R47, -UR4, R53 ;  /* 0x800000042f137c23 */ /* 0x008fe20008010035 */
[----:B------:R-:W-:Y:S02]  /*4f50*/  ISETP.GE.AND P3, PT, R154, UR10, PT ;  /* 0x0000000a9a007c0c */ /* 0x000fe4000bf66270 */
[----:B--2---:R-:W-:Y:S01]  /*4f60*/  IABS R6, R7 ;  /* 0x0000000700067213 */ /* 0x004fe20000000000 */
[----:B----4-:R-:W-:Y:S01]  /*4f70*/  FFMA.FTZ R16, R46, -UR4, R55 ;  /* 0x800000042e107c23 */ /* 0x010fe20008010037 */
[----:B------:R-:W-:-:S03]  /*4f80*/  FSEL R155, R19, -INF , !P5 ;  /* 0xff800000139b7808 */ /* 0x000fc60006800000 */
[----:B------:R-:W-:Y:S01]  /*4f90*/  IMAD.MOV.U32 R7, RZ, RZ, R6 ;  /* 0x000000ffff077224 */ /* 0x000fe200078e0006 */
[----:B------:R-:W-:Y:S01]  /*4fa0*/  IABS R6, R9 ;  /* 0x0000000900067213 */ /* 0x000fe20000000000 */
[----:B------:R-:W-:Y:S01]  /*4fb0*/  FFMA.FTZ R9, R60, -UR4, R31 ;  /* 0x800000043c097c23 */ /* 0x000fe2000801001f */
[----:B------:R-:W-:Y:S01]  /*4fc0*/  FSEL R60, R13, -INF , !P2 ;  /* 0xff8000000d3c7808 */ /* 0x000fe20005000000 */
[----:B-1----:R-:W-:Y:S01]  /*4fd0*/  IMAD.IADD R8, R5, 0x1, -R154 ;  /* 0x0000000105087824 */ /* 0x002fe200078e0a9a */
[----:B------:R1:W2:Y:S01]  /*4fe0*/  I2F R44, R7 ;  /* 0x00000007002c7306 */ /* 0x0002a20000201400 */
[----:B------:R-:W-:Y:S01]  /*4ff0*/  HMMA.16816.F32.BF16 R12, R20, R74, R184 ;  /* 0x0000004a140c723c */ /* 0x000fe200000418b8 */
[----:B------:R-:W-:Y:S01]  /*5000*/  FSEL R88, R9, -INF , !P2 ;  /* 0xff80000009587808 */ /* 0x000fe20005000000 */
[----:B------:R-:W-:Y:S01]  /*5010*/  FFMA.FTZ R31, R191, -UR4, R109 ;  /* 0x80000004bf1f7c23 */ /* 0x000fe2000801006d */
[----:B------:R-:W-:Y:S02]  /*5020*/  ISETP.GE.AND P2, PT, R153, UR10, PT ;  /* 0x0000000a99007c0c */ /* 0x000fe4000bf46270 */
[----:B------:R-:W-:-:S02]  /*5030*/  FSEL R161, R16, -INF , !P5 ;  /* 0xff80000010a17808 */ /* 0x000fc40006800000 */
[----:B-----5:R-:W-:Y:S01]  /*5040*/  FFMA.FTZ R23, R45, -UR4, R110 ;  /* 0x800000042d177c23 */ /* 0x020fe2000801006e */
[----:B------:R-:W-:Y:S02]  /*5050*/  FSEL R209, R31, -INF , !P3 ;  /* 0xff8000001fd17808 */ /* 0x000fe40005800000 */
[----:B------:R-:W-:Y:S02]  /*5060*/  FSEL R206, R30, -INF , !P2 ;  /* 0xff8000001ece7808 */ /* 0x000fe40005000000 */
[----:B------:R-:W-:Y:S01]  /*5070*/  FSEL R218, R23, -INF , !P4 ;  /* 0xff80000017da7808 */ /* 0x000fe20006000000 */
[----:B-1----:R-:W-:Y:S01]  /*5080*/  IMAD.MOV.U32 R7, RZ, RZ, R6 ;  /* 0x000000ffff077224 */ /* 0x002fe200078e0006 */
[----:B------:R-:W-:Y:S01]  /*5090*/  IABS R6, R8 ;  /* 0x0000000800067213 */ /* 0x000fe20000000000 */
[----:B------:R-:W-:Y:S02]  /*50a0*/  IMAD.IADD R8, R5, 0x1, -R153 ;  /* 0x0000000105087824 */ /* 0x000fe400078e0a99 */
[----:B------:R1:W3:Y:S01]  /*50b0*/  I2F R39, R7 ;  /* 0x0000000700277306 */ /* 0x0002e20000201400 */
[----:B--2---:R-:W-:-:S05]  /*50c0*/  FFMA.FTZ R18, R44, -UR4, R48 ;  /* 0x800000042c127c23 */ /* 0x004fca0008010030 */
[----:B------:R-:W-:Y:S01]  /*50d0*/  FSEL R244, R18, -INF , !P4 ;  /* 0xff80000012f47808 */ /* 0x000fe20006000000 */
[----:B-1----:R-:W-:Y:S01]  /*50e0*/  IMAD.MOV.U32 R7, RZ, RZ, R6 ;  /* 0x000000ffff077224 */ /* 0x002fe200078e0006 */
[----:B------:R-:W-:Y:S01]  /*50f0*/  IABS R6, R8 ;  /* 0x0000000800067213 */ /* 0x000fe20000000000 */
[----:B------:R-:W-:Y:S02]  /*5100*/  FFMA.FTZ R8, R32, -UR4, R42 ;  /* 0x8000000420087c23 */ /* 0x000fe4000801002a */
[----:B------:R1:W2:Y:S01]  /*5110*/  I2F R38, R7 ;  /* 0x0000000700267306 */ /* 0x0002a20000201400 */
[----:B------:R-:W-:Y:S02]  /*5120*/  FFMA.FTZ R32, R192, -UR4, R108 ;  /* 0x80000004c0207c23 */ /* 0x000fe4000801006c */
[----:B------:R-:W-:Y:S01]  /*5130*/  FSEL R176, R8, -INF , !P1 ;  /* 0xff80000008b07808 */ /* 0x000fe20004800000 */
[----:B------:R-:W-:Y:S01]  /*5140*/  FFMA.FTZ R8, R84, -UR4, R95 ;  /* 0x8000000454087c23 */ /* 0x000fe2000801005f */
[----:B------:R-:W-:Y:S01]  /*5150*/  ISETP.GE.AND P1, PT, R152, UR10, PT ;  /* 0x0000000a98007c0c */ /* 0x000fe2000bf26270 */
[----:B---3--:R-:W-:Y:S01]  /*5160*/  FFMA.FTZ R11, R39, -UR4, R50 ;  /* 0x80000004270b7c23 */ /* 0x008fe20008010032 */
[----:B------:R-:W-:-:S02]  /*5170*/  FSEL R216, R32, -INF , !P4 ;  /* 0xff80000020d87808 */ /* 0x000fc40006000000 */
[----:B------:R-:W-:Y:S02]  /*5180*/  FSEL R159, R8, -INF , !P0 ;  /* 0xff800000089f7808 */ /* 0x000fe40004000000 */
[----:B------:R-:W-:Y:S02]  /*5190*/  FSEL R247, R11, -INF , !P4 ;  /* 0xff8000000bf77808 */ /* 0x000fe40006000000 */
[----:B------:R-:W-:Y:S01]  /*51a0*/  FSEL R204, R29, -INF , !P1 ;  /* 0xff8000001dcc7808 */ /* 0x000fe20004800000 */
[----:B-1----:R-:W-:Y:S02]  /*51b0*/  IMAD.IADD R7, R5, 0x1, -R152 ;  /* 0x0000000105077824 */ /* 0x002fe400078e0a98 */
[----:B------:R-:W-:Y:S02]  /*51c0*/  IMAD.MOV.U32 R5, RZ, RZ, R6 ;  /* 0x000000ffff057224 */ /* 0x000fe400078e0006 */
[----:B------:R-:W-:Y:S01]  /*51d0*/  IMAD.IADD R6, R3, 0x1, -R154 ;  /* 0x0000000103067824 */ /* 0x000fe200078e0a9a */
[----:B------:R-:W-:Y:S01]  /*51e0*/  IABS R7, R7 ;  /* 0x0000000700077213 */ /* 0x000fe20000000000 */
[----:B------:R1:W3:Y:S01]  /*51f0*/  I2F R37, R5 ;  /* 0x0000000500257306 */ /* 0x0002e20000201400 */
[----:B--2---:R-:W-:-:S02]  /*5200*/  FFMA.FTZ R22, R38, -UR4, R111 ;  /* 0x8000000426167c23 */ /* 0x004fc4000801006f */
[----:B------:R-:W-:-:S03]  /*5210*/  IABS R6, R6 ;  /* 0x0000000600067213 */ /* 0x000fc60000000000 */
[----:B------:R-:W-:Y:S02]  /*5220*/  FSEL R211, R22, -INF , !P3 ;  /* 0xff80000016d37808 */ /* 0x000fe40005800000 */
[----:B------:R2:W4:Y:S01]  /*5230*/  I2F R36, R7 ;  /* 0x0000000700247306 */ /* 0x0005220000201400 */
[----:B-1----:R-:W-:-:S07]  /*5240*/  IMAD.IADD R5, R3, 0x1, -R153 ;  /* 0x0000000103057824 */ /* 0x002fce00078e0a99 */
[----:B------:R1:W5:Y:S01]  /*5250*/  I2F R17, R6 ;  /* 0x0000000600117306 */ /* 0x0003620000201400 */
[----:B------:R-:W-:Y:S02]  /*5260*/  IMAD.IADD R3, R3, 0x1, -R152 ;  /* 0x0000000103037824 */ /* 0x000fe400078e0a98 */
[----:B---3--:R-:W-:Y:S01]  /*5270*/  FFMA.FTZ R21, R37, -UR4, R98 ;  /* 0x8000000425157c23 */ /* 0x008fe20008010062 */
[----:B------:R-:W-:Y:S02]  /*5280*/  IABS R5, R5 ;  /* 0x0000000500057213 */ /* 0x000fe40000000000 */
[----:B------:R-:W-:Y:S01]  /*5290*/  IABS R3, R3 ;  /* 0x0000000300037213 */ /* 0x000fe20000000000 */
[----:B--2---:R-:W-:Y:S01]  /*52a0*/  IMAD.IADD R7, R2, 0x1, -R153 ;  /* 0x0000000102077824 */ /* 0x004fe200078e0a99 */
[----:B------:R-:W2:Y:S01]  /*52b0*/  I2F R34, R5 ;  /* 0x0000000500227306 */ /* 0x000ea20000201400 */
[----:B----4-:R-:W-:Y:S01]  /*52c0*/  FFMA.FTZ R20, R36, -UR4, R99 ;  /* 0x8000000424147c23 */ /* 0x010fe20008010063 */
[----:B------:R-:W-:-:S02]  /*52d0*/  FSEL R153, R24, -INF , !P5 ;  /* 0xff80000018997808 */ /* 0x000fc40006800000 */
[----:B------:R-:W-:Y:S02]  /*52e0*/  FSEL R208, R21, -INF , !P2 ;  /* 0xff80000015d07808 */ /* 0x000fe40005000000 */
[----:B------:R-:W-:Y:S01]  /*52f0*/  FSEL R205, R20, -INF , !P1 ;  /* 0xff80000014cd7808 */ /* 0x000fe20004800000 */
[----:B-1----:R-:W-:Y:S01]  /*5300*/  IMAD.IADD R6, R2, 0x1, -R154 ;  /* 0x0000000102067824 */ /* 0x002fe200078e0a9a */
[----:B------:R-:W1:Y:S01]  /*5310*/  I2F R10, R3 ;  /* 0x00000003000a7306 */ /* 0x000e620000201400 */
[----:B-----5:R-:W-:Y:S01]  /*5320*/  FFMA.FTZ R17, R17, -UR4, R49 ;  /* 0x8000000411117c23 */ /* 0x020fe20008010031 */
[----:B------:R-:W-:-:S04]  /*5330*/  FSEL R154, R35, -INF , !P6 ;  /* 0xff800000239a7808 */ /* 0x000fc80007000000 */
[----:B------:R-:W-:Y:S01]  /*5340*/  FSEL R217, R17, -INF , !P3 ;  /* 0xff80000011d97808 */ /* 0x000fe20005800000 */
[----:B--2---:R-:W-:Y:S01]  /*5350*/  FFMA.FTZ R12, R34, -UR4, R12 ;  /* 0x80000004220c7c23 */ /* 0x004fe2000801000c */
[----:B------:R-:W-:Y:S01]  /*5360*/  IABS R5, R6 ;  /* 0x0000000600057213 */ /* 0x000fe20000000000 */
[----:B------:R-:W-:Y:S01]  /*5370*/  IMAD.IADD R6, R2, 0x1, -R152 ;  /* 0x0000000102067824 */ /* 0x000fe200078e0a98 */
[----:B------:R-:W-:Y:S02]  /*5380*/  LOP3.LUT R2, R196, R197, RZ, 0xfc, !PT ;  /* 0x000000c5c4027212 */ /* 0x000fe400078efcff */
[----:B------:R2:W3:Y:S01]  /*5390*/  I2F R9, R5 ;  /* 0x0000000500097306 */ /* 0x0004e20000201400 */
[----:B------:R-:W-:Y:S02]  /*53a0*/  FSEL R152, R33, -INF , !P5 ;  /* 0xff80000021987808 */ /* 0x000fe40006800000 */
[----:B------:R-:W-:Y:S01]  /*53b0*/  FSEL R210, R12, -INF , !P2 ;  /* 0xff8000000cd27808 */ /* 0x000fe20005000000 */
[----:B-1----:R-:W-:Y:S01]  /*53c0*/  FFMA.FTZ R10, R10, -UR4, R13 ;  /* 0x800000040a0a7c23 */ /* 0x002fe2000801000d */
[----:B------:R-:W-:Y:S01]  /*53d0*/  IABS R3, R7 ;  /* 0x0000000700037213 */ /* 0x000fe20000000000 */
[----:B------:R-:W-:-:S03]  /*53e0*/  FFMA.FTZ R7, R78, -UR4, R41 ;  /* 0x800000044e077c23 */ /* 0x000fc60008010029 */
[----:B------:R-:W-:Y:S02]  /*53f0*/  FSEL R207, R10, -INF , !P1 ;  /* 0xff8000000acf7808 */ /* 0x000fe40004800000 */
[----:B------:R-:W-:Y:S01]  /*5400*/  FSEL R160, R7, -INF , !P0 ;  /* 0xff80000007a07808 */ /* 0x000fe20004000000 */
[----:B--2---:R-:W-:Y:S01]  /*5410*/  IMAD.MOV.U32 R5, RZ, RZ, R3 ;  /* 0x000000ffff057224 */ /* 0x004fe200078e0003 */
[----:B------:R-:W-:Y:S01]  /*5420*/  IABS R3, R6 ;  /* 0x0000000600037213 */ /* 0x000fe20000000000 */
[----:B------:R-:W-:Y:S02]  /*5430*/  FFMA.FTZ R6, R62, -UR4, R43 ;  /* 0x800000043e067c23 */ /* 0x000fe4000801002b */
[----:B---3--:R-:W-:Y:S02]  /*5440*/  FFMA.FTZ R9, R9, -UR4, R51 ;  /* 0x8000000409097c23 */ /* 0x008fe40008010033 */
[----:B------:R-:W1:Y:S01]  /*5450*/  I2F R5, R5 ;  /* 0x0000000500057306 */ /* 0x000e620000201400 */
[----:B------:R-:W-:-:S02]  /*5460*/  FSEL R163, R6, -INF , !P0 ;  /* 0xff80000006a37808 */ /* 0x000fc40004000000 */
[----:B------:R-:W-:Y:S02]  /*5470*/  PLOP3.LUT P0, PT, PT, PT, UP0, 0x80, 0x0 ;  /* 0x000000000000781c */ /* 0x000fe40003f0f008 */
[----:B------:R-:W-:-:S03]  /*5480*/  FSEL R246, R9, -INF , !P3 ;  /* 0xff80000009f67808 */ /* 0x000fc60005800000 */
[----:B------:R-:W2:Y:S01]  /*5490*/  I2F R3, R3 ;  /* 0x0000000300037306 */ /* 0x000ea20000201400 */
[----:B-1----:R-:W-:-:S05]  /*54a0*/  FFMA.FTZ R5, R5, -UR4, R14 ;  /* 0x8000000405057c23 */ /* 0x002fca000801000e */
[----:B------:R-:W-:Y:S01]  /*54b0*/  FSEL R245, R5, -INF , !P2 ;  /* 0xff80000005f57808 */ /* 0x000fe20005000000 */
[----:B--2---:R-:W-:-:S05]  /*54c0*/  FFMA.FTZ R3, R3, -UR4, R15 ;  /* 0x8000000403037c23 */ /* 0x004fca000801000f */
[----:B------:R-:W-:Y:S01]  /*54d0*/  FSEL R219, R3, -INF , !P1 ;  /* 0xff80000003db7808 */ /* 0x000fe20004800000 */
[----:B------:R-:W-:Y:S05]  /*54e0*/  @!P0 BRA `(.L_x_293) ;  /* 0x000004a000008947 */ /* 0x000fea0003800000 */
[----:B------:R-:W-:Y:S01]  /*54f0*/  ULEA.HI.SX32 UR7, UR21, 0xfffffffe, 0x1a ;  /* 0xfffffffe15077891 */ /* 0x000fe2000f8fd23f */
        /* <DEDUP_REMOVED lines=71> */
.L_x_295:
[----:B------:R-:W-:Y:S05]  /*5970*/  BSYNC B0 ;  /* 0x0000000000007941 */ /* 0x000fea0003800000 */
.L_x_294:
[----:B------:R-:W0:Y:S02]  /*5980*/  LDGDEPBAR ;  /* 0x00000000000079af */ /* 0x000e240000000000 */
.L_x_293:
[----:B------:R-:W-:Y:S01]  /*5990*/  FMNMX.FTZ R3, R77, R63, !PT ;  /* 0x0000003f4d037209 */ /* 0x000fe20007810000 */
[----:B------:R-:W-:Y:S01]  /*59a0*/  STL [R1+0x8c], R239 ;  /* 0x00008cef01007387 */ /* 0x000fe20000100800 */
[----:B------:R-:W-:Y:S02]  /*59b0*/  SHF.L.U32 R221, R2, 0x1, RZ ;  /* 0x0000000102dd7819 */ /* 0x000fe400000006ff */
        /* <DEDUP_REMOVED lines=40> */
[----:B------:R-:W-:-:S03]  /*5c40*/  FMNMX.FTZ R3, R162, R3, !PT ;  /* 0x00000003a2037209 */ /* 0x000fc60007810000 */
[----:B------:R-:W2:Y:S01]  /*5c50*/  SHFL.BFLY PT, R5, R171, 0x2, 0x1f ;  /* 0x0c401f00ab057f89 */ /* 0x000ea200000e0000 */
[----:B------:R-:W-:-:S03]  /*5c60*/  FMNMX.FTZ R3, R161, R3, !PT ;  /* 0x00000003a1037209 */ /* 0x000fc60007810000 */
[----:B------:R-:W-:Y:S01]  /*5c70*/  STL [R1+0x50], R220 ;  /* 0x000050dc01007387 */ /* 0x000fe20000100800 */
[----:B------:R-:W-:-:S03]  /*5c80*/  FMNMX.FTZ R3, R247, R3, !PT ;  /* 0x00000003f7037209 */ /* 0x000fc60007810000 */
[----:B------:R-:W-:Y:S01]  /*5c90*/  LDSM.16.MT88.4 R72, [R222+0xc000] ;  /* 0x00c00000de48783b */ /* 0x000fe20000004200 */
[----:B------:R-:W-:-:S03]  /*5ca0*/  FMNMX.FTZ R3, R246, R3, !PT ;  /* 0x00000003f6037209 */ /* 0x000fc60007810000 */
[----:B------:R-:W-:Y:S01]  /*5cb0*/  LDSM.16.MT88.4 R80, [R224+0xc000] ;  /* 0x00c00000e050783b */ /* 0x000fe20000004200 */
[----:B------:R-:W-:-:S03]  /*5cc0*/  FMNMX.FTZ R3, R245, R3, !PT ;  /* 0x00000003f5037209 */ /* 0x000fc60007810000 */
[----:B------:R-:W-:Y:S01]  /*5cd0*/  LDSM.16.MT88.4 R96, [R221+0xe000] ;  /* 0x00e00000dd60783b */ /* 0x000fe20000004200 */
[----:B------:R-:W-:-:S03]  /*5ce0*/  FMNMX.FTZ R3, R219, R3, !PT ;  /* 0x00000003db037209 */ /* 0x000fc60007810000 */
[----:B------:R-:W-:Y:S01]  /*5cf0*/  LDSM.16.MT88.4 R116, [R222+0xe000] ;  /* 0x00e00000de74783b */ /* 0x000fe20000004200 */
[----:B--2---:R-:W-:-:S03]  /*5d00*/  FMNMX.FTZ R171, R171, R5, !PT ;  /* 0x00000005abab7209 */ /* 0x004fc60007810000 */
[----:B------:R-:W-:Y:S04]  /*5d10*/  LDSM.16.MT88.4 R104, [R224+0xc800] ;  /* 0x00c80000e068783b */ /* 0x000fe80000004200 */
[----:B------:R-:W2:Y:S04]  /*5d20*/  SHFL.BFLY PT, R5, R3, 0x2, 0x1f ;  /* 0x0c401f0003057f89 */ /* 0x000ea800000e0000 */
[----:B------:R-:W3:Y:S04]  /*5d30*/  SHFL.BFLY PT, R6, R171, 0x1, 0x1f ;  /* 0x0c201f00ab067f89 */ /* 0x000ee800000e0000 */
[----:B------:R-:W-:Y:S04]  /*5d40*/  LDSM.16.MT88.4 R112, [R221+0xe800] ;  /* 0x00e80000dd70783b */ /* 0x000fe80000004200 */
[----:B------:R-:W-:Y:S04]  /*5d50*/  LDSM.16.MT88.4 R92, [R222+0xe800] ;  /* 0x00e80000de5c783b */ /* 0x000fe80000004200 */
[----:B------:R-:W-:Y:S04]  /*5d60*/  LDSM.16.MT88.4 R124, [R224+0xe000] ;  /* 0x00e00000e07c783b */ /* 0x000fe80000004200 */
[----:B------:R-:W-:Y:S01]  /*5d70*/  LDSM.16.MT88.4 R84, [R223+0xc000] ;  /* 0x00c00000df54783b */ /* 0x000fe20000004200 */
[----:B--2---:R-:W-:-:S03]  /*5d80*/  FMNMX.FTZ R3, R3, R5, !PT ;  /* 0x0000000503037209 */ /* 0x004fc60007810000 */
[----:B------:R-:W-:Y:S01]  /*5d90*/  LDSM.16.MT88.4 R128, [R223+0xe000] ;  /* 0x00e00000df80783b */ /* 0x000fe20000004200 */
[----:B---3--:R-:W-:-:S03]  /*5da0*/  FMNMX.FTZ R171, R171, R6, !PT ;  /* 0x00000006abab7209 */ /* 0x008fc60007810000 */
[----:B------:R-:W-:Y:S01]  /*5db0*/  LDSM.16.MT88.4 R108, [R224+0xe800] ;  /* 0x00e80000e06c783b */ /* 0x000fe20000004200 */
[----:B------:R-:W-:-:S03]  /*5dc0*/  FSETP.NEU.FTZ.AND P1, PT, R171, -INF , PT ;  /* 0xff800000ab00780b */ /* 0x000fc60003f3d000 */
[----:B------:R-:W2:Y:S01]  /*5dd0*/  SHFL.BFLY PT, R6, R3, 0x1, 0x1f ;  /* 0x0c201f0003067f89 */ /* 0x000ea200000e0000 */
[----:B-1----:R-:W-:-:S03]  /*5de0*/  FMUL.FTZ R13, R171, c[0x0][0x23c] ;  /* 0x00008f00ab0d7a20 */ /* 0x002fc60000410000 */
[----:B------:R-:W-:Y:S02]  /*5df0*/  LDSM.16.MT88.4 R100, [R223+0xc800] ;  /* 0x00c80000df64783b */ /* 0x000fe40000004200 */
[----:B------:R-:W-:Y:S02]  /*5e00*/  FSEL R13, R13, RZ, P1 ;  /* 0x000000ff0d0d7208 */ /* 0x000fe40000800000 */
[----:B------:R-:W-:Y:S03]  /*5e10*/  STL [R1+0x90], R244 ;  /* 0x000090f401007387 */ /* 0x000fe60000100800 */
[----:B------:R-:W-:-:S04]  /*5e20*/  FFMA.FTZ R5, R77, c[0x0][0x23c], -R13 ;  /* 0x00008f004d057a23 */ /* 0x000fc8000001080d */
[----:B------:R1:W-:Y:S01]  /*5e30*/  MUFU.EX2 R230, R5 ;  /* 0x0000000500e67308 */ /* 0x0003e20000000800 */
[----:B--2---:R-:W-:-:S04]  /*5e40*/  FMNMX.FTZ R3, R3, R6, !PT ;  /* 0x0000000603037209 */ /* 0x004fc80007810000 */
[C---:B------:R-:W-:Y:S01]  /*5e50*/  FSETP.NEU.FTZ.AND P1, PT, R3.reuse, -INF , PT ;  /* 0xff8000000300780b */ /* 0x040fe20003f3d000 */
[----:B------:R-:W-:Y:S02]  /*5e60*/  FMUL.FTZ R12, R3, c[0x0][0x23c] ;  /* 0x00008f00030c7a20 */ /* 0x000fe40000410000 */
[----:B-1----:R-:W-:-:S03]  /*5e70*/  FFMA.FTZ R5, R63, c[0x0][0x23c], -R13 ;  /* 0x00008f003f057a23 */ /* 0x002fc6000001080d */
[----:B------:R-:W-:Y:S01]  /*5e80*/  FSEL R12, R12, RZ, P1 ;  /* 0x000000ff0c0c7208 */ /* 0x000fe20000800000 */
[----:B------:R1:W2:Y:S04]  /*5e90*/  MUFU.EX2 R231, R5 ;  /* 0x0000000500e77308 */ /* 0x0002a80000000800 */
[--C-:B------:R-:W-:Y:S02]  /*5ea0*/  FFMA.FTZ R0, R76, c[0x0][0x23c], -R12.reuse ;  /* 0x00008f004c007a23 */ /* 0x100fe4000001080c */
[----:B------:R-:W-:Y:S02]  /*5eb0*/  FFMA.FTZ R2, R79, c[0x0][0x23c], -R12 ;  /* 0x00008f004f027a23 */ /* 0x000fe4000001080c */
[----:B------:R3:W-:Y:S01]  /*5ec0*/  MUFU.EX2 R172, R0 ;  /* 0x0000000000ac7308 */ /* 0x0007e20000000800 */
[----:B-1----:R-:W-:-:S07]  /*5ed0*/  FFMA.FTZ R5, R59, c[0x0][0x23c], -R13 ;  /* 0x00008f003b057a23 */ /* 0x002fce000001080d */
[----:B------:R1:W4:Y:S01]  /*5ee0*/  MUFU.EX2 R15, R2 ;  /* 0x00000002000f7308 */ /* 0x0003220000000800 */
[----:B--2---:R-:W-:Y:S01]  /*5ef0*/  F2FP.BF16.PACK_AB R8, R231, R230 ;  /* 0x000000e6e708723e */ /* 0x004fe200000010ff */
[----:B---3--:R-:W-:-:S06]  /*5f00*/  FFMA.FTZ R0, R70, c[0x0][0x23c], -R12 ;  /* 0x00008f0046007a23 */ /* 0x008fcc000001080c */
[----:B------:R2:W-:Y:S08]  /*5f10*/  MUFU.EX2 R183, R5 ;  /* 0x0000000500b77308 */ /* 0x0005f00000000800 */
[----:B------:R3:W-:Y:S01]  /*5f20*/  MUFU.EX2 R226, R0 ;  /* 0x0000000000e27308 */ /* 0x0007e20000000800 */
[----:B-1----:R-:W-:Y:S02]  /*5f30*/  FMNMX.FTZ R2, R170, R167, !PT ;  /* 0x000000a7aa027209 */ /* 0x002fe40007810000 */
[----:B----4-:R-:W-:Y:S01]  /*5f40*/  F2FP.BF16.PACK_AB R9, R172, R15 ;  /* 0x0000000fac09723e */ /* 0x010fe200000010ff */
[----:B--2---:R-:W-:-:S02]  /*5f50*/  FFMA.FTZ R5, R57, c[0x0][0x23c], -R13 ;  /* 0x00008f0039057a23 */ /* 0x004fc4000001080d */
[----:B------:R-:W1:Y:S02]  /*5f60*/  LDSM.16.MT88.4 R56, [R221+0xc000] ;  /* 0x00c00000dd38783b */ /* 0x000e640000004200 */
[----:B------:R-:W2:Y:S01]  /*5f70*/  MUFU.EX2 R229, R5 ;  /* 0x0000000500e57308 */ /* 0x000ea20000000800 */
[----:B---3--:R-:W-:-:S07]  /*5f80*/  FFMA.FTZ R0, R69, c[0x0][0x23c], -R12 ;  /* 0x00008f0045007a23 */ /* 0x008fce000001080c */
[----:B------:R3:W4:Y:S01]  /*5f90*/  MUFU.EX2 R232, R0 ;  /* 0x0000000000e87308 */ /* 0x0007220000000800 */
[----:B--2---:R-:W-:Y:S01]  /*5fa0*/  F2FP.BF16.PACK_AB R10, R229, R183 ;  /* 0x000000b7e50a723e */ /* 0x004fe200000010ff */
[----:B---3--:R-:W-:Y:S01]  /*5fb0*/  FFMA.FTZ R0, R66, c[0x0][0x23c], -R13 ;  /* 0x00008f0042007a23 */ /* 0x008fe2000001080d */
[----:B----4-:R-:W-:-:S05]  /*5fc0*/  F2FP.BF16.PACK_AB R11, R232, R226 ;  /* 0x000000e2e80b723e */ /* 0x010fca00000010ff */
[----:B------:R2:W-:Y:S02]  /*5fd0*/  MUFU.EX2 R220, R0 ;  /* 0x0000000000dc7308 */ /* 0x0005e40000000800 */
[C---:B------:R-:W-:Y:S08]  /*5fe0*/  HMMA.16816.F32.BF16 R20, R8.reuse, R72, RZ ;  /* 0x000000480814723c */ /* 0x040ff000000418ff */
[----:B------:R-:W-:Y:S01]  /*5ff0*/  HMMA.16816.F32.BF16 R24, R8, R80, RZ ;  /* 0x000000500818723c */ /* 0x000fe200000418ff */
[----:B--2---:R-:W-:-:S02]  /*6000*/  FFMA.FTZ R0, R64, c[0x0][0x23c], -R13 ;  /* 0x00008f0040007a23 */ /* 0x004fc4000001080d */
[----:B------:R-:W-:Y:S02]  /*6010*/  LDSM.16.MT88.4 R64, [R221+0xc800] ;  /* 0x00c80000dd40783b */ /* 0x000fe40000004200 */
[----:B------:R2:W3:Y:S03]  /*6020*/  MUFU.EX2 R186, R0 ;  /* 0x0000000000ba7308 */ /* 0x0004e60000000800 */
[C---:B------:R-:W-:Y:S08]  /*6030*/  HMMA.16816.F32.BF16 R32, R8.reuse, R96, RZ ;  /* 0x000000600820723c */ /* 0x040ff000000418ff */
[----:B------:R-:W-:Y:S01]  /*6040*/  HMMA.16816.F32.BF16 R40, R8, R116, RZ ;  /* 0x000000740828723c */ /* 0x000fe200000418ff */
[----:B--2---:R-:W-:Y:S01]  /*6050*/  FFMA.FTZ R0, R61, c[0x0][0x23c], -R13 ;  /* 0x00008f003d007a23 */ /* 0x004fe2000001080d */
[----:B---3--:R-:W-:-:S06]  /*6060*/  F2FP.BF16.PACK_AB R4, R186, R220 ;  /* 0x000000dcba04723e */ /* 0x008fcc00000010ff */
[C---:B-1----:R-:W-:Y:S01]  /*6070*/  HMMA.16816.F32.BF16 R16, R8.reuse, R56, RZ ;  /* 0x000000380810723c */ /* 0x042fe200000418ff */
[----:B------:R1:W-:Y:S07]  /*6080*/  MUFU.EX2 R184, R0 ;  /* 0x0000000000b87308 */ /* 0x0003ee0000000800 */
[C---:B------:R-:W-:Y:S08]  /*6090*/  HMMA.16816.F32.BF16 R44, R8.reuse, R124, RZ ;  /* 0x0000007c082c723c */ /* 0x040ff000000418ff */
[----:B------:R-:W-:Y:S01]  /*60a0*/  HMMA.16816.F32.BF16 R28, R8, R84, RZ ;  /* 0x00000054081c723c */ /* 0x000fe200000418ff */
[----:B-1----:R-:W-:-:S04]  /*60b0*/  FFMA.FTZ R0, R60, c[0x0][0x23c], -R13 ;  /* 0x00008f003c007a23 */ /* 0x002fc8000001080d */
[----:B------:R1:W2:Y:S03]  /*60c0*/  MUFU.EX2 R182, R0 ;  /* 0x0000000000b67308 */ /* 0x0002a60000000800 */
[C---:B------:R-:W-:Y:S08]  /*60d0*/  HMMA.16816.F32.BF16 R48, R8.reuse, R128, RZ ;  /* 0x000000800830723c */ /* 0x040ff000000418ff */
[----:B------:R-:W-:Y:S01]  /*60e0*/  HMMA.16816.F32.BF16 R52, R8, R58, RZ ;  /* 0x0000003a0834723c */ /* 0x000fe200000418ff */
[----:B-1----:R-:W-:Y:S01]  /*60f0*/  FFMA.FTZ R0, R90, c[0x0][0x23c], -R12 ;  /* 0x00008f005a007a23 */ /* 0x002fe2000001080c */
[----:B--2---:R-:W-:-:S06]  /*6100*/  F2FP.BF16.PACK_AB R6, R182, R184 ;  /* 0x000000b8b606723e */ /* 0x004fcc00000010ff */
[C---:B------:R-:W-:Y:S01]  /*6110*/  HMMA.16816.F32.BF16 R76, R8.reuse, R74, RZ ;  /* 0x0000004a084c723c */ /* 0x040fe200000418ff */
[----:B------:R1:W-:Y:S07]  /*6120*/  MUFU.EX2 R185, R0 ;  /* 0x0000000000b97308 */ /* 0x0003ee0000000800 */
[C---:B------:R-:W-:Y:S08]  /*6130*/  HMMA.16816.F32.BF16 R140, R8.reuse, R82, RZ ;  /* 0x00000052088c723c */ /* 0x040ff000000418ff */
[----:B------:R-:W-:Y:S01]  /*6140*/  HMMA.16816.F32.BF16 R136, R8, R86, RZ ;  /* 0x000000560888723c */ /* 0x000fe200000418ff */
[----:B-1----:R-:W-:-:S04]  /*6150*/  FFMA.FTZ R0, R71, c[0x0][0x23c], -R12 ;  /* 0x00008f0047007a23 */ /* 0x002fc8000001080c */
[----:B------:R1:W2:Y:S03]  /*6160*/  MUFU.EX2 R187, R0 ;  /* 0x0000000000bb7308 */ /* 0x0002a60000000800 */
[C---:B------:R-:W-:Y:S08]  /*6170*/  HMMA.16816.F32.BF16 R132, R8.reuse, R98, RZ ;  /* 0x000000620884723c */ /* 0x040ff000000418ff */
[C---:B------:R-:W-:Y:S01]  /*6180*/  HMMA.16816.F32.BF16 R120, R8.reuse, R118, RZ ;  /* 0x000000760878723c */ /* 0x040fe200000418ff */
[--C-:B-1----:R-:W-:Y:S01]  /*6190*/  FFMA.FTZ R0, R68, c[0x0][0x23c], -R12.reuse ;  /* 0x00008f0044007a23 */ /* 0x102fe2000001080c */
[----:B--2---:R-:W-:Y:S01]  /*61a0*/  F2FP.BF16.PACK_AB R5, R187, R185 ;  /* 0x000000b9bb05723e */ /* 0x004fe200000010ff */
[----:B------:R-:W1:Y:S05]  /*61b0*/  LDSM.16.MT88.4 R68, [R222+0xc800] ;  /* 0x00c80000de44783b */ /* 0x000e6a0000004200 */
[C---:B------:R-:W-:Y:S01]  /*61c0*/  HMMA.16816.F32.BF16 R60, R8.reuse, R126, RZ ;  /* 0x0000007e083c723c */ /* 0x040fe200000418ff */
[----:B------:R2:W-:Y:S07]  /*61d0*/  MUFU.EX2 R228, R0 ;  /* 0x0000000000e47308 */ /* 0x0005ee0000000800 */
[----:B------:R-:W-:Y:S01]  /*61e0*/  HMMA.16816.F32.BF16 R36, R8, R130, RZ ;  /* 0x000000820824723c */ /* 0x000fe200000418ff */
[----:B--2---:R-:W-:-:S02]  /*61f0*/  FFMA.FTZ R0, R88, c[0x0][0x23c], -R12 ;  /* 0x00008f0058007a23 */ /* 0x004fc4000001080c */
[----:B------:R-:W-:Y:S02]  /*6200*/  LDSM.16.MT88.4 R88, [R223+0xe800] ;  /* 0x00e80000df58783b */ /* 0x000fe40000004200 */
[----:B------:R2:W3:Y:S02]  /*6210*/  MUFU.EX2 R181, R0 ;  /* 0x0000000000b57308 */ /* 0x0004e40000000800 */
[----:B--2---:R-:W-:Y:S02]  /*6220*/  FMNMX.FTZ R0, R166, R2, !PT ;  /* 0x00000002a6007209 */ /* 0x004fe40007810000 */
[----:B---3--:R-:W-:Y:S02]  /*6230*/  F2FP.BF16.PACK_AB R7, R181, R228 ;  /* 0x000000e4b507723e */ /* 0x008fe400000010ff */
[----:B------:R-:W-:-:S04]  /*6240*/  FMNMX.FTZ R0, R164, R0, !PT ;  /* 0x00000000a4007209 */ /* 0x000fc80007810000 */
[----:B------:R-:W-:Y:S01]  /*6250*/  FMNMX.FTZ R0, R150, R0, !PT ;  /* 0x0000000096007209 */ /* 0x000fe20007810000 */
[----:B-1----:R-:W-:Y:S03]  /*6260*/  HMMA.16816.F32.BF16 R196, R4, R68, R20 ;  /* 0x0000004404c4723c */ /* 0x002fe60000041814 */
        /* <DEDUP_REMOVED lines=8> */
[C---:B------:R-:W-:Y:S01]  /*62f0*/  HMMA.16816.F32.BF16 R24, R4.reuse, R92, R40 ;  /* 0x0000005c0418723c */ /* 0x040fe20000041828 */
[----:B------:R-:W-:Y:S02]  /*6300*/  FMNMX.FTZ R0, R180, R169, !PT ;  /* 0x000000a9b4007209 */ /* 0x000fe40007810000 */
[----:B------:R-:W-:Y:S02]  /*6310*/  FMNMX.FTZ R2, R152, R2, !PT ;  /* 0x0000000298027209 */ /* 0x000fe40007810000 */
[----:B------:R-:W-:Y:S02]  /*6320*/  FMNMX.FTZ R0, R168, R0, !PT ;  /* 0x00000000a8007209 */ /* 0x000fe40007810000 */
[----:B------:R-:W-:Y:S01]  /*6330*/  FMNMX.FTZ R2, R216, R2, !PT ;  /* 0x00000002d8027209 */ /* 0x000fe20007810000 */
[----:B------:R-:W-:Y:S01]  /*6340*/  HMMA.16816.F32.BF16 R188, R4, R64, R16 ;  /* 0x0000004004bc723c */ /* 0x000fe20000041810 */
[----:B------:R-:W-:-:S02]  /*6350*/  FMNMX.FTZ R0, R165, R0, !PT ;  /* 0x00000000a5007209 */ /* 0x000fc40007810000 */
[----:B------:R-:W-:Y:S02]  /*6360*/  FMNMX.FTZ R2, R209, R2, !PT ;  /* 0x00000002d1027209 */ /* 0x000fe40007810000 */
[----:B------:R-:W-:Y:S02]  /*6370*/  FMNMX.FTZ R0, R151, R0, !PT ;  /* 0x0000000097007209 */ /* 0x000fe40007810000 */
[----:B------:R-:W-:Y:S01]  /*6380*/  FMNMX.FTZ R8, R206, R2, !PT ;  /* 0x00000002ce087209 */ /* 0x000fe20007810000 */
[----:B------:R-:W-:Y:S01]  /*6390*/  IMAD.MOV.U32 R177, RZ, RZ, R20 ;  /* 0x000000ffffb17224 */ /* 0x000fe200078e0014 */
[----:B------:R-:W-:Y:S01]  /*63a0*/  FMNMX.FTZ R2, R149, R0, !PT ;  /* 0x0000000095027209 */ /* 0x000fe20007810000 */
[C---:B------:R-:W-:Y:S01]  /*63b0*/  HMMA.16816.F32.BF16 R192, R4.reuse, R100, R28 ;  /* 0x0000006404c0723c */ /* 0x040fe2000004181c */
[----:B------:R-:W-:Y:S01]  /*63c0*/  FMNMX.FTZ R0, R204, R8, !PT ;  /* 0x00000008cc007209 */ /* 0x000fe20007810000 */
[----:B------:R-:W-:Y:S01]  /*63d0*/  IMAD.MOV.U32 R179, RZ, RZ, R22 ;  /* 0x000000ffffb37224 */ /* 0x000fe200078e0016 */
[----:B------:R-:W-:Y:S01]  /*63e0*/  FMNMX.FTZ R2, R147, R2, !PT ;  /* 0x0000000293027209 */ /* 0x000fe20007810000 */
[----:B------:R-:W-:Y:S01]  /*63f0*/  IMAD.MOV.U32 R22, RZ, RZ, R186 ;  /* 0x000000ffff167224 */ /* 0x000fe200078e00ba */
[----:B------:R-:W-:Y:S01]  /*6400*/  MOV R32, R21 ;  /* 0x0000001500207202 */ /* 0x000fe20000000f00 */
[----:B------:R-:W1:Y:S01]  /*6410*/  SHFL.BFLY PT, R8, R0, 0x2, 0x1f ;  /* 0x0c401f0000087f89 */ /* 0x000e6200000e0000 */
[----:B------:R-:W-:Y:S01]  /*6420*/  FMNMX.FTZ R2, R146, R2, !PT ;  /* 0x0000000292027209 */ /* 0x000fe20007810000 */
[----:B------:R-:W-:Y:S01]  /*6430*/  IMAD.MOV.U32 R20, RZ, RZ, R27 ;  /* 0x000000ffff147224 */ /* 0x000fe200078e001b */
[----:B------:R-:W-:Y:S01]  /*6440*/  MOV R21, R26 ;  /* 0x0000001a00157202 */ /* 0x000fe20000000f00 */
[----:B------:R-:W-:Y:S01]  /*6450*/  IMAD.MOV.U32 R18, RZ, RZ, R24 ;  /* 0x000000ffff127224 */ /* 0x000fe200078e0018 */
[----:B------:R-:W-:Y:S01]  /*6460*/  MOV R19, R25 ;  /* 0x0000001900137202 */ /* 0x000fe20000000f00 */
[----:B------:R-:W-:Y:S01]  /*6470*/  HMMA.16816.F32.BF16 R76, R4, R70, R76 ;  /* 0x00000046044c723c */ /* 0x000fe2000004184c */
[----:B------:R-:W-:-:S02]  /*6480*/  FMNMX.FTZ R2, R174, R2, !PT ;  /* 0x00000002ae027209 */ /* 0x000fc40007810000 */
[----:B------:R-:W-:Y:S02]  /*6490*/  MOV R178, R23 ;  /* 0x0000001700b27202 */ /* 0x000fe40000000f00 */
[----:B------:R-:W-:Y:S02]  /*64a0*/  FMNMX.FTZ R2, R159, R2, !PT ;  /* 0x000000029f027209 */ /* 0x000fe40007810000 */
[----:B------:R-:W-:Y:S01]  /*64b0*/  MOV R23, R187 ;  /* 0x000000bb00177202 */ /* 0x000fe20000000f00 */
[----:B------:R-:W-:Y:S01]  /*64c0*/  HMMA.16816.F32.BF16 R24, R4, R108, R44 ;  /* 0x0000006c0418723c */ /* 0x000fe2000004182c */
[----:B------:R-:W-:-:S03]  /*64d0*/  FMNMX.FTZ R2, R156, R2, !PT ;  /* 0x000000029c027209 */ /* 0x000fc60007810000 */
[----:B------:R-:W-:Y:S01]  /*64e0*/  MOV R17, R195 ;  /* 0x000000c300117202 */ /* 0x000fe20000000f00 */
[----:B------:R-:W-:Y:S01]  /*64f0*/  IMAD.MOV.U32 R16, RZ, RZ, R192 ;  /* 0x000000ffff107224 */ /* 0x000fe200078e00c0 */
[----:B------:R-:W-:Y:S01]  /*6500*/  FMNMX.FTZ R2, R153, R2, !PT ;  /* 0x0000000299027209 */ /* 0x000fe20007810000 */
[----:B------:R-:W-:Y:S01]  /*6510*/  IMAD.MOV.U32 R11, RZ, RZ, R194 ;  /* 0x000000ffff0b7224 */ /* 0x000fe200078e00c2 */
[----:B------:R-:W-:Y:S01]  /*6520*/  MOV R14, R193 ;  /* 0x000000c1000e7202 */ /* 0x000fe20000000f00 */
[----:B------:R-:W-:Y:S01]  /*6530*/  HMMA.16816.F32.BF16 R140, R4, R106, R140 ;  /* 0x0000006a048c723c */ /* 0x000fe2000004188c */
[----:B------:R-:W-:Y:S01]  /*6540*/  FMNMX.FTZ R2, R218, R2, !PT ;  /* 0x00000002da027209 */ /* 0x000fe20007810000 */
[----:B------:R-:W-:Y:S01]  /*6550*/  IMAD.MOV.U32 R33, RZ, RZ, R17 ;  /* 0x000000ffff217224 */ /* 0x000fe200078e0011 */
[----:B-1----:R-:W-:Y:S01]  /*6560*/  FMNMX.FTZ R0, R0, R8, !PT ;  /* 0x0000000800007209 */ /* 0x002fe20007810000 */
[----:B------:R-:W-:Y:S01]  /*6570*/  IMAD.MOV.U32 R35, RZ, RZ, R14 ;  /* 0x000000ffff237224 */ /* 0x000fe200078e000e */
[----:B------:R-:W-:-:S02]  /*6580*/  FMNMX.FTZ R2, R211, R2, !PT ;  /* 0x00000002d3027209 */ /* 0x000fc40007810000 */
[----:B------:R-:W-:Y:S01]  /*6590*/  MOV R43, R11 ;  /* 0x0000000b002b7202 */ /* 0x000fe20000000f00 */
[----:B------:R-:W1:Y:S01]  /*65a0*/  SHFL.BFLY PT, R9, R0, 0x1, 0x1f ;  /* 0x0c201f0000097f89 */ /* 0x000e6200000e0000 */
[----:B------:R-:W-:Y:S01]  /*65b0*/  FMNMX.FTZ R2, R208, R2, !PT ;  /* 0x00000002d0027209 */ /* 0x000fe20007810000 */
[C---:B------:R-:W-:Y:S01]  /*65c0*/  HMMA.16816.F32.BF16 R136, R4.reuse, R102, R136 ;  /* 0x000000660488723c */ /* 0x040fe20000041888 */
[----:B------:R-:W-:Y:S02]  /*65d0*/  MOV R46, R22 ;  /* 0x00000016002e7202 */ /* 0x000fe40000000f00 */
[----:B------:R-:W-:Y:S02]  /*65e0*/  FMNMX.FTZ R8, R205, R2, !PT ;  /* 0x00000002cd087209 */ /* 0x000fe40007810000 */
[----:B------:R-:W-:Y:S01]  /*65f0*/  MOV R244, R24 ;  /* 0x0000001800f47202 */ /* 0x000fe20000000f00 */
[----:B------:R-:W-:Y:S01]  /*6600*/  IMAD.MOV.U32 R239, RZ, RZ, R25 ;  /* 0x000000ffffef7224 */ /* 0x000fe200078e0019 */
[----:B------:R-:W-:Y:S01]  /*6610*/  MOV R238, R26 ;  /* 0x0000001a00ee7202 */ /* 0x000fe20000000f00 */
[----:B------:R-:W-:Y:S01]  /*6620*/  IMAD.MOV.U32 R237, RZ, RZ, R27 ;  /* 0x000000ffffed7224 */ /* 0x000fe200078e001b */
[----:B------:R-:W2:Y:S01]  /*6630*/  SHFL.BFLY PT, R10, R8, 0x2, 0x1f ;  /* 0x0c401f00080a7f89 */ /* 0x000ea200000e0000 */
[----:B------:R-:W-:Y:S01]  /*6640*/  HMMA.16816.F32.BF16 R24, R4, R88, R48 ;  /* 0x000000580418723c */ /* 0x000fe20000041830 */
[----:B------:R-:W-:-:S06]  /*6650*/  MOV R34, R16 ;  /* 0x0000001000227202 */ /* 0x000fcc0000000f00 */
[----:B------:R-:W-:Y:S01]  /*6660*/  IMAD.MOV.U32 R51, RZ, RZ, R23 ;  /* 0x000000ffff337224 */ /* 0x000fe200078e0017 */
[----:B------:R-:W-:Y:S01]  /*6670*/  HMMA.16816.F32.BF16 R192, R4, R114, R132 ;  /* 0x0000007204c0723c */ /* 0x000fe20000041884 */
[----:B------:R-:W-:Y:S01]  /*6680*/  IMAD.MOV.U32 R49, RZ, RZ, R19 ;  /* 0x000000ffff317224 */ /* 0x000fe200078e0013 */
[----:B------:R-:W-:-:S05]  /*6690*/  MOV R50, R183 ;  /* 0x000000b700327202 */ /* 0x000fca0000000f00 */
[----:B------:R-:W-:Y:S01]  /*66a0*/  IMAD.MOV.U32 R134, RZ, RZ, R21 ;  /* 0x000000ffff867224 */ /* 0x000fe200078e0015 */
[----:B------:R-:W-:Y:S01]  /*66b0*/  HMMA.16816.F32.BF16 R240, R4, R94, R120 ;  /* 0x0000005e04f0723c */ /* 0x000fe20000041878 */
[----:B------:R-:W-:Y:S01]  /*66c0*/  MOV R135, R20 ;  /* 0x0000001400877202 */ /* 0x000fe20000000f00 */
[----:B------:R-:W-:Y:S01]  /*66d0*/  IMAD.MOV.U32 R132, RZ, RZ, R182 ;  /* 0x000000ffff847224 */ /* 0x000fe200078e00b6 */
[----:B------:R-:W-:-:S04]  /*66e0*/  MOV R133, R18 ;  /* 0x0000001200857202 */ /* 0x000fc80000000f00 */
[----:B------:R-:W-:Y:S01]  /*66f0*/  MOV R123, R181 ;  /* 0x000000b5007b7202 */ /* 0x000fe20000000f00 */
[----:B------:R-:W-:Y:S01]  /*6700*/  IMAD.MOV.U32 R235, RZ, RZ, R25 ;  /* 0x000000ffffeb7224 */ /* 0x000fe200078e0019 */
[----:B------:R-:W-:Y:S01]  /*6710*/  MOV R25, R172 ;  /* 0x000000ac00197202 */ /* 0x000fe20000000f00 */
[----:B------:R-:W-:Y:S01]  /*6720*/  IMAD.MOV.U32 R233, RZ, RZ, R27 ;  /* 0x000000ffffe97224 */ /* 0x000fe200078e001b */
[----:B-1----:R-:W-:Y:S01]  /*6730*/  FMNMX.FTZ R172, R0, R9, !PT ;  /* 0x0000000900ac7209 */ /* 0x002fe20007810000 */
[C---:B------:R-:W-:Y:S01]  /*6740*/  HMMA.16816.F32.BF16 R212, R4.reuse, R110, R60 ;  /* 0x0000006e04d4723c */ /* 0x040fe2000004183c */
[----:B--2---:R-:W-:Y:S01]  /*6750*/  FMNMX.FTZ R0, R8, R10, !PT ;  /* 0x0000000a08007209 */ /* 0x004fe20007810000 */
[----:B------:R-:W-:Y:S01]  /*6760*/  IMAD.MOV.U32 R42, RZ, RZ, R25 ;  /* 0x000000ffff2a7224 */ /* 0x000fe200078e0019 */
[C---:B------:R-:W-:Y:S01]  /*6770*/  FSETP.NEU.FTZ.AND P1, PT, R172.reuse, -INF , PT ;  /* 0xff800000ac00780b */ /* 0x040fe20003f3d000 */
[----:B------:R-:W-:Y:S01]  /*6780*/  FMUL.FTZ R2, R172, c[0x0][0x23c] ;  /* 0x00008f00ac027a20 */ /* 0x000fe20000410000 */
[----:B------:R-:W-:Y:S01]  /*6790*/  MOV R234, R26 ;  /* 0x0000001a00ea7202 */ /* 0x000fe20000000f00 */
[----:B------:R-:W-:Y:S01]  /*67a0*/  IMAD.MOV.U32 R26, RZ, RZ, R184 ;  /* 0x000000ffff1a7224 */ /* 0x000fe200078e00b8 */
[----:B------:R-:W-:Y:S01]  /*67b0*/  MOV R27, R185 ;  /* 0x000000b9001b7202 */ /* 0x000fe20000000f00 */
[----:B------:R-:W-:Y:S01]  /*67c0*/  HMMA.16816.F32.BF16 R248, R4, R90, R36 ;  /* 0x0000005a04f8723c */ /* 0x000fe20000041824 */
[----:B------:R-:W-:-:S02]  /*67d0*/  FSEL R2, R2, RZ, P1 ;  /* 0x000000ff02027208 */ /* 0x000fc40000800000 */
[----:B------:R-:W-:Y:S01]  /*67e0*/  MOV R236, R24 ;  /* 0x0000001800ec7202 */ /* 0x000fe20000000f00 */
[----:B------:R-:W-:Y:S01]  /*67f0*/  IMAD.MOV.U32 R24, RZ, RZ, R15 ;  /* 0x000000ffff187224 */ /* 0x000fe200078e000f */
[----:B------:R-:W-:Y:S01]  /*6800*/  MOV R41, R26 ;  /* 0x0000001a00297202 */ /* 0x000fe20000000f00 */
[----:B------:R-:W-:Y:S02]  /*6810*/  IMAD.MOV.U32 R47, RZ, RZ, R27 ;  /* 0x000000ffff2f7224 */ /* 0x000fe400078e001b */
[----:B------:R-:W-:Y:S01]  /*6820*/  HMMA.16816.F32.BF16 R184, R4, R66, R52 ;  /* 0x0000004204b8723c */ /* 0x000fe20000041834 */
[----:B------:R-:W1:Y:S06]  /*6830*/  SHFL.BFLY PT, R5, R0, 0x1, 0x1f ;  /* 0x0c201f0000057f89 */ /* 0x000e6c00000e0000 */
[----:B------:R-:W-:-:S04]  /*6840*/  FFMA.FTZ R4, R170, c[0x0][0x23c], -R2 ;  /* 0x00008f00aa047a23 */ /* 0x000fc80000010802 */
[----:B------:R2:W-:Y:S01]  /*6850*/  MUFU.EX2 R40, R4 ;  /* 0x0000000400287308 */ /* 0x0005e20000000800 */
[----:B-1----:R-:W-:Y:S01]  /*6860*/  FMNMX.FTZ R170, R0, R5, !PT ;  /* 0x0000000500aa7209 */ /* 0x002fe20007810000 */
[--C-:B------:R-:W-:Y:S02]  /*6870*/  FFMA.FTZ R0, R148, c[0x0][0x23c], -R2.reuse ;  /* 0x00008f0094007a23 */ /* 0x100fe40000010802 */
[----:B--2---:R-:W-:Y:S01]  /*6880*/  FFMA.FTZ R4, R167, c[0x0][0x23c], -R2 ;  /* 0x00008f00a7047a23 */ /* 0x004fe20000010802 */
[----:B------:R-:W-:-:S03]  /*6890*/  FSETP.NEU.FTZ.AND P1, PT, R170, -INF , PT ;  /* 0xff800000aa00780b */ /* 0x000fc60003f3d000 */
[----:B------:R1:W-:Y:S08]  /*68a0*/  MUFU.EX2 R45, R0 ;  /* 0x00000000002d7308 */ /* 0x0003f00000000800 */
[----:B------:R2:W3:Y:S01]  /*68b0*/  MUFU.EX2 R15, R4 ;  /* 0x00000004000f7308 */ /* 0x0004e20000000800 */
[----:B-1----:R-:W-:-:S05]  /*68c0*/  FMUL.FTZ R0, R170, c[0x0][0x23c] ;  /* 0x00008f00aa007a20 */ /* 0x002fca0000410000 */
[----:B------:R-:W-:Y:S01]  /*68d0*/  FSEL R0, R0, RZ, P1 ;  /* 0x000000ff00007208 */ /* 0x000fe20000800000 */
[----:B--2---:R-:W-:Y:S01]  /*68e0*/  FFMA.FTZ R4, R166, c[0x0][0x23c], -R2 ;  /* 0x00008f00a6047a23 */ /* 0x004fe20000010802 */
[----:B---3--:R-:W-:-:S03]  /*68f0*/  F2FP.BF16.PACK_AB R8, R15, R40 ;  /* 0x000000280f08723e */ /* 0x008fc600000010ff */
[----:B------:R1:W-:Y:S02]  /*6900*/  MUFU.EX2 R44, R4 ;  /* 0x00000004002c7308 */ /* 0x0003e40000000800 */
[----:B-1----:R-:W-:-:S06]  /*6910*/  FFMA.FTZ R4, R164, c[0x0][0x23c], -R2 ;  /* 0x00008f00a4047a23 */ /* 0x002fcc0000010802 */
[----:B------:R1:W2:Y:S02]  /*6920*/  MUFU.EX2 R225, R4 ;  /* 0x0000000400e17308 */ /* 0x0002a40000000800 */
[----:B-1----:R-:W-:Y:S01]  /*6930*/  FFMA.FTZ R4, R150, c[0x0][0x23c], -R2 ;  /* 0x00008f0096047a23 */ /* 0x002fe20000010802 */
[----:B--2---:R-:W-:-:S05]  /*6940*/  F2FP.BF16.PACK_AB R10, R225, R44 ;  /* 0x0000002ce10a723e */ /* 0x004fca00000010ff */
[----:B------:R1:W-:Y:S02]  /*6950*/  MUFU.EX2 R121, R4 ;  /* 0x0000000400797308 */ /* 0x0003e40000000800 */
[----:B-1----:R-:W-:-:S06]  /*6960*/  FFMA.FTZ R4, R145, c[0x0][0x23c], -R2 ;  /* 0x00008f0091047a23 */ /* 0x002fcc0000010802 */
[----:B------:R1:W-:Y:S02]  /*6970*/  MUFU.EX2 R227, R4 ;  /* 0x0000000400e37308 */ /* 0x0003e40000000800 */
[----:B-1----:R-:W-:-:S06]  /*6980*/  FFMA.FTZ R4, R144, c[0x0][0x23c], -R2 ;  /* 0x00008f0090047a23 */ /* 0x002fcc0000010802 */
[----:B------:R1:W2:Y:S02]  /*6990*/  MUFU.EX2 R122, R4 ;  /* 0x00000004007a7308 */ /* 0x0002a40000000800 */
[----:B-1----:R-:W-:Y:S01]  /*69a0*/  FFMA.FTZ R4, R180, c[0x0][0x23c], -R0 ;  /* 0x00008f00b4047a23 */ /* 0x002fe20000010800 */
[----:B--2---:R-:W-:-:S05]  /*69b0*/  F2FP.BF16.PACK_AB R6, R122, R227 ;  /* 0x000000e37a06723e */ /* 0x004fca00000010ff */
[----:B------:R1:W-:Y:S02]  /*69c0*/  MUFU.EX2 R252, R4 ;  /* 0x0000000400fc7308 */ /* 0x0003e40000000800 */
[----:B-1----:R-:W-:Y:S01]  /*69d0*/  FFMA.FTZ R4, R169, c[0x0][0x23c], -R0 ;  /* 0x00008f00a9047a23 */ /* 0x002fe20000010800 */
[----:B------:R-:W-:-:S05]  /*69e0*/  MOV R169, R24 ;  /* 0x0000001800a97202 */ /* 0x000fca0000000f00 */
        /* <DEDUP_REMOVED lines=10> */
[----:B------:R-:W-:Y:S01]  /*6a90*/  MOV R56, R33 ;  /* 0x0000002100387202 */ /* 0x000fe20000000f00 */
[----:B------:R-:W-:Y:S01]  /*6aa0*/  HMMA.16816.F32.BF16 R16, R8, R72, RZ ;  /* 0x000000480810723c */ /* 0x000fe200000418ff */
[----:B------:R-:W-:-:S02]  /*6ab0*/  IMAD.MOV.U32 R57, RZ, RZ, R32 ;  /* 0x000000ffff397224 */ /* 0x000fc400078e0020 */
[----:B-1----:R-:W-:-:S04]  /*6ac0*/  FFMA.FTZ R4, R149, c[0x0][0x23c], -R0 ;  /* 0x00008f0095047a23 */ /* 0x002fc80000010800 */
[----:B------:R-:W-:Y:S01]  /*6ad0*/  MOV R72, R35 ;  /* 0x0000002300487202 */ /* 0x000fe20000000f00 */
[----:B------:R1:W2:Y:S01]  /*6ae0*/  MUFU.EX2 R39, R4 ;  /* 0x0000000400277308 */ /* 0x0002a20000000800 */
[----:B------:R-:W-:Y:S01]  /*6af0*/  HMMA.16816.F32.BF16 R28, R8, R80, RZ ;  /* 0x00000050081c723c */ /* 0x000fe200000418ff */
[----:B------:R-:W-:-:S06]  /*6b00*/  IMAD.MOV.U32 R73, RZ, RZ, R43 ;  /* 0x000000ffff497224 */ /* 0x000fcc00078e002b */
[----:B------:R-:W-:Y:S01]  /*6b10*/  MOV R80, R132 ;  /* 0x0000008400507202 */ /* 0x000fe20000000f00 */
[----:B------:R-:W-:Y:S01]  /*6b20*/  HMMA.16816.F32.BF16 R24, R8, R84, RZ ;  /* 0x000000540818723c */ /* 0x000fe200000418ff */
[----:B-1----:R-:W-:Y:S01]  /*6b30*/  FFMA.FTZ R4, R147, c[0x0][0x23c], -R0 ;  /* 0x00008f0093047a23 */ /* 0x002fe20000010800 */
[----:B--2---:R-:W-:-:S05]  /*6b40*/  F2FP.BF16.PACK_AB R5, R39, R48 ;  /* 0x000000302705723e */ /* 0x004fca00000010ff */
[----:B------:R-:W-:Y:S01]  /*6b50*/  IMAD.MOV.U32 R85, RZ, RZ, R34 ;  /* 0x000000ffff557224 */ /* 0x000fe200078e0022 */
[----:B------:R-:W-:Y:S01]  /*6b60*/  MOV R84, R40 ;  /* 0x0000002800547202 */ /* 0x000fe20000000f00 */
[----:B------:R1:W-:Y:S01]  /*6b70*/  MUFU.EX2 R37, R4 ;  /* 0x0000000400257308 */ /* 0x0003e20000000800 */
[----:B------:R-:W-:Y:S01]  /*6b80*/  HMMA.16816.F32.BF16 R32, R8, R82, RZ ;  /* 0x000000520820723c */ /* 0x000fe200000418ff */
[----:B-1----:R-:W-:-:S06]  /*6b90*/  FFMA.FTZ R4, R146, c[0x0][0x23c], -R0 ;  /* 0x00008f0092047a23 */ /* 0x002fcc0000010800 */
[----:B------:R1:W2:Y:S02]  /*6ba0*/  MUFU.EX2 R36, R4 ;  /* 0x0000000400247308 */ /* 0x0002a40000000800 */
[----:B-1----:R-:W-:Y:S01]  /*6bb0*/  F2FP.BF16.PACK_AB R4, R45, R121 ;  /* 0x000000792d04723e */ /* 0x002fe200000010ff */
[----:B--2---:R-:W-:Y:S01]  /*6bc0*/  IMAD.MOV.U32 R81, RZ, RZ, R36 ;  /* 0x000000ffff517224 */ /* 0x004fe200078e0024 */
[----:B------:R-:W-:-:S07]  /*6bd0*/  F2FP.BF16.PACK_AB R7, R36, R37 ;  /* 0x000000252407723e */ /* 0x000fce00000010ff */
[C---:B------:R-:W-:Y:S07]  /*6be0*/  HMMA.16816.F32.BF16 R180, R4.reuse, R64, R20 ;  /* 0x0000004004b4723c */ /* 0x040fee0000041814 */
[----:B------:R-:W-:Y:S01]  /*6bf0*/  MOV R65, R42 ;  /* 0x0000002a00417202 */ /* 0x000fe20000000f00 */
[----:B------:R-:W-:Y:S01]  /*6c00*/  HMMA.16816.F32.BF16 R52, R4, R68, R16 ;  /* 0x000000440434723c */ /* 0x000fe20000041810 */
[----:B------:R-:W-:-:S07]  /*6c10*/  IMAD.MOV.U32 R64, RZ, RZ, R37 ;  /* 0x000000ffff407224 */ /* 0x000fce00078e0025 */
[C---:B------:R-:W-:Y:S07]  /*6c20*/  HMMA.16816.F32.BF16 R20, R8.reuse, R96, RZ ;  /* 0x000000600814723c */ /* 0x040fee00000418ff */
[----:B------:R-:W-:Y:S01]  /*6c30*/  MOV R97, R122 ;  /* 0x0000007a00617202 */ /* 0x000fe20000000f00 */
[----:B------:R-:W-:Y:S01]  /*6c40*/  HMMA.16816.F32.BF16 R16, R8, R116, RZ ;  /* 0x000000740810723c */ /* 0x000fe200000418ff */
[----:B------:R-:W-:-:S06]  /*6c50*/  IMAD.MOV.U32 R96, RZ, RZ, R123 ;  /* 0x000000ffff607224 */ /* 0x000fcc00078e007b */
[----:B------:R-:W-:Y:S01]  /*6c60*/  IMAD.MOV.U32 R116, RZ, RZ, R44 ;  /* 0x000000ffff747224 */ /* 0x000fe200078e002c */
[----:B------:R-:W-:Y:S01]  /*6c70*/  HMMA.16816.F32.BF16 R60, R4, R104, R28 ;  /* 0x00000068043c723c */ /* 0x000fe2000004181c */
[----:B------:R-:W-:-:S06]  /*6c80*/  MOV R117, R41 ;  /* 0x0000002900757202 */ /* 0x000fcc0000000f00 */
[----:B------:R-:W-:Y:S01]  /*6c90*/  IMAD.MOV.U32 R105, RZ, RZ, R121 ;  /* 0x000000ffff697224 */ /* 0x000fe200078e0079 */
[----:B------:R-:W-:Y:S01]  /*6ca0*/  HMMA.16816.F32.BF16 R28, R8, R58, RZ ;  /* 0x0000003a081c723c */ /* 0x000fe200000418ff */
[----:B------:R-:W-:-:S06]  /*6cb0*/  IMAD.MOV.U32 R104, RZ, RZ, R133 ;  /* 0x000000ffff687224 */ /* 0x000fcc00078e0085 */
[----:B------:R-:W-:Y:S01]  /*6cc0*/  MOV R59, R50 ;  /* 0x00000032003b7202 */ /* 0x000fe20000000f00 */
[----:B------:R-:W-:Y:S01]  /*6cd0*/  HMMA.16816.F32.BF16 R120, R4, R100, R24 ;  /* 0x000000640478723c */ /* 0x000fe20000041818 */
[----:B------:R-:W-:-:S06]  /*6ce0*/  IMAD.MOV.U32 R58, RZ, RZ, R51 ;  /* 0x000000ffff3a7224 */ /* 0x000fcc00078e0033 */
[----:B------:R-:W-:Y:S01]  /*6cf0*/  MOV R100, R134 ;  /* 0x0000008600647202 */ /* 0x000fe20000000f00 */
[----:B------:R-:W-:Y:S01]  /*6d00*/  IMAD.MOV.U32 R101, RZ, RZ, R135 ;  /* 0x000000ffff657224 */ /* 0x000fe200078e0087 */
[C---:B------:R-:W-:Y:S07]  /*6d10*/  HMMA.16816.F32.BF16 R164, R4.reuse, R92, R16 ;  /* 0x0000005c04a4723c */ /* 0x040fee0000041810 */
[----:B------:R-:W-:Y:S01]  /*6d20*/  MOV R93, R49 ;  /* 0x00000031005d7202 */ /* 0x000fe20000000f00 */
[----:B------:R-:W-:Y:S01]  /*6d30*/  HMMA.16816.F32.BF16 R132, R4, R112, R20 ;  /* 0x000000700484723c */ /* 0x000fe20000041814 */
[----:B------:R-:W-:-:S06]  /*6d40*/  IMAD.MOV.U32 R92, RZ, RZ, R48 ;  /* 0x000000ffff5c7224 */ /* 0x000fcc00078e0030 */
[----:B------:R-:W-:Y:S01]  /*6d50*/  MOV R113, R47 ;  /* 0x0000002f00717202 */ /* 0x000fe20000000f00 */
[----:B------:R-:W-:Y:S01]  /*6d60*/  HMMA.16816.F32.BF16 R20, R8, R124, RZ ;  /* 0x0000007c0814723c */ /* 0x000fe200000418ff */
[----:B------:R-:W-:-:S07]  /*6d70*/  IMAD.MOV.U32 R112, RZ, RZ, R38 ;  /* 0x000000ffff707224 */ /* 0x000fce00078e0026 */
[C---:B------:R-:W-:Y:S07]  /*6d80*/  HMMA.16816.F32.BF16 R16, R8.reuse, R128, RZ ;  /* 0x000000800810723c */ /* 0x040fee00000418ff */
[----:B------:R-:W-:Y:S01]  /*6d90*/  MOV R129, R45 ;  /* 0x0000002d00817202 */ /* 0x000fe20000000f00 */
[----:B------:R-:W-:Y:S01]  /*6da0*/  HMMA.16816.F32.BF16 R24, R8, R74, RZ ;  /* 0x0000004a0818723c */ /* 0x000fe200000418ff */
[----:B------:R-:W-:-:S06]  /*6db0*/  IMAD.MOV.U32 R128, RZ, RZ, R39 ;  /* 0x000000ffff807224 */ /* 0x000fcc00078e0027 */
[----:B------:R-:W-:Y:S01]  /*6dc0*/  MOV R75, R46 ;  /* 0x0000002e004b7202 */ /* 0x000fe20000000f00 */
[C---:B------:R-:W-:Y:S08]  /*6dd0*/  HMMA.16816.F32.BF16 R148, R4.reuse, R108, R20 ;  /* 0x0000006c0494723c */ /* 0x040ff00000041814 */
[C---:B------:R-:W-:Y:S08]  /*6de0*/  HMMA.16816.F32.BF16 R144, R4.reuse, R88, R16 ;  /* 0x000000580490723c */ /* 0x040ff00000041810 */
[C---:B------:R-:W-:Y:S08]  /*6df0*/  HMMA.16816.F32.BF16 R44, R4.reuse, R66, R28 ;  /* 0x00000042042c723c */ /* 0x040ff0000004181c */
[----:B------:R-:W-:Y:S08]  /*6e00*/  HMMA.16816.F32.BF16 R68, R4, R70, R24 ;  /* 0x000000460444723c */ /* 0x000ff00000041818 */
[C---:B------:R-:W-:Y:S08]  /*6e10*/  HMMA.16816.F32.BF16 R28, R8.reuse, R86, RZ ;  /* 0x00000056081c723c */ /* 0x040ff000000418ff */
[C---:B------:R-:W-:Y:S08]  /*6e20*/  HMMA.16816.F32.BF16 R24, R8.reuse, R98, RZ ;  /* 0x000000620818723c */ /* 0x040ff000000418ff */
[C---:B------:R-:W-:Y:S08]  /*6e30*/  HMMA.16816.F32.BF16 R20, R8.reuse, R118, RZ ;  /* 0x000000760814723c */ /* 0x040ff000000418ff */
[C---:B------:R-:W-:Y:S07]  /*6e40*/  HMMA.16816.F32.BF16 R16, R8.reuse, R126, RZ ;  /* 0x0000007e0810723c */ /* 0x040fee00000418ff */
[----:B------:R-:W-:Y:S01]  /*6e50*/  MOV R127, R84 ;  /* 0x00000054007f7202 */ /* 0x000fe20000000f00 */
[----:B------:R-:W-:Y:S08]  /*6e60*/  HMMA.16816.F32.BF16 R8, R8, R130, RZ ;  /* 0x000000820808723c */ /* 0x000ff000000418ff */
[C---:B------:R-:W-:Y:S08]  /*6e70*/  HMMA.16816.F32.BF16 R40, R4.reuse, R102, R28 ;  /* 0x000000660428723c */ /* 0x040ff0000004181c */
[C---:B------:R-:W-:Y:S07]  /*6e80*/  HMMA.16816.F32.BF16 R32, R4.reuse, R106, R32 ;  /* 0x0000006a0420723c */ /* 0x040fee0000041820 */
[----:B------:R-:W-:Y:S01]  /*6e90*/  IMAD.MOV.U32 R106, RZ, RZ, R73 ;  /* 0x000000ffff6a7224 */ /* 0x000fe200078e0049 */
[----:B------:R-:W-:Y:S01]  /*6ea0*/  HMMA.16816.F32.BF16 R24, R4, R114, R24 ;  /* 0x000000720418723c */ /* 0x000fe20000041818 */
[----:B------:R-:W-:-:S06]  /*6eb0*/  MOV R107, R56 ;  /* 0x00000038006b7202 */ /* 0x000fcc0000000f00 */
[----:B------:R-:W-:Y:S01]  /*6ec0*/  IMAD.MOV.U32 R114, RZ, RZ, R178 ;  /* 0x000000ffff727224 */ /* 0x000fe200078e00b2 */
[C---:B------:R-:W-:Y:S01]  /*6ed0*/  HMMA.16816.F32.BF16 R48, R4.reuse, R94, R20 ;  /* 0x0000005e0430723c */ /* 0x040fe20000041814 */
[----:B------:R-:W-:Y:S07]  /*6ee0*/  LDSM.16.MT88.4 R20, [R222+0xd000] ;  /* 0x00d00000de14783b */ /* 0x000fee0000004200 */
[C---:B------:R-:W-:Y:S01]  /*6ef0*/  HMMA.16816.F32.BF16 R36, R4.reuse, R110, R16 ;  /* 0x0000006e0424723c */ /* 0x040fe20000041810 */
[----:B------:R-:W1:Y:S06]  /*6f00*/  LDSM.16.MT88.4 R16, [R221+0xd000] ;  /* 0x00d00000dd10783b */ /* 0x000e6c0000004200 */
[----:B------:R-:W-:Y:S01]  /*6f10*/  MOV R111, R179 ;  /* 0x000000b3006f7202 */ /* 0x000fe20000000f00 */
[----:B------:R-:W-:Y:S07]  /*6f20*/  HMMA.16816.F32.BF16 R28, R4, R90, R8 ;  /* 0x0000005a041c723c */ /* 0x000fee0000041808 */
[----:B------:R-:W-:-:S04]  /*6f30*/  FFMA.FTZ R4, R173, c[0x0][0x23c], -R2 ;  /* 0x00008f00ad047a23 */ /* 0x000fc80000010802 */
[----:B------:R2:W-:Y:S02]  /*6f40*/  MUFU.EX2 R74, R4 ;  /* 0x00000004004a7308 */ /* 0x0005e40000000800 */
[----:B--2---:R-:W-:Y:S02]  /*6f50*/  FFMA.FTZ R4, R157, c[0x0][0x23c], -R2 ;  /* 0x00008f009d047a23 */ /* 0x004fe40000010802 */
[----:B------:R-:W-:-:S04]  /*6f60*/  IMAD.MOV.U32 R157, RZ, RZ, R57 ;  /* 0x000000ffff9d7224 */ /* 0x000fc800078e0039 */
[----:B------:R2:W-:Y:S02]  /*6f70*/  MUFU.EX2 R99, R4 ;  /* 0x0000000400637308 */ /* 0x0005e40000000800 */
[----:B--2---:R-:W-:Y:S01]  /*6f80*/  FFMA.FTZ R4, R154, c[0x0][0x23c], -R2 ;  /* 0x00008f009a047a23 */ /* 0x004fe20000010802 */
[----:B------:R-:W-:-:S05]  /*6f90*/  MOV R154, R177 ;  /* 0x000000b1009a7202 */ /* 0x000fca0000000f00 */
[----:B------:R2:W-:Y:S02]  /*6fa0*/  MUFU.EX2 R124, R4 ;  /* 0x00000004007c7308 */ /* 0x0005e40000000800 */
[----:B--2---:R-:W-:Y:S02]  /*6fb0*/  FFMA.FTZ R4, R152, c[0x0][0x23c], -R2 ;  /* 0x00008f0098047a23 */ /* 0x004fe40000010802 */
[----:B------:R-:W-:Y:S02]  /*6fc0*/  IMAD.MOV.U32 R152, RZ, RZ, R244 ;  /* 0x000000ffff987224 */ /* 0x000fe400078e00f4 */
[----:B------:R-:W2:Y:S02]  /*6fd0*/  LDL.LU R244, [R1+0x90] ;  /* 0x0000900001f47983 */ /* 0x000ea40000300800 */
[----:B------:R3:W4:Y:S02]  /*6fe0*/  MUFU.EX2 R130, R4 ;  /* 0x0000000400827308 */ /* 0x0007240000000800 */
[----:B---3--:R-:W-:Y:S01]  /*6ff0*/  FFMA.FTZ R4, R174, c[0x0][0x23c], -R0 ;  /* 0x00008f00ae047a23 */ /* 0x008fe20000010800 */
[----:B----4-:R-:W-:-:S05]  /*7000*/  F2FP.BF16.PACK_AB R10, R130, R124 ;  /* 0x0000007c820a723e */ /* 0x010fca00000010ff */
[----:B------:R3:W-:Y:S02]  /*7010*/  MUFU.EX2 R108, R4 ;  /* 0x00000004006c7308 */ /* 0x0007e40000000800 */
[----:B---3--:R-:W-:-:S06]  /*7020*/  FFMA.FTZ R4, R159, c[0x0][0x23c], -R0 ;  /* 0x00008f009f047a23 */ /* 0x008fcc0000010800 */
[----:B------:R3:W-:Y:S02]  /*7030*/  MUFU.EX2 R98, R4 ;  /* 0x0000000400627308 */ /* 0x0007e40000000800 */
[----:B---3--:R-:W-:-:S06]  /*7040*/  FFMA.FTZ R4, R156, c[0x0][0x23c], -R0 ;  /* 0x00008f009c047a23 */ /* 0x008fcc0000010800 */
[----:B------:R3:W-:Y:S02]  /*7050*/  MUFU.EX2 R125, R4 ;  /* 0x00000004007d7308 */ /* 0x0007e40000000800 */
[----:B---3--:R-:W-:-:S06]  /*7060*/  FFMA.FTZ R4, R153, c[0x0][0x23c], -R0 ;  /* 0x00008f0099047a23 */ /* 0x008fcc0000010800 */
[----:B------:R3:W4:Y:S02]  /*7070*/  MUFU.EX2 R115, R4 ;  /* 0x0000000400737308 */ /* 0x0007240000000800 */
[----:B---3--:R-:W-:Y:S01]  /*7080*/  FFMA.FTZ R4, R175, c[0x0][0x23c], -R13 ;  /* 0x00008f00af047a23 */ /* 0x008fe2000001080d */
[----:B----4-:R-:W-:-:S05]  /*7090*/  F2FP.BF16.PACK_AB R11, R115, R125 ;  /* 0x0000007d730b723e */ /* 0x010fca00000010ff */
[----:B------:R3:W-:Y:S02]  /*70a0*/  MUFU.EX2 R109, R4 ;  /* 0x00000004006d7308 */ /* 0x0007e40000000800 */
[----:B---3--:R-:W-:Y:S01]  /*70b0*/  FFMA.FTZ R4, R160, c[0x0][0x23c], -R13 ;  /* 0x00008f00a0047a23 */ /* 0x008fe2000001080d */
        /* <DEDUP_REMOVED lines=13> */
[----:B------:R-:W-:Y:S01]  /*7190*/  F2FP.BF16.PACK_AB R8, R99, R160 ;  /* 0x000000a06308723e */ /* 0x000fe200000010ff */
[----:B------:R-:W-:Y:S01]  /*71a0*/  IMAD.MOV.U32 R119, RZ, RZ, R93 ;  /* 0x000000ffff777224 */ /* 0x000fe200078e005d */
[----:B------:R-:W-:Y:S01]  /*71b0*/  MOV R131, R104 ;  /* 0x0000006800837202 */ /* 0x000fe20000000f00 */
[----:B------:R-:W-:Y:S01]  /*71c0*/  IMAD.MOV.U32 R83, RZ, RZ, R105 ;  /* 0x000000ffff537224 */ /* 0x000fe200078e0069 */
[----:B------:R-:W-:Y:S01]  /*71d0*/  MOV R67, R58 ;  /* 0x0000003a00437202 */ /* 0x000fe20000000f00 */
[----:B------:R-:W-:Y:S01]  /*71e0*/  IMAD.MOV.U32 R104, RZ, RZ, R85 ;  /* 0x000000ffff687224 */ /* 0x000fe200078e0055 */
[----:B------:R-:W-:Y:S01]  /*71f0*/  MOV R118, R92 ;  /* 0x0000005c00767202 */ /* 0x000fe20000000f00 */
[----:B---3--:R-:W-:Y:S01]  /*7200*/  FFMA.FTZ R4, R158, c[0x0][0x23c], -R13 ;  /* 0x00008f009e047a23 */ /* 0x008fe2000001080d */
[----:B------:R-:W-:Y:S01]  /*7210*/  MOV R105, R72 ;  /* 0x0000004800697202 */ /* 0x000fe20000000f00 */
[----:B------:R-:W-:Y:S01]  /*7220*/  IMAD.MOV.U32 R126, RZ, RZ, R101 ;  /* 0x000000ffff7e7224 */ /* 0x000fe200078e0065 */
[----:B------:R-:W-:Y:S01]  /*7230*/  MOV R82, R100 ;  /* 0x0000006400527202 */ /* 0x000fe20000000f00 */
[----:B------:R3:W-:Y:S01]  /*7240*/  MUFU.EX2 R110, R4 ;  /* 0x00000004006e7308 */ /* 0x0007e20000000800 */
[----:B------:R-:W-:Y:S01]  /*7250*/  IMAD.MOV.U32 R156, RZ, RZ, R66 ;  /* 0x000000ffff9c7224 */ /* 0x000fe200078e0042 */
[----:B------:R-:W-:Y:S01]  /*7260*/  MOV R159, R67 ;  /* 0x00000043009f7202 */ /* 0x000fe20000000f00 */
[----:B---3--:R-:W-:Y:S01]  /*7270*/  FFMA.FTZ R4, R155, c[0x0][0x23c], -R13 ;  /* 0x00008f009b047a23 */ /* 0x008fe2000001080d */
[----:B------:R-:W-:-:S02]  /*7280*/  MOV R155, R82 ;  /* 0x00000052009b7202 */ /* 0x000fc40000000f00 */
[----:B------:R-:W-:Y:S02]  /*7290*/  MOV R82, R65 ;  /* 0x0000004100527202 */ /* 0x000fe40000000f00 */
[----:B------:R3:W4:Y:S02]  /*72a0*/  MUFU.EX2 R158, R4 ;  /* 0x00000004009e7308 */ /* 0x0007240000000800 */
[----:B---3--:R-:W-:Y:S01]  /*72b0*/  FFMA.FTZ R4, R176, c[0x0][0x23c], -R12 ;  /* 0x00008f00b0047a23 */ /* 0x008fe2000001080c */
[----:B----4-:R-:W-:-:S05]  /*72c0*/  F2FP.BF16.PACK_AB R6, R158, R110 ;  /* 0x0000006e9e06723e */ /* 0x010fca00000010ff */
[----:B------:R3:W-:Y:S02]  /*72d0*/  MUFU.EX2 R169, R4 ;  /* 0x0000000400a97308 */ /* 0x0007e40000000800 */
[----:B---3--:R-:W-:Y:S02]  /*72e0*/  FFMA.FTZ R4, R163, c[0x0][0x23c], -R12 ;  /* 0x00008f00a3047a23 */ /* 0x008fe4000001080c */
[----:B------:R-:W-:-:S04]  /*72f0*/  IMAD.MOV.U32 R163, RZ, RZ, R108 ;  /* 0x000000ffffa37224 */ /* 0x000fc800078e006c */
[----:B------:R3:W4:Y:S01]  /*7300*/  MUFU.EX2 R173, R4 ;  /* 0x0000000400ad7308 */ /* 0x0007220000000800 */
[----:B------:R-:W-:Y:S01]  /*7310*/  IMAD.MOV.U32 R108, RZ, RZ, R75 ;  /* 0x000000ffff6c7224 */ /* 0x000fe200078e004b */
[----:B------:R-:W-:-:S07]  /*7320*/  F2FP.BF16.PACK_AB R9, R98, R163 ;  /* 0x000000a36209723e */ /* 0x000fce00000010ff */
[----:B-1----:R-:W-:Y:S01]  /*7330*/  HMMA.16816.F32.BF16 R180, R8, R16, R180 ;  /* 0x0000001008b4723c */ /* 0x002fe200000418b4 */
[----:B---3--:R-:W-:Y:S01]  /*7340*/  FFMA.FTZ R4, R162, c[0x0][0x23c], -R12 ;  /* 0x00008f00a2047a23 */ /* 0x008fe2000001080c */
[----:B------:R-:W-:-:S06]  /*7350*/  MOV R162, R109 ;  /* 0x0000006d00a27202 */ /* 0x000fcc0000000f00 */
[C---:B------:R-:W-:Y:S01]  /*7360*/  HMMA.16816.F32.BF16 R44, R8.reuse, R18, R44 ;  /* 0x00000012082c723c */ /* 0x040fe2000004182c */
[----:B------:R-:W-:Y:S01]  /*7370*/  MOV R109, R74 ;  /* 0x0000004a006d7202 */ /* 0x000fe20000000f00 */
[----:B------:R1:W-:Y:S06]  /*7380*/  MUFU.EX2 R174, R4 ;  /* 0x0000000400ae7308 */ /* 0x0003ec0000000800 */
[C---:B------:R-:W-:Y:S08]  /*7390*/  HMMA.16816.F32.BF16 R52, R8.reuse, R20, R52 ;  /* 0x000000140834723c */ /* 0x040ff00000041834 */
[----:B------:R-:W-:Y:S01]  /*73a0*/  HMMA.16816.F32.BF16 R56, R8, R22, R68 ;  /* 0x000000160838723c */ /* 0x000fe20000041844 */
[----:B-1----:R-:W-:-:S02]  /*73b0*/  FFMA.FTZ R4, R161, c[0x0][0x23c], -R12 ;  /* 0x00008f00a1047a23 */ /* 0x002fc4000001080c */
[----:B------:R-:W-:Y:S01]  /*73c0*/  IMAD.MOV.U32 R161, RZ, RZ, R5 ;  /* 0x000000ffffa17224 */ /* 0x000fe200078e0005 */
[----:B----4-:R-:W-:Y:S01]  /*73d0*/  F2FP.BF16.PACK_AB R5, R173, R169 ;  /* 0x000000a9ad05723e */ /* 0x010fe200000010ff */
[----:B------:R1:W3:Y:S02]  /*73e0*/  MUFU.EX2 R175, R4 ;  /* 0x0000000400af7308 */ /* 0x0002e40000000800 */
[----:B------:R-:W-:Y:S01]  /*73f0*/  IMAD.MOV.U32 R68, RZ, RZ, R154 ;  /* 0x000000ffff447224 */ /* 0x000fe200078e009a */
[----:B------:R-:W-:Y:S01]  /*7400*/  MOV R69, R157 ;  /* 0x0000009d00457202 */ /* 0x000fe20000000f00 */
[----:B------:R-:W-:Y:S01]  /*7410*/  IMAD.MOV.U32 R70, RZ, RZ, R111 ;  /* 0x000000ffff467224 */ /* 0x000fe200078e006f */
[----:B------:R-:W-:Y:S01]  /*7420*/  MOV R71, R114 ;  /* 0x0000007200477202 */ /* 0x000fe20000000f00 */
[----:B------:R-:W-:Y:S01]  /*7430*/  IMAD.MOV.U32 R157, RZ, RZ, R116 ;  /* 0x000000ffff9d7224 */ /* 0x000fe200078e0074 */
[----:B------:R-:W-:Y:S02]  /*7440*/  MOV R114, R117 ;  /* 0x0000007500727202 */ /* 0x000fe40000000f00 */
[----:B-1----:R-:W-:-:S02]  /*7450*/  F2FP.BF16.PACK_AB R4, R161, R162 ;  /* 0x000000a2a104723e */ /* 0x002fc400000010ff */
[----:B---3--:R-:W-:-:S07]  /*7460*/  F2FP.BF16.PACK_AB R7, R175, R174 ;  /* 0x000000aeaf07723e */ /* 0x008fce00000010ff */
[C---:B------:R-:W-:Y:S07]  /*7470*/  HMMA.16816.F32.BF16 R176, R4.reuse, R16, R188 ;  /* 0x0000001004b0723c */ /* 0x040fee00000418bc */
[----:B------:R-:W-:Y:S01]  /*7480*/  IMAD.MOV.U32 R191, RZ, RZ, R119 ;  /* 0x000000ffffbf7224 */ /* 0x000fe200078e0077 */
[----:B------:R-:W-:Y:S01]  /*7490*/  HMMA.16816.F32.BF16 R184, R4, R18, R184 ;  /* 0x0000001204b8723c */ /* 0x000fe200000418b8 */
[----:B------:R-:W1:Y:S01]  /*74a0*/  LDSM.16.MT88.4 R16, [R224+0xd000] ;  /* 0x00d00000e010783b */ /* 0x000e620000004200 */
[----:B------:R-:W-:Y:S01]  /*74b0*/  IMAD.MOV.U32 R190, RZ, RZ, R115 ;  /* 0x000000ffffbe7224 */ /* 0x000fe200078e0073 */
[----:B------:R-:W-:Y:S01]  /*74c0*/  MOV R189, R130 ;  /* 0x0000008200bd7202 */ /* 0x000fe20000000f00 */
[----:B------:R-:W-:Y:S01]  /*74d0*/  IMAD.MOV.U32 R188, RZ, RZ, R131 ;  /* 0x000000ffffbc7224 */ /* 0x000fe200078e0083 */
[----:B------:R-:W-:Y:S01]  /*74e0*/  MOV R131, R109 ;  /* 0x0000006d00837202 */ /* 0x000fe20000000f00 */
[----:B------:R-:W-:-:S02]  /*74f0*/  IMAD.MOV.U32 R130, RZ, RZ, R108 ;  /* 0x000000ffff827224 */ /* 0x000fc400078e006c */
[----:B------:R-:W-:Y:S01]  /*7500*/  HMMA.16816.F32.BF16 R72, R4, R20, R196 ;  /* 0x000000140448723c */ /* 0x000fe200000418c4 */
[----:B------:R-:W-:-:S06]  /*7510*/  IMAD.MOV.U32 R115, RZ, RZ, R64 ;  /* 0x000000ffff737224 */ /* 0x000fcc00078e0040 */
[----:B------:R-:W-:Y:S01]  /*7520*/  IMAD.MOV.U32 R198, RZ, RZ, R126 ;  /* 0x000000ffffc67224 */ /* 0x000fe200078e007e */
[----:B------:R-:W-:Y:S01]  /*7530*/  HMMA.16816.F32.BF16 R76, R4, R22, R76 ;  /* 0x00000016044c723c */ /* 0x000fe2000004184c */
[----:B------:R-:W3:Y:S07]  /*7540*/  LDSM.16.MT88.4 R20, [R223+0xd000] ;  /* 0x00d00000df14783b */ /* 0x000eee0000004200 */
        /* <DEDUP_REMOVED lines=9> */
[----:B------:R-:W-:-:S02]  /*75e0*/  MOV R197, R110 ;  /* 0x0000006e00c57202 */ /* 0x000fc40000000f00 */
[----:B---3--:R-:W-:Y:S01]  /*75f0*/  HMMA.16816.F32.BF16 R100, R8, R20, R120 ;  /* 0x000000140864723c */ /* 0x008fe20000041878 */
[----:B------:R-:W-:Y:S02]  /*7600*/  MOV R199, R118 ;  /* 0x0000007600c77202 */ /* 0x000fe40000000f00 */
[----:B------:R-:W-:-:S05]  /*7610*/  MOV R155, R126 ;  /* 0x0000007e009b7202 */ /* 0x000fca0000000f00 */
[C---:B------:R-:W-:Y:S08]  /*7620*/  HMMA.16816.F32.BF16 R104, R4.reuse, R20, R104 ;  /* 0x000000140468723c */ /* 0x040ff00000041868 */
[-C--:B------:R-:W-:Y:S08]  /*7630*/  HMMA.16816.F32.BF16 R108, R4, R22.reuse, R136 ;  /* 0x00000016046c723c */ /* 0x080ff00000041888 */
[C---:B------:R-:W-:Y:S01]  /*7640*/  HMMA.16816.F32.BF16 R64, R8.reuse, R22, R40 ;  /* 0x000000160840723c */ /* 0x040fe20000041828 */
[----:B------:R-:W-:Y:S07]  /*7650*/  LDSM.16.MT88.4 R20, [R224+0xf000] ;  /* 0x00f00000e014783b */ /* 0x000fee0000004200 */
[----:B-1----:R-:W-:Y:S01]  /*7660*/  HMMA.16816.F32.BF16 R60, R8, R18, R24 ;  /* 0x00000012083c723c */ /* 0x002fe20000041818 */
[----:B------:R-:W1:Y:S07]  /*7670*/  LDSM.16.MT88.4 R24, [R222+0xf000] ;  /* 0x00f00000de18783b */ /* 0x000e6e0000004200 */
[-C--:B------:R-:W-:Y:S07]  /*7680*/  HMMA.16816.F32.BF16 R120, R4, R16.reuse, R68 ;  /* 0x000000100478723c */ /* 0x080fee0000041844 */
[----:B------:R-:W-:Y:S01]  /*7690*/  IMAD.MOV.U32 R70, RZ, RZ, R124 ;  /* 0x000000ffff467224 */ /* 0x000fe200078e007c */
[----:B------:R-:W-:Y:S01]  /*76a0*/  MOV R69, R125 ;  /* 0x0000007d00457202 */ /* 0x000fe20000000f00 */
[----:B------:R-:W-:Y:S08]  /*76b0*/  HMMA.16816.F32.BF16 R116, R8, R16, R132 ;  /* 0x000000100874723c */ /* 0x000ff00000041884 */
[----:B------:R-:W-:Y:S01]  /*76c0*/  HMMA.16816.F32.BF16 R124, R4, R18, R192 ;  /* 0x00000012047c723c */ /* 0x000fe200000418c0 */
[----:B------:R-:W3:Y:S01]  /*76d0*/  LDSM.16.MT88.4 R16, [R223+0xf000] ;  /* 0x00f00000df10783b */ /* 0x000ee20000004200 */
        /* <DEDUP_REMOVED lines=11> */
[C---:B-1----:R-:W-:Y:S08]  /*7790*/  HMMA.16816.F32.BF16 R136, R4.reuse, R24, R200 ;  /* 0x000000180488723c */ /* 0x042ff000000418c8 */
[----:B------:R-:W-:Y:S01]  /*77a0*/  HMMA.16816.F32.BF16 R140, R4, R26, R240 ;  /* 0x0000001a048c723c */ /* 0x000fe200000418f0 */
[----:B------:R-:W-:Y:S01]  /*77b0*/  IMAD.MOV.U32 R203, RZ, RZ, R188 ;  /* 0x000000ffffcb7224 */ /* 0x000fe200078e00bc */
[----:B------:R-:W-:Y:S01]  /*77c0*/  MOV R200, R158 ;  /* 0x0000009e00c87202 */ /* 0x000fe20000000f00 */
[----:B------:R-:W-:-:S05]  /*77d0*/  IMAD.MOV.U32 R188, RZ, RZ, R157 ;  /* 0x000000ffffbc7224 */ /* 0x000fca00078e009d */
[----:B------:R-:W-:Y:S01]  /*77e0*/  HMMA.16816.F32.BF16 R36, R8, R22, R36 ;  /* 0x000000160824723c */ /* 0x000fe20000041824 */
[----:B------:R-:W-:Y:S01]  /*77f0*/  MOV R243, R42 ;  /* 0x0000002a00f37202 */ /* 0x000fe20000000f00 */
[----:B------:R-:W-:-:S06]  /*7800*/  IMAD.MOV.U32 R242, RZ, RZ, R43 ;  /* 0x000000fffff27224 */ /* 0x000fcc00078e002b */
[C---:B------:R-:W-:Y:S08]  /*7810*/  HMMA.16816.F32.BF16 R48, R8.reuse, R26, R48 ;  /* 0x0000001a0830723c */ /* 0x040ff00000041830 */
[-C--:B------:R-:W-:Y:S01]  /*7820*/  HMMA.16816.F32.BF16 R148, R8, R20.reuse, R148 ;  /* 0x000000140894723c */ /* 0x080fe20000041894 */
[----:B------:R-:W-:Y:S01]  /*7830*/  MOV R71, R232 ;  /* 0x000000e800477202 */ /* 0x000fe20000000f00 */
[----:B------:R1:W5:Y:S06]  /*7840*/  LDL.LU R239, [R1+0x8c] ;  /* 0x00008c0001ef7983 */ /* 0x00036c0000300800 */
[C---:B------:R-:W-:Y:S08]  /*7850*/  HMMA.16816.F32.BF16 R152, R4.reuse, R20, R152 ;  /* 0x000000140498723c */ /* 0x040ff00000041898 */
[C---:B------:R-:W-:Y:S08]  /*7860*/  HMMA.16816.F32.BF16 R156, R4.reuse, R22, R212 ;  /* 0x00000016049c723c */ /* 0x040ff000000418d4 */
[C---:B---3--:R-:W-:Y:S08]  /*7870*/  HMMA.16816.F32.BF16 R196, R4.reuse, R16, R196 ;  /* 0x0000001004c4723c */ /* 0x048ff000000418c4 */
[----:B------:R-:W-:Y:S08]  /*7880*/  HMMA.16816.F32.BF16 R40, R4, R18, R248 ;  /* 0x000000120428723c */ /* 0x000ff000000418f8 */
[----:B------:R-:W-:Y:S01]  /*7890*/  HMMA.16816.F32.BF16 R132, R8, R24, R164 ;  /* 0x000000180884723c */ /* 0x000fe200000418a4 */
[----:B------:R-:W-:-:S07]  /*78a0*/  FFMA.FTZ R4, R216, c[0x0][0x23c], -R2 ;  /* 0x00008f00d8047a23 */ /* 0x000fce0000010802 */
[C---:B------:R-:W-:Y:S01]  /*78b0*/  HMMA.16816.F32.BF16 R28, R8.reuse, R18, R28 ;  /* 0x00000012081c723c */ /* 0x040fe2000004181c */
[----:B------:R3:W-:Y:S01]  /*78c0*/  MUFU.EX2 R23, R4 ;  /* 0x0000000400177308 */ /* 0x0007e20000000800 */
[----:B------:R-:W-:Y:S01]  /*78d0*/  IMAD.MOV.U32 R201, RZ, RZ, R190 ;  /* 0x000000ffffc97224 */ /* 0x000fe200078e00be */
[----:B------:R-:W-:Y:S01]  /*78e0*/  MOV R202, R189 ;  /* 0x000000bd00ca7202 */ /* 0x000fe20000000f00 */
[----:B------:R1:W5:Y:S01]  /*78f0*/  LDL.LU R238, [R1+0x88] ;  /* 0x0000880001ee7983 */ /* 0x0003620000300800 */
[--C-:B---3--:R-:W-:Y:S02]  /*7900*/  FFMA.FTZ R4, R209, c[0x0][0x23c], -R2.reuse ;  /* 0x00008f00d1047a23 */ /* 0x108fe40000010802 */
[----:B------:R-:W-:Y:S01]  /*7910*/  IMAD.MOV.U32 R190, RZ, RZ, R83 ;  /* 0x000000ffffbe7224 */ /* 0x000fe200078e0053 */
[----:B------:R-:W-:Y:S01]  /*7920*/  MOV R189, R82 ;  /* 0x0000005200bd7202 */ /* 0x000fe20000000f00 */
[----:B------:R3:W4:Y:S01]  /*7930*/  MUFU.EX2 R24, R4 ;  /* 0x0000000400187308 */ /* 0x0007220000000800 */
[----:B------:R-:W-:Y:S01]  /*7940*/  MOV R213, R15 ;  /* 0x0000000f00d57202 */ /* 0x000fe20000000f00 */
[----:B------:R-:W-:Y:S01]  /*7950*/  IMAD.MOV.U32 R214, RZ, RZ, R191 ;  /* 0x000000ffffd67224 */ /* 0x000fe200078e00bf */
[----:B------:R-:W-:Y:S01]  /*7960*/  MOV R241, R188 ;  /* 0x000000bc00f17202 */ /* 0x000fe20000000f00 */
[----:B------:R-:W-:Y:S01]  /*7970*/  HMMA.16816.F32.BF16 R192, R8, R16, R144 ;  /* 0x0000001008c0723c */ /* 0x000fe20000041890 */
[----:B------:R-:W-:Y:S01]  /*7980*/  MOV R215, R190 ;  /* 0x000000be00d77202 */ /* 0x000fe20000000f00 */
[----:B------:R1:W5:Y:S01]  /*7990*/  LDL.LU R237, [R1+0x84] ;  /* 0x0000840001ed7983 */ /* 0x0003620000300800 */
[--C-:B---3--:R-:W-:Y:S01]  /*79a0*/  FFMA.FTZ R4, R206, c[0x0][0x23c], -R2.reuse ;  /* 0x00008f00ce047a23 */ /* 0x108fe20000010802 */
[----:B------:R-:W-:Y:S01]  /*79b0*/  MOV R82, R231 ;  /* 0x000000e700527202 */ /* 0x000fe20000000f00 */
[----:B------:R-:W-:Y:S01]  /*79c0*/  FFMA.FTZ R2, R204, c[0x0][0x23c], -R2 ;  /* 0x00008f00cc027a23 */ /* 0x000fe20000010802 */
[----:B------:R-:W-:Y:S03]  /*79d0*/  LDSM.16.MT88.4 R144, [R222+0xf800] ;  /* 0x00f80000de90783b */ /* 0x000fe60000004200 */
[----:B------:R3:W-:Y:S01]  /*79e0*/  MUFU.EX2 R26, R2 ;  /* 0x00000002001a7308 */ /* 0x0007e20000000800 */
[----:B------:R-:W-:Y:S01]  /*79f0*/  IMAD.MOV.U32 R240, RZ, RZ, R189 ;  /* 0x000000fffff07224 */ /* 0x000fe200078e00bd */
[----:B------:R1:W5:Y:S01]  /*7a00*/  LDL.LU R236, [R1+0x80] ;  /* 0x0000800001ec7983 */ /* 0x0003620000300800 */
[----:B---3--:R-:W-:-:S02]  /*7a10*/  FFMA.FTZ R2, R218, c[0x0][0x23c], -R0 ;  /* 0x00008f00da027a23 */ /* 0x008fc40000010800 */
[----:B------:R-:W-:Y:S01]  /*7a20*/  FADD.FTZ R5, R214, R213 ;  /* 0x000000d5d6057221 */ /* 0x000fe20000010000 */
[----:B------:R-:W-:Y:S02]  /*7a30*/  MOV R212, R240 ;  /* 0x000000f000d47202 */ /* 0x000fe40000000f00 */
[----:B------:R3:W-:Y:S01]  /*7a40*/  MUFU.EX2 R19, R2 ;  /* 0x0000000200137308 */ /* 0x0007e20000000800 */
[----:B------:R-:W-:Y:S01]  /*7a50*/  IMAD.MOV.U32 R83, RZ, RZ, R230 ;  /* 0x000000ffff537224 */ /* 0x000fe200078e00e6 */
[----:B------:R-:W1:Y:S04]  /*7a60*/  LDSM.16.MT88.4 R188, [R221+0xd800] ;  /* 0x00d80000ddbc783b */ /* 0x000e680000004200 */
[----:B------:R1:W5:Y:S01]  /*7a70*/  LDL.LU R235, [R1+0x7c] ;  /* 0x00007c0001eb7983 */ /* 0x0003620000300800 */
[--C-:B---3--:R-:W-:Y:S01]  /*7a80*/  FFMA.FTZ R2, R211, c[0x0][0x23c], -R0.reuse ;  /* 0x00008f00d3027a23 */ /* 0x108fe20000010800 */
[----:B------:R-:W-:Y:S01]  /*7a90*/  MUFU.EX2 R25, R4 ;  /* 0x0000000400197308 */ /* 0x000fe20000000800 */
[----:B------:R-:W-:Y:S01]  /*7aa0*/  IMAD.MOV.U32 R213, RZ, RZ, R215 ;  /* 0x000000ffffd57224 */ /* 0x000fe200078e00d7 */
[----:B------:R3:W5:Y:S06]  /*7ab0*/  LDL.LU R234, [R1+0x78] ;  /* 0x0000780001ea7983 */ /* 0x00076c0000300800 */
[----:B------:R2:W1:Y:S01]  /*7ac0*/  MUFU.EX2 R20, R2 ;  /* 0x0000000200147308 */ /* 0x0004620000000800 */
[----:B------:R-:W-:Y:S01]  /*7ad0*/  MOV R215, R242 ;  /* 0x000000f200d77202 */ /* 0x000fe20000000f00 */
[----:B------:R-:W-:Y:S01]  /*7ae0*/  IMAD.MOV.U32 R242, RZ, RZ, R201 ;  /* 0x000000fffff27224 */ /* 0x000fe200078e00c9 */
[----:B------:R3:W5:Y:S01]  /*7af0*/  LDL.LU R233, [R1+0x74] ;  /* 0x0000740001e97983 */ /* 0x0007620000300800 */
[--C-:B--2---:R-:W-:Y:S01]  /*7b00*/  FFMA.FTZ R2, R208, c[0x0][0x23c], -R0.reuse ;  /* 0x00008f00d0027a23 */ /* 0x104fe20000010800 */
[----:B------:R-:W-:Y:S01]  /*7b10*/  MOV R201, R68 ;  /* 0x0000004400c97202 */ /* 0x000fe20000000f00 */
[----:B------:R-:W-:-:S02]  /*7b20*/  FFMA.FTZ R0, R205, c[0x0][0x23c], -R0 ;  /* 0x00008f00cd007a23 */ /* 0x000fc40000010800 */
[----:B------:R-:W-:Y:S02]  /*7b30*/  IMAD.MOV.U32 R240, RZ, RZ, R243 ;  /* 0x000000fffff07224 */ /* 0x000fe400078e00f3 */
        /* <DEDUP_REMOVED lines=9> */
[----:B------:R-:W-:Y:S01]  /*7bd0*/  FFMA.FTZ R4, R246, c[0x0][0x23c], -R12 ;  /* 0x00008f00f6047a23 */ /* 0x000fe2000001080c */
[----:B------:R3:W5:Y:S01]  /*7be0*/  LDL.LU R232, [R1+0x70] ;  /* 0x0000700001e87983 */ /* 0x0007620000300800 */
[----:B--2---:R-:W-:-:S02]  /*7bf0*/  FFMA.FTZ R0, R244, c[0x0][0x23c], -R13 ;  /* 0x00008f00f4007a23 */ /* 0x004fc4000001080d */
[----:B------:R-:W-:Y:S01]  /*7c00*/  IMAD.MOV.U32 R202, RZ, RZ, R69 ;  /* 0x000000ffffca7224 */ /* 0x000fe200078e0045 */
[----:B------:R-:W-:Y:S01]  /*7c10*/  MOV R71, R99 ;  /* 0x0000006300477202 */ /* 0x000fe20000000f00 */
        /* <DEDUP_REMOVED lines=11> */
[----:B------:R-:W-:Y:S01]  /*7cd0*/  FADD.FTZ R7, R83, R82 ;  /* 0x0000005253077221 */ /* 0x000fe20000010000 */
[----:B------:R-:W-:Y:S01]  /*7ce0*/  MOV R205, R130 ;  /* 0x0000008200cd7202 */ /* 0x000fe20000000f00 */
[----:B------:R-:W-:Y:S01]  /*7cf0*/  FADD.FTZ R8, R226, R6 ;  /* 0x00000006e2087221 */ /* 0x000fe20000010000 */
[----:B------:R3:W5:Y:S01]  /*7d00*/  LDL.LU R231, [R1+0x6c] ;  /* 0x00006c0001e77983 */ /* 0x0007620000300800 */
[----:B--2---:R-:W-:Y:S01]  /*7d10*/  FFMA.FTZ R0, R217, c[0x0][0x23c], -R13 ;  /* 0x00008f00d9007a23 */ /* 0x004fe2000001080d */
[----:B------:R-:W-:Y:S01]  /*7d20*/  MOV R96, R81 ;  /* 0x0000005100607202 */ /* 0x000fe20000000f00 */
[----:B------:R-:W-:Y:S01]  /*7d30*/  IMAD.MOV.U32 R99, RZ, RZ, R80 ;  /* 0x000000ffff637224 */ /* 0x000fe200078e0050 */
[----:B------:R-:W-:Y:S01]  /*7d40*/  MOV R215, R202 ;  /* 0x000000ca00d77202 */ /* 0x000fe20000000f00 */
[----:B------:R2:W2:Y:S01]  /*7d50*/  MUFU.EX2 R16, R0 ;  /* 0x0000000000107308 */ /* 0x0004a20000000800 */
        /* <DEDUP_REMOVED lines=9> */
[----:B-1----:R-:W-:-:S02]  /*7df0*/  FFMA.FTZ R2, R245, c[0x0][0x23c], -R12 ;  /* 0x00008f00f5027a23 */ /* 0x002fc4000001080c */
[----:B------:R-:W-:Y:S01]  /*7e00*/  FADD.FTZ R9, R165, R7 ;  /* 0x00000007a5097221 */ /* 0x000fe20000010000 */
[----:B------:R-:W-:Y:S01]  /*7e10*/  MOV R217, R128 ;  /* 0x0000008000d97202 */ /* 0x000fe20000000f00 */
[----:B------:R-:W-:Y:S01]  /*7e20*/  IMAD.MOV.U32 R244, RZ, RZ, R131 ;  /* 0x000000fffff47224 */ /* 0x000fe200078e0083 */
[----:B------:R-:W-:Y:S01]  /*7e30*/  LDSM.16.MT88.4 R80, [R222+0xd800] ;  /* 0x00d80000de50783b */ /* 0x000fe20000004200 */
[----:B--2---:R-:W-:Y:S01]  /*7e40*/  FFMA.FTZ R0, R210, c[0x0][0x23c], -R13 ;  /* 0x00008f00d2007a23 */ /* 0x004fe2000001080d */
        /* <DEDUP_REMOVED lines=8> */
[----:B------:R2:W5:Y:S01]  /*7ed0*/  LDL.LU R230, [R1+0x68] ;  /* 0x0000680001e67983 */ /* 0x0005620000300800 */
[----:B------:R-:W-:-:S02]  /*7ee0*/  MOV R162, R96 ;  /* 0x0000006000a27202 */ /* 0x000fc40000000f00 */
[----:B------:R-:W-:Y:S01]  /*7ef0*/  MOV R250, R68 ;  /* 0x0000004400fa7202 */ /* 0x000fe20000000f00 */
[----:B---3--:R-:W-:Y:S01]  /*7f00*/  FADD.FTZ R4, R252, R14 ;  /* 0x0000000efc047221 */ /* 0x008fe20000010000 */
[----:B------:R-:W-:Y:S01]  /*7f10*/  MOV R68, R69 ;  /* 0x0000004500447202 */ /* 0x000fe20000000f00 */
[----:B-1----:R-:W-:Y:S01]  /*7f20*/  FFMA.FTZ R0, R207, c[0x0][0x23c], -R13 ;  /* 0x00008f00cf007a23 */ /* 0x002fe2000001080d */
[----:B------:R-:W-:Y:S01]  /*7f30*/  MOV R160, R228 ;  /* 0x000000e400a07202 */ /* 0x000fe20000000f00 */
[----:B------:R-:W-:Y:S02]  /*7f40*/  LDSM.16.MT88.4 R96, [R224+0xd800] ;  /* 0x00d80000e060783b */ /* 0x000fe40000004200 */
[----:B------:R1:W-:Y:S01]  /*7f50*/  MUFU.EX2 R18, R0 ;  /* 0x0000000000127308 */ /* 0x0003e20000000800 */
[----:B------:R-:W-:Y:S01]  /*7f60*/  IMAD.MOV.U32 R69, RZ, RZ, R70 ;  /* 0x000000ffff457224 */ /* 0x000fe200078e0046 */
[----:B------:R-:W-:Y:S02]  /*7f70*/  MOV R70, R71 ;  /* 0x0000004700467202 */ /* 0x000fe40000000f00 */
        /* <DEDUP_REMOVED lines=9> */
[----:B------:R-:W-:Y:S01]  /*8010*/  LDSM.16.MT88.4 R128, [R221+0xf800] ;  /* 0x00f80000dd80783b */ /* 0x000fe20000004200 */
[----:B-1----:R-:W-:Y:S01]  /*8020*/  FFMA.FTZ R0, R247, c[0x0][0x23c], -R12 ;  /* 0x00008f00f7007a23 */ /* 0x002fe2000001080c */
[----:B------:R-:W-:-:S02]  /*8030*/  MOV R163, R160 ;  /* 0x000000a000a37202 */ /* 0x000fc40000000f00 */
[----:B------:R2:W5:Y:S01]  /*8040*/  LDL.LU R229, [R1+0x64] ;  /* 0x0000640001e57983 */ /* 0x0005620000300800 */
[----:B------:R1:W3:Y:S01]  /*8050*/  MUFU.EX2 R13, R0 ;  /* 0x00000000000d7308 */ /* 0x0002e20000000800 */
[----:B------:R-:W-:Y:S01]  /*8060*/  IMAD.MOV.U32 R160, RZ, RZ, R114 ;  /* 0x000000ffffa07224 */ /* 0x000fe200078e0072 */
[----:B------:R-:W-:Y:S01]  /*8070*/  MOV R114, R115 ;  /* 0x0000007300727202 */ /* 0x000fe20000000f00 */
[----:B------:R-:W-:Y:S01]  /*8080*/  IMAD.MOV.U32 R206, RZ, RZ, R162 ;  /* 0x000000ffffce7224 */ /* 0x000fe200078e00a2 */
[----:B------:R-:W-:Y:S02]  /*8090*/  MOV R115, R227 ;  /* 0x000000e300737202 */ /* 0x000fe40000000f00 */
[----:B------:R-:W-:Y:S02]  /*80a0*/  MOV R209, R161 ;  /* 0x000000a100d17202 */ /* 0x000fe40000000f00 */
[----:B------:R-:W-:Y:S02]  /*80b0*/  MOV R207, R113 ;  /* 0x0000007100cf7202 */ /* 0x000fe40000000f00 */
[----:B------:R-:W-:Y:S01]  /*80c0*/  MOV R168, R225 ;  /* 0x000000e100a87202 */ /* 0x000fe20000000f00 */
[----:B------:R-:W-:Y:S01]  /*80d0*/  IMAD.MOV.U32 R247, RZ, RZ, R166 ;  /* 0x000000fffff77224 */ /* 0x000fe200078e00a6 */
[----:B------:R-:W-:-:S02]  /*80e0*/  MOV R204, R163 ;  /* 0x000000a300cc7202 */ /* 0x000fc40000000f00 */
[----:B------:R-:W-:Y:S02]  /*80f0*/  MOV R246, R167 ;  /* 0x000000a700f67202 */ /* 0x000fe40000000f00 */
[----:B------:R-:W-:Y:S01]  /*8100*/  MOV R245, R248 ;  /* 0x000000f800f57202 */ /* 0x000fe20000000f00 */
[----:B-1----:R-:W-:Y:S01]  /*8110*/  FFMA.FTZ R0, R219, c[0x0][0x23c], -R12 ;  /* 0x00008f00db007a23 */ /* 0x002fe2000001080c */
[----:B----4-:R-:W-:Y:S01]  /*8120*/  F2FP.BF16.PACK_AB R200, R24, R23 ;  /* 0x0000001718c8723e */ /* 0x010fe200000010ff */
[----:B------:R1:W-:Y:S01]  /*8130*/  MUFU.EX2 R12, R2 ;  /* 0x00000002000c7308 */ /* 0x0003e20000000800 */
[----:B------:R-:W-:Y:S01]  /*8140*/  MOV R218, R160 ;  /* 0x000000a000da7202 */ /* 0x000fe20000000f00 */
[----:B------:R-:W-:Y:S01]  /*8150*/  IMAD.MOV.U32 R211, RZ, RZ, R114 ;  /* 0x000000ffffd37224 */ /* 0x000fe200078e0072 */
[----:B------:R-:W-:Y:S01]  /*8160*/  MOV R208, R115 ;  /* 0x0000007300d07202 */ /* 0x000fe20000000f00 */
[----:B------:R-:W-:Y:S04]  /*8170*/  LDSM.16.MT88.4 R160, [R224+0xf800] ;  /* 0x00f80000e0a0783b */ /* 0x000fe80000004200 */
[----:B------:R-:W-:Y:S01]  /*8180*/  LDSM.16.MT88.4 R112, [R223+0xd800] ;  /* 0x00d80000df70783b */ /* 0x000fe20000004200 */
[----:B------:R-:W-:-:S02]  /*8190*/  F2FP.BF16.PACK_AB R201, R20, R19 ;  /* 0x0000001314c9723e */ /* 0x000fc400000010ff */
[----:B------:R-:W-:Y:S02]  /*81a0*/  F2FP.BF16.PACK_AB R202, R26, R25 ;  /* 0x000000191aca723e */ /* 0x000fe400000010ff */
[----:B------:R-:W-:Y:S01]  /*81b0*/  F2FP.BF16.PACK_AB R164, R16, R15 ;  /* 0x0000000f10a4723e */ /* 0x000fe200000010ff */
[----:B------:R-:W-:Y:S01]  /*81c0*/  IMAD.MOV.U32 R27, RZ, RZ, R70 ;  /* 0x000000ffff1b7224 */ /* 0x000fe200078e0046 */
[----:B------:R-:W-:Y:S01]  /*81d0*/  MOV R216, R71 ;  /* 0x0000004700d87202 */ /* 0x000fe20000000f00 */
[----:B-1----:R-:W-:Y:S01]  /*81e0*/  FADD.FTZ R2, R249, R5 ;  /* 0x00000005f9027221 */ /* 0x002fe20000010000 */
[----:B------:R2:W5:Y:S04]  /*81f0*/  LDL.LU R228, [R1+0x60] ;  /* 0x0000600001e47983 */ /* 0x0005680000300800 */
[----:B------:R-:W1:Y:S01]  /*8200*/  LDSM.16.MT88.4 R4, [R223+0xf800] ;  /* 0x00f80000df04783b */ /* 0x000e620000004200 */
[----:B------:R-:W4:Y:S01]  /*8210*/  MUFU.EX2 R14, R0 ;  /* 0x00000000000e7308 */ /* 0x000f220000000800 */
[----:B------:R-:W-:Y:S01]  /*8220*/  IMAD.MOV.U32 R249, RZ, RZ, R203 ;  /* 0x000000fffff97224 */ /* 0x000fe200078e00cb */
[----:B------:R-:W-:Y:S01]  /*8230*/  F2FP.BF16.PACK_AB R203, R22, R21 ;  /* 0x0000001516cb723e */ /* 0x000fe200000010ff */
[----:B------:R2:W5:Y:S02]  /*8240*/  LDL.LU R227, [R1+0x5c] ;  /* 0x00005c0001e37983 */ /* 0x0005640000300800 */
[----:B------:R-:W-:Y:S01]  /*8250*/  IMAD.MOV.U32 R219, RZ, RZ, R249 ;  /* 0x000000ffffdb7224 */ /* 0x000fe200078e00f9 */
[----:B---3--:R-:W-:Y:S01]  /*8260*/  F2FP.BF16.PACK_AB R165, R11, R13 ;  /* 0x0000000d0ba5723e */ /* 0x008fe200000010ff */
[----:B------:R2:W5:Y:S01]  /*8270*/  LDL.LU R226, [R1+0x58] ;  /* 0x0000580001e27983 */ /* 0x0005620000300800 */
[----:B------:R-:W-:-:S02]  /*8280*/  F2FP.BF16.PACK_AB R166, R18, R17 ;  /* 0x0000001112a6723e */ /* 0x000fc400000010ff */
[----:B----4-:R-:W-:Y:S01]  /*8290*/  F2FP.BF16.PACK_AB R167, R14, R12 ;  /* 0x0000000c0ea7723e */ /* 0x010fe200000010ff */
[----:B------:R-:W-:Y:S01]  /*82a0*/  FADD.FTZ R0, R168, R2 ;  /* 0x00000002a8007221 */ /* 0x000fe20000010000 */
[----:B------:R-:W-:Y:S01]  /*82b0*/  MOV R249, R68 ;  /* 0x0000004400f97202 */ /* 0x000fe20000000f00 */
[----:B------:R-:W-:Y:S01]  /*82c0*/  IMAD.MOV.U32 R168, RZ, RZ, R252 ;  /* 0x000000ffffa87224 */ /* 0x000fe200078e00fc */
[----:B------:R-:W-:Y:S01]  /*82d0*/  MOV R252, R219 ;  /* 0x000000db00fc7202 */ /* 0x000fe20000000f00 */
[-C--:B------:R-:W-:Y:S01]  /*82e0*/  HMMA.16816.F32.BF16 R180, R200, R188.reuse, R180 ;  /* 0x000000bcc8b4723c */ /* 0x080fe200000418b4 */
[----:B------:R-:W-:Y:S01]  /*82f0*/  MOV R219, R245 ;  /* 0x000000f500db7202 */ /* 0x000fe20000000f00 */
[----:B------:R-:W-:Y:S01]  /*8300*/  IMAD.MOV.U32 R245, RZ, RZ, R246 ;  /* 0x000000fffff57224 */ /* 0x000fe200078e00f6 */
[----:B------:R-:W-:Y:S01]  /*8310*/  MOV R246, R247 ;  /* 0x000000f700f67202 */ /* 0x000fe20000000f00 */
[----:B------:R-:W-:Y:S01]  /*8320*/  FADD.FTZ R2, R168, R10 ;  /* 0x0000000aa8027221 */ /* 0x000fe20000010000 */
[----:B------:R-:W-:Y:S01]  /*8330*/  MOV R247, R220 ;  /* 0x000000dc00f77202 */ /* 0x000fe20000000f00 */
[----:B------:R-:W-:Y:S01]  /*8340*/  FADD.FTZ R0, R245, R0 ;  /* 0x00000000f5007221 */ /* 0x000fe20000010000 */
[----:B------:R-:W-:Y:S01]  /*8350*/  MOV R248, R69 ;  /* 0x0000004500f87202 */ /* 0x000fe20000000f00 */
[----:B------:R-:W-:Y:S01]  /*8360*/  FADD.FTZ R2, R246, R2 ;  /* 0x00000002f6027221 */ /* 0x000fe20000010000 */
[C---:B------:R-:W-:Y:S01]  /*8370*/  HMMA.16816.F32.BF16 R176, R164.reuse, R188, R176 ;  /* 0x000000bca4b0723c */ /* 0x040fe200000418b0 */
[----:B------:R2:W5:Y:S07]  /*8380*/  LDL.LU R225, [R1+0x54] ;  /* 0x0000540001e17983 */ /* 0x00056e0000300800 */
[-C--:B-1----:R-:W-:Y:S08]  /*8390*/  HMMA.16816.F32.BF16 R196, R164, R4.reuse, R196 ;  /* 0x00000004a4c4723c */ /* 0x082ff000000418c4 */
[----:B------:R-:W-:Y:S01]  /*83a0*/  HMMA.16816.F32.BF16 R192, R200, R4, R192 ;  /* 0x00000004c8c0723c */ /* 0x000fe200000418c0 */
[----:B------:R-:W-:Y:S01]  /*83b0*/  FADD.FTZ R2, R217, R2 ;  /* 0x00000002d9027221 */ /* 0x000fe20000010000 */
[----:B------:R2:W5:Y:S05]  /*83c0*/  LDL.LU R220, [R1+0x50] ;  /* 0x0000500001dc7983 */ /* 0x00056a0000300800 */
[----:B------:R-:W-:-:S02]  /*83d0*/  FADD.FTZ R5, R252, R9 ;  /* 0x00000009fc057221 */ /* 0x000fc40000010000 */
[----:B------:R-:W-:Y:S02]  /*83e0*/  FADD.FTZ R4, R219, R8 ;  /* 0x00000008db047221 */ /* 0x000fe40000010000 */
[----:B------:R-:W-:Y:S02]  /*83f0*/  FADD.FTZ R5, R247, R5 ;  /* 0x00000005f7057221 */ /* 0x000fe40000010000 */
[----:B------:R-:W-:Y:S01]  /*8400*/  FADD.FTZ R8, R207, R4 ;  /* 0x00000004cf087221 */ /* 0x000fe20000010000 */
[----:B------:R-:W-:Y:S01]  /*8410*/  HMMA.16816.F32.BF16 R184, R164, R190, R184 ;  /* 0x000000bea4b8723c */ /* 0x000fe200000418b8 */
[----:B------:R-:W-:Y:S02]  /*8420*/  FADD.FTZ R4, R210, R0 ;  /* 0x00000000d2047221 */ /* 0x000fe40000010000 */
[----:B------:R-:W-:Y:S02]  /*8430*/  FADD.FTZ R0, R244, R5 ;  /* 0x00000005f4007221 */ /* 0x000fe40000010000 */
[----:B------:R-:W-:-:S03]  /*8440*/  FADD.FTZ R5, R205, R8 ;  /* 0x00000008cd057221 */ /* 0x000fc60000010000 */
        /* <DEDUP_REMOVED lines=70> */
[----:B------:R2:W-:Y:S01]  /*88b0*/  STL [R1], R2 ;  /* 0x0000000201007387 */ /* 0x0005e20000100800 */
[----:B------:R-:W-:Y:S05]  /*88c0*/  @!P0 BRA `(.L_x_296) ;  /* 0x00004d2000008947 */ /* 0x000fea0003800000 */
[----:B------:R-:W3:Y:S01]  /*88d0*/  LDL.LU R242, [R1+0x48] ;  /* 0x0000480001f27983 */ /* 0x000ee20000300800 */
[----:B--2---:R-:W-:Y:S01]  /*88e0*/  IMAD.U32 R0, RZ, RZ, UR10 ;  /* 0x0000000aff007e24 */ /* 0x004fe2000f8e00ff */
[----:B------:R-:W-:Y:S01]  /*88f0*/  MOV R168, R172 ;  /* 0x000000ac00a87202 */ /* 0x000fe20000000f00 */
[----:B------:R-:W-:Y:S01]  /*8900*/  IMAD.MOV.U32 R174, RZ, RZ, R170 ;  /* 0x000000ffffae7224 */ /* 0x000fe200078e00aa */
[----:B------:R-:W1:Y:S01]  /*8910*/  S2R R243, SR_TID.X ;  /* 0x0000000000f37919 */ /* 0x000e620000002100 */
[----:B------:R-:W-:Y:S01]  /*8920*/  IMAD.MOV.U32 R175, RZ, RZ, R3 ;  /* 0x000000ffffaf7224 */ /* 0x000fe200078e0003 */
[----:B------:R-:W-:Y:S01]  /*8930*/  MOV R173, R171 ;  /* 0x000000ab00ad7202 */ /* 0x000fe20000000f00 */
[----:B------:R-:W-:-:S02]  /*8940*/  ULDC.64 UR6, c[0x0][0x1a0] ;  /* 0x0000680000067ab9 */ /* 0x000fc40000000a00 */
[----:B------:R-:W-:Y:S02]  /*8950*/  ULEA.HI.SX32 UR21, UR21, 0xfffffffe, 0x1a ;  /* 0xfffffffe15157891 */ /* 0x000fe4000f8fd23f */
[----:B------:R-:W-:Y:S02]  /*8960*/  USHF.L.U64.HI UR9, UR6, 0x4, UR7 ;  /* 0x0000000406097899 */ /* 0x000fe40008010207 */
[----:B------:R-:W-:Y:S01]  /*8970*/  USHF.L.U32 UR12, UR6, 0x4, URZ ;  /* 0x00000004060c7899 */ /* 0x000fe2000800063f */
[----:B-1----:R-:W-:-:S05]  /*8980*/  LOP3.LUT R243, R243, 0x3, RZ, 0xc0, !PT ;  /* 0x00000003f3f37812 */ /* 0x002fca00078ec0ff */
[----:B---3--:R-:W-:-:S05]  /*8990*/  IMAD R2, R243, -0x2, R242 ;  /* 0xfffffffef3027824 */ /* 0x008fca00078e02f2 */
[----:B------:R-:W-:-:S05]  /*89a0*/  IADD3 R0, R0, -UR11, R2 ;  /* 0x8000000b00007c10 */ /* 0x000fca000fffe002 */
[----:B------:R1:W-:Y:S04]  /*89b0*/  STL [R1+0x10], R0 ;  /* 0x0000100001007387 */ /* 0x0003e80000100800 */
[----:B------:R-:W2:Y:S04]  /*89c0*/  LDL R243, [R1+0x28] ;  /* 0x0000280001f37983 */ /* 0x000ea80000100800 */
[----:B------:R-:W3:Y:S01]  /*89d0*/  LDL.64 R240, [R1+0x18] ;  /* 0x0000180001f07983 */ /* 0x000ee20000100a00 */
[----:B--2---:R-:W-:Y:S02]  /*89e0*/  ISETP.GE.AND P2, PT, R243, c[0x0][0x220], PT ;  /* 0x00008800f3007a0c */ /* 0x004fe40003f46270 */
[----:B---3--:R-:W-:Y:S01]  /*89f0*/  ISETP.GE.AND P3, PT, R240, c[0x0][0x220], PT ;  /* 0x00008800f0007a0c */ /* 0x008fe20003f66270 */
[----:B-1----:R-:W-:Y:S05]  /*8a00*/  BRA `(.L_x_297) ;  /* 0x000004e000007947 */ /* 0x002fea0003800000 */
.L_x_299:
        /* <DEDUP_REMOVED lines=78> */
.L_x_297:
        /* <DEDUP_REMOVED lines=12> */
[----:B-----5:R-:W-:Y:S01]  /*8fb0*/  @P3 STS.128 [R239+0xc000], RZ ;  /* 0x00c000ffef003388 */ /* 0x020fe20000000c00 */
        /* <DEDUP_REMOVED lines=69> */
[----:B------:R-:W3:Y:S06]  /*9410*/  LDSM.16.M88.4 R48, [R220+0x9000] ;  /* 0x00900000dc30783b */ /* 0x000eec0000000200 */
        /* <DEDUP_REMOVED lines=174> */
.L_x_298:
[----:B------:R-:W2:Y:S01]  /*9f00*/  LDL R3, [R1+0x10] ;  /* 0x0000100001037983 */ /* 0x000ea20000100800 */
[----:B------:R-:W-:Y:S01]  /*9f10*/  MOV R0, UR21 ;  /* 0x0000001500007c02 */ /* 0x000fe20008000f00 */
[----:B------:R-:W-:Y:S02]  /*9f20*/  UIMAD UR10, UR21, -0x40, UR5 ;  /* 0xffffffc0150a78a4 */ /* 0x000fe4000f8e0205 */
[----:B------:R-:W-:Y:S02]  /*9f30*/  UIADD3 UR21, UR21, -0x1, URZ ;  /* 0xffffffff15157890 */ /* 0x000fe4000fffe03f */
[----:B--2---:R-:W-:Y:S05]  /*9f40*/  IMAD R0, R0, -0x40, R3 ;  /* 0xffffffc000007824 */ /* 0x004fea00078e0203 */
[----:B------:R-:W-:Y:S02]  /*9f50*/  IABS R2, R0 ;  /* 0x0000000000027213 */ /* 0x000fe40000000000 */
[C---:B------:R-:W-:Y:S02]  /*9f60*/  IADD3 R169, R0.reuse, 0x7, RZ ;  /* 0x0000000700a97810 */ /* 0x040fe40007ffe0ff */
[----:B-1----:R-:W-:Y:S02]  /*9f70*/  MOV R208, R2 ;  /* 0x0000000200d07202 */ /* 0x002fe40000000f00 */
[----:B------:R-:W-:Y:S02]  /*9f80*/  IADD3 R2, R3, UR10, RZ ;  /* 0x0000000a03027c10 */ /* 0x000fe4000fffe0ff */
[C---:B------:R-:W-:Y:S02]  /*9f90*/  IADD3 R205, -R0.reuse, -0x8, RZ ;  /* 0xfffffff800cd7810 */ /* 0x040fe40007ffe1ff */
[----:B------:R-:W1:Y:S01]  /*9fa0*/  I2F R208, R208 ;  /* 0x000000d000d07306 */ /* 0x000e620000201400 */
[----:B------:R-:W-:Y:S02]  /*9fb0*/  IABS R3, R2 ;  /* 0x0000000200037213 */ /* 0x000fe40000000000 */
[----:B------:R-:W-:Y:S02]  /*9fc0*/  ISETP.GE.AND P5, PT, R169, RZ, PT ;  /* 0x000000ffa900720c */ /* 0x000fe40003fa6270 */
[----:B------:R-:W-:Y:S02]  /*9fd0*/  MOV R217, R3 ;  /* 0x0000000300d97202 */ /* 0x000fe40000000f00 */
[C---:B------:R-:W-:Y:S02]  /*9fe0*/  IADD3 R3, R0.reuse, 0x8, RZ ;  /* 0x0000000800037810 */ /* 0x040fe40007ffe0ff */
[C---:B------:R-:W-:Y:S02]  /*9ff0*/  IADD3 R172, R0.reuse, -0x8, RZ ;  /* 0xfffffff800ac7810 */ /* 0x040fe40007ffe0ff */
[----:B------:R-:W2:Y:S01]  /*a000*/  I2F R217, R217 ;  /* 0x000000d900d97306 */ /* 0x000ea20000201400 */
[----:B------:R-:W-:Y:S02]  /*a010*/  ISETP.GE.AND P6, PT, R3, RZ, PT ;  /* 0x000000ff0300720c */ /* 0x000fe40003fc6270 */
[C---:B------:R-:W-:Y:S02]  /*a020*/  IADD3 R204, R0.reuse, -0x1, RZ ;  /* 0xffffffff00cc7810 */ /* 0x040fe40007ffe0ff */
[----:B------:R-:W-:Y:S02]  /*a030*/  SEL R206, R205, R3, !P6 ;  /* 0x00000003cdce7207 */ /* 0x000fe40007000000 */
[----:B------:R-:W-:Y:S02]  /*a040*/  IADD3 R205, -R0, -0x7, RZ ;  /* 0xfffffff900cd7810 */ /* 0x000fe40007ffe1ff */
[----:B------:R-:W-:Y:S01]  /*a050*/  ISETP.GE.AND P0, PT, R172, RZ, PT ;  /* 0x000000ffac00720c */ /* 0x000fe20003f06270 */
[----:B------:R-:W3:Y:S01]  /*a060*/  I2F R215, R206 ;  /* 0x000000ce00d77306 */ /* 0x000ee20000201400 */
[----:B------:R-:W-:Y:S02]  /*a070*/  SEL R205, R205, R169, !P5 ;  /* 0x000000a9cdcd7207 */ /* 0x000fe40006800000 */
[----:B------:R-:W-:Y:S01]  /*a080*/  ISETP.GE.AND P1, PT, R204, RZ, PT ;  /* 0x000000ffcc00720c */ /* 0x000fe20003f26270 */
[----:B-1----:R-:W-:Y:S01]  /*a090*/  FFMA.FTZ R4, R208, -UR4, R4 ;  /* 0x80000004d0047c23 */ /* 0x002fe20008010004 */
[----:B------:R-:W-:Y:S01]  /*a0a0*/  IADD3 R170, R0, -0x10, RZ ;  /* 0xfffffff000aa7810 */ /* 0x000fe20007ffe0ff */
[----:B------:R-:W-:Y:S01]  /*a0b0*/  FFMA.FTZ R18, R208, -UR4, R18 ;  /* 0x80000004d0127c23 */ /* 0x000fe20008010012 */
[C---:B------:R-:W-:Y:S02]  /*a0c0*/  IADD3 R171, R0.reuse, -0x9, RZ ;  /* 0xfffffff700ab7810 */ /* 0x040fe40007ffe0ff */
[C---:B------:R-:W-:Y:S01]  /*a0d0*/  IADD3 R210, R0.reuse, -0x38, RZ ;  /* 0xffffffc800d27810 */ /* 0x040fe20007ffe0ff */
[----:B------:R-:W1:Y:S01]  /*a0e0*/  I2F R211, R205 ;  /* 0x000000cd00d37306 */ /* 0x000e620000201400 */
[C---:B------:R-:W-:Y:S02]  /*a0f0*/  IADD3 R209, R0.reuse, -0x19, RZ ;  /* 0xffffffe700d17810 */ /* 0x040fe40007ffe0ff */
[----:B------:R-:W-:Y:S01]  /*a100*/  @!P0 IADD3 R172, -R0, 0x8, RZ ;  /* 0x0000000800ac8810 */ /* 0x000fe20007ffe1ff */
[C---:B--2---:R-:W-:Y:S01]  /*a110*/  FFMA.FTZ R8, R217.reuse, -UR4, R8 ;  /* 0x80000004d9087c23 */ /* 0x044fe20008010008 */
[----:B------:R-:W-:Y:S01]  /*a120*/  ISETP.GE.AND P0, PT, R170, RZ, PT ;  /* 0x000000ffaa00720c */ /* 0x000fe20003f06270 */
[----:B------:R-:W-:Y:S01]  /*a130*/  FFMA.FTZ R14, R217, -UR4, R14 ;  /* 0x80000004d90e7c23 */ /* 0x000fe2000801000e */
[C---:B------:R-:W-:Y:S02]  /*a140*/  @!P1 IADD3 R204, -R0.reuse, 0x1, RZ ;  /* 0x0000000100cc9810 */ /* 0x040fe40007ffe1ff */
[----:B------:R-:W-:Y:S01]  /*a150*/  ISETP.GE.AND P1, PT, R171, RZ, PT ;  /* 0x000000ffab00720c */ /* 0x000fe20003f26270 */
[----:B------:R-:W2:Y:S01]  /*a160*/  I2F R216, R172 ;  /* 0x000000ac00d87306 */ /* 0x000ea20000201400 */
[C---:B------:R-:W-:Y:S02]  /*a170*/  IADD3 R208, R0.reuse, -0x20, RZ ;  /* 0xffffffe000d07810 */ /* 0x040fe40007ffe0ff */
[C---:B------:R-:W-:Y:S01]  /*a180*/  IADD3 R207, R0.reuse, 0x3f, RZ ;  /* 0x0000003f00cf7810 */ /* 0x040fe20007ffe0ff */
[----:B---3--:R-:W-:Y:S01]  /*a190*/  FFMA.FTZ R6, R215, -UR4, R6 ;  /* 0x80000004d7067c23 */ /* 0x008fe20008010006 */
[----:B------:R-:W-:Y:S02]  /*a1a0*/  IADD3 R206, R0, -0x18, RZ ;  /* 0xffffffe800ce7810 */ /* 0x000fe40007ffe0ff */
[----:B------:R-:W-:Y:S02]  /*a1b0*/  @!P6 IADD3 R3, -R2, 0x38, RZ ;  /* 0x000000380203e810 */ /* 0x000fe40007ffe1ff */
[----:B------:R-:W-:Y:S01]  /*a1c0*/  @!P0 IADD3 R170, -R0, 0x10, RZ ;  /* 0x0000001000aa8810 */ /* 0x000fe20007ffe1ff */
[----:B------:R-:W3:Y:S01]  /*a1d0*/  I2F R213, R204 ;  /* 0x000000cc00d57306 */ /* 0x000ee20000201400 */
[----:B------:R-:W-:Y:S02]  /*a1e0*/  ISETP.GE.AND P0, PT, R206, RZ, PT ;  /* 0x000000ffce00720c */ /* 0x000fe40003f06270 */
[C---:B------:R-:W-:Y:S01]  /*a1f0*/  @!P1 IADD3 R171, -R0.reuse, 0x9, RZ ;  /* 0x0000000900ab9810 */ /* 0x040fe20007ffe1ff */
[----:B-1----:R-:W-:Y:S01]  /*a200*/  FFMA.FTZ R7, R211, -UR4, R7 ;  /* 0x80000004d3077c23 */ /* 0x002fe20008010007 */
[----:B------:R-:W-:Y:S02]  /*a210*/  IADD3 R205, R0, -0x11, RZ ;  /* 0xffffffef00cd7810 */ /* 0x000fe40007ffe0ff */
[----:B------:R-:W-:Y:S02]  /*a220*/  @!P5 IADD3 R169, -R2, 0x39, RZ ;  /* 0x0000003902a9d810 */ /* 0x000fe40007ffe1ff */
[----:B------:R-:W-:Y:S01]  /*a230*/  ISETP.GE.AND P1, PT, R205, RZ, PT ;  /* 0x000000ffcd00720c */ /* 0x000fe20003f26270 */
[----:B------:R-:W1:Y:S04]  /*a240*/  I2F R214, R171 ;  /* 0x000000ab00d67306 */ /* 0x000e680000201400 */
[----:B------:R-:W-:Y:S01]  /*a250*/  @!P0 IADD3 R206, -R0, 0x18, RZ ;  /* 0x0000001800ce8810 */ /* 0x000fe20007ffe1ff */
[----:B--2---:R-:W-:Y:S01]  /*a260*/  FFMA.FTZ R16, R216, -UR4, R16 ;  /* 0x80000004d8107c23 */ /* 0x004fe20008010010 */
[----:B------:R-:W-:Y:S01]  /*a270*/  ISETP.GE.AND P0, PT, R210, RZ, PT ;  /* 0x000000ffd200720c */ /* 0x000fe20003f06270 */
[----:B------:R-:W-:Y:S01]  /*a280*/  FFMA.FTZ R22, R216, -UR4, R22 ;  /* 0x80000004d8167c23 */ /* 0x000fe20008010016 */
[C---:B------:R-:W-:Y:S02]  /*a290*/  IADD3 R172, R0.reuse, 0x38, RZ ;  /* 0x0000003800ac7810 */ /* 0x040fe40007ffe0ff */
[----:B------:R2:W4:Y:S02]  /*a2a0*/  I2F R212, R170 ;  /* 0x000000aa00d47306 */ /* 0x0005240000201400 */
[C---:B------:R-:W-:Y:S02]  /*a2b0*/  @!P1 IADD3 R205, -R0.reuse, 0x11, RZ ;  /* 0x0000001100cd9810 */ /* 0x040fe40007ffe1ff */
[----:B------:R-:W-:Y:S01]  /*a2c0*/  ISETP.GE.AND P1, PT, R209, RZ, PT ;  /* 0x000000ffd100720c */ /* 0x000fe20003f26270 */
[C---:B---3--:R-:W-:Y:S01]  /*a2d0*/  FFMA.FTZ R5, R213.reuse, -UR4, R5 ;  /* 0x80000004d5057c23 */ /* 0x048fe20008010005 */
[C---:B------:R-:W-:Y:S01]  /*a2e0*/  IADD3 R204, R0.reuse, -0x21, RZ ;  /* 0xffffffdf00cc7810 */ /* 0x040fe20007ffe0ff */
[----:B------:R-:W-:Y:S01]  /*a2f0*/  FFMA.FTZ R19, R213, -UR4, R19 ;  /* 0x80000004d5137c23 */ /* 0x000fe20008010013 */
[C---:B------:R-:W-:Y:S02]  /*a300*/  IADD3 R213, R0.reuse, -0x29, RZ ;  /* 0xffffffd700d57810 */ /* 0x040fe40007ffe0ff */
[----:B------:R-:W3:Y:S01]  /*a310*/  I2F R211, R205 ;  /* 0x000000cd00d37306 */ /* 0x000ee20000201400 */
[----:B------:R-:W-:Y:S02]  /*a320*/  @!P0 IADD3 R210, -R0, 0x38, RZ ;  /* 0x0000003800d28810 */ /* 0x000fe40007ffe1ff */
[----:B------:R-:W-:Y:S01]  /*a330*/  ISETP.GE.AND P0, PT, R208, RZ, PT ;  /* 0x000000ffd000720c */ /* 0x000fe20003f06270 */
[----:B-1----:R-:W-:Y:S01]  /*a340*/  FFMA.FTZ R17, R214, -UR4, R17 ;  /* 0x80000004d6117c23 */ /* 0x002fe20008010011 */
[----:B------:R-:W-:Y:S01]  /*a350*/  IADD3 R171, R0, -0x39, RZ ;  /* 0xffffffc700ab7810 */ /* 0x000fe20007ffe0ff */
[----:B------:R-:W-:Y:S01]  /*a360*/  FFMA.FTZ R23, R214, -UR4, R23 ;  /* 0x80000004d6177c23 */ /* 0x000fe20008010017 */
[C---:B------:R-:W-:Y:S02]  /*a370*/  @!P1 IADD3 R209, -R0.reuse, 0x19, RZ ;  /* 0x0000001900d19810 */ /* 0x040fe40007ffe1ff */
[----:B------:R-:W-:Y:S01]  /*a380*/  ISETP.GE.AND P1, PT, R207, RZ, PT ;  /* 0x000000ffcf00720c */ /* 0x000fe20003f26270 */
[----:B------:R-:W1:Y:S01]  /*a390*/  I2F R216, R210 ;  /* 0x000000d200d87306 */ /* 0x000e620000201400 */
[C---:B------:R-:W-:Y:S02]  /*a3a0*/  IADD3 R214, R0.reuse, 0x37, RZ ;  /* 0x0000003700d67810 */ /* 0x040fe40007ffe0ff */
[----:B--2---:R-:W-:Y:S01]  /*a3b0*/  IADD3 R170, R0, 0x48, RZ ;  /* 0x0000004800aa7810 */ /* 0x004fe20007ffe0ff */
[----:B----4-:R-:W-:Y:S02]  /*a3c0*/  FFMA.FTZ R20, R212, -UR4, R20 ;  /* 0x80000004d4147c23 */ /* 0x010fe40008010014 */
[----:B------:R-:W-:Y:S01]  /*a3d0*/  @!P0 IADD3 R208, -R0, 0x20, RZ ;  /* 0x0000002000d08810 */ /* 0x000fe20007ffe1ff */
[----:B------:R-:W-:Y:S01]  /*a3e0*/  FFMA.FTZ R34, R212, -UR4, R34 ;  /* 0x80000004d4227c23 */ /* 0x000fe20008010022 */
[----:B------:R-:W-:Y:S02]  /*a3f0*/  ISETP.GE.AND P0, PT, R204, RZ, PT ;  /* 0x000000ffcc00720c */ /* 0x000fe40003f06270 */
[----:B------:R-:W-:Y:S01]  /*a400*/  IADD3 R212, R0, 0x30, RZ ;  /* 0x0000003000d47810 */ /* 0x000fe20007ffe0ff */
[----:B------:R-:W2:Y:S01]  /*a410*/  I2F R215, R206 ;  /* 0x000000ce00d77306 */ /* 0x000ea20000201400 */
[----:B------:R-:W-:Y:S02]  /*a420*/  @!P1 IADD3 R207, -R2, 0x1, RZ ;  /* 0x0000000102cf9810 */ /* 0x000fe40007ffe1ff */
[----:B------:R-:W-:Y:S01]  /*a430*/  ISETP.GE.AND P1, PT, R171, RZ, PT ;  /* 0x000000ffab00720c */ /* 0x000fe20003f26270 */
[C---:B---3--:R-:W-:Y:S01]  /*a440*/  FFMA.FTZ R21, R211.reuse, -UR4, R21 ;  /* 0x80000004d3157c23 */ /* 0x048fe20008010015 */
[C---:B------:R-:W-:Y:S01]  /*a450*/  IADD3 R205, R0.reuse, -0x28, RZ ;  /* 0xffffffd800cd7810 */ /* 0x040fe20007ffe0ff */
[----:B------:R-:W-:Y:S01]  /*a460*/  FFMA.FTZ R35, R211, -UR4, R35 ;  /* 0x80000004d3237c23 */ /* 0x000fe20008010023 */
[C---:B------:R-:W-:Y:S03]  /*a470*/  IADD3 R211, R0.reuse, -0x30, RZ ;  /* 0xffffffd000d37810 */ /* 0x040fe60007ffe0ff */
[----:B------:R-:W-:Y:S01]  /*a480*/  @!P0 IADD3 R204, -R0, 0x21, RZ ;  /* 0x0000002100cc8810 */ /* 0x000fe20007ffe1ff */
[----:B------:R3:W4:Y:S01]  /*a490*/  I2F R206, R208 ;  /* 0x000000d000ce7306 */ /* 0x0007220000201400 */
[----:B------:R-:W-:Y:S01]  /*a4a0*/  ISETP.GE.AND P0, PT, R205, RZ, PT ;  /* 0x000000ffcd00720c */ /* 0x000fe20003f06270 */
[----:B-1----:R-:W-:Y:S01]  /*a4b0*/  FFMA.FTZ R64, R216, -UR4, R64 ;  /* 0x80000004d8407c23 */ /* 0x002fe20008010040 */
[C---:B------:R-:W-:Y:S02]  /*a4c0*/  IADD3 R210, R0.reuse, 0x2f, RZ ;  /* 0x0000002f00d27810 */ /* 0x040fe40007ffe0ff */
[----:B------:R-:W-:Y:S02]  /*a4d0*/  @!P1 IADD3 R171, -R0, 0x39, RZ ;  /* 0x0000003900ab9810 */ /* 0x000fe40007ffe1ff */
[----:B------:R-:W-:Y:S03]  /*a4e0*/  ISETP.GE.AND P1, PT, R172, RZ, PT ;  /* 0x000000ffac00720c */ /* 0x000fe60003f26270 */
[----:B------:R-:W1:Y:S01]  /*a4f0*/  I2F R209, R209 ;  /* 0x000000d100d17306 */ /* 0x000e620000201400 */
[C---:B--2---:R-:W-:Y:S03]  /*a500*/  FFMA.FTZ R38, R215.reuse, -UR4, R38 ;  /* 0x80000004d7267c23 */ /* 0x044fe60008010026 */
[----:B------:R-:W-:Y:S01]  /*a510*/  @!P0 IADD3 R205, -R0, 0x28, RZ ;  /* 0x0000002800cd8810 */ /* 0x000fe20007ffe1ff */
[----:B------:R-:W-:Y:S01]  /*a520*/  FFMA.FTZ R32, R215, -UR4, R32 ;  /* 0x80000004d7207c23 */ /* 0x000fe20008010020 */
[----:B------:R-:W-:Y:S04]  /*a530*/  ISETP.GE.AND P0, PT, R214, RZ, PT ;  /* 0x000000ffd600720c */ /* 0x000fe80003f06270 */
[----:B------:R-:W-:Y:S01]  /*a540*/  @!P1 IADD3 R172, -R2, 0x8, RZ ;  /* 0x0000000802ac9810 */ /* 0x000fe20007ffe1ff */
[----:B------:R-:W2:Y:S01]  /*a550*/  I2F R171, R171 ;  /* 0x000000ab00ab7306 */ /* 0x000ea20000201400 */
[----:B------:R-:W-:Y:S02]  /*a560*/  ISETP.GE.AND P1, PT, R170, RZ, PT ;  /* 0x000000ffaa00720c */ /* 0x000fe40003f26270 */
[----:B---3--:R-:W-:Y:S01]  /*a570*/  IADD3 R208, R0, 0x28, RZ ;  /* 0x0000002800d07810 */ /* 0x008fe20007ffe0ff */
[C---:B----4-:R-:W-:Y:S02]  /*a580*/  FFMA.FTZ R50, R206.reuse, -UR4, R50 ;  /* 0x80000004ce327c23 */ /* 0x050fe40008010032 */
[----:B------:R-:W-:Y:S01]  /*a590*/  FFMA.FTZ R36, R206, -UR4, R36 ;  /* 0x80000004ce247c23 */ /* 0x000fe20008010024 */
[----:B------:R-:W-:Y:S02]  /*a5a0*/  IADD3 R206, R0, 0x20, RZ ;  /* 0x0000002000ce7810 */ /* 0x000fe40007ffe0ff */
[----:B------:R-:W-:Y:S01]  /*a5b0*/  @!P0 IADD3 R214, -R2, 0x9, RZ ;  /* 0x0000000902d68810 */ /* 0x000fe20007ffe1ff */
[----:B------:R-:W3:Y:S01]  /*a5c0*/  I2F R207, R207 ;  /* 0x000000cf00cf7306 */ /* 0x000ee20000201400 */
[----:B------:R-:W-:Y:S01]  /*a5d0*/  ISETP.GE.AND P0, PT, R212, RZ, PT ;  /* 0x000000ffd400720c */ /* 0x000fe20003f06270 */
[C---:B-1----:R-:W-:Y:S02]  /*a5e0*/  FFMA.FTZ R39, R209.reuse, -UR4, R39 ;  /* 0x80000004d1277c23 */ /* 0x042fe40008010027 */
[----:B------:R-:W-:Y:S01]  /*a5f0*/  @!P1 IADD3 R170, -R2, -0x8, RZ ;  /* 0xfffffff802aa9810 */ /* 0x000fe20007ffe1ff */
[----:B------:R-:W-:Y:S01]  /*a600*/  FFMA.FTZ R33, R209, -UR4, R33 ;  /* 0x80000004d1217c23 */ /* 0x000fe20008010021 */
[----:B------:R-:W-:Y:S02]  /*a610*/  ISETP.GE.AND P1, PT, R213, RZ, PT ;  /* 0x000000ffd500720c */ /* 0x000fe40003f26270 */
[----:B------:R-:W-:Y:S02]  /*a620*/  IADD3 R209, R0, -0x31, RZ ;  /* 0xffffffcf00d17810 */ /* 0x000fe40007ffe0ff */
[----:B------:R-:W1:Y:S04]  /*a630*/  I2F R204, R204 ;  /* 0x000000cc00cc7306 */ /* 0x000e680000201400 */
[----:B------:R-:W-:Y:S01]  /*a640*/  @!P0 IADD3 R212, -R2, 0x10, RZ ;  /* 0x0000001002d48810 */ /* 0x000fe20007ffe1ff */
[----:B--2---:R-:W-:Y:S01]  /*a650*/  FFMA.FTZ R65, R171, -UR4, R65 ;  /* 0x80000004ab417c23 */ /* 0x004fe20008010041 */
[----:B------:R-:W-:Y:S03]  /*a660*/  ISETP.GE.AND P0, PT, R210, RZ, PT ;  /* 0x000000ffd200720c */ /* 0x000fe60003f06270 */
[C---:B------:R-:W-:Y:S01]  /*a670*/  @!P1 IADD3 R213, -R0.reuse, 0x29, RZ ;  /* 0x0000002900d59810 */ /* 0x040fe20007ffe1ff */
[----:B------:R-:W2:Y:S01]  /*a680*/  I2F R171, R205 ;  /* 0x000000cd00ab7306 */ /* 0x000ea20000201400 */
[----:B------:R-:W-:Y:S01]  /*a690*/  ISETP.GE.AND P1, PT, R211, RZ, PT ;  /* 0x000000ffd300720c */ /* 0x000fe20003f26270 */
[C---:B---3--:R-:W-:Y:S02]  /*a6a0*/  FFMA.FTZ R15, R207.reuse, -UR4, R15 ;  /* 0x80000004cf0f7c23 */ /* 0x048fe4000801000f */
[----:B------:R-:W-:Y:S01]  /*a6b0*/  FFMA.FTZ R9, R207, -UR4, R9 ;  /* 0x80000004cf097c23 */ /* 0x000fe20008010009 */
[----:B------:R-:W-:Y:S04]  /*a6c0*/  IADD3 R207, R0, 0x27, RZ ;  /* 0x0000002700cf7810 */ /* 0x000fe80007ffe0ff */
[----:B------:R-:W-:Y:S01]  /*a6d0*/  @!P0 IADD3 R210, -R2, 0x11, RZ ;  /* 0x0000001102d28810 */ /* 0x000fe20007ffe1ff */
[----:B------:R-:W3:Y:S01]  /*a6e0*/  I2F R172, R172 ;  /* 0x000000ac00ac7306 */ /* 0x000ee20000201400 */
[----:B------:R-:W-:Y:S03]  /*a6f0*/  ISETP.GE.AND P0, PT, R208, RZ, PT ;  /* 0x000000ffd000720c */ /* 0x000fe60003f06270 */
[----:B------:R-:W-:Y:S01]  /*a700*/  @!P1 IADD3 R211, -R0, 0x30, RZ ;  /* 0x0000003000d39810 */ /* 0x000fe20007ffe1ff */
[C---:B-1----:R-:W-:Y:S01]  /*a710*/  FFMA.FTZ R51, R204.reuse, -UR4, R51 ;  /* 0x80000004cc337c23 */ /* 0x042fe20008010033 */
[----:B------:R-:W-:Y:S01]  /*a720*/  ISETP.GE.AND P1, PT, R209, RZ, PT ;  /* 0x000000ffd100720c */ /* 0x000fe20003f26270 */
[----:B------:R-:W-:Y:S01]  /*a730*/  FFMA.FTZ R37, R204, -UR4, R37 ;  /* 0x80000004cc257c23 */ /* 0x000fe20008010025 */
[----:B------:R-:W-:Y:S02]  /*a740*/  IADD3 R204, R0, 0x18, RZ ;  /* 0x0000001800cc7810 */ /* 0x000fe40007ffe0ff */
[----:B------:R1:W4:Y:S04]  /*a750*/  I2F R215, R170 ;  /* 0x000000aa00d77306 */ /* 0x0003280000201400 */
[----:B------:R-:W-:Y:S01]  /*a760*/  @!P0 IADD3 R208, -R2, 0x18, RZ ;  /* 0x0000001802d08810 */ /* 0x000fe20007ffe1ff */
[C---:B--2---:R-:W-:Y:S01]  /*a770*/  FFMA.FTZ R54, R171.reuse, -UR4, R54 ;  /* 0x80000004ab367c23 */ /* 0x044fe20008010036 */
[----:B------:R-:W-:Y:S01]  /*a780*/  ISETP.GE.AND P0, PT, R206, RZ, PT ;  /* 0x000000ffce00720c */ /* 0x000fe20003f06270 */
[----:B------:R-:W-:Y:S01]  /*a790*/  FFMA.FTZ R48, R171, -UR4, R48 ;  /* 0x80000004ab307c23 */ /* 0x000fe20008010030 */
[C---:B------:R-:W-:Y:S02]  /*a7a0*/  IADD3 R205, R0.reuse, 0x1f, RZ ;  /* 0x0000001f00cd7810 */ /* 0x040fe40007ffe0ff */
[C---:B------:R-:W-:Y:S01]  /*a7b0*/  @!P1 IADD3 R209, -R0.reuse, 0x31, RZ ;  /* 0x0000003100d19810 */ /* 0x040fe20007ffe1ff */
[----:B------:R-:W2:Y:S01]  /*a7c0*/  I2F R212, R212 ;  /* 0x000000d400d47306 */ /* 0x000ea20000201400 */
[----:B------:R-:W-:Y:S02]  /*a7d0*/  ISETP.GE.AND P1, PT, R207, RZ, PT ;  /* 0x000000ffcf00720c */ /* 0x000fe40003f26270 */
[----:B------:R-:W-:Y:S01]  /*a7e0*/  IADD3 R171, R0, 0x10, RZ ;  /* 0x0000001000ab7810 */ /* 0x000fe20007ffe0ff */
[C---:B---3--:R-:W-:Y:S02]  /*a7f0*/  FFMA.FTZ R12, R172.reuse, -UR4, R12 ;  /* 0x80000004ac0c7c23 */ /* 0x048fe4000801000c */
[----:B------:R-:W-:Y:S01]  /*a800*/  FFMA.FTZ R26, R172, -UR4, R26 ;  /* 0x80000004ac1a7c23 */ /* 0x000fe2000801001a */
[----:B------:R-:W-:Y:S02]  /*a810*/  IADD3 R172, R0, 0x17, RZ ;  /* 0x0000001700ac7810 */ /* 0x000fe40007ffe0ff */
[----:B------:R-:W-:Y:S01]  /*a820*/  @!P0 IADD3 R206, -R2, 0x20, RZ ;  /* 0x0000002002ce8810 */ /* 0x000fe20007ffe1ff */
[----:B------:R-:W3:Y:S01]  /*a830*/  I2F R213, R213 ;  /* 0x000000d500d57306 */ /* 0x000ee20000201400 */
[----:B------:R-:W-:Y:S02]  /*a840*/  ISETP.GE.AND P0, PT, R204, RZ, PT ;  /* 0x000000ffcc00720c */ /* 0x000fe40003f06270 */
[----:B-1----:R-:W-:Y:S01]  /*a850*/  IADD3 R170, R0, 0xf, RZ ;  /* 0x0000000f00aa7810 */ /* 0x002fe20007ffe0ff */
[----:B----4-:R-:W-:Y:S01]  /*a860*/  FFMA.FTZ R10, R215, -UR4, R10 ;  /* 0x80000004d70a7c23 */ /* 0x010fe2000801000a */
[----:B------:R-:W-:Y:S02]  /*a870*/  @!P1 IADD3 R207, -R2, 0x19, RZ ;  /* 0x0000001902cf9810 */ /* 0x000fe40007ffe1ff */
[----:B------:R-:W-:Y:S02]  /*a880*/  ISETP.GE.AND P1, PT, R205, RZ, PT ;  /* 0x000000ffcd00720c */ /* 0x000fe40003f26270 */
[----:B------:R-:W-:Y:S01]  /*a890*/  IADD3 R0, R0, 0x47, RZ ;  /* 0x0000004700007810 */ /* 0x000fe20007ffe0ff */
[----:B------:R-:W1:Y:S04]  /*a8a0*/  I2F R215, R3 ;  /* 0x0000000300d77306 */ /* 0x000e680000201400 */
[----:B------:R-:W-:Y:S01]  /*a8b0*/  @!P0 IADD3 R204, -R2, 0x28, RZ ;  /* 0x0000002802cc8810 */ /* 0x000fe20007ffe1ff */
[C---:B--2---:R-:W-:Y:S01]  /*a8c0*/  FFMA.FTZ R24, R212.reuse, -UR4, R24 ;  /* 0x80000004d4187c23 */ /* 0x044fe20008010018 */
[----:B------:R-:W-:Y:S01]  /*a8d0*/  ISETP.GE.AND P0, PT, R171, RZ, PT ;  /* 0x000000ffab00720c */ /* 0x000fe20003f06270 */
[----:B------:R-:W-:Y:S03]  /*a8e0*/  FFMA.FTZ R30, R212, -UR4, R30 ;  /* 0x80000004d41e7c23 */ /* 0x000fe6000801001e */
[----:B------:R-:W-:Y:S01]  /*a8f0*/  @!P1 IADD3 R205, -R2, 0x21, RZ ;  /* 0x0000002102cd9810 */ /* 0x000fe20007ffe1ff */
[----:B------:R-:W2:Y:S01]  /*a900*/  I2F R211, R211 ;  /* 0x000000d300d37306 */ /* 0x000ea20000201400 */
[----:B------:R-:W-:Y:S01]  /*a910*/  ISETP.GE.AND P1, PT, R172, RZ, PT ;  /* 0x000000ffac00720c */ /* 0x000fe20003f26270 */
[C---:B---3--:R-:W-:Y:S02]  /*a920*/  FFMA.FTZ R49, R213.reuse, -UR4, R49 ;  /* 0x80000004d5317c23 */ /* 0x048fe40008010031 */
[----:B------:R-:W-:Y:S04]  /*a930*/  FFMA.FTZ R55, R213, -UR4, R55 ;  /* 0x80000004d5377c23 */ /* 0x000fe80008010037 */
[----:B------:R-:W-:Y:S02]  /*a940*/  @!P0 IADD3 R171, -R2, 0x30, RZ ;  /* 0x0000003002ab8810 */ /* 0x000fe40007ffe1ff */
[----:B------:R-:W-:Y:S01]  /*a950*/  ISETP.GE.AND P0, PT, R0, RZ, PT ;  /* 0x000000ff0000720c */ /* 0x000fe20003f06270 */
[----:B------:R-:W3:Y:S01]  /*a960*/  I2F R212, R169 ;  /* 0x000000a900d47306 */ /* 0x000ee20000201400 */
[----:B-1----:R-:W-:Y:S02]  /*a970*/  FFMA.FTZ R60, R215, -UR4, R60 ;  /* 0x80000004d73c7c23 */ /* 0x002fe4000801003c */
[----:B------:R-:W-:Y:S02]  /*a980*/  @!P1 IADD3 R172, -R2, 0x29, RZ ;  /* 0x0000002902ac9810 */ /* 0x000fe40007ffe1ff */
[----:B------:R-:W-:Y:S05]  /*a990*/  ISETP.GE.AND P1, PT, R170, RZ, PT ;  /* 0x000000ffaa00720c */ /* 0x000fea0003f26270 */
[----:B------:R1:W4:Y:S02]  /*a9a0*/  I2F R3, R171 ;  /* 0x000000ab00037306 */ /* 0x0003240000201400 */
[C---:B------:R-:W-:Y:S01]  /*a9b0*/  @!P0 IADD3 R0, -R2.reuse, -0x7, RZ ;  /* 0xfffffff902008810 */ /* 0x040fe20007ffe1ff */
[C---:B--2---:R-:W-:Y:S02]  /*a9c0*/  FFMA.FTZ R52, R211.reuse, -UR4, R52 ;  /* 0x80000004d3347c23 */ /* 0x044fe40008010034 */
[----:B------:R-:W-:Y:S03]  /*a9d0*/  FFMA.FTZ R66, R211, -UR4, R66 ;  /* 0x80000004d3427c23 */ /* 0x000fe60008010042 */
[----:B------:R-:W-:Y:S02]  /*a9e0*/  @!P1 IADD3 R170, -R2, 0x31, RZ ;  /* 0x0000003102aa9810 */ /* 0x000fe40007ffe1ff */
[----:B------:R-:W2:Y:S01]  /*a9f0*/  I2F R2, R0 ;  /* 0x0000000000027306 */ /* 0x000ea20000201400 */
[----:B---3--:R-:W-:Y:S09]  /*aa00*/  FFMA.FTZ R61, R212, -UR4, R61 ;  /* 0x80000004d43d7c23 */ /* 0x008ff2000801003d */
[----:B------:R-:W3:Y:S01]  /*aa10*/  I2F R0, R214 ;  /* 0x000000d600007306 */ /* 0x000ee20000201400 */
[----:B-1----:R-:W-:Y:S01]  /*aa20*/  FMNMX.FTZ R171, R4, R168, !PT ;  /* 0x000000a804ab7209 */ /* 0x002fe20007810000 */
[C---:B----4-:R-:W-:Y:S02]  /*aa30*/  FFMA.FTZ R56, R3.reuse, -UR4, R56 ;  /* 0x8000000403387c23 */ /* 0x050fe40008010038 */
[----:B------:R-:W-:Y:S01]  /*aa40*/  FFMA.FTZ R62, R3, -UR4, R62 ;  /* 0x80000004033e7c23 */ /* 0x000fe2000801003e */
[----:B------:R-:W-:Y:S05]  /*aa50*/  FMNMX.FTZ R171, R5, R171, !PT ;  /* 0x000000ab05ab7209 */ /* 0x000fea0007810000 */
[----:B------:R-:W1:Y:S01]  /*aa60*/  I2F R214, R210 ;  /* 0x000000d200d67306 */ /* 0x000e620000201400 */
[----:B------:R-:W-:Y:S01]  /*aa70*/  FMNMX.FTZ R171, R16, R171, !PT ;  /* 0x000000ab10ab7209 */ /* 0x000fe20007810000 */
[----:B--2---:R-:W-:Y:S01]  /*aa80*/  FFMA.FTZ R11, R2, -UR4, R11 ;  /* 0x80000004020b7c23 */ /* 0x004fe2000801000b */
[----:B------:R-:W-:Y:S02]  /*aa90*/  FMNMX.FTZ R2, R8, R173, !PT ;  /* 0x000000ad08027209 */ /* 0x000fe40007810000 */
[----:B------:R-:W-:Y:S02]  /*aaa0*/  FMNMX.FTZ R171, R17, R171, !PT ;  /* 0x000000ab11ab7209 */ /* 0x000fe40007810000 */
[----:B------:R-:W-:Y:S03]  /*aab0*/  FMNMX.FTZ R2, R9, R2, !PT ;  /* 0x0000000209027209 */ /* 0x000fe60007810000 */
[----:B------:R-:W2:Y:S01]  /*aac0*/  I2F R210, R209 ;  /* 0x000000d100d27306 */ /* 0x000ea20000201400 */
[----:B------:R-:W-:Y:S02]  /*aad0*/  FMNMX.FTZ R171, R20, R171, !PT ;  /* 0x000000ab14ab7209 */ /* 0x000fe40007810000 */
[----:B------:R-:W-:Y:S01]  /*aae0*/  FMNMX.FTZ R2, R12, R2, !PT ;  /* 0x000000020c027209 */ /* 0x000fe20007810000 */
[C---:B---3--:R-:W-:Y:S01]  /*aaf0*/  FFMA.FTZ R13, R0.reuse, -UR4, R13 ;  /* 0x80000004000d7c23 */ /* 0x048fe2000801000d */
[----:B------:R-:W-:Y:S01]  /*ab00*/  FMNMX.FTZ R171, R21, R171, !PT ;  /* 0x000000ab15ab7209 */ /* 0x000fe20007810000 */
[----:B------:R-:W-:Y:S03]  /*ab10*/  FFMA.FTZ R27, R0, -UR4, R27 ;  /* 0x80000004001b7c23 */ /* 0x000fe6000801001b */
[----:B------:R-:W-:Y:S01]  /*ab20*/  FMNMX.FTZ R2, R13, R2, !PT ;  /* 0x000000020d027209 */ /* 0x000fe20007810000 */
[----:B------:R-:W3:Y:S01]  /*ab30*/  I2F R209, R208 ;  /* 0x000000d000d17306 */ /* 0x000ee20000201400 */
[----:B------:R-:W-:Y:S02]  /*ab40*/  FMNMX.FTZ R171, R32, R171, !PT ;  /* 0x000000ab20ab7209 */ /* 0x000fe40007810000 */
[----:B------:R-:W-:Y:S01]  /*ab50*/  FMNMX.FTZ R2, R24, R2, !PT ;  /* 0x0000000218027209 */ /* 0x000fe20007810000 */
[C---:B-1----:R-:W-:Y:S01]  /*ab60*/  FFMA.FTZ R25, R214.reuse, -UR4, R25 ;  /* 0x80000004d6197c23 */ /* 0x042fe20008010019 */
[----:B------:R-:W-:Y:S01]  /*ab70*/  FMNMX.FTZ R171, R33, R171, !PT ;  /* 0x000000ab21ab7209 */ /* 0x000fe20007810000 */
[----:B------:R-:W-:Y:S03]  /*ab80*/  FFMA.FTZ R31, R214, -UR4, R31 ;  /* 0x80000004d61f7c23 */ /* 0x000fe6000801001f */
[----:B------:R-:W-:Y:S01]  /*ab90*/  FMNMX.FTZ R2, R25, R2, !PT ;  /* 0x0000000219027209 */ /* 0x000fe20007810000 */
[----:B------:R-:W1:Y:S01]  /*aba0*/  I2F R208, R207 ;  /* 0x000000cf00d07306 */ /* 0x000e620000201400 */
[----:B------:R-:W-:Y:S01]  /*abb0*/  FMNMX.FTZ R171, R36, R171, !PT ;  /* 0x000000ab24ab7209 */ /* 0x000fe20007810000 */
[C---:B--2---:R-:W-:Y:S03]  /*abc0*/  FFMA.FTZ R53, R210.reuse, -UR4, R53 ;  /* 0x80000004d2357c23 */ /* 0x044fe60008010035 */
[----:B------:R-:W-:Y:S01]  /*abd0*/  FMNMX.FTZ R171, R37, R171, !PT ;  /* 0x000000ab25ab7209 */ /* 0x000fe20007810000 */
[----:B------:R-:W-:Y:S03]  /*abe0*/  FFMA.FTZ R67, R210, -UR4, R67 ;  /* 0x80000004d2437c23 */ /* 0x000fe60008010043 */
[----:B------:R-:W-:Y:S01]  /*abf0*/  FMNMX.FTZ R171, R48, R171, !PT ;  /* 0x000000ab30ab7209 */ /* 0x000fe20007810000 */
[----:B------:R-:W2:Y:S03]  /*ac00*/  I2F R207, R206 ;  /* 0x000000ce00cf7306 */ /* 0x000ea60000201400 */
[----:B------:R-:W-:Y:S01]  /*ac10*/  FMNMX.FTZ R171, R49, R171, !PT ;  /* 0x000000ab31ab7209 */ /* 0x000fe20007810000 */
[C---:B---3--:R-:W-:Y:S02]  /*ac20*/  FFMA.FTZ R28, R209.reuse, -UR4, R28 ;  /* 0x80000004d11c7c23 */ /* 0x048fe4000801001c */
[----:B------:R-:W-:Y:S01]  /*ac30*/  FFMA.FTZ R42, R209, -UR4, R42 ;  /* 0x80000004d12a7c23 */ /* 0x000fe2000801002a */
[----:B------:R-:W-:Y:S02]  /*ac40*/  FMNMX.FTZ R171, R52, R171, !PT ;  /* 0x000000ab34ab7209 */ /* 0x000fe40007810000 */
[----:B------:R-:W-:Y:S01]  /*ac50*/  FMNMX.FTZ R2, R28, R2, !PT ;  /* 0x000000021c027209 */ /* 0x000fe20007810000 */
[----:B------:R-:W3:Y:S01]  /*ac60*/  I2F R206, R205 ;  /* 0x000000cd00ce7306 */ /* 0x000ee20000201400 */
[C---:B-1----:R-:W-:Y:S02]  /*ac70*/  FFMA.FTZ R29, R208.reuse, -UR4, R29 ;  /* 0x80000004d01d7c23 */ /* 0x042fe4000801001d */
[----:B------:R-:W-:Y:S03]  /*ac80*/  FFMA.FTZ R43, R208, -UR4, R43 ;  /* 0x80000004d02b7c23 */ /* 0x000fe6000801002b */
[----:B------:R-:W-:Y:S04]  /*ac90*/  FMNMX.FTZ R2, R29, R2, !PT ;  /* 0x000000021d027209 */ /* 0x000fe80007810000 */
[----:B------:R-:W1:Y:S01]  /*aca0*/  I2F R205, R204 ;  /* 0x000000cc00cd7306 */ /* 0x000e620000201400 */
[C---:B--2---:R-:W-:Y:S02]  /*acb0*/  FFMA.FTZ R40, R207.reuse, -UR4, R40 ;  /* 0x80000004cf287c23 */ /* 0x044fe40008010028 */
[----:B------:R-:W-:Y:S03]  /*acc0*/  FFMA.FTZ R46, R207, -UR4, R46 ;  /* 0x80000004cf2e7c23 */ /* 0x000fe6000801002e */
[----:B------:R-:W-:Y:S04]  /*acd0*/  FMNMX.FTZ R169, R40, R2, !PT ;  /* 0x0000000228a97209 */ /* 0x000fe80007810000 */
[----:B------:R-:W2:Y:S01]  /*ace0*/  I2F R204, R172 ;  /* 0x000000ac00cc7306 */ /* 0x000ea20000201400 */
[----:B------:R-:W-:Y:S01]  /*acf0*/  FMNMX.FTZ R2, R10, R175, !PT ;  /* 0x000000af0a027209 */ /* 0x000fe20007810000 */
[C---:B---3--:R-:W-:Y:S03]  /*ad00*/  FFMA.FTZ R41, R206.reuse, -UR4, R41 ;  /* 0x80000004ce297c23 */ /* 0x048fe60008010029 */
[----:B------:R-:W-:Y:S01]  /*ad10*/  FMNMX.FTZ R2, R11, R2, !PT ;  /* 0x000000020b027209 */ /* 0x000fe20007810000 */
[----:B------:R-:W-:Y:S01]  /*ad20*/  FFMA.FTZ R47, R206, -UR4, R47 ;  /* 0x80000004ce2f7c23 */ /* 0x000fe2000801002f */
[----:B------:R-:W-:Y:S03]  /*ad30*/  FMNMX.FTZ R169, R41, R169, !PT ;  /* 0x000000a929a97209 */ /* 0x000fe60007810000 */
[----:B------:R-:W3:Y:S01]  /*ad40*/  I2F R0, R170 ;  /* 0x000000aa00007306 */ /* 0x000ee20000201400 */
[----:B------:R-:W-:Y:S01]  /*ad50*/  FMNMX.FTZ R2, R14, R2, !PT ;  /* 0x000000020e027209 */ /* 0x000fe20007810000 */
[----:B-1----:R-:W-:Y:S03]  /*ad60*/  FFMA.FTZ R44, R205, -UR4, R44 ;  /* 0x80000004cd2c7c23 */ /* 0x002fe6000801002c */
[----:B------:R-:W-:Y:S01]  /*ad70*/  FMNMX.FTZ R211, R15, R2, !PT ;  /* 0x000000020fd37209 */ /* 0x000fe20007810000 */
[----:B------:R-:W-:Y:S01]  /*ad80*/  FFMA.FTZ R58, R205, -UR4, R58 ;  /* 0x80000004cd3a7c23 */ /* 0x000fe2000801003a */
[----:B------:R-:W-:Y:S01]  /*ad90*/  FMNMX.FTZ R169, R44, R169, !PT ;  /* 0x000000a92ca97209 */ /* 0x000fe20007810000 */
[C---:B--2---:R-:W-:Y:S01]  /*ada0*/  FFMA.FTZ R45, R204.reuse, -UR4, R45 ;  /* 0x80000004cc2d7c23 */ /* 0x044fe2000801002d */
[----:B------:R-:W-:Y:S01]  /*adb0*/  FMNMX.FTZ R172, R53, R171, !PT ;  /* 0x000000ab35ac7209 */ /* 0x000fe20007810000 */
[----:B------:R-:W-:Y:S03]  /*adc0*/  FFMA.FTZ R59, R204, -UR4, R59 ;  /* 0x80000004cc3b7c23 */ /* 0x000fe6000801003b */
[----:B------:R-:W-:Y:S02]  /*add0*/  FMNMX.FTZ R169, R45, R169, !PT ;  /* 0x000000a92da97209 */ /* 0x000fe40007810000 */
[----:B------:R-:W-:Y:S02]  /*ade0*/  FMNMX.FTZ R172, R64, R172, !PT ;  /* 0x000000ac40ac7209 */ /* 0x000fe40007810000 */
[----:B------:R-:W-:Y:S01]  /*adf0*/  FMNMX.FTZ R169, R56, R169, !PT ;  /* 0x000000a938a97209 */ /* 0x000fe20007810000 */
[C---:B---3--:R-:W-:Y:S01]  /*ae00*/  FFMA.FTZ R57, R0.reuse, -UR4, R57 ;  /* 0x8000000400397c23 */ /* 0x048fe20008010039 */
[----:B------:R-:W-:Y:S01]  /*ae10*/  FMNMX.FTZ R2, R65, R172, !PT ;  /* 0x000000ac41027209 */ /* 0x000fe20007810000 */
[----:B------:R-:W-:Y:S01]  /*ae20*/  FFMA.FTZ R63, R0, -UR4, R63 ;  /* 0x80000004003f7c23 */ /* 0x000fe2000801003f */
        /* <DEDUP_REMOVED lines=23> */
[----:B--2---:R-:W-:Y:S02]  /*afa0*/  FMNMX.FTZ R171, R171, R210, !PT ;  /* 0x000000d2abab7209 */ /* 0x004fe40007810000 */
        /* <DEDUP_REMOVED lines=11> */
[----:B------:R-:W-:Y:S02]  /*b060*/  FMNMX.FTZ R170, R66, R170, !PT ;  /* 0x000000aa42aa7209 */ /* 0x000fe40007810000 */
[----:B------:R-:W-:Y:S01]  /*b070*/  FMNMX.FTZ R2, R63, R0, !PT ;  /* 0x000000003f027209 */ /* 0x000fe20007810000 */
[C---:B------:R-:W-:Y:S01]  /*b080*/  FADD.FTZ R0, -R172.reuse, R168 ;  /* 0x000000a8ac007221 */ /* 0x040fe20000010100 */
[----:B------:R-:W-:Y:S02]  /*b090*/  FMNMX.FTZ R170, R67, R170, !PT ;  /* 0x000000aa43aa7209 */ /* 0x000fe40007810000 */
[----:B------:R-:W-:Y:S01]  /*b0a0*/  FSETP.NEU.FTZ.AND P0, PT, R172, -INF , PT ;  /* 0xff800000ac00780b */ /* 0x000fe20003f1d000 */
[----:B------:R-:W-:Y:S01]  /*b0b0*/  FMUL.FTZ R0, R0, c[0x0][0x23c] ;  /* 0x00008f0000007a20 */ /* 0x000fe20000410000 */
[----:B--2---:R-:W-:Y:S01]  /*b0c0*/  FMNMX.FTZ R171, R171, R169, !PT ;  /* 0x000000a9abab7209 */ /* 0x004fe20007810000 */
[----:B------:R-:W1:Y:S02]  /*b0d0*/  SHFL.BFLY PT, R208, R170, 0x2, 0x1f ;  /* 0x0c401f00aad07f89 */ /* 0x000e6400000e0000 */
[----:B------:R2:W3:Y:S06]  /*b0e0*/  MUFU.EX2 R169, R0 ;  /* 0x0000000000a97308 */ /* 0x0004ec0000000800 */
[----:B------:R-:W4:Y:S01]  /*b0f0*/  SHFL.BFLY PT, R3, R2, 0x2, 0x1f ;  /* 0x0c401f0002037f89 */ /* 0x000f2200000e0000 */
[----:B-1----:R-:W-:Y:S01]  /*b100*/  FMNMX.FTZ R170, R170, R208, !PT ;  /* 0x000000d0aaaa7209 */ /* 0x002fe20007810000 */
[----:B--2---:R-:W-:Y:S02]  /*b110*/  FADD.FTZ R0, -R171, R173 ;  /* 0x000000adab007221 */ /* 0x004fe40000010100 */
[----:B------:R-:W-:Y:S04]  /*b120*/  FMUL.FTZ R173, R172, c[0x0][0x23c] ;  /* 0x00008f00acad7a20 */ /* 0x000fe80000410000 */
[----:B------:R-:W1:Y:S01]  /*b130*/  SHFL.BFLY PT, R204, R170, 0x1, 0x1f ;  /* 0x0c201f00aacc7f89 */ /* 0x000e6200000e0000 */
[----:B------:R-:W-:Y:S01]  /*b140*/  FMUL.FTZ R168, R0, c[0x0][0x23c] ;  /* 0x00008f0000a87a20 */ /* 0x000fe20000410000 */
[----:B----4-:R-:W-:Y:S01]  /*b150*/  FMNMX.FTZ R0, R2, R3, !PT ;  /* 0x0000000302007209 */ /* 0x010fe20007810000 */
[----:B---3--:R-:W-:Y:S01]  /*b160*/  FMUL.FTZ R68, R169, R68 ;  /* 0x00000044a9447220 */ /* 0x008fe20000410000 */
[----:B------:R-:W-:Y:S01]  /*b170*/  FSEL R173, R173, RZ, P0 ;  /* 0x000000ffadad7208 */ /* 0x000fe20000000000 */
[----:B------:R-:W-:Y:S01]  /*b180*/  FMUL.FTZ R69, R169, R69 ;  /* 0x00000045a9457220 */ /* 0x000fe20000410000 */
[----:B------:R-:W-:Y:S02]  /*b190*/  FSETP.NEU.FTZ.AND P0, PT, R171, -INF , PT ;  /* 0xff800000ab00780b */ /* 0x000fe40003f1d000 */
[----:B------:R-:W2:Y:S01]  /*b1a0*/  SHFL.BFLY PT, R3, R0, 0x1, 0x1f ;  /* 0x0c201f0000037f89 */ /* 0x000ea200000e0000 */
[----:B------:R-:W3:Y:S01]  /*b1b0*/  MUFU.EX2 R168, R168 ;  /* 0x000000a800a87308 */ /* 0x000ee20000000800 */
[--C-:B------:R-:W-:Y:S02]  /*b1c0*/  FFMA.FTZ R4, R4, c[0x0][0x23c], -R173.reuse ;  /* 0x00008f0004047a23 */ /* 0x100fe400000108ad */
[--C-:B------:R-:W-:Y:S02]  /*b1d0*/  FFMA.FTZ R5, R5, c[0x0][0x23c], -R173.reuse ;  /* 0x00008f0005057a23 */ /* 0x100fe400000108ad */
[--C-:B------:R-:W-:Y:S02]  /*b1e0*/  FFMA.FTZ R16, R16, c[0x0][0x23c], -R173.reuse ;  /* 0x00008f0010107a23 */ /* 0x100fe400000108ad */
[--C-:B------:R-:W-:Y:S02]  /*b1f0*/  FFMA.FTZ R17, R17, c[0x0][0x23c], -R173.reuse ;  /* 0x00008f0011117a23 */ /* 0x100fe400000108ad */
[--C-:B------:R-:W-:Y:S01]  /*b200*/  FFMA.FTZ R217, R48, c[0x0][0x23c], -R173.reuse ;  /* 0x00008f0030d97a23 */ /* 0x100fe200000108ad */
[----:B------:R4:W-:Y:S01]  /*b210*/  MUFU.EX2 R210, R4 ;  /* 0x0000000400d27308 */ /* 0x0009e20000000800 */
[--C-:B------:R-:W-:Y:S02]  /*b220*/  FFMA.FTZ R211, R36, c[0x0][0x23c], -R173.reuse ;  /* 0x00008f0024d37a23 */ /* 0x100fe400000108ad */
[--C-:B------:R-:W-:Y:S01]  /*b230*/  FFMA.FTZ R36, R52, c[0x0][0x23c], -R173.reuse ;  /* 0x00008f0034247a23 */ /* 0x100fe200000108ad */
[----:B-1----:R-:W-:Y:S01]  /*b240*/  FMNMX.FTZ R170, R170, R204, !PT ;  /* 0x000000ccaaaa7209 */ /* 0x002fe20007810000 */
[----:B------:R-:W-:Y:S01]  /*b250*/  FFMA.FTZ R213, R37, c[0x0][0x23c], -R173 ;  /* 0x00008f0025d57a23 */ /* 0x000fe200000108ad */
[----:B------:R-:W1:Y:S01]  /*b260*/  LDSM.16.MT88.4 R204, [R221+0xc000] ;  /* 0x00c00000ddcc783b */ /* 0x000e620000004200 */
[----:B------:R-:W-:Y:S02]  /*b270*/  FMUL.FTZ R80, R169, R80 ;  /* 0x00000050a9507220 */ /* 0x000fe40000410000 */
[----:B------:R-:W-:Y:S01]  /*b280*/  FADD.FTZ R2, -R170, R174 ;  /* 0x000000aeaa027221 */ /* 0x000fe20000010100 */
[----:B------:R-:W5:Y:S01]  /*b290*/  MUFU.EX2 R248, R5 ;  /* 0x0000000500f87308 */ /* 0x000f620000000800 */
[----:B------:R-:W-:Y:S01]  /*b2a0*/  FMUL.FTZ R174, R171, c[0x0][0x23c] ;  /* 0x00008f00abae7a20 */ /* 0x000fe20000410000 */
[----:B--2---:R-:W-:Y:S01]  /*b2b0*/  FMNMX.FTZ R3, R0, R3, !PT ;  /* 0x0000000300037209 */ /* 0x004fe20007810000 */
[----:B------:R-:W-:Y:S02]  /*b2c0*/  FMUL.FTZ R2, R2, c[0x0][0x23c] ;  /* 0x00008f0002027a20 */ /* 0x000fe40000410000 */
[----:B---3--:R-:W-:Y:S01]  /*b2d0*/  FMUL.FTZ R72, R168, R72 ;  /* 0x00000048a8487220 */ /* 0x008fe20000410000 */
[----:B------:R-:W-:Y:S01]  /*b2e0*/  FSEL R174, R174, RZ, P0 ;  /* 0x000000ffaeae7208 */ /* 0x000fe20000000000 */
[C---:B------:R-:W-:Y:S01]  /*b2f0*/  FADD.FTZ R0, -R3.reuse, R175 ;  /* 0x000000af03007221 */ /* 0x040fe20000010100 */
[C---:B------:R-:W-:Y:S01]  /*b300*/  FSETP.NEU.FTZ.AND P0, PT, R170.reuse, -INF , PT ;  /* 0xff800000aa00780b */ /* 0x040fe20003f1d000 */
[----:B------:R-:W-:Y:S01]  /*b310*/  FMUL.FTZ R175, R170, c[0x0][0x23c] ;  /* 0x00008f00aaaf7a20 */ /* 0x000fe20000410000 */
[----:B------:R-:W2:Y:S01]  /*b320*/  MUFU.EX2 R2, R2 ;  /* 0x0000000200027308 */ /* 0x000ea20000000800 */
[----:B------:R-:W-:Y:S02]  /*b330*/  FMUL.FTZ R208, R3, c[0x0][0x23c] ;  /* 0x00008f0003d07a20 */ /* 0x000fe40000410000 */
[----:B------:R-:W-:Y:S01]  /*b340*/  FMUL.FTZ R0, R0, c[0x0][0x23c] ;  /* 0x00008f0000007a20 */ /* 0x000fe20000410000 */
[----:B------:R-:W-:Y:S01]  /*b350*/  FSEL R175, R175, RZ, P0 ;  /* 0x000000ffafaf7208 */ /* 0x000fe20000000000 */
[--C-:B------:R-:W-:Y:S01]  /*b360*/  FFMA.FTZ R12, R12, c[0x0][0x23c], -R174.reuse ;  /* 0x00008f000c0c7a23 */ /* 0x100fe200000108ae */
[----:B------:R-:W-:Y:S01]  /*b370*/  FSETP.NEU.FTZ.AND P0, PT, R3, -INF , PT ;  /* 0xff8000000300780b */ /* 0x000fe20003f1d000 */
[----:B------:R-:W-:Y:S02]  /*b380*/  FFMA.FTZ R13, R13, c[0x0][0x23c], -R174 ;  /* 0x00008f000d0d7a23 */ /* 0x000fe400000108ae */
[--C-:B------:R-:W-:Y:S01]  /*b390*/  FFMA.FTZ R18, R18, c[0x0][0x23c], -R175.reuse ;  /* 0x00008f0012127a23 */ /* 0x100fe200000108af */
[----:B------:R-:W-:Y:S01]  /*b3a0*/  FSEL R208, R208, RZ, P0 ;  /* 0x000000ffd0d07208 */ /* 0x000fe20000000000 */
[--C-:B------:R-:W-:Y:S01]  /*b3b0*/  FFMA.FTZ R6, R6, c[0x0][0x23c], -R175.reuse ;  /* 0x00008f0006067a23 */ /* 0x100fe200000108af */
[----:B------:R-:W3:Y:S01]  /*b3c0*/  MUFU.EX2 R0, R0 ;  /* 0x0000000000007308 */ /* 0x000ee20000000800 */
[--C-:B------:R-:W-:Y:S02]  /*b3d0*/  FFMA.FTZ R7, R7, c[0x0][0x23c], -R175.reuse ;  /* 0x00008f0007077a23 */ /* 0x100fe400000108af */
[--C-:B------:R-:W-:Y:S02]  /*b3e0*/  FFMA.FTZ R14, R14, c[0x0][0x23c], -R208.reuse ;  /* 0x00008f000e0e7a23 */ /* 0x100fe400000108d0 */
[----:B------:R-:W-:Y:S02]  /*b3f0*/  FFMA.FTZ R15, R15, c[0x0][0x23c], -R208 ;  /* 0x00008f000f0f7a23 */ /* 0x000fe400000108d0 */
[----:B------:R-:W-:Y:S02]  /*b400*/  FFMA.FTZ R19, R19, c[0x0][0x23c], -R175 ;  /* 0x00008f0013137a23 */ /* 0x000fe400000108af */
[--C-:B------:R-:W-:Y:S01]  /*b410*/  FFMA.FTZ R8, R8, c[0x0][0x23c], -R174.reuse ;  /* 0x00008f0008087a23 */ /* 0x100fe200000108ae */
[----:B------:R-:W1:Y:S01]  /*b420*/  MUFU.EX2 R219, R18 ;  /* 0x0000001200db7308 */ /* 0x000e620000000800 */
[----:B------:R-:W-:Y:S02]  /*b430*/  FFMA.FTZ R9, R9, c[0x0][0x23c], -R174 ;  /* 0x00008f0009097a23 */ /* 0x000fe400000108ae */
[--C-:B------:R-:W-:Y:S02]  /*b440*/  FFMA.FTZ R10, R10, c[0x0][0x23c], -R208.reuse ;  /* 0x00008f000a0a7a23 */ /* 0x100fe400000108d0 */
[----:B------:R-:W-:Y:S02]  /*b450*/  FFMA.FTZ R11, R11, c[0x0][0x23c], -R208 ;  /* 0x00008f000b0b7a23 */ /* 0x000fe400000108d0 */
[C---:B----4-:R-:W-:Y:S01]  /*b460*/  FMUL.FTZ R4, R169.reuse, R180 ;  /* 0x000000b4a9047220 */ /* 0x050fe20000410000 */
[----:B-----5:R-:W-:Y:S01]  /*b470*/  F2FP.BF16.PACK_AB R180, R248, R210 ;  /* 0x000000d2f8b4723e */ /* 0x020fe200000010ff */
[C---:B------:R-:W-:Y:S01]  /*b480*/  FMUL.FTZ R5, R169.reuse, R181 ;  /* 0x000000b5a9057220 */ /* 0x040fe20000410000 */
[----:B------:R4:W-:Y:S01]  /*b490*/  MUFU.EX2 R215, R12 ;  /* 0x0000000c00d77308 */ /* 0x0009e20000000800 */
[C---:B--2---:R-:W-:Y:S02]  /*b4a0*/  FMUL.FTZ R70, R2.reuse, R70 ;  /* 0x0000004602467220 */ /* 0x044fe40000410000 */
[----:B------:R-:W-:Y:S02]  /*b4b0*/  FMUL.FTZ R71, R2, R71 ;  /* 0x0000004702477220 */ /* 0x000fe40000410000 */
[----:B------:R-:W-:Y:S02]  /*b4c0*/  FMUL.FTZ R73, R168, R73 ;  /* 0x00000049a8497220 */ /* 0x000fe40000410000 */
[C---:B---3--:R-:W-:Y:S02]  /*b4d0*/  FMUL.FTZ R74, R0.reuse, R74 ;  /* 0x0000004a004a7220 */ /* 0x048fe40000410000 */
[----:B------:R-:W-:Y:S01]  /*b4e0*/  FMUL.FTZ R75, R0, R75 ;  /* 0x0000004b004b7220 */ /* 0x000fe20000410000 */
[----:B------:R2:W-:Y:S01]  /*b4f0*/  MUFU.EX2 R246, R13 ;  /* 0x0000000d00f67308 */ /* 0x0005e20000000800 */
[C---:B------:R-:W-:Y:S02]  /*b500*/  FMUL.FTZ R76, R168.reuse, R76 ;  /* 0x0000004ca84c7220 */ /* 0x040fe40000410000 */
[----:B------:R-:W-:Y:S01]  /*b510*/  FMUL.FTZ R77, R168, R77 ;  /* 0x0000004da84d7220 */ /* 0x000fe20000410000 */
[----:B-1----:R-:W-:Y:S01]  /*b520*/  MOV R48, R219 ;  /* 0x000000db00307202 */ /* 0x002fe20000000f00 */
[----:B------:R-:W-:Y:S02]  /*b530*/  FMUL.FTZ R18, R2, R190 ;  /* 0x000000be02127220 */ /* 0x000fe40000410000 */
[C---:B------:R-:W-:Y:S02]  /*b540*/  FMUL.FTZ R78, R0.reuse, R78 ;  /* 0x0000004e004e7220 */ /* 0x040fe40000410000 */
[----:B------:R-:W-:Y:S01]  /*b550*/  FMUL.FTZ R79, R0, R79 ;  /* 0x0000004f004f7220 */ /* 0x000fe20000410000 */
[----:B------:R-:W1:Y:S01]  /*b560*/  MUFU.EX2 R241, R14 ;  /* 0x0000000e00f17308 */ /* 0x000e620000000800 */
[C---:B------:R-:W-:Y:S02]  /*b570*/  FMUL.FTZ R81, R169.reuse, R81 ;  /* 0x00000051a9517220 */ /* 0x040fe40000410000 */
[----:B------:R-:W-:Y:S02]  /*b580*/  FMUL.FTZ R82, R2, R82 ;  /* 0x0000005202527220 */ /* 0x000fe40000410000 */
[----:B----4-:R-:W-:Y:S02]  /*b590*/  FMUL.FTZ R12, R168, R184 ;  /* 0x000000b8a80c7220 */ /* 0x010fe40000410000 */
[C---:B------:R-:W-:Y:S02]  /*b5a0*/  FMUL.FTZ R83, R2.reuse, R83 ;  /* 0x0000005302537220 */ /* 0x040fe40000410000 */
[C---:B------:R-:W-:Y:S01]  /*b5b0*/  FMUL.FTZ R84, R169.reuse, R84 ;  /* 0x00000054a9547220 */ /* 0x040fe20000410000 */
[----:B------:R-:W3:Y:S01]  /*b5c0*/  MUFU.EX2 R240, R15 ;  /* 0x0000000f00f07308 */ /* 0x000ee20000000800 */
[C---:B------:R-:W-:Y:S02]  /*b5d0*/  FMUL.FTZ R85, R169.reuse, R85 ;  /* 0x00000055a9557220 */ /* 0x040fe40000410000 */
[----:B------:R-:W-:Y:S02]  /*b5e0*/  FMUL.FTZ R86, R2, R86 ;  /* 0x0000005602567220 */ /* 0x000fe40000410000 */
[----:B--2---:R-:W-:Y:S02]  /*b5f0*/  FMUL.FTZ R13, R168, R185 ;  /* 0x000000b9a80d7220 */ /* 0x004fe40000410000 */
[----:B------:R-:W-:Y:S02]  /*b600*/  FMUL.FTZ R87, R2, R87 ;  /* 0x0000005702577220 */ /* 0x000fe40000410000 */
[C---:B------:R-:W-:Y:S01]  /*b610*/  FMUL.FTZ R88, R168.reuse, R88 ;  /* 0x00000058a8587220 */ /* 0x040fe20000410000 */
[----:B------:R2:W-:Y:S01]  /*b620*/  MUFU.EX2 R212, R16 ;  /* 0x0000001000d47308 */ /* 0x0005e20000000800 */
[----:B------:R-:W-:Y:S02]  /*b630*/  FMUL.FTZ R89, R168, R89 ;  /* 0x00000059a8597220 */ /* 0x000fe40000410000 */
[C---:B------:R-:W-:Y:S01]  /*b640*/  FMUL.FTZ R90, R0.reuse, R90 ;  /* 0x0000005a005a7220 */ /* 0x040fe20000410000 */
[----:B-1----:R-:W-:Y:S01]  /*b650*/  MOV R37, R241 ;  /* 0x000000f100257202 */ /* 0x002fe20000000f00 */
[C---:B------:R-:W-:Y:S02]  /*b660*/  FMUL.FTZ R14, R0.reuse, R186 ;  /* 0x000000ba000e7220 */ /* 0x040fe40000410000 */
[----:B------:R-:W-:Y:S02]  /*b670*/  FMUL.FTZ R91, R0, R91 ;  /* 0x0000005b005b7220 */ /* 0x000fe40000410000 */
[C---:B------:R-:W-:Y:S01]  /*b680*/  FMUL.FTZ R92, R168.reuse, R92 ;  /* 0x0000005ca85c7220 */ /* 0x040fe20000410000 */
[----:B------:R1:W4:Y:S01]  /*b690*/  MUFU.EX2 R244, R17 ;  /* 0x0000001100f47308 */ /* 0x0003220000000800 */
[----:B------:R-:W-:Y:S02]  /*b6a0*/  FMUL.FTZ R93, R168, R93 ;  /* 0x0000005da85d7220 */ /* 0x000fe40000410000 */
[C---:B------:R-:W-:Y:S01]  /*b6b0*/  FMUL.FTZ R94, R0.reuse, R94 ;  /* 0x0000005e005e7220 */ /* 0x040fe20000410000 */
[----:B---3--:R-:W-:Y:S01]  /*b6c0*/  MOV R52, R240 ;  /* 0x000000f000347202 */ /* 0x008fe20000000f00 */
[C---:B------:R-:W-:Y:S02]  /*b6d0*/  FMUL.FTZ R15, R0.reuse, R187 ;  /* 0x000000bb000f7220 */ /* 0x040fe40000410000 */
[----:B------:R-:W3:Y:S01]  /*b6e0*/  LDSM.16.MT88.4 R184, [R222+0xc000] ;  /* 0x00c00000deb8783b */ /* 0x000ee20000004200 */
[----:B------:R-:W-:Y:S02]  /*b6f0*/  FMUL.FTZ R95, R0, R95 ;  /* 0x0000005f005f7220 */ /* 0x000fe40000410000 */
[----:B------:R5:W-:Y:S01]  /*b700*/  MUFU.EX2 R218, R6 ;  /* 0x0000000600da7308 */ /* 0x000be20000000800 */
[C---:B------:R-:W-:Y:S02]  /*b710*/  FMUL.FTZ R96, R169.reuse, R96 ;  /* 0x00000060a9607220 */ /* 0x040fe40000410000 */
[C---:B------:R-:W-:Y:S02]  /*b720*/  FMUL.FTZ R97, R169.reuse, R97 ;  /* 0x00000061a9617220 */ /* 0x040fe40000410000 */
[----:B--2---:R-:W-:Y:S02]  /*b730*/  FMUL.FTZ R16, R169, R188 ;  /* 0x000000bca9107220 */ /* 0x004fe40000410000 */
[C---:B------:R-:W-:Y:S02]  /*b740*/  FMUL.FTZ R98, R2.reuse, R98 ;  /* 0x0000006202627220 */ /* 0x040fe40000410000 */
[----:B------:R-:W-:Y:S01]  /*b750*/  FMUL.FTZ R99, R2, R99 ;  /* 0x0000006302637220 */ /* 0x000fe20000410000 */
[----:B------:R-:W2:Y:S01]  /*b760*/  MUFU.EX2 R216, R7 ;  /* 0x0000000700d87308 */ /* 0x000ea20000000800 */
[--C-:B------:R-:W-:Y:S02]  /*b770*/  FFMA.FTZ R21, R21, c[0x0][0x23c], -R173.reuse ;  /* 0x00008f0015157a23 */ /* 0x100fe400000108ad */
[--C-:B------:R-:W-:Y:S02]  /*b780*/  FFMA.FTZ R20, R20, c[0x0][0x23c], -R173.reuse ;  /* 0x00008f0014147a23 */ /* 0x100fe400000108ad */
[C---:B-1----:R-:W-:Y:S02]  /*b790*/  FMUL.FTZ R17, R169.reuse, R189 ;  /* 0x000000bda9117220 */ /* 0x042fe40000410000 */
[C---:B------:R-:W-:Y:S02]  /*b7a0*/  FMUL.FTZ R100, R169.reuse, R100 ;  /* 0x00000064a9647220 */ /* 0x040fe40000410000 */
[----:B------:R-:W-:Y:S01]  /*b7b0*/  FMUL.FTZ R101, R169, R101 ;  /* 0x00000065a9657220 */ /* 0x000fe20000410000 */
[----:B------:R-:W1:Y:S01]  /*b7c0*/  MUFU.EX2 R247, R19 ;  /* 0x0000001300f77308 */ /* 0x000e620000000800 */
[C---:B------:R-:W-:Y:S02]  /*b7d0*/  FMUL.FTZ R102, R2.reuse, R102 ;  /* 0x0000006602667220 */ /* 0x040fe40000410000 */
[C---:B------:R-:W-:Y:S02]  /*b7e0*/  FMUL.FTZ R103, R2.reuse, R103 ;  /* 0x0000006702677220 */ /* 0x040fe40000410000 */
[----:B-----5:R-:W-:Y:S01]  /*b7f0*/  FMUL.FTZ R6, R2, R182 ;  /* 0x000000b602067220 */ /* 0x020fe20000410000 */
[----:B----4-:R-:W-:Y:S01]  /*b800*/  F2FP.BF16.PACK_AB R182, R244, R212 ;  /* 0x000000d4f4b6723e */ /* 0x010fe200000010ff */
[C---:B------:R-:W-:Y:S02]  /*b810*/  FMUL.FTZ R104, R168.reuse, R104 ;  /* 0x00000068a8687220 */ /* 0x040fe40000410000 */
[----:B------:R-:W-:Y:S01]  /*b820*/  FMUL.FTZ R105, R168, R105 ;  /* 0x00000069a8697220 */ /* 0x000fe20000410000 */
[----:B------:R4:W-:Y:S01]  /*b830*/  MUFU.EX2 R209, R8 ;  /* 0x0000000800d17308 */ /* 0x0009e20000000800 */
[C---:B------:R-:W-:Y:S02]  /*b840*/  FMUL.FTZ R106, R0.reuse, R106 ;  /* 0x0000006a006a7220 */ /* 0x040fe40000410000 */
[----:B------:R-:W-:Y:S01]  /*b850*/  FMUL.FTZ R107, R0, R107 ;  /* 0x0000006b006b7220 */ /* 0x000fe20000410000 */
[----:B--2---:R-:W-:Y:S01]  /*b860*/  F2FP.BF16.PACK_AB R181, R216, R218 ;  /* 0x000000dad8b5723e */ /* 0x004fe200000010ff */
[----:B------:R-:W-:Y:S02]  /*b870*/  FMUL.FTZ R7, R2, R183 ;  /* 0x000000b702077220 */ /* 0x000fe40000410000 */
[C---:B------:R-:W-:Y:S02]  /*b880*/  FMUL.FTZ R108, R168.reuse, R108 ;  /* 0x0000006ca86c7220 */ /* 0x040fe40000410000 */
[----:B------:R-:W-:Y:S01]  /*b890*/  FMUL.FTZ R109, R168, R109 ;  /* 0x0000006da86d7220 */ /* 0x000fe20000410000 */
[----:B------:R-:W2:Y:S01]  /*b8a0*/  MUFU.EX2 R245, R9 ;  /* 0x0000000900f57308 */ /* 0x000ea20000000800 */
[C---:B------:R-:W-:Y:S02]  /*b8b0*/  FMUL.FTZ R110, R0.reuse, R110 ;  /* 0x0000006e006e7220 */ /* 0x040fe40000410000 */
[----:B------:R-:W-:Y:S01]  /*b8c0*/  FMUL.FTZ R111, R0, R111 ;  /* 0x0000006f006f7220 */ /* 0x000fe20000410000 */
[----:B-1----:R-:W-:Y:S01]  /*b8d0*/  F2FP.BF16.PACK_AB R183, R247, R48 ;  /* 0x00000030f7b7723e */ /* 0x002fe200000010ff */
[----:B------:R-:W-:Y:S02]  /*b8e0*/  FFMA.FTZ R53, R53, c[0x0][0x23c], -R173 ;  /* 0x00008f0035357a23 */ /* 0x000fe400000108ad */
[----:B------:R-:W-:Y:S02]  /*b8f0*/  FFMA.FTZ R190, R56, c[0x0][0x23c], -R174 ;  /* 0x00008f0038be7a23 */ /* 0x000fe400000108ae */
[--C-:B------:R-:W-:Y:S01]  /*b900*/  FFMA.FTZ R42, R42, c[0x0][0x23c], -R208.reuse ;  /* 0x00008f002a2a7a23 */ /* 0x100fe200000108d0 */
[----:B------:R1:W-:Y:S01]  /*b910*/  MUFU.EX2 R243, R10 ;  /* 0x0000000a00f37308 */ /* 0x0003e20000000800 */
[-C--:B------:R-:W-:Y:S01]  /*b920*/  HMMA.16816.F32.BF16 R4, R180, R204.reuse, R4 ;  /* 0x000000ccb404723c */ /* 0x080fe20000041804 */
[----:B------:R-:W-:Y:S02]  /*b930*/  FMUL.FTZ R19, R2, R191 ;  /* 0x000000bf02137220 */ /* 0x000fe40000410000 */
[----:B----4-:R-:W-:Y:S02]  /*b940*/  FMUL.FTZ R8, R168, R176 ;  /* 0x000000b0a8087220 */ /* 0x010fe40000410000 */
[C---:B------:R-:W-:Y:S02]  /*b950*/  FMUL.FTZ R112, R169.reuse, R112 ;  /* 0x00000070a9707220 */ /* 0x040fe40000410000 */
[----:B------:R-:W-:Y:S02]  /*b960*/  FMUL.FTZ R113, R169, R113 ;  /* 0x00000071a9717220 */ /* 0x000fe40000410000 */
[----:B------:R-:W4:Y:S03]  /*b970*/  MUFU.EX2 R214, R11 ;  /* 0x0000000b00d67308 */ /* 0x000f260000000800 */
[----:B------:R-:W-:Y:S01]  /*b980*/  FMUL.FTZ R114, R2, R114 ;  /* 0x0000007202727220 */ /* 0x000fe20000410000 */
[----:B--2---:R-:W-:Y:S01]  /*b990*/  F2FP.BF16.PACK_AB R176, R245, R209 ;  /* 0x000000d1f5b0723e */ /* 0x004fe200000010ff */
[----:B------:R-:W-:Y:S02]  /*b9a0*/  FMUL.FTZ R9, R168, R177 ;  /* 0x000000b1a8097220 */ /* 0x000fe40000410000 */
[C---:B------:R-:W-:Y:S02]  /*b9b0*/  FMUL.FTZ R115, R2.reuse, R115 ;  /* 0x0000007302737220 */ /* 0x040fe40000410000 */
[C---:B------:R-:W-:Y:S01]  /*b9c0*/  FMUL.FTZ R116, R169.reuse, R116 ;  /* 0x00000074a9747220 */ /* 0x040fe20000410000 */
[----:B------:R-:W2:Y:S01]  /*b9d0*/  MUFU.EX2 R21, R21 ;  /* 0x0000001500157308 */ /* 0x000ea20000000800 */
[----:B------:R-:W-:Y:S02]  /*b9e0*/  FMUL.FTZ R117, R169, R117 ;  /* 0x00000075a9757220 */ /* 0x000fe40000410000 */
[----:B------:R-:W-:Y:S02]  /*b9f0*/  FMUL.FTZ R118, R2, R118 ;  /* 0x0000007602767220 */ /* 0x000fe40000410000 */
[----:B-1----:R-:W-:Y:S01]  /*ba00*/  FMUL.FTZ R10, R0, R178 ;  /* 0x000000b2000a7220 */ /* 0x002fe20000410000 */
[----:B------:R-:W-:Y:S01]  /*ba10*/  F2FP.BF16.PACK_AB R178, R246, R215 ;  /* 0x000000d7f6b2723e */ /* 0x000fe200000010ff */
[----:B------:R-:W-:Y:S02]  /*ba20*/  FMUL.FTZ R119, R2, R119 ;  /* 0x0000007702777220 */ /* 0x000fe40000410000 */
[C---:B------:R-:W-:Y:S01]  /*ba30*/  FMUL.FTZ R120, R168.reuse, R120 ;  /* 0x00000078a8787220 */ /* 0x040fe20000410000 */
[----:B------:R1:W5:Y:S01]  /*ba40*/  MUFU.EX2 R242, R20 ;  /* 0x0000001400f27308 */ /* 0x0003620000000800 */
[----:B------:R-:W-:Y:S02]  /*ba50*/  FMUL.FTZ R121, R168, R121 ;  /* 0x00000079a8797220 */ /* 0x000fe40000410000 */
[----:B------:R-:W-:Y:S01]  /*ba60*/  FMUL.FTZ R122, R0, R122 ;  /* 0x0000007a007a7220 */ /* 0x000fe20000410000 */
[----:B----4-:R-:W-:Y:S01]  /*ba70*/  F2FP.BF16.PACK_AB R177, R214, R243 ;  /* 0x000000f3d6b1723e */ /* 0x010fe200000010ff */
[----:B------:R-:W-:Y:S01]  /*ba80*/  FMUL.FTZ R11, R0, R179 ;  /* 0x000000b3000b7220 */ /* 0x000fe20000410000 */
[----:B------:R-:W-:Y:S01]  /*ba90*/  F2FP.BF16.PACK_AB R179, R52, R37 ;  /* 0x0000002534b3723e */ /* 0x000fe200000010ff */
[--C-:B------:R-:W-:Y:S02]  /*baa0*/  FFMA.FTZ R43, R43, c[0x0][0x23c], -R208.reuse ;  /* 0x00008f002b2b7a23 */ /* 0x100fe400000108d0 */
[----:B------:R-:W-:Y:S01]  /*bab0*/  FFMA.FTZ R191, R66, c[0x0][0x23c], -R175 ;  /* 0x00008f0042bf7a23 */ /* 0x000fe200000108af */
[----:B------:R-:W-:Y:S01]  /*bac0*/  MOV R66, R212 ;  /* 0x000000d400427202 */ /* 0x000fe20000000f00 */
[--C-:B------:R-:W-:Y:S01]  /*bad0*/  FFMA.FTZ R46, R46, c[0x0][0x23c], -R208.reuse ;  /* 0x00008f002e2e7a23 */ /* 0x100fe200000108d0 */
[----:B------:R-:W-:Y:S01]  /*bae0*/  MUFU.EX2 R211, R211 ;  /* 0x000000d300d37308 */ /* 0x000fe20000000800 */
[C---:B------:R-:W-:Y:S01]  /*baf0*/  HMMA.16816.F32.BF16 R8, R176.reuse, R204, R8 ;  /* 0x000000ccb008723c */ /* 0x040fe20000041808 */
[----:B------:R-:W-:Y:S02]  /*bb00*/  FFMA.FTZ R59, R59, c[0x0][0x23c], -R208 ;  /* 0x00008f003b3b7a23 */ /* 0x000fe400000108d0 */
[----:B------:R-:W-:Y:S02]  /*bb10*/  FMUL.FTZ R123, R0, R123 ;  /* 0x0000007b007b7220 */ /* 0x000fe40000410000 */
[C---:B------:R-:W-:Y:S02]  /*bb20*/  FMUL.FTZ R124, R168.reuse, R124 ;  /* 0x0000007ca87c7220 */ /* 0x040fe40000410000 */
[----:B------:R-:W-:Y:S01]  /*bb30*/  FMUL.FTZ R125, R168, R125 ;  /* 0x0000007da87d7220 */ /* 0x000fe20000410000 */
[-C--:B------:R-:W-:Y:S01]  /*bb40*/  HMMA.16816.F32.BF16 R12, R176, R206.reuse, R12 ;  /* 0x000000ceb00c723c */ /* 0x080fe2000004180c */
[C---:B------:R-:W-:Y:S01]  /*bb50*/  FMUL.FTZ R126, R0.reuse, R126 ;  /* 0x0000007e007e7220 */ /* 0x040fe20000410000 */
[----:B------:R-:W-:Y:S02]  /*bb60*/  MUFU.EX2 R213, R213 ;  /* 0x000000d500d57308 */ /* 0x000fe40000000800 */
[C---:B-1----:R-:W-:Y:S01]  /*bb70*/  FMUL.FTZ R20, R169.reuse, R192 ;  /* 0x000000c0a9147220 */ /* 0x042fe20000410000 */
[----:B--2---:R-:W-:Y:S01]  /*bb80*/  MOV R192, R21 ;  /* 0x0000001500c07202 */ /* 0x004fe20000000f00 */
[C---:B------:R-:W-:Y:S01]  /*bb90*/  FMUL.FTZ R21, R169.reuse, R193 ;  /* 0x000000c1a9157220 */ /* 0x040fe20000410000 */
[----:B------:R-:W-:Y:S01]  /*bba0*/  MOV R204, R246 ;  /* 0x000000f600cc7202 */ /* 0x000fe20000000f00 */
[C---:B------:R-:W-:Y:S01]  /*bbb0*/  HMMA.16816.F32.BF16 R16, R180.reuse, R206, R16 ;  /* 0x000000ceb410723c */ /* 0x040fe20000041810 */
[----:B------:R-:W2:Y:S03]  /*bbc0*/  LDL.LU R206, [R1+0x4] ;  /* 0x0000040001ce7983 */ /* 0x000ea60000300800 */
[----:B------:R-:W-:Y:S01]  /*bbd0*/  FMUL.FTZ R127, R0, R127 ;  /* 0x0000007f007f7220 */ /* 0x000fe20000410000 */
[----:B------:R-:W4:Y:S01]  /*bbe0*/  LDL.LU R193, [R1] ;  /* 0x0000000001c17983 */ /* 0x000f220000300800 */
[C---:B------:R-:W-:Y:S01]  /*bbf0*/  FMUL.FTZ R128, R169.reuse, R128 ;  /* 0x00000080a9807220 */ /* 0x040fe20000410000 */
[----:B------:R-:W-:Y:S01]  /*bc00*/  MOV R207, R244 ;  /* 0x000000f400cf7202 */ /* 0x000fe20000000f00 */
[-C--:B---3--:R-:W-:Y:S01]  /*bc10*/  HMMA.16816.F32.BF16 R68, R180, R184.reuse, R68 ;  /* 0x000000b8b444723c */ /* 0x088fe20000041844 */
[----:B------:R-:W3:Y:S01]  /*bc20*/  LDL.LU R56, [R1+0x8] ;  /* 0x0000080001387983 */ /* 0x000ee20000300800 */
[----:B------:R-:W-:Y:S02]  /*bc30*/  MUFU.EX2 R217, R217 ;  /* 0x000000d900d97308 */ /* 0x000fe40000000800 */
[C---:B------:R-:W-:Y:S01]  /*bc40*/  FMUL.FTZ R129, R169.reuse, R129 ;  /* 0x00000081a9817220 */ /* 0x040fe20000410000 */
[----:B------:R-:W-:Y:S01]  /*bc50*/  MOV R205, R247 ;  /* 0x000000f700cd7202 */ /* 0x000fe20000000f00 */
[C---:B------:R-:W-:Y:S02]  /*bc60*/  FMUL.FTZ R130, R2.reuse, R130 ;  /* 0x0000008202827220 */ /* 0x040fe40000410000 */
[C---:B------:R-:W-:Y:S01]  /*bc70*/  HMMA.16816.F32.BF16 R72, R176.reuse, R184, R72 ;  /* 0x000000b8b048723c */ /* 0x040fe20000041848 */
[C---:B------:R-:W-:Y:S03]  /*bc80*/  FMUL.FTZ R131, R2.reuse, R131 ;  /* 0x0000008302837220 */ /* 0x040fe60000410000 */
[C---:B------:R-:W-:Y:S02]  /*bc90*/  FMUL.FTZ R132, R169.reuse, R132 ;  /* 0x00000084a9847220 */ /* 0x040fe40000410000 */
[C---:B------:R-:W-:Y:S02]  /*bca0*/  FMUL.FTZ R133, R169.reuse, R133 ;  /* 0x00000085a9857220 */ /* 0x040fe40000410000 */
[-C--:B------:R-:W-:Y:S01]  /*bcb0*/  HMMA.16816.F32.BF16 R76, R176, R186.reuse, R76 ;  /* 0x000000bab04c723c */ /* 0x080fe2000004184c */
[C---:B------:R-:W-:Y:S03]  /*bcc0*/  FMUL.FTZ R134, R2.reuse, R134 ;  /* 0x0000008602867220 */ /* 0x040fe60000410000 */
[----:B------:R-:W-:Y:S02]  /*bcd0*/  FMUL.FTZ R135, R2, R135 ;  /* 0x0000008702877220 */ /* 0x000fe40000410000 */
        /* <DEDUP_REMOVED lines=20> */
[C---:B------:R-:W-:Y:S01]  /*be20*/  FMUL.FTZ R154, R0.reuse, R154 ;  /* 0x0000009a009a7220 */ /* 0x040fe20000410000 */
[-C--:B-1----:R-:W-:Y:S01]  /*be30*/  HMMA.16816.F32.BF16 R84, R180, R184.reuse, R84 ;  /* 0x000000b8b454723c */ /* 0x082fe20000041854 */
[----:B------:R-:W-:Y:S02]  /*be40*/  FMUL.FTZ R155, R0, R155 ;  /* 0x0000009b009b7220 */ /* 0x000fe40000410000 */
[C---:B------:R-:W-:Y:S02]  /*be50*/  FMUL.FTZ R156, R168.reuse, R156 ;  /* 0x0000009ca89c7220 */ /* 0x040fe40000410000 */
[----:B------:R-:W-:Y:S02]  /*be60*/  FMUL.FTZ R157, R168, R157 ;  /* 0x0000009da89d7220 */ /* 0x000fe40000410000 */
[C---:B------:R-:W-:Y:S01]  /*be70*/  FMUL.FTZ R158, R0.reuse, R158 ;  /* 0x0000009e009e7220 */ /* 0x040fe20000410000 */
[C---:B------:R-:W-:Y:S01]  /*be80*/  HMMA.16816.F32.BF16 R88, R176.reuse, R184, R88 ;  /* 0x000000b8b058723c */ /* 0x040fe20000041858 */
[----:B------:R-:W-:Y:S03]  /*be90*/  FMUL.FTZ R159, R0, R159 ;  /* 0x0000009f009f7220 */ /* 0x000fe60000410000 */
[C---:B------:R-:W-:Y:S02]  /*bea0*/  FMUL.FTZ R160, R169.reuse, R160 ;  /* 0x000000a0a9a07220 */ /* 0x040fe40000410000 */
[----:B------:R-:W-:Y:S02]  /*beb0*/  FMUL.FTZ R161, R169, R161 ;  /* 0x000000a1a9a17220 */ /* 0x000fe40000410000 */
        /* <DEDUP_REMOVED lines=9> */
[--C-:B------:R-:W-:Y:S02]  /*bf50*/  FFMA.FTZ R219, R49, c[0x0][0x23c], -R173.reuse ;  /* 0x00008f0031db7a23 */ /* 0x100fe400000108ad */
[----:B------:R-:W-:Y:S02]  /*bf60*/  FFMA.FTZ R49, R64, c[0x0][0x23c], -R173 ;  /* 0x00008f0040317a23 */ /* 0x000fe400000108ad */
[--C-:B------:R-:W-:Y:S02]  /*bf70*/  FFMA.FTZ R22, R22, c[0x0][0x23c], -R175.reuse ;  /* 0x00008f0016167a23 */ /* 0x100fe400000108af */
[----:B------:R-:W-:Y:S01]  /*bf80*/  FFMA.FTZ R23, R23, c[0x0][0x23c], -R175 ;  /* 0x00008f0017177a23 */ /* 0x000fe200000108af */
[----:B------:R-:W-:Y:S01]  /*bf90*/  MUFU.EX2 R219, R219 ;  /* 0x000000db00db7308 */ /* 0x000fe20000000800 */
[--C-:B------:R-:W-:Y:S02]  /*bfa0*/  FFMA.FTZ R32, R32, c[0x0][0x23c], -R173.reuse ;  /* 0x00008f0020207a23 */ /* 0x100fe400000108ad */
[--C-:B------:R-:W-:Y:S02]  /*bfb0*/  FFMA.FTZ R33, R33, c[0x0][0x23c], -R173.reuse ;  /* 0x00008f0021217a23 */ /* 0x100fe400000108ad */
[----:B------:R-:W-:Y:S02]  /*bfc0*/  FFMA.FTZ R173, R65, c[0x0][0x23c], -R173 ;  /* 0x00008f0041ad7a23 */ /* 0x000fe400000108ad */
[--C-:B------:R-:W-:Y:S02]  /*bfd0*/  FFMA.FTZ R65, R44, c[0x0][0x23c], -R174.reuse ;  /* 0x00008f002c417a23 */ /* 0x100fe400000108ae */
[--C-:B------:R-:W-:Y:S01]  /*bfe0*/  FFMA.FTZ R44, R38, c[0x0][0x23c], -R175.reuse ;  /* 0x00008f00262c7a23 */ /* 0x100fe200000108af */
[----:B------:R5:W-:Y:S01]  /*bff0*/  MUFU.EX2 R240, R22 ;  /* 0x0000001600f07308 */ /* 0x000be20000000800 */
[--C-:B------:R-:W-:Y:S02]  /*c000*/  FFMA.FTZ R34, R34, c[0x0][0x23c], -R175.reuse ;  /* 0x00008f0022227a23 */ /* 0x100fe400000108af */
[--C-:B------:R-:W-:Y:S02]  /*c010*/  FFMA.FTZ R35, R35, c[0x0][0x23c], -R175.reuse ;  /* 0x00008f0023237a23 */ /* 0x100fe400000108af */
[--C-:B------:R-:W-:Y:S02]  /*c020*/  FFMA.FTZ R24, R24, c[0x0][0x23c], -R174.reuse ;  /* 0x00008f0018187a23 */ /* 0x100fe400000108ae */
[----:B------:R-:W-:Y:S02]  /*c030*/  FFMA.FTZ R25, R25, c[0x0][0x23c], -R174 ;  /* 0x00008f0019197a23 */ /* 0x000fe400000108ae */
[--C-:B------:R-:W-:Y:S01]  /*c040*/  FFMA.FTZ R26, R26, c[0x0][0x23c], -R208.reuse ;  /* 0x00008f001a1a7a23 */ /* 0x100fe200000108d0 */
[----:B------:R5:W-:Y:S01]  /*c050*/  MUFU.EX2 R188, R33 ;  /* 0x0000002100bc7308 */ /* 0x000be20000000800 */
[----:B------:R-:W-:Y:S01]  /*c060*/  FFMA.FTZ R27, R27, c[0x0][0x23c], -R208 ;  /* 0x00008f001b1b7a23 */ /* 0x000fe200000108d0 */
[-C--:B-1----:R-:W-:Y:S01]  /*c070*/  HMMA.16816.F32.BF16 R100, R180, R184.reuse, R100 ;  /* 0x000000b8b464723c */ /* 0x082fe20000041864 */
[--C-:B------:R-:W-:Y:S02]  /*c080*/  FFMA.FTZ R28, R28, c[0x0][0x23c], -R174.reuse ;  /* 0x00008f001c1c7a23 */ /* 0x100fe400000108ae */
[----:B------:R-:W-:Y:S02]  /*c090*/  FFMA.FTZ R29, R29, c[0x0][0x23c], -R174 ;  /* 0x00008f001d1d7a23 */ /* 0x000fe400000108ae */
[--C-:B------:R-:W-:Y:S02]  /*c0a0*/  FFMA.FTZ R30, R30, c[0x0][0x23c], -R208.reuse ;  /* 0x00008f001e1e7a23 */ /* 0x100fe400000108d0 */
[----:B------:R-:W-:Y:S01]  /*c0b0*/  FFMA.FTZ R31, R31, c[0x0][0x23c], -R208 ;  /* 0x00008f001f1f7a23 */ /* 0x000fe200000108d0 */
[C---:B------:R-:W-:Y:S01]  /*c0c0*/  HMMA.16816.F32.BF16 R104, R176.reuse, R184, R104 ;  /* 0x000000b8b068723c */ /* 0x040fe20000041868 */
[----:B------:R1:W-:Y:S03]  /*c0d0*/  MUFU.EX2 R189, R28 ;  /* 0x0000001c00bd7308 */ /* 0x0003e60000000800 */
[----:B-----5:R-:W-:Y:S04]  /*c0e0*/  FMUL.FTZ R22, R2, R194 ;  /* 0x000000c202167220 */ /* 0x020fe80000410000 */
[-C--:B------:R-:W-:Y:S03]  /*c0f0*/  HMMA.16816.F32.BF16 R108, R176, R186.reuse, R108 ;  /* 0x000000bab06c723c */ /* 0x080fe6000004186c */
[----:B------:R5:W-:Y:S01]  /*c100*/  MUFU.EX2 R249, R23 ;  /* 0x0000001700f97308 */ /* 0x000be20000000800 */
[----:B------:R-:W-:Y:S04]  /*c110*/  FMUL.FTZ R33, R168, R197 ;  /* 0x000000c5a8217220 */ /* 0x000fe80000410000 */
[C---:B------:R-:W-:Y:S01]  /*c120*/  HMMA.16816.F32.BF16 R112, R180.reuse, R186, R112 ;  /* 0x000000bab470723c */ /* 0x040fe20000041870 */
[----:B------:R-:W5:Y:S04]  /*c130*/  LDSM.16.MT88.4 R184, [R221+0xe000] ;  /* 0x00e00000ddb8783b */ /* 0x000f680000004200 */
[----:B------:R-:W-:Y:S01]  /*c140*/  MUFU.EX2 R197, R44 ;  /* 0x0000002c00c57308 */ /* 0x000fe20000000800 */
[----:B-1----:R-:W-:Y:S09]  /*c150*/  F2FP.BF16.PACK_AB R28, R192, R242 ;  /* 0x000000f2c01c723e */ /* 0x002ff200000010ff */
[----:B------:R-:W1:Y:S01]  /*c160*/  MUFU.EX2 R32, R32 ;  /* 0x0000002000207308 */ /* 0x000e620000000800 */
[----:B-----5:R-:W-:Y:S09]  /*c170*/  FMUL.FTZ R23, R2, R195 ;  /* 0x000000c302177220 */ /* 0x020ff20000410000 */
[----:B------:R5:W-:Y:S10]  /*c180*/  MUFU.EX2 R251, R34 ;  /* 0x0000002200fb7308 */ /* 0x000bf40000000800 */
[----:B------:R5:W-:Y:S01]  /*c190*/  MUFU.EX2 R250, R35 ;  /* 0x0000002300fa7308 */ /* 0x000be20000000800 */
[----:B-1----:R-:W-:Y:S01]  /*c1a0*/  MOV R194, R32 ;  /* 0x0000002000c27202 */ /* 0x002fe20000000f00 */
[----:B------:R-:W-:Y:S01]  /*c1b0*/  FMUL.FTZ R32, R168, R196 ;  /* 0x000000c4a8207220 */ /* 0x000fe20000410000 */
[-C--:B------:R-:W-:Y:S07]  /*c1c0*/  HMMA.16816.F32.BF16 R116, R180, R184.reuse, R116 ;  /* 0x000000b8b474723c */ /* 0x080fee0000041874 */
[----:B------:R-:W-:Y:S01]  /*c1d0*/  MUFU.EX2 R196, R42 ;  /* 0x0000002a00c47308 */ /* 0x000fe20000000800 */
[C---:B------:R-:W-:Y:S01]  /*c1e0*/  HMMA.16816.F32.BF16 R120, R176.reuse, R184, R120 ;  /* 0x000000b8b078723c */ /* 0x040fe20000041878 */
[C---:B-----5:R-:W-:Y:S08]  /*c1f0*/  FMUL.FTZ R34, R0.reuse, R198 ;  /* 0x000000c600227220 */ /* 0x060ff00000410000 */
[----:B------:R1:W-:Y:S01]  /*c200*/  MUFU.EX2 R241, R24 ;  /* 0x0000001800f17308 */ /* 0x0003e20000000800 */
[-C--:B------:R-:W-:Y:S02]  /*c210*/  HMMA.16816.F32.BF16 R124, R176, R186.reuse, R124 ;  /* 0x000000bab07c723c */ /* 0x080fe4000004187c */
[----:B------:R-:W-:Y:S06]  /*c220*/  FMUL.FTZ R35, R0, R199 ;  /* 0x000000c700237220 */ /* 0x000fec0000410000 */
[C---:B------:R-:W-:Y:S01]  /*c230*/  HMMA.16816.F32.BF16 R128, R180.reuse, R186, R128 ;  /* 0x000000bab480723c */ /* 0x040fe20000041880 */
[----:B------:R-:W5:Y:S01]  /*c240*/  LDSM.16.MT88.4 R184, [R222+0xe000] ;  /* 0x00e00000deb8783b */ /* 0x000f620000004200 */
[----:B------:R1:W-:Y:S10]  /*c250*/  MUFU.EX2 R252, R25 ;  /* 0x0000001900fc7308 */ /* 0x0003f40000000800 */
[----:B------:R5:W-:Y:S01]  /*c260*/  MUFU.EX2 R247, R26 ;  /* 0x0000001a00f77308 */ /* 0x000be20000000800 */
[----:B-1----:R-:W-:Y:S01]  /*c270*/  FMUL.FTZ R24, R169, R200 ;  /* 0x000000c8a9187220 */ /* 0x002fe20000410000 */
[----:B------:R-:W-:Y:S01]  /*c280*/  MOV R200, R189 ;  /* 0x000000bd00c87202 */ /* 0x000fe20000000f00 */
[--C-:B------:R-:W-:Y:S01]  /*c290*/  FFMA.FTZ R189, R57, c[0x0][0x23c], -R174.reuse ;  /* 0x00008f0039bd7a23 */ /* 0x100fe200000108ae */
[----:B------:R-:W-:Y:S02]  /*c2a0*/  MOV R57, R204 ;  /* 0x000000cc00397202 */ /* 0x000fe40000000f00 */
[----:B------:R-:W-:Y:S04]  /*c2b0*/  MOV R204, R49 ;  /* 0x0000003100cc7202 */ /* 0x000fe80000000f00 */
[----:B------:R1:W-:Y:S01]  /*c2c0*/  MUFU.EX2 R246, R27 ;  /* 0x0000001b00f67308 */ /* 0x0003e20000000800 */
[----:B------:R-:W-:Y:S01]  /*c2d0*/  FMUL.FTZ R25, R169, R201 ;  /* 0x000000c9a9197220 */ /* 0x000fe20000410000 */
[----:B------:R-:W-:Y:S01]  /*c2e0*/  MOV R201, R188 ;  /* 0x000000bc00c97202 */ /* 0x000fe20000000f00 */
[--C-:B------:R-:W-:Y:S01]  /*c2f0*/  FFMA.FTZ R188, R60, c[0x0][0x23c], -R174.reuse ;  /* 0x00008f003cbc7a23 */ /* 0x100fe200000108ae */
[----:B------:R-:W-:Y:S06]  /*c300*/  MOV R60, R53 ;  /* 0x00000035003c7202 */ /* 0x000fec0000000f00 */
[----:B------:R1:W1:Y:S01]  /*c310*/  MUFU.EX2 R64, R29 ;  /* 0x0000001d00407308 */ /* 0x0002620000000800 */
[C---:B-----5:R-:W-:Y:S01]  /*c320*/  FMUL.FTZ R26, R2.reuse, R202 ;  /* 0x000000ca021a7220 */ /* 0x060fe20000410000 */
[-C--:B------:R-:W-:Y:S08]  /*c330*/  HMMA.16816.F32.BF16 R132, R180, R184.reuse, R132 ;  /* 0x000000b8b484723c */ /* 0x080ff00000041884 */
[----:B------:R5:W-:Y:S01]  /*c340*/  MUFU.EX2 R244, R30 ;  /* 0x0000001e00f47308 */ /* 0x000be20000000800 */
[----:B-1----:R-:W-:Y:S03]  /*c350*/  FMUL.FTZ R27, R2, R203 ;  /* 0x000000cb021b7220 */ /* 0x002fe60000410000 */
[----:B------:R-:W-:Y:S01]  /*c360*/  MOV R203, R205 ;  /* 0x000000cd00cb7202 */ /* 0x000fe20000000f00 */
[C---:B------:R-:W-:Y:S01]  /*c370*/  HMMA.16816.F32.BF16 R136, R176.reuse, R184, R136 ;  /* 0x000000b8b088723c */ /* 0x040fe20000041888 */
[----:B------:R-:W-:Y:S04]  /*c380*/  MOV R205, R215 ;  /* 0x000000d700cd7202 */ /* 0x000fe80000000f00 */
[----:B------:R-:W-:Y:S01]  /*c390*/  MUFU.EX2 R215, R65 ;  /* 0x0000004100d77308 */ /* 0x000fe20000000800 */
[----:B------:R-:W-:Y:S02]  /*c3a0*/  F2FP.BF16.PACK_AB R29, R249, R240 ;  /* 0x000000f0f91d723e */ /* 0x000fe400000010ff */
[-C--:B------:R-:W-:Y:S01]  /*c3b0*/  HMMA.16816.F32.BF16 R140, R176, R186.reuse, R140 ;  /* 0x000000bab08c723c */ /* 0x080fe2000004188c */
[----:B------:R-:W-:Y:S03]  /*c3c0*/  MOV R202, R64 ;  /* 0x0000004000ca7202 */ /* 0x000fe60000000f00 */
[----:B------:R-:W-:Y:S01]  /*c3d0*/  FFMA.FTZ R64, R45, c[0x0][0x23c], -R174 ;  /* 0x00008f002d407a23 */ /* 0x000fe200000108ae */
[----:B------:R-:W-:Y:S01]  /*c3e0*/  F2FP.BF16.PACK_AB R38, R202, R200 ;  /* 0x000000c8ca26723e */ /* 0x000fe200000010ff */
[----:B------:R-:W-:Y:S01]  /*c3f0*/  FFMA.FTZ R45, R51, c[0x0][0x23c], -R175 ;  /* 0x00008f00332d7a23 */ /* 0x000fe200000108af */
[----:B------:R1:W1:Y:S01]  /*c400*/  MUFU.EX2 R195, R31 ;  /* 0x0000001f00c37308 */ /* 0x0002620000000800 */
[C---:B------:R-:W-:Y:S01]  /*c410*/  HMMA.16816.F32.BF16 R144, R180.reuse, R186, R144 ;  /* 0x000000bab490723c */ /* 0x040fe20000041890 */
[----:B------:R-:W3:Y:S03]  /*c420*/  LDSM.16.MT88.4 R184, [R224+0xe000] ;  /* 0x00e00000e0b8783b */ /* 0x000ee60000004200 */
[----:B-----5:R-:W-:Y:S01]  /*c430*/  F2FP.BF16.PACK_AB R30, R201, R194 ;  /* 0x000000c2c91e723e */ /* 0x020fe200000010ff */
[----:B--2---:R-:W-:Y:S04]  /*c440*/  FFMA.FTZ R169, R169, R206, R210 ;  /* 0x000000cea9a97223 */ /* 0x004fe800000100d2 */
[----:B------:R-:W-:Y:S03]  /*c450*/  MUFU.EX2 R204, R204 ;  /* 0x000000cc00cc7308 */ /* 0x000fe60000000800 */
[----:B------:R-:W-:Y:S01]  /*c460*/  MOV R206, R207 ;  /* 0x000000cf00ce7202 */ /* 0x000fe20000000f00 */
[----:B----4-:R-:W-:Y:S01]  /*c470*/  FFMA.FTZ R209, R168, R193, R209 ;  /* 0x000000c1a8d17223 */ /* 0x010fe200000100d1 */
[----:B------:R-:W-:Y:S02]  /*c480*/  MOV R193, R52 ;  /* 0x0000003400c17202 */ /* 0x000fe40000000f00 */
[----:B------:R-:W-:Y:S02]  /*c490*/  MOV R168, R36 ;  /* 0x0000002400a87202 */ /* 0x000fe40000000f00 */
[----:B------:R-:W-:Y:S01]  /*c4a0*/  F2FP.BF16.PACK_AB R36, R252, R241 ;  /* 0x000000f1fc24723e */ /* 0x000fe200000010ff */
[----:B------:R-:W-:Y:S01]  /*c4b0*/  MUFU.EX2 R210, R43 ;  /* 0x0000002b00d27308 */ /* 0x000fe20000000800 */
[----:B-1----:R-:W-:Y:S09]  /*c4c0*/  F2FP.BF16.PACK_AB R31, R250, R251 ;  /* 0x000000fbfa1f723e */ /* 0x002ff200000010ff */
[----:B------:R-:W-:Y:S01]  /*c4d0*/  MUFU.EX2 R207, R46 ;  /* 0x0000002e00cf7308 */ /* 0x000fe20000000800 */
[-C--:B---3--:R-:W-:Y:S08]  /*c4e0*/  HMMA.16816.F32.BF16 R148, R180, R184.reuse, R148 ;  /* 0x000000b8b494723c */ /* 0x088ff00000041894 */
[C---:B------:R-:W-:Y:S08]  /*c4f0*/  HMMA.16816.F32.BF16 R152, R176.reuse, R184, R152 ;  /* 0x000000b8b098723c */ /* 0x040ff00000041898 */
[-C--:B------:R-:W-:Y:S08]  /*c500*/  HMMA.16816.F32.BF16 R156, R176, R186.reuse, R156 ;  /* 0x000000bab09c723c */ /* 0x080ff0000004189c */
[C---:B------:R-:W-:Y:S01]  /*c510*/  HMMA.16816.F32.BF16 R160, R180.reuse, R186, R160 ;  /* 0x000000bab4a0723c */ /* 0x040fe200000418a0 */
[----:B------:R-:W1:Y:S07]  /*c520*/  LDSM.16.MT88.4 R184, [R223+0xe000] ;  /* 0x00e00000dfb8783b */ /* 0x000e6e0000004200 */
[-C--:B-1----:R-:W-:Y:S08]  /*c530*/  HMMA.16816.F32.BF16 R20, R180, R184.reuse, R20 ;  /* 0x000000b8b414723c */ /* 0x082ff00000041814 */
[C---:B------:R-:W-:Y:S07]  /*c540*/  HMMA.16816.F32.BF16 R32, R176.reuse, R184, R32 ;  /* 0x000000b8b020723c */ /* 0x040fee0000041820 */
[--C-:B------:R-:W-:Y:S01]  /*c550*/  FFMA.FTZ R185, R40, c[0x0][0x23c], -R174.reuse ;  /* 0x00008f0028b97a23 */ /* 0x100fe200000108ae */
[-C--:B------:R-:W-:Y:S01]  /*c560*/  HMMA.16816.F32.BF16 R164, R176, R186.reuse, R164 ;  /* 0x000000bab0a4723c */ /* 0x080fe200000418a4 */
[----:B------:R-:W1:Y:S02]  /*c570*/  LDSM.16.MT88.4 R176, [R221+0xc800] ;  /* 0x00c80000ddb0783b */ /* 0x000e640000004200 */
[----:B------:R-:W-:Y:S01]  /*c580*/  MUFU.EX2 R198, R185 ;  /* 0x000000b900c67308 */ /* 0x000fe20000000800 */
[--C-:B------:R-:W-:Y:S02]  /*c590*/  FFMA.FTZ R40, R50, c[0x0][0x23c], -R175.reuse ;  /* 0x00008f0032287a23 */ /* 0x100fe400000108af */
[--C-:B------:R-:W-:Y:S02]  /*c5a0*/  FFMA.FTZ R184, R41, c[0x0][0x23c], -R174.reuse ;  /* 0x00008f0029b87a23 */ /* 0x100fe400000108ae */
[----:B------:R-:W-:Y:S01]  /*c5b0*/  HMMA.16816.F32.BF16 R24, R180, R186, R24 ;  /* 0x000000bab418723c */ /* 0x000fe20000041818 */
[----:B------:R-:W2:Y:S03]  /*c5c0*/  LDSM.16.MT88.4 R180, [R222+0xc800] ;  /* 0x00c80000deb4783b */ /* 0x000ea60000004200 */
[--C-:B------:R-:W-:Y:S01]  /*c5d0*/  FFMA.FTZ R41, R39, c[0x0][0x23c], -R175.reuse ;  /* 0x00008f0027297a23 */ /* 0x100fe200000108af */
[----:B------:R-:W-:Y:S01]  /*c5e0*/  F2FP.BF16.PACK_AB R39, R195, R244 ;  /* 0x000000f4c327723e */ /* 0x000fe200000010ff */
[----:B------:R-:W-:Y:S01]  /*c5f0*/  MUFU.EX2 R212, R184 ;  /* 0x000000b800d47308 */ /* 0x000fe20000000800 */
[--C-:B------:R-:W-:Y:S02]  /*c600*/  FFMA.FTZ R186, R54, c[0x0][0x23c], -R175.reuse ;  /* 0x00008f0036ba7a23 */ /* 0x100fe400000108af */
[--C-:B------:R-:W-:Y:S02]  /*c610*/  FFMA.FTZ R187, R55, c[0x0][0x23c], -R175.reuse ;  /* 0x00008f0037bb7a23 */ /* 0x100fe400000108af */
[----:B------:R-:W-:Y:S01]  /*c620*/  LDSM.16.MT88.4 R52, [R223+0xc800] ;  /* 0x00c80000df34783b */ /* 0x000fe20000004200 */
[----:B------:R-:W-:Y:S01]  /*c630*/  FFMA.FTZ R174, R61, c[0x0][0x23c], -R174 ;  /* 0x00008f003dae7a23 */ /* 0x000fe200000108ae */
[----:B------:R-:W-:Y:S01]  /*c640*/  MOV R61, R37 ;  /* 0x00000025003d7202 */ /* 0x000fe20000000f00 */
[----:B------:R-:W-:Y:S01]  /*c650*/  FFMA.FTZ R175, R67, c[0x0][0x23c], -R175 ;  /* 0x00008f0043af7a23 */ /* 0x000fe200000108af */
[----:B------:R-:W-:Y:S01]  /*c660*/  F2FP.BF16.PACK_AB R37, R246, R247 ;  /* 0x000000f7f625723e */ /* 0x000fe200000010ff */
[----:B------:R-:W-:Y:S01]  /*c670*/  MUFU.EX2 R199, R41 ;  /* 0x0000002900c77308 */ /* 0x000fe20000000800 */
[----:B------:R-:W-:Y:S09]  /*c680*/  MOV R67, R214 ;  /* 0x000000d600437202 */ /* 0x000ff20000000f00 */
[----:B------:R3:W-:Y:S01]  /*c690*/  MUFU.EX2 R214, R40 ;  /* 0x0000002800d67308 */ /* 0x0007e20000000800 */
[-C--:B-1----:R-:W-:Y:S09]  /*c6a0*/  HMMA.16816.F32.BF16 R4, R28, R176.reuse, R4 ;  /* 0x000000b01c04723c */ /* 0x082ff20000041804 */
[----:B------:R-:W-:Y:S01]  /*c6b0*/  MUFU.EX2 R175, R175 ;  /* 0x000000af00af7308 */ /* 0x000fe20000000800 */
[C---:B------:R-:W-:Y:S09]  /*c6c0*/  HMMA.16816.F32.BF16 R8, R36.reuse, R176, R8 ;  /* 0x000000b02408723c */ /* 0x040ff20000041808 */
[----:B------:R-:W-:Y:S03]  /*c6d0*/  MUFU.EX2 R174, R174 ;  /* 0x000000ae00ae7308 */ /* 0x000fe60000000800 */
[----:B------:R-:W-:Y:S01]  /*c6e0*/  MOV R177, R48 ;  /* 0x0000003000b17202 */ /* 0x000fe20000000f00 */
[-C--:B------:R-:W-:Y:S01]  /*c6f0*/  HMMA.16816.F32.BF16 R12, R36, R178.reuse, R12 ;  /* 0x000000b2240c723c */ /* 0x080fe2000004180c */
[----:B------:R-:W1:Y:S01]  /*c700*/  LDSM.16.MT88.4 R48, [R224+0xc800] ;  /* 0x00c80000e030783b */ /* 0x000e620000004200 */
[----:B------:R-:W-:Y:S04]  /*c710*/  MOV R176, R216 ;  /* 0x000000d800b07202 */ /* 0x000fe80000000f00 */
[----:B------:R4:W-:Y:S02]  /*c720*/  MUFU.EX2 R216, R45 ;  /* 0x0000002d00d87308 */ /* 0x0009e40000000800 */
[C---:B------:R-:W-:Y:S01]  /*c730*/  HMMA.16816.F32.BF16 R16, R28.reuse, R178, R16 ;  /* 0x000000b21c10723c */ /* 0x040fe20000041810 */
[----:B---3--:R-:W-:Y:S06]  /*c740*/  LDSM.16.MT88.4 R40, [R221+0xd000] ;  /* 0x00d00000dd28783b */ /* 0x008fec0000004200 */
[----:B------:R-:W-:Y:S01]  /*c750*/  MOV R178, R177 ;  /* 0x000000b100b27202 */ /* 0x000fe20000000f00 */
[-C--:B--2---:R-:W-:Y:S01]  /*c760*/  HMMA.16816.F32.BF16 R68, R28, R180.reuse, R68 ;  /* 0x000000b41c44723c */ /* 0x084fe20000041844 */
[----:B------:R-:W-:Y:S03]  /*c770*/  MOV R177, R57 ;  /* 0x0000003900b17202 */ /* 0x000fe60000000f00 */
[----:B------:R-:W-:Y:S01]  /*c780*/  FADD.FTZ R57, R245, R209 ;  /* 0x000000d1f5397221 */ /* 0x000fe20000010000 */
[----:B------:R-:W-:Y:S02]  /*c790*/  MOV R179, R218 ;  /* 0x000000da00b37202 */ /* 0x000fe40000000f00 */
[----:B------:R-:W-:Y:S01]  /*c7a0*/  MUFU.EX2 R218, R64 ;  /* 0x0000004000da7308 */ /* 0x000fe20000000800 */
[C---:B------:R-:W-:Y:S01]  /*c7b0*/  HMMA.16816.F32.BF16 R72, R36.reuse, R180, R72 ;  /* 0x000000b42448723c */ /* 0x040fe20000041848 */
[----:B------:R-:W-:Y:S03]  /*c7c0*/  MOV R209, R200 ;  /* 0x000000c800d17202 */ /* 0x000fe60000000f00 */
[----:B------:R-:W-:Y:S01]  /*c7d0*/  FFMA.FTZ R56, R2, R56, R179 ;  /* 0x0000003802387223 */ /* 0x000fe200000100b3 */
[----:B------:R-:W-:Y:S01]  /*c7e0*/  MOV R179, R61 ;  /* 0x0000003d00b37202 */ /* 0x000fe20000000f00 */
[--C-:B------:R-:W-:Y:S01]  /*c7f0*/  FFMA.FTZ R2, R47, c[0x0][0x23c], -R208.reuse ;  /* 0x00008f002f027a23 */ /* 0x100fe200000108d0 */
[----:B------:R-:W-:Y:S01]  /*c800*/  MOV R180, R176 ;  /* 0x000000b000b47202 */ /* 0x000fe20000000f00 */
[-C--:B------:R-:W-:Y:S01]  /*c810*/  HMMA.16816.F32.BF16 R76, R36, R182.reuse, R76 ;  /* 0x000000b6244c723c */ /* 0x080fe2000004184c */
[----:B----4-:R-:W-:Y:S01]  /*c820*/  LDSM.16.MT88.4 R44, [R224+0xd000] ;  /* 0x00d00000e02c783b */ /* 0x010fe20000004200 */
[----:B------:R-:W-:Y:S02]  /*c830*/  MUFU.EX2 R64, R187 ;  /* 0x000000bb00407308 */ /* 0x000fe40000000800 */
[----:B------:R-:W-:Y:S01]  /*c840*/  FFMA.FTZ R61, R58, c[0x0][0x23c], -R208 ;  /* 0x00008f003a3d7a23 */ /* 0x000fe200000108d0 */
[----:B------:R-:W-:Y:S01]  /*c850*/  MOV R176, R206 ;  /* 0x000000ce00b07202 */ /* 0x000fe20000000f00 */
[----:B------:R-:W-:Y:S01]  /*c860*/  FADD.FTZ R56, R180, R56 ;  /* 0x00000038b4387221 */ /* 0x000fe20000010000 */
[----:B------:R-:W-:Y:S01]  /*c870*/  MOV R180, R66 ;  /* 0x0000004200b47202 */ /* 0x000fe20000000f00 */
[C---:B------:R-:W-:Y:S01]  /*c880*/  HMMA.16816.F32.BF16 R80, R28.reuse, R182, R80 ;  /* 0x000000b61c50723c */ /* 0x040fe20000041850 */
[----:B------:R-:W-:Y:S03]  /*c890*/  MOV R181, R168 ;  /* 0x000000a800b57202 */ /* 0x000fe60000000f00 */
[----:B------:R-:W-:Y:S01]  /*c8a0*/  MUFU.EX2 R66, R190 ;  /* 0x000000be00427308 */ /* 0x000fe20000000800 */
[----:B------:R-:W-:Y:S01]  /*c8b0*/  MOV R168, R60 ;  /* 0x0000003c00a87202 */ /* 0x000fe20000000f00 */
[--C-:B------:R-:W-:Y:S01]  /*c8c0*/  FFMA.FTZ R60, R62, c[0x0][0x23c], -R208.reuse ;  /* 0x00008f003e3c7a23 */ /* 0x100fe200000108d0 */
[----:B------:R-:W-:Y:S01]  /*c8d0*/  MOV R183, R67 ;  /* 0x0000004300b77202 */ /* 0x000fe20000000f00 */
[-C--:B-1----:R-:W-:Y:S01]  /*c8e0*/  HMMA.16816.F32.BF16 R84, R28, R48.reuse, R84 ;  /* 0x000000301c54723c */ /* 0x082fe20000041854 */
[----:B------:R-:W-:Y:S03]  /*c8f0*/  FFMA.FTZ R208, R63, c[0x0][0x23c], -R208 ;  /* 0x00008f003fd07a23 */ /* 0x000fe600000108d0 */
[----:B------:R-:W-:Y:S02]  /*c900*/  MOV R245, R194 ;  /* 0x000000c200f57202 */ /* 0x000fe40000000f00 */
[----:B------:R-:W-:Y:S02]  /*c910*/  MUFU.EX2 R63, R191 ;  /* 0x000000bf003f7308 */ /* 0x000fe40000000800 */
[C---:B------:R-:W-:Y:S08]  /*c920*/  HMMA.16816.F32.BF16 R88, R36.reuse, R48, R88 ;  /* 0x000000302458723c */ /* 0x040ff00000041858 */
[-C--:B------:R-:W-:Y:S01]  /*c930*/  HMMA.16816.F32.BF16 R92, R36, R50.reuse, R92 ;  /* 0x00000032245c723c */ /* 0x080fe2000004185c */
[----:B------:R-:W-:Y:S07]  /*c940*/  MUFU.EX2 R62, R59 ;  /* 0x0000003b003e7308 */ /* 0x000fee0000000800 */
[C---:B------:R-:W-:Y:S01]  /*c950*/  HMMA.16816.F32.BF16 R96, R28.reuse, R50, R96 ;  /* 0x000000321c60723c */ /* 0x040fe20000041860 */
[----:B------:R-:W1:Y:S02]  /*c960*/  LDSM.16.MT88.4 R48, [R221+0xe800] ;  /* 0x00e80000dd30783b */ /* 0x000e640000004200 */
[----:B------:R2:W-:Y:S05]  /*c970*/  MUFU.EX2 R206, R2 ;  /* 0x0000000200ce7308 */ /* 0x0005ea0000000800 */
[-C--:B------:R-:W-:Y:S05]  /*c980*/  HMMA.16816.F32.BF16 R100, R28, R52.reuse, R100 ;  /* 0x000000341c64723c */ /* 0x080fea0000041864 */
[----:B------:R-:W-:Y:S03]  /*c990*/  MUFU.EX2 R208, R208 ;  /* 0x000000d000d07308 */ /* 0x000fe60000000800 */
[C---:B------:R-:W-:Y:S07]  /*c9a0*/  HMMA.16816.F32.BF16 R104, R36.reuse, R52, R104 ;  /* 0x000000342468723c */ /* 0x040fee0000041868 */
[----:B------:R3:W-:Y:S01]  /*c9b0*/  MUFU.EX2 R65, R181 ;  /* 0x000000b500417308 */ /* 0x0007e20000000800 */
[-C--:B------:R-:W-:Y:S01]  /*c9c0*/  HMMA.16816.F32.BF16 R108, R36, R54.reuse, R108 ;  /* 0x00000036246c723c */ /* 0x080fe2000004186c */
[----:B--2---:R-:W-:Y:S03]  /*c9d0*/  FADD.FTZ R2, R248, R169 ;  /* 0x000000a9f8027221 */ /* 0x004fe60000010000 */
[----:B------:R-:W-:Y:S04]  /*c9e0*/  MOV R248, R201 ;  /* 0x000000c900f87202 */ /* 0x000fe80000000f00 */
[C---:B------:R-:W-:Y:S01]  /*c9f0*/  HMMA.16816.F32.BF16 R112, R28.reuse, R54, R112 ;  /* 0x000000361c70723c */ /* 0x040fe20000041870 */
[----:B------:R-:W2:Y:S01]  /*ca00*/  LDSM.16.MT88.4 R52, [R222+0xe800] ;  /* 0x00e80000de34783b */ /* 0x000ea20000004200 */
[----:B------:R-:W-:Y:S02]  /*ca10*/  MUFU.EX2 R169, R189 ;  /* 0x000000bd00a97308 */ /* 0x000fe40000000800 */
[----:B------:R-:W-:Y:S04]  /*ca20*/  FADD.FTZ R2, R180, R2 ;  /* 0x00000002b4027221 */ /* 0x000fe80000010000 */
[----:B------:R-:W-:Y:S01]  /*ca30*/  FADD.FTZ R2, R176, R2 ;  /* 0x00000002b0027221 */ /* 0x000fe20000010000 */
[-C--:B-1----:R-:W-:Y:S03]  /*ca40*/  HMMA.16816.F32.BF16 R116, R28, R48.reuse, R116 ;  /* 0x000000301c74723c */ /* 0x082fe60000041874 */
[----:B------:R-:W1:Y:S01]  /*ca50*/  MUFU.EX2 R168, R168 ;  /* 0x000000a800a87308 */ /* 0x000e620000000800 */
[----:B------:R-:W-:Y:S01]  /*ca60*/  FADD.FTZ R2, R242, R2 ;  /* 0x00000002f2027221 */ /* 0x000fe20000010000 */
[----:B------:R-:W-:Y:S02]  /*ca70*/  MOV R242, R192 ;  /* 0x000000c000f27202 */ /* 0x000fe40000000f00 */
[----:B---3--:R-:W-:Y:S01]  /*ca80*/  MOV R181, R205 ;  /* 0x000000cd00b57202 */ /* 0x008fe20000000f00 */
[C---:B------:R-:W-:Y:S04]  /*ca90*/  HMMA.16816.F32.BF16 R120, R36.reuse, R48, R120 ;  /* 0x000000302478723c */ /* 0x040fe80000041878 */
[----:B------:R-:W-:Y:S01]  /*caa0*/  FADD.FTZ R2, R242, R2 ;  /* 0x00000002f2027221 */ /* 0x000fe20000010000 */
[----:B------:R-:W-:Y:S03]  /*cab0*/  MUFU.EX2 R205, R173 ;  /* 0x000000ad00cd7308 */ /* 0x000fe60000000800 */
[-C--:B------:R-:W-:Y:S07]  /*cac0*/  HMMA.16816.F32.BF16 R124, R36, R50.reuse, R124 ;  /* 0x00000032247c723c */ /* 0x080fee000004187c */
[----:B------:R3:W-:Y:S01]  /*cad0*/  MUFU.EX2 R173, R188 ;  /* 0x000000bc00ad7308 */ /* 0x0007e20000000800 */
[C---:B------:R-:W-:Y:S01]  /*cae0*/  HMMA.16816.F32.BF16 R128, R28.reuse, R50, R128 ;  /* 0x000000321c80723c */ /* 0x040fe20000041880 */
[----:B------:R-:W4:Y:S03]  /*caf0*/  LDSM.16.MT88.4 R48, [R224+0xe800] ;  /* 0x00e80000e030783b */ /* 0x000f260000004200 */
[----:B-1----:R-:W-:Y:S04]  /*cb00*/  F2FP.BF16.PACK_AB R200, R168, R65 ;  /* 0x00000041a8c8723e */ /* 0x002fe800000010ff */
[-C--:B--2---:R-:W-:Y:S01]  /*cb10*/  HMMA.16816.F32.BF16 R132, R28, R52.reuse, R132 ;  /* 0x000000341c84723c */ /* 0x084fe20000041884 */
[----:B------:R-:W1:Y:S07]  /*cb20*/  MUFU.EX2 R67, R186 ;  /* 0x000000ba00437308 */ /* 0x000e6e0000000800 */
[C---:B------:R-:W-:Y:S03]  /*cb30*/  HMMA.16816.F32.BF16 R136, R36.reuse, R52, R136 ;  /* 0x000000342488723c */ /* 0x040fe60000041888 */
[----:B------:R-:W-:Y:S01]  /*cb40*/  MUFU.EX2 R60, R60 ;  /* 0x0000003c003c7308 */ /* 0x000fe20000000800 */
[----:B---3--:R-:W-:Y:S04]  /*cb50*/  LDSM.16.MT88.4 R188, [R221+0xd800] ;  /* 0x00d80000ddbc783b */ /* 0x008fe80000004200 */
[-C--:B------:R-:W-:Y:S05]  /*cb60*/  HMMA.16816.F32.BF16 R140, R36, R54.reuse, R140 ;  /* 0x00000036248c723c */ /* 0x080fea000004188c */
[----:B------:R-:W2:Y:S03]  /*cb70*/  MUFU.EX2 R61, R61 ;  /* 0x0000003d003d7308 */ /* 0x000ea60000000800 */
[C---:B------:R-:W-:Y:S01]  /*cb80*/  HMMA.16816.F32.BF16 R144, R28.reuse, R54, R144 ;  /* 0x000000361c90723c */ /* 0x040fe20000041890 */
[----:B------:R-:W3:Y:S03]  /*cb90*/  LDSM.16.MT88.4 R52, [R223+0xe800] ;  /* 0x00e80000df34783b */ /* 0x000ee60000004200 */
[----:B-1----:R-:W-:Y:S04]  /*cba0*/  F2FP.BF16.PACK_AB R201, R64, R67 ;  /* 0x0000004340c9723e */ /* 0x002fe800000010ff */
[-C--:B----4-:R-:W-:Y:S08]  /*cbb0*/  HMMA.16816.F32.BF16 R148, R28, R48.reuse, R148 ;  /* 0x000000301c94723c */ /* 0x090ff00000041894 */
[C---:B------:R-:W-:Y:S08]  /*cbc0*/  HMMA.16816.F32.BF16 R152, R36.reuse, R48, R152 ;  /* 0x000000302498723c */ /* 0x040ff00000041898 */
[-C--:B------:R-:W-:Y:S08]  /*cbd0*/  HMMA.16816.F32.BF16 R156, R36, R50.reuse, R156 ;  /* 0x00000032249c723c */ /* 0x080ff0000004189c */
[C---:B------:R-:W-:Y:S01]  /*cbe0*/  HMMA.16816.F32.BF16 R160, R28.reuse, R50, R160 ;  /* 0x000000321ca0723c */ /* 0x040fe200000418a0 */
[----:B------:R-:W1:Y:S07]  /*cbf0*/  LDSM.16.MT88.4 R48, [R222+0xd000] ;  /* 0x00d00000de30783b */ /* 0x000e6e0000004200 */
[-C--:B---3--:R-:W-:Y:S08]  /*cc00*/  HMMA.16816.F32.BF16 R20, R28, R52.reuse, R20 ;  /* 0x000000341c14723c */ /* 0x088ff00000041814 */
[C---:B------:R-:W-:Y:S01]  /*cc10*/  HMMA.16816.F32.BF16 R32, R36.reuse, R52, R32 ;  /* 0x000000342420723c */ /* 0x040fe20000041820 */
[----:B------:R-:W3:Y:S07]  /*cc20*/  LDL.LU R52, [R1+0xc] ;  /* 0x00000c0001347983 */ /* 0x000eee0000300800 */
[-C--:B------:R-:W-:Y:S07]  /*cc30*/  HMMA.16816.F32.BF16 R164, R36, R54.reuse, R164 ;  /* 0x0000003624a4723c */ /* 0x080fee00000418a4 */
[----:B------:R-:W-:Y:S01]  /*cc40*/  F2FP.BF16.PACK_AB R36, R212, R198 ;  /* 0x000000c6d424723e */ /* 0x000fe200000010ff */
[----:B------:R-:W-:Y:S01]  /*cc50*/  HMMA.16816.F32.BF16 R24, R28, R54, R24 ;  /* 0x000000361c18723c */ /* 0x000fe20000041818 */
[----:B------:R-:W-:Y:S03]  /*cc60*/  F2FP.BF16.PACK_AB R38, R218, R215 ;  /* 0x000000d7da26723e */ /* 0x000fe600000010ff */
[----:B------:R-:W-:Y:S02]  /*cc70*/  F2FP.BF16.PACK_AB R37, R210, R196 ;  /* 0x000000c4d225723e */ /* 0x000fe400000010ff */
[----:B------:R-:W-:Y:S02]  /*cc80*/  F2FP.BF16.PACK_AB R39, R206, R207 ;  /* 0x000000cfce27723e */ /* 0x000fe400000010ff */
[----:B------:R-:W-:Y:S04]  /*cc90*/  F2FP.BF16.PACK_AB R28, R213, R211 ;  /* 0x000000d3d51c723e */ /* 0x000fe800000010ff */
[----:B------:R-:W-:Y:S02]  /*cca0*/  F2FP.BF16.PACK_AB R30, R219, R217 ;  /* 0x000000d9db1e723e */ /* 0x000fe400000010ff */
[----:B------:R-:W-:Y:S02]  /*ccb0*/  F2FP.BF16.PACK_AB R29, R199, R197 ;  /* 0x000000c5c71d723e */ /* 0x000fe400000010ff */
[----:B------:R-:W-:Y:S07]  /*ccc0*/  F2FP.BF16.PACK_AB R31, R216, R214 ;  /* 0x000000d6d81f723e */ /* 0x000fee00000010ff */
        /* <DEDUP_REMOVED lines=9> */
[----:B------:R-:W-:Y:S07]  /*cd60*/  LDSM.16.MT88.4 R48, [R222+0xf000] ;  /* 0x00f00000de30783b */ /* 0x000fee0000004200 */
[-C--:B------:R-:W-:Y:S08]  /*cd70*/  HMMA.16816.F32.BF16 R84, R28, R44.reuse, R84 ;  /* 0x0000002c1c54723c */ /* 0x080ff00000041854 */
[C---:B------:R-:W-:Y:S08]  /*cd80*/  HMMA.16816.F32.BF16 R88, R36.reuse, R44, R88 ;  /* 0x0000002c2458723c */ /* 0x040ff00000041858 */
[-C--:B------:R-:W-:Y:S08]  /*cd90*/  HMMA.16816.F32.BF16 R92, R36, R46.reuse, R92 ;  /* 0x0000002e245c723c */ /* 0x080ff0000004185c */
[C---:B------:R-:W-:Y:S01]  /*cda0*/  HMMA.16816.F32.BF16 R96, R28.reuse, R46, R96 ;  /* 0x0000002e1c60723c */ /* 0x040fe20000041860 */
[----:B------:R-:W-:Y:S03]  /*cdb0*/  LDSM.16.MT88.4 R44, [R224+0xf000] ;  /* 0x00f00000e02c783b */ /* 0x000fe60000004200 */
[----:B---3--:R-:W-:Y:S01]  /*cdc0*/  FFMA.FTZ R0, R0, R52, R243 ;  /* 0x0000003400007223 */ /* 0x008fe200000100f3 */
[----:B------:R-:W-:Y:S04]  /*cdd0*/  MOV R243, R202 ;  /* 0x000000ca00f37202 */ /* 0x000fe80000000f00 */
[----:B------:R-:W1:Y:S03]  /*cde0*/  LDSM.16.MT88.4 R52, [R223+0xd000] ;  /* 0x00d00000df34783b */ /* 0x000e660000004200 */
[----:B------:R-:W-:Y:S01]  /*cdf0*/  F2FP.BF16.PACK_AB R202, R205, R204 ;  /* 0x000000cccdca723e */ /* 0x000fe200000010ff */
[----:B------:R-:W-:Y:S01]  /*ce00*/  FADD.FTZ R0, R183, R0 ;  /* 0x00000000b7007221 */ /* 0x000fe20000010000 */
        /* <DEDUP_REMOVED lines=11> */
[C---:B------:R-:W-:Y:S08]  /*cec0*/  HMMA.16816.F32.BF16 R136, R36.reuse, R48, R136 ;  /* 0x000000302488723c */ /* 0x040ff00000041888 */
[-C--:B------:R-:W-:Y:S08]  /*ced0*/  HMMA.16816.F32.BF16 R140, R36, R50.reuse, R140 ;  /* 0x00000032248c723c */ /* 0x080ff0000004188c */
[C---:B------:R-:W-:Y:S01]  /*cee0*/  HMMA.16816.F32.BF16 R144, R28.reuse, R50, R144 ;  /* 0x000000321c90723c */ /* 0x040fe20000041890 */
[----:B------:R-:W-:Y:S07]  /*cef0*/  LDSM.16.MT88.4 R48, [R221+0xf800] ;  /* 0x00f80000dd30783b */ /* 0x000fee0000004200 */
[-C--:B------:R-:W-:Y:S08]  /*cf00*/  HMMA.16816.F32.BF16 R148, R28, R44.reuse, R148 ;  /* 0x0000002c1c94723c */ /* 0x080ff00000041894 */
[C---:B------:R-:W-:Y:S07]  /*cf10*/  HMMA.16816.F32.BF16 R152, R36.reuse, R44, R152 ;  /* 0x0000002c2498723c */ /* 0x040fee0000041898 */
[----:B------:R-:W-:Y:S01]  /*cf20*/  FADD.FTZ R44, R181, R57 ;  /* 0x00000039b52c7221 */ /* 0x000fe20000010000 */
[-C--:B------:R-:W-:Y:S01]  /*cf30*/  HMMA.16816.F32.BF16 R156, R36, R46.reuse, R156 ;  /* 0x0000002e249c723c */ /* 0x080fe2000004189c */
[----:B------:R-:W-:Y:S03]  /*cf40*/  FADD.FTZ R45, R179, R0 ;  /* 0x00000000b32d7221 */ /* 0x000fe60000010000 */
[----:B------:R-:W-:Y:S02]  /*cf50*/  FADD.FTZ R0, R177, R44 ;  /* 0x0000002cb1007221 */ /* 0x000fe40000010000 */
[----:B------:R-:W-:Y:S02]  /*cf60*/  FADD.FTZ R193, R193, R45 ;  /* 0x0000002dc1c17221 */ /* 0x000fe40000010000 */
[C---:B------:R-:W-:Y:S01]  /*cf70*/  HMMA.16816.F32.BF16 R160, R28.reuse, R46, R160 ;  /* 0x0000002e1ca0723c */ /* 0x040fe200000418a0 */
[----:B------:R-:W-:Y:S03]  /*cf80*/  FADD.FTZ R194, R241, R0 ;  /* 0x00000000f1c27221 */ /* 0x000fe60000010000 */
[----:B------:R-:W-:Y:S03]  /*cf90*/  FADD.FTZ R0, R247, R193 ;  /* 0x000000c1f7007221 */ /* 0x000fe60000010000 */
[----:B------:R-:W-:Y:S01]  /*cfa0*/  FADD.FTZ R46, R178, R56 ;  /* 0x00000038b22e7221 */ /* 0x000fe20000010000 */
[-C--:B-1----:R-:W-:Y:S01]  /*cfb0*/  HMMA.16816.F32.BF16 R20, R28, R52.reuse, R20 ;  /* 0x000000341c14723c */ /* 0x082fe20000041814 */
[----:B------:R-:W-:Y:S03]  /*cfc0*/  FADD.FTZ R0, R246, R0 ;  /* 0x00000000f6007221 */ /* 0x000fe60000010000 */
[----:B------:R-:W-:Y:S01]  /*cfd0*/  FADD.FTZ R56, R203, R46 ;  /* 0x0000002ecb387221 */ /* 0x000fe20000010000 */
[----:B------:R-:W-:Y:S01]  /*cfe0*/  F2FP.BF16.PACK_AB R203, R175, R63 ;  /* 0x0000003fafcb723e */ /* 0x000fe200000010ff */
[----:B------:R-:W-:Y:S01]  /*cff0*/  LDSM.16.MT88.4 R44, [R223+0xd800] ;  /* 0x00d80000df2c783b */ /* 0x000fe20000004200 */
[----:B------:R-:W-:Y:S01]  /*d000*/  FADD.FTZ R0, R244, R0 ;  /* 0x00000000f4007221 */ /* 0x000fe20000010000 */
[C---:B------:R-:W-:Y:S01]  /*d010*/  HMMA.16816.F32.BF16 R32, R36.reuse, R52, R32 ;  /* 0x000000342420723c */ /* 0x040fe20000041820 */
[----:B------:R-:W-:Y:S05]  /*d020*/  FADD.FTZ R192, R240, R56 ;  /* 0x00000038f0c07221 */ /* 0x000fea0000010000 */
[----:B------:R-:W-:Y:S02]  /*d030*/  LDSM.16.MT88.4 R56, [R224+0xf800] ;  /* 0x00f80000e038783b */ /* 0x000fe40000004200 */
[-C--:B------:R-:W-:Y:S06]  /*d040*/  HMMA.16816.F32.BF16 R164, R36, R54.reuse, R164 ;  /* 0x0000003624a4723c */ /* 0x080fec00000418a4 */
[----:B------:R-:W1:Y:S02]  /*d050*/  LDSM.16.MT88.4 R36, [R224+0xd800] ;  /* 0x00d80000e024783b */ /* 0x000e640000004200 */
[----:B------:R-:W-:Y:S06]  /*d060*/  HMMA.16816.F32.BF16 R24, R28, R54, R24 ;  /* 0x000000361c18723c */ /* 0x000fec0000041818 */
[----:B------:R-:W4:Y:S01]  /*d070*/  LDSM.16.MT88.4 R52, [R222+0xf800] ;  /* 0x00f80000de34783b */ /* 0x000f220000004200 */
[----:B------:R-:W-:Y:S01]  /*d080*/  F2FP.BF16.PACK_AB R28, R169, R66 ;  /* 0x00000042a91c723e */ /* 0x000fe200000010ff */
[-C--:B------:R-:W-:Y:S01]  /*d090*/  HMMA.16816.F32.BF16 R180, R200, R188.reuse, R4 ;  /* 0x000000bcc8b4723c */ /* 0x080fe20000041804 */
[----:B------:R-:W-:Y:S03]  /*d0a0*/  F2FP.BF16.PACK_AB R30, R174, R173 ;  /* 0x000000adae1e723e */ /* 0x000fe600000010ff */
[----:B--2---:R-:W-:Y:S02]  /*d0b0*/  F2FP.BF16.PACK_AB R29, R62, R61 ;  /* 0x0000003d3e1d723e */ /* 0x004fe400000010ff */
[----:B------:R-:W-:Y:S01]  /*d0c0*/  F2FP.BF16.PACK_AB R31, R208, R60 ;  /* 0x0000003cd01f723e */ /* 0x000fe200000010ff */
[----:B------:R-:W2:Y:S06]  /*d0d0*/  LDSM.16.MT88.4 R4, [R223+0xf800] ;  /* 0x00f80000df04783b */ /* 0x000eac0000004200 */
        /* <DEDUP_REMOVED lines=8> */
[----:B------:R-:W-:Y:S02]  /*d160*/  FADD.FTZ R9, R195, R0 ;  /* 0x00000000c3097221 */ /* 0x000fe40000010000 */
[----:B------:R-:W-:Y:S02]  /*d170*/  FADD.FTZ R2, R243, R2 ;  /* 0x00000002f3027221 */ /* 0x000fe40000010000 */
[-C--:B---3--:R-:W-:Y:S01]  /*d180*/  HMMA.16816.F32.BF16 R68, R200, R40.reuse, R68 ;  /* 0x00000028c844723c */ /* 0x088fe20000041844 */
[----:B------:R-:W-:Y:S03]  /*d190*/  FADD.FTZ R9, R196, R9 ;  /* 0x00000009c4097221 */ /* 0x000fe60000010000 */
[----:B------:R-:W-:Y:S02]  /*d1a0*/  FADD.FTZ R0, R198, R2 ;  /* 0x00000002c6007221 */ /* 0x000fe40000010000 */
[----:B------:R-:W-:Y:S02]  /*d1b0*/  FADD.FTZ R10, R250, R8 ;  /* 0x00000008fa0a7221 */ /* 0x000fe40000010000 */
[C---:B------:R-:W-:Y:S01]  /*d1c0*/  HMMA.16816.F32.BF16 R72, R28.reuse, R40, R72 ;  /* 0x000000281c48723c */ /* 0x040fe20000041848 */
[----:B------:R-:W-:Y:S03]  /*d1d0*/  FADD.FTZ R11, R248, R11 ;  /* 0x0000000bf80b7221 */ /* 0x000fe60000010000 */
[----:B------:R-:W-:Y:S02]  /*d1e0*/  FADD.FTZ R2, R197, R10 ;  /* 0x0000000ac5027221 */ /* 0x000fe40000010000 */
[----:B------:R-:W-:Y:S02]  /*d1f0*/  FADD.FTZ R8, R211, R11 ;  /* 0x0000000bd3087221 */ /* 0x000fe40000010000 */
        /* <DEDUP_REMOVED lines=8> */
[-C--:B-1----:R-:W-:Y:S01]  /*d280*/  HMMA.16816.F32.BF16 R84, R200, R36.reuse, R84 ;  /* 0x00000024c854723c */ /* 0x082fe20000041854 */
[----:B------:R-:W-:Y:S03]  /*d290*/  FADD.FTZ R8, R218, R2 ;  /* 0x00000002da087221 */ /* 0x000fe60000010000 */
[----:B------:R-:W-:Y:S02]  /*d2a0*/  FADD.FTZ R0, R206, R0 ;  /* 0x00000000ce007221 */ /* 0x000fe40000010000 */
[----:B------:R-:W-:Y:S02]  /*d2b0*/  FADD.FTZ R8, R66, R8 ;  /* 0x0000000842087221 */ /* 0x000fe40000010000 */
        /* <DEDUP_REMOVED lines=22> */
[-C--:B------:R-:W-:Y:S01]  /*d420*/  HMMA.16816.F32.BF16 R164, R28, R6.reuse, R164 ;  /* 0x000000061ca4723c */ /* 0x080fe200000418a4 */
[----:B------:R-:W-:Y:S03]  /*d430*/  FADD.FTZ R5, R214, R10 ;  /* 0x0000000ad6057221 */ /* 0x000fe60000010000 */
[----:B------:R-:W-:Y:S02]  /*d440*/  FADD.FTZ R4, R219, R4 ;  /* 0x00000004db047221 */ /* 0x000fe40000010000 */
[----:B------:R-:W-:Y:S02]  /*d450*/  FADD.FTZ R2, R216, R5 ;  /* 0x00000005d8027221 */ /* 0x000fe40000010000 */
[----:B------:R-:W-:Y:S01]  /*d460*/  FADD.FTZ R4, R65, R4 ;  /* 0x0000000441047221 */ /* 0x000fe20000010000 */
[----:B------:R-:W-:Y:S03]  /*d470*/  HMMA.16816.F32.BF16 R200, R200, R6, R24 ;  /* 0x00000006c8c8723c */ /* 0x000fe60000041818 */
[----:B------:R-:W-:Y:S01]  /*d480*/  FADD.FTZ R9, R168, R4 ;  /* 0x00000004a8097221 */ /* 0x000fe20000010000 */
[----:B------:R-:W-:Y:S01]  /*d490*/  MOV R168, R172 ;  /* 0x000000ac00a87202 */ /* 0x000fe20000000f00 */
[----:B------:R-:W-:Y:S02]  /*d4a0*/  FADD.FTZ R2, R67, R2 ;  /* 0x0000000243027221 */ /* 0x000fe40000010000 */
[----:B------:R-:W-:Y:S02]  /*d4b0*/  FADD.FTZ R5, R61, R0 ;  /* 0x000000003d057221 */ /* 0x000fe40000010000 */
[----:B------:R-:W-:Y:S03]  /*d4c0*/  FADD.FTZ R0, R169, R8 ;  /* 0x00000008a9007221 */ /* 0x000fe60000010000 */
[----:B------:R-:W-:Y:S02]  /*d4d0*/  FADD.FTZ R6, R204, R9 ;  /* 0x00000009cc067221 */ /* 0x000fe40000010000 */
[----:B------:R-:W-:Y:S02]  /*d4e0*/  FADD.FTZ R2, R64, R2 ;  /* 0x0000000240027221 */ /* 0x000fe40000010000 */
[----:B------:R-:W-:Y:S02]  /*d4f0*/  FADD.FTZ R6, R205, R6 ;  /* 0x00000006cd067221 */ /* 0x000fe40000010000 */
[----:B------:R-:W-:Y:S02]  /*d500*/  FADD.FTZ R4, R62, R5 ;  /* 0x000000053e047221 */ /* 0x000fe40000010000 */
[----:B------:R-:W-:Y:S01]  /*d510*/  FADD.FTZ R5, R173, R0 ;  /* 0x00000000ad057221 */ /* 0x000fe20000010000 */
[----:B------:R1:W-:Y:S01]  /*d520*/  STL [R1+0x4], R6 ;  /* 0x0000040601007387 */ /* 0x0003e20000100800 */
[----:B------:R-:W-:Y:S01]  /*d530*/  FADD.FTZ R2, R63, R2 ;  /* 0x000000023f027221 */ /* 0x000fe20000010000 */
[----:B------:R-:W-:Y:S01]  /*d540*/  MOV R173, R171 ;  /* 0x000000ab00ad7202 */ /* 0x000fe20000000f00 */
[----:B------:R-:W-:Y:S02]  /*d550*/  FADD.FTZ R0, R60, R4 ;  /* 0x000000043c007221 */ /* 0x000fe40000010000 */
[----:B------:R-:W-:Y:S01]  /*d560*/  FADD.FTZ R4, R174, R5 ;  /* 0x00000005ae047221 */ /* 0x000fe20000010000 */
[----:B------:R-:W-:Y:S01]  /*d570*/  MOV R174, R170 ;  /* 0x000000aa00ae7202 */ /* 0x000fe20000000f00 */
[----:B------:R-:W-:Y:S01]  /*d580*/  FADD.FTZ R2, R175, R2 ;  /* 0x00000002af027221 */ /* 0x000fe20000010000 */
[----:B------:R-:W-:Y:S01]  /*d590*/  MOV R175, R3 ;  /* 0x0000000300af7202 */ /* 0x000fe20000000f00 */
[----:B------:R-:W-:Y:S01]  /*d5a0*/  FADD.FTZ R0, R208, R0 ;  /* 0x00000000d0007221 */ /* 0x000fe20000010000 */
[----:B------:R1:W-:Y:S04]  /*d5b0*/  STL [R1], R4 ;  /* 0x0000000401007387 */ /* 0x0003e80000100800 */
[----:B------:R1:W-:Y:S04]  /*d5c0*/  STL [R1+0x8], R2 ;  /* 0x0000080201007387 */ /* 0x0003e80000100800 */
[----:B------:R1:W-:Y:S02]  /*d5d0*/  STL [R1+0xc], R0 ;  /* 0x00000c0001007387 */ /* 0x0003e40000100800 */
[----:B-1----:R-:W-:-:S05]  /*d5e0*/  @P4 BRA `(.L_x_297) ;  /* 0xffffb90000004947 */ /* 0x002fca000383ffff */
.L_x_296:
[----:B--2---:R-:W2:Y:S04]  /*d5f0*/  LDL.LU R2, [R1+0x4] ;  /* 0x0000040001027983 */ /* 0x004ea80000300800 */
[----:B------:R-:W3:Y:S04]  /*d600*/  LDL.LU R9, [R1+0x8] ;  /* 0x0000080001097983 */ /* 0x000ee80000300800 */
[----:B------:R-:W4:Y:S04]  /*d610*/  LDL.LU R8, [R1] ;  /* 0x0000000001087983 */ /* 0x000f280000300800 */
[----:B------:R-:W4:Y:S01]  /*d620*/  LDL.LU R7, [R1+0xc] ;  /* 0x00000c0001077983 */ /* 0x000f220000300800 */
[----:B------:R-:W1:Y:S01]  /*d630*/  S2UR UR6, SR_CTAID.Y ;  /* 0x00000000000679c3 */ /* 0x000e620000002600 */
[----:B------:R-:W-:Y:S01]  /*d640*/  UISETP.NE.AND UP0, UPT, UR8, -0x1, UPT ;  /* 0xffffffff0800788c */ /* 0x000fe2000bf05270 */
[----:B------:R-:W-:Y:S01]  /*d650*/  BSSY B0, `(.L_x_300) ;  /* 0x00001b2000007945 */ /* 0x000fe20003800000 */
[----:B------:R-:W-:-:S02]  /*d660*/  ULDC UR9, c[0x0][0x214] ;  /* 0x0000850000097ab9 */ /* 0x000fc40000000800 */
[----:B------:R-:W-:Y:S02]  /*d670*/  UMOV UR24, URZ ;  /* 0x0000003f00187c82 */ /* 0x000fe40008000000 */
[----:B------:R-:W-:Y:S01]  /*d680*/  UMOV UR25, URZ ;  /* 0x0000003f00197c82 */ /* 0x000fe20008000000 */
[----:B------:R-:W2:Y:S08]  /*d690*/  S2UR UR10, SR_CTAID.X ;  /* 0x00000000000a79c3 */ /* 0x000eb00000002500 */
[----:B------:R-:W2:Y:S01]  /*d6a0*/  S2UR UR11, SR_CTAID.Z ;  /* 0x00000000000b79c3 */ /* 0x000ea20000002700 */
[----:B-1----:R-:W-:Y:S01]  /*d6b0*/  @!UP0 USHF.R.S32.HI UR12, URZ, 0x1f, UR6 ;  /* 0x0000001f3f0c8899 */ /* 0x002fe20008011406 */
[----:B--2---:R-:W1:Y:S04]  /*d6c0*/  SHFL.BFLY PT, R0, R2, 0x2, 0x1f ;  /* 0x0c401f0002007f89 */ /* 0x004e6800000e0000 */
[----:B---3--:R-:W2:Y:S04]  /*d6d0*/  SHFL.BFLY PT, R4, R9, 0x2, 0x1f ;  /* 0x0c401f0009047f89 */ /* 0x008ea800000e0000 */
[----:B----4-:R-:W3:Y:S04]  /*d6e0*/  SHFL.BFLY PT, R5, R8, 0x2, 0x1f ;  /* 0x0c401f0008057f89 */ /* 0x010ee800000e0000 */
[----:B------:R-:W-:Y:S01]  /*d6f0*/  SHFL.BFLY PT, R6, R7, 0x2, 0x1f ;  /* 0x0c401f0007067f89 */ /* 0x000fe200000e0000 */
[----:B-1----:R-:W-:-:S02]  /*d700*/  FADD.FTZ R0, R0, R2 ;  /* 0x0000000200007221 */ /* 0x002fc40000010000 */
[----:B--2---:R-:W-:-:S03]  /*d710*/  FADD.FTZ R4, R4, R9 ;  /* 0x0000000904047221 */ /* 0x004fc60000010000 */
[----:B------:R-:W1:Y:S01]  /*d720*/  SHFL.BFLY PT, R2, R0, 0x1, 0x1f ;  /* 0x0c201f0000027f89 */ /* 0x000e6200000e0000 */
[----:B---3--:R-:W-:-:S03]  /*d730*/  FADD.FTZ R5, R5, R8 ;  /* 0x0000000805057221 */ /* 0x008fc60000010000 */
[----:B------:R-:W2:Y:S01]  /*d740*/  SHFL.BFLY PT, R168, R4, 0x1, 0x1f ;  /* 0x0c201f0004a87f89 */ /* 0x000ea200000e0000 */
[----:B-1----:R-:W-:Y:S01]  /*d750*/  FADD.FTZ R169, R0, R2 ;  /* 0x0000000200a97221 */ /* 0x002fe20000010000 */
[----:B------:R-:W-:Y:S01]  /*d760*/  MOV R0, 0x3f800000 ;  /* 0x3f80000000007802 */ /* 0x000fe20000000f00 */
[----:B------:R-:W-:Y:S02]  /*d770*/  FADD.FTZ R2, R6, R7 ;  /* 0x0000000706027221 */ /* 0x000fe40000010000 */
[----:B------:R-:W1:Y:S01]  /*d780*/  SHFL.BFLY PT, R7, R5, 0x1, 0x1f ;  /* 0x0c201f0005077f89 */ /* 0x000e6200000e0000 */
[----:B------:R-:W-:Y:S01]  /*d790*/  FSETP.NE.FTZ.AND P5, PT, R169, RZ, PT ;  /* 0x000000ffa900720b */ /* 0x000fe20003fb5000 */
[----:B--2---:R-:W-:Y:S01]  /*d7a0*/  FADD.FTZ R168, R4, R168 ;  /* 0x000000a804a87221 */ /* 0x004fe20000010000 */
[----:B------:R-:W-:Y:S01]  /*d7b0*/  MOV R4, 0x3f800000 ;  /* 0x3f80000000047802 */ /* 0x000fe20000000f00 */
[----:B------:R-:W2:Y:S03]  /*d7c0*/  SHFL.BFLY PT, R6, R2, 0x1, 0x1f ;  /* 0x0c201f0002067f89 */ /* 0x000ea600000e0000 */
[----:B------:R-:W-:-:S07]  /*d7d0*/  FSETP.NE.FTZ.AND P4, PT, R168, RZ, PT ;  /* 0x000000ffa800720b */ /* 0x000fce0003f95000 */
[----:B------:R-:W3:Y:S08]  /*d7e0*/  @P5 MUFU.RCP R0, R169 ;  /* 0x000000a900005308 */ /* 0x000ef00000001000 */
[----:B------:R-:W4:Y:S01]  /*d7f0*/  @P4 MUFU.RCP R4, R168 ;  /* 0x000000a800044308 */ /* 0x000f220000001000 */
[----:B-1----:R-:W-:Y:S02]  /*d800*/  FADD.FTZ R174, R5, R7 ;  /* 0x0000000705ae7221 */ /* 0x002fe40000010000 */
[----:B--2---:R-:W-:-:S03]  /*d810*/  FADD.FTZ R173, R2, R6 ;  /* 0x0000000602ad7221 */ /* 0x004fc60000010000 */
[----:B------:R-:W-:Y:S01]  /*d820*/  FSETP.NE.FTZ.AND P3, PT, R174, RZ, PT ;  /* 0x000000ffae00720b */ /* 0x000fe20003f75000 */
[C---:B---3--:R-:W-:Y:S01]  /*d830*/  FMUL.FTZ R23, R0.reuse, R85 ;  /* 0x0000005500177220 */ /* 0x048fe20000410000 */
[----:B------:R-:W-:Y:S01]  /*d840*/  MOV R2, 0x3f800000 ;  /* 0x3f80000000027802 */ /* 0x000fe20000000f00 */
[----:B------:R-:W1:Y:S01]  /*d850*/  S2R R85, SR_TID.X ;  /* 0x0000000000557919 */ /* 0x000e620000002100 */
[----:B------:R-:W-:Y:S01]  /*d860*/  FSETP.NE.FTZ.AND P0, PT, R173, RZ, PT ;  /* 0x000000ffad00720b */ /* 0x000fe20003f15000 */
[C---:B------:R-:W-:Y:S02]  /*d870*/  FMUL.FTZ R180, R0.reuse, R180 ;  /* 0x000000b400b47220 */ /* 0x040fe40000410000 */
[C---:B------:R-:W-:Y:S02]  /*d880*/  FMUL.FTZ R7, R0.reuse, R181 ;  /* 0x000000b500077220 */ /* 0x040fe40000410000 */
[C---:B------:R-:W-:Y:S02]  /*d890*/  FMUL.FTZ R188, R0.reuse, R188 ;  /* 0x000000bc00bc7220 */ /* 0x040fe40000410000 */
[C---:B------:R-:W-:Y:S01]  /*d8a0*/  FMUL.FTZ R5, R0.reuse, R189 ;  /* 0x000000bd00057220 */ /* 0x040fe20000410000 */
[----:B------:R-:W-:Y:S01]  /*d8b0*/  F2FP.BF16.PACK_AB R7, R7, R180 ;  /* 0x000000b40707723e */ /* 0x000fe200000010ff */
[----:B------:R-:W2:Y:S01]  /*d8c0*/  @P3 MUFU.RCP R2, R174 ;  /* 0x000000ae00023308 */ /* 0x000ea20000001000 */
        /* <DEDUP_REMOVED lines=10> */
[----:B-1----:R-:W-:Y:S01]  /*d970*/  SHF.R.S32.HI R28, RZ, 0x1f, R85 ;  /* 0x0000001fff1c7819 */ /* 0x002fe20000011455 */
[C---:B------:R-:W-:Y:S01]  /*d980*/  FMUL.FTZ R100, R0.reuse, R100 ;  /* 0x0000006400647220 */ /* 0x040fe20000410000 */
[----:B------:R-:W-:Y:S01]  /*d990*/  F2FP.BF16.PACK_AB R23, R23, R84 ;  /* 0x000000541717723e */ /* 0x000fe200000010ff */
[----:B------:R-:W-:Y:S01]  /*d9a0*/  FMUL.FTZ R66, R0, R101 ;  /* 0x0000006500427220 */ /* 0x000fe20000410000 */
[-C--:B------:R-:W-:Y:S01]  /*d9b0*/  LEA.HI R26, R28, R85.reuse, RZ, 0x2 ;  /* 0x000000551c1a7211 */ /* 0x080fe200078f10ff */
[----:B------:R-:W-:Y:S01]  /*d9c0*/  FMUL.FTZ R112, R0, R112 ;  /* 0x0000007000707220 */ /* 0x000fe20000410000 */
[----:B------:R-:W-:Y:S01]  /*d9d0*/  LEA.HI R84, R28, R85, RZ, 0x5 ;  /* 0x000000551c547211 */ /* 0x000fe200078f28ff */
[----:B------:R-:W-:Y:S01]  /*d9e0*/  FMUL.FTZ R62, R0, R113 ;  /* 0x00000071003e7220 */ /* 0x000fe20000410000 */
[----:B------:R-:W-:Y:S01]  /*d9f0*/  F2FP.BF16.PACK_AB R20, R20, R96 ;  /* 0x000000601414723e */ /* 0x000fe200000010ff */
[----:B------:R-:W-:Y:S01]  /*da00*/  FMUL.FTZ R116, R0, R116 ;  /* 0x0000007400747220 */ /* 0x000fe20000410000 */
[----:B------:R-:W-:Y:S01]  /*da10*/  F2FP.BF16.PACK_AB R66, R66, R100 ;  /* 0x000000644242723e */ /* 0x000fe200000010ff */
        /* <DEDUP_REMOVED lines=22> */
[----:B------:R-:W-:Y:S01]  /*db80*/  MOV R0, 0x3f800000 ;  /* 0x3f80000000007802 */ /* 0x000fe20000000f00 */
[----:B----4-:R-:W-:Y:S01]  /*db90*/  FMUL.FTZ R182, R4, R182 ;  /* 0x000000b604b67220 */ /* 0x010fe20000410000 */
[----:B------:R-:W-:Y:S01]  /*dba0*/  F2FP.BF16.PACK_AB R34, R34, R192 ;  /* 0x000000c02222723e */ /* 0x000fe200000010ff */
[----:B------:R-:W-:Y:S01]  /*dbb0*/  FMUL.FTZ R6, R4, R183 ;  /* 0x000000b704067220 */ /* 0x000fe20000410000 */
        /* <DEDUP_REMOVED lines=96> */
[----:B-1----:R-:W-:Y:S01]  /*e1c0*/  FMUL.FTZ R179, R0, R179 ;  /* 0x000000b300b37220 */ /* 0x002fe20000410000 */
[----:B------:R-:W-:Y:S01]  /*e1d0*/  F2FP.BF16.PACK_AB R32, R32, R196 ;  /* 0x000000c42020723e */ /* 0x000fe200000010ff */
[----:B------:R-:W-:Y:S01]  /*e1e0*/  FMUL.FTZ R9, R0, R178 ;  /* 0x000000b200097220 */ /* 0x000fe20000410000 */
[----:B------:R-:W-:Y:S01]  /*e1f0*/  LEA.HI R4, R4, R2, RZ, 0x3 ;  /* 0x0000000204047211 */ /* 0x000fe200078f18ff */
[----:B------:R-:W-:-:S02]  /*e200*/  FMUL.FTZ R187, R0, R187 ;  /* 0x000000bb00bb7220 */ /* 0x000fc40000410000 */
        /* <DEDUP_REMOVED lines=9> */
[----:B------:R-:W-:Y:S01]  /*e2a0*/  SHF.L.U32 R2, R4, 0x6, RZ ;  /* 0x0000000604027819 */ /* 0x000fe200000006ff */
        /* <DEDUP_REMOVED lines=36> */
[----:B------:R-:W-:Y:S02]  /*e4f0*/  LOP3.LUT R0, R26, 0x3ffffffc, RZ, 0xc0, !PT ;  /* 0x3ffffffc1a007812 */ /* 0x000fe400078ec0ff */
[----:B------:R-:W-:Y:S02]  /*e500*/  SHF.R.S32.HI R26, RZ, 0x5, R84 ;  /* 0x00000005ff1a7819 */ /* 0x000fe40000011454 */
[----:B------:R-:W-:Y:S02]  /*e510*/  IADD3 R28, -R0, R85, RZ ;  /* 0x00000055001c7210 */ /* 0x000fe40007ffe1ff */
[----:B------:R-:W-:-:S02]  /*e520*/  LOP3.LUT R0, R2, 0x1c0, RZ, 0xc0, !PT ;  /* 0x000001c002007812 */ /* 0x000fc400078ec0ff */
[----:B------:R-:W-:Y:S02]  /*e530*/  LOP3.LUT R2, R4, 0x1, RZ, 0xc0, !PT ;  /* 0x0000000104027812 */ /* 0x000fe400078ec0ff */
[----:B------:R-:W-:Y:S02]  /*e540*/  LEA R28, R26, R28, 0x9 ;  /* 0x0000001c1a1c7211 */ /* 0x000fe400078e48ff */
[----:B------:R-:W-:Y:S02]  /*e550*/  LEA.HI R0, R0, R0, RZ, 0x1d ;  /* 0x0000000000007211 */ /* 0x000fe400078fe8ff */
[----:B------:R-:W-:Y:S02]  /*e560*/  ISETP.NE.U32.AND P1, PT, R2, 0x1, PT ;  /* 0x000000010200780c */ /* 0x000fe40003f25070 */
[----:B------:R-:W-:Y:S02]  /*e570*/  LEA R0, R28, R0, 0x1 ;  /* 0x000000001c007211 */ /* 0x000fe400078e08ff */
[----:B------:R-:W-:-:S02]  /*e580*/  F2FP.BF16.PACK_AB R31, R199, R31 ;  /* 0x0000001fc71f723e */ /* 0x000fc400000010ff */
[----:B------:R-:W-:Y:S02]  /*e590*/  SHF.L.U32 R0, R0, 0x1, RZ ;  /* 0x0000000100007819 */ /* 0x000fe400000006ff */
[----:B------:R-:W-:Y:S02]  /*e5a0*/  F2FP.BF16.PACK_AB R28, R165, R164 ;  /* 0x000000a4a51c723e */ /* 0x000fe400000010ff */
[C---:B------:R-:W-:Y:S01]  /*e5b0*/  IADD3 R2, R0.reuse, -0x10, RZ ;  /* 0xfffffff000027810 */ /* 0x040fe20007ffe0ff */
[----:B------:R1:W-:Y:S01]  /*e5c0*/  STS [R0+0x400], R6 ;  /* 0x0004000600007388 */ /* 0x0003e20000000800 */
[----:B------:R-:W-:Y:S02]  /*e5d0*/  F2FP.BF16.PACK_AB R69, R167, R69 ;  /* 0x00000045a745723e */ /* 0x000fe400000010ff */
[----:B------:R-:W-:Y:S01]  /*e5e0*/  @P1 IADD3 R2, R0, 0x10, RZ ;  /* 0x0000001000021810 */ /* 0x000fe20007ffe0ff */
[----:B------:R-:W-:Y:S01]  /*e5f0*/  STS [R0], R7 ;  /* 0x0000000700007388 */ /* 0x000fe20000000800 */
[----:B------:R-:W-:-:S02]  /*e600*/  R2P PR, R4, 0x6 ;  /* 0x0000000604007804 */ /* 0x000fc40000000000 */
[----:B------:R-:W-:Y:S01]  /*e610*/  MOV R4, 0x20 ;  /* 0x0000002000047802 */ /* 0x000fe20000000f00 */
[----:B------:R2:W-:Y:S03]  /*e620*/  STS [R2], R5 ;  /* 0x0000000502007388 */ /* 0x0005e60000000800 */
[----:B------:R-:W-:Y:S01]  /*e630*/  SEL R4, R4, 0xffffffe0, !P1 ;  /* 0xffffffe004047807 */ /* 0x000fe20004800000 */
[----:B------:R3:W-:Y:S04]  /*e640*/  STS [R2+0x400], R8 ;  /* 0x0004000802007388 */ /* 0x0007e80000000800 */
[----:B------:R-:W-:Y:S04]  /*e650*/  STS [R0+0x2000], R10 ;  /* 0x0020000a00007388 */ /* 0x000fe80000000800 */
[----:B------:R4:W-:Y:S04]  /*e660*/  STS [R0+0x2400], R9 ;  /* 0x0024000900007388 */ /* 0x0009e80000000800 */
[----:B------:R-:W-:Y:S01]  /*e670*/  STS [R2+0x2000], R11 ;  /* 0x0020000b02007388 */ /* 0x000fe20000000800 */
[----:B-1----:R-:W-:Y:S01]  /*e680*/  MOV R6, UR5 ;  /* 0x0000000500067c02 */ /* 0x002fe20008000f00 */
[----:B------:R-:W-:-:S02]  /*e690*/  ULDC.64 UR4, c[0x0][0x1e8] ;  /* 0x00007a0000047ab9 */ /* 0x000fc40000000a00 */
[----:B------:R1:W-:Y:S01]  /*e6a0*/  STS [R2+0x2400], R14 ;  /* 0x0024000e02007388 */ /* 0x0003e20000000800 */
[----:B------:R-:W-:Y:S01]  /*e6b0*/  SEL R6, R6, 0xffffffc0, !P2 ;  /* 0xffffffc006067807 */ /* 0x000fe20005000000 */
[----:B------:R-:W-:Y:S01]  /*e6c0*/  @UP0 UIMAD.WIDE.U32 UR18, UR8, UR4, URZ ;  /* 0x00000004081202a5 */ /* 0x000fe2000f8e003f */
[----:B--2---:R-:W-:-:S03]  /*e6d0*/  IADD3 R5, R0, R4, RZ ;  /* 0x0000000400057210 */ /* 0x004fc60007ffe0ff */
[----:B------:R-:W-:Y:S01]  /*e6e0*/  @UP0 UIMAD UR7, UR8, UR5, UR19 ;  /* 0x00000005080702a4 */ /* 0x000fe2000f8e0213 */
[----:B------:R-:W-:Y:S02]  /*e6f0*/  IADD3 R4, R4, R2, RZ ;  /* 0x0000000204047210 */ /* 0x000fe40007ffe0ff */
[-C--:B---3--:R-:W-:Y:S01]  /*e700*/  IADD3 R8, R0, R6.reuse, RZ ;  /* 0x0000000600087210 */ /* 0x088fe20007ffe0ff */
[----:B------:R2:W-:Y:S01]  /*e710*/  STS [R5], R13 ;  /* 0x0000000d05007388 */ /* 0x0005e20000000800 */
[----:B------:R-:W-:Y:S01]  /*e720*/  IADD3 R7, R5, R6, RZ ;  /* 0x0000000605077210 */ /* 0x000fe20007ffe0ff */
[----:B------:R-:W-:Y:S02]  /*e730*/  ULDC.64 UR4, c[0x0][0x1e0] ;  /* 0x0000780000047ab9 */ /* 0x000fe40000000a00 */
[----:B------:R3:W-:Y:S01]  /*e740*/  STS [R5+0x400], R12 ;  /* 0x0004000c05007388 */ /* 0x0007e20000000800 */
[----:B------:R-:W-:Y:S01]  /*e750*/  @!UP0 UIMAD UR12, UR12, UR4, URZ ;  /* 0x000000040c0c82a4 */ /* 0x000fe2000f8e023f */
[----:B----4-:R-:W-:-:S02]  /*e760*/  IADD3 R9, R6, R2, RZ ;  /* 0x0000000206097210 */ /* 0x010fc40007ffe0ff */
[----:B------:R-:W-:Y:S01]  /*e770*/  STS [R4], R16 ;  /* 0x0000001004007388 */ /* 0x000fe20000000800 */
[----:B------:R-:W-:Y:S01]  /*e780*/  IADD3 R6, R4, R6, RZ ;  /* 0x0000000604067210 */ /* 0x000fe20007ffe0ff */
[----:B------:R-:W-:Y:S02]  /*e790*/  @!UP0 UIMAD.WIDE.U32 UR22, UR6, UR4, URZ ;  /* 0x00000004061682a5 */ /* 0x000fe4000f8e003f */
[----:B------:R-:W-:Y:S01]  /*e7a0*/  STS [R4+0x400], R15 ;  /* 0x0004000f04007388 */ /* 0x000fe20000000800 */
[----:B------:R-:W-:Y:S02]  /*e7b0*/  ULDC.U8 UR4, c[0x0][0x329] ;  /* 0x0000ca4000047ab9 */ /* 0x000fe40000000000 */
[----:B------:R-:W-:Y:S01]  /*e7c0*/  UISETP.NE.AND UP1, UPT, UR4, URZ, UPT ;  /* 0x0000003f0400728c */ /* 0x000fe2000bf25270 */
[----:B------:R-:W-:Y:S01]  /*e7d0*/  STS [R5+0x2000], R17 ;  /* 0x0020001105007388 */ /* 0x000fe20000000800 */
[----:B------:R-:W-:Y:S01]  /*e7e0*/  @!UP0 UIMAD UR12, UR6, UR5, UR12 ;  /* 0x00000005060c82a4 */ /* 0x000fe2000f8e020c */
[----:B-1----:R-:W-:Y:S01]  /*e7f0*/  MOV R14, 0x7f800000 ;  /* 0x7f800000000e7802 */ /* 0x002fe20000000f00 */
[----:B------:R-:W-:Y:S01]  /*e800*/  @!UP0 UMOV UR18, UR22 ;  /* 0x0000001600128c82 */ /* 0x000fe20008000000 */
[----:B------:R-:W-:Y:S01]  /*e810*/  STS [R5+0x2400], R18 ;  /* 0x0024001205007388 */ /* 0x000fe20000000800 */
[----:B------:R-:W-:-:S02]  /*e820*/  ULDC.U8 UR5, c[0x0][0x328] ;  /* 0x0000ca0000057ab9 */ /* 0x000fc40000000000 */
[----:B------:R-:W-:Y:S01]  /*e830*/  UISETP.NE.AND UP2, UPT, UR5, URZ, UPT ;  /* 0x0000003f0500728c */ /* 0x000fe2000bf45270 */
[----:B------:R-:W-:Y:S01]  /*e840*/  STS [R4+0x2000], R25 ;  /* 0x0020001904007388 */ /* 0x000fe20000000800 */
[----:B------:R-:W-:Y:S01]  /*e850*/  @!UP0 UIADD3 UR7, UR23, UR12, URZ ;  /* 0x0000000c17078290 */ /* 0x000fe2000fffe03f */
[----:B--2---:R-:W-:Y:S01]  /*e860*/  MOV R13, 0x7f800000 ;  /* 0x7f800000000d7802 */ /* 0x004fe20000000f00 */
[----:B------:R-:W-:Y:S01]  /*e870*/  UISETP.NE.OR UP3, UPT, UR4, URZ, !UP2 ;  /* 0x0000003f0400728c */ /* 0x000fe2000d765670 */
[----:B------:R-:W-:Y:S01]  /*e880*/  STS [R4+0x2400], R24 ;  /* 0x0024001804007388 */ /* 0x000fe20000000800 */
[----:B------:R-:W-:Y:S01]  /*e890*/  @UP1 ULDC UR13, c[0x0][0x210] ;  /* 0x00008400000d1ab9 */ /* 0x000fe20000000800 */
[----:B---3--:R-:W-:Y:S01]  /*e8a0*/  MOV R12, 0x7f800000 ;  /* 0x7f800000000c7802 */ /* 0x008fe20000000f00 */
[----:B------:R-:W-:Y:S01]  /*e8b0*/  ULDC UR5, c[0x0][0x234] ;  /* 0x00008d0000057ab9 */ /* 0x000fe20000000800 */
[----:B------:R-:W-:Y:S01]  /*e8c0*/  STS [R8], R23 ;  /* 0x0000001708007388 */ /* 0x000fe20000000800 */
[----:B------:R-:W-:-:S02]  /*e8d0*/  @UP1 UIMAD UR13, UR13, UR9, URZ ;  /* 0x000000090d0d12a4 */ /* 0x000fc4000f8e023f */
[----:B------:R-:W-:Y:S01]  /*e8e0*/  @!UP1 USEL UR13, UR9, UR5, !UP2 ;  /* 0x00000005090d9287 */ /* 0x000fe2000d000000 */
[----:B------:R-:W-:Y:S01]  /*e8f0*/  STS [R8+0x400], R22 ;  /* 0x0004001608007388 */ /* 0x000fe20000000800 */
[----:B------:R-:W-:Y:S02]  /*e900*/  ULDC UR4, c[0x0][0x1c0] ;  /* 0x0000700000047ab9 */ /* 0x000fe40000000800 */
[----:B------:R-:W-:Y:S01]  /*e910*/  @UP1 UMOV UR14, 0x1 ;  /* 0x00000001000e1882 */ /* 0x000fe20000000000 */
[----:B------:R-:W-:Y:S01]  /*e920*/  STS [R9], R20 ;  /* 0x0000001409007388 */ /* 0x000fe20000000800 */
[----:B------:R-:W-:Y:S02]  /*e930*/  @!UP1 UIMAD UR14, UR13, UR4, URZ ;  /* 0x000000040d0e92a4 */ /* 0x000fe4000f8e023f */
[----:B------:R-:W-:Y:S01]  /*e940*/  @!UP3 UIMAD UR20, UR6, UR9, URZ ;  /* 0x000000090614b2a4 */ /* 0x000fe2000f8e023f */
[----:B------:R-:W-:Y:S01]  /*e950*/  STS [R9+0x400], R19 ;  /* 0x0004001309007388 */ /* 0x000fe20000000800 */
[----:B------:R-:W-:-:S02]  /*e960*/  @UP1 ULDC UR19, c[0x0][0x210] ;  /* 0x0000840000131ab9 */ /* 0x000fc40000000800 */
[----:B------:R-:W-:Y:S01]  /*e970*/  UIMAD UR4, UR6, UR14, URZ ;  /* 0x0000000e060472a4 */ /* 0x000fe2000f8e023f */
[----:B------:R-:W-:Y:S01]  /*e980*/  STS [R8+0x2000], R21 ;  /* 0x0020001508007388 */ /* 0x000fe20000000800 */
[----:B------:R-:W-:Y:S02]  /*e990*/  @!UP1 UMOV UR19, 0x1 ;  /* 0x0000000100139882 */ /* 0x000fe40000000000 */
[----:B------:R-:W-:Y:S01]  /*e9a0*/  @!UP3 USEL UR20, UR20, UR8, !UP0 ;  /* 0x000000081414b287 */ /* 0x000fe2000c000000 */
[----:B------:R-:W-:Y:S01]  /*e9b0*/  STS [R8+0x2400], R27 ;  /* 0x0024001b08007388 */ /* 0x000fe20000000800 */
[----:B------:R-:W-:Y:S02]  /*e9c0*/  UIMAD UR10, UR10, UR19, URZ ;  /* 0x000000130a0a72a4 */ /* 0x000fe4000f8e023f */
[----:B------:R-:W-:Y:S01]  /*e9d0*/  USEL UR4, UR4, URZ, UP3 ;  /* 0x0000003f04047287 */ /* 0x000fe20009800000 */
[----:B------:R-:W-:Y:S01]  /*e9e0*/  STS [R9+0x2000], R68 ;  /* 0x0020004409007388 */ /* 0x000fe20000000800 */
[----:B------:R-:W-:-:S02]  /*e9f0*/  USHF.L.U32 UR10, UR10, 0x7, URZ ;  /* 0x000000070a0a7899 */ /* 0x000fc4000800063f */
[----:B------:R-:W-:Y:S01]  /*ea00*/  UIMAD UR13, UR11, UR13, UR4 ;  /* 0x0000000d0b0d72a4 */ /* 0x000fe2000f8e0204 */
[----:B------:R-:W-:Y:S01]  /*ea10*/  STS [R9+0x2400], R67 ;  /* 0x0024004309007388 */ /* 0x000fe20000000800 */
[----:B------:R-:W-:Y:S02]  /*ea20*/  @!UP3 UMOV UR24, UR20 ;  /* 0x000000140018bc82 */ /* 0x000fe40008000000 */
[----:B------:R-:W-:Y:S01]  /*ea30*/  USHF.R.S32.HI UR4, URZ, 0x1f, UR10 ;  /* 0x0000001f3f047899 */ /* 0x000fe2000801140a */
[----:B------:R-:W-:Y:S01]  /*ea40*/  STS [R7], R66 ;  /* 0x0000004207007388 */ /* 0x000fe20000000800 */
[----:B------:R-:W-:Y:S02]  /*ea50*/  @!UP3 USHF.R.S32.HI UR25, URZ, 0x1f, UR20 ;  /* 0x0000001f3f19b899 */ /* 0x000fe40008011414 */
[----:B------:R-:W-:Y:S01]  /*ea60*/  USHF.R.S32.HI UR5, URZ, 0x1f, UR13 ;  /* 0x0000001f3f057899 */ /* 0x000fe2000801140d */
[----:B------:R-:W-:Y:S01]  /*ea70*/  STS [R7+0x400], R65 ;  /* 0x0004004107007388 */ /* 0x000fe20000000800 */
[----:B------:R-:W-:-:S03]  /*ea80*/  UIADD3 UR10, UP2, UP1, UR10, UR24, UR13 ;  /* 0x000000180a0a7290 */ /* 0x000fc6000f95e00d */
[----:B------:R-:W-:Y:S01]  /*ea90*/  STS [R6], R62 ;  /* 0x0000003e06007388 */ /* 0x000fe20000000800 */
[----:B------:R-:W-:-:S03]  /*eaa0*/  UIADD3.X UR4, UR4, UR25, UR5, UP2, UP1 ;  /* 0x0000001904047290 */ /* 0x000fc600097e2405 */
        /* <DEDUP_REMOVED lines=17> */
[----:B-1----:R-:W-:-:S03]  /*ebc0*/  LOP3.LUT R0, R84, 0xffffffe0, RZ, 0xc0, !PT ;  /* 0xffffffe054007812 */ /* 0x002fc600078ec0ff */
[----:B------:R-:W-:Y:S01]  /*ebd0*/  STS [R5+0x6000], R48 ;  /* 0x0060003005007388 */ /* 0x000fe20000000800 */
[----:B------:R-:W-:-:S03]  /*ebe0*/  IADD3 R0, -R0, R85, RZ ;  /* 0x0000005500007210 */ /* 0x000fc60007ffe1ff */
[----:B------:R1:W-:Y:S01]  /*ebf0*/  STS [R5+0x6400], R47 ;  /* 0x0064002f05007388 */ /* 0x0003e20000000800 */
[----:B------:R-:W-:Y:S01]  /*ec00*/  LOP3.LUT P1, RZ, R0, 0x3, RZ, 0xc0, !PT ;  /* 0x0000000300ff7812 */ /* 0x000fe2000782c0ff */
[----:B--2---:R-:W2:Y:S02]  /*ec10*/  @P3 MUFU.LG2 R2, R174 ;  /* 0x000000ae00023308 */ /* 0x004ea40000000c00 */
[----:B------:R-:W-:Y:S04]  /*ec20*/  STS [R4+0x6000], R44 ;  /* 0x0060002c04007388 */ /* 0x000fe80000000800 */
[----:B------:R3:W-:Y:S02]  /*ec30*/  STS [R4+0x6400], R43 ;  /* 0x0064002b04007388 */ /* 0x0007e40000000800 */
[----:B------:R-:W4:Y:S02]  /*ec40*/  @P0 MUFU.LG2 R0, R173 ;  /* 0x000000ad00000308 */ /* 0x000f240000000c00 */
[----:B------:R-:W-:Y:S04]  /*ec50*/  STS [R8+0x4000], R42 ;  /* 0x0040002a08007388 */ /* 0x000fe80000000800 */
[----:B------:R-:W-:Y:S01]  /*ec60*/  STS [R8+0x4400], R41 ;  /* 0x0044002908007388 */ /* 0x000fe20000000800 */
[----:B--2---:R-:W-:-:S03]  /*ec70*/  @P3 FMUL.FTZ R2, R2, 0.69314718246459960938 ;  /* 0x3f31721802023820 */ /* 0x004fc60000410000 */
[----:B------:R-:W-:Y:S04]  /*ec80*/  STS [R9+0x4000], R38 ;  /* 0x0040002609007388 */ /* 0x000fe80000000800 */
[----:B------:R-:W-:Y:S01]  /*ec90*/  STS [R9+0x4400], R37 ;  /* 0x0044002509007388 */ /* 0x000fe20000000800 */
[----:B-1----:R-:W1:Y:S01]  /*eca0*/  @P5 MUFU.LG2 R5, R169 ;  /* 0x000000a900055308 */ /* 0x002e620000000c00 */
[----:B----4-:R-:W-:Y:S02]  /*ecb0*/  @P0 FMUL.FTZ R0, R0, 0.69314718246459960938 ;  /* 0x3f31721800000820 */ /* 0x010fe40000410000 */
[----:B------:R-:W-:Y:S02]  /*ecc0*/  STS [R8+0x6000], R40 ;  /* 0x0060002808007388 */ /* 0x000fe40000000800 */
[----:B------:R-:W-:-:S02]  /*ecd0*/  @P0 FFMA.FTZ R12, R3, c[0x0][0x238], R0 ;  /* 0x00008e00030c0a23 */ /* 0x000fc40000010000 */
[----:B------:R-:W-:Y:S01]  /*ece0*/  STS [R8+0x6400], R39 ;  /* 0x0064002708007388 */ /* 0x000fe20000000800 */
[----:B---3--:R-:W2:Y:S03]  /*ecf0*/  @P4 MUFU.LG2 R4, R168 ;  /* 0x000000a800044308 */ /* 0x008ea60000000c00 */
[----:B------:R-:W-:Y:S04]  /*ed00*/  STS [R9+0x6000], R36 ;  /* 0x0060002409007388 */ /* 0x000fe80000000800 */
[----:B------:R3:W-:Y:S01]  /*ed10*/  STS [R9+0x6400], R35 ;  /* 0x0064002309007388 */ /* 0x0007e20000000800 */
[----:B-1----:R-:W-:-:S03]  /*ed20*/  @P5 FMUL.FTZ R5, R5, 0.69314718246459960938 ;  /* 0x3f31721805055820 */ /* 0x002fc60000410000 */
[----:B------:R1:W-:Y:S01]  /*ed30*/  STS [R7+0x4000], R34 ;  /* 0x0040002207007388 */ /* 0x0003e20000000800 */
[----:B------:R-:W-:-:S03]  /*ed40*/  @P5 FFMA.FTZ R13, R172, c[0x0][0x238], R5 ;  /* 0x00008e00ac0d5a23 */ /* 0x000fc60000010005 */
[----:B------:R1:W-:Y:S01]  /*ed50*/  STS [R7+0x4400], R33 ;  /* 0x0044002107007388 */ /* 0x0003e20000000800 */
[----:B--2---:R-:W-:-:S03]  /*ed60*/  @P4 FMUL.FTZ R4, R4, 0.69314718246459960938 ;  /* 0x3f31721804044820 */ /* 0x004fc60000410000 */
[----:B------:R1:W-:Y:S01]  /*ed70*/  STS [R6+0x4000], R30 ;  /* 0x0040001e06007388 */ /* 0x0003e20000000800 */
[----:B------:R-:W-:-:S03]  /*ed80*/  @P4 FFMA.FTZ R14, R170, c[0x0][0x238], R4 ;  /* 0x00008e00aa0e4a23 */ /* 0x000fc60000010004 */
[----:B------:R1:W-:Y:S04]  /*ed90*/  STS [R6+0x4400], R29 ;  /* 0x0044001d06007388 */ /* 0x0003e80000000800 */
[----:B------:R1:W-:Y:S04]  /*eda0*/  STS [R7+0x6000], R32 ;  /* 0x0060002007007388 */ /* 0x0003e80000000800 */
[----:B------:R1:W-:Y:S01]  /*edb0*/  STS [R7+0x6400], R31 ;  /* 0x0064001f07007388 */ /* 0x0003e20000000800 */
[----:B---3--:R-:W-:Y:S01]  /*edc0*/  MOV R9, 0x7f800000 ;  /* 0x7f80000000097802 */ /* 0x008fe20000000f00 */
[----:B------:R-:W-:-:S02]  /*edd0*/  @P3 FFMA.FTZ R9, R171, c[0x0][0x238], R2 ;  /* 0x00008e00ab093a23 */ /* 0x000fc40000010002 */
[----:B------:R1:W-:Y:S04]  /*ede0*/  STS [R6+0x6000], R28 ;  /* 0x0060001c06007388 */ /* 0x0003e80000000800 */
[----:B------:R1:W-:Y:S04]  /*edf0*/  STS [R6+0x6400], R69 ;  /* 0x0064004506007388 */ /* 0x0003e80000000800 */
[----:B------:R-:W-:Y:S06]  /*ee00*/  BAR.SYNC.DEFER_BLOCKING 0x0 ;  /* 0x0000000000007b1d */ /* 0x000fec0000010000 */
[----:B-----5:R1:W2:Y:S04]  /*ee10*/  LDS.128 R20, [R239] ;  /* 0x00000000ef147984 */ /* 0x0202a80000000c00 */
[----:B------:R1:W3:Y:S04]  /*ee20*/  LDS.128 R32, [R239+0x800] ;  /* 0x00080000ef207984 */ /* 0x0002e80000000c00 */
[----:B------:R1:W4:Y:S04]  /*ee30*/  LDS.128 R40, [R239+0x1000] ;  /* 0x00100000ef287984 */ /* 0x0003280000000c00 */
        /* <DEDUP_REMOVED lines=14> */
[----:B--234-:R-:W2:Y:S01]  /*ef20*/  LDL.LU R175, [R1+0x4c] ;  /* 0x00004c0001af7983 */ /* 0x01cea20000300800 */
[----:B------:R-:W-:-:S04]  /*ef30*/  SHF.R.S32.HI R0, RZ, 0x1f, R26 ;  /* 0x0000001fff007819 */ /* 0x000fc8000001141a */
[----:B------:R-:W-:-:S04]  /*ef40*/  LEA.HI R0, R0, R26, RZ, 0x2 ;  /* 0x0000001a00007211 */ /* 0x000fc800078f10ff */
[----:B------:R-:W-:-:S05]  /*ef50*/  LOP3.LUT R0, R0, 0xffffffc, RZ, 0xc0, !PT ;  /* 0x0ffffffc00007812 */ /* 0x000fca00078ec0ff */
[----:B------:R-:W-:-:S04]  /*ef60*/  IMAD.IADD R0, R26, 0x1, -R0 ;  /* 0x000000011a007824 */ /* 0x000fc800078e0a00 */
[----:B--2---:R-:W-:-:S05]  /*ef70*/  IMAD R0, R0, 0x10, R175 ;  /* 0x0000001000007824 */ /* 0x004fca00078e02af */
        /* <DEDUP_REMOVED lines=10> */
[----:B-1----:R-:W-:Y:S01]  /*f020*/  @!P6 LEA.HI.X.SX32 R6, R3, UR4, 0x1, P0 ;  /* 0x000000040306ec11 */ /* 0x002fe200080f0eff */
        /* <DEDUP_REMOVED lines=20> */
.L_x_301:
[----:B--234-:R-:W-:Y:S05]  /*f170*/  BSYNC B0 ;  /* 0x0000000000007941 */ /* 0x01cfea0003800000 */
.L_x_300:
[----:B-1----:R-:W2:Y:S04]  /*f180*/  LDL.64 R14, [R1+0x18] ;  /* 0x00001800010e7983 */ /* 0x002ea80000100a00 */
[----:B------:R1:W5:Y:S04]  /*f190*/  LDL.64 R24, [R1+0x20] ;  /* 0x0000200001187983 */ /* 0x0003680000100a00 */
[----:B------:R1:W5:Y:S04]  /*f1a0*/  LDL R12, [R1+0x28] ;  /* 0x00002800010c7983 */ /* 0x0003680000100800 */
[----:B------:R-:W3:Y:S04]  /*f1b0*/  S2R R4, SR_TID.X ;  /* 0x0000000000047919 */ /* 0x000ee80000002100 */
[----:B------:R-:W4:Y:S01]  /*f1c0*/  S2R R10, SR_CTAID.Z ;  /* 0x00000000000a7919 */ /* 0x000f220000002700 */
[----:B------:R-:W-:-:S02]  /*f1d0*/  USHF.R.S32.HI UR6, URZ, 0x1f, UR11 ;  /* 0x0000001f3f067899 */ /* 0x000fc4000801140b */
[----:B------:R-:W-:Y:S02]  /*f1e0*/  ULDC.64 UR4, c[0x0][0x1f0] ;  /* 0x00007c0000047ab9 */ /* 0x000fe40000000a00 */
[----:B------:R-:W-:Y:S01]  /*f1f0*/  UIMAD UR4, UR6, UR4, URZ ;  /* 0x00000004060472a4 */ /* 0x000fe2000f8e023f */
[----:B---3--:R-:W-:-:S04]  /*f200*/  SHF.R.S32.HI R0, RZ, 0x1f, R4 ;  /* 0x0000001fff007819 */ /* 0x008fc80000011404 */
[----:B------:R-:W-:-:S04]  /*f210*/  LEA.HI R0, R0, R4, RZ, 0x3 ;  /* 0x0000000400007211 */ /* 0x000fc800078f18ff */
[----:B------:R-:W-:Y:S01]  /*f220*/  SHF.R.S32.HI R7, RZ, 0x3, R0 ;  /* 0x00000003ff077819 */ /* 0x000fe20000011400 */
[----:B------:R-:W-:Y:S01]  /*f230*/  UIMAD UR4, UR11, UR5, UR4 ;  /* 0x000000050b0472a4 */ /* 0x000fe2000f8e0204 */
[----:B------:R-:W-:Y:S01]  /*f240*/  BSSY B0, `(.L_x_302) ;  /* 0x0000013000007945 */ /* 0x000fe20003800000 */
[----:B--2---:R-:W-:Y:S02]  /*f250*/  SHF.R.S32.HI R3, RZ, 0x1f, R14 ;  /* 0x0000001fff037819 */ /* 0x004fe4000001140e */
[----:B------:R-:W-:-:S04]  /*f260*/  IADD3 R2, P0, R14, UR18, RZ ;  /* 0x000000120e027c10 */ /* 0x000fc8000ff1e0ff */
[----:B------:R-:W-:Y:S02]  /*f270*/  IADD3.X R3, R3, UR7, RZ, P0, !PT ;  /* 0x0000000703037c10 */ /* 0x000fe400087fe4ff */
[----:B------:R-:W-:-:S03]  /*f280*/  ISETP.GE.AND P0, PT, R7, UR15, PT ;  /* 0x0000000f07007c0c */ /* 0x000fc6000bf06270 */
[----:B----4-:R-:W-:-:S05]  /*f290*/  IMAD.WIDE.U32 R10, R10, c[0x0][0x1f0], R2 ;  /* 0x00007c000a0a7a25 */ /* 0x010fca00078e0002 */
[----:B------:R-:W-:-:S05]  /*f2a0*/  IADD3 R9, R11, UR4, RZ ;  /* 0x000000040b097c10 */ /* 0x000fca000fffe0ff */
[----:B------:R-:W-:Y:S05]  /*f2b0*/  @P0 BRA `(.L_x_303) ;  /* 0x000000b000000947 */ /* 0x000fea0003800000 */
[----:B-1---5:R-:W-:Y:S01]  /*f2c0*/  IMAD R0, R25, c[0x0][0x1e8], RZ ;  /* 0x00007a0019007a24 */ /* 0x022fe200078e02ff */
        /* <DEDUP_REMOVED lines=9> */
[----:B------:R1:W-:Y:S02]  /*f360*/  @!P1 STG.E.128 [R2.64+0x80], R16 ;  /* 0x0000801002009986 */ /* 0x0003e4000c101d10 */
.L_x_303:
[----:B-1----:R-:W-:Y:S05]  /*f370*/  BSYNC B0 ;  /* 0x0000000000007941 */ /* 0x002fea0003800000 */
.L_x_302:
[----:B------:R-:W-:Y:S01]  /*f380*/  IADD3 R0, R7, 0x10, RZ ;  /* 0x0000001007007810 */ /* 0x000fe20007ffe0ff */
[----:B------:R-:W-:Y:S03]  /*f390*/  BSSY B0, `(.L_x_304) ;  /* 0x0000011000007945 */ /* 0x000fe60003800000 */
[----:B------:R-:W-:-:S13]  /*f3a0*/  ISETP.GE.AND P0, PT, R0, UR15, PT ;  /* 0x0000000f00007c0c */ /* 0x000fda000bf06270 */
[----:B------:R-:W-:Y:S05]  /*f3b0*/  @P0 BRA `(.L_x_305) ;  /* 0x000000e000000947 */ /* 0x000fea0003800000 */
[----:B-----5:R-:W-:Y:S01]  /*f3c0*/  IADD3 R6, P0, R24, 0x10, RZ ;  /* 0x0000001018067810 */ /* 0x020fe20007f1e0ff */
[----:B------:R-:W-:Y:S01]  /*f3d0*/  IMAD.MOV.U32 R2, RZ, RZ, R10 ;  /* 0x000000ffff027224 */ /* 0x000fe200078e000a */
        /* <DEDUP_REMOVED lines=12> */
.L_x_305:
[----:B------:R-:W-:Y:S05]  /*f4a0*/  BSYNC B0 ;  /* 0x0000000000007941 */ /* 0x000fea0003800000 */
.L_x_304:
[----:B------:R-:W-:Y:S01]  /*f4b0*/  IADD3 R0, R7, 0x20, RZ ;  /* 0x0000002007007810 */ /* 0x000fe20007ffe0ff */
[----:B------:R-:W-:Y:S03]  /*f4c0*/  BSSY B0, `(.L_x_306) ;  /* 0x0000011000007945 */ /* 0x000fe60003800000 */
[----:B------:R-:W-:-:S13]  /*f4d0*/  ISETP.GE.AND P0, PT, R0, UR15, PT ;  /* 0x0000000f00007c0c */ /* 0x000fda000bf06270 */
[----:B------:R-:W-:Y:S05]  /*f4e0*/  @P0 BRA `(.L_x_307) ;  /* 0x000000e000000947 */ /* 0x000fea0003800000 */
[----:B-----5:R-:W-:Y:S01]  /*f4f0*/  IADD3 R6, P0, R24, 0x20, RZ ;  /* 0x0000002018067810 */ /* 0x020fe20007f1e0ff */
        /* <DEDUP_REMOVED lines=13> */
.L_x_307:
[----:B------:R-:W-:Y:S05]  /*f5d0*/  BSYNC B0 ;  /* 0x0000000000007941 */ /* 0x000fea0003800000 */
.L_x_306:
        /* <DEDUP_REMOVED lines=18> */
.L_x_309:
[----:B------:R-:W-:Y:S05]  /*f700*/  BSYNC B0 ;  /* 0x0000000000007941 */ /* 0x000fea0003800000 */
.L_x_308:
        /* <DEDUP_REMOVED lines=18> */
.L_x_311:
[----:B------:R-:W-:Y:S05]  /*f830*/  BSYNC B0 ;  /* 0x0000000000007941 */ /* 0x000fea0003800000 */
.L_x_310:
        /* <DEDUP_REMOVED lines=18> */
.L_x_313:
[----:B------:R-:W-:Y:S05]  /*f960*/  BSYNC B0 ;  /* 0x0000000000007941 */ /* 0x000fea0003800000 */
.L_x_312:
        /* <DEDUP_REMOVED lines=18> */
.L_x_315:
[----:B------:R-:W-:Y:S05]  /*fa90*/  BSYNC B0 ;  /* 0x0000000000007941 */ /* 0x000fea0003800000 */
.L_x_314:
[----:B------:R-:W-:-:S04]  /*faa0*/  IADD3 R0, R7, 0x70, RZ ;  /* 0x0000007007007810 */ /* 0x000fc80007ffe0ff */
[----:B------:R-:W-:-:S13]  /*fab0*/  ISETP.GE.AND P0, PT, R0, UR15, PT ;  /* 0x0000000f00007c0c */ /* 0x000fda000bf06270 */
[----:B------:R-:W-:Y:S05]  /*fac0*/  @P0 EXIT ;  /* 0x000000000000094d */ /* 0x000fea0003800000 */
[----:B-----5:R-:W-:Y:S01]  /*fad0*/  IADD3 R6, P0, R24, 0x70, RZ ;  /* 0x0000007018067810 */ /* 0x020fe20007f1e0ff */
[----:B-1----:R-:W-:Y:S01]  /*fae0*/  IMAD.MOV.U32 R2, RZ, RZ, R10 ;  /* 0x000000ffff027224 */ /* 0x002fe200078e000a */
        /* <DEDUP_REMOVED lines=14> */
.L_x_258:
[----:B------:R-:W-:Y:S01]  /*fbd0*/  UISETP.NE.AND UP4, UPT, UR8, -0x1, UPT ;  /* 0xffffffff0800788c */ /* 0x000fe2000bf85270 */
[----:B-1----:R-:W-:Y:S01]  /*fbe0*/  SHF.R.S32.HI R8, RZ, 0x1f, R198 ;  /* 0x0000001fff087819 */ /* 0x002fe200000114c6 */
        /* <DEDUP_REMOVED lines=20> */
[----:B------:R-:W-:Y:S01]  /*fd30*/  @!UP4 UIMAD.WIDE.U32 UR22, UR12, UR4, URZ ;  /* 0x000000040c16c2a5 */ /* 0x000fe2000f8e003f */
[----:B------:R-:W-:Y:S01]  /*fd40*/  IADD3 R23, R14, 0x40, RZ ;  /* 0x000000400e177810 */ /* 0x000fe20007ffe0ff */
        /* <DEDUP_REMOVED lines=50> */
.L_x_317:
[----:B------:R-:W-:Y:S05]  /*10070*/  BSYNC B0 ;  /* 0x0000000000007941 */ /* 0x000fea0003800000 */
.L_x_316:
        /* <DEDUP_REMOVED lines=18> */
.L_x_319:
[----:B------:R-:W-:Y:S05]  /*101a0*/  BSYNC B0 ;  /* 0x0000000000007941 */ /* 0x000fea0003800000 */
.L_x_318:
        /* <DEDUP_REMOVED lines=18> */
.L_x_321:
[----:B------:R-:W-:Y:S05]  /*102d0*/  BSYNC B0 ;  /* 0x0000000000007941 */ /* 0x000fea0003800000 */
.L_x_320:
        /* <DEDUP_REMOVED lines=18> */
.L_x_323:
[----:B------:R-:W-:Y:S05]  /*10400*/  BSYNC B0 ;  /* 0x0000000000007941 */ /* 0x000fea0003800000 */
.L_x_322:
        /* <DEDUP_REMOVED lines=18> */
.L_x_325:
[----:B------:R-:W-:Y:S05]  /*10530*/  BSYNC B0 ;  /* 0x0000000000007941 */ /* 0x000fea0003800000 */
.L_x_324:
        /* <DEDUP_REMOVED lines=18> */
.L_x_327:
[----:B------:R-:W-:Y:S05]  /*10660*/  BSYNC B0 ;  /* 0x0000000000007941 */ /* 0x000fea0003800000 */
.L_x_326:
        /* <DEDUP_REMOVED lines=18> */
.L_x_329:
[----:B------:R-:W-:Y:S05]  /*10790*/  BSYNC B0 ;  /* 0x0000000000007941 */ /* 0x000fea0003800000 */
.L_x_328:
        /* <DEDUP_REMOVED lines=18> */
.L_x_331:
[----:B------:R-:W-:Y:S05]  /*108c0*/  BSYNC B0 ;  /* 0x0000000000007941 */ /* 0x000fea0003800000 */
.L_x_330:
        /* <DEDUP_REMOVED lines=67> */
.L_x_332:
        /* <DEDUP_REMOVED lines=16> */
.L_x_2378:


//--------------------- .text._ZN5flash16flash_fwd_kernelI23Flash_fwd_kernel_traitsILi128ELi128ELi64ELi4ELb0ELb0EN7cutlass10bfloat16_tE19Flash_kernel_traitsILi128ELi128ELi64ELi4ES3_EELb0ELb0ELb0ELb1ELb0ELb0ELb1ELb0EEEvNS_16Flash_fwd_paramsE --------------------------
	.section	.text._ZN5flash16flash_fwd_kernelI23Flash_fwd_kernel_traitsILi128ELi128ELi64ELi4ELb0ELb0EN7cutlass10bfloat16_tE19Flash_kernel_traitsILi128ELi128ELi64ELi4ES3_EELb0ELb0ELb0ELb1ELb0ELb0ELb1ELb0EEEvNS_16Flash_fwd_paramsE,"ax",@progbits
	.sectioninfo	@"SHI_REGISTERS=255"
	.align	128
        .global         _ZN5flash16flash_fwd_kernelI23Flash_fwd_kernel_traitsILi128ELi128ELi64ELi4ELb0ELb0EN7cutlass10bfloat16_tE19Flash_kernel_traitsILi128ELi128ELi64ELi4ES3_EELb0ELb0ELb0ELb1ELb0ELb0ELb1ELb0EEEvNS_16Flash_fwd_paramsE
        .type           _ZN5flash16flash_fwd_kernelI23Flash_fwd_kernel_traitsILi128ELi128ELi64ELi4ELb0ELb0EN7cutlass10bfloat16_tE19Flash_kernel_traitsILi128ELi128ELi64ELi4ES3_EELb0ELb0ELb0ELb1ELb0ELb0ELb1ELb0EEEvNS_16Flash_fwd_paramsE,@function
        .size           _ZN5flash16flash_fwd_kernelI23Flash_fwd_kernel_traitsILi128ELi128ELi64ELi4ELb0ELb0EN7cutlass10bfloat16_tE19Flash_kernel_traitsILi128ELi128ELi64ELi4ES3_EELb0ELb0ELb0ELb1ELb0ELb0ELb1ELb0EEEvNS_16Flash_fwd_paramsE,(.L_x_2379 - _ZN5flash16flash_fwd_kernelI23Flash_fwd_kernel_traitsILi128ELi128ELi64ELi4ELb0ELb0EN7cutlass10bfloat16_tE19Flash_kernel_traitsILi128ELi128ELi64ELi4ES3_EELb0ELb0ELb0ELb1ELb0ELb0ELb1ELb0EEEvNS_16Flash_fwd_paramsE)
        .other          _ZN5flash16flash_fwd_kernelI23Flash_fwd_kernel_traitsILi128ELi128ELi64ELi4ELb0ELb0EN7cutlass10bfloat16_tE19Flash_kernel_traitsILi128ELi128ELi64ELi4ES3_EELb0ELb0ELb0ELb1ELb0ELb0ELb1ELb0EEEvNS_16Flash_fwd_paramsE,@"STO_CUDA_ENTRY STV_DEFAULT"
_ZN5flash16flash_fwd_kernelI23Flash_fwd_kernel_traitsILi128ELi128ELi64ELi4ELb0ELb0EN7cutlass10bfloat16_tE19Flash_kernel_traitsILi128ELi128ELi64ELi4ES3_EELb0ELb0ELb0ELb1ELb0ELb0ELb1ELb0EEEvNS_16Flash_fwd_paramsE:
.text._ZN5flash16flash_fwd_kernelI23Flash_fwd_kernel_traitsILi128ELi128ELi64ELi4ELb0ELb0EN7cutlass10bfloat16_tE19Flash_kernel_traitsILi128ELi128ELi64ELi4ES3_EELb0ELb0ELb0ELb1ELb0ELb0ELb1ELb0EEEvNS_16Flash_fwd_paramsE:
        /* <DEDUP_REMOVED lines=56> */
.L_x_333:
[----:B------:R-:W-:Y:S02]  /*0380*/  ULDC UR6, c[0x0][0x218] ;  /* 0x0000860000067ab9 */ /* 0x000fe40000000800 */
.L_x_334:
        /* <DEDUP_REMOVED lines=57> */
.L_x_336:
        /* <DEDUP_REMOVED lines=46> */
.L_x_337:
        /* <DEDUP_REMOVED lines=55> */
[----:B------:R-:W-:Y:S01]  /*0d70*/  IMAD R5, R8, c[0x0][0x1bc], R0 ;  /* 0x00006f0008057a24 */ /* 0x000fe200078e0200 */
        /* <DEDUP_REMOVED lines=40> */
.L_x_339:
[----:B------:R-:W-:Y:S05]  /*1000*/  BSYNC B0 ;  /* 0x0000000000007941 */ /* 0x000fea0003800000 */
.L_x_338:
        /* <DEDUP_REMOVED lines=29> */
.L_x_341:
[----:B------:R-:W-:Y:S05]  /*11e0*/  BSYNC B0 ;  /* 0x0000000000007941 */ /* 0x000fea0003800000 */
.L_x_340:
        /* <DEDUP_REMOVED lines=29> */
.L_x_343:
[----:B------:R-:W-:Y:S05]  /*13c0*/  BSYNC B0 ;  /* 0x0000000000007941 */ /* 0x000fea0003800000 */
.L_x_342:
        /* <DEDUP_REMOVED lines=29> */
.L_x_345:
[----:B------:R-:W-:Y:S05]  /*15a0*/  BSYNC B0 ;  /* 0x0000000000007941 */ /* 0x000fea0003800000 */
.L_x_344:
        /* <DEDUP_REMOVED lines=29> */
.L_x_347:
[----:B------:R-:W-:Y:S05]  /*1780*/  BSYNC B0 ;  /* 0x0000000000007941 */ /* 0x000fea0003800000 */
.L_x_346:
        /* <DEDUP_REMOVED lines=29> */
.L_x_349:
[----:B------:R-:W-:Y:S05]  /*1960*/  BSYNC B0 ;  /* 0x0000000000007941 */ /* 0x000fea0003800000 */
.L_x_348:
        /* <DEDUP_REMOVED lines=29> */
.L_x_351:
[----:B------:R-:W-:Y:S05]  /*1b40*/  BSYNC B0 ;  /* 0x0000000000007941 */ /* 0x000fea0003800000 */
.L_x_350:
        /* <DEDUP_REMOVED lines=36> */
.L_x_353:
[----:B------:R-:W-:Y:S05]  /*1d90*/  BSYNC B0 ;  /* 0x0000000000007941 */ /* 0x000fea0003800000 */
.L_x_352:
[----:B------:R-:W-:Y:S01]  /*1da0*/  ULEA.HI.SX32 UR20, UR21, 0xffffffff, 0x1a ;  /* 0xffffffff15147891 */ /* 0x000fe2000f8fd23f */
[----:B--2---:R-:W-:Y:S01]  /*1db0*/  IMAD.MOV.U32 R2, RZ, RZ, R30 ;  /* 0x000000ffff027224 */ /* 0x004fe200078e001e */
[----:B------:R-:W-:Y:S01]  /*1dc0*/  MOV R2, R28 ;  /* 0x0000001c00027202 */ /* 0x000fe20000000f00 */
[----:B------:R-:W-:Y:S01]  /*1dd0*/  IMAD.MOV.U32 R3, RZ, RZ, R31 ;  /* 0x000000ffff037224 */ /* 0x000fe200078e001f */
[----:B------:R-:W-:Y:S01]  /*1de0*/  UIMAD UR18, UR20, -0x40, UR10 ;  /* 0xffffffc0141278a4 */ /* 0x000fe2000f8e020a */
[----:B------:R-:W-:Y:S01]  /*1df0*/  MOV R252, UR23 ;  /* 0x0000001700fc7c02 */ /* 0x000fe20008000f00 */
[----:B------:R-:W-:Y:S01]  /*1e00*/  USHF.R.S32.HI UR25, URZ, 0x1f, UR20 ;  /* 0x0000001f3f197899 */ /* 0x000fe20008011414 */
[----:B------:R-:W-:Y:S01]  /*1e10*/  BSSY B0, `(.L_x_354) ;  /* 0x0000019000007945 */ /* 0x000fe20003800000 */
[----:B------:R-:W-:Y:S01]  /*1e20*/  UIMAD UR5, UR22, UR20, URZ ;  /* 0x00000014160572a4 */ /* 0x000fe2000f8e023f */
[----:B------:R2:W-:Y:S01]  /*1e30*/  STL.64 [R1+0x58], R2 ;  /* 0x0000580201007387 */ /* 0x0005e20000100a00 */
[----:B------:R-:W-:-:S02]  /*1e40*/  ISETP.GE.AND P0, PT, R12, UR18, PT ;  /* 0x000000120c007c0c */ /* 0x000fc4000bf06270 */
[----:B------:R-:W-:Y:S01]  /*1e50*/  UIMAD UR5, UR25, UR23, UR5 ;  /* 0x00000017190572a4 */ /* 0x000fe2000f8e0205 */
[----:B--2---:R-:W-:-:S05]  /*1e60*/  IMAD.WIDE.U32 R2, R252, UR20, R2 ;  /* 0x00000014fc027c25 */ /* 0x004fca000f8e0002 */
        /* <DEDUP_REMOVED lines=19> */
.L_x_355:
[----:B------:R-:W-:Y:S05]  /*1fa0*/  BSYNC B0 ;  /* 0x0000000000007941 */ /* 0x000fea0003800000 */
.L_x_354:
        /* <DEDUP_REMOVED lines=25> */
.L_x_357:
[----:B------:R-:W-:Y:S05]  /*2140*/  BSYNC B0 ;  /* 0x0000000000007941 */ /* 0x000fea0003800000 */
.L_x_356:
        /* <DEDUP_REMOVED lines=24> */
.L_x_359:
[----:B------:R-:W-:Y:S05]  /*22d0*/  BSYNC B0 ;  /* 0x0000000000007941 */ /* 0x000fea0003800000 */
.L_x_358:
        /* <DEDUP_REMOVED lines=26> */
.L_x_361:
[----:B------:R-:W-:Y:S05]  /*2480*/  BSYNC B0 ;  /* 0x0000000000007941 */ /* 0x000fea0003800000 */
.L_x_360:
        /* <DEDUP_REMOVED lines=16> */
[----:B---3--:R-:W-:Y:S01]  /*2590*/  IMAD.U32 R2, RZ, RZ, UR6 ;  /* 0x00000006ff027e24 */ /* 0x008fe2000f8e00ff */
[----:B------:R-:W-:Y:S01]  /*25a0*/  ISETP.GE.AND P1, PT, R12, UR18, PT ;  /* 0x000000120c007c0c */ /* 0x000fe2000bf26270 */
[----:B------:R-:W-:-:S03]  /*25b0*/  ULDC.64 UR4, c[0x0][0x1a0] ;  /* 0x0000680000047ab9 */ /* 0x000fc60000000a00 */
[----:B------:R-:W-:-:S05]  /*25c0*/  IMAD.U32 R3, RZ, RZ, UR7 ;  /* 0x00000007ff037e24 */ /* 0x000fca000f8e00ff */
[----:B------:R3:W4:Y:S01]  /*25d0*/  @P0 LDG.E R2, [R2.64] ;  /* 0x0000001002020981 */ /* 0x000722000c1e1900 */
        /* <DEDUP_REMOVED lines=8> */
[----:B---3--:R-:W4:Y:S01]  /*2660*/  @P0 MUFU.RCP R3, c[0x0][0x238] ;  /* 0x00008e0000030b08 */ /* 0x008f220000001000 */
[----:B------:R3:W-:Y:S04]  /*2670*/  @P1 STS.128 [R243+0xc000], RZ ;  /* 0x00c000fff3001388 */ /* 0x0007e80000000c00 */
[----:B------:R3:W-:Y:S01]  /*2680*/  @P1 STS.128 [R243+0xe000], RZ ;  /* 0x00e000fff3001388 */ /* 0x0007e20000000c00 */
[----:B----4-:R-:W-:Y:S01]  /*2690*/  @P0 FMUL.FTZ R2, R2, R3 ;  /* 0x0000000302020220 */ /* 0x010fe20000410000 */
[----:B------:R-:W-:Y:S01]  /*26a0*/  MOV R3, UR4 ;  /* 0x0000000400037c02 */ /* 0x000fe20008000f00 */
[----:B------:R-:W-:-:S02]  /*26b0*/  UMOV UR4, URZ ;  /* 0x0000003f00047c82 */ /* 0x000fc40008000000 */
[----:B------:R4:W5:Y:S02]  /*26c0*/  @P0 R2UR UR6, R2 ;  /* 0x00000000020603c2 */ /* 0x00096400000e0000 */
[----:B----4-:R-:W-:Y:S01]  /*26d0*/  LEA R2, P0, R6, R26, 0x6 ;  /* 0x0000001a06027211 */ /* 0x010fe200078030ff */
[----:B-----5:R-:W-:-:S03]  /*26e0*/  @UP1 UMOV UR4, UR6 ;  /* 0x0000000600041c82 */ /* 0x020fc60008000000 */
[----:B------:R-:W-:Y:S01]  /*26f0*/  LEA.HI.X R3, R6, R24, R3, 0x6, P0 ;  /* 0x0000001806037211 */ /* 0x000fe200000f3403 */
[----:B------:R-:W-:Y:S05]  /*2700*/  @P1 BRA `(.L_x_363) ;  /* 0x0000011000001947 */ /* 0x000fea0003800000 */
[----:B---3--:R-:W-:Y:S02]  /*2710*/  ISETP.GE.AND P1, PT, R22, c[0x0][0x220], PT ;  /* 0x0000880016007a0c */ /* 0x008fe40003f26270 */
        /* <DEDUP_REMOVED lines=16> */
.L_x_363:
[----:B---3--:R-:W-:Y:S05]  /*2820*/  BSYNC B0 ;  /* 0x0000000000007941 */ /* 0x008fea0003800000 */
.L_x_362:
        /* <DEDUP_REMOVED lines=26> */
.L_x_365:
[----:B------:R-:W-:Y:S05]  /*29d0*/  BSYNC B0 ;  /* 0x0000000000007941 */ /* 0x000fea0003800000 */
.L_x_364:
        /* <DEDUP_REMOVED lines=8> */
[----:B------:R-:W-:-:S03]  /*2a60*/  IMAD.MOV.U32 R6, RZ, RZ, c[0x0][0x1a4] ;  /* 0x00006900ff067624 */ /* 0x000fc600078e00ff */
        /* <DEDUP_REMOVED lines=17> */
.L_x_367:
[----:B------:R-:W-:Y:S05]  /*2b80*/  BSYNC B0 ;  /* 0x0000000000007941 */ /* 0x000fea0003800000 */
.L_x_366:
[----:B------:R-:W-:Y:S01]  /*2b90*/  ISETP.GE.AND P0, PT, R14, UR18, PT ;  /* 0x000000120e007c0c */ /* 0x000fe2000bf06270 */
[----:B------:R-:W-:-:S12]  /*2ba0*/  BSSY B0, `(.L_x_368) ;  /* 0x000001a000007945 */ /* 0x000fd80003800000 */
[----:B------:R1:W-:Y:S04]  /*2bb0*/  @P0 STS.128 [R243+0xd800], RZ ;  /* 0x00d800fff3000388 */ /* 0x0003e80000000c00 */
[----:B------:R1:W-:Y:S01]  /*2bc0*/  @P0 STS.128 [R243+0xf800], RZ ;  /* 0x00f800fff3000388 */ /* 0x0003e20000000c00 */
[----:B------:R-:W-:Y:S05]  /*2bd0*/  @P0 BRA `(.L_x_369) ;  /* 0x0000016000000947 */ /* 0x000fea0003800000 */
[----:B------:R-:W-:Y:S01]  /*2be0*/  ISETP.GE.AND P1, PT, R22, c[0x0][0x220], PT ;  /* 0x0000880016007a0c */ /* 0x000fe20003f26270 */
[----:B--2---:R-:W-:Y:S01]  /*2bf0*/  IMAD.MOV.U32 R6, RZ, RZ, c[0x0][0x1a0] ;  /* 0x00006800ff067624 */ /* 0x004fe200078e00ff */
        /* <DEDUP_REMOVED lines=20> */
.L_x_369:
[----:B------:R-:W-:Y:S05]  /*2d40*/  BSYNC B0 ;  /* 0x0000000000007941 */ /* 0x000fea0003800000 */
.L_x_368:
[----:B------:R-:W-:Y:S01]  /*2d50*/  SHF.R.S32.HI R5, RZ, 0x4, R19 ;  /* 0x00000004ff057819 */ /* 0x000fe20000011413 */
[----:B--2---:R-:W-:Y:S01]  /*2d60*/  IMAD.SHL.U32 R7, R36, 0x40, RZ ;  /* 0x0000004024077824 */ /* 0x004fe200078e00ff */
[----:B------:R-:W-:Y:S01]  /*2d70*/  SHF.L.U32 R8, R18, 0x6, RZ ;  /* 0x0000000612087819 */ /* 0x000fe200000006ff */
[----:B------:R-:W-:Y:S01]  /*2d80*/  IMAD.SHL.U32 R6, R12, 0x8, RZ ;  /* 0x000000080c067824 */ /* 0x000fe200078e00ff */
[----:B------:R-:W-:Y:S01]  /*2d90*/  LEA.HI R2, R19, R5, RZ, 0x1 ;  /* 0x0000000513027211 */ /* 0x000fe200078f08ff */
[----:B------:R-:W-:Y:S01]  /*2da0*/  IMAD.SHL.U32 R3, R17, 0x40, RZ ;  /* 0x0000004011037824 */ /* 0x000fe200078e00ff */
[----:B------:R-:W-:Y:S01]  /*2db0*/  LOP3.LUT R192, R8, 0xfffffe00, RZ, 0xc0, !PT ;  /* 0xfffffe0008c07812 */ /* 0x000fe200078ec0ff */
[----:B------:R-:W-:Y:S01]  /*2dc0*/  IMAD.SHL.U32 R108, R248, 0x2, RZ ;  /* 0x00000002f86c7824 */ /* 0x000fe200078e00ff */
[----:B------:R-:W-:Y:S01]  /*2dd0*/  LOP3.LUT R2, R2, 0xfffffffe, RZ, 0xc0, !PT ;  /* 0xfffffffe02027812 */ /* 0x000fe200078ec0ff */
[----:B------:R-:W-:Y:S01]  /*2de0*/  UMOV UR5, 0x40 ;  /* 0x0000004000057882 */ /* 0x000fe20000000000 */
[----:B------:R-:W-:Y:S01]  /*2df0*/  R2P PR, R36, 0x6 ;  /* 0x0000000624007804 */ /* 0x000fe20000000000 */
[----:B------:R-:W0:Y:S01]  /*2e00*/  LDGDEPBAR ;  /* 0x00000000000079af */ /* 0x000e220000000000 */
[----:B------:R-:W-:Y:S01]  /*2e10*/  LOP3.LUT R3, R3, 0x1c0, RZ, 0xc0, !PT ;  /* 0x000001c003037812 */ /* 0x000fe200078ec0ff */
[----:B------:R-:W-:Y:S01]  /*2e20*/  IMAD.IADD R5, R5, 0x1, -R2 ;  /* 0x0000000105057824 */ /* 0x000fe200078e0a02 */
[----:B------:R-:W-:Y:S01]  /*2e30*/  LOP3.LUT R2, R7, 0x1c0, RZ, 0xc0, !PT ;  /* 0x000001c007027812 */ /* 0x000fe200078ec0ff */
[----:B------:R-:W-:Y:S01]  /*2e40*/  UISETP.GE.AND UP0, UPT, UR10, 0x41, UPT ;  /* 0x000000410a00788c */ /* 0x000fe2000bf06270 */
[----:B------:R-:W-:Y:S01]  /*2e50*/  LOP3.LUT R108, R108, 0x6, RZ, 0xc0, !PT ;  /* 0x000000066c6c7812 */ /* 0x000fe200078ec0ff */
[----:B------:R-:W-:Y:S01]  /*2e60*/  IMAD.SHL.U32 R7, R5, 0x8, RZ ;  /* 0x0000000805077824 */ /* 0x000fe200078e00ff */
[----:B------:R-:W-:-:S02]  /*2e70*/  LOP3.LUT R8, R2, 0x8, R6, 0xf8, !PT ;  /* 0x0000000802087812 */ /* 0x000fc400078ef806 */
[----:B------:R-:W-:Y:S02]  /*2e80*/  SHF.R.U32.HI R2, RZ, 0x3, R2 ;  /* 0x00000003ff027819 */ /* 0x000fe40000011602 */
[----:B------:R-:W-:Y:S02]  /*2e90*/  LOP3.LUT R7, R3, 0x8, R7, 0xf8, !PT ;  /* 0x0000000803077812 */ /* 0x000fe400078ef807 */
[----:B------:R-:W-:Y:S02]  /*2ea0*/  LOP3.LUT R2, R8, R2, RZ, 0x3c, !PT ;  /* 0x0000000208027212 */ /* 0x000fe400078e3cff */
[----:B------:R-:W-:Y:S01]  /*2eb0*/  SHF.R.U32.HI R6, RZ, 0x3, R3 ;  /* 0x00000003ff067819 */ /* 0x000fe20000011603 */
[----:B------:R-:W-:Y:S01]  /*2ec0*/  IMAD R3, R80, 0x400, R192 ;  /* 0x0000040050037824 */ /* 0x000fe200078e02c0 */
[----:B------:R-:W-:Y:S02]  /*2ed0*/  LEA R2, R5, R2, 0x9 ;  /* 0x0000000205027211 */ /* 0x000fe400078e48ff */
[----:B------:R-:W-:-:S03]  /*2ee0*/  LOP3.LUT R189, R7, R6, RZ, 0x3c, !PT ;  /* 0x0000000607bd7212 */ /* 0x000fc600078e3cff */
[----:B------:R-:W-:Y:S02]  /*2ef0*/  IMAD.SHL.U32 R224, R2, 0x2, RZ ;  /* 0x0000000202e07824 */ /* 0x000fe400078e00ff */
[----:B------:R-:W-:-:S03]  /*2f00*/  IMAD.IADD R3, R189, 0x1, R3 ;  /* 0x00000001bd037824 */ /* 0x000fc600078e0203 */
[C---:B------:R-:W-:Y:S01]  /*2f10*/  IADD3 R2, R224.reuse, 0x8000, RZ ;  /* 0x00008000e0027810 */ /* 0x040fe20007ffe0ff */
[----:B------:R-:W-:Y:S01]  /*2f20*/  IMAD.SHL.U32 R231, R3, 0x2, RZ ;  /* 0x0000000203e77824 */ /* 0x000fe200078e00ff */
[----:B------:R-:W-:Y:S01]  /*2f30*/  IADD3 R235, R224, 0x8020, RZ ;  /* 0x00008020e0eb7810 */ /* 0x000fe20007ffe0ff */
[----:B------:R-:W-:Y:S01]  /*2f40*/  LDSM.16.M88.4 R16, [R224+0x8000] ;  /* 0x00800000e010783b */ /* 0x000fe20000000200 */
[----:B------:R-:W-:Y:S01]  /*2f50*/  @P1 IADD3 R235, R2, -0x20, RZ ;  /* 0xffffffe002eb1810 */ /* 0x000fe20007ffe0ff */
[----:B------:R-:W-:Y:S01]  /*2f60*/  IMAD R234, R0, 0x2, R231 ;  /* 0x0000000200ea7824 */ /* 0x000fe200078e02e7 */
[----:B------:R-:W-:Y:S01]  /*2f70*/  SHF.R.S32.HI R2, RZ, 0x1f, R40 ;  /* 0x0000001fff027819 */ /* 0x000fe20000011428 */
[----:B------:R-:W2:Y:S01]  /*2f80*/  LDSM.16.M88.4 R12, [R231] ;  /* 0x00000000e70c783b */ /* 0x000ea20000000200 */
[----:B------:R-:W-:Y:S02]  /*2f90*/  MOV R3, UR10 ;  /* 0x0000000a00037c02 */ /* 0x000fe40008000f00 */
[----:B------:R-:W-:Y:S01]  /*2fa0*/  LEA.HI R2, R2, R40, RZ, 0x2 ;  /* 0x0000002802027211 */ /* 0x000fe200078f10ff */
[----:B------:R-:W5:Y:S01]  /*2fb0*/  LDSM.16.M88.4 R8, [R231+0x2000] ;  /* 0x00200000e708783b */ /* 0x000f620000000200 */
[----:B------:R-:W-:-:S02]  /*2fc0*/  LEA R232, R4, R231, 0x1 ;  /* 0x000000e704e87211 */ /* 0x000fc400078e08ff */
[----:B------:R-:W-:Y:S01]  /*2fd0*/  SHF.R.S32.HI R81, RZ, 0x2, R2 ;  /* 0x00000002ff517819 */ /* 0x000fe20000011402 */
[----:B------:R-:W-:Y:S01]  /*2fe0*/  IMAD.U32 R2, RZ, RZ, UR20 ;  /* 0x00000014ff027e24 */ /* 0x000fe2000f8e00ff */
[----:B-1----:R-:W1:Y:S01]  /*2ff0*/  LDSM.16.M88.4 R20, [R224+0x8800] ;  /* 0x00880000e014783b */ /* 0x002e620000000200 */
[----:B------:R-:W-:Y:S02]  /*3000*/  IMAD R233, R0, 0x2, R232 ;  /* 0x0000000200e97824 */ /* 0x000fe400078e02e8 */
[----:B------:R-:W-:Y:S01]  /*3010*/  IMAD R5, R80, 0x10, R81 ;  /* 0x0000001050057824 */ /* 0x000fe200078e0251 */
[----:B------:R-:W3:Y:S01]  /*3020*/  LDSM.16.M88.4 R24, [R224+0x9000] ;  /* 0x00900000e018783b */ /* 0x000ee20000000200 */
[----:B------:R-:W-:-:S03]  /*3030*/  IMAD R108, R2, 0x40, R108 ;  /* 0x00000040026c7824 */ /* 0x000fc600078e026c */
[----:B------:R-:W-:Y:S01]  /*3040*/  IADD3 R6, R5, UR9, RZ ;  /* 0x0000000905067c10 */ /* 0x000fe2000fffe0ff */
[----:B------:R-:W4:Y:S01]  /*3050*/  LDSM.16.M88.4 R28, [R224+0x9800] ;  /* 0x00980000e01c783b */ /* 0x000f220000000200 */
[C---:B------:R-:W-:Y:S02]  /*3060*/  IADD3 R157, R108.reuse, 0x1, RZ ;  /* 0x000000016c9d7810 */ /* 0x040fe40007ffe0ff */
[----:B------:R-:W-:Y:S01]  /*3070*/  IADD3 R3, R3, -UR11, R6 ;  /* 0x8000000b03037c10 */ /* 0x000fe2000fffe006 */
[----:B------:R-:W-:Y:S01]  /*3080*/  STL [R1+0x70], R81 ;  /* 0x0000705101007387 */ /* 0x000fe20000100800 */
[C---:B------:R-:W-:Y:S02]  /*3090*/  IADD3 R156, R108.reuse, 0x8, RZ ;  /* 0x000000086c9c7810 */ /* 0x040fe40007ffe0ff */
[C---:B------:R-:W-:Y:S01]  /*30a0*/  IADD3 R154, R108.reuse, 0x9, RZ ;  /* 0x000000096c9a7810 */ /* 0x040fe20007ffe0ff */
[----:B------:R-:W-:Y:S01]  /*30b0*/  IMAD.IADD R2, R3, 0x1, -R108 ;  /* 0x0000000103027824 */ /* 0x000fe200078e0a6c */
[----:B------:R1:W-:Y:S01]  /*30c0*/  STL [R1+0x3c], R6 ;  /* 0x00003c0601007387 */ /* 0x0003e20000100800 */
[----:B------:R-:W-:-:S02]  /*30d0*/  IADD3 R152, R108, 0x10, RZ ;  /* 0x000000106c987810 */ /* 0x000fc40007ffe0ff */
[C---:B------:R-:W-:Y:S01]  /*30e0*/  IADD3 R149, R108.reuse, 0x11, RZ ;  /* 0x000000116c957810 */ /* 0x040fe20007ffe0ff */
[----:B------:R-:W-:Y:S01]  /*30f0*/  LDSM.16.M88.4 R40, [R235+0x800] ;  /* 0x00080000eb28783b */ /* 0x000fe20000000200 */
[----:B------:R-:W-:Y:S01]  /*3100*/  IABS R5, R2 ;  /* 0x0000000200057213 */ /* 0x000fe20000000000 */
[----:B------:R-:W-:Y:S01]  /*3110*/  IMAD.IADD R2, R3, 0x1, -R157 ;  /* 0x0000000103027824 */ /* 0x000fe200078e0a9d */
[C---:B------:R-:W-:Y:S01]  /*3120*/  IADD3 R148, R108.reuse, 0x18, RZ ;  /* 0x000000186c947810 */ /* 0x040fe20007ffe0ff */
[----:B------:R-:W-:Y:S01]  /*3130*/  LDSM.16.M88.4 R36, [R235] ;  /* 0x00000000eb24783b */ /* 0x000fe20000000200 */
[----:B------:R1:W-:Y:S01]  /*3140*/  I2F R225, R5 ;  /* 0x0000000500e17306 */ /* 0x0003e20000201400 */
[C---:B------:R-:W-:Y:S02]  /*3150*/  IADD3 R150, R108.reuse, 0x19, RZ ;  /* 0x000000196c967810 */ /* 0x040fe40007ffe0ff */
[----:B------:R-:W-:Y:S01]  /*3160*/  IABS R2, R2 ;  /* 0x0000000200027213 */ /* 0x000fe20000000000 */
[----:B--2---:R-:W-:Y:S01]  /*3170*/  HMMA.16816.F32.BF16 R76, R12, R16, RZ ;  /* 0x000000100c4c723c */ /* 0x004fe200000418ff */
[C---:B------:R-:W-:Y:S01]  /*3180*/  IADD3 R153, R108.reuse, 0x20, RZ ;  /* 0x000000206c997810 */ /* 0x040fe20007ffe0ff */
[----:B------:R-:W-:Y:S01]  /*3190*/  LDSM.16.M88.4 R44, [R235+0x1000] ;  /* 0x00100000eb2c783b */ /* 0x000fe20000000200 */
[----:B------:R-:W-:-:S02]  /*31a0*/  IADD3 R155, R108, 0x21, RZ ;  /* 0x000000216c9b7810 */ /* 0x000fc40007ffe0ff */
[C---:B------:R-:W-:Y:S02]  /*31b0*/  IADD3 R163, R108.reuse, 0x28, RZ ;  /* 0x000000286ca37810 */ /* 0x040fe40007ffe0ff */
[C---:B------:R-:W-:Y:S01]  /*31c0*/  IADD3 R164, R108.reuse, 0x30, RZ ;  /* 0x000000306ca47810 */ /* 0x040fe20007ffe0ff */
[C---:B-----5:R-:W-:Y:S01]  /*31d0*/  HMMA.16816.F32.BF16 R32, R8.reuse, R16, RZ ;  /* 0x000000100820723c */ /* 0x060fe200000418ff */
[C---:B------:R-:W-:Y:S02]  /*31e0*/  IADD3 R165, R108.reuse, 0x29, RZ ;  /* 0x000000296ca57810 */ /* 0x040fe40007ffe0ff */
[C---:B------:R-:W-:Y:S01]  /*31f0*/  IADD3 R167, R108.reuse, 0x31, RZ ;  /* 0x000000316ca77810 */ /* 0x040fe20007ffe0ff */
[----:B-1----:R-:W-:Y:S01]  /*3200*/  IMAD.MOV.U32 R5, RZ, RZ, R2 ;  /* 0x000000ffff057224 */ /* 0x002fe200078e0002 */
[C---:B------:R-:W-:Y:S02]  /*3210*/  IADD3 R6, R3.reuse, -R156, RZ ;  /* 0x8000009c03067210 */ /* 0x040fe40007ffe0ff */
[C---:B------:R-:W-:Y:S01]  /*3220*/  IADD3 R7, R3.reuse, -R167, RZ ;  /* 0x800000a703077210 */ /* 0x040fe20007ffe0ff */
[----:B------:R1:W-:Y:S01]  /*3230*/  I2F R227, R5 ;  /* 0x0000000500e37306 */ /* 0x0003e20000201400 */
[----:B------:R-:W-:Y:S01]  /*3240*/  IABS R2, R6 ;  /* 0x0000000600027213 */ /* 0x000fe20000000000 */
[----:B------:R-:W-:Y:S01]  /*3250*/  IMAD.IADD R6, R3, 0x1, -R154 ;  /* 0x0000000103067824 */ /* 0x000fe200078e0a9a */
[----:B------:R-:W-:Y:S01]  /*3260*/  HMMA.16816.F32.BF16 R56, R8, R18, RZ ;  /* 0x000000120838723c */ /* 0x000fe200000418ff */
[----:B------:R-:W-:-:S02]  /*3270*/  IADD3 R168, R108, 0x38, RZ ;  /* 0x000000386ca87810 */ /* 0x000fc40007ffe0ff */
[----:B------:R-:W-:Y:S02]  /*3280*/  IADD3 R169, R108, 0x39, RZ ;  /* 0x000000396ca97810 */ /* 0x000fe40007ffe0ff */
[----:B------:R-:W-:Y:S02]  /*3290*/  ISETP.GE.AND P1, PT, R157, UR10, PT ;  /* 0x0000000a9d007c0c */ /* 0x000fe4000bf26270 */
[----:B------:R-:W-:Y:S01]  /*32a0*/  ISETP.GE.AND P0, PT, R156, UR10, PT ;  /* 0x0000000a9c007c0c */ /* 0x000fe2000bf06270 */
[----:B------:R-:W-:Y:S01]  /*32b0*/  HMMA.16816.F32.BF16 R88, R12, R18, RZ ;  /* 0x000000120c58723c */ /* 0x000fe200000418ff */
[----:B------:R-:W-:Y:S02]  /*32c0*/  ISETP.GE.AND P6, PT, R154, UR10, PT ;  /* 0x0000000a9a007c0c */ /* 0x000fe4000bfc6270 */
[----:B------:R-:W-:Y:S01]  /*32d0*/  ISETP.GE.AND P5, PT, R152, UR10, PT ;  /* 0x0000000a98007c0c */ /* 0x000fe2000bfa6270 */
[----:B-1----:R-:W-:Y:S01]  /*32e0*/  IMAD.MOV.U32 R5, RZ, RZ, R2 ;  /* 0x000000ffff057224 */ /* 0x002fe200078e0002 */
[----:B------:R-:W-:-:S02]  /*32f0*/  IABS R2, R6 ;  /* 0x0000000600027213 */ /* 0x000fc40000000000 */
[----:B------:R-:W-:Y:S01]  /*3300*/  IADD3 R6, R3, -R152, RZ ;  /* 0x8000009803067210 */ /* 0x000fe20007ffe0ff */
[----:B------:R1:W-:Y:S01]  /*3310*/  I2F R236, R5 ;  /* 0x0000000500ec7306 */ /* 0x0003e20000201400 */
[----:B------:R-:W-:Y:S01]  /*3320*/  HMMA.16816.F32.BF16 R16, R8, R20, RZ ;  /* 0x000000140810723c */ /* 0x000fe200000418ff */
[----:B------:R-:W-:Y:S02]  /*3330*/  ISETP.GE.AND P4, PT, R149, UR10, PT ;  /* 0x0000000a95007c0c */ /* 0x000fe4000bf86270 */
[----:B------:R-:W-:-:S05]  /*3340*/  ISETP.GE.AND P3, PT, R148, UR10, PT ;  /* 0x0000000a94007c0c */ /* 0x000fca000bf66270 */
[----:B---3--:R-:W-:Y:S01]  /*3350*/  HMMA.16816.F32.BF16 R48, R8, R24, RZ ;  /* 0x000000180830723c */ /* 0x008fe200000418ff */
[----:B-1----:R-:W-:Y:S01]  /*3360*/  IMAD.MOV.U32 R5, RZ, RZ, R2 ;  /* 0x000000ffff057224 */ /* 0x002fe200078e0002 */
[----:B------:R-:W-:Y:S01]  /*3370*/  IABS R2, R6 ;  /* 0x0000000600027213 */ /* 0x000fe20000000000 */
[----:B------:R-:W-:-:S05]  /*3380*/  IMAD.IADD R6, R3, 0x1, -R149 ;  /* 0x0000000103067824 */ /* 0x000fca00078e0a95 */
[C---:B----4-:R-:W-:Y:S01]  /*3390*/  HMMA.16816.F32.BF16 R52, R8.reuse, R28, RZ ;  /* 0x0000001c0834723c */ /* 0x050fe200000418ff */
[----:B------:R1:W-:Y:S07]  /*33a0*/  I2F R238, R5 ;  /* 0x0000000500ee7306 */ /* 0x0003ee0000201400 */
[C---:B------:R-:W-:Y:S08]  /*33b0*/  HMMA.16816.F32.BF16 R60, R8.reuse, R22, RZ ;  /* 0x00000016083c723c */ /* 0x040ff000000418ff */
[----:B------:R-:W-:Y:S01]  /*33c0*/  HMMA.16816.F32.BF16 R68, R8, R26, RZ ;  /* 0x0000001a0844723c */ /* 0x000fe200000418ff */
[----:B-1----:R-:W-:Y:S01]  /*33d0*/  IMAD.MOV.U32 R5, RZ, RZ, R2 ;  /* 0x000000ffff057224 */ /* 0x002fe200078e0002 */
[----:B------:R-:W-:-:S02]  /*33e0*/  IABS R2, R6 ;  /* 0x0000000600027213 */ /* 0x000fc40000000000 */
[C---:B------:R-:W-:Y:S01]  /*33f0*/  IADD3 R6, R3.reuse, -R148, RZ ;  /* 0x8000009403067210 */ /* 0x040fe20007ffe0ff */
[----:B------:R1:W-:Y:S03]  /*3400*/  I2F R239, R5 ;  /* 0x0000000500ef7306 */ /* 0x0003e60000201400 */
[----:B------:R-:W-:Y:S01]  /*3410*/  HMMA.16816.F32.BF16 R64, R8, R30, RZ ;  /* 0x0000001e0840723c */ /* 0x000fe200000418ff */
[----:B------:R-:W2:Y:S07]  /*3420*/  LDSM.16.M88.4 R8, [R232+0x2000] ;  /* 0x00200000e808783b */ /* 0x000eae0000000200 */
[----:B------:R-:W-:Y:S01]  /*3430*/  HMMA.16816.F32.BF16 R72, R12, R20, RZ ;  /* 0x000000140c48723c */ /* 0x000fe200000418ff */
[----:B-1----:R-:W-:Y:S01]  /*3440*/  IMAD.MOV.U32 R5, RZ, RZ, R2 ;  /* 0x000000ffff057224 */ /* 0x002fe200078e0002 */
[----:B------:R-:W-:Y:S01]  /*3450*/  IABS R2, R6 ;  /* 0x0000000600027213 */ /* 0x000fe20000000000 */
[----:B------:R-:W-:-:S05]  /*3460*/  IMAD.IADD R6, R3, 0x1, -R150 ;  /* 0x0000000103067824 */ /* 0x000fca00078e0a96 */
[C---:B------:R-:W-:Y:S01]  /*3470*/  HMMA.16816.F32.BF16 R92, R12.reuse, R22, RZ ;  /* 0x000000160c5c723c */ /* 0x040fe200000418ff */
[----:B------:R1:W-:Y:S07]  /*3480*/  I2F R241, R5 ;  /* 0x0000000500f17306 */ /* 0x0003ee0000201400 */
[C---:B------:R-:W-:Y:S08]  /*3490*/  HMMA.16816.F32.BF16 R20, R12.reuse, R24, RZ ;  /* 0x000000180c14723c */ /* 0x040ff000000418ff */
[C---:B------:R-:W-:Y:S01]  /*34a0*/  HMMA.16816.F32.BF16 R96, R12.reuse, R26, RZ ;  /* 0x0000001a0c60723c */ /* 0x040fe200000418ff */
[----:B-1----:R-:W-:Y:S01]  /*34b0*/  IMAD.MOV.U32 R5, RZ, RZ, R2 ;  /* 0x000000ffff057224 */ /* 0x002fe200078e0002 */
[----:B------:R-:W-:Y:S01]  /*34c0*/  IABS R2, R6 ;  /* 0x0000000600027213 */ /* 0x000fe20000000000 */
[----:B------:R-:W1:Y:S01]  /*34d0*/  LDSM.16.M88.4 R24, [R235+0x1800] ;  /* 0x00180000eb18783b */ /* 0x000e620000000200 */
[----:B------:R-:W-:Y:S01]  /*34e0*/  IMAD.U32 R6, RZ, RZ, UR5 ;  /* 0x00000005ff067e24 */ /* 0x000fe2000f8e00ff */
[----:B------:R3:W-:Y:S03]  /*34f0*/  I2F R244, R5 ;  /* 0x0000000500f47306 */ /* 0x0007e60000201400 */
[C---:B------:R-:W-:Y:S05]  /*3500*/  HMMA.16816.F32.BF16 R80, R12.reuse, R28, RZ ;  /* 0x0000001c0c50723c */ /* 0x040fea00000418ff */
[----:B------:R4:W-:Y:S03]  /*3510*/  I2F R246, R2 ;  /* 0x0000000200f67306 */ /* 0x0009e60000201400 */
[----:B------:R-:W-:Y:S01]  /*3520*/  HMMA.16816.F32.BF16 R84, R12, R30, RZ ;  /* 0x0000001e0c54723c */ /* 0x000fe200000418ff */
[----:B------:R-:W5:Y:S01]  /*3530*/  LDSM.16.M88.4 R12, [R232] ;  /* 0x00000000e80c783b */ /* 0x000f620000000200 */
[----:B---3--:R-:W-:-:S06]  /*3540*/  IADD3 R5, R3, -R153, RZ ;  /* 0x8000009903057210 */ /* 0x008fcc0007ffe0ff */
[----:B--2---:R-:W-:Y:S01]  /*3550*/  HMMA.16816.F32.BF16 R120, R8, R40, R16 ;  /* 0x000000280878723c */ /* 0x004fe20000041810 */
[----:B------:R-:W-:-:S04]  /*3560*/  IABS R5, R5 ;  /* 0x0000000500057213 */ /* 0x000fc80000000000 */
[----:B------:R2:W-:Y:S01]  /*3570*/  I2F R245, R5 ;  /* 0x0000000500f57306 */ /* 0x0005e20000201400 */
[C---:B----4-:R-:W-:Y:S01]  /*3580*/  IMAD.IADD R2, R3.reuse, 0x1, -R155 ;  /* 0x0000000103027824 */ /* 0x050fe200078e0a9b */
[----:B------:R-:W-:Y:S01]  /*3590*/  IADD3 R16, R3, -R169, RZ ;  /* 0x800000a903107210 */ /* 0x000fe20007ffe0ff */
[----:B------:R-:W-:Y:S03]  /*35a0*/  HMMA.16816.F32.BF16 R104, R8, R42, R60 ;  /* 0x0000002a0868723c */ /* 0x000fe6000004183c */
[----:B------:R-:W-:-:S04]  /*35b0*/  IABS R2, R2 ;  /* 0x0000000200027213 */ /* 0x000fc80000000000 */
[----:B------:R3:W-:Y:S01]  /*35c0*/  I2F R247, R2 ;  /* 0x0000000200f77306 */ /* 0x0007e20000201400 */
[----:B------:R-:W-:Y:S01]  /*35d0*/  HMMA.16816.F32.BF16 R124, R8, R44, R48 ;  /* 0x0000002c087c723c */ /* 0x000fe20000041830 */
[----:B--2---:R-:W-:-:S07]  /*35e0*/  IMAD.IADD R5, R3, 0x1, -R163 ;  /* 0x0000000103057824 */ /* 0x004fce00078e0aa3 */
[----:B-1----:R-:W-:Y:S01]  /*35f0*/  HMMA.16816.F32.BF16 R132, R8, R24, R52 ;  /* 0x000000180884723c */ /* 0x002fe20000041834 */
[----:B------:R-:W-:-:S04]  /*3600*/  IABS R5, R5 ;  /* 0x0000000500057213 */ /* 0x000fc80000000000 */
[----:B------:R1:W-:Y:S01]  /*3610*/  I2F R242, R5 ;  /* 0x0000000500f27306 */ /* 0x0003e20000201400 */
[----:B---3--:R-:W-:Y:S02]  /*3620*/  SEL R2, R6, 0xffffffc0, !P2 ;  /* 0xffffffc006027807 */ /* 0x008fe40005000000 */
[C---:B------:R-:W-:Y:S01]  /*3630*/  HMMA.16816.F32.BF16 R100, R8.reuse, R38, R56 ;  /* 0x000000260864723c */ /* 0x040fe20000041838 */
[C---:B------:R-:W-:Y:S02]  /*3640*/  IADD3 R6, R3.reuse, -R165, RZ ;  /* 0x800000a503067210 */ /* 0x040fe40007ffe0ff */
[----:B------:R-:W-:Y:S01]  /*3650*/  ISETP.GE.AND P2, PT, R108, UR10, PT ;  /* 0x0000000a6c007c0c */ /* 0x000fe2000bf46270 */
[----:B------:R-:W-:Y:S01]  /*3660*/  IMAD.IADD R230, R224, 0x1, R2 ;  /* 0x00000001e0e67824 */ /* 0x000fe200078e0202 */
[----:B------:R-:W-:Y:S01]  /*3670*/  IABS R6, R6 ;  /* 0x0000000600067213 */ /* 0x000fe20000000000 */
[----:B------:R-:W-:Y:S02]  /*3680*/  IMAD.IADD R229, R2, 0x1, R235 ;  /* 0x0000000102e57824 */ /* 0x000fe400078e02eb */
[----:B------:R-:W-:Y:S01]  /*3690*/  HMMA.16816.F32.BF16 R220, R8, R26, R64 ;  /* 0x0000001a08dc723c */ /* 0x000fe20000041840 */
[----:B------:R2:W-:Y:S01]  /*36a0*/  I2F R240, R6 ;  /* 0x0000000600f07306 */ /* 0x0005e20000201400 */
[----:B------:R-:W-:Y:S01]  /*36b0*/  LDSM.16.M88.4 R128, [R230+0x9800] ;  /* 0x00980000e680783b */ /* 0x000fe20000000200 */
[----:B-1----:R-:W-:-:S05]  /*36c0*/  IMAD.IADD R5, R3, 0x1, -R164 ;  /* 0x0000000103057824 */ /* 0x002fca00078e0aa4 */
[----:B-----5:R-:W-:Y:S01]  /*36d0*/  HMMA.16816.F32.BF16 R60, R12, R40, R72 ;  /* 0x000000280c3c723c */ /* 0x020fe20000041848 */
[----:B------:R-:W-:-:S07]  /*36e0*/  IABS R5, R5 ;  /* 0x0000000500057213 */ /* 0x000fce0000000000 */
[C---:B------:R-:W-:Y:S01]  /*36f0*/  HMMA.16816.F32.BF16 R52, R12.reuse, R24, R80 ;  /* 0x000000180c34723c */ /* 0x040fe20000041850 */
[----:B--2---:R-:W-:Y:S01]  /*3700*/  IMAD.MOV.U32 R6, RZ, RZ, R5 ;  /* 0x000000ffff067224 */ /* 0x004fe200078e0005 */
[----:B------:R-:W-:Y:S01]  /*3710*/  IABS R5, R7 ;  /* 0x0000000700057213 */ /* 0x000fe20000000000 */
[----:B------:R-:W-:Y:S02]  /*3720*/  IMAD.IADD R7, R3, 0x1, -R168 ;  /* 0x0000000103077824 */ /* 0x000fe400078e0aa8 */
[----:B------:R1:W-:Y:S03]  /*3730*/  I2F R237, R6 ;  /* 0x0000000600ed7306 */ /* 0x0003e60000201400 */
[C---:B------:R-:W-:Y:S08]  /*3740*/  HMMA.16816.F32.BF16 R64, R12.reuse, R36, R76 ;  /* 0x000000240c40723c */ /* 0x040ff0000004184c */
[----:B------:R-:W-:Y:S01]  /*3750*/  HMMA.16816.F32.BF16 R56, R12, R44, R20 ;  /* 0x0000002c0c38723c */ /* 0x000fe20000041814 */
[----:B------:R-:W-:Y:S01]  /*3760*/  LDSM.16.M88.4 R20, [R230+0x8000] ;  /* 0x00800000e614783b */ /* 0x000fe20000000200 */
[----:B-1----:R-:W-:Y:S01]  /*3770*/  IMAD.MOV.U32 R6, RZ, RZ, R5 ;  /* 0x000000ffff067224 */ /* 0x002fe200078e0005 */
[----:B------:R-:W-:-:S05]  /*3780*/  IABS R5, R7 ;  /* 0x0000000700057213 */ /* 0x000fca0000000000 */
[----:B------:R-:W-:Y:S01]  /*3790*/  HMMA.16816.F32.BF16 R48, R12, R38, R88 ;  /* 0x000000260c30723c */ /* 0x000fe20000041858 */
[----:B------:R1:W-:Y:S01]  /*37a0*/  I2F R228, R6 ;  /* 0x0000000600e47306 */ /* 0x0003e20000201400 */
[----:B------:R-:W2:Y:S01]  /*37b0*/  LDSM.16.M88.4 R88, [R234+0x2000] ;  /* 0x00200000ea58783b */ /* 0x000ea20000000200 */
[----:B------:R-:W-:Y:S01]  /*37c0*/  IMAD.MOV.U32 R7, RZ, RZ, R5 ;  /* 0x000000ffff077224 */ /* 0x000fe200078e0005 */
[----:B------:R-:W-:-:S04]  /*37d0*/  IABS R5, R16 ;  /* 0x0000001000057213 */ /* 0x000fc80000000000 */
[C---:B------:R-:W-:Y:S01]  /*37e0*/  HMMA.16816.F32.BF16 R40, R12.reuse, R42, R92 ;  /* 0x0000002a0c28723c */ /* 0x040fe2000004185c */
[----:B------:R3:W-:Y:S07]  /*37f0*/  I2F R226, R7 ;  /* 0x0000000700e27306 */ /* 0x0007ee0000201400 */
[----:B------:R-:W-:Y:S01]  /*3800*/  HMMA.16816.F32.BF16 R28, R12, R46, R96 ;  /* 0x0000002e0c1c723c */ /* 0x000fe20000041860 */
[----:B-1----:R-:W-:-:S05]  /*3810*/  IADD3 R6, R3, 0x8, RZ ;  /* 0x0000000803067810 */ /* 0x002fca0007ffe0ff */
[----:B------:R-:W-:Y:S02]  /*3820*/  IMAD.IADD R16, R6, 0x1, -R108 ;  /* 0x0000000106107824 */ /* 0x000fe400078e0a6c */
[----:B------:R-:W-:Y:S01]  /*3830*/  HMMA.16816.F32.BF16 R24, R12, R26, R84 ;  /* 0x0000001a0c18723c */ /* 0x000fe20000041854 */
[----:B---3--:R-:W-:Y:S01]  /*3840*/  IMAD.MOV.U32 R7, RZ, RZ, R5 ;  /* 0x000000ffff077224 */ /* 0x008fe200078e0005 */
[C---:B------:R-:W-:Y:S02]  /*3850*/  IADD3 R5, R3.reuse, 0x40, RZ ;  /* 0x0000004003057810 */ /* 0x040fe40007ffe0ff */
[----:B------:R-:W-:Y:S01]  /*3860*/  IABS R16, R16 ;  /* 0x0000001000107213 */ /* 0x000fe20000000000 */
[----:B------:R1:W-:Y:S01]  /*3870*/  I2F R219, R7 ;  /* 0x0000000700db7306 */ /* 0x0003e20000201400 */
[----:B------:R-:W-:Y:S02]  /*3880*/  IADD3 R3, R3, 0x48, RZ ;  /* 0x0000004803037810 */ /* 0x000fe40007ffe0ff */
[----:B------:R-:W-:Y:S01]  /*3890*/  HMMA.16816.F32.BF16 R112, R8, R36, R32 ;  /* 0x000000240870723c */ /* 0x000fe20000041820 */
[----:B------:R-:W-:Y:S01]  /*38a0*/  IMAD.MOV.U32 R12, RZ, RZ, R16 ;  /* 0x000000ffff0c7224 */ /* 0x000fe200078e0010 */
[----:B------:R-:W3:Y:S01]  /*38b0*/  LDSM.16.M88.4 R36, [R230+0x9000] ;  /* 0x00900000e624783b */ /* 0x000ee20000000200 */
[----:B------:R-:W-:-:S02]  /*38c0*/  IMAD.IADD R13, R3, 0x1, -R108 ;  /* 0x00000001030d7824 */ /* 0x000fc400078e0a6c */
[----:B------:R4:W-:Y:S01]  /*38d0*/  I2F R218, R12 ;  /* 0x0000000c00da7306 */ /* 0x0009e20000201400 */
[----:B------:R-:W-:Y:S02]  /*38e0*/  LDSM.16.M88.4 R32, [R230+0x8800] ;  /* 0x00880000e620783b */ /* 0x000fe40000000200 */
[----:B------:R-:W-:Y:S02]  /*38f0*/  HMMA.16816.F32.BF16 R116, R8, R46, R68 ;  /* 0x0000002e0874723c */ /* 0x000fe40000041844 */
[----:B------:R-:W5:Y:S01]  /*3900*/  LDSM.16.M88.4 R8, [R234] ;  /* 0x00000000ea08783b */ /* 0x000f620000000200 */
[----:B-1----:R-:W-:-:S03]  /*3910*/  IADD3 R7, -R108, R5, RZ ;  /* 0x000000056c077210 */ /* 0x002fc60007ffe1ff */
[----:B------:R-:W-:Y:S02]  /*3920*/  LDSM.16.M88.4 R16, [R229] ;  /* 0x00000000e510783b */ /* 0x000fe40000000200 */
[----:B--2---:R-:W-:Y:S01]  /*3930*/  HMMA.16816.F32.BF16 R140, R88, R128, R132 ;  /* 0x00000080588c723c */ /* 0x004fe20000041884 */
[----:B------:R-:W-:-:S05]  /*3940*/  IABS R7, R7 ;  /* 0x0000000700077213 */ /* 0x000fca0000000000 */
[----:B----4-:R-:W-:Y:S01]  /*3950*/  IMAD.MOV.U32 R12, RZ, RZ, R7 ;  /* 0x000000ffff0c7224 */ /* 0x010fe200078e0007 */
[----:B------:R-:W-:Y:S02]  /*3960*/  IABS R7, R13 ;  /* 0x0000000d00077213 */ /* 0x000fe40000000000 */
[----:B------:R-:W-:Y:S01]  /*3970*/  IADD3 R13, -R157, R6, RZ ;  /* 0x000000069d0d7210 */ /* 0x000fe20007ffe1ff */
[----:B------:R1:W-:Y:S02]  /*3980*/  I2F R162, R12 ;  /* 0x0000000c00a27306 */ /* 0x0003e40000201400 */
[----:B-1----:R-:W-:Y:S01]  /*3990*/  IMAD.MOV.U32 R12, RZ, RZ, R7 ;  /* 0x000000ffff0c7224 */ /* 0x002fe200078e0007 */
[----:B------:R-:W-:Y:S01]  /*39a0*/  IABS R7, R13 ;  /* 0x0000000d00077213 */ /* 0x000fe20000000000 */
[----:B------:R-:W-:Y:S01]  /*39b0*/  IMAD.IADD R13, R5, 0x1, -R157 ;  /* 0x00000001050d7824 */ /* 0x000fe200078e0a9d */
[-C--:B---3--:R-:W-:Y:S03]  /*39c0*/  HMMA.16816.F32.BF16 R68, R88, R36.reuse, R124 ;  /* 0x000000245844723c */ /* 0x088fe6000004187c */
[----:B------:R1:W-:Y:S01]  /*39d0*/  I2F R161, R12 ;  /* 0x0000000c00a17306 */ /* 0x0003e20000201400 */
[----:B------:R-:W-:Y:S04]  /*39e0*/  LDSM.16.M88.4 R124, [R229+0x1800] ;  /* 0x00180000e57c783b */ /* 0x000fe80000000200 */
[C---:B-----5:R-:W-:Y:S08]  /*39f0*/  HMMA.16816.F32.BF16 R96, R8.reuse, R36, R56 ;  /* 0x000000240860723c */ /* 0x060ff00000041838 */
[----:B------:R-:W-:Y:S01]  /*3a00*/  HMMA.16816.F32.BF16 R92, R8, R128, R52 ;  /* 0x00000080085c723c */ /* 0x000fe20000041834 */
[----:B-1----:R-:W-:Y:S01]  /*3a10*/  IMAD.MOV.U32 R12, RZ, RZ, R7 ;  /* 0x000000ffff0c7224 */ /* 0x002fe200078e0007 */
[----:B------:R-:W-:-:S02]  /*3a20*/  IABS R7, R13 ;  /* 0x0000000d00077213 */ /* 0x000fc40000000000 */
[----:B------:R-:W-:Y:S01]  /*3a30*/  IADD3 R13, -R157, R3, RZ ;  /* 0x000000039d0d7210 */ /* 0x000fe20007ffe1ff */
[----:B------:R1:W-:Y:S03]  /*3a40*/  I2F R217, R12 ;  /* 0x0000000c00d97306 */ /* 0x0003e60000201400 */
[C---:B------:R-:W-:Y:S08]  /*3a50*/  HMMA.16816.F32.BF16 R80, R8.reuse, R20, R64 ;  /* 0x000000140850723c */ /* 0x040ff00000041840 */
[----:B------:R-:W-:Y:S01]  /*3a60*/  HMMA.16816.F32.BF16 R84, R8, R32, R60 ;  /* 0x000000200854723c */ /* 0x000fe2000004183c */
[----:B-1----:R-:W-:Y:S01]  /*3a70*/  IMAD.MOV.U32 R12, RZ, RZ, R7 ;  /* 0x000000ffff0c7224 */ /* 0x002fe200078e0007 */
[----:B------:R-:W-:Y:S01]  /*3a80*/  IABS R7, R13 ;  /* 0x0000000d00077213 */ /* 0x000fe20000000000 */
[----:B------:R-:W-:-:S05]  /*3a90*/  IMAD.IADD R13, R6, 0x1, -R156 ;  /* 0x00000001060d7824 */ /* 0x000fca00078e0a9c */
[C---:B------:R-:W-:Y:S01]  /*3aa0*/  HMMA.16816.F32.BF16 R48, R8.reuse, R22, R48 ;  /* 0x000000160830723c */ /* 0x040fe20000041830 */
[----:B------:R1:W-:Y:S07]  /*3ab0*/  I2F R216, R12 ;  /* 0x0000000c00d87306 */ /* 0x0003ee0000201400 */
[C---:B------:R-:W-:Y:S01]  /*3ac0*/  HMMA.16816.F32.BF16 R56, R8.reuse, R34, R40 ;  /* 0x000000220838723c */ /* 0x040fe20000041828 */
[----:B------:R-:W2:Y:S07]  /*3ad0*/  LDSM.16.M88.4 R40, [R233+0x2000] ;  /* 0x00200000e928783b */ /* 0x000eae0000000200 */
[----:B------:R-:W-:Y:S01]  /*3ae0*/  HMMA.16816.F32.BF16 R52, R8, R38, R28 ;  /* 0x000000260834723c */ /* 0x000fe2000004181c */
[----:B-1----:R-:W-:Y:S01]  /*3af0*/  IMAD.MOV.U32 R12, RZ, RZ, R7 ;  /* 0x000000ffff0c7224 */ /* 0x002fe200078e0007 */
[----:B------:R-:W-:-:S02]  /*3b00*/  IABS R7, R13 ;  /* 0x0000000d00077213 */ /* 0x000fc40000000000 */
[----:B------:R-:W-:Y:S01]  /*3b10*/  IADD3 R13, -R156, R5, RZ ;  /* 0x000000059c0d7210 */ /* 0x000fe20007ffe1ff */
[----:B------:R1:W-:Y:S03]  /*3b20*/  I2F R214, R12 ;  /* 0x0000000c00d67306 */ /* 0x0003e60000201400 */
[----:B------:R-:W-:Y:S01]  /*3b30*/  HMMA.16816.F32.BF16 R44, R8, R130, R24 ;  /* 0x00000082082c723c */ /* 0x000fe20000041818 */
[----:B------:R-:W3:Y:S07]  /*3b40*/  LDSM.16.M88.4 R24, [R229+0x800] ;  /* 0x00080000e518783b */ /* 0x000eee0000000200 */
[----:B------:R-:W-:Y:S01]  /*3b50*/  HMMA.16816.F32.BF16 R28, R88, R20, R112 ;  /* 0x00000014581c723c */ /* 0x000fe20000041870 */
[----:B-1----:R-:W-:Y:S01]  /*3b60*/  IMAD.MOV.U32 R12, RZ, RZ, R7 ;  /* 0x000000ffff0c7224 */ /* 0x002fe200078e0007 */
[----:B------:R-:W-:-:S06]  /*3b70*/  IABS R7, R13 ;  /* 0x0000000d00077213 */ /* 0x000fcc0000000000 */
[C---:B------:R-:W-:Y:S01]  /*3b80*/  HMMA.16816.F32.BF16 R64, R88.reuse, R22, R100 ;  /* 0x000000165840723c */ /* 0x040fe20000041864 */
[----:B------:R1:W-:Y:S01]  /*3b90*/  I2F R215, R12 ;  /* 0x0000000c00d77306 */ /* 0x0003e20000201400 */
[----:B------:R-:W4:Y:S06]  /*3ba0*/  LDSM.16.M88.4 R20, [R229+0x1000] ;  /* 0x00100000e514783b */ /* 0x000f2c0000000200 */
[C---:B------:R-:W-:Y:S01]  /*3bb0*/  HMMA.16816.F32.BF16 R72, R88.reuse, R32, R120 ;  /* 0x000000205848723c */ /* 0x040fe20000041878 */
[----:B------:R5:W-:Y:S07]  /*3bc0*/  I2F R213, R7 ;  /* 0x0000000700d57306 */ /* 0x000bee0000201400 */
[----:B------:R-:W-:Y:S01]  /*3bd0*/  HMMA.16816.F32.BF16 R76, R88, R34, R104 ;  /* 0x00000022584c723c */ /* 0x000fe20000041868 */
[----:B-1----:R-:W-:Y:S01]  /*3be0*/  IMAD.IADD R12, R3, 0x1, -R156 ;  /* 0x00000001030c7824 */ /* 0x002fe200078e0a9c */
[----:B------:R-:W-:Y:S04]  /*3bf0*/  LDSM.16.M88.4 R32, [R231+0x6000] ;  /* 0x00600000e720783b */ /* 0x000fe80000000200 */
[----:B------:R-:W-:-:S02]  /*3c00*/  IABS R12, R12 ;  /* 0x0000000c000c7213 */ /* 0x000fc40000000000 */
[----:B------:R-:W-:Y:S01]  /*3c10*/  HMMA.16816.F32.BF16 R60, R88, R38, R116 ;  /* 0x00000026583c723c */ /* 0x000fe20000041874 */
[--C-:B-----5:R-:W-:Y:S01]  /*3c20*/  IMAD.IADD R7, R6, 0x1, -R154.reuse ;  /* 0x0000000106077824 */ /* 0x120fe200078e0a9a */
[----:B------:R-:W-:Y:S01]  /*3c30*/  MOV R8, R12 ;  /* 0x0000000c00087202 */ /* 0x000fe20000000f00 */
[----:B------:R-:W-:Y:S01]  /*3c40*/  LDSM.16.M88.4 R36, [R231+0x4000] ;  /* 0x00400000e724783b */ /* 0x000fe20000000200 */
[----:B------:R-:W-:Y:S02]  /*3c50*/  IADD3 R12, -R154, R3, RZ ;  /* 0x000000039a0c7210 */ /* 0x000fe40007ffe1ff */
[----:B------:R1:W-:Y:S01]  /*3c60*/  I2F R210, R8 ;  /* 0x0000000800d27306 */ /* 0x0003e20000201400 */
[----:B------:R-:W-:Y:S01]  /*3c70*/  IABS R7, R7 ;  /* 0x0000000700077213 */ /* 0x000fe20000000000 */
[C---:B--2---:R-:W-:Y:S06]  /*3c80*/  HMMA.16816.F32.BF16 R28, R40.reuse, R16, R28 ;  /* 0x00000010281c723c */ /* 0x044fec000004181c */
[----:B------:R2:W-:Y:S02]  /*3c90*/  I2F R211, R7 ;  /* 0x0000000700d37306 */ /* 0x0005e40000201400 */
[----:B---3--:R-:W-:Y:S01]  /*3ca0*/  HMMA.16816.F32.BF16 R104, R40, R26, R76 ;  /* 0x0000001a2868723c */ /* 0x008fe2000004184c */
[----:B-1----:R-:W-:-:S07]  /*3cb0*/  IMAD.IADD R8, R5, 0x1, -R154 ;  /* 0x0000000105087824 */ /* 0x002fce00078e0a9a */
[----:B----4-:R-:W-:Y:S01]  /*3cc0*/  HMMA.16816.F32.BF16 R116, R40, R22, R60 ;  /* 0x000000162874723c */ /* 0x010fe2000004183c */
[----:B------:R-:W-:Y:S01]  /*3cd0*/  LDSM.16.M88.4 R60, [R230+0xa000] ;  /* 0x00a00000e63c783b */ /* 0x000fe20000000200 */
[----:B------:R-:W-:-:S03]  /*3ce0*/  IABS R2, R8 ;  /* 0x0000000800027213 */ /* 0x000fc60000000000 */
[----:B------:R-:W1:Y:S02]  /*3cf0*/  LDSM.16.M88.4 R8, [R233] ;  /* 0x00000000e908783b */ /* 0x000e640000000200 */
[----:B--2---:R-:W-:Y:S01]  /*3d00*/  IMAD.MOV.U32 R7, RZ, RZ, R2 ;  /* 0x000000ffff077224 */ /* 0x004fe200078e0002 */
[----:B------:R-:W-:Y:S01]  /*3d10*/  IABS R2, R12 ;  /* 0x0000000c00027213 */ /* 0x000fe20000000000 */
[----:B------:R-:W-:Y:S02]  /*3d20*/  IMAD.IADD R12, R6, 0x1, -R152 ;  /* 0x00000001060c7824 */ /* 0x000fe400078e0a98 */
[----:B------:R2:W-:Y:S02]  /*3d30*/  I2F R209, R7 ;  /* 0x0000000700d17306 */ /* 0x0005e40000201400 */
[----:B--2---:R-:W-:Y:S01]  /*3d40*/  IMAD.MOV.U32 R7, RZ, RZ, R2 ;  /* 0x000000ffff077224 */ /* 0x004fe200078e0002 */
[----:B------:R-:W-:Y:S02]  /*3d50*/  IABS R2, R12 ;  /* 0x0000000c00027213 */ /* 0x000fe40000000000 */
[----:B------:R-:W-:-:S03]  /*3d60*/  IADD3 R12, -R152, R5, RZ ;  /* 0x00000005980c7210 */ /* 0x000fc60007ffe1ff */
[----:B------:R2:W-:Y:S01]  /*3d70*/  I2F R208, R7 ;  /* 0x0000000700d07306 */ /* 0x0005e20000201400 */
[----:B-1----:R-:W-:Y:S01]  /*3d80*/  HMMA.16816.F32.BF16 R80, R8, R16, R80 ;  /* 0x000000100850723c */ /* 0x002fe20000041850 */
[----:B--2---:R-:W-:Y:S01]  /*3d90*/  IMAD.MOV.U32 R7, RZ, RZ, R2 ;  /* 0x000000ffff077224 */ /* 0x004fe200078e0002 */
[----:B------:R-:W-:Y:S01]  /*3da0*/  IABS R2, R12 ;  /* 0x0000000c00027213 */ /* 0x000fe20000000000 */
[----:B------:R-:W-:-:S04]  /*3db0*/  IMAD.IADD R12, R3, 0x1, -R152 ;  /* 0x00000001030c7824 */ /* 0x000fc800078e0a98 */
[----:B------:R1:W-:Y:S01]  /*3dc0*/  I2F R207, R7 ;  /* 0x0000000700cf7306 */ /* 0x0003e20000201400 */
[C---:B------:R-:W-:Y:S08]  /*3dd0*/  HMMA.16816.F32.BF16 R100, R8.reuse, R18, R48 ;  /* 0x000000120864723c */ /* 0x040ff00000041830 */
[----:B------:R-:W-:Y:S01]  /*3de0*/  HMMA.16816.F32.BF16 R84, R8, R24, R84 ;  /* 0x000000180854723c */ /* 0x000fe20000041854 */
[----:B-1----:R-:W-:Y:S01]  /*3df0*/  IMAD.MOV.U32 R7, RZ, RZ, R2 ;  /* 0x000000ffff077224 */ /* 0x002fe200078e0002 */
[----:B------:R-:W-:-:S06]  /*3e00*/  IABS R2, R12 ;  /* 0x0000000c00027213 */ /* 0x000fcc0000000000 */
[C---:B------:R-:W-:Y:S01]  /*3e10*/  HMMA.16816.F32.BF16 R112, R8.reuse, R26, R56 ;  /* 0x0000001a0870723c */ /* 0x040fe20000041838 */
[----:B------:R-:W-:Y:S01]  /*3e20*/  IADD3 R12, -R149, R6, RZ ;  /* 0x00000006950c7210 */ /* 0x000fe20007ffe1ff */
[----:B------:R1:W-:Y:S01]  /*3e30*/  I2F R205, R7 ;  /* 0x0000000700cd7306 */ /* 0x0003e20000201400 */
[----:B------:R-:W2:Y:S05]  /*3e40*/  LDSM.16.M88.4 R56, [R224+0xa800] ;  /* 0x00a80000e038783b */ /* 0x000eaa0000000200 */
[C---:B------:R-:W-:Y:S08]  /*3e50*/  HMMA.16816.F32.BF16 R120, R8.reuse, R20, R96 ;  /* 0x000000140878723c */ /* 0x040ff00000041860 */
[----:B------:R-:W-:Y:S01]  /*3e60*/  HMMA.16816.F32.BF16 R132, R8, R22, R52 ;  /* 0x000000160884723c */ /* 0x000fe20000041834 */
[----:B-1----:R-:W-:Y:S01]  /*3e70*/  IMAD.MOV.U32 R7, RZ, RZ, R2 ;  /* 0x000000ffff077224 */ /* 0x002fe200078e0002 */
[----:B------:R-:W-:Y:S01]  /*3e80*/  IABS R2, R12 ;  /* 0x0000000c00027213 */ /* 0x000fe20000000000 */
[----:B------:R-:W-:-:S02]  /*3e90*/  IMAD.IADD R12, R5, 0x1, -R149 ;  /* 0x00000001050c7824 */ /* 0x000fc400078e0a95 */
[----:B------:R1:W-:Y:S03]  /*3ea0*/  I2F R204, R7 ;  /* 0x0000000700cc7306 */ /* 0x0003e60000201400 */
[C---:B------:R-:W-:Y:S08]  /*3eb0*/  HMMA.16816.F32.BF16 R136, R8.reuse, R124, R92 ;  /* 0x0000007c0888723c */ /* 0x040ff0000004185c */
[----:B------:R-:W-:Y:S01]  /*3ec0*/  HMMA.16816.F32.BF16 R144, R8, R126, R44 ;  /* 0x0000007e0890723c */ /* 0x000fe2000004182c */
[----:B------:R-:W-:Y:S01]  /*3ed0*/  LDSM.16.M88.4 R44, [R235+0x2000] ;  /* 0x00200000eb2c783b */ /* 0x000fe20000000200 */
[----:B-1----:R-:W-:Y:S01]  /*3ee0*/  IMAD.MOV.U32 R7, RZ, RZ, R2 ;  /* 0x000000ffff077224 */ /* 0x002fe200078e0002 */
[----:B------:R-:W-:-:S05]  /*3ef0*/  IABS R2, R12 ;  /* 0x0000000c00027213 */ /* 0x000fca0000000000 */
[C---:B------:R-:W-:Y:S01]  /*3f00*/  HMMA.16816.F32.BF16 R96, R40.reuse, R20, R68 ;  /* 0x000000142860723c */ /* 0x040fe20000041844 */
[----:B------:R-:W-:Y:S01]  /*3f10*/  IADD3 R12, -R149, R3, RZ ;  /* 0x00000003950c7210 */ /* 0x000fe20007ffe1ff */
[----:B------:R1:W-:Y:S01]  /*3f20*/  I2F R203, R7 ;  /* 0x0000000700cb7306 */ /* 0x0003e20000201400 */
[----:B------:R-:W-:Y:S05]  /*3f30*/  LDSM.16.M88.4 R20, [R234+0x4000] ;  /* 0x00400000ea14783b */ /* 0x000fea0000000200 */
[C---:B------:R-:W-:Y:S08]  /*3f40*/  HMMA.16816.F32.BF16 R48, R40.reuse, R18, R64 ;  /* 0x000000122830723c */ /* 0x040ff00000041840 */
[----:B------:R-:W-:Y:S01]  /*3f50*/  HMMA.16816.F32.BF16 R64, R40, R24, R72 ;  /* 0x000000182840723c */ /* 0x000fe20000041848 */
[----:B------:R-:W-:Y:S01]  /*3f60*/  LDSM.16.M88.4 R24, [R232+0x6000] ;  /* 0x00600000e818783b */ /* 0x000fe20000000200 */
[----:B-1----:R-:W-:Y:S01]  /*3f70*/  IMAD.MOV.U32 R7, RZ, RZ, R2 ;  /* 0x000000ffff077224 */ /* 0x002fe200078e0002 */
[----:B------:R-:W-:Y:S01]  /*3f80*/  IABS R2, R12 ;  /* 0x0000000c00027213 */ /* 0x000fe20000000000 */
[----:B------:R-:W-:-:S02]  /*3f90*/  IMAD.IADD R12, R6, 0x1, -R148 ;  /* 0x00000001060c7824 */ /* 0x000fc400078e0a94 */
[----:B------:R1:W-:Y:S02]  /*3fa0*/  I2F R201, R7 ;  /* 0x0000000700c97306 */ /* 0x0003e40000201400 */
[----:B--2---:R-:W-:Y:S08]  /*3fb0*/  HMMA.16816.F32.BF16 R92, R36, R56, R84 ;  /* 0x00000038245c723c */ /* 0x004ff00000041854 */
[----:B------:R-:W-:Y:S01]  /*3fc0*/  HMMA.16816.F32.BF16 R104, R32, R58, R104 ;  /* 0x0000003a2068723c */ /* 0x000fe20000041868 */
[----:B-1----:R-:W-:Y:S01]  /*3fd0*/  IMAD.MOV.U32 R7, RZ, RZ, R2 ;  /* 0x000000ffff077224 */ /* 0x002fe200078e0002 */
[----:B------:R-:W-:-:S06]  /*3fe0*/  IABS R2, R12 ;  /* 0x0000000c00027213 */ /* 0x000fcc0000000000 */
[----:B------:R-:W-:Y:S01]  /*3ff0*/  HMMA.16816.F32.BF16 R84, R32, R56, R64 ;  /* 0x000000382054723c */ /* 0x000fe20000041840 */
[----:B------:R-:W-:Y:S01]  /*4000*/  IADD3 R12, -R148, R5, RZ ;  /* 0x00000005940c7210 */ /* 0x000fe20007ffe1ff */
[----:B------:R1:W-:Y:S02]  /*4010*/  I2F R199, R7 ;  /* 0x0000000700c77306 */ /* 0x0003e40000201400 */
[----:B-1----:R-:W-:Y:S01]  /*4020*/  IMAD.MOV.U32 R7, RZ, RZ, R2 ;  /* 0x000000ffff077224 */ /* 0x002fe200078e0002 */
[----:B------:R-:W-:Y:S01]  /*4030*/  IABS R2, R12 ;  /* 0x0000000c00027213 */ /* 0x000fe20000000000 */
[----:B------:R-:W-:-:S04]  /*4040*/  IMAD.IADD R12, R3, 0x1, -R148 ;  /* 0x00000001030c7824 */ /* 0x000fc800078e0a94 */
[----:B------:R1:W-:Y:S02]  /*4050*/  I2F R200, R7 ;  /* 0x0000000700c87306 */ /* 0x0003e40000201400 */
[----:B-1----:R-:W-:Y:S01]  /*4060*/  IMAD.MOV.U32 R7, RZ, RZ, R2 ;  /* 0x000000ffff077224 */ /* 0x002fe200078e0002 */
[----:B------:R-:W-:Y:S02]  /*4070*/  IABS R2, R12 ;  /* 0x0000000c00027213 */ /* 0x000fe40000000000 */
[----:B------:R-:W-:-:S03]  /*4080*/  IADD3 R12, -R150, R6, RZ ;  /* 0x00000006960c7210 */ /* 0x000fc60007ffe1ff */
[----:B------:R1:W-:Y:S02]  /*4090*/  I2F R198, R7 ;  /* 0x0000000700c67306 */ /* 0x0003e40000201400 */
        /* <DEDUP_REMOVED lines=8> */
[----:B------:R3:W-:Y:S01]  /*4120*/  I2F R194, R2 ;  /* 0x0000000200c27306 */ /* 0x0007e20000201400 */
[----:B--2---:R-:W-:-:S04]  /*4130*/  IADD3 R7, -R150, R3, RZ ;  /* 0x0000000396077210 */ /* 0x004fc80007ffe1ff */
[----:B------:R-:W-:Y:S01]  /*4140*/  IABS R7, R7 ;  /* 0x0000000700077213 */ /* 0x000fe20000000000 */
[----:B---3--:R-:W-:-:S03]  /*4150*/  IMAD.IADD R2, R6, 0x1, -R153 ;  /* 0x0000000106027824 */ /* 0x008fc600078e0a99 */
[----:B------:R2:W-:Y:S02]  /*4160*/  I2F R193, R7 ;  /* 0x0000000700c17306 */ /* 0x0005e40000201400 */
[----:B------:R-:W-:-:S05]  /*4170*/  IABS R2, R2 ;  /* 0x0000000200027213 */ /* 0x000fca0000000000 */
[----:B------:R-:W-:-:S04]  /*4180*/  IMAD.MOV.U32 R8, RZ, RZ, R2 ;  /* 0x000000ffff087224 */ /* 0x000fc800078e0002 */
[----:B------:R3:W-:Y:S01]  /*4190*/  I2F R191, R8 ;  /* 0x0000000800bf7306 */ /* 0x0007e20000201400 */
[----:B-1----:R-:W-:Y:S01]  /*41a0*/  HMMA.16816.F32.BF16 R68, R32, R12, R28 ;  /* 0x0000000c2044723c */ /* 0x002fe2000004181c */
[----:B------:R-:W1:Y:S01]  /*41b0*/  LDSM.16.M88.4 R28, [R232+0x4000] ;  /* 0x00400000e81c783b */ /* 0x000e620000000200 */
[----:B--2---:R-:W-:-:S05]  /*41c0*/  IMAD.IADD R7, R5, 0x1, -R153 ;  /* 0x0000000105077824 */ /* 0x004fca00078e0a99 */
[----:B------:R-:W-:Y:S01]  /*41d0*/  IABS R2, R7 ;  /* 0x0000000700027213 */ /* 0x000fe20000000000 */
[----:B------:R-:W-:Y:S01]  /*41e0*/  HMMA.16816.F32.BF16 R16, R36, R12, R80 ;  /* 0x0000000c2410723c */ /* 0x000fe20000041850 */
[----:B------:R-:W-:-:S03]  /*41f0*/  IADD3 R7, -R153, R3, RZ ;  /* 0x0000000399077210 */ /* 0x000fc60007ffe1ff */
[----:B---3--:R-:W-:Y:S01]  /*4200*/  IMAD.MOV.U32 R8, RZ, RZ, R2 ;  /* 0x000000ffff087224 */ /* 0x008fe200078e0002 */
[----:B------:R-:W-:-:S03]  /*4210*/  IABS R2, R7 ;  /* 0x0000000700027213 */ /* 0x000fc60000000000 */
[----:B------:R-:W-:Y:S01]  /*4220*/  HMMA.16816.F32.BF16 R72, R32, R14, R48 ;  /* 0x0000000e2048723c */ /* 0x000fe20000041830 */
[----:B------:R-:W-:Y:S01]  /*4230*/  LDSM.16.M88.4 R48, [R229+0x2000] ;  /* 0x00200000e530783b */ /* 0x000fe20000000200 */
[----:B------:R2:W-:Y:S01]  /*4240*/  I2F R183, R8 ;  /* 0x0000000800b77306 */ /* 0x0005e20000201400 */
[----:B------:R-:W-:-:S05]  /*4250*/  IMAD.MOV.U32 R7, RZ, RZ, R2 ;  /* 0x000000ffff077224 */ /* 0x000fca00078e0002 */
[----:B------:R-:W-:Y:S01]  /*4260*/  HMMA.16816.F32.BF16 R80, R36, R14, R100 ;  /* 0x0000000e2450723c */ /* 0x000fe20000041864 */
[----:B------:R-:W-:Y:S01]  /*4270*/  LDSM.16.M88.4 R12, [R233+0x4000] ;  /* 0x00400000e90c783b */ /* 0x000fe20000000200 */
[----:B------:R3:W-:Y:S06]  /*4280*/  I2F R182, R7 ;  /* 0x0000000700b67306 */ /* 0x0007ec0000201400 */
[----:B------:R-:W-:Y:S01]  /*4290*/  HMMA.16816.F32.BF16 R68, R24, R44, R68 ;  /* 0x0000002c1844723c */ /* 0x000fe20000041844 */
[----:B--2---:R-:W-:-:S05]  /*42a0*/  IMAD.IADD R8, R6, 0x1, -R155 ;  /* 0x0000000106087824 */ /* 0x004fca00078e0a9b */
[----:B------:R-:W-:Y:S02]  /*42b0*/  IABS R2, R8 ;  /* 0x0000000800027213 */ /* 0x000fe40000000000 */
[----:B-1----:R-:W-:Y:S01]  /*42c0*/  HMMA.16816.F32.BF16 R52, R28, R44, R16 ;  /* 0x0000002c1c34723c */ /* 0x002fe20000041810 */
[----:B------:R-:W-:Y:S01]  /*42d0*/  IADD3 R8, -R155, R5, RZ ;  /* 0x000000059b087210 */ /* 0x000fe20007ffe1ff */
[----:B------:R-:W1:Y:S01]  /*42e0*/  LDSM.16.M88.4 R16, [R234+0x6000] ;  /* 0x00600000ea10783b */ /* 0x000e620000000200 */
[----:B---3--:R-:W-:Y:S02]  /*42f0*/  IMAD.MOV.U32 R7, RZ, RZ, R2 ;  /* 0x000000ffff077224 */ /* 0x008fe400078e0002 */
[----:B------:R-:W-:Y:S01]  /*4300*/  IABS R2, R8 ;  /* 0x0000000800027213 */ /* 0x000fe20000000000 */
[----:B------:R-:W-:Y:S01]  /*4310*/  IMAD.IADD R8, R3, 0x1, -R155 ;  /* 0x0000000103087824 */ /* 0x000fe200078e0a9b */
[----:B------:R2:W-:Y:S01]  /*4320*/  I2F R188, R7 ;  /* 0x0000000700bc7306 */ /* 0x0005e20000201400 */
[-C--:B------:R-:W-:Y:S08]  /*4330*/  HMMA.16816.F32.BF16 R76, R24, R46.reuse, R72 ;  /* 0x0000002e184c723c */ /* 0x080ff00000041848 */
[----:B------:R-:W-:Y:S01]  /*4340*/  HMMA.16816.F32.BF16 R72, R28, R46, R80 ;  /* 0x0000002e1c48723c */ /* 0x000fe20000041850 */
[----:B------:R-:W-:Y:S01]  /*4350*/  LDSM.16.M88.4 R44, [R235+0x2800] ;  /* 0x00280000eb2c783b */ /* 0x000fe20000000200 */
[----:B--2---:R-:W-:Y:S01]  /*4360*/  IMAD.MOV.U32 R7, RZ, RZ, R2 ;  /* 0x000000ffff077224 */ /* 0x004fe200078e0002 */
[----:B------:R-:W-:-:S05]  /*4370*/  IABS R2, R8 ;  /* 0x0000000800027213 */ /* 0x000fca0000000000 */
[----:B------:R-:W-:Y:S01]  /*4380*/  HMMA.16816.F32.BF16 R64, R20, R60, R52 ;  /* 0x0000003c1440723c */ /* 0x000fe20000041834 */
[----:B------:R-:W-:Y:S01]  /*4390*/  IADD3 R8, -R163, R6, RZ ;  /* 0x00000006a3087210 */ /* 0x000fe20007ffe1ff */
[----:B------:R2:W-:Y:S06]  /*43a0*/  I2F R187, R7 ;  /* 0x0000000700bb7306 */ /* 0x0005ec0000201400 */
[----:B------:R-:W-:Y:S01]  /*43b0*/  HMMA.16816.F32.BF16 R100, R36, R58, R112 ;  /* 0x0000003a2464723c */ /* 0x000fe20000041870 */
[----:B------:R-:W-:Y:S07]  /*43c0*/  LDSM.16.M88.4 R56, [R230+0xa800] ;  /* 0x00a80000e638783b */ /* 0x000fee0000000200 */
[----:B-1----:R-:W-:Y:S01]  /*43d0*/  HMMA.16816.F32.BF16 R52, R16, R60, R68 ;  /* 0x0000003c1034723c */ /* 0x002fe20000041844 */
[----:B--2---:R-:W-:Y:S01]  /*43e0*/  IMAD.MOV.U32 R7, RZ, RZ, R2 ;  /* 0x000000ffff077224 */ /* 0x004fe200078e0002 */
[----:B------:R-:W-:-:S02]  /*43f0*/  IABS R2, R8 ;  /* 0x0000000800027213 */ /* 0x000fc40000000000 */
[----:B------:R-:W-:Y:S01]  /*4400*/  IADD3 R8, -R165, R6, RZ ;  /* 0x00000006a5087210 */ /* 0x000fe20007ffe1ff */
[----:B------:R1:W-:Y:S03]  /*4410*/  I2F R186, R7 ;  /* 0x0000000700ba7306 */ /* 0x0003e60000201400 */
[----:B------:R-:W-:Y:S01]  /*4420*/  HMMA.16816.F32.BF16 R80, R12, R48, R64 ;  /* 0x000000300c50723c */ /* 0x000fe20000041840 */
[----:B------:R-:W2:Y:S04]  /*4430*/  LDSM.16.M88.4 R64, [R224+0xb000] ;  /* 0x00b00000e040783b */ /* 0x000ea80000000200 */
[----:B------:R3:W-:Y:S01]  /*4440*/  I2F R185, R2 ;  /* 0x0000000200b97306 */ /* 0x0007e20000201400 */
[----:B-1----:R-:W-:-:S05]  /*4450*/  IMAD.IADD R7, R5, 0x1, -R163 ;  /* 0x0000000105077824 */ /* 0x002fca00078e0aa3 */
[----:B------:R-:W-:Y:S01]  /*4460*/  IABS R7, R7 ;  /* 0x0000000700077213 */ /* 0x000fe20000000000 */
[----:B---3--:R-:W-:-:S03]  /*4470*/  IMAD.IADD R2, R3, 0x1, -R163 ;  /* 0x0000000103027824 */ /* 0x008fc600078e0aa3 */
[----:B------:R1:W-:Y:S02]  /*4480*/  I2F R184, R7 ;  /* 0x0000000700b87306 */ /* 0x0003e40000201400 */
[----:B------:R-:W-:-:S05]  /*4490*/  IABS R2, R2 ;  /* 0x0000000200027213 */ /* 0x000fca0000000000 */
[----:B-1----:R-:W-:Y:S01]  /*44a0*/  IMAD.MOV.U32 R7, RZ, RZ, R2 ;  /* 0x000000ffff077224 */ /* 0x002fe200078e0002 */
[----:B------:R-:W-:Y:S01]  /*44b0*/  IABS R2, R8 ;  /* 0x0000000800027213 */ /* 0x000fe20000000000 */
[--C-:B------:R-:W-:Y:S01]  /*44c0*/  IMAD.IADD R8, R5, 0x1, -R165.reuse ;  /* 0x0000000105087824 */ /* 0x100fe200078e0aa5 */
[----:B--2---:R-:W-:Y:S01]  /*44d0*/  HMMA.16816.F32.BF16 R96, R32, R64, R96 ;  /* 0x000000402060723c */ /* 0x004fe20000041860 */
[----:B------:R1:W-:Y:S02]  /*44e0*/  I2F R178, R7 ;  /* 0x0000000700b27306 */ /* 0x0003e40000201400 */
[----:B-1----:R-:W-:Y:S02]  /*44f0*/  MOV R7, R2 ;  /* 0x0000000200077202 */ /* 0x002fe40000000f00 */
[----:B------:R-:W-:Y:S01]  /*4500*/  IABS R2, R8 ;  /* 0x0000000800027213 */ /* 0x000fe20000000000 */
[----:B------:R-:W-:-:S03]  /*4510*/  IMAD.IADD R8, R3, 0x1, -R165 ;  /* 0x0000000103087824 */ /* 0x000fc600078e0aa5 */
        /* <DEDUP_REMOVED lines=18> */
[----:B------:R-:W-:Y:S02]  /*4640*/  IABS R2, R8 ;  /* 0x0000000800027213 */ /* 0x000fe40000000000 */
[----:B------:R-:W1:Y:S03]  /*4650*/  LDSM.16.M88.4 R8, [R233+0x6000] ;  /* 0x00600000e908783b */ /* 0x000e660000000200 */
[----:B------:R2:W-:Y:S08]  /*4660*/  I2F R172, R7 ;  /* 0x0000000700ac7306 */ /* 0x0005f00000201400 */
[----:B------:R3:W-:Y:S01]  /*4670*/  I2F R171, R2 ;  /* 0x0000000200ab7306 */ /* 0x0007e20000201400 */
[----:B--2---:R-:W-:-:S05]  /*4680*/  IMAD.IADD R7, R6, 0x1, -R168 ;  /* 0x0000000106077824 */ /* 0x004fca00078e0aa8 */
[----:B------:R-:W-:Y:S02]  /*4690*/  IABS R7, R7 ;  /* 0x0000000700077213 */ /* 0x000fe40000000000 */
[----:B---3--:R-:W-:-:S03]  /*46a0*/  IADD3 R2, -R169, R6, RZ ;  /* 0x00000006a9027210 */ /* 0x008fc60007ffe1ff */
[----:B------:R-:W-:Y:S01]  /*46b0*/  IMAD.MOV.U32 R6, RZ, RZ, R7 ;  /* 0x000000ffff067224 */ /* 0x000fe200078e0007 */
[----:B------:R-:W-:Y:S01]  /*46c0*/  IABS R2, R2 ;  /* 0x0000000200027213 */ /* 0x000fe20000000000 */
[----:B------:R-:W-:Y:S02]  /*46d0*/  IMAD.IADD R7, R5, 0x1, -R167 ;  /* 0x0000000105077824 */ /* 0x000fe400078e0aa7 */
[----:B------:R2:W-:Y:S01]  /*46e0*/  I2F R170, R6 ;  /* 0x0000000600aa7306 */ /* 0x0005e20000201400 */
[----:B-1----:R-:W-:Y:S01]  /*46f0*/  HMMA.16816.F32.BF16 R68, R8, R48, R52 ;  /* 0x000000300844723c */ /* 0x002fe20000041834 */
[----:B--2---:R-:W-:-:S07]  /*4700*/  MOV R6, R2 ;  /* 0x0000000200067202 */ /* 0x004fce0000000f00 */
[-C--:B------:R-:W-:Y:S01]  /*4710*/  HMMA.16816.F32.BF16 R52, R20, R62.reuse, R72 ;  /* 0x0000003e1434723c */ /* 0x080fe20000041848 */
[----:B------:R-:W-:Y:S01]  /*4720*/  IABS R2, R7 ;  /* 0x0000000700027213 */ /* 0x000fe20000000000 */
[----:B------:R1:W-:Y:S06]  /*4730*/  I2F R166, R6 ;  /* 0x0000000600a67306 */ /* 0x0003ec0000201400 */
[----:B------:R-:W-:Y:S02]  /*4740*/  HMMA.16816.F32.BF16 R60, R16, R62, R76 ;  /* 0x0000003e103c723c */ /* 0x000fe4000004184c */
[----:B------:R2:W-:Y:S06]  /*4750*/  I2F R151, R2 ;  /* 0x0000000200977306 */ /* 0x0005ec0000201400 */
[----:B------:R-:W-:Y:S01]  /*4760*/  HMMA.16816.F32.BF16 R72, R28, R44, R92 ;  /* 0x0000002c1c48723c */ /* 0x000fe2000004185c */
[----:B-1----:R-:W-:-:S02]  /*4770*/  IMAD.IADD R6, R5, 0x1, -R168 ;  /* 0x0000000105067824 */ /* 0x002fc400078e0aa8 */
[----:B------:R-:W-:-:S03]  /*4780*/  IMAD.IADD R5, R5, 0x1, -R169 ;  /* 0x0000000105057824 */ /* 0x000fc600078e0aa9 */
[----:B------:R-:W-:Y:S02]  /*4790*/  IABS R6, R6 ;  /* 0x0000000600067213 */ /* 0x000fe40000000000 */
[----:B------:R-:W-:Y:S01]  /*47a0*/  HMMA.16816.F32.BF16 R76, R24, R44, R84 ;  /* 0x0000002c184c723c */ /* 0x000fe20000041854 */
[----:B------:R-:W-:Y:S02]  /*47b0*/  IABS R5, R5 ;  /* 0x0000000500057213 */ /* 0x000fe40000000000 */
[----:B--2---:R-:W-:Y:S02]  /*47c0*/  MOV R2, R6 ;  /* 0x0000000600027202 */ /* 0x004fe40000000f00 */
[----:B------:R1:W-:Y:S03]  /*47d0*/  I2F R128, R5 ;  /* 0x0000000500807306 */ /* 0x0003e60000201400 */
[----:B------:R-:W-:Y:S01]  /*47e0*/  HMMA.16816.F32.BF16 R84, R8, R50, R60 ;  /* 0x000000320854723c */ /* 0x000fe2000004183c */
[----:B------:R-:W2:Y:S04]  /*47f0*/  LDSM.16.M88.4 R60, [R235+0x3000] ;  /* 0x00300000eb3c783b */ /* 0x000ea80000000200 */
[----:B------:R3:W-:Y:S03]  /*4800*/  I2F R129, R2 ;  /* 0x0000000200817306 */ /* 0x0007e60000201400 */
[----:B------:R-:W-:Y:S01]  /*4810*/  HMMA.16816.F32.BF16 R72, R20, R56, R72 ;  /* 0x000000381448723c */ /* 0x000fe20000041848 */
[----:B-1----:R-:W-:-:S07]  /*4820*/  IMAD.IADD R5, R3, 0x1, -R168 ;  /* 0x0000000103057824 */ /* 0x002fce00078e0aa8 */
[----:B------:R-:W-:Y:S01]  /*4830*/  HMMA.16816.F32.BF16 R92, R36, R64, R120 ;  /* 0x00000040245c723c */ /* 0x000fe20000041878 */
[----:B------:R-:W-:Y:S01]  /*4840*/  IABS R5, R5 ;  /* 0x0000000500057213 */ /* 0x000fe20000000000 */
[----:B---3--:R-:W-:-:S05]  /*4850*/  IMAD.IADD R2, R3, 0x1, -R167 ;  /* 0x0000000103027824 */ /* 0x008fca00078e0aa7 */
[----:B------:R-:W-:-:S04]  /*4860*/  IABS R2, R2 ;  /* 0x0000000200027213 */ /* 0x000fc80000000000 */
[----:B------:R1:W-:Y:S01]  /*4870*/  I2F R111, R2 ;  /* 0x00000002006f7306 */ /* 0x0003e20000201400 */
[----:B--2---:R-:W-:Y:S01]  /*4880*/  HMMA.16816.F32.BF16 R96, R24, R60, R96 ;  /* 0x0000003c1860723c */ /* 0x004fe20000041860 */
[----:B-1----:R-:W-:Y:S01]  /*4890*/  IADD3 R2, -R169, R3, RZ ;  /* 0x00000003a9027210 */ /* 0x002fe20007ffe1ff */
[----:B------:R-:W-:-:S10]  /*48a0*/  IMAD.MOV.U32 R3, RZ, RZ, R5 ;  /* 0x000000ffff037224 */ /* 0x000fd400078e0005 */
[----:B------:R-:W-:Y:S01]  /*48b0*/  HMMA.16816.F32.BF16 R92, R28, R60, R92 ;  /* 0x0000003c1c5c723c */ /* 0x000fe2000004185c */
[----:B------:R-:W-:Y:S01]  /*48c0*/  IABS R2, R2 ;  /* 0x0000000200027213 */ /* 0x000fe20000000000 */
[----:B------:R-:W-:Y:S08]  /*48d0*/  I2F R110, R3 ;  /* 0x00000003006e7306 */ /* 0x000ff00000201400 */
[----:B------:R1:W-:Y:S02]  /*48e0*/  I2F R109, R2 ;  /* 0x00000002006d7306 */ /* 0x0003e40000201400 */
[----:B-1----:R-:W-:-:S06]  /*48f0*/  FMUL.FTZ R2, R80, c[0x0][0x2ec] ;  /* 0x0000bb0050027a20 */ /* 0x002fcc0000410000 */
[----:B------:R1:W2:Y:S02]  /*4900*/  MUFU.TANH R6, R2 ;  /* 0x0000000200067308 */ /* 0x0002a40000002400 */
[----:B-1----:R-:W-:Y:S02]  /*4910*/  FMUL.FTZ R2, R81, c[0x0][0x2ec] ;  /* 0x0000bb0051027a20 */ /* 0x002fe40000410000 */
[----:B--2---:R-:W-:-:S04]  /*4920*/  FFMA.FTZ R6, R225, -UR4, R6 ;  /* 0x80000004e1067c23 */ /* 0x004fc80008010006 */
[----:B------:R1:W-:Y:S02]  /*4930*/  MUFU.TANH R212, R2 ;  /* 0x0000000200d47308 */ /* 0x0003e40000002400 */
[----:B-1----:R-:W-:-:S06]  /*4940*/  FMUL.FTZ R2, R82, c[0x0][0x2ec] ;  /* 0x0000bb0052027a20 */ /* 0x002fcc0000410000 */
[----:B------:R1:W2:Y:S02]  /*4950*/  MUFU.TANH R5, R2 ;  /* 0x0000000200057308 */ /* 0x0002a40000002400 */
[----:B-1----:R-:W-:Y:S02]  /*4960*/  FMUL.FTZ R2, R83, c[0x0][0x2ec] ;  /* 0x0000bb0053027a20 */ /* 0x002fe40000410000 */
[----:B------:R-:W-:Y:S01]  /*4970*/  HMMA.16816.F32.BF16 R80, R12, R50, R52 ;  /* 0x000000320c50723c */ /* 0x000fe20000041834 */
[----:B------:R-:W1:Y:S03]  /*4980*/  LDSM.16.M88.4 R48, [R229+0x2800] ;  /* 0x00280000e530783b */ /* 0x000e660000000200 */
[----:B------:R3:W-:Y:S01]  /*4990*/  MUFU.TANH R206, R2 ;  /* 0x0000000200ce7308 */ /* 0x0007e20000002400 */
[----:B--2---:R-:W-:-:S03]  /*49a0*/  FFMA.FTZ R5, R218, -UR4, R5 ;  /* 0x80000004da057c23 */ /* 0x004fc60008010005 */
[----:B------:R-:W-:Y:S01]  /*49b0*/  HMMA.16816.F32.BF16 R52, R16, R56, R76 ;  /* 0x000000381034723c */ /* 0x000fe2000004184c */
[----:B---3--:R-:W-:-:S04]  /*49c0*/  FMUL.FTZ R2, R68, c[0x0][0x2ec] ;  /* 0x0000bb0044027a20 */ /* 0x008fc80000410000 */
[----:B------:R2:W3:Y:S02]  /*49d0*/  MUFU.TANH R3, R2 ;  /* 0x0000000200037308 */ /* 0x0004e40000002400 */
[----:B--2---:R-:W-:Y:S02]  /*49e0*/  FMUL.FTZ R2, R69, c[0x0][0x2ec] ;  /* 0x0000bb0045027a20 */ /* 0x004fe40000410000 */
[----:B---3--:R-:W-:Y:S01]  /*49f0*/  FFMA.FTZ R3, R162, -UR4, R3 ;  /* 0x80000004a2037c23 */ /* 0x008fe20008010003 */
[----:B-1----:R-:W-:Y:S03]  /*4a00*/  HMMA.16816.F32.BF16 R76, R12, R48, R72 ;  /* 0x000000300c4c723c */ /* 0x002fe60000041848 */
[----:B------:R1:W2:Y:S01]  /*4a10*/  MUFU.TANH R160, R2 ;  /* 0x0000000200a07308 */ /* 0x0002a20000002400 */
[----:B------:R-:W-:Y:S01]  /*4a20*/  FSEL R162, R5, -INF , !P2 ;  /* 0xff80000005a27808 */ /* 0x000fe20005000000 */
[----:B------:R-:W-:-:S03]  /*4a30*/  FFMA.FTZ R5, R217, -UR4, R206 ;  /* 0x80000004d9057c23 */ /* 0x000fc600080100ce */
[----:B------:R-:W-:Y:S01]  /*4a40*/  HMMA.16816.F32.BF16 R72, R24, R46, R104 ;  /* 0x0000002e1848723c */ /* 0x000fe20000041868 */
[----:B-1----:R-:W-:-:S04]  /*4a50*/  FMUL.FTZ R2, R70, c[0x0][0x2ec] ;  /* 0x0000bb0046027a20 */ /* 0x002fc80000410000 */
[----:B------:R1:W-:Y:S02]  /*4a60*/  MUFU.TANH R7, R2 ;  /* 0x0000000200077308 */ /* 0x0003e40000002400 */
[----:B-1----:R-:W-:Y:S02]  /*4a70*/  FMUL.FTZ R2, R71, c[0x0][0x2ec] ;  /* 0x0000bb0047027a20 */ /* 0x002fe40000410000 */
[----:B------:R-:W-:Y:S04]  /*4a80*/  HMMA.16816.F32.BF16 R68, R28, R46, R100 ;  /* 0x0000002e1c44723c */ /* 0x000fe80000041864 */
[----:B------:R1:W-:Y:S02]  /*4a90*/  MUFU.TANH R158, R2 ;  /* 0x00000002009e7308 */ /* 0x0003e40000002400 */
[----:B-1----:R-:W-:-:S06]  /*4aa0*/  FMUL.FTZ R2, R80, c[0x0][0x2ec] ;  /* 0x0000bb0050027a20 */ /* 0x002fcc0000410000 */
[----:B------:R1:W-:Y:S11]  /*4ab0*/  MUFU.TANH R195, R2 ;  /* 0x0000000200c37308 */ /* 0x0003f60000002400 */
[----:B------:R-:W-:Y:S01]  /*4ac0*/  @!UPT UIADD3 URZ, URZ, URZ, URZ ;  /* 0x0000003f3f3ff290 */ /* 0x000fe2000fffe03f */
[-C--:B------:R-:W-:Y:S08]  /*4ad0*/  HMMA.16816.F32.BF16 R44, R20, R58.reuse, R68 ;  /* 0x0000003a142c723c */ /* 0x080ff00000041844 */
[----:B------:R-:W-:Y:S01]  /*4ae0*/  HMMA.16816.F32.BF16 R56, R16, R58, R72 ;  /* 0x0000003a1038723c */ /* 0x000fe20000041848 */
[----:B-1----:R-:W-:-:S07]  /*4af0*/  FMUL.FTZ R2, R81, c[0x0][0x2ec] ;  /* 0x0000bb0051027a20 */ /* 0x002fce0000410000 */
[----:B------:R-:W-:Y:S01]  /*4b00*/  HMMA.16816.F32.BF16 R68, R32, R66, R116 ;  /* 0x000000422044723c */ /* 0x000fe20000041874 */
[----:B------:R1:W-:Y:S07]  /*4b10*/  MUFU.TANH R202, R2 ;  /* 0x0000000200ca7308 */ /* 0x0003ee0000002400 */
[----:B------:R-:W-:Y:S01]  /*4b20*/  HMMA.16816.F32.BF16 R72, R12, R50, R44 ;  /* 0x000000320c48723c */ /* 0x000fe2000004182c */
[----:B------:R-:W-:Y:S07]  /*4b30*/  LDSM.16.M88.4 R44, [R229+0x3000] ;  /* 0x00300000e52c783b */ /* 0x000fee0000000200 */
[----:B------:R-:W-:Y:S01]  /*4b40*/  HMMA.16816.F32.BF16 R64, R36, R66, R132 ;  /* 0x000000422440723c */ /* 0x000fe20000041884 */
[----:B-1----:R-:W-:-:S04]  /*4b50*/  FMUL.FTZ R2, R82, c[0x0][0x2ec] ;  /* 0x0000bb0052027a20 */ /* 0x002fc80000410000 */
[----:B------:R1:W3:Y:S02]  /*4b60*/  MUFU.TANH R180, R2 ;  /* 0x0000000200b47308 */ /* 0x0002e40000002400 */
[----:B-1----:R-:W-:Y:S02]  /*4b70*/  FMUL.FTZ R2, R83, c[0x0][0x2ec] ;  /* 0x0000bb0053027a20 */ /* 0x002fe40000410000 */
[----:B------:R-:W-:Y:S01]  /*4b80*/  HMMA.16816.F32.BF16 R80, R8, R48, R52 ;  /* 0x000000300850723c */ /* 0x000fe20000041834 */
[----:B------:R-:W1:Y:S03]  /*4b90*/  LDSM.16.M88.4 R52, [R230+0xb000] ;  /* 0x00b00000e634783b */ /* 0x000e660000000200 */
[----:B------:R4:W-:Y:S02]  /*4ba0*/  MUFU.TANH R190, R2 ;  /* 0x0000000200be7308 */ /* 0x0009e40000002400 */
[----:B----4-:R-:W-:-:S06]  /*4bb0*/  FMUL.FTZ R2, R84, c[0x0][0x2ec] ;  /* 0x0000bb0054027a20 */ /* 0x010fcc0000410000 */
[----:B------:R4:W5:Y:S02]  /*4bc0*/  MUFU.TANH R159, R2 ;  /* 0x00000002009f7308 */ /* 0x0009640000002400 */
[----:B----4-:R-:W-:-:S06]  /*4bd0*/  FMUL.FTZ R2, R85, c[0x0][0x2ec] ;  /* 0x0000bb0055027a20 */ /* 0x010fcc0000410000 */
[----:B------:R4:W1:Y:S02]  /*4be0*/  MUFU.TANH R181, R2 ;  /* 0x0000000200b57308 */ /* 0x0008640000002400 */
[----:B----4-:R-:W-:-:S06]  /*4bf0*/  FMUL.FTZ R2, R86, c[0x0][0x2ec] ;  /* 0x0000bb0056027a20 */ /* 0x010fcc0000410000 */
[----:B------:R4:W-:Y:S02]  /*4c00*/  MUFU.TANH R121, R2 ;  /* 0x0000000200797308 */ /* 0x0009e40000002400 */
[----:B----4-:R-:W-:Y:S02]  /*4c10*/  FMUL.FTZ R2, R87, c[0x0][0x2ec] ;  /* 0x0000bb0057027a20 */ /* 0x010fe40000410000 */
[----:B------:R-:W-:Y:S04]  /*4c20*/  HMMA.16816.F32.BF16 R84, R8, R50, R56 ;  /* 0x000000320854723c */ /* 0x000fe80000041838 */
[----:B------:R4:W-:Y:S04]  /*4c30*/  MUFU.TANH R123, R2 ;  /* 0x00000002007b7308 */ /* 0x0009e80000002400 */
[-C--:B-1----:R-:W-:Y:S08]  /*4c40*/  HMMA.16816.F32.BF16 R56, R16, R52.reuse, R96 ;  /* 0x000000341038723c */ /* 0x082ff00000041860 */
[----:B------:R-:W-:Y:S01]  /*4c50*/  HMMA.16816.F32.BF16 R48, R20, R52, R92 ;  /* 0x000000341430723c */ /* 0x000fe2000004185c */
[----:B----4-:R-:W-:-:S04]  /*4c60*/  FMUL.FTZ R2, R76, c[0x0][0x2ec] ;  /* 0x0000bb004c027a20 */ /* 0x010fc80000410000 */
[----:B------:R1:W-:Y:S11]  /*4c70*/  MUFU.TANH R122, R2 ;  /* 0x00000002007a7308 */ /* 0x0003f60000002400 */
[----:B------:R-:W-:Y:S01]  /*4c80*/  HMMA.16816.F32.BF16 R92, R8, R44, R56 ;  /* 0x0000002c085c723c */ /* 0x000fe20000041838 */
[----:B-1----:R-:W-:-:S07]  /*4c90*/  FMUL.FTZ R2, R77, c[0x0][0x2ec] ;  /* 0x0000bb004d027a20 */ /* 0x002fce0000410000 */
[----:B------:R-:W-:Y:S01]  /*4ca0*/  HMMA.16816.F32.BF16 R56, R40, R124, R140 ;  /* 0x0000007c2838723c */ /* 0x000fe2000004188c */
[----:B------:R1:W-:Y:S02]  /*4cb0*/  MUFU.TANH R179, R2 ;  /* 0x0000000200b37308 */ /* 0x0003e40000002400 */
[----:B-1----:R-:W-:-:S06]  /*4cc0*/  FMUL.FTZ R2, R78, c[0x0][0x2ec] ;  /* 0x0000bb004e027a20 */ /* 0x002fcc0000410000 */
[----:B------:R1:W4:Y:S02]  /*4cd0*/  MUFU.TANH R115, R2 ;  /* 0x0000000200737308 */ /* 0x0003240000002400 */
[----:B-1----:R-:W-:Y:S02]  /*4ce0*/  FMUL.FTZ R2, R79, c[0x0][0x2ec] ;  /* 0x0000bb004f027a20 */ /* 0x002fe40000410000 */
[----:B------:R-:W1:Y:S04]  /*4cf0*/  LDSM.16.M88.4 R76, [R224+0xb800] ;  /* 0x00b80000e04c783b */ /* 0x000e680000000200 */
[----:B------:R2:W-:Y:S02]  /*4d00*/  MUFU.TANH R120, R2 ;  /* 0x0000000200787308 */ /* 0x0005e40000002400 */
[----:B--2---:R-:W-:-:S06]  /*4d10*/  FMUL.FTZ R2, R80, c[0x0][0x2ec] ;  /* 0x0000bb0050027a20 */ /* 0x004fcc0000410000 */
[----:B------:R2:W1:Y:S02]  /*4d20*/  MUFU.TANH R113, R2 ;  /* 0x0000000200717308 */ /* 0x0004640000002400 */
[----:B--2---:R-:W-:-:S06]  /*4d30*/  FMUL.FTZ R2, R81, c[0x0][0x2ec] ;  /* 0x0000bb0051027a20 */ /* 0x004fcc0000410000 */
[----:B------:R2:W-:Y:S02]  /*4d40*/  MUFU.TANH R114, R2 ;  /* 0x0000000200727308 */ /* 0x0005e40000002400 */
[----:B--2---:R-:W-:-:S06]  /*4d50*/  FMUL.FTZ R2, R82, c[0x0][0x2ec] ;  /* 0x0000bb0052027a20 */ /* 0x004fcc0000410000 */
[----:B------:R2:W-:Y:S02]  /*4d60*/  MUFU.TANH R105, R2 ;  /* 0x0000000200697308 */ /* 0x0005e40000002400 */
[----:B--2---:R-:W-:Y:S02]  /*4d70*/  FMUL.FTZ R2, R83, c[0x0][0x2ec] ;  /* 0x0000bb0053027a20 */ /* 0x004fe40000410000 */
[-C--:B------:R-:W-:Y:S01]  /*4d80*/  HMMA.16816.F32.BF16 R80, R24, R62.reuse, R68 ;  /* 0x0000003e1850723c */ /* 0x080fe20000041844 */
[----:B------:R-:W2:Y:S03]  /*4d90*/  LDSM.16.M88.4 R68, [R235+0x3800] ;  /* 0x00380000eb44783b */ /* 0x000ea60000000200 */
[----:B------:R1:W-:Y:S04]  /*4da0*/  MUFU.TANH R106, R2 ;  /* 0x00000002006a7308 */ /* 0x0003e80000002400 */
[----:B------:R-:W-:Y:S08]  /*4db0*/  HMMA.16816.F32.BF16 R60, R28, R62, R64 ;  /* 0x0000003e1c3c723c */ /* 0x000ff00000041840 */
        /* <DEDUP_REMOVED lines=8> */
[----:B------:R-:W-:Y:S08]  /*4e40*/  HMMA.16816.F32.BF16 R52, R32, R76, R56 ;  /* 0x0000004c2034723c */ /* 0x000ff00000041838 */
[----:B------:R-:W-:Y:S01]  /*4e50*/  HMMA.16816.F32.BF16 R56, R88, R130, R220 ;  /* 0x000000825838723c */ /* 0x000fe200000418dc */
[----:B-1----:R-:W-:-:S04]  /*4e60*/  FMUL.FTZ R2, R74, c[0x0][0x2ec] ;  /* 0x0000bb004a027a20 */ /* 0x002fc80000410000 */
[----:B------:R1:W-:Y:S03]  /*4e70*/  MUFU.TANH R103, R2 ;  /* 0x0000000200677308 */ /* 0x0003e60000002400 */
[----:B--2---:R-:W-:Y:S08]  /*4e80*/  HMMA.16816.F32.BF16 R48, R28, R68, R48 ;  /* 0x000000441c30723c */ /* 0x004ff00000041830 */
[----:B------:R-:W-:Y:S01]  /*4e90*/  HMMA.16816.F32.BF16 R60, R12, R46, R60 ;  /* 0x0000002e0c3c723c */ /* 0x000fe2000004183c */
[----:B-1----:R-:W-:-:S02]  /*4ea0*/  FMUL.FTZ R2, R75, c[0x0][0x2ec] ;  /* 0x0000bb004b027a20 */ /* 0x002fc40000410000 */
[----:B------:R-:W1:Y:S05]  /*4eb0*/  LDSM.16.M88.4 R72, [R230+0xb800] ;  /* 0x00b80000e648783b */ /* 0x000e6a0000000200 */
[----:B------:R-:W-:Y:S01]  /*4ec0*/  HMMA.16816.F32.BF16 R40, R40, R126, R56 ;  /* 0x0000007e2828723c */ /* 0x000fe20000041838 */
[----:B------:R2:W-:Y:S07]  /*4ed0*/  MUFU.TANH R104, R2 ;  /* 0x0000000200687308 */ /* 0x0005ee0000002400 */
[----:B------:R-:W-:Y:S08]  /*4ee0*/  HMMA.16816.F32.BF16 R80, R8, R46, R80 ;  /* 0x0000002e0850723c */ /* 0x000ff00000041850 */
[----:B------:R-:W-:-:S02]  /*4ef0*/  FMUL.FTZ R63, R63, c[0x0][0x2ec] ;  /* 0x0000bb003f3f7a20 */ /* 0x000fc40000410000 */
[----:B--2---:R-:W-:-:S04]  /*4f00*/  FMUL.FTZ R2, R84, c[0x0][0x2ec] ;  /* 0x0000bb0054027a20 */ /* 0x004fc80000410000 */
[----:B------:R2:W-:Y:S02]  /*4f10*/  MUFU.TANH R100, R2 ;  /* 0x0000000200647308 */ /* 0x0005e40000002400 */
[----:B------:R-:W-:Y:S06]  /*4f20*/  HMMA.16816.F32.BF16 R32, R32, R78, R40 ;  /* 0x0000004e2020723c */ /* 0x000fec0000041828 */
[----:B------:R-:W-:Y:S01]  /*4f30*/  MUFU.TANH R63, R63 ;  /* 0x0000003f003f7308 */ /* 0x000fe20000002400 */
[----:B------:R-:W-:Y:S01]  /*4f40*/  FSEL R41, R3, -INF , !P2 ;  /* 0xff80000003297808 */ /* 0x000fe20005000000 */
[----:B------:R-:W-:Y:S01]  /*4f50*/  FFMA.FTZ R3, R216, -UR4, R160 ;  /* 0x80000004d8037c23 */ /* 0x000fe200080100a0 */
[----:B------:R-:W-:Y:S01]  /*4f60*/  FSEL R160, R5, -INF , !P1 ;  /* 0xff80000005a07808 */ /* 0x000fe20004800000 */
[----:B---3--:R-:W-:-:S02]  /*4f70*/  FFMA.FTZ R5, R215, -UR4, R180 ;  /* 0x80000004d7057c23 */ /* 0x008fc400080100b4 */
[----:B------:R-:W-:Y:S02]  /*4f80*/  FMUL.FTZ R83, R83, c[0x0][0x2ec] ;  /* 0x0000bb0053537a20 */ /* 0x000fe40000410000 */
[----:B--2---:R-:W-:Y:S01]  /*4f90*/  FMUL.FTZ R2, R85, c[0x0][0x2ec] ;  /* 0x0000bb0055027a20 */ /* 0x004fe20000410000 */
[----:B-1----:R-:W-:Y:S01]  /*4fa0*/  HMMA.16816.F32.BF16 R44, R20, R72, R48 ;  /* 0x00000048142c723c */ /* 0x002fe20000041830 */
[----:B------:R-:W-:Y:S02]  /*4fb0*/  FMUL.FTZ R80, R80, c[0x0][0x2ec] ;  /* 0x0000bb0050507a20 */ /* 0x000fe40000410000 */
[----:B------:R1:W-:Y:S01]  /*4fc0*/  MUFU.TANH R102, R2 ;  /* 0x0000000200667308 */ /* 0x0003e20000002400 */
[----:B------:R-:W-:Y:S02]  /*4fd0*/  FMUL.FTZ R81, R81, c[0x0][0x2ec] ;  /* 0x0000bb0051517a20 */ /* 0x000fe40000410000 */
[----:B------:R-:W-:Y:S02]  /*4fe0*/  FMUL.FTZ R82, R82, c[0x0][0x2ec] ;  /* 0x0000bb0052527a20 */ /* 0x000fe40000410000 */
[----:B------:R-:W-:Y:S03]  /*4ff0*/  HMMA.16816.F32.BF16 R48, R24, R68, R52 ;  /* 0x000000441830723c */ /* 0x000fe60000041834 */
[----:B------:R-:W-:Y:S05]  /*5000*/  MUFU.TANH R83, R83 ;  /* 0x0000005300537308 */ /* 0x000fea0000002400 */
[----:B------:R-:W-:Y:S01]  /*5010*/  HMMA.16816.F32.BF16 R52, R36, R78, R144 ;  /* 0x0000004e2434723c */ /* 0x000fe20000041890 */
[----:B-1----:R-:W-:-:S02]  /*5020*/  FMUL.FTZ R2, R86, c[0x0][0x2ec] ;  /* 0x0000bb0056027a20 */ /* 0x002fc40000410000 */
[----:B------:R-:W1:Y:S05]  /*5030*/  MUFU.TANH R80, R80 ;  /* 0x0000005000507308 */ /* 0x000e6a0000002400 */
[----:B------:R-:W-:Y:S03]  /*5040*/  HMMA.16816.F32.BF16 R24, R24, R70, R32 ;  /* 0x000000461818723c */ /* 0x000fe60000041820 */
[----:B------:R2:W-:Y:S04]  /*5050*/  MUFU.TANH R96, R2 ;  /* 0x0000000200607308 */ /* 0x0005e80000002400 */
[----:B------:R-:W-:Y:S01]  /*5060*/  FSEL R35, R3, -INF , !P1 ;  /* 0xff80000003237808 */ /* 0x000fe20004800000 */
[----:B------:R-:W-:Y:S01]  /*5070*/  HMMA.16816.F32.BF16 R36, R16, R72, R48 ;  /* 0x000000481024723c */ /* 0x000fe20000041830 */
[----:B-----5:R-:W-:Y:S01]  /*5080*/  FFMA.FTZ R3, R213, -UR4, R159 ;  /* 0x80000004d5037c23 */ /* 0x020fe2000801009f */
[----:B------:R-:W-:Y:S01]  /*5090*/  FSEL R159, R5, -INF , !P0 ;  /* 0xff800000059f7808 */ /* 0x000fe20004000000 */
[----:B------:R-:W-:Y:S01]  /*50a0*/  FFMA.FTZ R5, R211, -UR4, R190 ;  /* 0x80000004d3057c23 */ /* 0x000fe200080100be */
[----:B------:R-:W-:Y:S02]  /*50b0*/  MUFU.TANH R81, R81 ;  /* 0x0000005100517308 */ /* 0x000fe40000002400 */
[----:B------:R-:W-:Y:S01]  /*50c0*/  FSEL R33, R3, -INF , !P0 ;  /* 0xff80000003217808 */ /* 0x000fe20004000000 */
[----:B------:R-:W-:Y:S01]  /*50d0*/  FFMA.FTZ R3, R209, -UR4, R181 ;  /* 0x80000004d1037c23 */ /* 0x000fe200080100b5 */
[----:B------:R-:W-:Y:S01]  /*50e0*/  HMMA.16816.F32.BF16 R28, R28, R70, R52 ;  /* 0x000000461c1c723c */ /* 0x000fe20000041834 */
[----:B------:R-:W-:Y:S01]  /*50f0*/  FSEL R156, R5, -INF , !P6 ;  /* 0xff800000059c7808 */ /* 0x000fe20007000000 */
[----:B----4-:R-:W-:-:S02]  /*5100*/  FFMA.FTZ R5, R207, -UR4, R115 ;  /* 0x80000004cf057c23 */ /* 0x010fc40008010073 */
[----:B--2---:R-:W-:Y:S01]  /*5110*/  FMUL.FTZ R2, R87, c[0x0][0x2ec] ;  /* 0x0000bb0057027a20 */ /* 0x004fe20000410000 */
[----:B------:R-:W-:Y:S01]  /*5120*/  FSEL R32, R3, -INF , !P6 ;  /* 0xff80000003207808 */ /* 0x000fe20007000000 */
[----:B------:R-:W-:Y:S01]  /*5130*/  FFMA.FTZ R3, R205, -UR4, R113 ;  /* 0x80000004cd037c23 */ /* 0x000fe20008010071 */
[----:B------:R-:W2:Y:S01]  /*5140*/  MUFU.TANH R82, R82 ;  /* 0x0000005200527308 */ /* 0x000ea20000002400 */
[----:B------:R-:W-:Y:S07]  /*5150*/  HMMA.16816.F32.BF16 R16, R16, R74, R24 ;  /* 0x0000004a1010723c */ /* 0x000fee0000041818 */
[----:B------:R3:W-:Y:S01]  /*5160*/  MUFU.TANH R98, R2 ;  /* 0x0000000200627308 */ /* 0x0007e20000002400 */
[----:B-1----:R-:W-:-:S08]  /*5170*/  FFMA.FTZ R24, R184, -UR4, R80 ;  /* 0x80000004b8187c23 */ /* 0x002fd00008010050 */
[----:B------:R-:W-:Y:S01]  /*5180*/  HMMA.16816.F32.BF16 R28, R20, R74, R28 ;  /* 0x0000004a141c723c */ /* 0x000fe2000004181c */
[----:B---3--:R-:W-:-:S06]  /*5190*/  FMUL.FTZ R2, R64, c[0x0][0x2ec] ;  /* 0x0000bb0040027a20 */ /* 0x008fcc0000410000 */
[----:B--2---:R-:W-:Y:S01]  /*51a0*/  FFMA.FTZ R23, R178, -UR4, R82 ;  /* 0x80000004b2177c23 */ /* 0x004fe20008010052 */
[----:B------:R1:W-:Y:S01]  /*51b0*/  MUFU.TANH R97, R2 ;  /* 0x0000000200617308 */ /* 0x0003e20000002400 */
[----:B------:R-:W-:Y:S02]  /*51c0*/  FFMA.FTZ R22, R177, -UR4, R63 ;  /* 0x80000004b1167c23 */ /* 0x000fe4000801003f */
[----:B-1----:R-:W-:-:S05]  /*51d0*/  FMUL.FTZ R2, R65, c[0x0][0x2ec] ;  /* 0x0000bb0041027a20 */ /* 0x002fca0000410000 */
[----:B------:R1:W-:Y:S02]  /*51e0*/  MUFU.TANH R101, R2 ;  /* 0x0000000200657308 */ /* 0x0003e40000002400 */
[----:B-1----:R-:W-:-:S06]  /*51f0*/  FMUL.FTZ R2, R66, c[0x0][0x2ec] ;  /* 0x0000bb0042027a20 */ /* 0x002fcc0000410000 */
[----:B------:R1:W-:Y:S02]  /*5200*/  MUFU.TANH R86, R2 ;  /* 0x0000000200567308 */ /* 0x0003e40000002400 */
[----:B-1----:R-:W-:Y:S02]  /*5210*/  FMUL.FTZ R2, R67, c[0x0][0x2ec] ;  /* 0x0000bb0043027a20 */ /* 0x002fe40000410000 */
[----:B------:R-:W1:Y:S01]  /*5220*/  LDSM.16.M88.4 R64, [R229+0x3800] ;  /* 0x00380000e540783b */ /* 0x000e620000000200 */
[----:B------:R-:W-:-:S04]  /*5230*/  DEPBAR.LE SB0, 0x0 ;  /* 0x000080000000791a */ /* 0x000fc80000000000 */
[----:B------:R2:W-:Y:S02]  /*5240*/  MUFU.TANH R99, R2 ;  /* 0x0000000200637308 */ /* 0x0005e40000002400 */
[----:B--2---:R-:W-:-:S06]  /*5250*/  FMUL.FTZ R2, R92, c[0x0][0x2ec] ;  /* 0x0000bb005c027a20 */ /* 0x004fcc0000410000 */
[----:B------:R2:W-:Y:S01]  /*5260*/  MUFU.TANH R84, R2 ;  /* 0x0000000200547308 */ /* 0x0005e20000002400 */
[----:B-1----:R-:W-:Y:S01]  /*5270*/  HMMA.16816.F32.BF16 R36, R8, R64, R36 ;  /* 0x000000400824723c */ /* 0x002fe20000041824 */
[----:B--2---:R-:W-:-:S06]  /*5280*/  FMUL.FTZ R2, R93, c[0x0][0x2ec] ;  /* 0x0000bb005d027a20 */ /* 0x004fcc0000410000 */
[----:B------:R1:W-:Y:S01]  /*5290*/  MUFU.TANH R87, R2 ;  /* 0x0000000200577308 */ /* 0x0003e20000002400 */
[C---:B------:R-:W-:Y:S08]  /*52a0*/  HMMA.16816.F32.BF16 R44, R12.reuse, R64, R44 ;  /* 0x000000400c2c723c */ /* 0x040ff0000004182c */
[----:B------:R-:W-:Y:S01]  /*52b0*/  HMMA.16816.F32.BF16 R28, R12, R66, R28 ;  /* 0x000000420c1c723c */ /* 0x000fe2000004181c */
[----:B-1----:R-:W-:-:S06]  /*52c0*/  FMUL.FTZ R2, R94, c[0x0][0x2ec] ;  /* 0x0000bb005e027a20 */ /* 0x002fcc0000410000 */
[----:B------:R-:W-:Y:S01]  /*52d0*/  FFMA.FTZ R12, R175, -UR4, R83 ;  /* 0x80000004af0c7c23 */ /* 0x000fe20008010053 */
[----:B------:R-:W-:Y:S01]  /*52e0*/  HMMA.16816.F32.BF16 R8, R8, R66, R16 ;  /* 0x000000420808723c */ /* 0x000fe20000041810 */
[----:B------:R1:W-:Y:S01]  /*52f0*/  MUFU.TANH R77, R2 ;  /* 0x00000002004d7308 */ /* 0x0003e20000002400 */
[----:B------:R-:W-:-:S05]  /*5300*/  FMUL.FTZ R36, R36, c[0x0][0x2ec] ;  /* 0x0000bb0024247a20 */ /* 0x000fca0000410000 */
[----:B------:R-:W-:Y:S02]  /*5310*/  FFMA.FTZ R17, R176, -UR4, R81 ;  /* 0x80000004b0117c23 */ /* 0x000fe40008010051 */
[----:B------:R-:W-:Y:S01]  /*5320*/  FMUL.FTZ R45, R45, c[0x0][0x2ec] ;  /* 0x0000bb002d2d7a20 */ /* 0x000fe20000410000 */
[----:B------:R-:W2:Y:S01]  /*5330*/  MUFU.TANH R20, R36 ;  /* 0x0000002400147308 */ /* 0x000ea20000002400 */
[----:B------:R-:W-:Y:S02]  /*5340*/  FMUL.FTZ R44, R44, c[0x0][0x2ec] ;  /* 0x0000bb002c2c7a20 */ /* 0x000fe40000410000 */
[----:B------:R-:W-:Y:S02]  /*5350*/  FMUL.FTZ R47, R47, c[0x0][0x2ec] ;  /* 0x0000bb002f2f7a20 */ /* 0x000fe40000410000 */
[----:B------:R-:W-:Y:S02]  /*5360*/  FMUL.FTZ R46, R46, c[0x0][0x2ec] ;  /* 0x0000bb002e2e7a20 */ /* 0x000fe40000410000 */
[----:B-1----:R-:W-:Y:S01]  /*5370*/  FMUL.FTZ R2, R95, c[0x0][0x2ec] ;  /* 0x0000bb005f027a20 */ /* 0x002fe20000410000 */
[----:B------:R-:W-:Y:S06]  /*5380*/  MUFU.TANH R49, R45 ;  /* 0x0000002d00317308 */ /* 0x000fec0000002400 */
[----:B------:R-:W-:-:S02]  /*5390*/  FMUL.FTZ R9, R9, c[0x0][0x2ec] ;  /* 0x0000bb0009097a20 */ /* 0x000fc40000410000 */
[----:B------:R1:W-:Y:S01]  /*53a0*/  MUFU.TANH R85, R2 ;  /* 0x0000000200557308 */ /* 0x0003e20000002400 */
[----:B------:R-:W-:Y:S02]  /*53b0*/  FMUL.FTZ R8, R8, c[0x0][0x2ec] ;  /* 0x0000bb0008087a20 */ /* 0x000fe40000410000 */
[----:B------:R-:W-:Y:S02]  /*53c0*/  FMUL.FTZ R11, R11, c[0x0][0x2ec] ;  /* 0x0000bb000b0b7a20 */ /* 0x000fe40000410000 */
[----:B--2---:R-:W-:-:S03]  /*53d0*/  FFMA.FTZ R16, R173, -UR4, R20 ;  /* 0x80000004ad107c23 */ /* 0x004fc60008010014 */
[----:B------:R2:W-:Y:S01]  /*53e0*/  MUFU.TANH R50, R44 ;  /* 0x0000002c00327308 */ /* 0x0005e20000002400 */
[----:B-1----:R-:W-:-:S07]  /*53f0*/  FMUL.FTZ R2, R60, c[0x0][0x2ec] ;  /* 0x0000bb003c027a20 */ /* 0x002fce0000410000 */
[----:B------:R-:W1:Y:S01]  /*5400*/  MUFU.TANH R47, R47 ;  /* 0x0000002f002f7308 */ /* 0x000e620000002400 */
[----:B--2---:R-:W-:-:S07]  /*5410*/  FSEL R44, R3, -INF , !P5 ;  /* 0xff800000032c7808 */ /* 0x004fce0006800000 */
[----:B------:R2:W-:Y:S01]  /*5420*/  MUFU.TANH R76, R2 ;  /* 0x00000002004c7308 */ /* 0x0005e20000002400 */
[----:B------:R-:W-:-:S05]  /*5430*/  FFMA.FTZ R3, R201, -UR4, R114 ;  /* 0x80000004c9037c23 */ /* 0x000fca0008010072 */
[----:B------:R-:W-:Y:S01]  /*5440*/  FSEL R48, R3, -INF , !P4 ;  /* 0xff80000003307808 */ /* 0x000fe20006000000 */
[----:B------:R-:W-:Y:S01]  /*5450*/  FFMA.FTZ R3, R198, -UR4, R100 ;  /* 0x80000004c6037c23 */ /* 0x000fe20008010064 */
[----:B------:R-:W3:Y:S01]  /*5460*/  MUFU.TANH R13, R9 ;  /* 0x00000009000d7308 */ /* 0x000ee20000002400 */
[----:B-1----:R-:W-:Y:S02]  /*5470*/  FFMA.FTZ R20, R171, -UR4, R47 ;  /* 0x80000004ab147c23 */ /* 0x002fe4000801002f */
[----:B--2---:R-:W-:-:S05]  /*5480*/  FMUL.FTZ R2, R61, c[0x0][0x2ec] ;  /* 0x0000bb003d027a20 */ /* 0x004fca0000410000 */
[----:B------:R-:W1:Y:S01]  /*5490*/  MUFU.TANH R14, R8 ;  /* 0x00000008000e7308 */ /* 0x000e620000002400 */
[----:B---3--:R-:W-:-:S07]  /*54a0*/  FFMA.FTZ R13, R128, -UR4, R13 ;  /* 0x80000004800d7c23 */ /* 0x008fce000801000d */
[----:B------:R2:W-:Y:S08]  /*54b0*/  MUFU.TANH R60, R2 ;  /* 0x00000002003c7308 */ /* 0x0005f00000002400 */
[----:B------:R-:W3:Y:S01]  /*54c0*/  MUFU.TANH R46, R46 ;  /* 0x0000002e002e7308 */ /* 0x000ee20000002400 */
[----:B-1----:R-:W-:Y:S02]  /*54d0*/  FFMA.FTZ R14, R129, -UR4, R14 ;  /* 0x80000004810e7c23 */ /* 0x002fe4000801000e */
[----:B--2---:R-:W-:-:S05]  /*54e0*/  FMUL.FTZ R2, R62, c[0x0][0x2ec] ;  /* 0x0000bb003e027a20 */ /* 0x004fca0000410000 */
[----:B------:R-:W1:Y:S01]  /*54f0*/  MUFU.TANH R8, R11 ;  /* 0x0000000b00087308 */ /* 0x000e620000002400 */
[----:B---3--:R-:W-:-:S07]  /*5500*/  FFMA.FTZ R21, R174, -UR4, R46 ;  /* 0x80000004ae157c23 */ /* 0x008fce000801002e */
[----:B------:R2:W3:Y:S01]  /*5510*/  MUFU.TANH R61, R2 ;  /* 0x00000002003d7308 */ /* 0x0004e20000002400 */
[----:B-1----:R-:W-:Y:S02]  /*5520*/  FFMA.FTZ R8, R109, -UR4, R8 ;  /* 0x800000046d087c23 */ /* 0x002fe40008010008 */
[----:B--2---:R-:W-:Y:S01]  /*5530*/  FFMA.FTZ R2, R161, -UR4, R7 ;  /* 0x80000004a1027c23 */ /* 0x004fe20008010007 */
[----:B------:R-:W-:Y:S01]  /*5540*/  FSEL R161, R6, -INF , !P2 ;  /* 0xff80000006a17808 */ /* 0x000fe20005000000 */
[----:B------:R-:W-:Y:S02]  /*5550*/  FFMA.FTZ R6, R227, -UR4, R212 ;  /* 0x80000004e3067c23 */ /* 0x000fe400080100d4 */
[----:B------:R-:W-:Y:S01]  /*5560*/  FMUL.FTZ R7, R37, c[0x0][0x2ec] ;  /* 0x0000bb0025077a20 */ /* 0x000fe20000410000 */
[----:B------:R-:W-:Y:S01]  /*5570*/  FSEL R42, R2, -INF , !P2 ;  /* 0xff800000022a7808 */ /* 0x000fe20005000000 */
[----:B------:R-:W-:Y:S01]  /*5580*/  FFMA.FTZ R2, R214, -UR4, R158 ;  /* 0x80000004d6027c23 */ /* 0x000fe2000801009e */
[----:B------:R-:W-:Y:S01]  /*5590*/  FSEL R158, R6, -INF , !P1 ;  /* 0xff800000069e7808 */ /* 0x000fe20004800000 */
[----:B------:R-:W-:Y:S01]  /*55a0*/  FFMA.FTZ R6, R236, -UR4, R195 ;  /* 0x80000004ec067c23 */ /* 0x000fe200080100c3 */
[----:B------:R1:W-:Y:S01]  /*55b0*/  MUFU.TANH R45, R7 ;  /* 0x00000007002d7308 */ /* 0x0003e20000002400 */
[----:B------:R-:W-:Y:S01]  /*55c0*/  BAR.SYNC.DEFER_BLOCKING 0x0 ;  /* 0x0000000000007b1d */ /* 0x000fe20000010000 */
[----:B------:R-:W-:Y:S01]  /*55d0*/  FSEL R37, R2, -INF , !P1 ;  /* 0xff80000002257808 */ /* 0x000fe20004800000 */
[----:B------:R-:W-:Y:S01]  /*55e0*/  FFMA.FTZ R2, R210, -UR4, R121 ;  /* 0x80000004d2027c23 */ /* 0x000fe20008010079 */
[----:B------:R-:W-:Y:S01]  /*55f0*/  FSEL R157, R6, -INF , !P0 ;  /* 0xff800000069d7808 */ /* 0x000fe20004000000 */
[----:B------:R-:W-:Y:S01]  /*5600*/  FFMA.FTZ R6, R238, -UR4, R202 ;  /* 0x80000004ee067c23 */ /* 0x000fe200080100ca */
[----:B------:R-:W-:Y:S01]  /*5610*/  ISETP.GE.AND P1, PT, R153, UR10, PT ;  /* 0x0000000a99007c0c */ /* 0x000fe2000bf26270 */
[----:B---3--:R-:W-:Y:S01]  /*5620*/  FFMA.FTZ R25, R185, -UR4, R61 ;  /* 0x80000004b9197c23 */ /* 0x008fe2000801003d */
[----:B------:R-:W-:Y:S01]  /*5630*/  FSEL R40, R2, -INF , !P0 ;  /* 0xff80000002287808 */ /* 0x000fe20004000000 */
[----:B------:R-:W-:Y:S01]  /*5640*/  FFMA.FTZ R2, R208, -UR4, R123 ;  /* 0x80000004d0027c23 */ /* 0x000fe2000801007b */
[----:B------:R-:W-:Y:S01]  /*5650*/  FSEL R154, R6, -INF , !P6 ;  /* 0xff800000069a7808 */ /* 0x000fe20007000000 */
[----:B------:R-:W-:Y:S01]  /*5660*/  FFMA.FTZ R6, R239, -UR4, R122 ;  /* 0x80000004ef067c23 */ /* 0x000fe2000801007a */
[----:B------:R-:W-:-:S02]  /*5670*/  ISETP.GE.AND P0, PT, R155, UR10, PT ;  /* 0x0000000a9b007c0c */ /* 0x000fc4000bf06270 */
[----:B------:R-:W-:Y:S01]  /*5680*/  FSEL R34, R2, -INF , !P6 ;  /* 0xff80000002227808 */ /* 0x000fe20007000000 */
[----:B------:R-:W-:Y:S01]  /*5690*/  FFMA.FTZ R2, R204, -UR4, R105 ;  /* 0x80000004cc027c23 */ /* 0x000fe20008010069 */
[----:B------:R-:W-:Y:S01]  /*56a0*/  FSEL R135, R6, -INF , !P5 ;  /* 0xff80000006877808 */ /* 0x000fe20006800000 */
[----:B-1----:R-:W-:Y:S01]  /*56b0*/  FMUL.FTZ R7, R38, c[0x0][0x2ec] ;  /* 0x0000bb0026077a20 */ /* 0x002fe20000410000 */
[----:B------:R-:W-:Y:S01]  /*56c0*/  FSEL R155, R5, -INF , !P5 ;  /* 0xff800000059b7808 */ /* 0x000fe20006800000 */
[----:B------:R-:W-:Y:S01]  /*56d0*/  FFMA.FTZ R6, R241, -UR4, R179 ;  /* 0x80000004f1067c23 */ /* 0x000fe200080100b3 */
[----:B------:R-:W-:Y:S01]  /*56e0*/  FSEL R54, R2, -INF , !P5 ;  /* 0xff80000002367808 */ /* 0x000fe20006800000 */
[----:B------:R1:W2:Y:S01]  /*56f0*/  MUFU.TANH R15, R7 ;  /* 0x00000007000f7308 */ /* 0x0002a20000002400 */
[----:B------:R-:W-:Y:S01]  /*5700*/  FFMA.FTZ R2, R199, -UR4, R106 ;  /* 0x80000004c7027c23 */ /* 0x000fe2000801006a */
[----:B------:R-:W-:Y:S01]  /*5710*/  FSEL R38, R3, -INF , !P3 ;  /* 0xff80000003267808 */ /* 0x000fe20005800000 */
[----:B------:R-:W-:Y:S01]  /*5720*/  FFMA.FTZ R5, R203, -UR4, R120 ;  /* 0x80000004cb057c23 */ /* 0x000fe20008010078 */
[----:B------:R-:W-:Y:S01]  /*5730*/  FSEL R152, R6, -INF , !P4 ;  /* 0xff80000006987808 */ /* 0x000fe20006000000 */
[----:B------:R-:W-:Y:S01]  /*5740*/  FFMA.FTZ R6, R244, -UR4, R107 ;  /* 0x80000004f4067c23 */ /* 0x000fe2000801006b */
[----:B------:R-:W-:Y:S01]  /*5750*/  FSEL R53, R2, -INF , !P4 ;  /* 0xff80000002357808 */ /* 0x000fe20006000000 */
[----:B------:R-:W-:Y:S01]  /*5760*/  FFMA.FTZ R2, R196, -UR4, R96 ;  /* 0x80000004c4027c23 */ /* 0x000fe20008010060 */
[----:B------:R-:W-:Y:S01]  /*5770*/  FSEL R153, R5, -INF , !P4 ;  /* 0xff80000005997808 */ /* 0x000fe20006000000 */
[----:B------:R-:W-:Y:S01]  /*5780*/  FFMA.FTZ R5, R200, -UR4, R103 ;  /* 0x80000004c8057c23 */ /* 0x000fe20008010067 */
[----:B------:R-:W-:Y:S01]  /*5790*/  ISETP.GE.AND P2, PT, R150, UR10, PT ;  /* 0x0000000a96007c0c */ /* 0x000fe2000bf46270 */
[----:B------:R-:W-:Y:S01]  /*57a0*/  FFMA.FTZ R3, R194, -UR4, R102 ;  /* 0x80000004c2037c23 */ /* 0x000fe20008010066 */
[----:B------:R-:W-:Y:S01]  /*57b0*/  FSEL R133, R6, -INF , !P3 ;  /* 0xff80000006857808 */ /* 0x000fe20005800000 */
[----:B------:R-:W-:Y:S01]  /*57c0*/  FFMA.FTZ R6, R246, -UR4, R112 ;  /* 0x80000004f6067c23 */ /* 0x000fe20008010070 */
[----:B------:R-:W-:Y:S01]  /*57d0*/  FSEL R139, R5, -INF , !P3 ;  /* 0xff800000058b7808 */ /* 0x000fe20005800000 */
[----:B------:R-:W-:Y:S01]  /*57e0*/  FFMA.FTZ R5, R197, -UR4, R104 ;  /* 0x80000004c5057c23 */ /* 0x000fe20008010068 */
[----:B------:R-:W-:Y:S01]  /*57f0*/  FSEL R36, R3, -INF , !P2 ;  /* 0xff80000003247808 */ /* 0x000fe20005000000 */
[----:B-1----:R-:W-:Y:S01]  /*5800*/  FMUL.FTZ R7, R39, c[0x0][0x2ec] ;  /* 0x0000bb0027077a20 */ /* 0x002fe20000410000 */
[----:B------:R-:W-:Y:S01]  /*5810*/  FSEL R39, R2, -INF , !P3 ;  /* 0xff80000002277808 */ /* 0x000fe20005800000 */
[----:B------:R-:W-:Y:S01]  /*5820*/  FFMA.FTZ R2, R193, -UR4, R98 ;  /* 0x80000004c1027c23 */ /* 0x000fe20008010062 */
[----:B------:R-:W-:Y:S01]  /*5830*/  FSEL R132, R6, -INF , !P2 ;  /* 0xff80000006847808 */ /* 0x000fe20005000000 */
[----:B------:R1:W3:Y:S01]  /*5840*/  MUFU.TANH R43, R7 ;  /* 0x00000007002b7308 */ /* 0x0002e20000002400 */
        /* <DEDUP_REMOVED lines=8> */
[----:B------:R-:W-:Y:S01]  /*58d0*/  FMUL.FTZ R3, R10, c[0x0][0x2ec] ;  /* 0x0000bb000a037a20 */ /* 0x000fe20000410000 */
[----:B------:R-:W-:Y:S01]  /*58e0*/  FSEL R183, R2, -INF , !P1 ;  /* 0xff80000002b77808 */ /* 0x000fe20004800000 */
[----:B------:R-:W-:Y:S01]  /*58f0*/  FFMA.FTZ R6, R188, -UR4, R99 ;  /* 0x80000004bc067c23 */ /* 0x000fe20008010063 */
[----:B------:R-:W-:Y:S01]  /*5900*/  FSEL R181, R5, -INF , !P1 ;  /* 0xff80000005b57808 */ /* 0x000fe20004800000 */
[----:B------:R4:W5:Y:S01]  /*5910*/  MUFU.TANH R9, R3 ;  /* 0x0000000300097308 */ /* 0x0009620000002400 */
[----:B------:R-:W-:Y:S01]  /*5920*/  FFMA.FTZ R5, R187, -UR4, R87 ;  /* 0x80000004bb057c23 */ /* 0x000fe20008010057 */
[----:B------:R-:W-:Y:S01]  /*5930*/  ISETP.GE.AND P1, PT, R169, UR10, PT ;  /* 0x0000000aa9007c0c */ /* 0x000fe2000bf26270 */
[----:B-1----:R-:W-:Y:S01]  /*5940*/  FMUL.FTZ R7, R28, c[0x0][0x2ec] ;  /* 0x0000bb001c077a20 */ /* 0x002fe20000410000 */
[----:B------:R-:W-:Y:S01]  /*5950*/  FSEL R171, R6, -INF , !P0 ;  /* 0xff80000006ab7808 */ /* 0x000fe20004000000 */
[----:B--2---:R-:W-:Y:S01]  /*5960*/  FFMA.FTZ R11, R172, -UR4, R15 ;  /* 0x80000004ac0b7c23 */ /* 0x004fe2000801000f */
[----:B------:R-:W-:Y:S01]  /*5970*/  FSEL R172, R5, -INF , !P0 ;  /* 0xff80000005ac7808 */ /* 0x000fe20004000000 */
[----:B------:R-:W-:Y:S01]  /*5980*/  FFMA.FTZ R28, R228, -UR4, R49 ;  /* 0x80000004e41c7c23 */ /* 0x000fe20008010031 */
[----:B------:R1:W2:Y:S01]  /*5990*/  MUFU.TANH R27, R7 ;  /* 0x00000007001b7308 */ /* 0x0002a20000002400 */
[----:B------:R-:W-:Y:S01]  /*59a0*/  FFMA.FTZ R15, R151, -UR4, R45 ;  /* 0x80000004970f7c23 */ /* 0x000fe2000801002d */
[----:B------:R-:W-:Y:S01]  /*59b0*/  ISETP.GE.AND P6, PT, R163, UR10, PT ;  /* 0x0000000aa3007c0c */ /* 0x000fe2000bfc6270 */
[----:B---3--:R-:W-:Y:S01]  /*59c0*/  FFMA.FTZ R10, R111, -UR4, R43 ;  /* 0x800000046f0a7c23 */ /* 0x008fe2000801002b */
[----:B------:R-:W-:-:S02]  /*59d0*/  ISETP.GE.AND P5, PT, R165, UR10, PT ;  /* 0x0000000aa5007c0c */ /* 0x000fc4000bfa6270 */
[----:B------:R-:W-:Y:S01]  /*59e0*/  ISETP.GE.AND P4, PT, R164, UR10, PT ;  /* 0x0000000aa4007c0c */ /* 0x000fe2000bf86270 */
[----:B----4-:R-:W-:Y:S01]  /*59f0*/  FFMA.FTZ R3, R186, -UR4, R85 ;  /* 0x80000004ba037c23 */ /* 0x010fe20008010055 */
[----:B------:R-:W-:Y:S01]  /*5a00*/  ISETP.GE.AND P3, PT, R167, UR10, PT ;  /* 0x0000000aa7007c0c */ /* 0x000fe2000bf66270 */
[----:B-----5:R-:W-:Y:S01]  /*5a10*/  FFMA.FTZ R9, R110, -UR4, R9 ;  /* 0x800000046e097c23 */ /* 0x020fe20008010009 */
[----:B------:R-:W-:Y:S02]  /*5a20*/  ISETP.GE.AND P2, PT, R168, UR10, PT ;  /* 0x0000000aa8007c0c */ /* 0x000fe4000bf46270 */
[----:B------:R-:W-:Y:S02]  /*5a30*/  FSEL R175, R3, -INF , !P0 ;  /* 0xff80000003af7808 */ /* 0x000fe40004000000 */
[----:B------:R-:W-:Y:S01]  /*5a40*/  LOP3.LUT R2, R189, R192, RZ, 0xfc, !PT ;  /* 0x000000c0bd027212 */ /* 0x000fe200078efcff */
[----:B-1----:R-:W-:Y:S01]  /*5a50*/  FMUL.FTZ R7, R29, c[0x0][0x2ec] ;  /* 0x0000bb001d077a20 */ /* 0x002fe20000410000 */
[----:B------:R-:W-:Y:S01]  /*5a60*/  IADD3 R241, R235, 0x1000, RZ ;  /* 0x00001000ebf17810 */ /* 0x000fe20007ffe0ff */
[----:B------:R-:W-:Y:S01]  /*5a70*/  FFMA.FTZ R29, R237, -UR4, R50 ;  /* 0x80000004ed1d7c23 */ /* 0x000fe20008010032 */
[C---:B------:R-:W-:Y:S01]  /*5a80*/  IADD3 R239, R235.reuse, 0x2000, RZ ;  /* 0x00002000ebef7810 */ /* 0x040fe20007ffe0ff */
[----:B------:R1:W3:Y:S01]  /*5a90*/  MUFU.TANH R26, R7 ;  /* 0x00000007001a7308 */ /* 0x0002e20000002400 */
[----:B--2---:R-:W-:Y:S01]  /*5aa0*/  FFMA.FTZ R27, R226, -UR4, R27 ;  /* 0x80000004e21b7c23 */ /* 0x004fe2000801001b */
[----:B------:R-:W-:-:S02]  /*5ab0*/  IADD3 R238, R235, 0x2800, RZ ;  /* 0x00002800ebee7810 */ /* 0x000fc40007ffe0ff */
[C---:B------:R-:W-:Y:S02]  /*5ac0*/  IADD3 R237, R235.reuse, 0x3000, RZ ;  /* 0x00003000ebed7810 */ /* 0x040fe40007ffe0ff */
[----:B------:R-:W-:Y:S02]  /*5ad0*/  IADD3 R236, R235, 0x3800, RZ ;  /* 0x00003800ebec7810 */ /* 0x000fe40007ffe0ff */
[----:B------:R-:W-:Y:S02]  /*5ae0*/  FSEL R168, R25, -INF , !P6 ;  /* 0xff80000019a87808 */ /* 0x000fe40007000000 */
[----:B------:R-:W-:Y:S02]  /*5af0*/  FSEL R174, R23, -INF , !P6 ;  /* 0xff80000017ae7808 */ /* 0x000fe40007000000 */
[----:B------:R-:W-:Y:S02]  /*5b00*/  FSEL R165, R22, -INF , !P5 ;  /* 0xff80000016a57808 */ /* 0x000fe40006800000 */
[----:B------:R-:W-:Y:S01]  /*5b10*/  FSEL R167, R17, -INF , !P5 ;  /* 0xff80000011a77808 */ /* 0x000fe20006800000 */
[----:B-1----:R-:W-:Y:S01]  /*5b20*/  FMUL.FTZ R7, R30, c[0x0][0x2ec] ;  /* 0x0000bb001e077a20 */ /* 0x002fe20000410000 */
[----:B------:R-:W-:Y:S01]  /*5b30*/  FSEL R173, R12, -INF , !P5 ;  /* 0xff8000000cad7808 */ /* 0x000fe20006800000 */
[----:B------:R-:W-:Y:S01]  /*5b40*/  FFMA.FTZ R30, R240, -UR4, R60 ;  /* 0x80000004f01e7c23 */ /* 0x000fe2000801003c */
[----:B------:R-:W-:Y:S01]  /*5b50*/  IADD3 R240, R235, 0x1800, RZ ;  /* 0x00001800ebf07810 */ /* 0x000fe20007ffe0ff */
[----:B------:R1:W2:Y:S01]  /*5b60*/  MUFU.TANH R19, R7 ;  /* 0x0000000700137308 */ /* 0x0002a20000002400 */
[----:B---3--:R-:W-:Y:S01]  /*5b70*/  FFMA.FTZ R26, R219, -UR4, R26 ;  /* 0x80000004db1a7c23 */ /* 0x008fe2000801001a */
[----:B------:R-:W-:-:S02]  /*5b80*/  FSEL R220, R29, -INF , !P4 ;  /* 0xff8000001ddc7808 */ /* 0x000fc40006000000 */
[----:B------:R-:W-:Y:S02]  /*5b90*/  FSEL R164, R30, -INF , !P5 ;  /* 0xff8000001ea47808 */ /* 0x000fe40006800000 */
[----:B------:R-:W-:Y:S02]  /*5ba0*/  FSEL R222, R21, -INF , !P4 ;  /* 0xff80000015de7808 */ /* 0x000fe40006000000 */
        /* <DEDUP_REMOVED lines=8> */
[----:B------:R1:W3:Y:S01]  /*5c30*/  MUFU.TANH R18, R7 ;  /* 0x0000000700127308 */ /* 0x0002e20000002400 */
[----:B--2---:R-:W-:Y:S01]  /*5c40*/  FFMA.FTZ R19, R170, -UR4, R19 ;  /* 0x80000004aa137c23 */ /* 0x004fe20008010013 */
[----:B------:R-:W-:-:S02]  /*5c50*/  FSEL R170, R24, -INF , !P6 ;  /* 0xff80000018aa7808 */ /* 0x000fc40007000000 */
[----:B------:R-:W-:Y:S02]  /*5c60*/  FSEL R250, R10, -INF , !P3 ;  /* 0xff8000000afa7808 */ /* 0x000fe40005800000 */
[----:B------:R-:W-:Y:S02]  /*5c70*/  FSEL R210, R27, -INF , !P2 ;  /* 0xff8000001bd27808 */ /* 0x000fe40005000000 */
[----:B------:R-:W-:Y:S02]  /*5c80*/  FSEL R212, R19, -INF , !P2 ;  /* 0xff80000013d47808 */ /* 0x000fe40005000000 */
[----:B------:R-:W-:Y:S02]  /*5c90*/  FSEL R214, R14, -INF , !P2 ;  /* 0xff8000000ed67808 */ /* 0x000fe40005000000 */
[----:B------:R-:W-:Y:S02]  /*5ca0*/  FSEL R249, R9, -INF , !P2 ;  /* 0xff80000009f97808 */ /* 0x000fe40005000000 */
[----:B------:R-:W-:Y:S01]  /*5cb0*/  FSEL R208, R26, -INF , !P1 ;  /* 0xff8000001ad07808 */ /* 0x000fe20004800000 */
[----:B-1----:R-:W-:Y:S01]  /*5cc0*/  FFMA.FTZ R7, R247, -UR4, R101 ;  /* 0x80000004f7077c23 */ /* 0x002fe20008010065 */
[----:B------:R-:W-:Y:S01]  /*5cd0*/  FSEL R211, R13, -INF , !P1 ;  /* 0xff8000000dd37808 */ /* 0x000fe20004800000 */
[----:B---3--:R-:W-:Y:S01]  /*5ce0*/  FFMA.FTZ R18, R166, -UR4, R18 ;  /* 0x80000004a6127c23 */ /* 0x008fe20008010012 */
[----:B------:R-:W-:-:S02]  /*5cf0*/  FSEL R166, R31, -INF , !P6 ;  /* 0xff8000001fa67808 */ /* 0x000fc40007000000 */
[----:B------:R-:W-:Y:S02]  /*5d00*/  FSEL R169, R7, -INF , !P0 ;  /* 0xff80000007a97808 */ /* 0x000fe40004000000 */
[----:B------:R-:W-:Y:S02]  /*5d10*/  PLOP3.LUT P0, PT, PT, PT, UP0, 0x80, 0x0 ;  /* 0x000000000000781c */ /* 0x000fe40003f0f008 */
[----:B------:R-:W-:Y:S02]  /*5d20*/  FSEL R209, R18, -INF , !P1 ;  /* 0xff80000012d17808 */ /* 0x000fe40004800000 */
[----:B------:R-:W-:-:S09]  /*5d30*/  FSEL R223, R8, -INF , !P1 ;  /* 0xff80000008df7808 */ /* 0x000fd20004800000 */
[----:B------:R-:W-:Y:S05]  /*5d40*/  @!P0 BRA `(.L_x_370) ;  /* 0x000004d000008947 */ /* 0x000fea0003800000 */
[----:B------:R-:W2:Y:S04]  /*5d50*/  LDL.64 R136, [R1+0x40] ;  /* 0x0000400001887983 */ /* 0x000ea80000100a00 */
[----:B------:R-:W3:Y:S04]  /*5d60*/  LDL R117, [R1+0x50] ;  /* 0x0000500001757983 */ /* 0x000ee80000100800 */
[----:B------:R-:W4:Y:S01]  /*5d70*/  LDL.64 R118, [R1+0x58] ;  /* 0x0000580001767983 */ /* 0x000f220000100a00 */
[----:B------:R-:W-:Y:S01]  /*5d80*/  ULEA.HI.SX32 UR7, UR21, 0xfffffffe, 0x1a ;  /* 0xfffffffe15077891 */ /* 0x000fe2000f8fd23f */
[----:B------:R-:W-:Y:S03]  /*5d90*/  BSSY B0, `(.L_x_371) ;  /* 0x0000047000007945 */ /* 0x000fe60003800000 */
[----:B------:R-:W-:-:S02]  /*5da0*/  USHF.R.S32.HI UR6, URZ, 0x1f, UR7 ;  /* 0x0000001f3f067899 */ /* 0x000fc40008011407 */
[----:B------:R-:W-:-:S04]  /*5db0*/  UIMAD UR22, UR22, UR7, URZ ;  /* 0x00000007161672a4 */ /* 0x000fc8000f8e023f */
[----:B------:R-:W-:Y:S01]  /*5dc0*/  UIMAD UR6, UR6, UR23, UR22 ;  /* 0x00000017060672a4 */ /* 0x000fe2000f8e0216 */
[----:B--2---:R-:W-:Y:S02]  /*5dd0*/  ISETP.GE.AND P3, PT, R136, c[0x0][0x220], PT ;  /* 0x0000880088007a0c */ /* 0x004fe40003f66270 */
[----:B---3--:R-:W-:Y:S01]  /*5de0*/  ISETP.GE.AND P2, PT, R117, c[0x0][0x220], PT ;  /* 0x0000880075007a0c */ /* 0x008fe20003f46270 */
[----:B----4-:R-:W-:-:S10]  /*5df0*/  IMAD.WIDE.U32 R6, R252, UR7, R118 ;  /* 0x00000007fc067c25 */ /* 0x010fd4000f8e0076 */
[C---:B------:R-:W-:Y:S01]  /*5e00*/  @!P3 LEA R8, P5, R6.reuse, c[0x0][0x168], 0x1 ;  /* 0x00005a000608ba11 */ /* 0x040fe200078a08ff */
[----:B------:R1:W-:Y:S01]  /*5e10*/  @P3 STS.128 [R243+0x8000], RZ ;  /* 0x008000fff3003388 */ /* 0x0003e20000000c00 */
[----:B------:R-:W-:Y:S02]  /*5e20*/  IADD3 R7, R7, UR6, RZ ;  /* 0x0000000607077c10 */ /* 0x000fe4000fffe0ff */
[C---:B------:R-:W-:Y:S02]  /*5e30*/  @!P2 LEA R10, P4, R6.reuse, c[0x0][0x168], 0x1 ;  /* 0x00005a00060aaa11 */ /* 0x040fe400078808ff */
[C---:B------:R-:W-:Y:S02]  /*5e40*/  IADD3 R5, P1, R6.reuse, UR24, RZ ;  /* 0x0000001806057c10 */ /* 0x040fe4000ff3e0ff */
[C-C-:B------:R-:W-:Y:S02]  /*5e50*/  @!P3 LEA.HI.X R9, R6.reuse, c[0x0][0x16c], R7.reuse, 0x1, P5 ;  /* 0x00005b000609ba11 */ /* 0x140fe400028f0c07 */
[----:B------:R-:W-:-:S02]  /*5e60*/  @!P2 LEA.HI.X R11, R6, c[0x0][0x16c], R7, 0x1, P4 ;  /* 0x00005b00060baa11 */ /* 0x000fc400020f0c07 */
        /* <DEDUP_REMOVED lines=57> */
.L_x_372:
[----:B------:R-:W-:Y:S05]  /*6200*/  BSYNC B0 ;  /* 0x0000000000007941 */ /* 0x000fea0003800000 */
.L_x_371:
[----:B------:R-:W0:Y:S02]  /*6210*/  LDGDEPBAR ;  /* 0x00000000000079af */ /* 0x000e240000000000 */
.L_x_370:
        /* <DEDUP_REMOVED lines=66> */
[----:B------:R-:W2:Y:S01]  /*6640*/  SHFL.BFLY PT, R134, R3, 0x1, 0x1f ;  /* 0x0c201f0003867f89 */ /* 0x000ea200000e0000 */
[C---:B------:R-:W-:Y:S01]  /*6650*/  FSETP.NEU.FTZ.AND P1, PT, R136.reuse, -INF , PT ;  /* 0xff8000008800780b */ /* 0x040fe20003f3d000 */
[----:B-1----:R-:W-:Y:S02]  /*6660*/  FMUL.FTZ R12, R136, c[0x0][0x23c] ;  /* 0x00008f00880c7a20 */ /* 0x002fe40000410000 */
[----:B------:R-:W-:Y:S03]  /*6670*/  LDSM.16.MT88.4 R88, [R226+0xe800] ;  /* 0x00e80000e258783b */ /* 0x000fe60000004200 */
[----:B------:R-:W-:Y:S01]  /*6680*/  FSEL R12, R12, RZ, P1 ;  /* 0x000000ff0c0c7208 */ /* 0x000fe20000800000 */
[----:B------:R-:W1:Y:S04]  /*6690*/  LDSM.16.MT88.4 R64, [R226+0xc800] ;  /* 0x00c80000e240783b */ /* 0x000e680000004200 */
[--C-:B------:R-:W-:Y:S01]  /*66a0*/  FFMA.FTZ R5, R41, c[0x0][0x23c], -R12.reuse ;  /* 0x00008f0029057a23 */ /* 0x100fe2000001080c */
[----:B------:R-:W-:Y:S03]  /*66b0*/  LDSM.16.MT88.4 R100, [R228+0xe800] ;  /* 0x00e80000e464783b */ /* 0x000fe60000004200 */
[----:B------:R3:W-:Y:S01]  /*66c0*/  MUFU.EX2 R242, R5 ;  /* 0x0000000500f27308 */ /* 0x0007e20000000800 */
[----:B------:R-:W-:Y:S04]  /*66d0*/  STL [R1+0xb4], R248 ;  /* 0x0000b4f801007387 */ /* 0x000fe80000100800 */
[----:B------:R-:W-:Y:S01]  /*66e0*/  STL [R1+0xb8], R221 ;  /* 0x0000b8dd01007387 */ /* 0x000fe20000100800 */
[----:B--2---:R-:W-:Y:S01]  /*66f0*/  FMNMX.FTZ R134, R3, R134, !PT ;  /* 0x0000008603867209 */ /* 0x004fe20007810000 */
[----:B------:R-:W-:-:S02]  /*6700*/  FFMA.FTZ R3, R33, c[0x0][0x23c], -R12 ;  /* 0x00008f0021037a23 */ /* 0x000fc4000001080c */
[----:B------:R-:W-:Y:S01]  /*6710*/  STL [R1+0xbc], R214 ;  /* 0x0000bcd601007387 */ /* 0x000fe20000100800 */
[----:B------:R-:W-:Y:S01]  /*6720*/  FSETP.NEU.FTZ.AND P1, PT, R134, -INF , PT ;  /* 0xff8000008600780b */ /* 0x000fe20003f3d000 */
[----:B------:R2:W-:Y:S02]  /*6730*/  MUFU.EX2 R163, R3 ;  /* 0x0000000300a37308 */ /* 0x0005e40000000800 */
[----:B------:R-:W4:Y:S01]  /*6740*/  LDSM.16.MT88.4 R60, [R225+0xc800] ;  /* 0x00c80000e13c783b */ /* 0x000f220000004200 */
[----:B---3--:R-:W-:-:S03]  /*6750*/  FFMA.FTZ R5, R35, c[0x0][0x23c], -R12 ;  /* 0x00008f0023057a23 */ /* 0x008fc6000001080c */
[----:B------:R-:W-:Y:S02]  /*6760*/  LDSM.16.MT88.4 R84, [R227+0xe800] ;  /* 0x00e80000e354783b */ /* 0x000fe40000004200 */
[----:B------:R3:W1:Y:S02]  /*6770*/  MUFU.EX2 R230, R5 ;  /* 0x0000000500e67308 */ /* 0x0006640000000800 */
[----:B------:R-:W4:Y:S01]  /*6780*/  LDSM.16.MT88.4 R92, [R227+0xc800] ;  /* 0x00c80000e35c783b */ /* 0x000f220000004200 */
[----:B--2---:R-:W-:-:S05]  /*6790*/  FMUL.FTZ R3, R134, c[0x0][0x23c] ;  /* 0x00008f0086037a20 */ /* 0x004fca0000410000 */
[----:B------:R-:W-:Y:S01]  /*67a0*/  FSEL R3, R3, RZ, P1 ;  /* 0x000000ff03037208 */ /* 0x000fe20000800000 */
[----:B---3--:R-:W-:Y:S01]  /*67b0*/  FFMA.FTZ R5, R32, c[0x0][0x23c], -R12 ;  /* 0x00008f0020057a23 */ /* 0x008fe2000001080c */
[----:B-1----:R-:W-:-:S03]  /*67c0*/  F2FP.BF16.PACK_AB R8, R230, R242 ;  /* 0x000000f2e608723e */ /* 0x002fc600000010ff */
[--C-:B------:R-:W-:Y:S02]  /*67d0*/  FFMA.FTZ R0, R37, c[0x0][0x23c], -R3.reuse ;  /* 0x00008f0025007a23 */ /* 0x100fe40000010803 */
[--C-:B------:R-:W-:Y:S01]  /*67e0*/  FFMA.FTZ R2, R42, c[0x0][0x23c], -R3.reuse ;  /* 0x00008f002a027a23 */ /* 0x100fe20000010803 */
[----:B------:R-:W1:Y:S08]  /*67f0*/  MUFU.EX2 R233, R5 ;  /* 0x0000000500e97308 */ /* 0x000e700000000800 */
[----:B------:R2:W-:Y:S08]  /*6800*/  MUFU.EX2 R14, R0 ;  /* 0x00000000000e7308 */ /* 0x0005f00000000800 */
[----:B------:R-:W3:Y:S01]  /*6810*/  MUFU.EX2 R252, R2 ;  /* 0x0000000200fc7308 */ /* 0x000ee20000000800 */
[----:B-1----:R-:W-:Y:S01]  /*6820*/  F2FP.BF16.PACK_AB R10, R233, R163 ;  /* 0x000000a3e90a723e */ /* 0x002fe200000010ff */
[----:B--2---:R-:W-:-:S06]  /*6830*/  FFMA.FTZ R0, R40, c[0x0][0x23c], -R3 ;  /* 0x00008f0028007a23 */ /* 0x004fcc0000010803 */
[----:B------:R1:W-:Y:S01]  /*6840*/  MUFU.EX2 R224, R0 ;  /* 0x0000000000e07308 */ /* 0x0003e20000000800 */
[----:B---3--:R-:W-:Y:S02]  /*6850*/  F2FP.BF16.PACK_AB R9, R14, R252 ;  /* 0x000000fc0e09723e */ /* 0x008fe400000010ff */
[----:B------:R-:W-:Y:S01]  /*6860*/  FMNMX.FTZ R2, R161, R158, !PT ;  /* 0x0000009ea1027209 */ /* 0x000fe20007810000 */
[----:B-1----:R-:W-:-:S04]  /*6870*/  FFMA.FTZ R0, R34, c[0x0][0x23c], -R3 ;  /* 0x00008f0022007a23 */ /* 0x002fc80000010803 */
[----:B------:R1:W2:Y:S02]  /*6880*/  MUFU.EX2 R232, R0 ;  /* 0x0000000000e87308 */ /* 0x0002a40000000800 */
[----:B-1----:R-:W-:Y:S01]  /*6890*/  FFMA.FTZ R0, R44, c[0x0][0x23c], -R12 ;  /* 0x00008f002c007a23 */ /* 0x002fe2000001080c */
[----:B--2---:R-:W-:-:S05]  /*68a0*/  F2FP.BF16.PACK_AB R11, R232, R224 ;  /* 0x000000e0e80b723e */ /* 0x004fca00000010ff */
[----:B------:R1:W-:Y:S02]  /*68b0*/  MUFU.EX2 R179, R0 ;  /* 0x0000000000b37308 */ /* 0x0003e40000000800 */
[C---:B------:R-:W-:Y:S08]  /*68c0*/  HMMA.16816.F32.BF16 R24, R8.reuse, R80, RZ ;  /* 0x000000500818723c */ /* 0x040ff000000418ff */
[----:B------:R-:W-:Y:S01]  /*68d0*/  HMMA.16816.F32.BF16 R32, R8, R116, RZ ;  /* 0x000000740820723c */ /* 0x000fe200000418ff */
[----:B-1----:R-:W-:-:S04]  /*68e0*/  FFMA.FTZ R0, R48, c[0x0][0x23c], -R12 ;  /* 0x00008f0030007a23 */ /* 0x002fc8000001080c */
[----:B------:R1:W2:Y:S03]  /*68f0*/  MUFU.EX2 R137, R0 ;  /* 0x0000000000897308 */ /* 0x0002a60000000800 */
[C---:B------:R-:W-:Y:S08]  /*6900*/  HMMA.16816.F32.BF16 R16, R8.reuse, R56, RZ ;  /* 0x000000380810723c */ /* 0x040ff000000418ff */
[----:B------:R-:W-:Y:S01]  /*6910*/  HMMA.16816.F32.BF16 R20, R8, R68, RZ ;  /* 0x000000440814723c */ /* 0x000fe200000418ff */
[----:B-1----:R-:W-:-:S07]  /*6920*/  FFMA.FTZ R0, R38, c[0x0][0x23c], -R12 ;  /* 0x00008f0026007a23 */ /* 0x002fce000001080c */
[C---:B------:R-:W-:Y:S01]  /*6930*/  HMMA.16816.F32.BF16 R28, R8.reuse, R108, RZ ;  /* 0x0000006c081c723c */ /* 0x040fe200000418ff */
[----:B--2---:R-:W-:Y:S01]  /*6940*/  F2FP.BF16.PACK_AB R4, R137, R179 ;  /* 0x000000b38904723e */ /* 0x004fe200000010ff */
[----:B------:R1:W-:Y:S06]  /*6950*/  MUFU.EX2 R177, R0 ;  /* 0x0000000000b17308 */ /* 0x0003ec0000000800 */
        /* <DEDUP_REMOVED lines=18> */
[----:B------:R-:W-:Y:S01]  /*6a80*/  HMMA.16816.F32.BF16 R36, R8, R142, RZ ;  /* 0x0000008e0824723c */ /* 0x000fe200000418ff */
[----:B------:R1:W2:Y:S02]  /*6a90*/  MUFU.EX2 R7, R0 ;  /* 0x0000000000077308 */ /* 0x0002a40000000800 */
[----:B-1----:R-:W-:-:S05]  /*6aa0*/  FFMA.FTZ R0, R52, c[0x0][0x23c], -R3 ;  /* 0x00008f0034007a23 */ /* 0x002fca0000010803 */
[----:B------:R-:W-:Y:S01]  /*6ab0*/  HMMA.16816.F32.BF16 R52, R8, R130, RZ ;  /* 0x000000820834723c */ /* 0x000fe200000418ff */
[----:B------:R1:W3:Y:S06]  /*6ac0*/  MUFU.EX2 R176, R0 ;  /* 0x0000000000b07308 */ /* 0x0002ec0000000800 */
[----:B--2---:R-:W-:Y:S02]  /*6ad0*/  MOV R11, R7 ;  /* 0x00000007000b7202 */ /* 0x004fe40000000f00 */
[----:B-1----:R-:W-:Y:S02]  /*6ae0*/  FMNMX.FTZ R0, R157, R2, !PT ;  /* 0x000000029d007209 */ /* 0x002fe40007810000 */
[----:B---3--:R-:W-:-:S02]  /*6af0*/  F2FP.BF16.PACK_AB R7, R176, R11 ;  /* 0x0000000bb007723e */ /* 0x008fc400000010ff */
        /* <DEDUP_REMOVED lines=11> */
[C---:B----4-:R-:W-:Y:S01]  /*6bb0*/  HMMA.16816.F32.BF16 R196, R4.reuse, R60, R16 ;  /* 0x0000003c04c4723c */ /* 0x050fe20000041810 */
[----:B------:R-:W-:Y:S02]  /*6bc0*/  FMNMX.FTZ R0, R162, R160, !PT ;  /* 0x000000a0a2007209 */ /* 0x000fe40007810000 */
[----:B------:R-:W-:Y:S02]  /*6bd0*/  FMNMX.FTZ R2, R164, R2, !PT ;  /* 0x00000002a4027209 */ /* 0x000fe40007810000 */
[----:B------:R-:W-:Y:S02]  /*6be0*/  FMNMX.FTZ R0, R159, R0, !PT ;  /* 0x000000009f007209 */ /* 0x000fe40007810000 */
[----:B------:R-:W-:Y:S01]  /*6bf0*/  FMNMX.FTZ R2, R220, R2, !PT ;  /* 0x00000002dc027209 */ /* 0x000fe20007810000 */
[----:B------:R-:W-:Y:S01]  /*6c00*/  IMAD.MOV.U32 R214, RZ, RZ, R24 ;  /* 0x000000ffffd67224 */ /* 0x000fe200078e0018 */
[----:B------:R-:W-:Y:S01]  /*6c10*/  FMNMX.FTZ R0, R156, R0, !PT ;  /* 0x000000009c007209 */ /* 0x000fe20007810000 */
[----:B------:R-:W-:Y:S01]  /*6c20*/  IMAD.MOV.U32 R248, RZ, RZ, R26 ;  /* 0x000000fffff87224 */ /* 0x000fe200078e001a */
[----:B------:R-:W-:Y:S01]  /*6c30*/  FMNMX.FTZ R2, R213, R2, !PT ;  /* 0x00000002d5027209 */ /* 0x000fe20007810000 */
[----:B------:R-:W-:Y:S01]  /*6c40*/  IMAD.MOV.U32 R19, RZ, RZ, R177 ;  /* 0x000000ffff137224 */ /* 0x000fe200078e00b1 */
[----:B------:R-:W-:Y:S01]  /*6c50*/  FMNMX.FTZ R0, R155, R0, !PT ;  /* 0x000000009b007209 */ /* 0x000fe20007810000 */
[----:B------:R-:W-:Y:S01]  /*6c60*/  HMMA.16816.F32.BF16 R188, R4, R66, R144 ;  /* 0x0000004204bc723c */ /* 0x000fe20000041890 */
[----:B------:R-:W-:-:S02]  /*6c70*/  MOV R221, R25 ;  /* 0x0000001900dd7202 */ /* 0x000fc40000000f00 */
[----:B------:R-:W-:Y:S02]  /*6c80*/  MOV R243, R27 ;  /* 0x0000001b00f37202 */ /* 0x000fe40000000f00 */
[----:B------:R-:W-:Y:S02]  /*6c90*/  FMNMX.FTZ R8, R210, R2, !PT ;  /* 0x00000002d2087209 */ /* 0x000fe40007810000 */
        /* <DEDUP_REMOVED lines=9> */
[C---:B------:R-:W-:Y:S01]  /*6d30*/  HMMA.16816.F32.BF16 R28, R4.reuse, R92, R28 ;  /* 0x0000005c041c723c */ /* 0x040fe2000004181c */
[----:B------:R-:W-:Y:S01]  /*6d40*/  MOV R19, R14 ;  /* 0x0000000e00137202 */ /* 0x000fe20000000f00 */
[----:B------:R-:W-:Y:S01]  /*6d50*/  IMAD.MOV.U32 R42, RZ, RZ, R229 ;  /* 0x000000ffff2a7224 */ /* 0x000fe200078e00e5 */
[----:B------:R-:W-:Y:S01]  /*6d60*/  FMNMX.FTZ R2, R181, R2, !PT ;  /* 0x00000002b5027209 */ /* 0x000fe20007810000 */
[----:B------:R-:W-:Y:S01]  /*6d70*/  IMAD.MOV.U32 R40, RZ, RZ, R178 ;  /* 0x000000ffff287224 */ /* 0x000fe200078e00b2 */
[----:B------:R-:W-:Y:S01]  /*6d80*/  MOV R144, R230 ;  /* 0x000000e600907202 */ /* 0x000fe20000000f00 */
[----:B------:R-:W-:Y:S01]  /*6d90*/  IMAD.MOV.U32 R35, RZ, RZ, R19 ;  /* 0x000000ffff237224 */ /* 0x000fe200078e0013 */
[----:B------:R-:W-:Y:S01]  /*6da0*/  FMNMX.FTZ R2, R171, R2, !PT ;  /* 0x00000002ab027209 */ /* 0x000fe20007810000 */
[----:B------:R-:W-:Y:S01]  /*6db0*/  HMMA.16816.F32.BF16 R184, R4, R62, R112 ;  /* 0x0000003e04b8723c */ /* 0x000fe20000041870 */
[----:B------:R-:W-:-:S02]  /*6dc0*/  MOV R43, R11 ;  /* 0x0000000b002b7202 */ /* 0x000fc40000000f00 */
[----:B------:R-:W-:Y:S02]  /*6dd0*/  FMNMX.FTZ R2, R168, R2, !PT ;  /* 0x00000002a8027209 */ /* 0x000fe40007810000 */
[----:B------:R-:W-:Y:S02]  /*6de0*/  MOV R41, R163 ;  /* 0x000000a300297202 */ /* 0x000fe40000000f00 */
[----:B------:R-:W-:Y:S01]  /*6df0*/  FMNMX.FTZ R2, R165, R2, !PT ;  /* 0x00000002a5027209 */ /* 0x000fe20007810000 */
[----:B------:R-:W-:Y:S01]  /*6e00*/  IMAD.MOV.U32 R13, RZ, RZ, R24 ;  /* 0x000000ffff0d7224 */ /* 0x000fe200078e0018 */
[----:B------:R-:W-:Y:S01]  /*6e10*/  MOV R22, R27 ;  /* 0x0000001b00167202 */ /* 0x000fe20000000f00 */
[----:B------:R-:W-:Y:S01]  /*6e20*/  IMAD.MOV.U32 R15, RZ, RZ, R26 ;  /* 0x000000ffff0f7224 */ /* 0x000fe200078e001a */
[----:B------:R-:W-:Y:S01]  /*6e30*/  MOV R21, R25 ;  /* 0x0000001900157202 */ /* 0x000fe20000000f00 */
[----:B------:R-:W-:Y:S01]  /*6e40*/  HMMA.16816.F32.BF16 R192, R4, R98, R148 ;  /* 0x0000006204c0723c */ /* 0x000fe20000041894 */
[----:B------:R-:W-:-:S02]  /*6e50*/  FMNMX.FTZ R2, R222, R2, !PT ;  /* 0x00000002de027209 */ /* 0x000fc40007810000 */
[----:B-1----:R-:W-:Y:S01]  /*6e60*/  FMNMX.FTZ R0, R0, R8, !PT ;  /* 0x0000000800007209 */ /* 0x002fe20007810000 */
[----:B------:R-:W-:Y:S01]  /*6e70*/  IMAD.MOV.U32 R20, RZ, RZ, R29 ;  /* 0x000000ffff147224 */ /* 0x000fe200078e001d */
[----:B------:R-:W-:Y:S01]  /*6e80*/  FMNMX.FTZ R2, R215, R2, !PT ;  /* 0x00000002d7027209 */ /* 0x000fe20007810000 */
[----:B------:R-:W-:Y:S01]  /*6e90*/  IMAD.MOV.U32 R17, RZ, RZ, R31 ;  /* 0x000000ffff117224 */ /* 0x000fe200078e001f */
[----:B------:R-:W-:Y:S01]  /*6ea0*/  MOV R18, R30 ;  /* 0x0000001e00127202 */ /* 0x000fe20000000f00 */
[----:B------:R-:W-:Y:S01]  /*6eb0*/  HMMA.16816.F32.BF16 R24, R4, R100, R44 ;  /* 0x000000640418723c */ /* 0x000fe2000004182c */
[----:B------:R-:W-:Y:S01]  /*6ec0*/  FMNMX.FTZ R2, R212, R2, !PT ;  /* 0x00000002d4027209 */ /* 0x000fe20007810000 */
[----:B------:R-:W1:Y:S01]  /*6ed0*/  SHFL.BFLY PT, R9, R0, 0x1, 0x1f ;  /* 0x0c201f0000097f89 */ /* 0x000e6200000e0000 */
[----:B------:R-:W-:Y:S02]  /*6ee0*/  MOV R16, R28 ;  /* 0x0000001c00107202 */ /* 0x000fe40000000f00 */
[----:B------:R-:W-:-:S02]  /*6ef0*/  FMNMX.FTZ R8, R209, R2, !PT ;  /* 0x00000002d1087209 */ /* 0x000fc40007810000 */
[----:B------:R-:W-:Y:S01]  /*6f00*/  MOV R47, R179 ;  /* 0x000000b3002f7202 */ /* 0x000fe20000000f00 */
[C---:B------:R-:W-:Y:S01]  /*6f10*/  HMMA.16816.F32.BF16 R124, R4.reuse, R94, R124 ;  /* 0x0000005e047c723c */ /* 0x040fe2000004187c */
[----:B------:R-:W-:Y:S01]  /*6f20*/  MOV R147, R35 ;  /* 0x0000002300937202 */ /* 0x000fe20000000f00 */
[----:B------:R-:W2:Y:S06]  /*6f30*/  SHFL.BFLY PT, R10, R8, 0x2, 0x1f ;  /* 0x0c401f00080a7f89 */ /* 0x000eac00000e0000 */
[C---:B------:R-:W-:Y:S08]  /*6f40*/  HMMA.16816.F32.BF16 R76, R4.reuse, R106, R76 ;  /* 0x0000006a044c723c */ /* 0x040ff0000004184c */
[----:B------:R-:W-:Y:S01]  /*6f50*/  MOV R177, R27 ;  /* 0x0000001b00b17202 */ /* 0x000fe20000000f00 */
[----:B------:R-:W-:Y:S01]  /*6f60*/  IMAD.MOV.U32 R46, RZ, RZ, R24 ;  /* 0x000000ffff2e7224 */ /* 0x000fe200078e0018 */
[----:B------:R-:W-:Y:S01]  /*6f70*/  MOV R45, R26 ;  /* 0x0000001a002d7202 */ /* 0x000fe20000000f00 */
[----:B------:R-:W-:Y:S01]  /*6f80*/  IMAD.MOV.U32 R44, RZ, RZ, R25 ;  /* 0x000000ffff2c7224 */ /* 0x000fe200078e0019 */
[----:B-1----:R-:W-:Y:S01]  /*6f90*/  FMNMX.FTZ R137, R0, R9, !PT ;  /* 0x0000000900897209 */ /* 0x002fe20007810000 */
[----:B------:R-:W-:Y:S03]  /*6fa0*/  HMMA.16816.F32.BF16 R24, R4, R84, R48 ;  /* 0x000000540418723c */ /* 0x000fe60000041830 */
[C---:B------:R-:W-:Y:S01]  /*6fb0*/  FSETP.NEU.FTZ.AND P1, PT, R137.reuse, -INF , PT ;  /* 0xff8000008900780b */ /* 0x040fe20003f3d000 */
[----:B------:R-:W-:Y:S01]  /*6fc0*/  FMUL.FTZ R2, R137, c[0x0][0x23c] ;  /* 0x00008f0089027a20 */ /* 0x000fe20000410000 */
[----:B--2---:R-:W-:-:S03]  /*6fd0*/  FMNMX.FTZ R0, R8, R10, !PT ;  /* 0x0000000a08007209 */ /* 0x004fc60007810000 */
[----:B------:R-:W-:Y:S01]  /*6fe0*/  HMMA.16816.F32.BF16 R244, R4, R90, R72 ;  /* 0x0000005a04f4723c */ /* 0x000fe20000041848 */
[----:B------:R-:W-:-:S06]  /*6ff0*/  FSEL R2, R2, RZ, P1 ;  /* 0x000000ff02027208 */ /* 0x000fcc0000800000 */
[----:B------:R-:W-:Y:S01]  /*7000*/  MOV R74, R252 ;  /* 0x000000fc004a7202 */ /* 0x000fe20000000f00 */
[----:B------:R-:W-:Y:S01]  /*7010*/  HMMA.16816.F32.BF16 R216, R4, R102, R52 ;  /* 0x0000006604d8723c */ /* 0x000fe20000041834 */
[----:B------:R-:W-:Y:S02]  /*7020*/  IMAD.MOV.U32 R75, RZ, RZ, R242 ;  /* 0x000000ffff4b7224 */ /* 0x000fe400078e00f2 */
[----:B------:R-:W-:-:S05]  /*7030*/  IMAD.MOV.U32 R73, RZ, RZ, R13 ;  /* 0x000000ffff497224 */ /* 0x000fca00078e000d */
[----:B------:R-:W-:Y:S01]  /*7040*/  MOV R241, R24 ;  /* 0x0000001800f17202 */ /* 0x000fe20000000f00 */
[----:B------:R-:W-:Y:S01]  /*7050*/  IMAD.MOV.U32 R240, RZ, RZ, R25 ;  /* 0x000000fffff07224 */ /* 0x000fe200078e0019 */
[----:B------:R-:W-:Y:S01]  /*7060*/  MOV R239, R26 ;  /* 0x0000001a00ef7202 */ /* 0x000fe20000000f00 */
[----:B------:R-:W-:Y:S02]  /*7070*/  IMAD.MOV.U32 R238, RZ, RZ, R27 ;  /* 0x000000ffffee7224 */ /* 0x000fe400078e001b */
[----:B------:R-:W-:Y:S01]  /*7080*/  HMMA.16816.F32.BF16 R24, R4, R86, R36 ;  /* 0x000000560418723c */ /* 0x000fe20000041824 */
[----:B------:R-:W1:Y:S06]  /*7090*/  SHFL.BFLY PT, R5, R0, 0x1, 0x1f ;  /* 0x0c201f0000057f89 */ /* 0x000e6c00000e0000 */
[----:B------:R-:W-:-:S04]  /*70a0*/  FFMA.FTZ R4, R161, c[0x0][0x23c], -R2 ;  /* 0x00008f00a1047a23 */ /* 0x000fc80000010802 */
[----:B------:R2:W-:Y:S11]  /*70b0*/  MUFU.EX2 R14, R4 ;  /* 0x00000004000e7308 */ /* 0x0005f60000000800 */
[----:B------:R-:W-:Y:S02]  /*70c0*/  @!UPT UIADD3 URZ, URZ, URZ, URZ ;  /* 0x0000003f3f3ff290 */ /* 0x000fe4000fffe03f */
[----:B------:R-:W-:Y:S01]  /*70d0*/  MOV R237, R24 ;  /* 0x0000001800ed7202 */ /* 0x000fe20000000f00 */
[----:B------:R-:W-:Y:S01]  /*70e0*/  IMAD.MOV.U32 R236, RZ, RZ, R25 ;  /* 0x000000ffffec7224 */ /* 0x000fe200078e0019 */
[----:B------:R-:W-:Y:S01]  /*70f0*/  MOV R235, R26 ;  /* 0x0000001a00eb7202 */ /* 0x000fe20000000f00 */
[----:B--2---:R-:W-:Y:S02]  /*7100*/  FFMA.FTZ R4, R158, c[0x0][0x23c], -R2 ;  /* 0x00008f009e047a23 */ /* 0x004fe40000010802 */
[----:B------:R-:W-:Y:S02]  /*7110*/  IMAD.MOV.U32 R234, RZ, RZ, R27 ;  /* 0x000000ffffea7224 */ /* 0x000fe400078e001b */
[----:B------:R2:W3:Y:S01]  /*7120*/  MUFU.EX2 R252, R4 ;  /* 0x0000000400fc7308 */ /* 0x0004e20000000800 */
[----:B------:R-:W-:Y:S02]  /*7130*/  IMAD.MOV.U32 R158, RZ, RZ, R176 ;  /* 0x000000ffff9e7224 */ /* 0x000fe400078e00b0 */
[----:B--2---:R-:W-:Y:S01]  /*7140*/  FFMA.FTZ R4, R157, c[0x0][0x23c], -R2 ;  /* 0x00008f009d047a23 */ /* 0x004fe20000010802 */
[----:B---3--:R-:W-:-:S04]  /*7150*/  F2FP.BF16.PACK_AB R8, R252, R14 ;  /* 0x0000000efc08723e */ /* 0x008fc800000010ff */
[----:B------:R2:W-:Y:S02]  /*7160*/  MUFU.EX2 R242, R4 ;  /* 0x0000000400f27308 */ /* 0x0005e40000000800 */
[----:B--2---:R-:W-:Y:S02]  /*7170*/  FFMA.FTZ R4, R154, c[0x0][0x23c], -R2 ;  /* 0x00008f009a047a23 */ /* 0x004fe40000010802 */
[----:B------:R-:W-:-:S04]  /*7180*/  IMAD.MOV.U32 R154, RZ, RZ, R17 ;  /* 0x000000ffff9a7224 */ /* 0x000fc800078e0011 */
[----:B------:R2:W3:Y:S02]  /*7190*/  MUFU.EX2 R32, R4 ;  /* 0x0000000400207308 */ /* 0x0004e40000000800 */
[--C-:B--2---:R-:W-:Y:S01]  /*71a0*/  FFMA.FTZ R4, R135, c[0x0][0x23c], -R2.reuse ;  /* 0x00008f0087047a23 */ /* 0x104fe20000010802 */
[----:B-1----:R-:W-:Y:S01]  /*71b0*/  FMNMX.FTZ R135, R0, R5, !PT ;  /* 0x0000000500877209 */ /* 0x002fe20007810000 */
[----:B------:R-:W-:Y:S01]  /*71c0*/  FFMA.FTZ R0, R152, c[0x0][0x23c], -R2 ;  /* 0x00008f0098007a23 */ /* 0x000fe20000010802 */
[----:B---3--:R-:W-:-:S03]  /*71d0*/  F2FP.BF16.PACK_AB R10, R32, R242 ;  /* 0x000000f2200a723e */ /* 0x008fc600000010ff */
[----:B------:R1:W-:Y:S01]  /*71e0*/  MUFU.EX2 R72, R4 ;  /* 0x0000000400487308 */ /* 0x0003e20000000800 */
[----:B------:R-:W-:Y:S02]  /*71f0*/  FSETP.NEU.FTZ.AND P1, PT, R135, -INF , PT ;  /* 0xff8000008700780b */ /* 0x000fe40003f3d000 */
[----:B------:R-:W-:-:S05]  /*7200*/  MOV R152, R18 ;  /* 0x0000001200987202 */ /* 0x000fca0000000f00 */
        /* <DEDUP_REMOVED lines=13> */
[----:B--2---:R-:W-:Y:S02]  /*72e0*/  F2FP.BF16.PACK_AB R9, R13, R132 ;  /* 0x000000840d09723e */ /* 0x004fe400000010ff */
[----:B------:R-:W-:-:S03]  /*72f0*/  MOV R159, R22 ;  /* 0x00000016009f7202 */ /* 0x000fc60000000f00 */
[----:B------:R1:W-:Y:S02]  /*7300*/  MUFU.EX2 R133, R4 ;  /* 0x0000000400857308 */ /* 0x0003e40000000800 */
[----:B-1----:R-:W-:Y:S02]  /*7310*/  FFMA.FTZ R4, R156, c[0x0][0x23c], -R0 ;  /* 0x00008f009c047a23 */ /* 0x002fe40000010800 */
[----:B------:R-:W-:-:S04]  /*7320*/  IMAD.MOV.U32 R156, RZ, RZ, R15 ;  /* 0x000000ffff9c7224 */ /* 0x000fc800078e000f */
[----:B------:R1:W2:Y:S02]  /*7330*/  MUFU.EX2 R15, R4 ;  /* 0x00000004000f7308 */ /* 0x0002a40000000800 */
[----:B-1----:R-:W-:Y:S01]  /*7340*/  FFMA.FTZ R4, R155, c[0x0][0x23c], -R0 ;  /* 0x00008f009b047a23 */ /* 0x002fe20000010800 */
[----:B--2---:R-:W-:Y:S01]  /*7350*/  F2FP.BF16.PACK_AB R11, R15, R133 ;  /* 0x000000850f0b723e */ /* 0x004fe200000010ff */
[----:B------:R-:W-:-:S04]  /*7360*/  IMAD.MOV.U32 R155, RZ, RZ, R20 ;  /* 0x000000ffff9b7224 */ /* 0x000fc800078e0014 */
[----:B------:R1:W-:Y:S02]  /*7370*/  MUFU.EX2 R37, R4 ;  /* 0x0000000400257308 */ /* 0x0003e40000000800 */
[C---:B------:R-:W-:Y:S07]  /*7380*/  HMMA.16816.F32.BF16 R28, R8.reuse, R80, RZ ;  /* 0x00000050081c723c */ /* 0x040fee00000418ff */
[----:B------:R-:W-:Y:S01]  /*7390*/  MOV R80, R33 ;  /* 0x0000002100507202 */ /* 0x000fe20000000f00 */
[----:B------:R-:W-:Y:S01]  /*73a0*/  HMMA.16816.F32.BF16 R24, R8, R108, RZ ;  /* 0x0000006c0818723c */ /* 0x000fe200000418ff */
[----:B------:R-:W-:-:S02]  /*73b0*/  IMAD.MOV.U32 R81, RZ, RZ, R32 ;  /* 0x000000ffff517224 */ /* 0x000fc400078e0020 */
[----:B-1----:R-:W-:Y:S01]  /*73c0*/  FFMA.FTZ R4, R153, c[0x0][0x23c], -R0 ;  /* 0x00008f0099047a23 */ /* 0x002fe20000010800 */
[----:B------:R-:W-:-:S03]  /*73d0*/  MOV R153, R16 ;  /* 0x0000001000997202 */ /* 0x000fc60000000f00 */
[----:B------:R-:W-:Y:S01]  /*73e0*/  IMAD.MOV.U32 R108, RZ, RZ, R177 ;  /* 0x000000ffff6c7224 */ /* 0x000fe200078e00b1 */
[----:B------:R1:W2:Y:S01]  /*73f0*/  MUFU.EX2 R34, R4 ;  /* 0x0000000400227308 */ /* 0x0002a20000000800 */
[----:B------:R-:W-:Y:S01]  /*7400*/  HMMA.16816.F32.BF16 R16, R8, R68, RZ ;  /* 0x000000440810723c */ /* 0x000fe200000418ff */
[----:B------:R-:W-:Y:S01]  /*7410*/  MOV R109, R46 ;  /* 0x0000002e006d7202 */ /* 0x000fe20000000f00 */
[----:B-1----:R-:W-:Y:S01]  /*7420*/  FFMA.FTZ R4, R139, c[0x0][0x23c], -R0 ;  /* 0x00008f008b047a23 */ /* 0x002fe20000010800 */
[----:B------:R-:W-:-:S05]  /*7430*/  MOV R139, R21 ;  /* 0x00000015008b7202 */ /* 0x000fca0000000f00 */
[----:B------:R-:W-:Y:S01]  /*7440*/  HMMA.16816.F32.BF16 R20, R8, R56, RZ ;  /* 0x000000380814723c */ /* 0x000fe200000418ff */
[----:B------:R1:W-:Y:S01]  /*7450*/  MUFU.EX2 R229, R4 ;  /* 0x0000000400e57308 */ /* 0x0003e20000000800 */
[----:B--2---:R-:W-:Y:S01]  /*7460*/  F2FP.BF16.PACK_AB R5, R34, R37 ;  /* 0x000000252205723e */ /* 0x004fe200000010ff */
[----:B-1----:R-:W-:-:S06]  /*7470*/  FFMA.FTZ R4, R138, c[0x0][0x23c], -R0 ;  /* 0x00008f008a047a23 */ /* 0x002fcc0000010800 */
[----:B------:R1:W2:Y:S02]  /*7480*/  MUFU.EX2 R157, R4 ;  /* 0x00000004009d7308 */ /* 0x0002a40000000800 */
[----:B-1----:R-:W-:Y:S02]  /*7490*/  F2FP.BF16.PACK_AB R4, R33, R72 ;  /* 0x000000482104723e */ /* 0x002fe400000010ff */
[----:B--2---:R-:W-:-:S11]  /*74a0*/  F2FP.BF16.PACK_AB R7, R157, R229 ;  /* 0x000000e59d07723e */ /* 0x004fd600000010ff */
[C---:B------:R-:W-:Y:S08]  /*74b0*/  HMMA.16816.F32.BF16 R148, R4.reuse, R60, R20 ;  /* 0x0000003c0494723c */ /* 0x040ff00000041814 */
[----:B------:R-:W-:Y:S08]  /*74c0*/  HMMA.16816.F32.BF16 R160, R4, R64, R16 ;  /* 0x0000004004a0723c */ /* 0x000ff00000041810 */
[C---:B------:R-:W-:Y:S07]  /*74d0*/  HMMA.16816.F32.BF16 R20, R8.reuse, R116, RZ ;  /* 0x000000740814723c */ /* 0x040fee00000418ff */
[----:B------:R-:W-:Y:S01]  /*74e0*/  IMAD.MOV.U32 R117, RZ, RZ, R34 ;  /* 0x000000ffff757224 */ /* 0x000fe200078e0022 */
[----:B------:R-:W-:Y:S01]  /*74f0*/  HMMA.16816.F32.BF16 R16, R8, R120, RZ ;  /* 0x000000780810723c */ /* 0x000fe200000418ff */
[----:B------:R-:W-:-:S06]  /*7500*/  MOV R116, R43 ;  /* 0x0000002b00747202 */ /* 0x000fcc0000000f00 */
[----:B------:R-:W-:Y:S01]  /*7510*/  IMAD.MOV.U32 R121, RZ, RZ, R45 ;  /* 0x000000ffff797224 */ /* 0x000fe200078e002d */
[----:B------:R-:W-:Y:S01]  /*7520*/  HMMA.16816.F32.BF16 R176, R4, R96, R28 ;  /* 0x0000006004b0723c */ /* 0x000fe2000004181c */
[----:B------:R-:W-:-:S06]  /*7530*/  MOV R120, R44 ;  /* 0x0000002c00787202 */ /* 0x000fcc0000000f00 */
[----:B------:R-:W-:Y:S01]  /*7540*/  IMAD.MOV.U32 R97, RZ, RZ, R42 ;  /* 0x000000ffff617224 */ /* 0x000fe200078e002a */
[----:B------:R-:W-:Y:S01]  /*7550*/  HMMA.16816.F32.BF16 R48, R4, R92, R24 ;  /* 0x0000005c0430723c */ /* 0x000fe20000041818 */
[----:B------:R-:W-:-:S06]  /*7560*/  MOV R96, R36 ;  /* 0x0000002400607202 */ /* 0x000fcc0000000f00 */
[----:B------:R-:W-:Y:S01]  /*7570*/  MOV R92, R40 ;  /* 0x00000028005c7202 */ /* 0x000fe20000000f00 */
[----:B------:R-:W-:Y:S01]  /*7580*/  HMMA.16816.F32.BF16 R52, R4, R104, R20 ;  /* 0x000000680434723c */ /* 0x000fe20000041814 */
[----:B------:R-:W-:-:S06]  /*7590*/  IMAD.MOV.U32 R93, RZ, RZ, R41 ;  /* 0x000000ffff5d7224 */ /* 0x000fcc00078e0029 */
[----:B------:R-:W-:Y:S01]  /*75a0*/  MOV R105, R37 ;  /* 0x0000002500697202 */ /* 0x000fe20000000f00 */
[----:B------:R-:W-:Y:S01]  /*75b0*/  HMMA.16816.F32.BF16 R112, R4, R88, R16 ;  /* 0x000000580470723c */ /* 0x000fe20000041810 */
[----:B------:R-:W-:-:S07]  /*75c0*/  IMAD.MOV.U32 R104, RZ, RZ, R47 ;  /* 0x000000ffff687224 */ /* 0x000fce00078e002f */
[C---:B------:R-:W-:Y:S08]  /*75d0*/  HMMA.16816.F32.BF16 R28, R8.reuse, R58, RZ ;  /* 0x0000003a081c723c */ /* 0x040ff000000418ff */
[C---:B------:R-:W-:Y:S08]  /*75e0*/  HMMA.16816.F32.BF16 R20, R8.reuse, R128, RZ ;  /* 0x000000800814723c */ /* 0x040ff000000418ff */
[C---:B------:R-:W-:Y:S08]  /*75f0*/  HMMA.16816.F32.BF16 R16, R8.reuse, R140, RZ ;  /* 0x0000008c0810723c */ /* 0x040ff000000418ff */
[----:B------:R-:W-:Y:S08]  /*7600*/  HMMA.16816.F32.BF16 R24, R8, R70, RZ ;  /* 0x000000460818723c */ /* 0x000ff000000418ff */
[C---:B------:R-:W-:Y:S08]  /*7610*/  HMMA.16816.F32.BF16 R68, R4.reuse, R100, R20 ;  /* 0x000000640444723c */ /* 0x040ff00000041814 */
[C---:B------:R-:W-:Y:S07]  /*7620*/  HMMA.16816.F32.BF16 R56, R4.reuse, R84, R16 ;  /* 0x000000540438723c */ /* 0x040fee0000041810 */
[----:B------:R-:W-:Y:S01]  /*7630*/  IMAD.MOV.U32 R85, RZ, RZ, R159 ;  /* 0x000000ffff557224 */ /* 0x000fe200078e009f */
[----:B------:R-:W-:Y:S01]  /*7640*/  HMMA.16816.F32.BF16 R60, R4, R62, R28 ;  /* 0x0000003e043c723c */ /* 0x000fe2000004181c */
[----:B------:R-:W-:Y:S01]  /*7650*/  IMAD.MOV.U32 R159, RZ, RZ, R144 ;  /* 0x000000ffff9f7224 */ /* 0x000fe200078e0090 */
[----:B------:R-:W-:-:S02]  /*7660*/  MOV R84, R156 ;  /* 0x0000009c00547202 */ /* 0x000fc40000000f00 */
[----:B------:R-:W-:-:S04]  /*7670*/  MOV R156, R75 ;  /* 0x0000004b009c7202 */ /* 0x000fc80000000f00 */
[----:B------:R-:W-:Y:S08]  /*7680*/  HMMA.16816.F32.BF16 R64, R4, R66, R24 ;  /* 0x000000420440723c */ /* 0x000ff00000041818 */
[C---:B------:R-:W-:Y:S07]  /*7690*/  HMMA.16816.F32.BF16 R32, R8.reuse, R82, RZ ;  /* 0x000000520820723c */ /* 0x040fee00000418ff */
[----:B------:R-:W-:Y:S01]  /*76a0*/  IMAD.MOV.U32 R83, RZ, RZ, R72 ;  /* 0x000000ffff537224 */ /* 0x000fe200078e0048 */
[----:B------:R-:W-:Y:S01]  /*76b0*/  HMMA.16816.F32.BF16 R28, R8, R110, RZ ;  /* 0x0000006e081c723c */ /* 0x000fe200000418ff */
[----:B------:R-:W-:-:S02]  /*76c0*/  MOV R72, R214 ;  /* 0x000000d600487202 */ /* 0x000fc40000000f00 */
[----:B------:R-:W2:Y:S05]  /*76d0*/  LDL.LU R214, [R1+0xbc] ;  /* 0x0000bc0001d67983 */ /* 0x000eaa0000300800 */
[C---:B------:R-:W-:Y:S08]  /*76e0*/  HMMA.16816.F32.BF16 R24, R8.reuse, R118, RZ ;  /* 0x000000760818723c */ /* 0x040ff000000418ff */
[C---:B------:R-:W-:Y:S08]  /*76f0*/  HMMA.16816.F32.BF16 R20, R8.reuse, R122, RZ ;  /* 0x0000007a0814723c */ /* 0x040ff000000418ff */
[C---:B------:R-:W-:Y:S08]  /*7700*/  HMMA.16816.F32.BF16 R16, R8.reuse, R130, RZ ;  /* 0x000000820810723c */ /* 0x040ff000000418ff */
[----:B------:R-:W-:Y:S08]  /*7710*/  HMMA.16816.F32.BF16 R8, R8, R142, RZ ;  /* 0x0000008e0808723c */ /* 0x000ff000000418ff */
[C---:B------:R-:W-:Y:S08]  /*7720*/  HMMA.16816.F32.BF16 R40, R4.reuse, R94, R28 ;  /* 0x0000005e0428723c */ /* 0x040ff0000004181c */
[C---:B------:R-:W-:Y:S08]  /*7730*/  HMMA.16816.F32.BF16 R32, R4.reuse, R98, R32 ;  /* 0x000000620420723c */ /* 0x040ff00000041820 */
[C---:B------:R-:W-:Y:S08]  /*7740*/  HMMA.16816.F32.BF16 R24, R4.reuse, R106, R24 ;  /* 0x0000006a0418723c */ /* 0x040ff00000041818 */
[C---:B------:R-:W-:Y:S01]  /*7750*/  HMMA.16816.F32.BF16 R44, R4.reuse, R90, R20 ;  /* 0x0000005a042c723c */ /* 0x040fe20000041814 */
[----:B------:R-:W-:Y:S07]  /*7760*/  LDSM.16.MT88.4 R20, [R226+0xd000] ;  /* 0x00d00000e214783b */ /* 0x000fee0000004200 */
[C---:B------:R-:W-:Y:S01]  /*7770*/  HMMA.16816.F32.BF16 R36, R4.reuse, R102, R16 ;  /* 0x000000660424723c */ /* 0x040fe20000041810 */
[----:B------:R-:W1:Y:S07]  /*7780*/  LDSM.16.MT88.4 R16, [R225+0xd000] ;  /* 0x00d00000e110783b */ /* 0x000e6e0000004200 */
[----:B------:R-:W-:Y:S07]  /*7790*/  HMMA.16816.F32.BF16 R28, R4, R86, R8 ;  /* 0x00000056041c723c */ /* 0x000fee0000041808 */
[----:B------:R-:W-:-:S04]  /*77a0*/  FFMA.FTZ R4, R180, c[0x0][0x23c], -R2 ;  /* 0x00008f00b4047a23 */ /* 0x000fc80000010802 */
[----:B------:R3:W-:Y:S02]  /*77b0*/  MUFU.EX2 R98, R4 ;  /* 0x0000000400627308 */ /* 0x0007e40000000800 */
[----:B---3--:R-:W-:-:S06]  /*77c0*/  FFMA.FTZ R4, R169, c[0x0][0x23c], -R2 ;  /* 0x00008f00a9047a23 */ /* 0x008fcc0000010802 */
[----:B------:R3:W4:Y:S02]  /*77d0*/  MUFU.EX2 R89, R4 ;  /* 0x0000000400597308 */ /* 0x0007240000000800 */
[----:B---3--:R-:W-:-:S06]  /*77e0*/  FFMA.FTZ R4, R166, c[0x0][0x23c], -R2 ;  /* 0x00008f00a6047a23 */ /* 0x008fcc0000010802 */
[----:B------:R3:W-:Y:S02]  /*77f0*/  MUFU.EX2 R110, R4 ;  /* 0x00000004006e7308 */ /* 0x0007e40000000800 */
        /* <DEDUP_REMOVED lines=17> */
[----:B------:R3:W1:Y:S02]  /*7910*/  MUFU.EX2 R102, R4 ;  /* 0x0000000400667308 */ /* 0x0006640000000800 */
[----:B---3--:R-:W-:-:S06]  /*7920*/  FFMA.FTZ R4, R183, c[0x0][0x23c], -R3 ;  /* 0x00008f00b7047a23 */ /* 0x008fcc0000010803 */
[----:B------:R3:W-:Y:S02]  /*7930*/  MUFU.EX2 R138, R4 ;  /* 0x00000004008a7308 */ /* 0x0007e40000000800 */
[----:B---3--:R-:W-:Y:S02]  /*7940*/  FFMA.FTZ R4, R175, c[0x0][0x23c], -R3 ;  /* 0x00008f00af047a23 */ /* 0x008fe40000010803 */
[----:B----4-:R-:W-:Y:S01]  /*7950*/  IMAD.MOV.U32 R175, RZ, RZ, R89 ;  /* 0x000000ffffaf7224 */ /* 0x010fe200078e0059 */
        /* <DEDUP_REMOVED lines=11> */
[----:B-1----:R-:W-:Y:S01]  /*7a10*/  F2FP.BF16.PACK_AB R6, R102, R122 ;  /* 0x0000007a6606723e */ /* 0x002fe200000010ff */
[----:B------:R-:W-:Y:S01]  /*7a20*/  IMAD.MOV.U32 R89, RZ, RZ, R109 ;  /* 0x000000ffff597224 */ /* 0x000fe200078e006d */
[----:B------:R-:W-:Y:S01]  /*7a30*/  F2FP.BF16.PACK_AB R8, R175, R98 ;  /* 0x00000062af08723e */ /* 0x000fe200000010ff */
[----:B------:R-:W-:Y:S01]  /*7a40*/  IMAD.MOV.U32 R109, RZ, RZ, R74 ;  /* 0x000000ffff6d7224 */ /* 0x000fe200078e004a */
[----:B------:R-:W-:Y:S01]  /*7a50*/  MOV R74, R248 ;  /* 0x000000f8004a7202 */ /* 0x000fe20000000f00 */
[----:B------:R-:W-:Y:S01]  /*7a60*/  IMAD.MOV.U32 R121, RZ, RZ, R146 ;  /* 0x000000ffff797224 */ /* 0x000fe200078e0092 */
[----:B------:R-:W-:-:S02]  /*7a70*/  F2FP.BF16.PACK_AB R10, R86, R110 ;  /* 0x0000006e560a723e */ /* 0x000fc400000010ff */
[----:B------:R-:W-:Y:S02]  /*7a80*/  F2FP.BF16.PACK_AB R11, R87, R123 ;  /* 0x0000007b570b723e */ /* 0x000fe400000010ff */
[----:B------:R-:W-:Y:S02]  /*7a90*/  MOV R100, R120 ;  /* 0x0000007800647202 */ /* 0x000fe40000000f00 */
[----:B------:R-:W-:Y:S01]  /*7aa0*/  MOV R104, R108 ;  /* 0x0000006c00687202 */ /* 0x000fe20000000f00 */
[----:B---3--:R-:W-:Y:S01]  /*7ab0*/  FFMA.FTZ R4, R174, c[0x0][0x23c], -R3 ;  /* 0x00008f00ae047a23 */ /* 0x008fe20000010803 */
[----:B----4-:R-:W-:Y:S01]  /*7ac0*/  F2FP.BF16.PACK_AB R5, R139, R138 ;  /* 0x0000008a8b05723e */ /* 0x010fe200000010ff */
[----:B------:R-:W-:Y:S01]  /*7ad0*/  IMAD.MOV.U32 R174, RZ, RZ, R88 ;  /* 0x000000ffffae7224 */ /* 0x000fe200078e0058 */
[----:B------:R-:W-:Y:S01]  /*7ae0*/  MOV R88, R73 ;  /* 0x0000004900587202 */ /* 0x000fe20000000f00 */
[----:B------:R-:W-:Y:S01]  /*7af0*/  IMAD.MOV.U32 R73, RZ, RZ, R221 ;  /* 0x000000ffff497224 */ /* 0x000fe200078e00dd */
[----:B------:R-:W-:Y:S01]  /*7b00*/  MOV R120, R145 ;  /* 0x0000009100787202 */ /* 0x000fe20000000f00 */
[----:B------:R-:W3:Y:S01]  /*7b10*/  LDL.LU R221, [R1+0xb8] ;  /* 0x0000b80001dd7983 */ /* 0x000ee20000300800 */
[----:B------:R-:W-:-:S03]  /*7b20*/  MOV R108, R147 ;  /* 0x00000093006c7202 */ /* 0x000fc60000000f00 */
[----:B------:R-:W4:Y:S01]  /*7b30*/  LDL.LU R248, [R1+0xb4] ;  /* 0x0000b40001f87983 */ /* 0x000f220000300800 */
[----:B------:R1:W-:Y:S02]  /*7b40*/  MUFU.EX2 R140, R4 ;  /* 0x00000004008c7308 */ /* 0x0003e40000000800 */
[----:B-1----:R-:W-:-:S06]  /*7b50*/  FFMA.FTZ R4, R173, c[0x0][0x23c], -R3 ;  /* 0x00008f00ad047a23 */ /* 0x002fcc0000010803 */
[----:B------:R1:W1:Y:S01]  /*7b60*/  MUFU.EX2 R141, R4 ;  /* 0x00000004008d7308 */ /* 0x0002620000000800 */
[----:B------:R-:W-:Y:S02]  /*7b70*/  F2FP.BF16.PACK_AB R9, R174, R99 ;  /* 0x00000063ae09723e */ /* 0x000fe400000010ff */
[----:B-1----:R-:W-:Y:S02]  /*7b80*/  F2FP.BF16.PACK_AB R4, R143, R142 ;  /* 0x0000008e8f04723e */ /* 0x002fe400000010ff */
[----:B------:R-:W-:-:S03]  /*7b90*/  F2FP.BF16.PACK_AB R7, R141, R140 ;  /* 0x0000008c8d07723e */ /* 0x000fc600000010ff */
[-C--:B------:R-:W-:Y:S08]  /*7ba0*/  HMMA.16816.F32.BF16 R148, R8, R16.reuse, R148 ;  /* 0x000000100894723c */ /* 0x080ff00000041894 */
[----:B------:R-:W-:Y:S07]  /*7bb0*/  HMMA.16816.F32.BF16 R144, R4, R16, R196 ;  /* 0x000000100490723c */ /* 0x000fee00000418c4 */
[----:B------:R-:W-:Y:S01]  /*7bc0*/  MOV R196, R153 ;  /* 0x0000009900c47202 */ /* 0x000fe20000000f00 */
[----:B------:R-:W-:Y:S01]  /*7bd0*/  IMAD.MOV.U32 R197, RZ, RZ, R155 ;  /* 0x000000ffffc57224 */ /* 0x000fe200078e009b */
[----:B------:R-:W-:Y:S01]  /*7be0*/  MOV R198, R152 ;  /* 0x0000009800c67202 */ /* 0x000fe20000000f00 */
[----:B------:R-:W-:Y:S01]  /*7bf0*/  IMAD.MOV.U32 R199, RZ, RZ, R154 ;  /* 0x000000ffffc77224 */ /* 0x000fe200078e009a */
[-C--:B------:R-:W-:Y:S08]  /*7c00*/  HMMA.16816.F32.BF16 R60, R8, R18.reuse, R60 ;  /* 0x00000012083c723c */ /* 0x080ff0000004183c */
[----:B------:R-:W-:Y:S01]  /*7c10*/  HMMA.16816.F32.BF16 R152, R4, R18, R184 ;  /* 0x000000120498723c */ /* 0x000fe200000418b8 */
        /* <DEDUP_REMOVED lines=20> */
[----:B--2---:R-:W-:Y:S01]  /*7d60*/  HMMA.16816.F32.BF16 R192, R8, R20, R48 ;  /* 0x0000001408c0723c */ /* 0x004fe20000041830 */
[----:B------:R-:W-:Y:S01]  /*7d70*/  IMAD.MOV.U32 R96, RZ, RZ, R116 ;  /* 0x000000ffff607224 */ /* 0x000fe200078e0074 */
[----:B------:R-:W-:-:S06]  /*7d80*/  MOV R97, R117 ;  /* 0x0000007500617202 */ /* 0x000fcc0000000f00 */
[C---:B------:R-:W-:Y:S08]  /*7d90*/  HMMA.16816.F32.BF16 R196, R4.reuse, R20, R196 ;  /* 0x0000001404c4723c */ /* 0x040ff000000418c4 */
[-C--:B------:R-:W-:Y:S01]  /*7da0*/  HMMA.16816.F32.BF16 R200, R4, R22.reuse, R124 ;  /* 0x0000001604c8723c */ /* 0x080fe2000004187c */
[----:B------:R-:W-:Y:S01]  /*7db0*/  MOV R82, R85 ;  /* 0x0000005500527202 */ /* 0x000fe20000000f00 */
[----:B------:R-:W-:Y:S01]  /*7dc0*/  IMAD.MOV.U32 R188, RZ, RZ, R122 ;  /* 0x000000ffffbc7224 */ /* 0x000fe200078e007a */
[----:B------:R-:W-:Y:S01]  /*7dd0*/  MOV R189, R123 ;  /* 0x0000007b00bd7202 */ /* 0x000fe20000000f00 */
[----:B------:R-:W-:Y:S01]  /*7de0*/  IMAD.MOV.U32 R204, RZ, RZ, R237 ;  /* 0x000000ffffcc7224 */ /* 0x000fe200078e00ed */
[----:B------:R-:W-:Y:S01]  /*7df0*/  MOV R205, R236 ;  /* 0x000000ec00cd7202 */ /* 0x000fe20000000f00 */
[----:B------:R-:W-:Y:S01]  /*7e00*/  IMAD.MOV.U32 R206, RZ, RZ, R235 ;  /* 0x000000ffffce7224 */ /* 0x000fe200078e00eb */
[----:B------:R-:W-:Y:S01]  /*7e10*/  MOV R207, R234 ;  /* 0x000000ea00cf7202 */ /* 0x000fe20000000f00 */
[C---:B------:R-:W-:Y:S01]  /*7e20*/  HMMA.16816.F32.BF16 R116, R8.reuse, R22, R40 ;  /* 0x000000160874723c */ /* 0x040fe20000041828 */
[----:B------:R-:W2:Y:S01]  /*7e30*/  LDSM.16.MT88.4 R20, [R228+0xf000] ;  /* 0x00f00000e414783b */ /* 0x000ea20000004200 */
[----:B------:R-:W-:Y:S01]  /*7e40*/  IMAD.MOV.U32 R190, RZ, RZ, R110 ;  /* 0x000000ffffbe7224 */ /* 0x000fe200078e006e */
[----:B------:R-:W-:Y:S01]  /*7e50*/  MOV R191, R232 ;  /* 0x000000e800bf7202 */ /* 0x000fe20000000f00 */
[----:B------:R-:W-:Y:S01]  /*7e60*/  IMAD.MOV.U32 R173, RZ, RZ, R233 ;  /* 0x000000ffffad7224 */ /* 0x000fe200078e00e9 */
[----:B------:R2:W5:Y:S03]  /*7e70*/  LDL.LU R243, [R1+0xb0] ;  /* 0x0000b00001f37983 */ /* 0x0005660000300800 */
[-C--:B-1----:R-:W-:Y:S08]  /*7e80*/  HMMA.16816.F32.BF16 R52, R8, R16.reuse, R52 ;  /* 0x000000100834723c */ /* 0x082ff00000041834 */
[C---:B------:R-:W-:Y:S08]  /*7e90*/  HMMA.16816.F32.BF16 R72, R4.reuse, R16, R72 ;  /* 0x000000100448723c */ /* 0x040ff00000041848 */
[-C--:B------:R-:W-:Y:S08]  /*7ea0*/  HMMA.16816.F32.BF16 R76, R4, R18.reuse, R76 ;  /* 0x00000012044c723c */ /* 0x080ff0000004184c */
[----:B------:R-:W-:Y:S01]  /*7eb0*/  HMMA.16816.F32.BF16 R48, R8, R18, R24 ;  /* 0x000000120830723c */ /* 0x000fe20000041818 */
[----:B------:R-:W1:Y:S04]  /*7ec0*/  LDSM.16.MT88.4 R24, [R226+0xf000] ;  /* 0x00f00000e218783b */ /* 0x000e680000004200 */
        /* <DEDUP_REMOVED lines=33> */
[C---:B--2---:R-:W-:Y:S01]  /*80e0*/  HMMA.16816.F32.BF16 R104, R4.reuse, R20, R104 ;  /* 0x000000140468723c */ /* 0x044fe20000041868 */
[----:B------:R2:W5:Y:S07]  /*80f0*/  LDL.LU R242, [R1+0xac] ;  /* 0x0000ac0001f27983 */ /* 0x00056e0000300800 */
[C---:B-1----:R-:W-:Y:S08]  /*8100*/  HMMA.16816.F32.BF16 R88, R4.reuse, R24, R88 ;  /* 0x000000180458723c */ /* 0x042ff00000041858 */
[C---:B------:R-:W-:Y:S08]  /*8110*/  HMMA.16816.F32.BF16 R120, R4.reuse, R16, R120 ;  /* 0x000000100478723c */ /* 0x040ff00000041878 */
[----:B------:R-:W-:Y:S08]  /*8120*/  HMMA.16816.F32.BF16 R40, R4, R18, R204 ;  /* 0x000000120428723c */ /* 0x000ff000000418cc */
[----:B------:R-:W-:Y:S08]  /*8130*/  HMMA.16816.F32.BF16 R36, R8, R22, R36 ;  /* 0x000000160824723c */ /* 0x000ff00000041824 */
[C---:B------:R-:W-:Y:S08]  /*8140*/  HMMA.16816.F32.BF16 R92, R4.reuse, R26, R244 ;  /* 0x0000001a045c723c */ /* 0x040ff000000418f4 */
[----:B------:R-:W-:Y:S01]  /*8150*/  HMMA.16816.F32.BF16 R108, R4, R22, R216 ;  /* 0x00000016046c723c */ /* 0x000fe200000418d8 */
[----:B------:R-:W-:-:S07]  /*8160*/  IMAD.MOV.U32 R124, RZ, RZ, R82 ;  /* 0x000000ffff7c7224 */ /* 0x000fce00078e0052 */
[C---:B------:R-:W-:Y:S01]  /*8170*/  HMMA.16816.F32.BF16 R28, R8.reuse, R18, R28 ;  /* 0x00000012081c723c */ /* 0x040fe2000004181c */
[----:B------:R-:W-:Y:S01]  /*8180*/  FFMA.FTZ R4, R220, c[0x0][0x23c], -R2 ;  /* 0x00008f00dc047a23 */ /* 0x000fe20000010802 */
[----:B------:R-:W-:Y:S01]  /*8190*/  MOV R127, R103 ;  /* 0x00000067007f7202 */ /* 0x000fe20000000f00 */
        /* <DEDUP_REMOVED lines=8> */
[----:B------:R-:W-:Y:S01]  /*8220*/  HMMA.16816.F32.BF16 R56, R8, R16, R56 ;  /* 0x000000100838723c */ /* 0x000fe20000041838 */
[----:B------:R2:W5:Y:S01]  /*8230*/  LDL.LU R241, [R1+0xa8] ;  /* 0x0000a80001f17983 */ /* 0x0005620000300800 */
[----:B------:R-:W-:Y:S01]  /*8240*/  IMAD.MOV.U32 R204, RZ, RZ, R102 ;  /* 0x000000ffffcc7224 */ /* 0x000fe200078e0066 */
[----:B------:R-:W-:Y:S01]  /*8250*/  MOV R245, R101 ;  /* 0x0000006500f57202 */ /* 0x000fe20000000f00 */
[----:B------:R-:W-:Y:S01]  /*8260*/  IMAD.MOV.U32 R246, RZ, RZ, R100 ;  /* 0x000000fffff67224 */ /* 0x000fe200078e0064 */
[----:B------:R-:W-:-:S02]  /*8270*/  MOV R218, R14 ;  /* 0x0000000e00da7202 */ /* 0x000fc40000000f00 */
[----:B------:R-:W-:Y:S01]  /*8280*/  MOV R207, R172 ;  /* 0x000000ac00cf7202 */ /* 0x000fe20000000f00 */
[----:B-1----:R-:W-:Y:S01]  /*8290*/  FFMA.FTZ R4, R213, c[0x0][0x23c], -R2 ;  /* 0x00008f00d5047a23 */ /* 0x002fe20000010802 */
[C---:B------:R-:W-:Y:S01]  /*82a0*/  HMMA.16816.F32.BF16 R84, R8.reuse, R24, R112 ;  /* 0x000000180854723c */ /* 0x040fe20000041870 */
[----:B------:R-:W-:Y:S01]  /*82b0*/  MOV R219, R159 ;  /* 0x0000009f00db7202 */ /* 0x000fe20000000f00 */
[----:B------:R-:W-:Y:S01]  /*82c0*/  IMAD.MOV.U32 R244, RZ, RZ, R156 ;  /* 0x000000fffff47224 */ /* 0x000fe200078e009c */
[----:B------:R1:W1:Y:S01]  /*82d0*/  MUFU.EX2 R23, R4 ;  /* 0x0000000400177308 */ /* 0x0002620000000800 */
[----:B------:R-:W-:Y:S01]  /*82e0*/  MOV R130, R158 ;  /* 0x0000009e00827202 */ /* 0x000fe20000000f00 */
[----:B------:R-:W-:Y:S01]  /*82f0*/  IMAD.MOV.U32 R131, RZ, RZ, R157 ;  /* 0x000000ffff837224 */ /* 0x000fe200078e009d */
[----:B------:R2:W5:Y:S02]  /*8300*/  LDL.LU R240, [R1+0xa4] ;  /* 0x0000a40001f07983 */ /* 0x0005640000300800 */
[----:B------:R-:W-:Y:S01]  /*8310*/  HMMA.16816.F32.BF16 R100, R8, R20, R68 ;  /* 0x000000140864723c */ /* 0x000fe20000041844 */
[----:B------:R-:W-:Y:S01]  /*8320*/  IMAD.MOV.U32 R172, RZ, RZ, R15 ;  /* 0x000000ffffac7224 */ /* 0x000fe200078e000f */
[----:B------:R-:W-:Y:S01]  /*8330*/  MOV R216, R246 ;  /* 0x000000f600d87202 */ /* 0x000fe20000000f00 */
[----:B-1----:R-:W-:-:S05]  /*8340*/  FFMA.FTZ R4, R210, c[0x0][0x23c], -R2 ;  /* 0x00008f00d2047a23 */ /* 0x002fca0000010802 */
[----:B------:R-:W-:Y:S01]  /*8350*/  HMMA.16816.F32.BF16 R44, R8, R26, R44 ;  /* 0x0000001a082c723c */ /* 0x000fe2000004182c */
[----:B------:R-:W-:Y:S01]  /*8360*/  FFMA.FTZ R2, R208, c[0x0][0x23c], -R2 ;  /* 0x00008f00d0027a23 */ /* 0x000fe20000010802 */
[----:B------:R-:W-:Y:S03]  /*8370*/  LDSM.16.MT88.4 R156, [R225+0xd800] ;  /* 0x00d80000e19c783b */ /* 0x000fe60000004200 */
[----:B------:R1:W-:Y:S01]  /*8380*/  MUFU.EX2 R25, R2 ;  /* 0x0000000200197308 */ /* 0x0003e20000000800 */
[----:B------:R-:W-:Y:S01]  /*8390*/  FADD.FTZ R6, R244, R219 ;  /* 0x000000dbf4067221 */ /* 0x000fe20000010000 */
[----:B------:R2:W5:Y:S01]  /*83a0*/  LDL.LU R239, [R1+0xa0] ;  /* 0x0000a00001ef7983 */ /* 0x0005620000300800 */
[----:B-1----:R-:W-:-:S05]  /*83b0*/  FFMA.FTZ R2, R222, c[0x0][0x23c], -R0 ;  /* 0x00008f00de027a23 */ /* 0x002fca0000010800 */
[----:B------:R1:W-:Y:S01]  /*83c0*/  MUFU.EX2 R24, R4 ;  /* 0x0000000400187308 */ /* 0x0003e20000000800 */
[----:B------:R-:W-:Y:S02]  /*83d0*/  IMAD.MOV.U32 R217, RZ, RZ, R245 ;  /* 0x000000ffffd97224 */ /* 0x000fe400078e00f5 */
[----:B------:R-:W-:Y:S01]  /*83e0*/  IMAD.MOV.U32 R244, RZ, RZ, R125 ;  /* 0x000000fffff47224 */ /* 0x000fe200078e007d */
[----:B------:R-:W-:Y:S01]  /*83f0*/  MOV R219, R124 ;  /* 0x0000007c00db7202 */ /* 0x000fe20000000f00 */
[----:B------:R-:W-:Y:S01]  /*8400*/  IMAD.MOV.U32 R246, RZ, RZ, R127 ;  /* 0x000000fffff67224 */ /* 0x000fe200078e007f */
[----:B------:R2:W5:Y:S02]  /*8410*/  LDL.LU R238, [R1+0x9c] ;  /* 0x00009c0001ee7983 */ /* 0x0005640000300800 */
[----:B------:R3:W-:Y:S01]  /*8420*/  MUFU.EX2 R18, R2 ;  /* 0x0000000200127308 */ /* 0x0007e20000000800 */
[----:B------:R-:W-:Y:S02]  /*8430*/  MOV R245, R126 ;  /* 0x0000007e00f57202 */ /* 0x000fe40000000f00 */
[----:B------:R-:W-:Y:S01]  /*8440*/  MOV R125, R206 ;  /* 0x000000ce007d7202 */ /* 0x000fe20000000f00 */
[----:B------:R-:W-:-:S02]  /*8450*/  IMAD.MOV.U32 R124, RZ, RZ, R205 ;  /* 0x000000ffff7c7224 */ /* 0x000fc400078e00cd */
[----:B-1----:R-:W-:Y:S02]  /*8460*/  FADD.FTZ R4, R218, R252 ;  /* 0x000000fcda047221 */ /* 0x002fe40000010000 */
[----:B------:R-:W-:Y:S01]  /*8470*/  FADD.FTZ R5, R217, R216 ;  /* 0x000000d8d9057221 */ /* 0x000fe20000010000 */
[----:B------:R-:W-:Y:S01]  /*8480*/  MOV R115, R219 ;  /* 0x000000db00737202 */ /* 0x000fe20000000f00 */
[----:B------:R-:W-:Y:S01]  /*8490*/  IMAD.MOV.U32 R7, RZ, RZ, R244 ;  /* 0x000000ffff077224 */ /* 0x000fe200078e00f4 */
[----:B------:R-:W-:Y:S01]  /*84a0*/  MOV R127, R188 ;  /* 0x000000bc007f7202 */ /* 0x000fe20000000f00 */
[----:B------:R2:W5:Y:S01]  /*84b0*/  LDL.LU R237, [R1+0x98] ;  /* 0x0000980001ed7983 */ /* 0x0005620000300800 */
[----:B---3--:R-:W-:Y:S02]  /*84c0*/  FFMA.FTZ R2, R215, c[0x0][0x23c], -R0 ;  /* 0x00008f00d7027a23 */ /* 0x008fe40000010800 */
[----:B------:R-:W-:Y:S02]  /*84d0*/  IMAD.MOV.U32 R218, RZ, RZ, R247 ;  /* 0x000000ffffda7224 */ /* 0x000fe400078e00f7 */
[----:B------:R-:W-:Y:S01]  /*84e0*/  IMAD.MOV.U32 R126, RZ, RZ, R207 ;  /* 0x000000ffff7e7224 */ /* 0x000fe200078e00cf */
[----:B------:R1:W3:Y:S01]  /*84f0*/  MUFU.EX2 R19, R2 ;  /* 0x0000000200137308 */ /* 0x0002e20000000800 */
[----:B------:R-:W-:Y:S01]  /*8500*/  IMAD.MOV.U32 R206, RZ, RZ, R191 ;  /* 0x000000ffffce7224 */ /* 0x000fe200078e00bf */
[----:B------:R-:W-:Y:S01]  /*8510*/  MOV R205, R190 ;  /* 0x000000be00cd7202 */ /* 0x000fe20000000f00 */
[----:B------:R-:W-:Y:S01]  /*8520*/  IMAD.MOV.U32 R217, RZ, RZ, R246 ;  /* 0x000000ffffd97224 */ /* 0x000fe200078e00f6 */
[----:B------:R-:W-:Y:S01]  /*8530*/  MOV R216, R245 ;  /* 0x000000f500d87202 */ /* 0x000fe20000000f00 */
[----:B------:R-:W-:Y:S01]  /*8540*/  IMAD.MOV.U32 R26, RZ, RZ, R115 ;  /* 0x000000ffff1a7224 */ /* 0x000fe200078e0073 */
[----:B------:R-:W-:Y:S01]  /*8550*/  MOV R27, R7 ;  /* 0x00000007001b7202 */ /* 0x000fe20000000f00 */
[----:B------:R-:W-:-:S02]  /*8560*/  FADD.FTZ R8, R224, R5 ;  /* 0x00000005e0087221 */ /* 0x000fc40000010000 */
[----:B------:R-:W-:Y:S01]  /*8570*/  IMAD.MOV.U32 R188, RZ, RZ, R174 ;  /* 0x000000ffffbc7224 */ /* 0x000fe200078e00ae */
[----:B------:R-:W-:Y:S01]  /*8580*/  MOV R244, R127 ;  /* 0x0000007f00f47202 */ /* 0x000fe20000000f00 */
[----:B------:R2:W5:Y:S01]  /*8590*/  LDL.LU R236, [R1+0x94] ;  /* 0x0000940001ec7983 */ /* 0x0005620000300800 */
[--C-:B-1----:R-:W-:Y:S01]  /*85a0*/  FFMA.FTZ R2, R212, c[0x0][0x23c], -R0.reuse ;  /* 0x00008f00d4027a23 */ /* 0x102fe20000010800 */
[----:B------:R-:W-:Y:S01]  /*85b0*/  MOV R247, R204 ;  /* 0x000000cc00f77202 */ /* 0x000fe20000000f00 */
[----:B------:R-:W-:Y:S01]  /*85c0*/  FFMA.FTZ R0, R209, c[0x0][0x23c], -R0 ;  /* 0x00008f00d1007a23 */ /* 0x000fe20000010800 */
[----:B------:R-:W-:Y:S02]  /*85d0*/  MOV R207, R173 ;  /* 0x000000ad00cf7202 */ /* 0x000fe40000000f00 */
[----:B------:R-:W-:Y:S01]  /*85e0*/  MOV R191, R99 ;  /* 0x0000006300bf7202 */ /* 0x000fe20000000f00 */
[----:B------:R4:W-:Y:S01]  /*85f0*/  MUFU.EX2 R21, R0 ;  /* 0x0000000000157308 */ /* 0x0009e20000000800 */
[----:B------:R-:W-:-:S02]  /*8600*/  IMAD.MOV.U32 R114, RZ, RZ, R218 ;  /* 0x000000ffff727224 */ /* 0x000fc400078e00da */
[----:B------:R-:W-:Y:S01]  /*8610*/  IMAD.MOV.U32 R190, RZ, RZ, R172 ;  /* 0x000000ffffbe7224 */ /* 0x000fe200078e00ac */
[----:B------:R-:W-:Y:S02]  /*8620*/  MOV R246, R124 ;  /* 0x0000007c00f67202 */ /* 0x000fe40000000f00 */
[----:B------:R-:W-:Y:S02]  /*8630*/  MOV R245, R125 ;  /* 0x0000007d00f57202 */ /* 0x000fe40000000f00 */
[----:B------:R-:W-:Y:S01]  /*8640*/  MOV R112, R216 ;  /* 0x000000d800707202 */ /* 0x000fe20000000f00 */
[----:B------:R-:W-:Y:S01]  /*8650*/  FADD.FTZ R9, R26, R6 ;  /* 0x000000061a097221 */ /* 0x000fe20000010000 */
[----:B------:R2:W5:Y:S01]  /*8660*/  LDL.LU R235, [R1+0x90] ;  /* 0x0000900001eb7983 */ /* 0x0005620000300800 */
[----:B----4-:R-:W-:Y:S02]  /*8670*/  FFMA.FTZ R0, R248, c[0x0][0x23c], -R12 ;  /* 0x00008f00f8007a23 */ /* 0x010fe4000001080c */
[----:B------:R-:W-:-:S02]  /*8680*/  IMAD.MOV.U32 R204, RZ, RZ, R189 ;  /* 0x000000ffffcc7224 */ /* 0x000fc400078e00bd */
[----:B------:R-:W-:Y:S01]  /*8690*/  IMAD.MOV.U32 R99, RZ, RZ, R130 ;  /* 0x000000ffff637224 */ /* 0x000fe200078e0082 */
[----:B------:R1:W-:Y:S01]  /*86a0*/  MUFU.EX2 R14, R0 ;  /* 0x00000000000e7308 */ /* 0x0003e20000000800 */
[----:B------:R-:W-:Y:S01]  /*86b0*/  IMAD.MOV.U32 R218, RZ, RZ, R126 ;  /* 0x000000ffffda7224 */ /* 0x000fe200078e007e */
[----:B------:R-:W-:Y:S01]  /*86c0*/  MOV R125, R206 ;  /* 0x000000ce007d7202 */ /* 0x000fe20000000f00 */
[----:B------:R-:W-:Y:S01]  /*86d0*/  IMAD.MOV.U32 R124, RZ, RZ, R205 ;  /* 0x000000ffff7c7224 */ /* 0x000fe200078e00cd */
[----:B------:R2:W5:Y:S01]  /*86e0*/  LDL.LU R234, [R1+0x8c] ;  /* 0x00008c0001ea7983 */ /* 0x0005620000300800 */
[----:B-1----:R-:W-:Y:S01]  /*86f0*/  FFMA.FTZ R0, R221, c[0x0][0x23c], -R12 ;  /* 0x00008f00dd007a23 */ /* 0x002fe2000001080c */
[----:B------:R-:W-:Y:S02]  /*8700*/  MOV R130, R231 ;  /* 0x000000e700827202 */ /* 0x000fe40000000f00 */
[----:B------:R-:W-:Y:S01]  /*8710*/  MOV R189, R175 ;  /* 0x000000af00bd7202 */ /* 0x000fe20000000f00 */
[----:B------:R1:W-:Y:S01]  /*8720*/  MUFU.EX2 R15, R0 ;  /* 0x00000000000f7308 */ /* 0x0003e20000000800 */
[----:B------:R-:W-:Y:S01]  /*8730*/  MOV R126, R207 ;  /* 0x000000cf007e7202 */ /* 0x000fe20000000f00 */
[----:B------:R-:W-:Y:S01]  /*8740*/  IMAD.MOV.U32 R206, RZ, RZ, R191 ;  /* 0x000000ffffce7224 */ /* 0x000fe200078e00bf */
[----:B------:R-:W-:Y:S01]  /*8750*/  MOV R219, R204 ;  /* 0x000000cc00db7202 */ /* 0x000fe20000000f00 */
[----:B------:R-:W-:Y:S01]  /*8760*/  IMAD.MOV.U32 R115, RZ, RZ, R125 ;  /* 0x000000ffff737224 */ /* 0x000fe200078e007d */
[----:B------:R-:W-:-:S03]  /*8770*/  MOV R205, R190 ;  /* 0x000000be00cd7202 */ /* 0x000fc60000000f00 */
[----:B------:R4:W2:Y:S01]  /*8780*/  MUFU.EX2 R20, R2 ;  /* 0x0000000200147308 */ /* 0x0008a20000000800 */
[----:B------:R-:W-:Y:S02]  /*8790*/  IMAD.MOV.U32 R127, RZ, RZ, R188 ;  /* 0x000000ffff7f7224 */ /* 0x000fe400078e00bc */
[----:B------:R-:W-:Y:S01]  /*87a0*/  IMAD.MOV.U32 R113, RZ, RZ, R217 ;  /* 0x000000ffff717224 */ /* 0x000fe200078e00d9 */
[----:B------:R-:W-:Y:S01]  /*87b0*/  MOV R221, R96 ;  /* 0x0000006000dd7202 */ /* 0x000fe20000000f00 */
[----:B------:R-:W-:Y:S01]  /*87c0*/  IMAD.MOV.U32 R209, RZ, RZ, R82 ;  /* 0x000000ffffd17224 */ /* 0x000fe200078e0052 */
[----:B------:R-:W-:Y:S01]  /*87d0*/  MOV R248, R83 ;  /* 0x0000005300f87202 */ /* 0x000fe20000000f00 */
[----:B------:R-:W-:Y:S01]  /*87e0*/  LDSM.16.MT88.4 R172, [R226+0xd800] ;  /* 0x00d80000e2ac783b */ /* 0x000fe20000004200 */
[----:B-1----:R-:W-:-:S03]  /*87f0*/  FFMA.FTZ R0, R214, c[0x0][0x23c], -R12 ;  /* 0x00008f00d6007a23 */ /* 0x002fc6000001080c */
[----:B------:R1:W5:Y:S01]  /*8800*/  LDL.LU R233, [R1+0x88] ;  /* 0x0000880001e97983 */ /* 0x0003620000300800 */
[----:B------:R2:W-:Y:S01]  /*8810*/  MUFU.EX2 R16, R0 ;  /* 0x0000000000107308 */ /* 0x0005e20000000800 */
[----:B------:R-:W-:Y:S02]  /*8820*/  MOV R207, R98 ;  /* 0x0000006200cf7202 */ /* 0x000fe40000000f00 */
[----:B------:R-:W-:Y:S02]  /*8830*/  MOV R98, R99 ;  /* 0x0000006300627202 */ /* 0x000fe40000000f00 */
[----:B------:R-:W-:Y:S02]  /*8840*/  MOV R204, R189 ;  /* 0x000000bd00cc7202 */ /* 0x000fe40000000f00 */
[----:B------:R-:W-:Y:S02]  /*8850*/  MOV R7, R126 ;  /* 0x0000007e00077202 */ /* 0x000fe40000000f00 */
[----:B------:R-:W-:Y:S01]  /*8860*/  MOV R125, R206 ;  /* 0x000000ce007d7202 */ /* 0x000fe20000000f00 */
[----:B----4-:R-:W-:Y:S01]  /*8870*/  FFMA.FTZ R2, R250, c[0x0][0x23c], -R3 ;  /* 0x00008f00fa027a23 */ /* 0x010fe20000010803 */
[----:B------:R-:W-:Y:S01]  /*8880*/  MOV R217, R127 ;  /* 0x0000007f00d97202 */ /* 0x000fe20000000f00 */
[----:B------:R-:W-:Y:S01]  /*8890*/  IMAD.MOV.U32 R252, RZ, RZ, R115 ;  /* 0x000000fffffc7224 */ /* 0x000fe200078e0073 */
[----:B------:R-:W-:Y:S01]  /*88a0*/  LDSM.16.MT88.4 R188, [R228+0xd800] ;  /* 0x00d80000e4bc783b */ /* 0x000fe20000004200 */
[----:B--2---:R-:W-:-:S03]  /*88b0*/  FFMA.FTZ R0, R211, c[0x0][0x23c], -R12 ;  /* 0x00008f00d3007a23 */ /* 0x004fc6000001080c */
[----:B------:R1:W5:Y:S01]  /*88c0*/  LDL.LU R232, [R1+0x84] ;  /* 0x0000840001e87983 */ /* 0x0003620000300800 */
[----:B------:R2:W-:Y:S01]  /*88d0*/  MUFU.EX2 R17, R0 ;  /* 0x0000000000117308 */ /* 0x0005e20000000800 */
[----:B------:R-:W-:Y:S01]  /*88e0*/  IMAD.MOV.U32 R99, RZ, RZ, R130 ;  /* 0x000000ffff637224 */ /* 0x000fe200078e0082 */
[----:B------:R-:W-:Y:S01]  /*88f0*/  MOV R130, R131 ;  /* 0x0000008300827202 */ /* 0x000fe20000000f00 */
[----:B------:R-:W-:Y:S01]  /*8900*/  IMAD.MOV.U32 R216, RZ, RZ, R204 ;  /* 0x000000ffffd87224 */ /* 0x000fe200078e00cc */
[----:B------:R-:W-:Y:S01]  /*8910*/  MOV R131, R230 ;  /* 0x000000e600837202 */ /* 0x000fe20000000f00 */
[----:B------:R-:W-:-:S03]  /*8920*/  IMAD.MOV.U32 R126, RZ, RZ, R207 ;  /* 0x000000ffff7e7224 */ /* 0x000fc600078e00cf */
[----:B------:R4:W-:Y:S01]  /*8930*/  MUFU.EX2 R10, R2 ;  /* 0x00000002000a7308 */ /* 0x0009e20000000800 */
[----:B------:R-:W-:Y:S01]  /*8940*/  MOV R127, R98 ;  /* 0x00000062007f7202 */ /* 0x000fe20000000f00 */
[----:B------:R-:W-:Y:S01]  /*8950*/  IMAD.MOV.U32 R250, RZ, RZ, R112 ;  /* 0x000000fffffa7224 */ /* 0x000fe200078e0070 */
[----:B------:R-:W-:Y:S01]  /*8960*/  MOV R211, R80 ;  /* 0x0000005000d37202 */ /* 0x000fe20000000f00 */
[----:B------:R-:W-:Y:S01]  /*8970*/  IMAD.MOV.U32 R214, RZ, RZ, R97 ;  /* 0x000000ffffd67224 */ /* 0x000fe200078e0061 */
[----:B------:R1:W5:Y:S01]  /*8980*/  LDL.LU R231, [R1+0x80] ;  /* 0x0000800001e77983 */ /* 0x0003620000300800 */
[----:B--2---:R-:W-:Y:S01]  /*8990*/  FFMA.FTZ R0, R251, c[0x0][0x23c], -R3 ;  /* 0x00008f00fb007a23 */ /* 0x004fe20000010803 */
[----:B------:R-:W-:Y:S02]  /*89a0*/  MOV R204, R99 ;  /* 0x0000006300cc7202 */ /* 0x000fe40000000f00 */
[----:B------:R-:W-:Y:S01]  /*89b0*/  MOV R206, R131 ;  /* 0x0000008300ce7202 */ /* 0x000fe20000000f00 */
[----:B------:R2:W1:Y:S01]  /*89c0*/  MUFU.EX2 R11, R0 ;  /* 0x00000000000b7308 */ /* 0x0004620000000800 */
[----:B------:R-:W-:Y:S01]  /*89d0*/  MOV R207, R128 ;  /* 0x0000008000cf7202 */ /* 0x000fe20000000f00 */
[----:B------:R-:W-:-:S02]  /*89e0*/  IMAD.MOV.U32 R213, RZ, RZ, R204 ;  /* 0x000000ffffd57224 */ /* 0x000fc400078e00cc */
[----:B----4-:R-:W-:Y:S01]  /*89f0*/  FADD.FTZ R2, R132, R13 ;  /* 0x0000000d84027221 */ /* 0x010fe20000010000 */
[----:B------:R-:W-:Y:S01]  /*8a00*/  MOV R26, R126 ;  /* 0x0000007e001a7202 */ /* 0x000fe20000000f00 */
[----:B------:R-:W-:Y:S01]  /*8a10*/  IMAD.MOV.U32 R98, RZ, RZ, R129 ;  /* 0x000000ffff627224 */ /* 0x000fe200078e0081 */
[----:B------:R-:W-:Y:S01]  /*8a20*/  MOV R220, R127 ;  /* 0x0000007f00dc7202 */ /* 0x000fe20000000f00 */
[----:B------:R4:W5:Y:S01]  /*8a30*/  LDL.LU R230, [R1+0x7c] ;  /* 0x00007c0001e67983 */ /* 0x0009620000300800 */
[----:B--2---:R-:W-:-:S04]  /*8a40*/  FFMA.FTZ R0, R249, c[0x0][0x23c], -R3 ;  /* 0x00008f00f9007a23 */ /* 0x004fc80000010803 */
[----:B------:R2:W-:Y:S01]  /*8a50*/  MUFU.EX2 R12, R0 ;  /* 0x00000000000c7308 */ /* 0x0005e20000000800 */
[----:B------:R-:W-:Y:S01]  /*8a60*/  MOV R208, R206 ;  /* 0x000000ce00d07202 */ /* 0x000fe20000000f00 */
[----:B------:R-:W-:Y:S01]  /*8a70*/  IMAD.MOV.U32 R222, RZ, RZ, R207 ;  /* 0x000000ffffde7224 */ /* 0x000fe200078e00cf */
[----:B------:R-:W-:Y:S01]  /*8a80*/  MOV R132, R7 ;  /* 0x0000000700847202 */ /* 0x000fe20000000f00 */
[----:B--2---:R-:W-:Y:S01]  /*8a90*/  FADD.FTZ R0, R114, R4 ;  /* 0x0000000472007221 */ /* 0x004fe20000010000 */
[----:B------:R-:W-:Y:S01]  /*8aa0*/  MOV R114, R218 ;  /* 0x000000da00727202 */ /* 0x000fe20000000f00 */
[----:B------:R-:W2:Y:S01]  /*8ab0*/  LDSM.16.MT88.4 R4, [R227+0xf800] ;  /* 0x00f80000e304783b */ /* 0x000ea20000004200 */
[----:B------:R-:W-:Y:S02]  /*8ac0*/  MOV R218, R124 ;  /* 0x0000007c00da7202 */ /* 0x000fe40000000f00 */
[----:B------:R-:W-:Y:S01]  /*8ad0*/  MOV R124, R205 ;  /* 0x000000cd007c7202 */ /* 0x000fe20000000f00 */
[----:B------:R-:W-:-:S05]  /*8ae0*/  IMAD.MOV.U32 R205, RZ, RZ, R130 ;  /* 0x000000ffffcd7224 */ /* 0x000fca00078e0082 */
[----:B------:R-:W-:Y:S02]  /*8af0*/  MOV R210, R205 ;  /* 0x000000cd00d27202 */ /* 0x000fe40000000f00 */
[----:B------:R-:W4:Y:S01]  /*8b00*/  LDSM.16.MT88.4 R204, [R227+0xd800] ;  /* 0x00d80000e3cc783b */ /* 0x000f220000004200 */
[----:B------:R-:W-:-:S04]  /*8b10*/  FFMA.FTZ R3, R223, c[0x0][0x23c], -R3 ;  /* 0x00008f00df037a23 */ /* 0x000fc80000010803 */
[----:B------:R-:W1:Y:S01]  /*8b20*/  MUFU.EX2 R13, R3 ;  /* 0x00000003000d7308 */ /* 0x000e620000000800 */
[----:B------:R-:W-:Y:S01]  /*8b30*/  FADD.FTZ R2, R133, R2 ;  /* 0x0000000285027221 */ /* 0x000fe20000010000 */
[----:B------:R-:W-:Y:S01]  /*8b40*/  MOV R251, R27 ;  /* 0x0000001b00fb7202 */ /* 0x000fe20000000f00 */
[----:B------:R-:W-:Y:S01]  /*8b50*/  IMAD.MOV.U32 R27, RZ, RZ, R125 ;  /* 0x000000ffff1b7224 */ /* 0x000fe200078e007d */
[----:B------:R-:W-:Y:S02]  /*8b60*/  MOV R133, R124 ;  /* 0x0000007c00857202 */ /* 0x000fe40000000f00 */
[----:B------:R-:W-:Y:S02]  /*8b70*/  F2FP.BF16.PACK_AB R128, R23, R22 ;  /* 0x000000161780723e */ /* 0x000fe400000010ff */
[----:B---3--:R-:W-:Y:S02]  /*8b80*/  F2FP.BF16.PACK_AB R129, R19, R18 ;  /* 0x000000121381723e */ /* 0x008fe400000010ff */
[----:B------:R-:W-:-:S02]  /*8b90*/  F2FP.BF16.PACK_AB R130, R25, R24 ;  /* 0x000000181982723e */ /* 0x000fc400000010ff */
[----:B------:R-:W-:Y:S02]  /*8ba0*/  F2FP.BF16.PACK_AB R131, R21, R20 ;  /* 0x000000141583723e */ /* 0x000fe400000010ff */
[----:B------:R-:W-:Y:S02]  /*8bb0*/  F2FP.BF16.PACK_AB R124, R15, R14 ;  /* 0x0000000e0f7c723e */ /* 0x000fe400000010ff */
[----:B-1----:R-:W-:Y:S02]  /*8bc0*/  F2FP.BF16.PACK_AB R125, R10, R11 ;  /* 0x0000000b0a7d723e */ /* 0x002fe400000010ff */
[----:B------:R-:W-:Y:S02]  /*8bd0*/  F2FP.BF16.PACK_AB R126, R17, R16 ;  /* 0x00000010117e723e */ /* 0x000fe400000010ff */
[----:B------:R-:W-:Y:S02]  /*8be0*/  F2FP.BF16.PACK_AB R127, R13, R12 ;  /* 0x0000000c0d7f723e */ /* 0x000fe400000010ff */
[----:B------:R-:W-:-:S02]  /*8bf0*/  MOV R3, R81 ;  /* 0x0000005100037202 */ /* 0x000fc40000000f00 */
[----:B------:R-:W-:Y:S01]  /*8c00*/  MOV R223, R114 ;  /* 0x0000007200df7202 */ /* 0x000fe20000000f00 */
[----:B------:R-:W-:Y:S01]  /*8c10*/  FADD.FTZ R2, R133, R2 ;  /* 0x0000000285027221 */ /* 0x000fe20000010000 */
[----:B------:R-:W-:Y:S01]  /*8c20*/  MOV R249, R113 ;  /* 0x0000007100f97202 */ /* 0x000fe20000000f00 */
[----:B------:R-:W-:Y:S01]  /*8c30*/  FADD.FTZ R3, R3, R0 ;  /* 0x0000000003037221 */ /* 0x000fe20000010000 */
[----:B--2---:R-:W-:Y:S01]  /*8c40*/  HMMA.16816.F32.BF16 R120, R124, R4, R120 ;  /* 0x000000047c78723c */ /* 0x004fe20000041878 */
[----:B------:R-:W-:Y:S01]  /*8c50*/  FADD.FTZ R0, R132, R9 ;  /* 0x0000000984007221 */ /* 0x000fe20000010000 */
[----:B------:R-:W-:Y:S01]  /*8c60*/  MOV R99, R229 ;  /* 0x000000e500637202 */ /* 0x000fe20000000f00 */
[----:B------:R-:W-:Y:S01]  /*8c70*/  FADD.FTZ R3, R223, R3 ;  /* 0x00000003df037221 */ /* 0x000fe20000010000 */
[----:B------:R-:W-:-:S04]  /*8c80*/  MOV R215, R98 ;  /* 0x0000006200d77202 */ /* 0x000fc80000000f00 */
[C---:B----4-:R-:W-:Y:S01]  /*8c90*/  HMMA.16816.F32.BF16 R196, R124.reuse, R204, R196 ;  /* 0x000000cc7cc4723c */ /* 0x050fe200000418c4 */
[----:B------:R-:W-:Y:S01]  /*8ca0*/  FADD.FTZ R2, R249, R2 ;  /* 0x00000002f9027221 */ /* 0x000fe20000010000 */
[----:B------:R-:W1:Y:S06]  /*8cb0*/  LDSM.16.MT88.4 R80, [R225+0xf800] ;  /* 0x00f80000e150783b */ /* 0x000e6c0000004200 */
[----:B------:R-:W-:Y:S01]  /*8cc0*/  HMMA.16816.F32.BF16 R200, R124, R206, R200 ;  /* 0x000000ce7cc8723c */ /* 0x000fe200000418c8 */
[----:B------:R-:W-:-:S07]  /*8cd0*/  FADD.FTZ R0, R250, R0 ;  /* 0x00000000fa007221 */ /* 0x000fce0000010000 */
[C---:B------:R-:W-:Y:S01]  /*8ce0*/  HMMA.16816.F32.BF16 R192, R128.reuse, R204, R192 ;  /* 0x000000cc80c0723c */ /* 0x040fe200000418c0 */
[----:B------:R-:W-:Y:S01]  /*8cf0*/  MOV R212, R99 ;  /* 0x0000006300d47202 */ /* 0x000fe20000000f00 */
[----:B------:R-:W-:Y:S01]  /*8d00*/  FADD.FTZ R3, R211, R3 ;  /* 0x00000003d3037221 */ /* 0x000fe20000010000 */
[----:B------:R-:W2:Y:S04]  /*8d10*/  LDSM.16.MT88.4 R96, [R226+0xf800] ;  /* 0x00f80000e260783b */ /* 0x000ea80000004200 */
[----:B------:R-:W3:Y:S01]  /*8d20*/  LDSM.16.MT88.4 R112, [R228+0xf800] ;  /* 0x00f80000e470783b */ /* 0x000ee20000004200 */
[----:B------:R-:W-:Y:S01]  /*8d30*/  HMMA.16816.F32.BF16 R204, R128, R206, R116 ;  /* 0x000000ce80cc723c */ /* 0x000fe20000041874 */
[----:B------:R-:W-:Y:S02]  /*8d40*/  FADD.FTZ R2, R214, R2 ;  /* 0x00000002d6027221 */ /* 0x000fe40000010000 */
[----:B------:R4:W5:Y:S01]  /*8d50*/  LDL.LU R229, [R1+0x78] ;  /* 0x0000780001e57983 */ /* 0x0009620000300800 */
[----:B------:R-:W-:-:S03]  /*8d60*/  FADD.FTZ R0, R221, R0 ;  /* 0x00000000dd007221 */ /* 0x000fc60000010000 */
[----:B------:R4:W5:Y:S01]  /*8d70*/  LDL.LU R224, [R1+0x74] ;  /* 0x0000740001e07983 */ /* 0x0009620000300800 */
[----:B------:R-:W-:Y:S07]  /*8d80*/  HMMA.16816.F32.BF16 R116, R128, R4, R56 ;  /* 0x000000048074723c */ /* 0x000fee0000041838 */
[----:B------:R-:W-:-:S04]  /*8d90*/  FADD.FTZ R4, R252, R8 ;  /* 0x00000008fc047221 */ /* 0x000fc80000010000 */
        /* <DEDUP_REMOVED lines=42> */
[----:B------:R4:W-:Y:S04]  /*9040*/  STL [R1+0x2c], R4 ;  /* 0x00002c0401007387 */ /* 0x0009e80000100800 */
[----:B------:R4:W-:Y:S04]  /*9050*/  STL [R1+0x34], R3 ;  /* 0x0000340301007387 */ /* 0x0009e80000100800 */
[----:B------:R4:W-:Y:S04]  /*9060*/  STL [R1+0x38], R0 ;  /* 0x0000380001007387 */ /* 0x0009e80000100800 */
[----:B------:R4:W-:Y:S01]  /*9070*/  STL [R1+0x30], R2 ;  /* 0x0000300201007387 */ /* 0x0009e20000100800 */
[-C--:B------:R-:W-:Y:S08]  /*9080*/  HMMA.16816.F32.BF16 R148, R128, R156.reuse, R148 ;  /* 0x0000009c8094723c */ /* 0x080ff00000041894 */
        /* <DEDUP_REMOVED lines=8> */
[C---:B-1----:R-:W-:Y:S08]  /*9110*/  HMMA.16816.F32.BF16 R72, R124.reuse, R80, R72 ;  /* 0x000000507c48723c */ /* 0x042ff00000041848 */
[C---:B------:R-:W-:Y:S08]  /*9120*/  HMMA.16816.F32.BF16 R76, R124.reuse, R82, R76 ;  /* 0x000000527c4c723c */ /* 0x040ff0000004184c */
[C---:B--2---:R-:W-:Y:S08]  /*9130*/  HMMA.16816.F32.BF16 R88, R124.reuse, R96, R88 ;  /* 0x000000607c58723c */ /* 0x044ff00000041858 */
        /* <DEDUP_REMOVED lines=15> */
[----:B----4-:R-:W2:Y:S01]  /*9230*/  LDL.LU R246, [R1+0x3c] ;  /* 0x00003c0001f67983 */ /* 0x010ea20000300800 */
[----:B------:R-:W-:Y:S01]  /*9240*/  IMAD.U32 R0, RZ, RZ, UR10 ;  /* 0x0000000aff007e24 */ /* 0x000fe2000f8e00ff */
        /* <DEDUP_REMOVED lines=10> */
[----:B--2---:R-:W-:-:S05]  /*92f0*/  IMAD R2, R247, -0x2, R246 ;  /* 0xfffffffef7027824 */ /* 0x004fca00078e02f6 */
[----:B------:R-:W-:-:S05]  /*9300*/  IADD3 R0, R0, -UR11, R2 ;  /* 0x8000000b00007c10 */ /* 0x000fca000fffe002 */
[----:B------:R1:W-:Y:S04]  /*9310*/  STL [R1+0x3c], R0 ;  /* 0x00003c0001007387 */ /* 0x0003e80000100800 */
[----:B------:R-:W2:Y:S04]  /*9320*/  LDL R247, [R1+0x50] ;  /* 0x0000500001f77983 */ /* 0x000ea80000100800 */
[----:B------:R-:W3:Y:S01]  /*9330*/  LDL.64 R244, [R1+0x40] ;  /* 0x0000400001f47983 */ /* 0x000ee20000100a00 */
[----:B--2---:R-:W-:Y:S02]  /*9340*/  ISETP.GE.AND P2, PT, R247, c[0x0][0x220], PT ;  /* 0x00008800f7007a0c */ /* 0x004fe40003f46270 */
[----:B---3--:R-:W-:Y:S01]  /*9350*/  ISETP.GE.AND P3, PT, R244, c[0x0][0x220], PT ;  /* 0x00008800f4007a0c */ /* 0x008fe20003f66270 */
[----:B-1----:R-:W-:Y:S05]  /*9360*/  BRA `(.L_x_374) ;  /* 0x000004e000007947 */ /* 0x002fea0003800000 */
.L_x_376:
        /* <DEDUP_REMOVED lines=14> */
[----:B------:R-:W-:Y:S02]  /*9450*/  @!P3 LEA R6, P6, R4, c[0x0][0x168], 0x1 ;  /* 0x00005a000406ba11 */ /* 0x000fe400078c08ff */
        /* <DEDUP_REMOVED lines=63> */
.L_x_374:
[----:B------:R-:W2:Y:S01]  /*9850*/  LDL.64 R2, [R1+0x60] ;  /* 0x0000600001027983 */ /* 0x000ea20000100a00 */
        /* <DEDUP_REMOVED lines=76> */
[----:B------:R-:W-:Y:S08]  /*9d20*/  LDSM.16.M88.4 R64, [R231] ;  /* 0x00000000e740783b */ /* 0x000ff00000000200 */
        /* <DEDUP_REMOVED lines=162> */
[----:B------:R-:W1:Y:S01]  /*a750*/  MUFU.TANH R2, R4 ;  /* 0x0000000400027308 */ /* 0x000e620000002400 */
[----:B------:R-:W-:Y:S02]  /*a760*/  FMUL.FTZ R5, R5, c[0x0][0x2ec] ;  /* 0x0000bb0005057a20 */ /* 0x000fe40000410000 */
[----:B------:R-:W-:Y:S02]  /*a770*/  FMUL.FTZ R6, R6, c[0x0][0x2ec] ;  /* 0x0000bb0006067a20 */ /* 0x000fe40000410000 */
[----:B------:R-:W-:Y:S04]  /*a780*/  FMUL.FTZ R8, R8, c[0x0][0x2ec] ;  /* 0x0000bb0008087a20 */ /* 0x000fe80000410000 */
[----:B------:R-:W-:Y:S01]  /*a790*/  FMUL.FTZ R9, R9, c[0x0][0x2ec] ;  /* 0x0000bb0009097a20 */ /* 0x000fe20000410000 */
[----:B------:R-:W2:Y:S01]  /*a7a0*/  MUFU.TANH R0, R5 ;  /* 0x0000000500007308 */ /* 0x000ea20000002400 */
[----:B------:R-:W-:Y:S02]  /*a7b0*/  FMUL.FTZ R10, R10, c[0x0][0x2ec] ;  /* 0x0000bb000a0a7a20 */ /* 0x000fe40000410000 */
[----:B------:R-:W-:Y:S02]  /*a7c0*/  FMUL.FTZ R11, R11, c[0x0][0x2ec] ;  /* 0x0000bb000b0b7a20 */ /* 0x000fe40000410000 */
[----:B------:R-:W-:Y:S02]  /*a7d0*/  FMUL.FTZ R7, R7, c[0x0][0x2ec] ;  /* 0x0000bb0007077a20 */ /* 0x000fe40000410000 */
[----:B------:R-:W-:Y:S02]  /*a7e0*/  FMUL.FTZ R12, R12, c[0x0][0x2ec] ;  /* 0x0000bb000c0c7a20 */ /* 0x000fe40000410000 */
[----:B------:R-:W-:Y:S01]  /*a7f0*/  FMUL.FTZ R13, R13, c[0x0][0x2ec] ;  /* 0x0000bb000d0d7a20 */ /* 0x000fe20000410000 */
[----:B------:R-:W-:Y:S01]  /*a800*/  MUFU.TANH R252, R6 ;  /* 0x0000000600fc7308 */ /* 0x000fe20000002400 */
[----:B------:R-:W-:Y:S02]  /*a810*/  FMUL.FTZ R15, R15, c[0x0][0x2ec] ;  /* 0x0000bb000f0f7a20 */ /* 0x000fe40000410000 */
[----:B------:R-:W-:Y:S01]  /*a820*/  FMUL.FTZ R14, R14, c[0x0][0x2ec] ;  /* 0x0000bb000e0e7a20 */ /* 0x000fe20000410000 */
[----:B-1----:R1:W-:Y:S01]  /*a830*/  STL [R1], R2 ;  /* 0x0000000201007387 */ /* 0x0023e20000100800 */
[----:B------:R-:W-:Y:S02]  /*a840*/  FMUL.FTZ R16, R16, c[0x0][0x2ec] ;  /* 0x0000bb0010107a20 */ /* 0x000fe40000410000 */
[----:B------:R-:W-:Y:S02]  /*a850*/  FMUL.FTZ R17, R17, c[0x0][0x2ec] ;  /* 0x0000bb0011117a20 */ /* 0x000fe40000410000 */
[----:B------:R-:W-:Y:S01]  /*a860*/  FMUL.FTZ R18, R18, c[0x0][0x2ec] ;  /* 0x0000bb0012127a20 */ /* 0x000fe20000410000 */
[----:B------:R3:W-:Y:S01]  /*a870*/  MUFU.TANH R251, R7 ;  /* 0x0000000700fb7308 */ /* 0x0007e20000002400 */
[----:B------:R-:W-:Y:S01]  /*a880*/  FMUL.FTZ R19, R19, c[0x0][0x2ec] ;  /* 0x0000bb0013137a20 */ /* 0x000fe20000410000 */
[----:B--2---:R2:W-:Y:S08]  /*a890*/  STL [R1+0x8], R0 ;  /* 0x0000080001007387 */ /* 0x0045f00000100800 */
[----:B------:R-:W-:Y:S10]  /*a8a0*/  MUFU.TANH R248, R14 ;  /* 0x0000000e00f87308 */ /* 0x000ff40000002400 */
[----:B-1----:R-:W-:Y:S01]  /*a8b0*/  MUFU.TANH R2, R10 ;  /* 0x0000000a00027308 */ /* 0x002fe20000002400 */
[----:B---3--:R-:W1:Y:S09]  /*a8c0*/  LDSM.16.M88.4 R4, [R229+0x2800] ;  /* 0x00280000e504783b */ /* 0x008e720000000200 */
[----:B--2---:R-:W2:Y:S10]  /*a8d0*/  MUFU.TANH R0, R8 ;  /* 0x0000000800007308 */ /* 0x004eb40000002400 */
[----:B------:R-:W-:Y:S10]  /*a8e0*/  MUFU.TANH R247, R16 ;  /* 0x0000001000f77308 */ /* 0x000ff40000002400 */
[----:B------:R-:W-:Y:S01]  /*a8f0*/  MUFU.TANH R246, R17 ;  /* 0x0000001100f67308 */ /* 0x000fe20000002400 */
[----:B--2---:R2:W-:Y:S09]  /*a900*/  STL [R1+0x4], R0 ;  /* 0x0000040001007387 */ /* 0x0045f20000100800 */
[----:B------:R-:W-:Y:S01]  /*a910*/  MUFU.TANH R142, R18 ;  /* 0x00000012008e7308 */ /* 0x000fe20000002400 */
[-C--:B-1----:R-:W-:Y:S09]  /*a920*/  HMMA.16816.F32.BF16 R20, R220, R4.reuse, R20 ;  /* 0x00000004dc14723c */ /* 0x082ff20000041814 */
[----:B------:R-:W-:Y:S01]  /*a930*/  MUFU.TANH R211, R19 ;  /* 0x0000001300d37308 */ /* 0x000fe20000002400 */
[C---:B------:R-:W-:Y:S09]  /*a940*/  HMMA.16816.F32.BF16 R24, R212.reuse, R4, R24 ;  /* 0x00000004d418723c */ /* 0x040ff20000041818 */
[----:B--2---:R-:W1:Y:S01]  /*a950*/  MUFU.TANH R0, R9 ;  /* 0x0000000900007308 */ /* 0x004e620000002400 */
[-C--:B------:R-:W-:Y:S04]  /*a960*/  HMMA.16816.F32.BF16 R28, R212, R6.reuse, R28 ;  /* 0x00000006d41c723c */ /* 0x080fe8000004181c */
[----:B------:R-:W-:Y:S04]  /*a970*/  FMUL.FTZ R20, R20, c[0x0][0x2ec] ;  /* 0x0000bb0014147a20 */ /* 0x000fe80000410000 */
[C---:B------:R-:W-:Y:S01]  /*a980*/  HMMA.16816.F32.BF16 R32, R220.reuse, R6, R32 ;  /* 0x00000006dc20723c */ /* 0x040fe20000041820 */
[----:B------:R-:W-:Y:S01]  /*a990*/  LDSM.16.M88.4 R4, [R229+0x3800] ;  /* 0x00380000e504783b */ /* 0x000fe20000000200 */
[----:B------:R-:W-:Y:S02]  /*a9a0*/  MUFU.TANH R219, R20 ;  /* 0x0000001400db7308 */ /* 0x000fe40000002400 */
[----:B------:R-:W-:Y:S02]  /*a9b0*/  FMUL.FTZ R23, R23, c[0x0][0x2ec] ;  /* 0x0000bb0017177a20 */ /* 0x000fe40000410000 */
[----:B------:R-:W-:Y:S02]  /*a9c0*/  FMUL.FTZ R21, R21, c[0x0][0x2ec] ;  /* 0x0000bb0015157a20 */ /* 0x000fe40000410000 */
[----:B------:R-:W-:Y:S04]  /*a9d0*/  FMUL.FTZ R24, R24, c[0x0][0x2ec] ;  /* 0x0000bb0018187a20 */ /* 0x000fe80000410000 */
[----:B------:R-:W-:Y:S01]  /*a9e0*/  FMUL.FTZ R25, R25, c[0x0][0x2ec] ;  /* 0x0000bb0019197a20 */ /* 0x000fe20000410000 */
[----:B------:R-:W-:Y:S01]  /*a9f0*/  MUFU.TANH R209, R23 ;  /* 0x0000001700d17308 */ /* 0x000fe20000002400 */
[----:B------:R-:W-:Y:S01]  /*aa00*/  FMUL.FTZ R22, R22, c[0x0][0x2ec] ;  /* 0x0000bb0016167a20 */ /* 0x000fe20000410000 */
[----:B-1----:R1:W-:Y:S01]  /*aa10*/  STL [R1+0x10], R0 ;  /* 0x0000100001007387 */ /* 0x0023e20000100800 */
[----:B------:R-:W-:Y:S02]  /*aa20*/  FMUL.FTZ R26, R26, c[0x0][0x2ec] ;  /* 0x0000bb001a1a7a20 */ /* 0x000fe40000410000 */
[----:B------:R-:W-:Y:S01]  /*aa30*/  FMUL.FTZ R27, R27, c[0x0][0x2ec] ;  /* 0x0000bb001b1b7a20 */ /* 0x000fe20000410000 */
[----:B------:R2:W-:Y:S01]  /*aa40*/  STL [R1+0x20], R2 ;  /* 0x0000200201007387 */ /* 0x0005e20000100800 */
        /* <DEDUP_REMOVED lines=9> */
[----:B------:R-:W-:Y:S09]  /*aae0*/  FMUL.FTZ R31, R31, c[0x0][0x2ec] ;  /* 0x0000bb001f1f7a20 */ /* 0x000ff20000410000 */
[----:B-1----:R1:W3:Y:S10]  /*aaf0*/  MUFU.TANH R0, R11 ;  /* 0x0000000b00007308 */ /* 0x0022f40000002400 */
[----:B--2---:R-:W2:Y:S10]  /*ab00*/  MUFU.TANH R2, R12 ;  /* 0x0000000c00027308 */ /* 0x004eb40000002400 */
[----:B------:R-:W-:Y:S01]  /*ab10*/  MUFU.TANH R136, R33 ;  /* 0x0000002100887308 */ /* 0x000fe20000002400 */
[----:B-1----:R-:W1:Y:S01]  /*ab20*/  LDSM.16.M88.4 R8, [R229+0x3000] ;  /* 0x00300000e508783b */ /* 0x002e620000000200 */
[----:B------:R-:W-:Y:S08]  /*ab30*/  DEPBAR.LE SB0, 0x0 ;  /* 0x000080000000791a */ /* 0x000ff00000000000 */
[----:B------:R-:W-:Y:S01]  /*ab40*/  MUFU.TANH R134, R34 ;  /* 0x0000002200867308 */ /* 0x000fe20000002400 */
[----:B---3--:R3:W-:Y:S04]  /*ab50*/  STL [R1+0x28], R0 ;  /* 0x0000280001007387 */ /* 0x0087e80000100800 */
[----:B--2---:R-:W-:Y:S05]  /*ab60*/  STL [R1+0x18], R2 ;  /* 0x0000180201007387 */ /* 0x004fea0000100800 */
[----:B------:R-:W-:Y:S01]  /*ab70*/  MUFU.TANH R218, R21 ;  /* 0x0000001500da7308 */ /* 0x000fe20000002400 */
[----:B------:R-:W-:Y:S09]  /*ab80*/  BAR.SYNC.DEFER_BLOCKING 0x0 ;  /* 0x0000000000007b1d */ /* 0x000ff20000010000 */
[----:B------:R-:W-:Y:S10]  /*ab90*/  MUFU.TANH R208, R22 ;  /* 0x0000001600d07308 */ /* 0x000ff40000002400 */
[----:B---3--:R-:W2:Y:S01]  /*aba0*/  MUFU.TANH R0, R13 ;  /* 0x0000000d00007308 */ /* 0x008ea20000002400 */
[-C--:B-1----:R-:W-:Y:S09]  /*abb0*/  HMMA.16816.F32.BF16 R36, R220, R8.reuse, R36 ;  /* 0x00000008dc24723c */ /* 0x082ff20000041824 */
[----:B------:R-:W-:Y:S01]  /*abc0*/  MUFU.TANH R245, R26 ;  /* 0x0000001a00f57308 */ /* 0x000fe20000002400 */
[C---:B------:R-:W-:Y:S09]  /*abd0*/  HMMA.16816.F32.BF16 R40, R212.reuse, R8, R40 ;  /* 0x00000008d428723c */ /* 0x040ff20000041828 */
[----:B------:R-:W-:Y:S01]  /*abe0*/  MUFU.TANH R249, R27 ;  /* 0x0000001b00f97308 */ /* 0x000fe20000002400 */
[-C--:B------:R-:W-:Y:S01]  /*abf0*/  HMMA.16816.F32.BF16 R44, R212, R10.reuse, R44 ;  /* 0x0000000ad42c723c */ /* 0x080fe2000004182c */
[----:B--2---:R1:W-:Y:S03]  /*ac00*/  STL [R1+0x24], R0 ;  /* 0x0000240001007387 */ /* 0x0043e60000100800 */
[----:B------:R-:W-:Y:S04]  /*ac10*/  FMUL.FTZ R36, R36, c[0x0][0x2ec] ;  /* 0x0000bb0024247a20 */ /* 0x000fe80000410000 */
[C---:B------:R-:W-:Y:S01]  /*ac20*/  HMMA.16816.F32.BF16 R48, R220.reuse, R10, R48 ;  /* 0x0000000adc30723c */ /* 0x040fe20000041830 */
[----:B------:R-:W-:Y:S03]  /*ac30*/  MUFU.TANH R216, R28 ;  /* 0x0000001c00d87308 */ /* 0x000fe60000002400 */
[----:B------:R-:W-:Y:S02]  /*ac40*/  FMUL.FTZ R38, R38, c[0x0][0x2ec] ;  /* 0x0000bb0026267a20 */ /* 0x000fe40000410000 */
[----:B------:R-:W-:Y:S02]  /*ac50*/  FMUL.FTZ R33, R37, c[0x0][0x2ec] ;  /* 0x0000bb0025217a20 */ /* 0x000fe40000410000 */
[----:B------:R-:W-:Y:S01]  /*ac60*/  FMUL.FTZ R42, R42, c[0x0][0x2ec] ;  /* 0x0000bb002a2a7a20 */ /* 0x000fe20000410000 */
[-C--:B------:R-:W-:Y:S02]  /*ac70*/  HMMA.16816.F32.BF16 R52, R220, R4.reuse, R52 ;  /* 0x00000004dc34723c */ /* 0x080fe40000041834 */
[----:B------:R-:W-:Y:S01]  /*ac80*/  MUFU.TANH R135, R36 ;  /* 0x0000002400877308 */ /* 0x000fe20000002400 */
[----:B------:R-:W-:Y:S02]  /*ac90*/  FMUL.FTZ R40, R40, c[0x0][0x2ec] ;  /* 0x0000bb0028287a20 */ /* 0x000fe40000410000 */
[----:B------:R-:W-:Y:S02]  /*aca0*/  FMUL.FTZ R39, R39, c[0x0][0x2ec] ;  /* 0x0000bb0027277a20 */ /* 0x000fe40000410000 */
[----:B------:R-:W-:Y:S01]  /*acb0*/  FMUL.FTZ R45, R45, c[0x0][0x2ec] ;  /* 0x0000bb002d2d7a20 */ /* 0x000fe20000410000 */
[C---:B------:R-:W-:Y:S04]  /*acc0*/  HMMA.16816.F32.BF16 R56, R212.reuse, R4, R56 ;  /* 0x00000004d438723c */ /* 0x040fe80000041838 */
[----:B-1----:R-:W1:Y:S01]  /*acd0*/  MUFU.TANH R0, R15 ;  /* 0x0000000f00007308 */ /* 0x002e620000002400 */
[----:B------:R-:W-:Y:S02]  /*ace0*/  FMUL.FTZ R47, R47, c[0x0][0x2ec] ;  /* 0x0000bb002f2f7a20 */ /* 0x000fe40000410000 */
[----:B------:R-:W-:Y:S01]  /*acf0*/  FMUL.FTZ R32, R48, c[0x0][0x2ec] ;  /* 0x0000bb0030207a20 */ /* 0x000fe20000410000 */
[-C--:B------:R-:W-:Y:S04]  /*ad00*/  HMMA.16816.F32.BF16 R60, R212, R6.reuse, R60 ;  /* 0x00000006d43c723c */ /* 0x080fe8000004183c */
[----:B------:R-:W-:Y:S02]  /*ad10*/  FMUL.FTZ R25, R49, c[0x0][0x2ec] ;  /* 0x0000bb0031197a20 */ /* 0x000fe40000410000 */
[----:B------:R2:W-:Y:S01]  /*ad20*/  MUFU.TANH R36, R38 ;  /* 0x0000002600247308 */ /* 0x0005e20000002400 */
[----:B------:R-:W-:Y:S01]  /*ad30*/  FMUL.FTZ R23, R50, c[0x0][0x2ec] ;  /* 0x0000bb0032177a20 */ /* 0x000fe20000410000 */
[----:B------:R-:W-:Y:S04]  /*ad40*/  HMMA.16816.F32.BF16 R64, R220, R6, R64 ;  /* 0x00000006dc40723c */ /* 0x000fe80000041840 */
[----:B------:R-:W-:Y:S02]  /*ad50*/  FMUL.FTZ R52, R52, c[0x0][0x2ec] ;  /* 0x0000bb0034347a20 */ /* 0x000fe40000410000 */
[----:B------:R-:W-:Y:S02]  /*ad60*/  FMUL.FTZ R53, R53, c[0x0][0x2ec] ;  /* 0x0000bb0035357a20 */ /* 0x000fe40000410000 */
[----:B------:R-:W-:Y:S01]  /*ad70*/  MUFU.TANH R143, R45 ;  /* 0x0000002d008f7308 */ /* 0x000fe20000002400 */
[----:B------:R-:W-:Y:S01]  /*ad80*/  FMUL.FTZ R55, R55, c[0x0][0x2ec] ;  /* 0x0000bb0037377a20 */ /* 0x000fe20000410000 */
[----:B-1----:R1:W-:Y:S02]  /*ad90*/  STL [R1+0xc], R0 ;  /* 0x00000c0001007387 */ /* 0x0023e40000100800 */
[----:B------:R-:W-:Y:S02]  /*ada0*/  FMUL.FTZ R56, R56, c[0x0][0x2ec] ;  /* 0x0000bb0038387a20 */ /* 0x000fe40000410000 */
[----:B------:R-:W-:Y:S02]  /*adb0*/  FMUL.FTZ R57, R57, c[0x0][0x2ec] ;  /* 0x0000bb0039397a20 */ /* 0x000fe40000410000 */
[----:B------:R-:W-:Y:S02]  /*adc0*/  FMUL.FTZ R58, R58, c[0x0][0x2ec] ;  /* 0x0000bb003a3a7a20 */ /* 0x000fe40000410000 */
[----:B------:R3:W-:Y:S01]  /*add0*/  MUFU.TANH R45, R47 ;  /* 0x0000002f002d7308 */ /* 0x0007e20000002400 */
[----:B------:R-:W-:Y:S02]  /*ade0*/  FMUL.FTZ R59, R59, c[0x0][0x2ec] ;  /* 0x0000bb003b3b7a20 */ /* 0x000fe40000410000 */
[----:B------:R-:W-:Y:S02]  /*adf0*/  FMUL.FTZ R60, R60, c[0x0][0x2ec] ;  /* 0x0000bb003c3c7a20 */ /* 0x000fe40000410000 */
[----:B------:R-:W-:Y:S02]  /*ae00*/  FMUL.FTZ R61, R61, c[0x0][0x2ec] ;  /* 0x0000bb003d3d7a20 */ /* 0x000fe40000410000 */
[----:B------:R-:W-:Y:S02]  /*ae10*/  FMUL.FTZ R2, R63, c[0x0][0x2ec] ;  /* 0x0000bb003f027a20 */ /* 0x000fe40000410000 */
[----:B--2---:R-:W-:Y:S01]  /*ae20*/  FMUL.FTZ R38, R64, c[0x0][0x2ec] ;  /* 0x0000bb0040267a20 */ /* 0x004fe20000410000 */
[----:B------:R-:W-:Y:S01]  /*ae30*/  MUFU.TANH R21, R29 ;  /* 0x0000001d00157308 */ /* 0x000fe20000002400 */
        /* <DEDUP_REMOVED lines=8> */
[----:B---3--:R-:W-:Y:S02]  /*aec0*/  FMUL.FTZ R47, R51, c[0x0][0x2ec] ;  /* 0x0000bb00332f7a20 */ /* 0x008fe40000410000 */
[----:B------:R-:W-:Y:S03]  /*aed0*/  FMUL.FTZ R62, R62, c[0x0][0x2ec] ;  /* 0x0000bb003e3e7a20 */ /* 0x000fe60000410000 */
[----:B------:R-:W-:Y:S10]  /*aee0*/  MUFU.TANH R250, R30 ;  /* 0x0000001e00fa7308 */ /* 0x000ff40000002400 */
[----:B------:R-:W-:Y:S01]  /*aef0*/  MUFU.TANH R22, R31 ;  /* 0x0000001f00167308 */ /* 0x000fe20000002400 */
[----:B-1----:R1:W-:Y:S01]  /*af00*/  STL [R1+0x14], R0 ;  /* 0x0000140001007387 */ /* 0x0023e20000100800 */
[----:B------:R-:W-:Y:S08]  /*af10*/  FMUL.FTZ R24, R54, c[0x0][0x2ec] ;  /* 0x0000bb0036187a20 */ /* 0x000ff00000410000 */
[----:B------:R-:W-:Y:S10]  /*af20*/  MUFU.TANH R133, R35 ;  /* 0x0000002300857308 */ /* 0x000ff40000002400 */
[----:B------:R-:W-:Y:S10]  /*af30*/  MUFU.TANH R33, R33 ;  /* 0x0000002100217308 */ /* 0x000ff40000002400 */
[----:B-1----:R-:W1:Y:S10]  /*af40*/  MUFU.TANH R0, R42 ;  /* 0x0000002a00007308 */ /* 0x002e740000002400 */
[----:B------:R2:W3:Y:S10]  /*af50*/  MUFU.TANH R26, R39 ;  /* 0x00000027001a7308 */ /* 0x0004f40000002400 */
[----:B------:R2:W4:Y:S01]  /*af60*/  MUFU.TANH R244, R40 ;  /* 0x0000002800f47308 */ /* 0x0005220000002400 */
[----:B-1----:R2:W-:Y:S09]  /*af70*/  STL [R1+0x1c], R0 ;  /* 0x00001c0001007387 */ /* 0x0025f20000100800 */
        /* <DEDUP_REMOVED lines=19> */
[----:B------:R-:W1:Y:S10]  /*b0b0*/  MUFU.TANH R2, R2 ;  /* 0x0000000200027308 */ /* 0x000e740000002400 */
[----:B------:R-:W1:Y:S10]  /*b0c0*/  MUFU.TANH R38, R38 ;  /* 0x0000002600267308 */ /* 0x000e740000002400 */
[----:B------:R-:W1:Y:S10]  /*b0d0*/  MUFU.TANH R34, R34 ;  /* 0x0000002200227308 */ /* 0x000e740000002400 */
[----:B------:R-:W1:Y:S10]  /*b0e0*/  MUFU.TANH R66, R66 ;  /* 0x0000004200427308 */ /* 0x000e740000002400 */
[----:B------:R-:W1:Y:S02]  /*b0f0*/  MUFU.TANH R67, R67 ;  /* 0x0000004300437308 */ /* 0x000e640000002400 */
[----:B-1234-:R-:W-:-:S05]  /*b100*/  @P4 BRA `(.L_x_376) ;  /* 0xffffe26000004947 */ /* 0x01efca000383ffff */
.L_x_375:
[----:B------:R-:W2:Y:S01]  /*b110*/  LDL.LU R4, [R1] ;  /* 0x0000000001047983 */ /* 0x000ea20000300800 */
[----:B------:R-:W-:Y:S01]  /*b120*/  UIMAD UR10, UR21, -0x40, UR5 ;  /* 0xffffffc0150a78a4 */ /* 0x000fe2000f8e0205 */
[----:B------:R-:W-:Y:S01]  /*b130*/  IMAD.MOV.U32 R46, RZ, RZ, R21 ;  /* 0x000000ffff2e7224 */ /* 0x000fe200078e0015 */
[----:B------:R-:W-:Y:S01]  /*b140*/  MOV R39, R22 ;  /* 0x0000001600277202 */ /* 0x000fe20000000f00 */
[----:B-1----:R-:W3:Y:S01]  /*b150*/  LDL.LU R11, [R1+0x14] ;  /* 0x00001400010b7983 */ /* 0x002ee20000300800 */
[----:B------:R-:W-:Y:S01]  /*b160*/  MOV R44, R20 ;  /* 0x00000014002c7202 */ /* 0x000fe20000000f00 */
[----:B------:R-:W-:Y:S01]  /*b170*/  IMAD.MOV.U32 R51, RZ, RZ, R35 ;  /* 0x000000ffff337224 */ /* 0x000fe200078e0023 */
[----:B------:R-:W-:Y:S01]  /*b180*/  MOV R48, R45 ;  /* 0x0000002d00307202 */ /* 0x000fe20000000f00 */
[----:B------:R-:W4:Y:S01]  /*b190*/  LDL.LU R5, [R1+0x10] ;  /* 0x0000100001057983 */ /* 0x000f220000300800 */
[----:B------:R-:W-:Y:S01]  /*b1a0*/  MOV R213, R44 ;  /* 0x0000002c00d57202 */ /* 0x000fe20000000f00 */
[----:B------:R-:W-:Y:S01]  /*b1b0*/  IMAD.MOV.U32 R212, RZ, RZ, R46 ;  /* 0x000000ffffd47224 */ /* 0x000fe200078e002e */
[----:B------:R-:W-:Y:S01]  /*b1c0*/  MOV R62, R48 ;  /* 0x00000030003e7202 */ /* 0x000fe20000000f00 */
[----:B------:R-:W4:Y:S01]  /*b1d0*/  LDL.LU R10, [R1+0x20] ;  /* 0x00002000010a7983 */ /* 0x000f220000300800 */
[----:B------:R-:W-:Y:S02]  /*b1e0*/  MOV R64, R51 ;  /* 0x0000003300407202 */ /* 0x000fe40000000f00 */
[----:B------:R-:W-:Y:S01]  /*b1f0*/  MOV R54, R39 ;  /* 0x0000002700367202 */ /* 0x000fe20000000f00 */
[----:B------:R-:W4:Y:S01]  /*b200*/  LDL.LU R9, [R1+0x4] ;  /* 0x0000040001097983 */ /* 0x000f220000300800 */
[----:B------:R-:W-:Y:S02]  /*b210*/  MOV R49, R40 ;  /* 0x0000002800317202 */ /* 0x000fe40000000f00 */
[----:B------:R-:W-:Y:S01]  /*b220*/  MOV R65, R54 ;  /* 0x0000003600417202 */ /* 0x000fe20000000f00 */
[----:B------:R-:W4:Y:S01]  /*b230*/  LDL.LU R6, [R1+0x8] ;  /* 0x0000080001067983 */ /* 0x000f220000300800 */
[----:B------:R-:W-:Y:S03]  /*b240*/  MOV R63, R49 ;  /* 0x00000031003f7202 */ /* 0x000fe60000000f00 */
[----:B------:R-:W4:Y:S04]  /*b250*/  LDL.LU R7, [R1+0x18] ;  /* 0x0000180001077983 */ /* 0x000f280000300800 */
[----:B------:R-:W4:Y:S04]  /*b260*/  LDL.LU R8, [R1+0xc] ;  /* 0x00000c0001087983 */ /* 0x000f280000300800 */
[----:B------:R-:W4:Y:S04]  /*b270*/  LDL.LU R3, [R1+0x28] ;  /* 0x0000280001037983 */ /* 0x000f280000300800 */
[----:B------:R-:W4:Y:S04]  /*b280*/  LDL.LU R0, [R1+0x24] ;  /* 0x0000240001007983 */ /* 0x000f280000300800 */
[----:B------:R-:W4:Y:S04]  /*b290*/  LDL R15, [R1+0x3c] ;  /* 0x00003c00010f7983 */ /* 0x000f280000100800 */
        /* <DEDUP_REMOVED lines=15> */
[----:B------:R1:W-:Y:S01]  /*b390*/  STL [R1+0x74], R224 ;  /* 0x000074e001007387 */ /* 0x0003e20000100800 */
[----:B--2---:R-:W-:Y:S02]  /*b3a0*/  MOV R28, R4 ;  /* 0x00000004001c7202 */ /* 0x004fe40000000f00 */
[----:B---3--:R-:W-:Y:S04]  /*b3b0*/  MOV R14, R11 ;  /* 0x0000000b000e7202 */ /* 0x008fe80000000f00 */
[----:B------:R-:W-:Y:S02]  /*b3c0*/  MOV R18, R14 ;  /* 0x0000000e00127202 */ /* 0x000fe40000000f00 */
[----:B----4-:R-:W-:Y:S02]  /*b3d0*/  MOV R27, R5 ;  /* 0x00000005001b7202 */ /* 0x010fe40000000f00 */
        /* <DEDUP_REMOVED lines=14> */
[----:B------:R-:W-:Y:S01]  /*b4c0*/  IMAD.U32 R0, RZ, RZ, UR21 ;  /* 0x00000015ff007e24 */ /* 0x000fe2000f8e00ff */
[----:B------:R-:W-:Y:S01]  /*b4d0*/  MOV R42, R9 ;  /* 0x00000009002a7202 */ /* 0x000fe20000000f00 */
[----:B------:R-:W-:Y:S01]  /*b4e0*/  UIADD3 UR21, UR21, -0x1, URZ ;  /* 0xffffffff15157890 */ /* 0x000fe2000fffe03f */
[----:B------:R-:W-:Y:S01]  /*b4f0*/  MOV R41, R8 ;  /* 0x0000000800297202 */ /* 0x000fe20000000f00 */
[----:B------:R-:W-:Y:S01]  /*b500*/  IMAD R0, R0, -0x40, R15 ;  /* 0xffffffc000007824 */ /* 0x000fe200078e020f */
[----:B------:R-:W-:Y:S02]  /*b510*/  MOV R222, R43 ;  /* 0x0000002b00de7202 */ /* 0x000fe40000000f00 */
[----:B------:R-:W-:Y:S02]  /*b520*/  MOV R215, R41 ;  /* 0x0000002900d77202 */ /* 0x000fe40000000f00 */
[----:B------:R-:W-:Y:S02]  /*b530*/  IABS R3, R0 ;  /* 0x0000000000037213 */ /* 0x000fe40000000000 */
[C---:B------:R-:W-:Y:S02]  /*b540*/  IADD3 R6, -R0.reuse, -0x8, RZ ;  /* 0xfffffff800067810 */ /* 0x040fe40007ffe1ff */
[----:B------:R-:W-:Y:S02]  /*b550*/  MOV R11, R3 ;  /* 0x00000003000b7202 */ /* 0x000fe40000000f00 */
[----:B------:R-:W-:Y:S02]  /*b560*/  IADD3 R3, R15, UR10, RZ ;  /* 0x0000000a0f037c10 */ /* 0x000fe4000fffe0ff */
[----:B------:R-:W-:Y:S02]  /*b570*/  IADD3 R8, R0, -0x8, RZ ;  /* 0xfffffff800087810 */ /* 0x000fe40007ffe0ff */
[----:B------:R-:W2:Y:S01]  /*b580*/  I2F R11, R11 ;  /* 0x0000000b000b7306 */ /* 0x000ea20000201400 */
[----:B------:R-:W-:Y:S02]  /*b590*/  IABS R4, R3 ;  /* 0x0000000300047213 */ /* 0x000fe40000000000 */
[----:B------:R-:W-:Y:S02]  /*b5a0*/  ISETP.GE.AND P0, PT, R8, RZ, PT ;  /* 0x000000ff0800720c */ /* 0x000fe40003f06270 */
[----:B------:R-:W-:Y:S02]  /*b5b0*/  MOV R21, R4 ;  /* 0x0000000400157202 */ /* 0x000fe40000000f00 */
[C---:B------:R-:W-:Y:S02]  /*b5c0*/  IADD3 R4, R0.reuse, 0x8, RZ ;  /* 0x0000000800047810 */ /* 0x040fe40007ffe0ff */
[----:B------:R-:W-:Y:S02]  /*b5d0*/  IADD3 R9, R0, -0x1, RZ ;  /* 0xffffffff00097810 */ /* 0x000fe40007ffe0ff */
[----:B------:R-:W3:Y:S01]  /*b5e0*/  I2F R21, R21 ;  /* 0x0000001500157306 */ /* 0x000ee20000201400 */
[----:B------:R-:W-:Y:S02]  /*b5f0*/  ISETP.GE.AND P6, PT, R4, RZ, PT ;  /* 0x000000ff0400720c */ /* 0x000fe40003fc6270 */
[----:B------:R-:W-:Y:S02]  /*b600*/  ISETP.GE.AND P5, PT, R9, RZ, PT ;  /* 0x000000ff0900720c */ /* 0x000fe40003fa6270 */
[----:B------:R-:W-:Y:S02]  /*b610*/  SEL R12, R6, R4, !P6 ;  /* 0x00000004060c7207 */ /* 0x000fe40007000000 */
[C---:B------:R-:W-:Y:S02]  /*b620*/  IADD3 R6, R0.reuse, -0x10, RZ ;  /* 0xfffffff000067810 */ /* 0x040fe40007ffe0ff */
[----:B------:R-:W-:Y:S01]  /*b630*/  @!P0 IADD3 R8, -R0, 0x8, RZ ;  /* 0x0000000800088810 */ /* 0x000fe20007ffe1ff */
[----:B------:R-:W4:Y:S01]  /*b640*/  I2F R22, R12 ;  /* 0x0000000c00167306 */ /* 0x000f220000201400 */
[----:B------:R-:W-:Y:S02]  /*b650*/  ISETP.GE.AND P0, PT, R6, RZ, PT ;  /* 0x000000ff0600720c */ /* 0x000fe40003f06270 */
[C---:B------:R-:W-:Y:S01]  /*b660*/  IADD3 R15, R0.reuse, -0x38, RZ ;  /* 0xffffffc8000f7810 */ /* 0x040fe20007ffe0ff */
[C---:B--2---:R-:W-:Y:S01]  /*b670*/  FFMA.FTZ R45, R11.reuse, -UR4, R142 ;  /* 0x800000040b2d7c23 */ /* 0x044fe2000801008e */
[C---:B------:R-:W-:Y:S01]  /*b680*/  IADD3 R7, R0.reuse, -0x9, RZ ;  /* 0xfffffff700077810 */ /* 0x040fe20007ffe0ff */
[----:B------:R-:W-:Y:S01]  /*b690*/  FFMA.FTZ R28, R11, -UR4, R28 ;  /* 0x800000040b1c7c23 */ /* 0x000fe2000801001c */
[C---:B------:R-:W-:Y:S02]  /*b6a0*/  @!P5 IADD3 R9, -R0.reuse, 0x1, RZ ;  /* 0x000000010009d810 */ /* 0x040fe40007ffe1ff */
[C---:B------:R-:W-:Y:S01]  /*b6b0*/  IADD3 R11, R0.reuse, -0x20, RZ ;  /* 0xffffffe0000b7810 */ /* 0x040fe20007ffe0ff */
[----:B------:R-:W2:Y:S01]  /*b6c0*/  I2F R20, R8 ;  /* 0x0000000800147306 */ /* 0x000ea20000201400 */
[----:B------:R-:W-:Y:S02]  /*b6d0*/  ISETP.GE.AND P1, PT, R7, RZ, PT ;  /* 0x000000ff0700720c */ /* 0x000fe40003f26270 */
[C---:B------:R-:W-:Y:S01]  /*b6e0*/  IADD3 R13, R0.reuse, -0x11, RZ ;  /* 0xffffffef000d7810 */ /* 0x040fe20007ffe0ff */
[C---:B---3--:R-:W-:Y:S01]  /*b6f0*/  FFMA.FTZ R30, R21.reuse, -UR4, R30 ;  /* 0x80000004151e7c23 */ /* 0x048fe2000801001e */
[C---:B------:R-:W-:Y:S01]  /*b700*/  @!P0 IADD3 R6, -R0.reuse, 0x10, RZ ;  /* 0x0000001000068810 */ /* 0x040fe20007ffe1ff */
[----:B------:R-:W-:Y:S01]  /*b710*/  FFMA.FTZ R46, R21, -UR4, R248 ;  /* 0x80000004152e7c23 */ /* 0x000fe200080100f8 */
[C---:B------:R-:W-:Y:S02]  /*b720*/  IADD3 R14, R0.reuse, -0x19, RZ ;  /* 0xffffffe7000e7810 */ /* 0x040fe40007ffe0ff */
[C---:B------:R-:W-:Y:S01]  /*b730*/  IADD3 R5, R0.reuse, 0x7, RZ ;  /* 0x0000000700057810 */ /* 0x040fe20007ffe0ff */
[----:B------:R-:W3:Y:S01]  /*b740*/  I2F R16, R9 ;  /* 0x0000000900107306 */ /* 0x000ee20000201400 */
[----:B------:R-:W-:Y:S02]  /*b750*/  IADD3 R10, -R0, -0x7, RZ ;  /* 0xfffffff9000a7810 */ /* 0x000fe40007ffe1ff */
[----:B------:R-:W-:Y:S01]  /*b760*/  ISETP.GE.AND P5, PT, R5, RZ, PT ;  /* 0x000000ff0500720c */ /* 0x000fe20003fa6270 */
[----:B----4-:R-:W-:Y:S01]  /*b770*/  FFMA.FTZ R35, R22, -UR4, R252 ;  /* 0x8000000416237c23 */ /* 0x010fe200080100fc */
[C---:B------:R-:W-:Y:S02]  /*b780*/  IADD3 R12, R0.reuse, -0x18, RZ ;  /* 0xffffffe8000c7810 */ /* 0x040fe40007ffe0ff */
[----:B------:R-:W-:Y:S02]  /*b790*/  @!P1 IADD3 R7, -R0, 0x9, RZ ;  /* 0x0000000900079810 */ /* 0x000fe40007ffe1ff */
[----:B------:R-:W-:Y:S01]  /*b7a0*/  ISETP.GE.AND P0, PT, R12, RZ, PT ;  /* 0x000000ff0c00720c */ /* 0x000fe20003f06270 */
[----:B------:R-:W4:Y:S01]  /*b7b0*/  I2F R18, R6 ;  /* 0x0000000600127306 */ /* 0x000f220000201400 */
[----:B------:R-:W-:Y:S02]  /*b7c0*/  ISETP.GE.AND P1, PT, R13, RZ, PT ;  /* 0x000000ff0d00720c */ /* 0x000fe40003f26270 */
[----:B------:R-:W-:Y:S01]  /*b7d0*/  SEL R10, R10, R5, !P5 ;  /* 0x000000050a0a7207 */ /* 0x000fe20006800000 */
[----:B--2---:R-:W-:Y:S01]  /*b7e0*/  FFMA.FTZ R29, R20, -UR4, R247 ;  /* 0x80000004141d7c23 */ /* 0x004fe200080100f7 */
[----:B------:R-:W-:Y:S01]  /*b7f0*/  IADD3 R8, R0, -0x28, RZ ;  /* 0xffffffd800087810 */ /* 0x000fe20007ffe0ff */
[----:B------:R-:W-:Y:S01]  /*b800*/  FFMA.FTZ R48, R20, -UR4, R208 ;  /* 0x8000000414307c23 */ /* 0x000fe200080100d0 */
[C---:B------:R-:W-:Y:S02]  /*b810*/  IADD3 R20, R0.reuse, 0x37, RZ ;  /* 0x0000003700147810 */ /* 0x040fe40007ffe0ff */
[----:B------:R-:W-:Y:S01]  /*b820*/  MOV R220, R42 ;  /* 0x0000002a00dc7202 */ /* 0x000fe20000000f00 */
[----:B------:R-:W2:Y:S01]  /*b830*/  I2F R17, R10 ;  /* 0x0000000a00117306 */ /* 0x000ea20000201400 */
[----:B------:R-:W-:Y:S02]  /*b840*/  @!P6 IADD3 R4, -R3, 0x38, RZ ;  /* 0x000000380304e810 */ /* 0x000fe40007ffe1ff */
[----:B------:R-:W-:Y:S01]  /*b850*/  @!P0 IADD3 R12, -R0, 0x18, RZ ;  /* 0x00000018000c8810 */ /* 0x000fe20007ffe1ff */
[C---:B---3--:R-:W-:Y:S01]  /*b860*/  FFMA.FTZ R39, R16.reuse, -UR4, R211 ;  /* 0x8000000410277c23 */ /* 0x048fe200080100d3 */
[----:B------:R-:W-:Y:S01]  /*b870*/  ISETP.GE.AND P0, PT, R15, RZ, PT ;  /* 0x000000ff0f00720c */ /* 0x000fe20003f06270 */
[----:B------:R-:W-:Y:S01]  /*b880*/  FFMA.FTZ R31, R16, -UR4, R31 ;  /* 0x80000004101f7c23 */ /* 0x000fe2000801001f */
[C---:B------:R-:W-:Y:S02]  /*b890*/  IADD3 R9, R0.reuse, -0x21, RZ ;  /* 0xffffffdf00097810 */ /* 0x040fe40007ffe0ff */
[----:B------:R-:W-:Y:S01]  /*b8a0*/  @!P1 IADD3 R13, -R0, 0x11, RZ ;  /* 0x00000011000d9810 */ /* 0x000fe20007ffe1ff */
[----:B------:R-:W1:Y:S01]  /*b8b0*/  I2F R19, R7 ;  /* 0x0000000700137306 */ /* 0x000e620000201400 */
[----:B------:R-:W-:Y:S02]  /*b8c0*/  ISETP.GE.AND P1, PT, R14, RZ, PT ;  /* 0x000000ff0e00720c */ /* 0x000fe40003f26270 */
[----:B------:R-:W-:Y:S01]  /*b8d0*/  IADD3 R16, R0, 0x2f, RZ ;  /* 0x0000002f00107810 */ /* 0x000fe20007ffe0ff */
[----:B----4-:R-:W-:Y:S01]  /*b8e0*/  FFMA.FTZ R44, R18, -UR4, R219 ;  /* 0x80000004122c7c23 */ /* 0x010fe200080100db */
[----:B------:R-:W-:Y:S01]  /*b8f0*/  IADD3 R6, R0, 0x38, RZ ;  /* 0x0000003800067810 */ /* 0x000fe20007ffe0ff */
[----:B------:R-:W-:Y:S01]  /*b900*/  FFMA.FTZ R51, R18, -UR4, R134 ;  /* 0x8000000412337c23 */ /* 0x000fe20008010086 */
[C---:B------:R-:W-:Y:S02]  /*b910*/  IADD3 R18, R0.reuse, 0x30, RZ ;  /* 0x0000003000127810 */ /* 0x040fe40007ffe0ff */
[C---:B------:R-:W-:Y:S01]  /*b920*/  @!P0 IADD3 R15, -R0.reuse, 0x38, RZ ;  /* 0x00000038000f8810 */ /* 0x040fe20007ffe1ff */
[----:B------:R-:W3:Y:S01]  /*b930*/  I2F R12, R12 ;  /* 0x0000000c000c7306 */ /* 0x000ee20000201400 */
[----:B------:R-:W-:Y:S02]  /*b940*/  ISETP.GE.AND P0, PT, R11, RZ, PT ;  /* 0x000000ff0b00720c */ /* 0x000fe40003f06270 */
[----:B------:R-:W-:Y:S01]  /*b950*/  @!P5 IADD3 R5, -R3, 0x39, RZ ;  /* 0x000000390305d810 */ /* 0x000fe20007ffe1ff */
[----:B--2---:R-:W-:Y:S01]  /*b960*/  FFMA.FTZ R40, R17, -UR4, R251 ;  /* 0x8000000411287c23 */ /* 0x004fe200080100fb */
[C---:B------:R-:W-:Y:S02]  /*b970*/  @!P1 IADD3 R14, -R0.reuse, 0x19, RZ ;  /* 0x00000019000e9810 */ /* 0x040fe40007ffe1ff */
[----:B------:R-:W-:Y:S03]  /*b980*/  IADD3 R10, R0, 0x3f, RZ ;  /* 0x0000003f000a7810 */ /* 0x000fe60007ffe0ff */
[----:B------:R2:W4:Y:S01]  /*b990*/  I2F R17, R13 ;  /* 0x0000000d00117306 */ /* 0x0005220000201400 */
[----:B------:R-:W-:Y:S03]  /*b9a0*/  ISETP.GE.AND P1, PT, R10, RZ, PT ;  /* 0x000000ff0a00720c */ /* 0x000fe60003f26270 */
[C---:B------:R-:W-:Y:S01]  /*b9b0*/  @!P0 IADD3 R11, -R0.reuse, 0x20, RZ ;  /* 0x00000020000b8810 */ /* 0x040fe20007ffe1ff */
[----:B-1----:R-:W-:Y:S01]  /*b9c0*/  FFMA.FTZ R224, R19, -UR4, R209 ;  /* 0x8000000413e07c23 */ /* 0x002fe200080100d1 */
[----:B------:R-:W-:Y:S01]  /*b9d0*/  ISETP.GE.AND P0, PT, R9, RZ, PT ;  /* 0x000000ff0900720c */ /* 0x000fe20003f06270 */
[----:B------:R-:W-:Y:S01]  /*b9e0*/  FFMA.FTZ R27, R19, -UR4, R246 ;  /* 0x80000004131b7c23 */ /* 0x000fe200080100f6 */
[C---:B------:R-:W-:Y:S02]  /*b9f0*/  IADD3 R7, R0.reuse, -0x39, RZ ;  /* 0xffffffc700077810 */ /* 0x040fe40007ffe0ff */
[----:B------:R-:W1:Y:S01]  /*ba00*/  I2F R14, R14 ;  /* 0x0000000e000e7306 */ /* 0x000e620000201400 */
[----:B------:R-:W-:Y:S03]  /*ba10*/  IADD3 R19, R0, -0x29, RZ ;  /* 0xffffffd700137810 */ /* 0x000fe60007ffe0ff */
[----:B------:R-:W-:Y:S01]  /*ba20*/  @!P1 IADD3 R10, -R3, 0x1, RZ ;  /* 0x00000001030a9810 */ /* 0x000fe20007ffe1ff */
[C---:B---3--:R-:W-:Y:S01]  /*ba30*/  FFMA.FTZ R49, R12.reuse, -UR4, R36 ;  /* 0x800000040c317c23 */ /* 0x048fe20008010024 */
[----:B------:R-:W-:Y:S01]  /*ba40*/  ISETP.GE.AND P1, PT, R7, RZ, PT ;  /* 0x000000ff0700720c */ /* 0x000fe20003f26270 */
[----:B------:R-:W-:Y:S01]  /*ba50*/  FFMA.FTZ R42, R12, -UR4, R137 ;  /* 0x800000040c2a7c23 */ /* 0x000fe20008010089 */
[C---:B------:R-:W-:Y:S02]  /*ba60*/  IADD3 R12, R0.reuse, 0x20, RZ ;  /* 0x00000020000c7810 */ /* 0x040fe40007ffe0ff */
[----:B------:R-:W-:Y:S01]  /*ba70*/  @!P0 IADD3 R9, -R0, 0x21, RZ ;  /* 0x0000002100098810 */ /* 0x000fe20007ffe1ff */
[----:B------:R-:W3:Y:S01]  /*ba80*/  I2F R15, R15 ;  /* 0x0000000f000f7306 */ /* 0x000ee20000201400 */
[----:B------:R-:W-:Y:S02]  /*ba90*/  ISETP.GE.AND P0, PT, R8, RZ, PT ;  /* 0x000000ff0800720c */ /* 0x000fe40003f06270 */
[C---:B--2---:R-:W-:Y:S01]  /*baa0*/  IADD3 R13, R0.reuse, 0x48, RZ ;  /* 0x00000048000d7810 */ /* 0x044fe20007ffe0ff */
[C---:B----4-:R-:W-:Y:S02]  /*bab0*/  FFMA.FTZ R43, R17.reuse, -UR4, R218 ;  /* 0x80000004112b7c23 */ /* 0x050fe400080100da */
[----:B------:R-:W-:Y:S01]  /*bac0*/  FFMA.FTZ R50, R17, -UR4, R133 ;  /* 0x8000000411327c23 */ /* 0x000fe20008010085 */
[C---:B------:R-:W-:Y:S02]  /*bad0*/  IADD3 R17, R0.reuse, -0x30, RZ ;  /* 0xffffffd000117810 */ /* 0x040fe40007ffe0ff */
[----:B------:R-:W-:Y:S01]  /*bae0*/  @!P1 IADD3 R7, -R0, 0x39, RZ ;  /* 0x0000003900079810 */ /* 0x000fe20007ffe1ff */
[----:B------:R-:W2:Y:S01]  /*baf0*/  I2F R10, R10 ;  /* 0x0000000a000a7306 */ /* 0x000ea20000201400 */
[----:B------:R-:W-:Y:S01]  /*bb00*/  ISETP.GE.AND P1, PT, R6, RZ, PT ;  /* 0x000000ff0600720c */ /* 0x000fe20003f26270 */
[----:B-1----:R-:W-:Y:S02]  /*bb10*/  FFMA.FTZ R54, R14, -UR4, R26 ;  /* 0x800000040e367c23 */ /* 0x002fe4000801001a */
[----:B------:R-:W-:Y:S01]  /*bb20*/  @!P0 IADD3 R8, -R0, 0x28, RZ ;  /* 0x0000002800088810 */ /* 0x000fe20007ffe1ff */
[----:B------:R-:W-:Y:S01]  /*bb30*/  FFMA.FTZ R41, R14, -UR4, R136 ;  /* 0x800000040e297c23 */ /* 0x000fe20008010088 */
[----:B------:R-:W-:Y:S02]  /*bb40*/  ISETP.GE.AND P0, PT, R20, RZ, PT ;  /* 0x000000ff1400720c */ /* 0x000fe40003f06270 */
[C---:B------:R-:W-:Y:S02]  /*bb50*/  IADD3 R14, R0.reuse, 0x27, RZ ;  /* 0x00000027000e7810 */ /* 0x040fe40007ffe0ff */
[----:B------:R-:W1:Y:S04]  /*bb60*/  I2F R11, R11 ;  /* 0x0000000b000b7306 */ /* 0x000e680000201400 */
[----:B------:R-:W-:Y:S01]  /*bb70*/  @!P1 IADD3 R6, -R3, 0x8, RZ ;  /* 0x0000000803069810 */ /* 0x000fe20007ffe1ff */
[----:B---3--:R-:W-:Y:S01]  /*bb80*/  FFMA.FTZ R38, R15, -UR4, R38 ;  /* 0x800000040f267c23 */ /* 0x008fe20008010026 */
[----:B------:R-:W-:Y:S02]  /*bb90*/  ISETP.GE.AND P1, PT, R13, RZ, PT ;  /* 0x000000ff0d00720c */ /* 0x000fe40003f26270 */
[----:B------:R-:W-:Y:S02]  /*bba0*/  IADD3 R15, R0, 0x28, RZ ;  /* 0x00000028000f7810 */ /* 0x000fe40007ffe0ff */
[C---:B------:R-:W-:Y:S01]  /*bbb0*/  @!P0 IADD3 R20, -R3.reuse, 0x9, RZ ;  /* 0x0000000903148810 */ /* 0x040fe20007ffe1ff */
[----:B------:R-:W3:Y:S01]  /*bbc0*/  I2F R9, R9 ;  /* 0x0000000900097306 */ /* 0x000ee20000201400 */
[----:B------:R-:W-:Y:S01]  /*bbd0*/  ISETP.GE.AND P0, PT, R18, RZ, PT ;  /* 0x000000ff1200720c */ /* 0x000fe20003f06270 */
[C---:B--2---:R-:W-:Y:S02]  /*bbe0*/  FFMA.FTZ R36, R10.reuse, -UR4, R222 ;  /* 0x800000040a247c23 */ /* 0x044fe400080100de */
[----:B------:R-:W-:Y:S02]  /*bbf0*/  IMAD.MOV.U32 R222, RZ, RZ, R37 ;  /* 0x000000ffffde7224 */ /* 0x000fe400078e0025 */
[----:B------:R-:W-:Y:S02]  /*bc00*/  FFMA.FTZ R26, R10, -UR4, R223 ;  /* 0x800000040a1a7c23 */ /* 0x000fe400080100df */
[----:B------:R-:W-:Y:S02]  /*bc10*/  @!P1 IADD3 R13, -R3, -0x8, RZ ;  /* 0xfffffff8030d9810 */ /* 0x000fe40007ffe1ff */
[----:B------:R-:W2:Y:S01]  /*bc20*/  I2F R20, R20 ;  /* 0x0000001400147306 */ /* 0x000ea20000201400 */
[----:B------:R-:W-:Y:S01]  /*bc30*/  ISETP.GE.AND P1, PT, R19, RZ, PT ;  /* 0x000000ff1300720c */ /* 0x000fe20003f26270 */
[----:B-1----:R-:W-:Y:S02]  /*bc40*/  FFMA.FTZ R37, R11, -UR4, R135 ;  /* 0x800000040b257c23 */ /* 0x002fe40008010087 */
[----:B------:R-:W-:Y:S01]  /*bc50*/  @!P0 IADD3 R18, -R3, 0x10, RZ ;  /* 0x0000001003128810 */ /* 0x000fe20007ffe1ff */
[----:B------:R-:W-:Y:S01]  /*bc60*/  FFMA.FTZ R142, R11, -UR4, R23 ;  /* 0x800000040b8e7c23 */ /* 0x000fe20008010017 */
[----:B------:R-:W-:Y:S02]  /*bc70*/  ISETP.GE.AND P0, PT, R16, RZ, PT ;  /* 0x000000ff1000720c */ /* 0x000fe40003f06270 */
[C---:B------:R-:W-:Y:S02]  /*bc80*/  IADD3 R11, R0.reuse, 0x1f, RZ ;  /* 0x0000001f000b7810 */ /* 0x040fe40007ffe0ff */
[----:B------:R-:W1:Y:S01]  /*bc90*/  I2F R7, R7 ;  /* 0x0000000700077306 */ /* 0x000e620000201400 */
[C---:B------:R-:W-:Y:S03]  /*bca0*/  IADD3 R10, R0.reuse, -0x31, RZ ;  /* 0xffffffcf000a7810 */ /* 0x040fe60007ffe0ff */
[C---:B------:R-:W-:Y:S01]  /*bcb0*/  @!P1 IADD3 R19, -R0.reuse, 0x29, RZ ;  /* 0x0000002900139810 */ /* 0x040fe20007ffe1ff */
[----:B---3--:R-:W-:Y:S01]  /*bcc0*/  FFMA.FTZ R47, R9, -UR4, R47 ;  /* 0x80000004092f7c23 */ /* 0x008fe2000801002f */
[----:B------:R-:W-:Y:S01]  /*bcd0*/  ISETP.GE.AND P1, PT, R17, RZ, PT ;  /* 0x000000ff1100720c */ /* 0x000fe20003f26270 */
[----:B------:R-:W-:Y:S01]  /*bce0*/  FFMA.FTZ R33, R9, -UR4, R33 ;  /* 0x8000000409217c23 */ /* 0x000fe20008010021 */
[----:B------:R-:W-:Y:S02]  /*bcf0*/  IADD3 R9, R0, 0x18, RZ ;  /* 0x0000001800097810 */ /* 0x000fe40007ffe0ff */
[----:B------:R-:W-:Y:S01]  /*bd00*/  @!P0 IADD3 R16, -R3, 0x11, RZ ;  /* 0x0000001103108810 */ /* 0x000fe20007ffe1ff */
[----:B------:R-:W3:Y:S01]  /*bd10*/  I2F R6, R6 ;  /* 0x0000000600067306 */ /* 0x000ee20000201400 */
[----:B------:R-:W-:Y:S01]  /*bd20*/  ISETP.GE.AND P0, PT, R14, RZ, PT ;  /* 0x000000ff0e00720c */ /* 0x000fe20003f06270 */
[C---:B--2---:R-:W-:Y:S02]  /*bd30*/  FFMA.FTZ R21, R20.reuse, -UR4, R215 ;  /* 0x8000000414157c23 */ /* 0x044fe400080100d7 */
[----:B------:R-:W-:Y:S04]  /*bd40*/  FFMA.FTZ R249, R20, -UR4, R249 ;  /* 0x8000000414f97c23 */ /* 0x000fe800080100f9 */
[C---:B------:R-:W-:Y:S02]  /*bd50*/  @!P1 IADD3 R17, -R0.reuse, 0x30, RZ ;  /* 0x0000003000119810 */ /* 0x040fe40007ffe1ff */
[----:B------:R-:W-:Y:S01]  /*bd60*/  ISETP.GE.AND P1, PT, R15, RZ, PT ;  /* 0x000000ff0f00720c */ /* 0x000fe20003f26270 */
[----:B------:R-:W2:Y:S01]  /*bd70*/  I2F R8, R8 ;  /* 0x0000000800087306 */ /* 0x000ea20000201400 */
[----:B-1----:R-:W-:Y:S02]  /*bd80*/  FFMA.FTZ R34, R7, -UR4, R34 ;  /* 0x8000000407227c23 */ /* 0x002fe40008010022 */
[----:B------:R-:W-:Y:S02]  /*bd90*/  @!P0 IADD3 R14, -R3, 0x19, RZ ;  /* 0x00000019030e8810 */ /* 0x000fe40007ffe1ff */
[----:B------:R-:W-:Y:S02]  /*bda0*/  ISETP.GE.AND P0, PT, R11, RZ, PT ;  /* 0x000000ff0b00720c */ /* 0x000fe40003f06270 */
[----:B------:R-:W-:Y:S03]  /*bdb0*/  IADD3 R7, R0, 0x10, RZ ;  /* 0x0000001000077810 */ /* 0x000fe60007ffe0ff */
[----:B------:R-:W1:Y:S02]  /*bdc0*/  I2F R14, R14 ;  /* 0x0000000e000e7306 */ /* 0x000e640000201400 */
[C---:B------:R-:W-:Y:S01]  /*bdd0*/  @!P1 IADD3 R15, -R3.reuse, 0x18, RZ ;  /* 0x00000018030f9810 */ /* 0x040fe20007ffe1ff */
[----:B---3--:R-:W-:Y:S01]  /*bde0*/  FFMA.FTZ R23, R6, -UR4, R221 ;  /* 0x8000000406177c23 */ /* 0x008fe200080100dd */
[----:B------:R-:W-:Y:S01]  /*bdf0*/  ISETP.GE.AND P1, PT, R12, RZ, PT ;  /* 0x000000ff0c00720c */ /* 0x000fe20003f26270 */
[----:B------:R-:W-:Y:S01]  /*be00*/  FFMA.FTZ R252, R6, -UR4, R245 ;  /* 0x8000000406fc7c23 */ /* 0x000fe200080100f5 */
[----:B------:R-:W-:Y:S02]  /*be10*/  MOV R221, R220 ;  /* 0x000000dc00dd7202 */ /* 0x000fe40000000f00 */
[C---:B------:R-:W-:Y:S02]  /*be20*/  @!P0 IADD3 R11, -R3.reuse, 0x21, RZ ;  /* 0x00000021030b8810 */ /* 0x040fe40007ffe1ff */
[----:B------:R-:W-:Y:S01]  /*be30*/  ISETP.GE.AND P0, PT, R10, RZ, PT ;  /* 0x000000ff0a00720c */ /* 0x000fe20003f06270 */
[----:B------:R-:W3:Y:S01]  /*be40*/  I2F R18, R18 ;  /* 0x0000001200127306 */ /* 0x000ee20000201400 */
[----:B------:R-:W-:Y:S01]  /*be50*/  IADD3 R6, R0, 0xf, RZ ;  /* 0x0000000f00067810 */ /* 0x000fe20007ffe0ff */
[C---:B--2---:R-:W-:Y:S02]  /*be60*/  FFMA.FTZ R220, R8.reuse, -UR4, R24 ;  /* 0x8000000408dc7c23 */ /* 0x044fe40008010018 */
[----:B------:R-:W-:Y:S02]  /*be70*/  FFMA.FTZ R32, R8, -UR4, R32 ;  /* 0x8000000408207c23 */ /* 0x000fe40008010020 */
[----:B------:R-:W-:Y:S02]  /*be80*/  @!P1 IADD3 R12, -R3, 0x20, RZ ;  /* 0x00000020030c9810 */ /* 0x000fe40007ffe1ff */
[----:B------:R-:W-:Y:S02]  /*be90*/  ISETP.GE.AND P1, PT, R9, RZ, PT ;  /* 0x000000ff0900720c */ /* 0x000fe40003f26270 */
[C---:B------:R-:W-:Y:S01]  /*bea0*/  IADD3 R8, R0.reuse, 0x17, RZ ;  /* 0x0000001700087810 */ /* 0x040fe20007ffe0ff */
[----:B------:R-:W2:Y:S01]  /*beb0*/  I2F R16, R16 ;  /* 0x0000001000107306 */ /* 0x000ea20000201400 */
[----:B------:R-:W-:Y:S01]  /*bec0*/  @!P0 IADD3 R10, -R0, 0x31, RZ ;  /* 0x00000031000a8810 */ /* 0x000fe20007ffe1ff */
[----:B-1----:R-:W-:Y:S01]  /*bed0*/  FFMA.FTZ R215, R14, -UR4, R212 ;  /* 0x800000040ed77c23 */ /* 0x002fe200080100d4 */
[----:B------:R-:W-:Y:S02]  /*bee0*/  MOV R212, R65 ;  /* 0x0000004100d47202 */ /* 0x000fe40000000f00 */
[----:B------:R-:W4:Y:S01]  /*bef0*/  LDL.LU R65, [R1+0x1c] ;  /* 0x00001c0001417983 */ /* 0x000f220000300800 */
[----:B------:R-:W-:Y:S02]  /*bf00*/  ISETP.GE.AND P0, PT, R7, RZ, PT ;  /* 0x000000ff0700720c */ /* 0x000fe40003f06270 */
[----:B------:R-:W-:Y:S02]  /*bf10*/  IADD3 R0, R0, 0x47, RZ ;  /* 0x0000004700007810 */ /* 0x000fe40007ffe0ff */
[C---:B------:R-:W-:Y:S01]  /*bf20*/  @!P1 IADD3 R9, -R3.reuse, 0x28, RZ ;  /* 0x0000002803099810 */ /* 0x040fe20007ffe1ff */
[----:B------:R-:W1:Y:S01]  /*bf30*/  I2F R15, R15 ;  /* 0x0000000f000f7306 */ /* 0x000e620000201400 */
[----:B------:R-:W-:Y:S01]  /*bf40*/  ISETP.GE.AND P1, PT, R8, RZ, PT ;  /* 0x000000ff0800720c */ /* 0x000fe20003f26270 */
[C---:B---3--:R-:W-:Y:S02]  /*bf50*/  FFMA.FTZ R214, R18.reuse, -UR4, R214 ;  /* 0x8000000412d67c23 */ /* 0x048fe400080100d6 */
[----:B------:R-:W-:Y:S04]  /*bf60*/  FFMA.FTZ R250, R18, -UR4, R250 ;  /* 0x8000000412fa7c23 */ /* 0x000fe800080100fa */
[C---:B------:R-:W-:Y:S02]  /*bf70*/  @!P0 IADD3 R7, -R3.reuse, 0x30, RZ ;  /* 0x0000003003078810 */ /* 0x040fe40007ffe1ff */
[----:B------:R-:W-:Y:S01]  /*bf80*/  ISETP.GE.AND P0, PT, R0, RZ, PT ;  /* 0x000000ff0000720c */ /* 0x000fe20003f06270 */
[----:B------:R-:W3:Y:S01]  /*bf90*/  I2F R12, R12 ;  /* 0x0000000c000c7306 */ /* 0x000ee20000201400 */
[C---:B--2---:R-:W-:Y:S02]  /*bfa0*/  FFMA.FTZ R213, R16.reuse, -UR4, R213 ;  /* 0x8000000410d57c23 */ /* 0x044fe400080100d5 */
[C---:B------:R-:W-:Y:S01]  /*bfb0*/  @!P1 IADD3 R8, -R3.reuse, 0x29, RZ ;  /* 0x0000002903089810 */ /* 0x040fe20007ffe1ff */
[----:B------:R-:W-:Y:S01]  /*bfc0*/  FFMA.FTZ R212, R16, -UR4, R212 ;  /* 0x8000000410d47c23 */ /* 0x000fe200080100d4 */
[----:B------:R-:W-:Y:S05]  /*bfd0*/  ISETP.GE.AND P1, PT, R6, RZ, PT ;  /* 0x000000ff0600720c */ /* 0x000fea0003f26270 */
[----:B------:R-:W2:Y:S02]  /*bfe0*/  I2F R19, R19 ;  /* 0x0000001300137306 */ /* 0x000ea40000201400 */
[----:B------:R-:W-:Y:S01]  /*bff0*/  @!P0 IADD3 R0, -R3, -0x7, RZ ;  /* 0xfffffff903008810 */ /* 0x000fe20007ffe1ff */
[----:B-1----:R-:W-:Y:S05]  /*c000*/  FFMA.FTZ R216, R15, -UR4, R216 ;  /* 0x800000040fd87c23 */ /* 0x002fea00080100d8 */
[----:B------:R-:W-:Y:S02]  /*c010*/  @!P1 IADD3 R6, -R3, 0x31, RZ ;  /* 0x0000003103069810 */ /* 0x000fe40007ffe1ff */
[----:B------:R-:W1:Y:S01]  /*c020*/  I2F R3, R0 ;  /* 0x0000000000037306 */ /* 0x000e620000201400 */
[----:B---3--:R-:W-:Y:S09]  /*c030*/  FFMA.FTZ R247, R12, -UR4, R244 ;  /* 0x800000040cf77c23 */ /* 0x008ff200080100f4 */
[----:B------:R-:W3:Y:S01]  /*c040*/  I2F R0, R4 ;  /* 0x0000000400007306 */ /* 0x000ee20000201400 */
[C---:B--2---:R-:W-:Y:S02]  /*c050*/  FFMA.FTZ R25, R19.reuse, -UR4, R25 ;  /* 0x8000000413197c23 */ /* 0x044fe40008010019 */
[----:B------:R-:W-:Y:S07]  /*c060*/  FFMA.FTZ R55, R19, -UR4, R55 ;  /* 0x8000000413377c23 */ /* 0x000fee0008010037 */
[----:B------:R-:W2:Y:S01]  /*c070*/  I2F R11, R11 ;  /* 0x0000000b000b7306 */ /* 0x000ea20000201400 */
[----:B-1----:R-:W-:Y:S01]  /*c080*/  FFMA.FTZ R24, R3, -UR4, R221 ;  /* 0x8000000403187c23 */ /* 0x002fe200080100dd */
[----:B------:R-:W-:Y:S04]  /*c090*/  FMNMX.FTZ R3, R30, R139, !PT ;  /* 0x0000008b1e037209 */ /* 0x000fe80007810000 */
[----:B------:R-:W-:Y:S04]  /*c0a0*/  FMNMX.FTZ R3, R26, R3, !PT ;  /* 0x000000031a037209 */ /* 0x000fe80007810000 */
[----:B------:R-:W1:Y:S01]  /*c0b0*/  I2F R13, R13 ;  /* 0x0000000d000d7306 */ /* 0x000e620000201400 */
[----:B------:R-:W-:Y:S01]  /*c0c0*/  FMNMX.FTZ R3, R23, R3, !PT ;  /* 0x0000000317037209 */ /* 0x000fe20007810000 */
[----:B---3--:R-:W-:Y:S01]  /*c0d0*/  FFMA.FTZ R251, R0, -UR4, R60 ;  /* 0x8000000400fb7c23 */ /* 0x008fe2000801003c */
[----:B------:R-:W-:Y:S02]  /*c0e0*/  FMNMX.FTZ R4, R28, R132, !PT ;  /* 0x000000841c047209 */ /* 0x000fe40007810000 */
[----:B------:R-:W-:Y:S02]  /*c0f0*/  FMNMX.FTZ R3, R21, R3, !PT ;  /* 0x0000000315037209 */ /* 0x000fe40007810000 */
[----:B------:R-:W-:Y:S03]  /*c100*/  FMNMX.FTZ R4, R31, R4, !PT ;  /* 0x000000041f047209 */ /* 0x000fe60007810000 */
[----:B------:R3:W3:Y:S01]  /*c110*/  I2F R0, R6 ;  /* 0x0000000600007306 */ /* 0x0006e20000201400 */
[----:B------:R-:W-:Y:S02]  /*c120*/  FMNMX.FTZ R3, R214, R3, !PT ;  /* 0x00000003d6037209 */ /* 0x000fe40007810000 */
[----:B------:R-:W-:Y:S01]  /*c130*/  FMNMX.FTZ R4, R29, R4, !PT ;  /* 0x000000041d047209 */ /* 0x000fe20007810000 */
[----:B--2---:R-:W-:Y:S01]  /*c140*/  FFMA.FTZ R246, R11, -UR4, R217 ;  /* 0x800000040bf67c23 */ /* 0x004fe200080100d9 */
[----:B------:R-:W-:Y:S01]  /*c150*/  FMNMX.FTZ R3, R213, R3, !PT ;  /* 0x00000003d5037209 */ /* 0x000fe20007810000 */
[----:B------:R-:W-:Y:S01]  /*c160*/  FFMA.FTZ R62, R11, -UR4, R62 ;  /* 0x800000040b3e7c23 */ /* 0x000fe2000801003e */
[----:B------:R-:W-:Y:S02]  /*c170*/  FMNMX.FTZ R4, R27, R4, !PT ;  /* 0x000000041b047209 */ /* 0x000fe40007810000 */
[----:B------:R-:W-:Y:S01]  /*c180*/  FMNMX.FTZ R3, R216, R3, !PT ;  /* 0x00000003d8037209 */ /* 0x000fe20007810000 */
[----:B------:R-:W2:Y:S03]  /*c190*/  I2F R17, R17 ;  /* 0x0000001100117306 */ /* 0x000ea60000201400 */
[----:B------:R-:W-:Y:S01]  /*c1a0*/  FMNMX.FTZ R3, R215, R3, !PT ;  /* 0x00000003d7037209 */ /* 0x000fe20007810000 */
[----:B-1----:R-:W-:Y:S03]  /*c1b0*/  FFMA.FTZ R22, R13, -UR4, R222 ;  /* 0x800000040d167c23 */ /* 0x002fe600080100de */
[----:B------:R-:W-:Y:S03]  /*c1c0*/  FMNMX.FTZ R3, R247, R3, !PT ;  /* 0x00000003f7037209 */ /* 0x000fe60007810000 */
[----:B------:R-:W1:Y:S01]  /*c1d0*/  I2F R9, R9 ;  /* 0x0000000900097306 */ /* 0x000e620000201400 */
[----:B---3--:R-:W-:Y:S01]  /*c1e0*/  FMNMX.FTZ R6, R44, R4, !PT ;  /* 0x000000042c067209 */ /* 0x008fe20007810000 */
[C---:B------:R-:W-:Y:S01]  /*c1f0*/  FFMA.FTZ R219, R0.reuse, -UR4, R57 ;  /* 0x8000000400db7c23 */ /* 0x040fe20008010039 */
[----:B------:R-:W-:Y:S01]  /*c200*/  FMNMX.FTZ R4, R35, R140, !PT ;  /* 0x0000008c23047209 */ /* 0x000fe20007810000 */
[----:B------:R-:W-:Y:S01]  /*c210*/  FFMA.FTZ R2, R0, -UR4, R2 ;  /* 0x8000000400027c23 */ /* 0x000fe20008010002 */
[----:B------:R-:W-:Y:S05]  /*c220*/  FMNMX.FTZ R6, R43, R6, !PT ;  /* 0x000000062b067209 */ /* 0x000fea0007810000 */
[----:B------:R-:W3:Y:S01]  /*c230*/  I2F R18, R5 ;  /* 0x0000000500127306 */ /* 0x000ee20000201400 */
[----:B------:R-:W-:Y:S02]  /*c240*/  FMNMX.FTZ R4, R40, R4, !PT ;  /* 0x0000000428047209 */ /* 0x000fe40007810000 */
[----:B------:R-:W-:Y:S01]  /*c250*/  FMNMX.FTZ R6, R42, R6, !PT ;  /* 0x000000062a067209 */ /* 0x000fe20007810000 */
[----:B--2---:R-:W-:Y:S01]  /*c260*/  FFMA.FTZ R19, R17, -UR4, R52 ;  /* 0x8000000411137c23 */ /* 0x004fe20008010034 */
[----:B------:R-:W-:Y:S01]  /*c270*/  FMNMX.FTZ R4, R45, R4, !PT ;  /* 0x000000042d047209 */ /* 0x000fe20007810000 */
[----:B------:R-:W-:Y:S01]  /*c280*/  FFMA.FTZ R230, R17, -UR4, R66 ;  /* 0x8000000411e67c23 */ /* 0x000fe20008010042 */
[----:B------:R-:W-:Y:S02]  /*c290*/  FMNMX.FTZ R6, R41, R6, !PT ;  /* 0x0000000629067209 */ /* 0x000fe40007810000 */
[----:B------:R-:W-:Y:S01]  /*c2a0*/  FMNMX.FTZ R4, R39, R4, !PT ;  /* 0x0000000427047209 */ /* 0x000fe20007810000 */
[----:B------:R-:W2:Y:S01]  /*c2b0*/  I2F R10, R10 ;  /* 0x0000000a000a7306 */ /* 0x000ea20000201400 */
[----:B------:R-:W-:Y:S02]  /*c2c0*/  FMNMX.FTZ R6, R37, R6, !PT ;  /* 0x0000000625067209 */ /* 0x000fe40007810000 */
[----:B------:R-:W-:Y:S01]  /*c2d0*/  FMNMX.FTZ R4, R48, R4, !PT ;  /* 0x0000000430047209 */ /* 0x000fe20007810000 */
[----:B-1----:R-:W-:Y:S01]  /*c2e0*/  FFMA.FTZ R244, R9, -UR4, R210 ;  /* 0x8000000409f47c23 */ /* 0x002fe200080100d2 */
[----:B------:R-:W-:Y:S01]  /*c2f0*/  FMNMX.FTZ R6, R33, R6, !PT ;  /* 0x0000000621067209 */ /* 0x000fe20007810000 */
[----:B------:R-:W-:Y:S01]  /*c300*/  FFMA.FTZ R58, R9, -UR4, R58 ;  /* 0x80000004093a7c23 */ /* 0x000fe2000801003a */
[----:B------:R-:W-:Y:S02]  /*c310*/  FMNMX.FTZ R4, R224, R4, !PT ;  /* 0x00000004e0047209 */ /* 0x000fe40007810000 */
[----:B------:R-:W-:Y:S01]  /*c320*/  FMNMX.FTZ R6, R32, R6, !PT ;  /* 0x0000000620067209 */ /* 0x000fe20007810000 */
[----:B------:R-:W1:Y:S03]  /*c330*/  I2F R8, R8 ;  /* 0x0000000800087306 */ /* 0x000e660000201400 */
[----:B------:R-:W-:Y:S01]  /*c340*/  FMNMX.FTZ R6, R25, R6, !PT ;  /* 0x0000000619067209 */ /* 0x000fe20007810000 */
[----:B---3--:R-:W-:Y:S01]  /*c350*/  FFMA.FTZ R217, R18, -UR4, R61 ;  /* 0x8000000412d97c23 */ /* 0x008fe2000801003d */
[----:B------:R-:W-:Y:S02]  /*c360*/  FMNMX.FTZ R5, R51, R4, !PT ;  /* 0x0000000433057209 */ /* 0x000fe40007810000 */
[----:B------:R-:W-:Y:S02]  /*c370*/  FMNMX.FTZ R4, R246, R3, !PT ;  /* 0x00000003f6047209 */ /* 0x000fe40007810000 */
[----:B------:R-:W-:Y:S01]  /*c380*/  FMNMX.FTZ R3, R22, R141, !PT ;  /* 0x0000008d16037209 */ /* 0x000fe20007810000 */
[----:B------:R-:W3:Y:S01]  /*c390*/  I2F R7, R7 ;  /* 0x0000000700077306 */ /* 0x000ee20000201400 */
[----:B------:R-:W-:Y:S02]  /*c3a0*/  FMNMX.FTZ R4, R244, R4, !PT ;  /* 0x00000004f4047209 */ /* 0x000fe40007810000 */
[----:B------:R-:W-:Y:S01]  /*c3b0*/  FMNMX.FTZ R6, R19, R6, !PT ;  /* 0x0000000613067209 */ /* 0x000fe20007810000 */
[----:B--2---:R-:W-:Y:S01]  /*c3c0*/  FFMA.FTZ R17, R10, -UR4, R53 ;  /* 0x800000040a117c23 */ /* 0x004fe20008010035 */
[----:B------:R-:W-:Y:S01]  /*c3d0*/  FMNMX.FTZ R3, R24, R3, !PT ;  /* 0x0000000318037209 */ /* 0x000fe20007810000 */
[----:B------:R-:W-:Y:S01]  /*c3e0*/  FFMA.FTZ R218, R10, -UR4, R67 ;  /* 0x800000040ada7c23 */ /* 0x000fe20008010043 */
[----:B------:R-:W-:Y:S01]  /*c3f0*/  FMNMX.FTZ R5, R50, R5, !PT ;  /* 0x0000000532057209 */ /* 0x000fe20007810000 */
[----:B------:R-:W-:Y:S01]  /*c400*/  FFMA.FTZ R67, R14, -UR4, R64 ;  /* 0x800000040e437c23 */ /* 0x000fe20008010040 */
[----:B------:R-:W-:Y:S02]  /*c410*/  FMNMX.FTZ R6, R17, R6, !PT ;  /* 0x0000000611067209 */ /* 0x000fe40007810000 */
[----:B------:R-:W-:Y:S02]  /*c420*/  FMNMX.FTZ R3, R46, R3, !PT ;  /* 0x000000032e037209 */ /* 0x000fe40007810000 */
[----:B------:R-:W-:Y:S01]  /*c430*/  FMNMX.FTZ R6, R38, R6, !PT ;  /* 0x0000000626067209 */ /* 0x000fe20007810000 */
[----:B-1----:R-:W-:Y:S01]  /*c440*/  FFMA.FTZ R245, R8, -UR4, R143 ;  /* 0x8000000408f57c23 */ /* 0x002fe2000801008f */
[----:B------:R-:W-:Y:S01]  /*c450*/  FMNMX.FTZ R13, R36, R3, !PT ;  /* 0x00000003240d7209 */ /* 0x000fe20007810000 */
[----:B------:R-:W-:Y:S01]  /*c460*/  FFMA.FTZ R59, R8, -UR4, R59 ;  /* 0x80000004083b7c23 */ /* 0x000fe2000801003b */
[----:B------:R-:W-:Y:S02]  /*c470*/  FMNMX.FTZ R5, R49, R5, !PT ;  /* 0x0000000531057209 */ /* 0x000fe40007810000 */
[----:B------:R-:W-:Y:S02]  /*c480*/  FMNMX.FTZ R4, R245, R4, !PT ;  /* 0x00000004f5047209 */ /* 0x000fe40007810000 */
[----:B------:R-:W-:Y:S01]  /*c490*/  FMNMX.FTZ R5, R54, R5, !PT ;  /* 0x0000000536057209 */ /* 0x000fe20007810000 */
[C---:B---3--:R-:W-:Y:S03]  /*c4a0*/  FFMA.FTZ R221, R7.reuse, -UR4, R56 ;  /* 0x8000000407dd7c23 */ /* 0x048fe60008010038 */
[----:B------:R-:W-:Y:S01]  /*c4b0*/  FMNMX.FTZ R5, R142, R5, !PT ;  /* 0x000000058e057209 */ /* 0x000fe20007810000 */
[----:B------:R-:W-:Y:S02]  /*c4c0*/  FFMA.FTZ R56, R12, -UR4, R63 ;  /* 0x800000040c387c23 */ /* 0x000fe4000801003f */
[----:B------:R-:W-:Y:S01]  /*c4d0*/  FFMA.FTZ R138, R7, -UR4, R138 ;  /* 0x80000004078a7c23 */ /* 0x000fe2000801008a */
[----:B------:R-:W-:Y:S04]  /*c4e0*/  FMNMX.FTZ R4, R221, R4, !PT ;  /* 0x00000004dd047209 */ /* 0x000fe80007810000 */
        /* <DEDUP_REMOVED lines=14> */
[----:B------:R-:W-:Y:S05]  /*c5d0*/  FMNMX.FTZ R5, R218, R5, !PT ;  /* 0x00000005da057209 */ /* 0x000fea0007810000 */
[----:B------:R-:W3:Y:S01]  /*c5e0*/  SHFL.BFLY PT, R10, R5, 0x2, 0x1f ;  /* 0x0c401f00050a7f89 */ /* 0x000ee200000e0000 */
[----:B-1----:R-:W-:Y:S07]  /*c5f0*/  FMNMX.FTZ R137, R4, R137, !PT ;  /* 0x0000008904897209 */ /* 0x002fee0007810000 */
[----:B------:R-:W1:Y:S01]  /*c600*/  SHFL.BFLY PT, R9, R137, 0x1, 0x1f ;  /* 0x0c201f0089097f89 */ /* 0x000e6200000e0000 */
[----:B--2---:R-:W-:Y:S02]  /*c610*/  FMNMX.FTZ R136, R3, R136, !PT ;  /* 0x0000008803887209 */ /* 0x004fe40007810000 */
[----:B---3--:R-:W-:Y:S05]  /*c620*/  FMNMX.FTZ R5, R5, R10, !PT ;  /* 0x0000000a05057209 */ /* 0x008fea0007810000 */
[----:B------:R-:W2:Y:S01]  /*c630*/  SHFL.BFLY PT, R135, R5, 0x1, 0x1f ;  /* 0x0c201f0005877f89 */ /* 0x000ea200000e0000 */
[----:B-1----:R-:W-:Y:S04]  /*c640*/  FMNMX.FTZ R137, R137, R9, !PT ;  /* 0x0000000989897209 */ /* 0x002fe80007810000 */
[----:B------:R-:W-:Y:S02]  /*c650*/  FSETP.NEU.FTZ.AND P0, PT, R137, -INF , PT ;  /* 0xff8000008900780b */ /* 0x000fe40003f1d000 */
[----:B--2---:R-:W-:Y:S05]  /*c660*/  FMNMX.FTZ R135, R5, R135, !PT ;  /* 0x0000008705877209 */ /* 0x004fea0007810000 */
[----:B------:R-:W-:Y:S02]  /*c670*/  FMUL.FTZ R208, R135, c[0x0][0x23c] ;  /* 0x00008f0087d07a20 */ /* 0x000fe40000410000 */
[----:B----4-:R-:W-:Y:S05]  /*c680*/  FFMA.FTZ R229, R15, -UR4, R65 ;  /* 0x800000040fe57c23 */ /* 0x010fea0008010041 */
[----:B------:R-:W-:Y:S04]  /*c690*/  FMNMX.FTZ R6, R229, R6, !PT ;  /* 0x00000006e5067209 */ /* 0x000fe80007810000 */
[----:B------:R-:W-:Y:S04]  /*c6a0*/  FMNMX.FTZ R6, R67, R6, !PT ;  /* 0x0000000643067209 */ /* 0x000fe80007810000 */
[----:B------:R-:W-:Y:S02]  /*c6b0*/  FMNMX.FTZ R4, R56, R6, !PT ;  /* 0x0000000638047209 */ /* 0x000fe40007810000 */
[----:B------:R-:W1:Y:S02]  /*c6c0*/  SHFL.BFLY PT, R6, R136, 0x1, 0x1f ;  /* 0x0c201f0088067f89 */ /* 0x000e6400000e0000 */
[----:B------:R-:W-:Y:S04]  /*c6d0*/  FMNMX.FTZ R4, R62, R4, !PT ;  /* 0x000000043e047209 */ /* 0x000fe80007810000 */
[----:B------:R-:W-:Y:S04]  /*c6e0*/  FMNMX.FTZ R3, R58, R4, !PT ;  /* 0x000000043a037209 */ /* 0x000fe80007810000 */
[----:B------:R-:W-:Y:S04]  /*c6f0*/  FMNMX.FTZ R3, R59, R3, !PT ;  /* 0x000000033b037209 */ /* 0x000fe80007810000 */
[----:B------:R-:W-:Y:S04]  /*c700*/  FMNMX.FTZ R0, R138, R3, !PT ;  /* 0x000000038a007209 */ /* 0x000fe80007810000 */
[----:B------:R-:W-:Y:S01]  /*c710*/  FMNMX.FTZ R3, R2, R0, !PT ;  /* 0x0000000002037209 */ /* 0x000fe20007810000 */
[----:B------:R-:W-:Y:S04]  /*c720*/  FADD.FTZ R0, -R137, R132 ;  /* 0x0000008489007221 */ /* 0x000fe80000010100 */
[----:B------:R-:W-:Y:S01]  /*c730*/  FMUL.FTZ R0, R0, c[0x0][0x23c] ;  /* 0x00008f0000007a20 */ /* 0x000fe20000410000 */
[----:B------:R-:W2:Y:S01]  /*c740*/  SHFL.BFLY PT, R4, R3, 0x2, 0x1f ;  /* 0x0c401f0003047f89 */ /* 0x000ea200000e0000 */
[----:B-1----:R-:W-:Y:S02]  /*c750*/  FMNMX.FTZ R136, R136, R6, !PT ;  /* 0x0000000688887209 */ /* 0x002fe40007810000 */
[----:B------:R1:W3:Y:S03]  /*c760*/  MUFU.EX2 R133, R0 ;  /* 0x0000000000857308 */ /* 0x0002e60000000800 */
[C---:B-1----:R-:W-:Y:S02]  /*c770*/  FADD.FTZ R0, -R136.reuse, R139 ;  /* 0x0000008b88007221 */ /* 0x042fe40000010100 */
[----:B------:R-:W-:Y:S02]  /*c780*/  FMUL.FTZ R139, R136, c[0x0][0x23c] ;  /* 0x00008f00888b7a20 */ /* 0x000fe40000410000 */
[----:B------:R-:W-:Y:S01]  /*c790*/  FMUL.FTZ R5, R0, c[0x0][0x23c] ;  /* 0x00008f0000057a20 */ /* 0x000fe20000410000 */
[----:B--2---:R-:W-:Y:S01]  /*c7a0*/  FMNMX.FTZ R0, R3, R4, !PT ;  /* 0x0000000403007209 */ /* 0x004fe20007810000 */
[----:B------:R-:W-:Y:S02]  /*c7b0*/  FADD.FTZ R3, -R135, R140 ;  /* 0x0000008c87037221 */ /* 0x000fe40000010100 */
[----:B------:R1:W2:Y:S01]  /*c7c0*/  MUFU.EX2 R132, R5 ;  /* 0x0000000500847308 */ /* 0x0002a20000000800 */
[----:B---3--:R-:W-:Y:S01]  /*c7d0*/  FMUL.FTZ R16, R133, R156 ;  /* 0x0000009c85107220 */ /* 0x008fe20000410000 */
[----:B------:R-:W3:Y:S01]  /*c7e0*/  SHFL.BFLY PT, R4, R0, 0x1, 0x1f ;  /* 0x0c201f0000047f89 */ /* 0x000ee200000e0000 */
[----:B------:R-:W-:Y:S02]  /*c7f0*/  FMUL.FTZ R3, R3, c[0x0][0x23c] ;  /* 0x00008f0003037a20 */ /* 0x000fe40000410000 */
[C---:B------:R-:W-:Y:S02]  /*c800*/  FMUL.FTZ R68, R133.reuse, R68 ;  /* 0x0000004485447220 */ /* 0x040fe40000410000 */
[C---:B------:R-:W-:Y:S02]  /*c810*/  FMUL.FTZ R69, R133.reuse, R69 ;  /* 0x0000004585457220 */ /* 0x040fe40000410000 */
[C---:B------:R-:W-:Y:S01]  /*c820*/  FMUL.FTZ R80, R133.reuse, R80 ;  /* 0x0000005085507220 */ /* 0x040fe20000410000 */
[----:B------:R-:W4:Y:S01]  /*c830*/  MUFU.EX2 R3, R3 ;  /* 0x0000000300037308 */ /* 0x000f220000000800 */
[C---:B------:R-:W-:Y:S02]  /*c840*/  FMUL.FTZ R81, R133.reuse, R81 ;  /* 0x0000005185517220 */ /* 0x040fe40000410000 */
[C---:B------:R-:W-:Y:S02]  /*c850*/  FMUL.FTZ R84, R133.reuse, R84 ;  /* 0x0000005485547220 */ /* 0x040fe40000410000 */
[C---:B------:R-:W-:Y:S02]  /*c860*/  FMUL.FTZ R85, R133.reuse, R85 ;  /* 0x0000005585557220 */ /* 0x040fe40000410000 */
[C---:B------:R-:W-:Y:S02]  /*c870*/  FMUL.FTZ R96, R133.reuse, R96 ;  /* 0x0000006085607220 */ /* 0x040fe40000410000 */
[C---:B------:R-:W-:Y:S02]  /*c880*/  FMUL.FTZ R97, R133.reuse, R97 ;  /* 0x0000006185617220 */ /* 0x040fe40000410000 */
[C---:B------:R-:W-:Y:S02]  /*c890*/  FMUL.FTZ R100, R133.reuse, R100 ;  /* 0x0000006485647220 */ /* 0x040fe40000410000 */
[----:B------:R-:W-:Y:S02]  /*c8a0*/  FMUL.FTZ R101, R133, R101 ;  /* 0x0000006585657220 */ /* 0x000fe40000410000 */
[----:B-1----:R-:W-:Y:S01]  /*c8b0*/  FMUL.FTZ R5, R137, c[0x0][0x23c] ;  /* 0x00008f0089057a20 */ /* 0x002fe20000410000 */
[----:B---3--:R-:W-:Y:S01]  /*c8c0*/  FMNMX.FTZ R134, R0, R4, !PT ;  /* 0x0000000400867209 */ /* 0x008fe20007810000 */
[C---:B--2---:R-:W-:Y:S02]  /*c8d0*/  FMUL.FTZ R8, R132.reuse, R144 ;  /* 0x0000009084087220 */ /* 0x044fe40000410000 */
[----:B------:R-:W-:Y:S01]  /*c8e0*/  FMUL.FTZ R9, R132, R145 ;  /* 0x0000009184097220 */ /* 0x000fe20000410000 */
[----:B------:R-:W-:Y:S01]  /*c8f0*/  FSEL R5, R5, RZ, P0 ;  /* 0x000000ff05057208 */ /* 0x000fe20000000000 */
[----:B------:R-:W-:Y:S01]  /*c900*/  FMUL.FTZ R209, R134, c[0x0][0x23c] ;  /* 0x00008f0086d17a20 */ /* 0x000fe20000410000 */
[----:B------:R-:W-:Y:S01]  /*c910*/  FSETP.NEU.FTZ.AND P0, PT, R136, -INF , PT ;  /* 0xff8000008800780b */ /* 0x000fe20003f1d000 */
[----:B------:R-:W-:Y:S02]  /*c920*/  FMUL.FTZ R12, R132, R152 ;  /* 0x00000098840c7220 */ /* 0x000fe40000410000 */
[--C-:B------:R-:W-:Y:S01]  /*c930*/  FFMA.FTZ R6, R28, c[0x0][0x23c], -R5.reuse ;  /* 0x00008f001c067a23 */ /* 0x100fe20000010805 */
[----:B------:R-:W-:Y:S01]  /*c940*/  FSEL R139, R139, RZ, P0 ;  /* 0x000000ff8b8b7208 */ /* 0x000fe20000000000 */
[--C-:B------:R-:W-:Y:S01]  /*c950*/  FFMA.FTZ R0, R27, c[0x0][0x23c], -R5.reuse ;  /* 0x00008f001b007a23 */ /* 0x100fe20000010805 */
[----:B------:R-:W-:Y:S01]  /*c960*/  FSETP.NEU.FTZ.AND P0, PT, R135, -INF , PT ;  /* 0xff8000008700780b */ /* 0x000fe20003f1d000 */
[----:B------:R1:W-:Y:S01]  /*c970*/  MUFU.EX2 R211, R6 ;  /* 0x0000000600d37308 */ /* 0x0003e20000000800 */
[----:B------:R-:W-:Y:S02]  /*c980*/  FFMA.FTZ R223, R42, c[0x0][0x23c], -R5 ;  /* 0x00008f002adf7a23 */ /* 0x000fe40000010805 */
[----:B------:R-:W-:Y:S01]  /*c990*/  FFMA.FTZ R4, R30, c[0x0][0x23c], -R139 ;  /* 0x00008f001e047a23 */ /* 0x000fe2000001088b */
[----:B------:R-:W-:Y:S01]  /*c9a0*/  FSEL R208, R208, RZ, P0 ;  /* 0x000000ffd0d07208 */ /* 0x000fe20000000000 */
[--C-:B------:R-:W-:Y:S01]  /*c9b0*/  FFMA.FTZ R243, R19, c[0x0][0x23c], -R5.reuse ;  /* 0x00008f0013f37a23 */ /* 0x100fe20000010805 */
[----:B------:R-:W-:Y:S01]  /*c9c0*/  FSETP.NEU.FTZ.AND P0, PT, R134, -INF , PT ;  /* 0xff8000008600780b */ /* 0x000fe20003f1d000 */
[--C-:B------:R-:W-:Y:S02]  /*c9d0*/  FFMA.FTZ R242, R17, c[0x0][0x23c], -R5.reuse ;  /* 0x00008f0011f27a23 */ /* 0x100fe40000010805 */
[--C-:B------:R-:W-:Y:S01]  /*c9e0*/  FFMA.FTZ R241, R38, c[0x0][0x23c], -R5.reuse ;  /* 0x00008f0026f17a23 */ /* 0x100fe20000010805 */
[----:B------:R2:W-:Y:S01]  /*c9f0*/  MUFU.EX2 R210, R4 ;  /* 0x0000000400d27308 */ /* 0x0005e20000000800 */
[----:B------:R-:W-:Y:S01]  /*ca00*/  FSEL R209, R209, RZ, P0 ;  /* 0x000000ffd1d17208 */ /* 0x000fe20000000000 */
[--C-:B------:R-:W-:Y:S02]  /*ca10*/  FFMA.FTZ R240, R34, c[0x0][0x23c], -R5.reuse ;  /* 0x00008f0022f07a23 */ /* 0x100fe40000010805 */
[----:B----4-:R-:W-:Y:S02]  /*ca20*/  FMUL.FTZ R7, R3, R151 ;  /* 0x0000009703077220 */ /* 0x010fe40000410000 */
[--C-:B------:R-:W-:Y:S01]  /*ca30*/  FFMA.FTZ R222, R44, c[0x0][0x23c], -R5.reuse ;  /* 0x00008f002cde7a23 */ /* 0x100fe20000010805 */
[----:B------:R-:W-:Y:S01]  /*ca40*/  MOV R44, R47 ;  /* 0x0000002f002c7202 */ /* 0x000fe20000000f00 */
[--C-:B------:R-:W-:Y:S02]  /*ca50*/  FFMA.FTZ R47, R37, c[0x0][0x23c], -R5.reuse ;  /* 0x00008f00252f7a23 */ /* 0x100fe40000010805 */
[----:B------:R3:W-:Y:S01]  /*ca60*/  MUFU.EX2 R234, R0 ;  /* 0x0000000000ea7308 */ /* 0x0007e20000000800 */
[--C-:B------:R-:W-:Y:S01]  /*ca70*/  FFMA.FTZ R248, R41, c[0x0][0x23c], -R5.reuse ;  /* 0x00008f0029f87a23 */ /* 0x100fe20000010805 */
[----:B------:R-:W-:Y:S01]  /*ca80*/  MOV R41, R51 ;  /* 0x0000003300297202 */ /* 0x000fe20000000f00 */
[--C-:B------:R-:W-:Y:S01]  /*ca90*/  FFMA.FTZ R51, R33, c[0x0][0x23c], -R5.reuse ;  /* 0x00008f0021337a23 */ /* 0x100fe20000010805 */
[----:B------:R-:W-:Y:S01]  /*caa0*/  MOV R156, R44 ;  /* 0x0000002c009c7202 */ /* 0x000fe20000000f00 */
[--C-:B-1----:R-:W-:Y:S02]  /*cab0*/  FFMA.FTZ R6, R31, c[0x0][0x23c], -R5.reuse ;  /* 0x00008f001f067a23 */ /* 0x102fe40000010805 */
[--C-:B------:R-:W-:Y:S02]  /*cac0*/  FFMA.FTZ R57, R32, c[0x0][0x23c], -R5.reuse ;  /* 0x00008f0020397a23 */ /* 0x100fe40000010805 */
[----:B------:R-:W-:Y:S01]  /*cad0*/  FFMA.FTZ R61, R25, c[0x0][0x23c], -R5 ;  /* 0x00008f00193d7a23 */ /* 0x000fe20000010805 */
[----:B------:R-:W1:Y:S01]  /*cae0*/  MUFU.EX2 R65, R6 ;  /* 0x0000000600417308 */ /* 0x000e620000000800 */
[----:B------:R-:W-:Y:S01]  /*caf0*/  FMUL.FTZ R13, R132, R153 ;  /* 0x00000099840d7220 */ /* 0x000fe20000410000 */
[----:B------:R-:W-:Y:S01]  /*cb00*/  MOV R153, R49 ;  /* 0x0000003100997202 */ /* 0x000fe20000000f00 */
[----:B------:R-:W-:Y:S02]  /*cb10*/  FMUL.FTZ R17, R133, R157 ;  /* 0x0000009d85117220 */ /* 0x000fe40000410000 */
[----:B--2---:R-:W-:Y:S02]  /*cb20*/  FFMA.FTZ R4, R26, c[0x0][0x23c], -R139 ;  /* 0x00008f001a047a23 */ /* 0x004fe4000001088b */
[C---:B------:R-:W-:Y:S02]  /*cb30*/  FMUL.FTZ R18, R3.reuse, R158 ;  /* 0x0000009e03127220 */ /* 0x040fe40000410000 */
[----:B------:R-:W-:Y:S01]  /*cb40*/  FMUL.FTZ R19, R3, R159 ;  /* 0x0000009f03137220 */ /* 0x000fe20000410000 */
[----:B------:R-:W2:Y:S01]  /*cb50*/  MUFU.EX2 R64, R4 ;  /* 0x0000000400407308 */ /* 0x000ea20000000800 */
[----:B------:R-:W-:Y:S01]  /*cb60*/  IMAD.MOV.U32 R42, RZ, RZ, R54 ;  /* 0x000000ffff2a7224 */ /* 0x000fe200078e0036 */
[----:B------:R-:W-:Y:S01]  /*cb70*/  MOV R159, R230 ;  /* 0x000000e6009f7202 */ /* 0x000fe20000000f00 */
[----:B------:R-:W-:Y:S02]  /*cb80*/  FMUL.FTZ R25, R132, R165 ;  /* 0x000000a584197220 */ /* 0x000fe40000410000 */
[----:B---3--:R-:W-:Y:S02]  /*cb90*/  FADD.FTZ R0, -R134, R141 ;  /* 0x0000008d86007221 */ /* 0x008fe40000010100 */
[----:B------:R-:W-:Y:S02]  /*cba0*/  FMUL.FTZ R28, R132, R168 ;  /* 0x000000a8841c7220 */ /* 0x000fe40000410000 */
[----:B------:R-:W-:Y:S01]  /*cbb0*/  FMUL.FTZ R0, R0, c[0x0][0x23c] ;  /* 0x00008f0000007a20 */ /* 0x000fe20000410000 */
[----:B------:R-:W-:Y:S01]  /*cbc0*/  MUFU.EX2 R222, R222 ;  /* 0x000000de00de7308 */ /* 0x000fe20000000800 */
[C---:B------:R-:W-:Y:S01]  /*cbd0*/  FMUL.FTZ R32, R133.reuse, R172 ;  /* 0x000000ac85207220 */ /* 0x040fe20000410000 */
[----:B------:R-:W-:Y:S01]  /*cbe0*/  MOV R172, R61 ;  /* 0x0000003d00ac7202 */ /* 0x000fe20000000f00 */
[----:B------:R-:W-:Y:S01]  /*cbf0*/  FMUL.FTZ R33, R133, R173 ;  /* 0x000000ad85217220 */ /* 0x000fe20000410000 */
[----:B-1----:R-:W-:Y:S01]  /*cc00*/  F2FP.BF16.PACK_AB R140, R65, R211 ;  /* 0x000000d3418c723e */ /* 0x002fe200000010ff */
[----:B------:R-:W-:Y:S02]  /*cc10*/  FFMA.FTZ R6, R29, c[0x0][0x23c], -R5 ;  /* 0x00008f001d067a23 */ /* 0x000fe40000010805 */
[C---:B------:R-:W-:Y:S01]  /*cc20*/  FMUL.FTZ R29, R132.reuse, R169 ;  /* 0x000000a9841d7220 */ /* 0x040fe20000410000 */
[----:B------:R-:W-:Y:S01]  /*cc30*/  MOV R169, R51 ;  /* 0x0000003300a97202 */ /* 0x000fe20000000f00 */
[----:B------:R-:W-:Y:S01]  /*cc40*/  FMUL.FTZ R34, R3, R174 ;  /* 0x000000ae03227220 */ /* 0x000fe20000410000 */
[----:B------:R1:W-:Y:S01]  /*cc50*/  MUFU.EX2 R238, R6 ;  /* 0x0000000600ee7308 */ /* 0x0003e20000000800 */
[----:B------:R-:W-:Y:S01]  /*cc60*/  FMUL.FTZ R44, R132, R184 ;  /* 0x000000b8842c7220 */ /* 0x000fe20000410000 */
[----:B------:R-:W-:Y:S01]  /*cc70*/  MOV R174, R57 ;  /* 0x0000003900ae7202 */ /* 0x000fe20000000f00 */
[----:B------:R-:W-:Y:S01]  /*cc80*/  FMUL.FTZ R49, R133, R189 ;  /* 0x000000bd85317220 */ /* 0x000fe20000410000 */
[----:B--2---:R-:W-:Y:S01]  /*cc90*/  F2FP.BF16.PACK_AB R144, R64, R210 ;  /* 0x000000d24090723e */ /* 0x004fe200000010ff */
[--C-:B------:R-:W-:Y:S01]  /*cca0*/  FFMA.FTZ R4, R23, c[0x0][0x23c], -R139.reuse ;  /* 0x00008f0017047a23 */ /* 0x100fe2000001088b */
[----:B------:R-:W-:Y:S01]  /*ccb0*/  MOV R168, R64 ;  /* 0x0000004000a87202 */ /* 0x000fe20000000f00 */
[----:B------:R-:W-:Y:S02]  /*ccc0*/  FMUL.FTZ R51, R3, R191 ;  /* 0x000000bf03337220 */ /* 0x000fe40000410000 */
[C---:B------:R-:W-:Y:S01]  /*ccd0*/  FMUL.FTZ R57, R132.reuse, R197 ;  /* 0x000000c584397220 */ /* 0x040fe20000410000 */
[----:B------:R2:W-:Y:S01]  /*cce0*/  MUFU.EX2 R237, R4 ;  /* 0x0000000400ed7308 */ /* 0x0005e20000000800 */
[C---:B------:R-:W-:Y:S02]  /*ccf0*/  FMUL.FTZ R61, R132.reuse, R201 ;  /* 0x000000c9843d7220 */ /* 0x040fe40000410000 */
[----:B------:R-:W-:Y:S02]  /*cd00*/  FMUL.FTZ R64, R133, R204 ;  /* 0x000000cc85407220 */ /* 0x000fe40000410000 */
[C---:B------:R-:W-:Y:S02]  /*cd10*/  FMUL.FTZ R70, R3.reuse, R70 ;  /* 0x0000004603467220 */ /* 0x040fe40000410000 */
[----:B------:R-:W-:Y:S02]  /*cd20*/  FMUL.FTZ R71, R3, R71 ;  /* 0x0000004703477220 */ /* 0x000fe40000410000 */
[C---:B------:R-:W-:Y:S01]  /*cd30*/  FMUL.FTZ R72, R132.reuse, R72 ;  /* 0x0000004884487220 */ /* 0x040fe20000410000 */
[----:B------:R-:W3:Y:S01]  /*cd40*/  MUFU.EX2 R0, R0 ;  /* 0x0000000000007308 */ /* 0x000ee20000000800 */
[C---:B------:R-:W-:Y:S02]  /*cd50*/  FMUL.FTZ R73, R132.reuse, R73 ;  /* 0x0000004984497220 */ /* 0x040fe40000410000 */
[C---:B------:R-:W-:Y:S02]  /*cd60*/  FMUL.FTZ R76, R132.reuse, R76 ;  /* 0x0000004c844c7220 */ /* 0x040fe40000410000 */
[----:B-1----:R-:W-:Y:S02]  /*cd70*/  FFMA.FTZ R6, R35, c[0x0][0x23c], -R208 ;  /* 0x00008f0023067a23 */ /* 0x002fe400000108d0 */
[----:B------:R-:W-:Y:S02]  /*cd80*/  FMUL.FTZ R35, R3, R175 ;  /* 0x000000af03237220 */ /* 0x000fe40000410000 */
[----:B------:R-:W-:Y:S01]  /*cd90*/  IMAD.MOV.U32 R175, RZ, RZ, R56 ;  /* 0x000000ffffaf7224 */ /* 0x000fe200078e0038 */
[----:B------:R-:W1:Y:S01]  /*cda0*/  MUFU.EX2 R60, R6 ;  /* 0x00000006003c7308 */ /* 0x000e620000000800 */
[C---:B------:R-:W-:Y:S02]  /*cdb0*/  FMUL.FTZ R56, R132.reuse, R196 ;  /* 0x000000c484387220 */ /* 0x040fe40000410000 */
[----:B------:R-:W-:Y:S02]  /*cdc0*/  FMUL.FTZ R77, R132, R77 ;  /* 0x0000004d844d7220 */ /* 0x000fe40000410000 */
[----:B--2---:R-:W-:Y:S02]  /*cdd0*/  FFMA.FTZ R4, R21, c[0x0][0x23c], -R139 ;  /* 0x00008f0015047a23 */ /* 0x004fe4000001088b */
[C---:B------:R-:W-:Y:S02]  /*cde0*/  FMUL.FTZ R82, R3.reuse, R82 ;  /* 0x0000005203527220 */ /* 0x040fe40000410000 */
[C---:B------:R-:W-:Y:S01]  /*cdf0*/  FMUL.FTZ R83, R3.reuse, R83 ;  /* 0x0000005303537220 */ /* 0x040fe20000410000 */
[----:B------:R-:W2:Y:S01]  /*ce00*/  MUFU.EX2 R233, R4 ;  /* 0x0000000400e97308 */ /* 0x000ea20000000800 */
[C---:B------:R-:W-:Y:S02]  /*ce10*/  FMUL.FTZ R86, R3.reuse, R86 ;  /* 0x0000005603567220 */ /* 0x040fe40000410000 */
[C---:B------:R-:W-:Y:S02]  /*ce20*/  FMUL.FTZ R87, R3.reuse, R87 ;  /* 0x0000005703577220 */ /* 0x040fe40000410000 */
[C---:B---3--:R-:W-:Y:S02]  /*ce30*/  FMUL.FTZ R10, R0.reuse, R146 ;  /* 0x00000092000a7220 */ /* 0x048fe40000410000 */
[C---:B------:R-:W-:Y:S02]  /*ce40*/  FMUL.FTZ R11, R0.reuse, R147 ;  /* 0x00000093000b7220 */ /* 0x040fe40000410000 */
[C---:B------:R-:W-:Y:S01]  /*ce50*/  FMUL.FTZ R14, R0.reuse, R154 ;  /* 0x0000009a000e7220 */ /* 0x040fe20000410000 */
[----:B------:R-:W-:Y:S01]  /*ce60*/  MOV R154, R42 ;  /* 0x0000002a009a7202 */ /* 0x000fe20000000f00 */
[C---:B------:R-:W-:Y:S01]  /*ce70*/  FMUL.FTZ R15, R0.reuse, R155 ;  /* 0x0000009b000f7220 */ /* 0x040fe20000410000 */
[----:B------:R-:W-:Y:S01]  /*ce80*/  MUFU.EX2 R169, R169 ;  /* 0x000000a900a97308 */ /* 0x000fe20000000800 */
[C---:B------:R-:W-:Y:S01]  /*ce90*/  FMUL.FTZ R26, R0.reuse, R166 ;  /* 0x000000a6001a7220 */ /* 0x040fe20000410000 */
[----:B-1----:R-:W-:Y:S01]  /*cea0*/  MOV R173, R60 ;  /* 0x0000003c00ad7202 */ /* 0x002fe20000000f00 */
[----:B------:R-:W-:Y:S02]  /*ceb0*/  FMUL.FTZ R6, R3, R150 ;  /* 0x0000009603067220 */ /* 0x000fe40000410000 */
[C---:B------:R-:W-:Y:S02]  /*cec0*/  FMUL.FTZ R27, R0.reuse, R167 ;  /* 0x000000a7001b7220 */ /* 0x040fe40000410000 */
[C---:B------:R-:W-:Y:S02]  /*ced0*/  FMUL.FTZ R30, R0.reuse, R170 ;  /* 0x000000aa001e7220 */ /* 0x040fe40000410000 */
[C---:B------:R-:W-:Y:S01]  /*cee0*/  FMUL.FTZ R31, R0.reuse, R171 ;  /* 0x000000ab001f7220 */ /* 0x040fe20000410000 */
[----:B------:R-:W-:Y:S01]  /*cef0*/  MOV R171, R62 ;  /* 0x0000003e00ab7202 */ /* 0x000fe20000000f00 */
[----:B------:R-:W-:Y:S01]  /*cf00*/  FMUL.FTZ R42, R0, R182 ;  /* 0x000000b6002a7220 */ /* 0x000fe20000410000 */
[----:B--2---:R-:W-:Y:S01]  /*cf10*/  F2FP.BF16.PACK_AB R146, R233, R237 ;  /* 0x000000ede992723e */ /* 0x004fe200000010ff */
[--C-:B------:R-:W-:Y:S01]  /*cf20*/  FFMA.FTZ R4, R40, c[0x0][0x23c], -R208.reuse ;  /* 0x00008f0028047a23 */ /* 0x100fe200000108d0 */
[----:B------:R-:W-:Y:S01]  /*cf30*/  MOV R182, R48 ;  /* 0x0000003000b67202 */ /* 0x000fe20000000f00 */
[C---:B------:R-:W-:Y:S01]  /*cf40*/  FMUL.FTZ R40, R132.reuse, R180 ;  /* 0x000000b484287220 */ /* 0x040fe20000410000 */
[----:B------:R-:W-:Y:S01]  /*cf50*/  MOV R180, R41 ;  /* 0x0000002900b47202 */ /* 0x000fe20000000f00 */
[----:B------:R-:W1:Y:S01]  /*cf60*/  MUFU.EX2 R63, R4 ;  /* 0x00000004003f7308 */ /* 0x000e620000000800 */
[----:B------:R-:W-:Y:S02]  /*cf70*/  FMUL.FTZ R41, R132, R181 ;  /* 0x000000b584297220 */ /* 0x000fe40000410000 */
[C---:B------:R-:W-:Y:S02]  /*cf80*/  FMUL.FTZ R48, R133.reuse, R188 ;  /* 0x000000bc85307220 */ /* 0x040fe40000410000 */
[C---:B------:R-:W-:Y:S02]  /*cf90*/  FMUL.FTZ R62, R0.reuse, R202 ;  /* 0x000000ca003e7220 */ /* 0x040fe40000410000 */
[----:B------:R-:W-:Y:S02]  /*cfa0*/  IMAD.MOV.U32 R166, RZ, RZ, R65 ;  /* 0x000000ffffa67224 */ /* 0x000fe400078e0041 */
[----:B------:R-:W-:Y:S01]  /*cfb0*/  FMUL.FTZ R65, R133, R205 ;  /* 0x000000cd85417220 */ /* 0x000fe20000410000 */
[----:B------:R-:W-:Y:S01]  /*cfc0*/  MUFU.EX2 R167, R223 ;  /* 0x000000df00a77308 */ /* 0x000fe20000000800 */
[C---:B------:R-:W-:Y:S02]  /*cfd0*/  FMUL.FTZ R74, R0.reuse, R74 ;  /* 0x0000004a004a7220 */ /* 0x040fe40000410000 */
[C---:B------:R-:W-:Y:S02]  /*cfe0*/  FMUL.FTZ R75, R0.reuse, R75 ;  /* 0x0000004b004b7220 */ /* 0x040fe40000410000 */
[C---:B------:R-:W-:Y:S02]  /*cff0*/  FMUL.FTZ R78, R0.reuse, R78 ;  /* 0x0000004e004e7220 */ /* 0x040fe40000410000 */
[----:B------:R-:W-:Y:S02]  /*d000*/  FMUL.FTZ R79, R0, R79 ;  /* 0x0000004f004f7220 */ /* 0x000fe40000410000 */
[C---:B------:R-:W-:Y:S02]  /*d010*/  FMUL.FTZ R88, R132.reuse, R88 ;  /* 0x0000005884587220 */ /* 0x040fe40000410000 */
[----:B------:R-:W-:Y:S02]  /*d020*/  FMUL.FTZ R89, R132, R89 ;  /* 0x0000005984597220 */ /* 0x000fe40000410000 */
[----:B------:R-:W-:Y:S01]  /*d030*/  FMUL.FTZ R90, R0, R90 ;  /* 0x0000005a005a7220 */ /* 0x000fe20000410000 */
[----:B-1----:R-:W-:Y:S01]  /*d040*/  F2FP.BF16.PACK_AB R141, R63, R60 ;  /* 0x0000003c3f8d723e */ /* 0x002fe200000010ff */
[--C-:B------:R-:W-:Y:S01]  /*d050*/  FFMA.FTZ R4, R45, c[0x0][0x23c], -R208.reuse ;  /* 0x00008f002d047a23 */ /* 0x100fe200000108d0 */
[----:B------:R-:W-:Y:S01]  /*d060*/  MOV R45, R55 ;  /* 0x00000037002d7202 */ /* 0x000fe20000000f00 */
[C---:B------:R-:W-:Y:S01]  /*d070*/  FMUL.FTZ R60, R132.reuse, R200 ;  /* 0x000000c8843c7220 */ /* 0x040fe20000410000 */
[----:B------:R-:W-:Y:S01]  /*d080*/  LDSM.16.MT88.4 R52, [R228+0xc000] ;  /* 0x00c00000e434783b */ /* 0x000fe20000004200 */
[----:B------:R1:W-:Y:S01]  /*d090*/  MUFU.EX2 R236, R4 ;  /* 0x0000000400ec7308 */ /* 0x0003e20000000800 */
[----:B------:R-:W-:Y:S01]  /*d0a0*/  MOV R170, R63 ;  /* 0x0000003f00aa7202 */ /* 0x000fe20000000f00 */
[----:B------:R-:W-:Y:S02]  /*d0b0*/  IMAD.MOV.U32 R158, RZ, RZ, R45 ;  /* 0x000000ffff9e7224 */ /* 0x000fe400078e002d */
        /* <DEDUP_REMOVED lines=9> */
[----:B------:R-:W-:Y:S02]  /*d150*/  FMUL.FTZ R102, R3, R102 ;  /* 0x0000006603667220 */ /* 0x000fe40000410000 */
[--C-:B-1----:R-:W-:Y:S02]  /*d160*/  FFMA.FTZ R4, R39, c[0x0][0x23c], -R208.reuse ;  /* 0x00008f0027047a23 */ /* 0x102fe400000108d0 */
[----:B------:R-:W-:Y:S02]  /*d170*/  FMUL.FTZ R103, R3, R103 ;  /* 0x0000006703677220 */ /* 0x000fe40000410000 */
[----:B------:R1:W2:Y:S01]  /*d180*/  MUFU.EX2 R232, R4 ;  /* 0x0000000400e87308 */ /* 0x0002a20000000800 */
[C---:B------:R-:W-:Y:S02]  /*d190*/  FMUL.FTZ R104, R132.reuse, R104 ;  /* 0x0000006884687220 */ /* 0x040fe40000410000 */
[----:B------:R-:W-:Y:S02]  /*d1a0*/  FMUL.FTZ R105, R132, R105 ;  /* 0x0000006984697220 */ /* 0x000fe40000410000 */
[C---:B------:R-:W-:Y:S02]  /*d1b0*/  FMUL.FTZ R106, R0.reuse, R106 ;  /* 0x0000006a006a7220 */ /* 0x040fe40000410000 */
[----:B------:R-:W-:Y:S02]  /*d1c0*/  FMUL.FTZ R107, R0, R107 ;  /* 0x0000006b006b7220 */ /* 0x000fe40000410000 */
[----:B------:R-:W-:Y:S02]  /*d1d0*/  FFMA.FTZ R152, R216, c[0x0][0x23c], -R139 ;  /* 0x00008f00d8987a23 */ /* 0x000fe4000001088b */
[C---:B------:R-:W-:Y:S02]  /*d1e0*/  FMUL.FTZ R108, R132.reuse, R108 ;  /* 0x0000006c846c7220 */ /* 0x040fe40000410000 */
[----:B------:R3:W-:Y:S01]  /*d1f0*/  MUFU.EX2 R181, R152 ;  /* 0x0000009800b57308 */ /* 0x0007e20000000800 */
[----:B------:R-:W-:Y:S02]  /*d200*/  FMUL.FTZ R109, R132, R109 ;  /* 0x0000006d846d7220 */ /* 0x000fe40000410000 */
[C---:B------:R-:W-:Y:S02]  /*d210*/  FMUL.FTZ R110, R0.reuse, R110 ;  /* 0x0000006e006e7220 */ /* 0x040fe40000410000 */
[----:B------:R-:W-:Y:S02]  /*d220*/  FMUL.FTZ R111, R0, R111 ;  /* 0x0000006f006f7220 */ /* 0x000fe40000410000 */
[C---:B------:R-:W-:Y:S02]  /*d230*/  FMUL.FTZ R112, R133.reuse, R112 ;  /* 0x0000007085707220 */ /* 0x040fe40000410000 */
[----:B------:R-:W-:Y:S02]  /*d240*/  FMUL.FTZ R113, R133, R113 ;  /* 0x0000007185717220 */ /* 0x000fe40000410000 */
[----:B-1----:R-:W-:Y:S01]  /*d250*/  FFMA.FTZ R4, R22, c[0x0][0x23c], -R209 ;  /* 0x00008f0016047a23 */ /* 0x002fe200000108d1 */
[----:B--2---:R-:W-:Y:S01]  /*d260*/  F2FP.BF16.PACK_AB R143, R232, R236 ;  /* 0x000000ece88f723e */ /* 0x004fe200000010ff */
[----:B------:R-:W1:Y:S01]  /*d270*/  LDSM.16.MT88.4 R20, [R225+0xc000] ;  /* 0x00c00000e114783b */ /* 0x000e620000004200 */
[C---:B------:R-:W-:Y:S01]  /*d280*/  FMUL.FTZ R114, R3.reuse, R114 ;  /* 0x0000007203727220 */ /* 0x040fe20000410000 */
[----:B------:R2:W-:Y:S01]  /*d290*/  MUFU.EX2 R66, R4 ;  /* 0x0000000400427308 */ /* 0x0005e20000000800 */
[----:B------:R-:W-:Y:S02]  /*d2a0*/  FMUL.FTZ R115, R3, R115 ;  /* 0x0000007303737220 */ /* 0x000fe40000410000 */
[--C-:B------:R-:W-:Y:S02]  /*d2b0*/  FFMA.FTZ R219, R219, c[0x0][0x23c], -R139.reuse ;  /* 0x00008f00dbdb7a23 */ /* 0x100fe4000001088b */
[C---:B------:R-:W-:Y:S02]  /*d2c0*/  FMUL.FTZ R120, R132.reuse, R120 ;  /* 0x0000007884787220 */ /* 0x040fe40000410000 */
[----:B------:R-:W-:Y:S02]  /*d2d0*/  FMUL.FTZ R121, R132, R121 ;  /* 0x0000007984797220 */ /* 0x000fe40000410000 */
[----:B---3--:R-:W-:Y:S02]  /*d2e0*/  FFMA.FTZ R152, R215, c[0x0][0x23c], -R139 ;  /* 0x00008f00d7987a23 */ /* 0x008fe4000001088b */
[C---:B------:R-:W-:Y:S02]  /*d2f0*/  FMUL.FTZ R122, R0.reuse, R122 ;  /* 0x0000007a007a7220 */ /* 0x040fe40000410000 */
[----:B------:R-:W-:Y:S02]  /*d300*/  FMUL.FTZ R123, R0, R123 ;  /* 0x0000007b007b7220 */ /* 0x000fe40000410000 */
[C---:B------:R-:W-:Y:S02]  /*d310*/  FMUL.FTZ R124, R132.reuse, R124 ;  /* 0x0000007c847c7220 */ /* 0x040fe40000410000 */
[----:B------:R-:W-:Y:S02]  /*d320*/  FMUL.FTZ R125, R132, R125 ;  /* 0x0000007d847d7220 */ /* 0x000fe40000410000 */
[C---:B------:R-:W-:Y:S02]  /*d330*/  FMUL.FTZ R126, R0.reuse, R126 ;  /* 0x0000007e007e7220 */ /* 0x040fe40000410000 */
[----:B------:R-:W-:Y:S02]  /*d340*/  FMUL.FTZ R127, R0, R127 ;  /* 0x0000007f007f7220 */ /* 0x000fe40000410000 */
[C---:B------:R-:W-:Y:S02]  /*d350*/  FMUL.FTZ R116, R133.reuse, R116 ;  /* 0x0000007485747220 */ /* 0x040fe40000410000 */
[--C-:B--2---:R-:W-:Y:S02]  /*d360*/  FFMA.FTZ R4, R24, c[0x0][0x23c], -R209.reuse ;  /* 0x00008f0018047a23 */ /* 0x104fe400000108d1 */
[----:B------:R-:W-:Y:S01]  /*d370*/  FMUL.FTZ R24, R132, R164 ;  /* 0x000000a484187220 */ /* 0x000fe20000410000 */
[----:B------:R-:W-:Y:S01]  /*d380*/  MOV R164, R58 ;  /* 0x0000003a00a47202 */ /* 0x000fe20000000f00 */
[----:B------:R2:W3:Y:S01]  /*d390*/  MUFU.EX2 R239, R4 ;  /* 0x0000000400ef7308 */ /* 0x0004e20000000800 */
[----:B------:R-:W-:Y:S02]  /*d3a0*/  FMUL.FTZ R58, R0, R198 ;  /* 0x000000c6003a7220 */ /* 0x000fe40000410000 */
[----:B------:R-:W-:Y:S02]  /*d3b0*/  FMUL.FTZ R117, R133, R117 ;  /* 0x0000007585757220 */ /* 0x000fe40000410000 */
[C---:B------:R-:W-:Y:S02]  /*d3c0*/  FMUL.FTZ R118, R3.reuse, R118 ;  /* 0x0000007603767220 */ /* 0x040fe40000410000 */
[----:B------:R-:W-:Y:S02]  /*d3d0*/  FMUL.FTZ R119, R3, R119 ;  /* 0x0000007703777220 */ /* 0x000fe40000410000 */
[C---:B------:R-:W-:Y:S02]  /*d3e0*/  FMUL.FTZ R128, R133.reuse, R128 ;  /* 0x0000008085807220 */ /* 0x040fe40000410000 */
[----:B------:R-:W-:Y:S02]  /*d3f0*/  FMUL.FTZ R129, R133, R129 ;  /* 0x0000008185817220 */ /* 0x000fe40000410000 */
[C---:B------:R-:W-:Y:S02]  /*d400*/  FMUL.FTZ R130, R3.reuse, R130 ;  /* 0x0000008203827220 */ /* 0x040fe40000410000 */
[----:B------:R-:W-:Y:S02]  /*d410*/  FMUL.FTZ R131, R3, R131 ;  /* 0x0000008303837220 */ /* 0x000fe40000410000 */
[--C-:B------:R-:W-:Y:S02]  /*d420*/  FFMA.FTZ R138, R138, c[0x0][0x23c], -R209.reuse ;  /* 0x00008f008a8a7a23 */ /* 0x100fe400000108d1 */
[----:B--2---:R-:W-:Y:S01]  /*d430*/  FFMA.FTZ R4, R46, c[0x0][0x23c], -R209 ;  /* 0x00008f002e047a23 */ /* 0x004fe200000108d1 */
[----:B------:R-:W-:Y:S01]  /*d440*/  MOV R46, R220 ;  /* 0x000000dc002e7202 */ /* 0x000fe20000000f00 */
[----:B------:R-:W-:Y:S01]  /*d450*/  FFMA.FTZ R220, R43, c[0x0][0x23c], -R5 ;  /* 0x00008f002bdc7a23 */ /* 0x000fe20000010805 */
[----:B------:R-:W-:Y:S01]  /*d460*/  MOV R43, R142 ;  /* 0x0000008e002b7202 */ /* 0x000fe20000000f00 */
[----:B------:R2:W-:Y:S01]  /*d470*/  MUFU.EX2 R235, R4 ;  /* 0x0000000400eb7308 */ /* 0x0005e20000000800 */
[----:B------:R-:W-:Y:S01]  /*d480*/  FMUL.FTZ R5, R133, R149 ;  /* 0x0000009585057220 */ /* 0x000fe20000410000 */
[----:B------:R-:W-:Y:S02]  /*d490*/  F2FP.BF16.PACK_AB R142, R234, R238 ;  /* 0x000000eeea8e723e */ /* 0x000fe400000010ff */
[----:B---3--:R-:W-:Y:S02]  /*d4a0*/  F2FP.BF16.PACK_AB R145, R239, R66 ;  /* 0x00000042ef91723e */ /* 0x008fe400000010ff */
[----:B------:R-:W-:Y:S01]  /*d4b0*/  MOV R155, R43 ;  /* 0x0000002b009b7202 */ /* 0x000fe20000000f00 */
[C---:B------:R-:W-:Y:S01]  /*d4c0*/  FMUL.FTZ R43, R0.reuse, R183 ;  /* 0x000000b7002b7220 */ /* 0x040fe20000410000 */
[----:B------:R-:W-:Y:S01]  /*d4d0*/  MOV R157, R46 ;  /* 0x0000002e009d7202 */ /* 0x000fe20000000f00 */
[----:B------:R-:W-:Y:S01]  /*d4e0*/  FMUL.FTZ R46, R0, R186 ;  /* 0x000000ba002e7220 */ /* 0x000fe20000410000 */
[----:B------:R-:W-:Y:S02]  /*d4f0*/  MUFU.EX2 R230, R220 ;  /* 0x000000dc00e67308 */ /* 0x000fe40000000800 */
[----:B------:R-:W-:Y:S02]  /*d500*/  MOV R196, R157 ;  /* 0x0000009d00c47202 */ /* 0x000fe40000000f00 */
[----:B------:R-:W-:Y:S05]  /*d510*/  MOV R157, R154 ;  /* 0x0000009a009d7202 */ /* 0x000fea0000000f00 */
[--C-:B------:R-:W-:Y:S02]  /*d520*/  FFMA.FTZ R157, R157, c[0x0][0x23c], -R208.reuse ;  /* 0x00008f009d9d7a23 */ /* 0x100fe400000108d0 */
[----:B--2---:R-:W-:Y:S02]  /*d530*/  FFMA.FTZ R4, R36, c[0x0][0x23c], -R209 ;  /* 0x00008f0024047a23 */ /* 0x004fe400000108d1 */
[----:B------:R-:W2:Y:S02]  /*d540*/  LDSM.16.MT88.4 R36, [R226+0xc000] ;  /* 0x00c00000e224783b */ /* 0x000ea40000004200 */
[----:B------:R3:W4:Y:S02]  /*d550*/  MUFU.EX2 R231, R4 ;  /* 0x0000000400e77308 */ /* 0x0007240000000800 */
[----:B---3--:R-:W-:Y:S01]  /*d560*/  FMUL.FTZ R4, R133, R148 ;  /* 0x0000009485047220 */ /* 0x008fe20000410000 */
[----:B----4-:R-:W-:Y:S03]  /*d570*/  F2FP.BF16.PACK_AB R147, R231, R235 ;  /* 0x000000ebe793723e */ /* 0x010fe600000010ff */
[----:B------:R-:W3:Y:S03]  /*d580*/  LDSM.16.MT88.4 R148, [R227+0xc000] ;  /* 0x00c00000e394783b */ /* 0x000ee60000004200 */
[-C--:B-1----:R-:W-:Y:S08]  /*d590*/  HMMA.16816.F32.BF16 R4, R140, R20.reuse, R4 ;  /* 0x000000148c04723c */ /* 0x082ff00000041804 */
[C---:B------:R-:W-:Y:S07]  /*d5a0*/  HMMA.16816.F32.BF16 R8, R144.reuse, R20, R8 ;  /* 0x000000149008723c */ /* 0x040fee0000041808 */
[----:B------:R-:W-:Y:S01]  /*d5b0*/  FMUL.FTZ R20, R133, R160 ;  /* 0x000000a085147220 */ /* 0x000fe20000410000 */
[-C--:B------:R-:W-:Y:S01]  /*d5c0*/  HMMA.16816.F32.BF16 R12, R144, R22.reuse, R12 ;  /* 0x00000016900c723c */ /* 0x080fe2000004180c */
[----:B------:R-:W-:Y:S03]  /*d5d0*/  MOV R160, R67 ;  /* 0x0000004300a07202 */ /* 0x000fe60000000f00 */
[----:B------:R-:W-:Y:S01]  /*d5e0*/  FMUL.FTZ R67, R3, R207 ;  /* 0x000000cf03437220 */ /* 0x000fe20000410000 */
[----:B------:R-:W-:Y:S01]  /*d5f0*/  MOV R191, R160 ;  /* 0x000000a000bf7202 */ /* 0x000fe20000000f00 */
[----:B------:R-:W-:Y:S02]  /*d600*/  FFMA.FTZ R160, R245, c[0x0][0x23c], -R139 ;  /* 0x00008f00f5a07a23 */ /* 0x000fe4000001088b */
[C---:B------:R-:W-:Y:S01]  /*d610*/  HMMA.16816.F32.BF16 R16, R140.reuse, R22, R16 ;  /* 0x000000168c10723c */ /* 0x040fe20000041810 */
[----:B------:R-:W-:Y:S01]  /*d620*/  FMUL.FTZ R21, R133, R161 ;  /* 0x000000a185157220 */ /* 0x000fe20000410000 */
[----:B------:R-:W-:Y:S02]  /*d630*/  MUFU.EX2 R203, R160 ;  /* 0x000000a000cb7308 */ /* 0x000fe40000000800 */
[----:B------:R-:W-:Y:S03]  /*d640*/  MOV R161, R229 ;  /* 0x000000e500a17202 */ /* 0x000fe60000000f00 */
[C---:B------:R-:W-:Y:S01]  /*d650*/  FMUL.FTZ R22, R3.reuse, R162 ;  /* 0x000000a203167220 */ /* 0x040fe20000410000 */
[----:B------:R-:W-:Y:S01]  /*d660*/  MOV R162, R66 ;  /* 0x0000004200a27202 */ /* 0x000fe20000000f00 */
[C---:B------:R-:W-:Y:S03]  /*d670*/  FMUL.FTZ R23, R3.reuse, R163 ;  /* 0x000000a303177220 */ /* 0x040fe60000410000 */
[----:B------:R-:W-:Y:S01]  /*d680*/  FMUL.FTZ R66, R3, R206 ;  /* 0x000000ce03427220 */ /* 0x000fe20000410000 */
[----:B------:R-:W-:Y:S01]  /*d690*/  MOV R163, R59 ;  /* 0x0000003b00a37202 */ /* 0x000fe20000000f00 */
[----:B------:R-:W-:Y:S01]  /*d6a0*/  LDSM.16.MT88.4 R204, [R227+0xd800] ;  /* 0x00d80000e3cc783b */ /* 0x000fe20000004200 */
[C---:B------:R-:W-:Y:S01]  /*d6b0*/  FMUL.FTZ R59, R0.reuse, R199 ;  /* 0x000000c7003b7220 */ /* 0x040fe20000410000 */
[-C--:B--2---:R-:W-:Y:S08]  /*d6c0*/  HMMA.16816.F32.BF16 R20, R140, R36.reuse, R20 ;  /* 0x000000248c14723c */ /* 0x084ff00000041814 */
[C---:B------:R-:W-:Y:S07]  /*d6d0*/  HMMA.16816.F32.BF16 R24, R144.reuse, R36, R24 ;  /* 0x000000249018723c */ /* 0x040fee0000041818 */
[C---:B------:R-:W-:Y:S01]  /*d6e0*/  FMUL.FTZ R36, R133.reuse, R176 ;  /* 0x000000b085247220 */ /* 0x040fe20000410000 */
[-C--:B------:R-:W-:Y:S01]  /*d6f0*/  HMMA.16816.F32.BF16 R28, R144, R38.reuse, R28 ;  /* 0x00000026901c723c */ /* 0x080fe2000004181c */
[----:B------:R-:W-:Y:S02]  /*d700*/  FMUL.FTZ R37, R133, R177 ;  /* 0x000000b185257220 */ /* 0x000fe40000410000 */
[----:B------:R1:W-:Y:S01]  /*d710*/  MUFU.EX2 R177, R152 ;  /* 0x0000009800b17308 */ /* 0x0003e20000000800 */
[----:B------:R-:W-:Y:S01]  /*d720*/  MOV R176, R47 ;  /* 0x0000002f00b07202 */ /* 0x000fe20000000f00 */
[----:B------:R-:W-:Y:S03]  /*d730*/  FMUL.FTZ R47, R0, R187 ;  /* 0x000000bb002f7220 */ /* 0x000fe60000410000 */
[C---:B------:R-:W-:Y:S07]  /*d740*/  HMMA.16816.F32.BF16 R32, R140.reuse, R38, R32 ;  /* 0x000000268c20723c */ /* 0x040fee0000041820 */
[C---:B------:R-:W-:Y:S02]  /*d750*/  FMUL.FTZ R38, R3.reuse, R178 ;  /* 0x000000b203267220 */ /* 0x040fe40000410000 */
[C---:B------:R-:W-:Y:S01]  /*d760*/  FMUL.FTZ R39, R3.reuse, R179 ;  /* 0x000000b303277220 */ /* 0x040fe20000410000 */
[----:B------:R2:W-:Y:S02]  /*d770*/  MUFU.EX2 R178, R248 ;  /* 0x000000f800b27308 */ /* 0x0005e40000000800 */
[----:B------:R-:W-:Y:S01]  /*d780*/  MOV R179, R50 ;  /* 0x0000003200b37202 */ /* 0x000fe20000000f00 */
[----:B------:R-:W-:Y:S03]  /*d790*/  FMUL.FTZ R50, R3, R190 ;  /* 0x000000be03327220 */ /* 0x000fe60000410000 */
[-C--:B------:R-:W-:Y:S01]  /*d7a0*/  HMMA.16816.F32.BF16 R36, R140, R52.reuse, R36 ;  /* 0x000000348c24723c */ /* 0x080fe20000041824 */
[----:B-1----:R-:W-:Y:S01]  /*d7b0*/  FFMA.FTZ R152, R182, c[0x0][0x23c], -R208 ;  /* 0x00008f00b6987a23 */ /* 0x002fe200000108d0 */
[----:B------:R-:W-:Y:S01]  /*d7c0*/  MOV R182, R179 ;  /* 0x000000b300b67202 */ /* 0x000fe20000000f00 */
[----:B------:R-:W-:Y:S01]  /*d7d0*/  IMAD.MOV.U32 R179, RZ, RZ, R176 ;  /* 0x000000ffffb37224 */ /* 0x000fe200078e00b0 */
[----:B------:R-:W-:Y:S04]  /*d7e0*/  MOV R176, R175 ;  /* 0x000000af00b07202 */ /* 0x000fe80000000f00 */
[C---:B------:R-:W-:Y:S01]  /*d7f0*/  HMMA.16816.F32.BF16 R40, R144.reuse, R52, R40 ;  /* 0x000000349028723c */ /* 0x040fe20000041828 */
[----:B------:R-:W-:Y:S03]  /*d800*/  MOV R175, R174 ;  /* 0x000000ae00af7202 */ /* 0x000fe60000000f00 */
[----:B------:R-:W-:Y:S02]  /*d810*/  MOV R190, R179 ;  /* 0x000000b300be7202 */ /* 0x000fe40000000f00 */
[----:B------:R-:W-:Y:S01]  /*d820*/  MOV R174, R173 ;  /* 0x000000ad00ae7202 */ /* 0x000fe20000000f00 */
[C---:B------:R-:W-:Y:S01]  /*d830*/  FMUL.FTZ R52, R133.reuse, R192 ;  /* 0x000000c085347220 */ /* 0x040fe20000410000 */
[-C--:B------:R-:W-:Y:S01]  /*d840*/  HMMA.16816.F32.BF16 R44, R144, R54.reuse, R44 ;  /* 0x00000036902c723c */ /* 0x080fe2000004182c */
[----:B------:R-:W-:Y:S02]  /*d850*/  FMUL.FTZ R53, R133, R193 ;  /* 0x000000c185357220 */ /* 0x000fe40000410000 */
[----:B------:R-:W4:Y:S01]  /*d860*/  LDL.LU R193, [R1+0x2c] ;  /* 0x00002c0001c17983 */ /* 0x000f220000300800 */
[----:B------:R-:W-:Y:S02]  /*d870*/  MOV R173, R172 ;  /* 0x000000ac00ad7202 */ /* 0x000fe40000000f00 */
[----:B------:R-:W-:Y:S01]  /*d880*/  MOV R172, R171 ;  /* 0x000000ab00ac7202 */ /* 0x000fe20000000f00 */
[----:B------:R-:W4:Y:S01]  /*d890*/  LDL.LU R192, [R1+0x30] ;  /* 0x0000300001c07983 */ /* 0x000f220000300800 */
[C---:B------:R-:W-:Y:S01]  /*d8a0*/  HMMA.16816.F32.BF16 R48, R140.reuse, R54, R48 ;  /* 0x000000368c30723c */ /* 0x040fe20000041830 */
[----:B------:R-:W-:Y:S03]  /*d8b0*/  MOV R171, R170 ;  /* 0x000000aa00ab7202 */ /* 0x000fe60000000f00 */
[----:B------:R-:W-:Y:S01]  /*d8c0*/  IMAD.MOV.U32 R170, RZ, RZ, R168 ;  /* 0x000000ffffaa7224 */ /* 0x000fe200078e00a8 */
[----:B------:R-:W-:Y:S01]  /*d8d0*/  MOV R168, R166 ;  /* 0x000000a600a87202 */ /* 0x000fe20000000f00 */
[----:B------:R-:W-:Y:S01]  /*d8e0*/  IMAD.MOV.U32 R183, RZ, RZ, R173 ;  /* 0x000000ffffb77224 */ /* 0x000fe200078e00ad */
[----:B------:R-:W-:Y:S01]  /*d8f0*/  MOV R166, R164 ;  /* 0x000000a400a67202 */ /* 0x000fe20000000f00 */
[C---:B------:R-:W-:Y:S01]  /*d900*/  FMUL.FTZ R54, R3.reuse, R194 ;  /* 0x000000c203367220 */ /* 0x040fe20000410000 */
[----:B------:R1:W-:Y:S03]  /*d910*/  MUFU.EX2 R164, R152 ;  /* 0x0000009800a47308 */ /* 0x0003e60000000800 */
[----:B------:R-:W-:Y:S01]  /*d920*/  FMUL.FTZ R55, R3, R195 ;  /* 0x000000c303377220 */ /* 0x000fe20000410000 */
[----:B------:R-:W-:Y:S01]  /*d930*/  MOV R173, R170 ;  /* 0x000000aa00ad7202 */ /* 0x000fe20000000f00 */
[----:B------:R-:W-:Y:S01]  /*d940*/  IMAD.MOV.U32 R170, RZ, RZ, R162 ;  /* 0x000000ffffaa7224 */ /* 0x000fe200078e00a2 */
[----:B------:R-:W-:Y:S01]  /*d950*/  MOV R189, R176 ;  /* 0x000000b000bd7202 */ /* 0x000fe20000000f00 */
[--C-:B------:R-:W-:Y:S01]  /*d960*/  FFMA.FTZ R162, R246, c[0x0][0x23c], -R139.reuse ;  /* 0x00008f00f6a27a23 */ /* 0x100fe2000001088b */
[----:B------:R-:W-:Y:S02]  /*d970*/  MOV R195, R158 ;  /* 0x0000009e00c37202 */ /* 0x000fe40000000f00 */
[-C--:B---3--:R-:W-:Y:S01]  /*d980*/  HMMA.16816.F32.BF16 R52, R140, R148.reuse, R52 ;  /* 0x000000948c34723c */ /* 0x088fe20000041834 */
[----:B------:R-:W-:Y:S01]  /*d990*/  MOV R158, R153 ;  /* 0x00000099009e7202 */ /* 0x000fe20000000f00 */
[----:B------:R-:W-:Y:S01]  /*d9a0*/  MUFU.EX2 R202, R183 ;  /* 0x000000b700ca7308 */ /* 0x000fe20000000800 */
[----:B------:R-:W-:Y:S01]  /*d9b0*/  MOV R186, R174 ;  /* 0x000000ae00ba7202 */ /* 0x000fe20000000f00 */
[--C-:B--2---:R-:W-:Y:S01]  /*d9c0*/  FFMA.FTZ R248, R195, c[0x0][0x23c], -R208.reuse ;  /* 0x00008f00c3f87a23 */ /* 0x104fe200000108d0 */
[----:B------:R-:W-:Y:S01]  /*d9d0*/  MOV R174, R168 ;  /* 0x000000a800ae7202 */ /* 0x000fe20000000f00 */
[--C-:B------:R-:W-:Y:S01]  /*d9e0*/  FFMA.FTZ R158, R158, c[0x0][0x23c], -R208.reuse ;  /* 0x00008f009e9e7a23 */ /* 0x100fe200000108d0 */
[----:B------:R-:W-:Y:S01]  /*d9f0*/  MOV R168, R161 ;  /* 0x000000a100a87202 */ /* 0x000fe20000000f00 */
[C---:B------:R-:W-:Y:S01]  /*da00*/  HMMA.16816.F32.BF16 R56, R144.reuse, R148, R56 ;  /* 0x000000949038723c */ /* 0x040fe20000041838 */
[--C-:B------:R-:W-:Y:S03]  /*da10*/  FFMA.FTZ R161, R244, c[0x0][0x23c], -R139.reuse ;  /* 0x00008f00f4a17a23 */ /* 0x100fe6000001088b */
[----:B------:R-:W-:Y:S01]  /*da20*/  MOV R195, R191 ;  /* 0x000000bf00c37202 */ /* 0x000fe20000000f00 */
[----:B------:R-:W-:Y:S01]  /*da30*/  MUFU.EX2 R199, R161 ;  /* 0x000000a100c77308 */ /* 0x000fe20000000800 */
[----:B------:R-:W-:Y:S01]  /*da40*/  MOV R191, R186 ;  /* 0x000000ba00bf7202 */ /* 0x000fe20000000f00 */
[--C-:B-1----:R-:W-:Y:S01]  /*da50*/  FFMA.FTZ R152, R224, c[0x0][0x23c], -R208.reuse ;  /* 0x00008f00e0987a23 */ /* 0x102fe200000108d0 */
[-C--:B------:R-:W-:Y:S01]  /*da60*/  HMMA.16816.F32.BF16 R60, R144, R150.reuse, R60 ;  /* 0x00000096903c723c */ /* 0x080fe2000004183c */
[----:B------:R-:W-:Y:S03]  /*da70*/  MOV R188, R175 ;  /* 0x000000af00bc7202 */ /* 0x000fe60000000f00 */
[----:B------:R-:W-:Y:S01]  /*da80*/  MOV R175, R166 ;  /* 0x000000a600af7202 */ /* 0x000fe20000000f00 */
[----:B------:R-:W-:Y:S01]  /*da90*/  FFMA.FTZ R166, R251, c[0x0][0x23c], -R139 ;  /* 0x00008f00fba67a23 */ /* 0x000fe2000001088b */
[----:B------:R-:W-:Y:S01]  /*daa0*/  MOV R194, R159 ;  /* 0x0000009f00c27202 */ /* 0x000fe20000000f00 */
[----:B------:R1:W2:Y:S01]  /*dab0*/  MUFU.EX2 R224, R152 ;  /* 0x0000009800e07308 */ /* 0x0002a20000000800 */
[C---:B------:R-:W-:Y:S01]  /*dac0*/  HMMA.16816.F32.BF16 R64, R140.reuse, R150, R64 ;  /* 0x000000968c40723c */ /* 0x040fe20000041840 */
[----:B------:R-:W3:Y:S03]  /*dad0*/  LDSM.16.MT88.4 R148, [R225+0xe000] ;  /* 0x00e00000e194783b */ /* 0x000ee60000004200 */
[----:B------:R-:W-:Y:S01]  /*dae0*/  IMAD.MOV.U32 R186, RZ, RZ, R175 ;  /* 0x000000ffffba7224 */ /* 0x000fe200078e00af */
[----:B------:R-:W-:Y:S01]  /*daf0*/  MOV R159, R156 ;  /* 0x0000009c009f7202 */ /* 0x000fe20000000f00 */
[----:B------:R-:W-:Y:S02]  /*db00*/  IMAD.MOV.U32 R156, RZ, RZ, R155 ;  /* 0x000000ffff9c7224 */ /* 0x000fe400078e009b */
[--C-:B------:R-:W-:Y:S01]  /*db10*/  FFMA.FTZ R251, R196, c[0x0][0x23c], -R208.reuse ;  /* 0x00008f00c4fb7a23 */ /* 0x100fe200000108d0 */
[----:B------:R-:W-:Y:S03]  /*db20*/  MUFU.EX2 R198, R188 ;  /* 0x000000bc00c67308 */ /* 0x000fe60000000800 */
[--C-:B------:R-:W-:Y:S02]  /*db30*/  FFMA.FTZ R156, R156, c[0x0][0x23c], -R208.reuse ;  /* 0x00008f009c9c7a23 */ /* 0x100fe400000108d0 */
[--C-:B------:R-:W-:Y:S02]  /*db40*/  FFMA.FTZ R159, R159, c[0x0][0x23c], -R208.reuse ;  /* 0x00008f009f9f7a23 */ /* 0x100fe400000108d0 */
[----:B------:R-:W-:Y:S03]  /*db50*/  FFMA.FTZ R244, R186, c[0x0][0x23c], -R209 ;  /* 0x00008f00baf47a23 */ /* 0x000fe600000108d1 */
[----:B------:R-:W-:Y:S01]  /*db60*/  MUFU.EX2 R196, R158 ;  /* 0x0000009e00c47308 */ /* 0x000fe20000000800 */
[--C-:B-1----:R-:W-:Y:S09]  /*db70*/  FFMA.FTZ R152, R180, c[0x0][0x23c], -R208.reuse ;  /* 0x00008f00b4987a23 */ /* 0x102ff200000108d0 */
[----:B------:R-:W-:Y:S10]  /*db80*/  MUFU.EX2 R200, R156 ;  /* 0x0000009c00c87308 */ /* 0x000ff40000000800 */
[----:B------:R-:W-:Y:S01]  /*db90*/  MUFU.EX2 R186, R241 ;  /* 0x000000f100ba7308 */ /* 0x000fe20000000800 */
[-C--:B---3--:R-:W-:Y:S08]  /*dba0*/  HMMA.16816.F32.BF16 R68, R140, R148.reuse, R68 ;  /* 0x000000948c44723c */ /* 0x088ff00000041844 */
[C---:B------:R-:W-:Y:S01]  /*dbb0*/  HMMA.16816.F32.BF16 R72, R144.reuse, R148, R72 ;  /* 0x000000949048723c */ /* 0x040fe20000041848 */
[----:B------:R1:W-:Y:S07]  /*dbc0*/  MUFU.EX2 R180, R152 ;  /* 0x0000009800b47308 */ /* 0x0003ee0000000800 */
[-C--:B------:R-:W-:Y:S03]  /*dbd0*/  HMMA.16816.F32.BF16 R76, R144, R150.reuse, R76 ;  /* 0x00000096904c723c */ /* 0x080fe6000004184c */
[----:B------:R-:W-:Y:S05]  /*dbe0*/  MUFU.EX2 R251, R251 ;  /* 0x000000fb00fb7308 */ /* 0x000fea0000000800 */
[C---:B------:R-:W-:Y:S01]  /*dbf0*/  HMMA.16816.F32.BF16 R80, R140.reuse, R150, R80 ;  /* 0x000000968c50723c */ /* 0x040fe20000041850 */
[----:B------:R-:W3:Y:S04]  /*dc00*/  LDSM.16.MT88.4 R148, [R226+0xe000] ;  /* 0x00e00000e294783b */ /* 0x000ee80000004200 */
[----:B------:R-:W-:Y:S01]  /*dc10*/  MUFU.EX2 R248, R248 ;  /* 0x000000f800f87308 */ /* 0x000fe20000000800 */
[--C-:B-1----:R-:W-:Y:S01]  /*dc20*/  FFMA.FTZ R152, R182, c[0x0][0x23c], -R208.reuse ;  /* 0x00008f00b6987a23 */ /* 0x102fe200000108d0 */
[----:B------:R-:W-:Y:S02]  /*dc30*/  MOV R182, R172 ;  /* 0x000000ac00b67202 */ /* 0x000fe40000000f00 */
[----:B------:R-:W-:Y:S06]  /*dc40*/  MOV R172, R171 ;  /* 0x000000ab00ac7202 */ /* 0x000fec0000000f00 */
[----:B------:R1:W1:Y:S01]  /*dc50*/  MUFU.EX2 R184, R152 ;  /* 0x0000009800b87308 */ /* 0x0002620000000800 */
[----:B------:R-:W-:Y:S01]  /*dc60*/  MOV R171, R163 ;  /* 0x000000a300ab7202 */ /* 0x000fe20000000f00 */
[----:B------:R-:W-:Y:S01]  /*dc70*/  FFMA.FTZ R163, R247, c[0x0][0x23c], -R139 ;  /* 0x00008f00f7a37a23 */ /* 0x000fe2000001088b */
[----:B------:R-:W-:Y:S01]  /*dc80*/  MOV R188, R182 ;  /* 0x000000b600bc7202 */ /* 0x000fe20000000f00 */
[--C-:B------:R-:W-:Y:S01]  /*dc90*/  FFMA.FTZ R247, R194, c[0x0][0x23c], -R208.reuse ;  /* 0x00008f00c2f77a23 */ /* 0x100fe200000108d0 */
[----:B------:R-:W-:Y:S01]  /*dca0*/  MOV R194, R189 ;  /* 0x000000bd00c27202 */ /* 0x000fe20000000f00 */
[----:B------:R-:W-:Y:S01]  /*dcb0*/  FFMA.FTZ R208, R218, c[0x0][0x23c], -R208 ;  /* 0x00008f00dad07a23 */ /* 0x000fe200000108d0 */
[----:B------:R-:W-:Y:S02]  /*dcc0*/  MOV R183, R171 ;  /* 0x000000ab00b77202 */ /* 0x000fe40000000f00 */
[----:B------:R-:W-:Y:S01]  /*dcd0*/  MOV R182, R170 ;  /* 0x000000aa00b67202 */ /* 0x000fe20000000f00 */
[----:B------:R-:W-:Y:S02]  /*dce0*/  MUFU.EX2 R171, R157 ;  /* 0x0000009d00ab7308 */ /* 0x000fe40000000800 */
[--C-:B------:R-:W-:Y:S08]  /*dcf0*/  FFMA.FTZ R245, R183, c[0x0][0x23c], -R209.reuse ;  /* 0x00008f00b7f57a23 */ /* 0x100ff000000108d1 */
[----:B------:R2:W-:Y:S01]  /*dd00*/  MUFU.EX2 R189, R159 ;  /* 0x0000009f00bd7308 */ /* 0x0005e20000000800 */
[----:B-1----:R-:W-:Y:S01]  /*dd10*/  FFMA.FTZ R152, R252, c[0x0][0x23c], -R209 ;  /* 0x00008f00fc987a23 */ /* 0x002fe200000108d1 */
[-C--:B---3--:R-:W-:Y:S08]  /*dd20*/  HMMA.16816.F32.BF16 R84, R140, R148.reuse, R84 ;  /* 0x000000948c54723c */ /* 0x088ff00000041854 */
[----:B------:R1:W-:Y:S01]  /*dd30*/  MUFU.EX2 R185, R152 ;  /* 0x0000009800b97308 */ /* 0x0003e20000000800 */
[C---:B------:R-:W-:Y:S09]  /*dd40*/  HMMA.16816.F32.BF16 R88, R144.reuse, R148, R88 ;  /* 0x000000949058723c */ /* 0x040ff20000041858 */
[----:B------:R-:W-:Y:S01]  /*dd50*/  MUFU.EX2 R170, R162 ;  /* 0x000000a200aa7308 */ /* 0x000fe20000000800 */
[-C--:B------:R-:W-:Y:S01]  /*dd60*/  HMMA.16816.F32.BF16 R92, R144, R150.reuse, R92 ;  /* 0x00000096905c723c */ /* 0x080fe2000004185c */
[----:B--2---:R-:W-:Y:S07]  /*dd70*/  LDSM.16.MT88.4 R156, [R226+0xd000] ;  /* 0x00d00000e29c783b */ /* 0x004fee0000004200 */
[C---:B------:R-:W-:Y:S01]  /*dd80*/  HMMA.16816.F32.BF16 R96, R140.reuse, R150, R96 ;  /* 0x000000968c60723c */ /* 0x040fe20000041860 */
[----:B------:R-:W-:Y:S01]  /*dd90*/  MUFU.EX2 R252, R242 ;  /* 0x000000f200fc7308 */ /* 0x000fe20000000800 */
[----:B------:R-:W2:Y:S08]  /*dda0*/  LDSM.16.MT88.4 R148, [R228+0xe000] ;  /* 0x00e00000e494783b */ /* 0x000eb00000004200 */
[----:B-1----:R-:W-:Y:S01]  /*ddb0*/  LDSM.16.MT88.4 R152, [R226+0xc800] ;  /* 0x00c80000e298783b */ /* 0x002fe20000004200 */
[----:B------:R-:W-:Y:S10]  /*ddc0*/  MUFU.EX2 R183, R219 ;  /* 0x000000db00b77308 */ /* 0x000ff40000000800 */
[----:B------:R-:W-:Y:S10]  /*ddd0*/  MUFU.EX2 R246, R208 ;  /* 0x000000d000f67308 */ /* 0x000ff40000000800 */
[----:B------:R-:W-:Y:S10]  /*dde0*/  MUFU.EX2 R247, R247 ;  /* 0x000000f700f77308 */ /* 0x000ff40000000800 */
[----:B------:R-:W-:Y:S01]  /*ddf0*/  MUFU.EX2 R245, R245 ;  /* 0x000000f500f57308 */ /* 0x000fe20000000800 */
[-C--:B--2---:R-:W-:Y:S08]  /*de00*/  HMMA.16816.F32.BF16 R100, R140, R148.reuse, R100 ;  /* 0x000000948c64723c */ /* 0x084ff00000041864 */
[C---:B------:R-:W-:Y:S01]  /*de10*/  HMMA.16816.F32.BF16 R104, R144.reuse, R148, R104 ;  /* 0x000000949068723c */ /* 0x040fe20000041868 */
[----:B------:R-:W-:Y:S06]  /*de20*/  MUFU.EX2 R244, R244 ;  /* 0x000000f400f47308 */ /* 0x000fec0000000800 */
[--C-:B------:R-:W-:Y:S01]  /*de30*/  FFMA.FTZ R148, R214, c[0x0][0x23c], -R139.reuse ;  /* 0x00008f00d6947a23 */ /* 0x100fe2000001088b */
[-C--:B------:R-:W-:Y:S03]  /*de40*/  HMMA.16816.F32.BF16 R108, R144, R150.reuse, R108 ;  /* 0x00000096906c723c */ /* 0x080fe6000004186c */
[----:B------:R1:W-:Y:S05]  /*de50*/  MUFU.EX2 R165, R148 ;  /* 0x0000009400a57308 */ /* 0x0003ea0000000800 */
[C---:B------:R-:W-:Y:S01]  /*de60*/  HMMA.16816.F32.BF16 R112, R140.reuse, R150, R112 ;  /* 0x000000968c70723c */ /* 0x040fe20000041870 */
[----:B-1----:R-:W-:Y:S04]  /*de70*/  FFMA.FTZ R148, R213, c[0x0][0x23c], -R139 ;  /* 0x00008f00d5947a23 */ /* 0x002fe8000001088b */
[----:B------:R1:W-:Y:S02]  /*de80*/  MUFU.EX2 R229, R148 ;  /* 0x0000009400e57308 */ /* 0x0003e40000000800 */
[----:B-1----:R-:W1:Y:S01]  /*de90*/  LDSM.16.MT88.4 R148, [R227+0xe000] ;  /* 0x00e00000e394783b */ /* 0x002e620000004200 */
[----:B----4-:R-:W-:Y:S07]  /*dea0*/  FFMA.FTZ R133, R133, R193, R211 ;  /* 0x000000c185857223 */ /* 0x010fee00000100d3 */
[----:B------:R2:W-:Y:S01]  /*deb0*/  MUFU.EX2 R193, R163 ;  /* 0x000000a300c17308 */ /* 0x0005e20000000800 */
[----:B------:R-:W-:Y:S02]  /*dec0*/  FFMA.FTZ R210, R132, R192, R210 ;  /* 0x000000c084d27223 */ /* 0x000fe400000100d2 */
[--C-:B------:R-:W-:Y:S07]  /*ded0*/  FFMA.FTZ R132, R168, c[0x0][0x23c], -R209.reuse ;  /* 0x00008f00a8847a23 */ /* 0x100fee00000108d1 */
[----:B------:R3:W-:Y:S10]  /*dee0*/  MUFU.EX2 R192, R190 ;  /* 0x000000be00c07308 */ /* 0x0007f40000000800 */
[----:B------:R4:W-:Y:S01]  /*def0*/  MUFU.EX2 R168, R132 ;  /* 0x0000008400a87308 */ /* 0x0009e20000000800 */
[----:B--2---:R-:W-:Y:S01]  /*df00*/  LDSM.16.MT88.4 R160, [R228+0xd000] ;  /* 0x00d00000e4a0783b */ /* 0x004fe20000004200 */
[-C--:B-1----:R-:W-:Y:S07]  /*df10*/  HMMA.16816.F32.BF16 R116, R140, R148.reuse, R116 ;  /* 0x000000948c74723c */ /* 0x082fee0000041874 */
[----:B---3--:R-:W2:Y:S01]  /*df20*/  LDL.LU R190, [R1+0x34] ;  /* 0x0000340001be7983 */ /* 0x008ea20000300800 */
[C---:B------:R-:W-:Y:S03]  /*df30*/  HMMA.16816.F32.BF16 R120, R144.reuse, R148, R120 ;  /* 0x000000949078723c */ /* 0x040fe60000041878 */
[----:B------:R-:W3:Y:S04]  /*df40*/  LDL.LU R175, [R1+0x38] ;  /* 0x0000380001af7983 */ /* 0x000ee80000300800 */
[--C-:B------:R-:W-:Y:S01]  /*df50*/  FFMA.FTZ R148, R249, c[0x0][0x23c], -R209.reuse ;  /* 0x00008f00f9947a23 */ /* 0x100fe200000108d1 */
[-C--:B------:R-:W-:Y:S01]  /*df60*/  HMMA.16816.F32.BF16 R124, R144, R150.reuse, R124 ;  /* 0x00000096907c723c */ /* 0x080fe2000004187c */
[----:B------:R-:W1:Y:S01]  /*df70*/  LDSM.16.MT88.4 R144, [R225+0xc800] ;  /* 0x00c80000e190783b */ /* 0x000e620000004200 */
[----:B------:R1:W-:Y:S02]  /*df80*/  MUFU.EX2 R249, R243 ;  /* 0x000000f300f97308 */ /* 0x0003e40000000800 */
[--C-:B----4-:R-:W-:Y:S04]  /*df90*/  FFMA.FTZ R132, R195, c[0x0][0x23c], -R209.reuse ;  /* 0x00008f00c3847a23 */ /* 0x110fe800000108d1 */
[----:B------:R-:W-:Y:S04]  /*dfa0*/  HMMA.16816.F32.BF16 R128, R140, R150, R128 ;  /* 0x000000968c80723c */ /* 0x000fe80000041880 */
[----:B------:R4:W1:Y:S03]  /*dfb0*/  MUFU.EX2 R187, R148 ;  /* 0x0000009400bb7308 */ /* 0x0008660000000800 */
[----:B------:R-:W-:Y:S02]  /*dfc0*/  F2FP.BF16.PACK_AB R140, R230, R222 ;  /* 0x000000dee68c723e */ /* 0x000fe400000010ff */
[----:B------:R-:W-:Y:S03]  /*dfd0*/  F2FP.BF16.PACK_AB R141, R224, R164 ;  /* 0x000000a4e08d723e */ /* 0x000fe600000010ff */
[----:B------:R-:W-:Y:S02]  /*dfe0*/  F2FP.BF16.PACK_AB R142, R178, R167 ;  /* 0x000000a7b28e723e */ /* 0x000fe400000010ff */
[----:B------:R-:W-:Y:S01]  /*dff0*/  F2FP.BF16.PACK_AB R143, R184, R180 ;  /* 0x000000b4b88f723e */ /* 0x000fe200000010ff */
[----:B------:R1:W-:Y:S01]  /*e000*/  MUFU.EX2 R197, R132 ;  /* 0x0000008400c57308 */ /* 0x0003e20000000800 */
[----:B------:R-:W-:Y:S01]  /*e010*/  F2FP.BF16.PACK_AB R150, R177, R181 ;  /* 0x000000b5b196723e */ /* 0x000fe200000010ff */
[----:B-1----:R1:W5:Y:S04]  /*e020*/  LDL.LU R243, [R1+0xb0] ;  /* 0x0000b00001f37983 */ /* 0x0023680000300800 */
[----:B------:R1:W5:Y:S04]  /*e030*/  LDL.LU R242, [R1+0xac] ;  /* 0x0000ac0001f27983 */ /* 0x0003680000300800 */
[----:B------:R1:W5:Y:S01]  /*e040*/  LDL.LU R241, [R1+0xa8] ;  /* 0x0000a80001f17983 */ /* 0x0003620000300800 */
[----:B----4-:R-:W-:Y:S01]  /*e050*/  FFMA.FTZ R148, R250, c[0x0][0x23c], -R209 ;  /* 0x00008f00fa947a23 */ /* 0x010fe200000108d1 */
[----:B------:R-:W-:Y:S01]  /*e060*/  F2FP.BF16.PACK_AB R149, R187, R185 ;  /* 0x000000b9bb95723e */ /* 0x000fe200000010ff */
[--C-:B------:R-:W-:Y:S02]  /*e070*/  FFMA.FTZ R250, R221, c[0x0][0x23c], -R139.reuse ;  /* 0x00008f00ddfa7a23 */ /* 0x100fe4000001088b */
[----:B------:R4:W-:Y:S01]  /*e080*/  MUFU.EX2 R179, R148 ;  /* 0x0000009400b37308 */ /* 0x0009e20000000800 */
[-C--:B------:R-:W-:Y:S01]  /*e090*/  HMMA.16816.F32.BF16 R4, R140, R144.reuse, R4 ;  /* 0x000000908c04723c */ /* 0x080fe20000041804 */
[----:B------:R-:W-:Y:S02]  /*e0a0*/  FFMA.FTZ R139, R217, c[0x0][0x23c], -R139 ;  /* 0x00008f00d98b7a23 */ /* 0x000fe4000001088b */
[----:B------:R-:W-:Y:S01]  /*e0b0*/  LDSM.16.MT88.4 R216, [R226+0xf800] ;  /* 0x00f80000e2d8783b */ /* 0x000fe20000004200 */
[--C-:B------:R-:W-:Y:S05]  /*e0c0*/  FFMA.FTZ R132, R194, c[0x0][0x23c], -R209.reuse ;  /* 0x00008f00c2847a23 */ /* 0x100fea00000108d1 */
[----:B------:R1:W-:Y:S10]  /*e0d0*/  MUFU.EX2 R194, R240 ;  /* 0x000000f000c27308 */ /* 0x0003f40000000800 */
[----:B------:R-:W-:Y:S01]  /*e0e0*/  MUFU.EX2 R201, R132 ;  /* 0x0000008400c97308 */ /* 0x000fe20000000800 */
[----:B----4-:R-:W-:Y:S02]  /*e0f0*/  FFMA.FTZ R148, R212, c[0x0][0x23c], -R209 ;  /* 0x00008f00d4947a23 */ /* 0x010fe400000108d1 */
[----:B------:R-:W-:Y:S07]  /*e100*/  LDSM.16.MT88.4 R212, [R225+0xf800] ;  /* 0x00f80000e1d4783b */ /* 0x000fee0000004200 */
[----:B------:R4:W4:Y:S01]  /*e110*/  MUFU.EX2 R176, R148 ;  /* 0x0000009400b07308 */ /* 0x0009220000000800 */
[----:B-1----:R1:W5:Y:S09]  /*e120*/  LDL.LU R240, [R1+0xa4] ;  /* 0x0000a40001f07983 */ /* 0x0023720000300800 */
[----:B------:R-:W-:Y:S10]  /*e130*/  MUFU.EX2 R195, R139 ;  /* 0x0000008b00c37308 */ /* 0x000ff40000000800 */
[----:B------:R-:W-:Y:S01]  /*e140*/  MUFU.EX2 R139, R138 ;  /* 0x0000008a008b7308 */ /* 0x000fe20000000800 */
[----:B----4-:R-:W-:Y:S02]  /*e150*/  F2FP.BF16.PACK_AB R148, R229, R165 ;  /* 0x000000a5e594723e */ /* 0x010fe400000010ff */
[----:B------:R-:W-:Y:S07]  /*e160*/  F2FP.BF16.PACK_AB R151, R176, R179 ;  /* 0x000000b3b097723e */ /* 0x000fee00000010ff */
[----:B------:R-:W4:Y:S01]  /*e170*/  MUFU.EX2 R250, R250 ;  /* 0x000000fa00fa7308 */ /* 0x000f220000000800 */
[C---:B------:R-:W-:Y:S08]  /*e180*/  HMMA.16816.F32.BF16 R8, R148.reuse, R144, R8 ;  /* 0x000000909408723c */ /* 0x040ff00000041808 */
[-C--:B------:R-:W-:Y:S08]  /*e190*/  HMMA.16816.F32.BF16 R12, R148, R146.reuse, R12 ;  /* 0x00000092940c723c */ /* 0x080ff0000004180c */
[C---:B------:R-:W-:Y:S01]  /*e1a0*/  HMMA.16816.F32.BF16 R16, R140.reuse, R146, R16 ;  /* 0x000000928c10723c */ /* 0x040fe20000041810 */
[----:B------:R-:W1:Y:S03]  /*e1b0*/  LDSM.16.MT88.4 R144, [R228+0xc800] ;  /* 0x00c80000e490783b */ /* 0x000e660000004200 */
[----:B----4-:R-:W-:Y:S04]  /*e1c0*/  F2FP.BF16.PACK_AB R208, R183, R250 ;  /* 0x000000fab7d0723e */ /* 0x010fe800000010ff */
[-C--:B------:R-:W-:Y:S08]  /*e1d0*/  HMMA.16816.F32.BF16 R20, R140, R152.reuse, R20 ;  /* 0x000000988c14723c */ /* 0x080ff00000041814 */
        /* <DEDUP_REMOVED lines=23> */
[----:B------:R-:W4:Y:S03]  /*e350*/  LDSM.16.MT88.4 R152, [R227+0xe800] ;  /* 0x00e80000e398783b */ /* 0x000f260000004200 */
[----:B--2---:R-:W-:Y:S04]  /*e360*/  FFMA.FTZ R132, R3, R190, R191 ;  /* 0x000000be03847223 */ /* 0x004fe800000100bf */
[-C--:B-1----:R-:W-:Y:S01]  /*e370*/  HMMA.16816.F32.BF16 R100, R140, R144.reuse, R100 ;  /* 0x000000908c64723c */ /* 0x082fe20000041864 */
[----:B---3--:R-:W-:Y:S03]  /*e380*/  FFMA.FTZ R0, R0, R175, R182 ;  /* 0x000000af00007223 */ /* 0x008fe600000100b6 */
[----:B------:R-:W-:Y:S01]  /*e390*/  FADD.FTZ R132, R172, R132 ;  /* 0x00000084ac847221 */ /* 0x000fe20000010000 */
[----:B------:R-:W-:Y:S01]  /*e3a0*/  MUFU.EX2 R182, R166 ;  /* 0x000000a600b67308 */ /* 0x000fe20000000800 */
[----:B------:R-:W-:Y:S02]  /*e3b0*/  FADD.FTZ R0, R239, R0 ;  /* 0x00000000ef007221 */ /* 0x000fe40000010000 */
[C---:B------:R-:W-:Y:S01]  /*e3c0*/  HMMA.16816.F32.BF16 R104, R148.reuse, R144, R104 ;  /* 0x000000909468723c */ /* 0x040fe20000041868 */
[----:B------:R1:W5:Y:S03]  /*e3d0*/  LDL.LU R239, [R1+0xa0] ;  /* 0x0000a00001ef7983 */ /* 0x0003660000300800 */
[--C-:B------:R-:W-:Y:S02]  /*e3e0*/  FFMA.FTZ R3, R188, c[0x0][0x23c], -R209.reuse ;  /* 0x00008f00bc037a23 */ /* 0x100fe400000108d1 */
[----:B------:R-:W-:Y:S02]  /*e3f0*/  FFMA.FTZ R209, R2, c[0x0][0x23c], -R209 ;  /* 0x00008f0002d17a23 */ /* 0x000fe400000108d1 */
[-C--:B------:R-:W-:Y:S01]  /*e400*/  HMMA.16816.F32.BF16 R108, R148, R146.reuse, R108 ;  /* 0x00000092946c723c */ /* 0x080fe2000004186c */
[----:B------:R2:W3:Y:S03]  /*e410*/  MUFU.EX2 R188, R3 ;  /* 0x0000000300bc7308 */ /* 0x0004e60000000800 */
[----:B------:R-:W-:Y:S02]  /*e420*/  FADD.FTZ R2, R174, R133 ;  /* 0x00000085ae027221 */ /* 0x000fe40000010000 */
[----:B------:R-:W-:Y:S02]  /*e430*/  FADD.FTZ R133, R236, R132 ;  /* 0x00000084ec857221 */ /* 0x000fe40000010000 */
[C---:B------:R-:W-:Y:S01]  /*e440*/  HMMA.16816.F32.BF16 R112, R140.reuse, R146, R112 ;  /* 0x000000928c70723c */ /* 0x040fe20000041870 */
[----:B------:R-:W1:Y:S02]  /*e450*/  LDSM.16.MT88.4 R144, [R225+0xd000] ;  /* 0x00d00000e190783b */ /* 0x000e640000004200 */
[----:B------:R3:W1:Y:S01]  /*e460*/  MUFU.EX2 R138, R209 ;  /* 0x000000d1008a7308 */ /* 0x0006620000000800 */
[----:B------:R-:W-:Y:S02]  /*e470*/  FADD.FTZ R2, R238, R2 ;  /* 0x00000002ee027221 */ /* 0x000fe40000010000 */
[----:B------:R-:W-:Y:S02]  /*e480*/  FADD.FTZ R132, R235, R0 ;  /* 0x00000000eb847221 */ /* 0x000fe40000010000 */
[-C--:B----4-:R-:W-:Y:S01]  /*e490*/  HMMA.16816.F32.BF16 R116, R140, R152.reuse, R116 ;  /* 0x000000988c74723c */ /* 0x090fe20000041874 */
[----:B------:R4:W5:Y:S03]  /*e4a0*/  LDL.LU R238, [R1+0x9c] ;  /* 0x00009c0001ee7983 */ /* 0x0009660000300800 */
[----:B------:R-:W-:Y:S02]  /*e4b0*/  FADD.FTZ R2, R234, R2 ;  /* 0x00000002ea027221 */ /* 0x000fe40000010000 */
[----:B------:R-:W-:Y:S02]  /*e4c0*/  FADD.FTZ R133, R232, R133 ;  /* 0x00000085e8857221 */ /* 0x000fe40000010000 */
[C---:B------:R-:W-:Y:S01]  /*e4d0*/  HMMA.16816.F32.BF16 R120, R148.reuse, R152, R120 ;  /* 0x000000989478723c */ /* 0x040fe20000041878 */
[----:B--2---:R-:W-:Y:S02]  /*e4e0*/  FADD.FTZ R3, R173, R210 ;  /* 0x000000d2ad037221 */ /* 0x004fe40000010000 */
[----:B------:R-:W-:Y:S01]  /*e4f0*/  LDSM.16.MT88.4 R172, [R226+0xd800] ;  /* 0x00d80000e2ac783b */ /* 0x000fe20000004200 */
[----:B---3--:R-:W-:Y:S01]  /*e500*/  MOV R166, R188 ;  /* 0x000000bc00a67202 */ /* 0x008fe20000000f00 */
[----:B------:R-:W-:Y:S01]  /*e510*/  FADD.FTZ R2, R222, R2 ;  /* 0x00000002de027221 */ /* 0x000fe20000010000 */
[----:B------:R-:W-:Y:S01]  /*e520*/  F2FP.BF16.PACK_AB R210, R195, R182 ;  /* 0x000000b6c3d2723e */ /* 0x000fe200000010ff */
[----:B------:R-:W-:Y:S01]  /*e530*/  FADD.FTZ R3, R237, R3 ;  /* 0x00000003ed037221 */ /* 0x000fe20000010000 */
[-C--:B------:R-:W-:Y:S01]  /*e540*/  HMMA.16816.F32.BF16 R124, R148, R154.reuse, R124 ;  /* 0x0000009a947c723c */ /* 0x080fe2000004187c */
[----:B------:R-:W-:Y:S02]  /*e550*/  FADD.FTZ R132, R231, R132 ;  /* 0x00000084e7847221 */ /* 0x000fe40000010000 */
[----:B------:R-:W-:Y:S01]  /*e560*/  LDSM.16.MT88.4 R220, [R228+0xf800] ;  /* 0x00f80000e4dc783b */ /* 0x000fe20000004200 */
[----:B------:R-:W-:Y:S01]  /*e570*/  FADD.FTZ R0, R233, R3 ;  /* 0x00000003e9007221 */ /* 0x000fe20000010000 */
[----:B------:R-:W-:Y:S01]  /*e580*/  F2FP.BF16.PACK_AB R209, R245, R244 ;  /* 0x000000f4f5d1723e */ /* 0x000fe200000010ff */
[----:B------:R-:W-:Y:S01]  /*e590*/  FADD.FTZ R2, R230, R2 ;  /* 0x00000002e6027221 */ /* 0x000fe20000010000 */
[----:B------:R-:W-:Y:S01]  /*e5a0*/  F2FP.BF16.PACK_AB R151, R188, R201 ;  /* 0x000000c9bc97723e */ /* 0x000fe200000010ff */
[----:B------:R-:W-:Y:S01]  /*e5b0*/  HMMA.16816.F32.BF16 R128, R140, R154, R128 ;  /* 0x0000009a8c80723c */ /* 0x000fe20000041880 */
[----:B------:R-:W-:Y:S02]  /*e5c0*/  F2FP.BF16.PACK_AB R148, R170, R193 ;  /* 0x000000c1aa94723e */ /* 0x000fe400000010ff */
[----:B------:R-:W2:Y:S01]  /*e5d0*/  LDSM.16.MT88.4 R152, [R227+0xd000] ;  /* 0x00d00000e398783b */ /* 0x000ea20000004200 */
[----:B------:R-:W-:Y:S01]  /*e5e0*/  F2FP.BF16.PACK_AB R150, R203, R199 ;  /* 0x000000c7cb96723e */ /* 0x000fe200000010ff */
[----:B------:R-:W-:Y:S01]  /*e5f0*/  FADD.FTZ R3, R165, R0 ;  /* 0x00000000a5037221 */ /* 0x000fe20000010000 */
[----:B------:R-:W-:Y:S01]  /*e600*/  F2FP.BF16.PACK_AB R149, R197, R168 ;  /* 0x000000a8c595723e */ /* 0x000fe200000010ff */
[----:B------:R-:W-:Y:S01]  /*e610*/  FADD.FTZ R133, R164, R133 ;  /* 0x00000085a4857221 */ /* 0x000fe20000010000 */
[----:B------:R-:W-:Y:S01]  /*e620*/  F2FP.BF16.PACK_AB R143, R189, R200 ;  /* 0x000000c8bd8f723e */ /* 0x000fe200000010ff */
[----:B------:R-:W-:Y:S02]  /*e630*/  FADD.FTZ R3, R229, R3 ;  /* 0x00000003e5037221 */ /* 0x000fe40000010000 */
[----:B------:R4:W5:Y:S01]  /*e640*/  LDL.LU R237, [R1+0x98] ;  /* 0x0000980001ed7983 */ /* 0x0009620000300800 */
[----:B------:R-:W-:Y:S02]  /*e650*/  F2FP.BF16.PACK_AB R140, R169, R192 ;  /* 0x000000c0a98c723e */ /* 0x000fe400000010ff */
[----:B------:R-:W-:Y:S01]  /*e660*/  F2FP.BF16.PACK_AB R142, R202, R198 ;  /* 0x000000c6ca8e723e */ /* 0x000fe200000010ff */
[----:B------:R4:W5:Y:S01]  /*e670*/  LDL.LU R236, [R1+0x94] ;  /* 0x0000940001ec7983 */ /* 0x0009620000300800 */
[----:B------:R-:W-:Y:S02]  /*e680*/  F2FP.BF16.PACK_AB R141, R171, R196 ;  /* 0x000000c4ab8d723e */ /* 0x000fe400000010ff */
[----:B-1----:R-:W-:Y:S01]  /*e690*/  F2FP.BF16.PACK_AB R211, R138, R139 ;  /* 0x0000008b8ad3723e */ /* 0x002fe200000010ff */
[----:B------:R4:W5:Y:S01]  /*e6a0*/  LDL.LU R235, [R1+0x90] ;  /* 0x0000900001eb7983 */ /* 0x0009620000300800 */
[----:B------:R-:W-:Y:S03]  /*e6b0*/  MOV R0, R185 ;  /* 0x000000b900007202 */ /* 0x000fe60000000f00 */
[-C--:B------:R-:W-:Y:S01]  /*e6c0*/  HMMA.16816.F32.BF16 R4, R140, R144.reuse, R4 ;  /* 0x000000908c04723c */ /* 0x080fe20000041804 */
[----:B------:R4:W5:Y:S01]  /*e6d0*/  LDL.LU R234, [R1+0x8c] ;  /* 0x00008c0001ea7983 */ /* 0x0009620000300800 */
[----:B------:R-:W-:Y:S01]  /*e6e0*/  FADD.FTZ R0, R0, R132 ;  /* 0x0000008400007221 */ /* 0x000fe20000010000 */
[----:B------:R-:W-:Y:S02]  /*e6f0*/  MOV R132, R137 ;  /* 0x0000008900847202 */ /* 0x000fe40000000f00 */
[----:B------:R4:W5:Y:S03]  /*e700*/  LDL.LU R233, [R1+0x88] ;  /* 0x0000880001e97983 */ /* 0x0009660000300800 */
[C---:B------:R-:W-:Y:S01]  /*e710*/  HMMA.16816.F32.BF16 R8, R148.reuse, R144, R8 ;  /* 0x000000909408723c */ /* 0x040fe20000041808 */
[----:B------:R4:W5:Y:S04]  /*e720*/  LDL.LU R232, [R1+0x84] ;  /* 0x0000840001e87983 */ /* 0x0009680000300800 */
[----:B------:R4:W5:Y:S03]  /*e730*/  LDL.LU R231, [R1+0x80] ;  /* 0x0000800001e77983 */ /* 0x0009660000300800 */
[-C--:B------:R-:W-:Y:S01]  /*e740*/  HMMA.16816.F32.BF16 R12, R148, R146.reuse, R12 ;  /* 0x00000092940c723c */ /* 0x080fe2000004180c */
[----:B------:R4:W5:Y:S04]  /*e750*/  LDL.LU R230, [R1+0x7c] ;  /* 0x00007c0001e67983 */ /* 0x0009680000300800 */
[----:B------:R4:W5:Y:S03]  /*e760*/  LDL.LU R229, [R1+0x78] ;  /* 0x0000780001e57983 */ /* 0x0009660000300800 */
        /* <DEDUP_REMOVED lines=11> */
[----:B------:R-:W3:Y:S07]  /*e820*/  LDSM.16.MT88.4 R160, [R228+0xf000] ;  /* 0x00f00000e4a0783b */ /* 0x000eee0000004200 */
        /* <DEDUP_REMOVED lines=8> */
[C---:B------:R-:W-:Y:S08]  /*e8b0*/  HMMA.16816.F32.BF16 R80, R140.reuse, R146, R80 ;  /* 0x000000928c50723c */ /* 0x040ff00000041850 */
[-C--:B---3--:R-:W-:Y:S08]  /*e8c0*/  HMMA.16816.F32.BF16 R84, R140, R156.reuse, R84 ;  /* 0x0000009c8c54723c */ /* 0x088ff00000041854 */
[C---:B------:R-:W-:Y:S08]  /*e8d0*/  HMMA.16816.F32.BF16 R88, R148.reuse, R156, R88 ;  /* 0x0000009c9458723c */ /* 0x040ff00000041858 */
[-C--:B------:R-:W-:Y:S08]  /*e8e0*/  HMMA.16816.F32.BF16 R92, R148, R158.reuse, R92 ;  /* 0x0000009e945c723c */ /* 0x080ff0000004185c */
[C---:B------:R-:W-:Y:S01]  /*e8f0*/  HMMA.16816.F32.BF16 R96, R140.reuse, R158, R96 ;  /* 0x0000009e8c60723c */ /* 0x040fe20000041860 */
[----:B------:R-:W1:Y:S07]  /*e900*/  LDSM.16.MT88.4 R156, [R225+0xd800] ;  /* 0x00d80000e19c783b */ /* 0x000e6e0000004200 */
[-C--:B------:R-:W-:Y:S08]  /*e910*/  HMMA.16816.F32.BF16 R100, R140, R160.reuse, R100 ;  /* 0x000000a08c64723c */ /* 0x080ff00000041864 */
[C---:B------:R-:W-:Y:S07]  /*e920*/  HMMA.16816.F32.BF16 R104, R148.reuse, R160, R104 ;  /* 0x000000a09468723c */ /* 0x040fee0000041868 */
[----:B------:R-:W-:Y:S01]  /*e930*/  MOV R161, R189 ;  /* 0x000000bd00a17202 */ /* 0x000fe20000000f00 */
[-C--:B------:R-:W-:Y:S01]  /*e940*/  HMMA.16816.F32.BF16 R108, R148, R162.reuse, R108 ;  /* 0x000000a2946c723c */ /* 0x080fe2000004186c */
[----:B------:R-:W3:Y:S07]  /*e950*/  LDSM.16.MT88.4 R188, [R228+0xd800] ;  /* 0x00d80000e4bc783b */ /* 0x000eee0000004200 */
[C---:B------:R-:W-:Y:S08]  /*e960*/  HMMA.16816.F32.BF16 R112, R140.reuse, R162, R112 ;  /* 0x000000a28c70723c */ /* 0x040ff00000041870 */
[-C--:B--2---:R-:W-:Y:S08]  /*e970*/  HMMA.16816.F32.BF16 R116, R140, R152.reuse, R116 ;  /* 0x000000988c74723c */ /* 0x084ff00000041874 */
        /* <DEDUP_REMOVED lines=8> */
[----:B------:R-:W1:Y:S07]  /*ea00*/  LDSM.16.MT88.4 R4, [R227+0xf800] ;  /* 0x00f80000e304783b */ /* 0x000e6e0000004200 */
[C---:B------:R-:W-:Y:S07]  /*ea10*/  HMMA.16816.F32.BF16 R144, R208.reuse, R156, R8 ;  /* 0x0000009cd090723c */ /* 0x040fee0000041808 */
[----:B------:R-:W-:Y:S01]  /*ea20*/  MOV R8, R161 ;  /* 0x000000a100087202 */ /* 0x000fe20000000f00 */
[-C--:B------:R-:W-:Y:S01]  /*ea30*/  HMMA.16816.F32.BF16 R152, R208, R158.reuse, R12 ;  /* 0x0000009ed098723c */ /* 0x080fe2000004180c */
[----:B------:R-:W-:Y:S03]  /*ea40*/  MOV R11, R195 ;  /* 0x000000c3000b7202 */ /* 0x000fe60000000f00 */
[----:B------:R-:W-:Y:S01]  /*ea50*/  MOV R9, R184 ;  /* 0x000000b800097202 */ /* 0x000fe20000000f00 */
[----:B------:R-:W-:Y:S02]  /*ea60*/  IMAD.MOV.U32 R10, RZ, RZ, R167 ;  /* 0x000000ffff0a7224 */ /* 0x000fe400078e00a7 */
[----:B------:R-:W-:Y:S01]  /*ea70*/  IMAD.MOV.U32 R15, RZ, RZ, R194 ;  /* 0x000000ffff0f7224 */ /* 0x000fe200078e00c2 */
[C---:B------:R-:W-:Y:S01]  /*ea80*/  HMMA.16816.F32.BF16 R156, R140.reuse, R158, R16 ;  /* 0x0000009e8c9c723c */ /* 0x040fe20000041810 */
[----:B------:R-:W-:Y:S03]  /*ea90*/  MOV R14, R182 ;  /* 0x000000b6000e7202 */ /* 0x000fe60000000f00 */
[----:B------:R-:W-:Y:S01]  /*eaa0*/  MOV R13, R186 ;  /* 0x000000ba000d7202 */ /* 0x000fe20000000f00 */
[----:B------:R-:W-:Y:S02]  /*eab0*/  IMAD.MOV.U32 R12, RZ, RZ, R183 ;  /* 0x000000ffff0c7224 */ /* 0x000fe400078e00b7 */
[----:B------:R-:W-:Y:S01]  /*eac0*/  IMAD.MOV.U32 R18, RZ, RZ, R203 ;  /* 0x000000ffff127224 */ /* 0x000fe200078e00cb */
[-C--:B------:R-:W-:Y:S01]  /*ead0*/  HMMA.16816.F32.BF16 R160, R140, R172.reuse, R20 ;  /* 0x000000ac8ca0723c */ /* 0x080fe20000041814 */
[----:B------:R-:W-:Y:S03]  /*eae0*/  MOV R19, R166 ;  /* 0x000000a600137202 */ /* 0x000fe60000000f00 */
[----:B------:R-:W-:Y:S01]  /*eaf0*/  MOV R17, R202 ;  /* 0x000000ca00117202 */ /* 0x000fe20000000f00 */
[----:B------:R-:W-:Y:S01]  /*eb00*/  FADD.FTZ R10, R10, R2 ;  /* 0x000000020a0a7221 */ /* 0x000fe20000010000 */
[----:B------:R-:W-:Y:S02]  /*eb10*/  MOV R16, R201 ;  /* 0x000000c900107202 */ /* 0x000fe40000000f00 */
[C---:B------:R-:W-:Y:S01]  /*eb20*/  HMMA.16816.F32.BF16 R164, R208.reuse, R172, R24 ;  /* 0x000000acd0a4723c */ /* 0x040fe20000041818 */
[----:B------:R-:W-:Y:S03]  /*eb30*/  MOV R23, R200 ;  /* 0x000000c800177202 */ /* 0x000fe60000000f00 */
[----:B------:R-:W-:Y:S02]  /*eb40*/  MOV R22, R199 ;  /* 0x000000c700167202 */ /* 0x000fe40000000f00 */
[----:B------:R-:W-:Y:S02]  /*eb50*/  MOV R20, R197 ;  /* 0x000000c500147202 */ /* 0x000fe40000000f00 */
[----:B------:R-:W-:Y:S04]  /*eb60*/  MOV R27, R171 ;  /* 0x000000ab001b7202 */ /* 0x000fe80000000f00 */
[----:B------:R-:W-:Y:S02]  /*eb70*/  MOV R24, R168 ;  /* 0x000000a800187202 */ /* 0x000fe40000000f00 */
[----:B------:R-:W-:Y:S02]  /*eb80*/  MOV R26, R170 ;  /* 0x000000aa001a7202 */ /* 0x000fe40000000f00 */
[----:B------:R-:W-:Y:S02]  /*eb90*/  MOV R25, R169 ;  /* 0x000000a900197202 */ /* 0x000fe40000000f00 */
[-C--:B------:R-:W-:Y:S01]  /*eba0*/  HMMA.16816.F32.BF16 R168, R208, R174.reuse, R28 ;  /* 0x000000aed0a8723c */ /* 0x080fe2000004181c */
[----:B------:R-:W-:Y:S06]  /*ebb0*/  MOV R21, R198 ;  /* 0x000000c600157202 */ /* 0x000fec0000000f00 */
[----:B------:R-:W-:Y:S01]  /*ebc0*/  MOV R31, R196 ;  /* 0x000000c4001f7202 */ /* 0x000fe20000000f00 */
        /* <DEDUP_REMOVED lines=8> */
[-C--:B---3--:R-:W-:Y:S01]  /*ec50*/  HMMA.16816.F32.BF16 R176, R140, R188.reuse, R36 ;  /* 0x000000bc8cb0723c */ /* 0x088fe20000041824 */
[----:B------:R-:W-:Y:S06]  /*ec60*/  FADD.FTZ R10, R33, R10 ;  /* 0x0000000a210a7221 */ /* 0x000fec0000010000 */
[----:B------:R-:W-:Y:S01]  /*ec70*/  MOV R37, R28 ;  /* 0x0000001c00257202 */ /* 0x000fe20000000f00 */
[----:B------:R-:W-:Y:S01]  /*ec80*/  IMAD.MOV.U32 R39, RZ, RZ, R180 ;  /* 0x000000ffff277224 */ /* 0x000fe200078e00b4 */
[----:B------:R-:W-:Y:S03]  /*ec90*/  MOV R28, R29 ;  /* 0x0000001d001c7202 */ /* 0x000fe60000000f00 */
[----:B------:R-:W-:Y:S01]  /*eca0*/  MOV R29, R30 ;  /* 0x0000001e001d7202 */ /* 0x000fe20000000f00 */
[----:B------:R-:W-:Y:S01]  /*ecb0*/  FADD.FTZ R0, R37, R0 ;  /* 0x0000000025007221 */ /* 0x000fe20000010000 */
[----:B------:R-:W-:Y:S02]  /*ecc0*/  MOV R30, R31 ;  /* 0x0000001f001e7202 */ /* 0x000fe40000000f00 */
[----:B------:R-:W-:Y:S01]  /*ecd0*/  MOV R31, R24 ;  /* 0x00000018001f7202 */ /* 0x000fe20000000f00 */
[----:B------:R-:W-:Y:S01]  /*ece0*/  FADD.FTZ R0, R32, R0 ;  /* 0x0000000020007221 */ /* 0x000fe20000010000 */
[----:B------:R-:W-:Y:S01]  /*ecf0*/  MOV R24, R25 ;  /* 0x0000001900187202 */ /* 0x000fe20000000f00 */
[----:B------:R-:W-:Y:S01]  /*ed00*/  IMAD.MOV.U32 R25, RZ, RZ, R26 ;  /* 0x000000ffff197224 */ /* 0x000fe200078e001a */
        /* <DEDUP_REMOVED lines=8> */
[----:B------:R-:W-:Y:S01]  /*ed90*/  MOV R18, R8 ;  /* 0x0000000800127202 */ /* 0x000fe20000000f00 */
[----:B------:R-:W-:Y:S01]  /*eda0*/  FADD.FTZ R8, R224, R133 ;  /* 0x00000085e0087221 */ /* 0x000fe20000010000 */
[----:B------:R-:W-:Y:S01]  /*edb0*/  MOV R38, R181 ;  /* 0x000000b500267202 */ /* 0x000fe20000000f00 */
[----:B------:R4:W5:Y:S01]  /*edc0*/  LDL.LU R224, [R1+0x74] ;  /* 0x0000740001e07983 */ /* 0x0009620000300800 */
[C---:B------:R-:W-:Y:S03]  /*edd0*/  HMMA.16816.F32.BF16 R180, R208.reuse, R188, R40 ;  /* 0x000000bcd0b4723c */ /* 0x040fe60000041828 */
[----:B------:R-:W-:Y:S02]  /*ede0*/  FADD.FTZ R2, R38, R3 ;  /* 0x0000000326027221 */ /* 0x000fe40000010000 */
[----:B------:R-:W-:Y:S02]  /*edf0*/  FADD.FTZ R3, R39, R8 ;  /* 0x0000000827037221 */ /* 0x000fe40000010000 */
        /* <DEDUP_REMOVED lines=19> */
[----:B------:R-:W-:Y:S04]  /*ef30*/  FADD.FTZ R3, R20, R3 ;  /* 0x0000000314037221 */ /* 0x000fe80000010000 */
[C---:B------:R-:W-:Y:S01]  /*ef40*/  HMMA.16816.F32.BF16 R204, R140.reuse, R206, R64 ;  /* 0x000000ce8ccc723c */ /* 0x040fe20000041840 */
[----:B------:R-:W-:Y:S04]  /*ef50*/  FADD.FTZ R3, R16, R3 ;  /* 0x0000000310037221 */ /* 0x000fe80000010000 */
[----:B------:R-:W-:Y:S03]  /*ef60*/  FADD.FTZ R3, R249, R3 ;  /* 0x00000003f9037221 */ /* 0x000fe60000010000 */
[-C--:B------:R-:W-:Y:S01]  /*ef70*/  HMMA.16816.F32.BF16 R68, R140, R212.reuse, R68 ;  /* 0x000000d48c44723c */ /* 0x080fe20000041844 */
[----:B------:R-:W-:Y:S07]  /*ef80*/  FADD.FTZ R8, R252, R3 ;  /* 0x00000003fc087221 */ /* 0x000fee0000010000 */
        /* <DEDUP_REMOVED lines=11> */
[-C--:B-1----:R-:W-:Y:S08]  /*f040*/  HMMA.16816.F32.BF16 R116, R140, R4.reuse, R116 ;  /* 0x000000048c74723c */ /* 0x082ff00000041874 */
        /* <DEDUP_REMOVED lines=8> */
[----:B------:R-:W-:Y:S02]  /*f0d0*/  FADD.FTZ R4, R244, R0 ;  /* 0x00000000f4047221 */ /* 0x000fe40000010000 */
[----:B------:R-:W-:Y:S02]  /*f0e0*/  FADD.FTZ R0, R12, R5 ;  /* 0x000000050c007221 */ /* 0x000fe40000010000 */
[----:B------:R-:W-:Y:S01]  /*f0f0*/  FADD.FTZ R5, R13, R8 ;  /* 0x000000080d057221 */ /* 0x000fe20000010000 */
[----:B------:R-:W-:Y:S01]  /*f100*/  MOV R141, R134 ;  /* 0x00000086008d7202 */ /* 0x000fe20000000f00 */
[----:B------:R-:W-:Y:S03]  /*f110*/  FADD.FTZ R2, R248, R2 ;  /* 0x00000002f8027221 */ /* 0x000fe60000010000 */
[----:B------:R-:W-:Y:S01]  /*f120*/  FADD.FTZ R5, R15, R5 ;  /* 0x000000050f057221 */ /* 0x000fe20000010000 */
[----:B------:R-:W-:Y:S01]  /*f130*/  MOV R140, R135 ;  /* 0x00000087008c7202 */ /* 0x000fe20000000f00 */
        /* <DEDUP_REMOVED lines=12> */
[----:B----45:R-:W-:-:S05]  /*f200*/  @P4 BRA `(.L_x_374) ;  /* 0xffffa64000004947 */ /* 0x030fca000383ffff */
.L_x_373:
[----:B----4-:R-:W2:Y:S04]  /*f210*/  LDL.LU R2, [R1+0x2c] ;  /* 0x00002c0001027983 */ /* 0x010ea80000300800 */
[----:B------:R-:W3:Y:S04]  /*f220*/  LDL.LU R8, [R1+0x34] ;  /* 0x0000340001087983 */ /* 0x000ee80000300800 */
[----:B------:R-:W4:Y:S04]  /*f230*/  LDL.LU R7, [R1+0x30] ;  /* 0x0000300001077983 */ /* 0x000f280000300800 */
        /* <DEDUP_REMOVED lines=33> */
[----:B---3--:R-:W-:Y:S01]  /*f450*/  FMUL.FTZ R49, R0, R85 ;  /* 0x0000005500317220 */ /* 0x008fe20000410000 */
[----:B------:R-:W-:Y:S01]  /*f460*/  MOV R2, 0x3f800000 ;  /* 0x3f80000000027802 */ /* 0x000fe20000000f00 */
[----:B------:R-:W1:Y:S01]  /*f470*/  S2R R85, SR_TID.X ;  /* 0x0000000000557919 */ /* 0x000e620000002100 */
[----:B------:R-:W-:Y:S01]  /*f480*/  FSETP.NE.FTZ.AND P0, PT, R138, RZ, PT ;  /* 0x000000ff8a00720b */ /* 0x000fe20003f15000 */
[C---:B------:R-:W-:Y:S02]  /*f490*/  FMUL.FTZ R148, R0.reuse, R148 ;  /* 0x0000009400947220 */ /* 0x040fe40000410000 */
[C---:B------:R-:W-:Y:S02]  /*f4a0*/  FMUL.FTZ R6, R0.reuse, R149 ;  /* 0x0000009500067220 */ /* 0x040fe40000410000 */
[C---:B------:R-:W-:Y:S02]  /*f4b0*/  FMUL.FTZ R156, R0.reuse, R156 ;  /* 0x0000009c009c7220 */ /* 0x040fe40000410000 */
[----:B------:R-:W-:Y:S01]  /*f4c0*/  FMUL.FTZ R4, R0, R157 ;  /* 0x0000009d00047220 */ /* 0x000fe20000410000 */
[----:B------:R-:W-:Y:S01]  /*f4d0*/  F2FP.BF16.PACK_AB R6, R6, R148 ;  /* 0x000000940606723e */ /* 0x000fe200000010ff */
[----:B------:R-:W2:Y:S01]  /*f4e0*/  @P3 MUFU.RCP R2, R139 ;  /* 0x0000008b00023308 */ /* 0x000ea20000001000 */
        /* <DEDUP_REMOVED lines=20> */
[----:B-1----:R-:W-:Y:S01]  /*f630*/  SHF.R.S32.HI R69, RZ, 0x1f, R85 ;  /* 0x0000001fff457819 */ /* 0x002fe20000011455 */
[C---:B------:R-:W-:Y:S01]  /*f640*/  FMUL.FTZ R80, R0.reuse, R80 ;  /* 0x0000005000507220 */ /* 0x040fe20000410000 */
[----:B------:R-:W-:Y:S01]  /*f650*/  F2FP.BF16.PACK_AB R61, R61, R204 ;  /* 0x000000cc3d3d723e */ /* 0x000fe200000010ff */
[C---:B------:R-:W-:Y:S01]  /*f660*/  FMUL.FTZ R53, R0.reuse, R81 ;  /* 0x0000005100357220 */ /* 0x040fe20000410000 */
[----:B------:R-:W-:Y:S01]  /*f670*/  LEA.HI R25, R69, R85, RZ, 0x2 ;  /* 0x0000005545197211 */ /* 0x000fe200078f10ff */
[C---:B------:R-:W-:Y:S01]  /*f680*/  FMUL.FTZ R84, R0.reuse, R84 ;  /* 0x0000005400547220 */ /* 0x040fe20000410000 */
[----:B------:R-:W-:Y:S01]  /*f690*/  F2FP.BF16.PACK_AB R57, R57, R27 ;  /* 0x0000001b3939723e */ /* 0x000fe200000010ff */
[C---:B------:R-:W-:Y:S01]  /*f6a0*/  FMUL.FTZ R96, R0.reuse, R96 ;  /* 0x0000006000607220 */ /* 0x040fe20000410000 */
[----:B------:R-:W-:Y:S01]  /*f6b0*/  F2FP.BF16.PACK_AB R53, R53, R80 ;  /* 0x000000503535723e */ /* 0x000fe200000010ff */
[C---:B------:R-:W-:Y:S01]  /*f6c0*/  FMUL.FTZ R45, R0.reuse, R97 ;  /* 0x00000061002d7220 */ /* 0x040fe20000410000 */
[----:B------:R-:W-:Y:S01]  /*f6d0*/  F2FP.BF16.PACK_AB R49, R49, R84 ;  /* 0x000000543131723e */ /* 0x000fe200000010ff */
[C---:B------:R-:W-:Y:S01]  /*f6e0*/  FMUL.FTZ R100, R0.reuse, R100 ;  /* 0x0000006400647220 */ /* 0x040fe20000410000 */
[----:B------:R-:W-:Y:S01]  /*f6f0*/  LEA.HI R84, R69, R85, RZ, 0x5 ;  /* 0x0000005545547211 */ /* 0x000fe200078f28ff */
        /* <DEDUP_REMOVED lines=112> */
[C---:B------:R-:W-:Y:S01]  /*fe00*/  FMUL.FTZ R8, R0.reuse, R146 ;  /* 0x0000009200087220 */ /* 0x040fe20000410000 */
[----:B------:R-:W-:Y:S01]  /*fe10*/  LEA.HI R3, R3, R2, RZ, 0x3 ;  /* 0x0000000203037211 */ /* 0x000fe200078f18ff */
[----:B------:R-:W-:-:S02]  /*fe20*/  FMUL.FTZ R155, R0, R155 ;  /* 0x0000009b009b7220 */ /* 0x000fc40000410000 */
[C---:B------:R-:W-:Y:S01]  /*fe30*/  FMUL.FTZ R13, R0.reuse, R154 ;  /* 0x0000009a000d7220 */ /* 0x040fe20000410000 */
[----:B------:R-:W-:Y:S01]  /*fe40*/  LOP3.LUT R3, R3, 0xfffffff8, RZ, 0xc0, !PT ;  /* 0xfffffff803037812 */ /* 0x000fe200078ec0ff */
[C---:B------:R-:W-:Y:S01]  /*fe50*/  FMUL.FTZ R167, R0.reuse, R167 ;  /* 0x000000a700a77220 */ /* 0x040fe20000410000 */
[----:B------:R-:W-:Y:S01]  /*fe60*/  F2FP.BF16.PACK_AB R8, R147, R8 ;  /* 0x000000089308723e */ /* 0x000fe200000010ff */
[----:B------:R-:W-:Y:S01]  /*fe70*/  FMUL.FTZ R17, R0, R166 ;  /* 0x000000a600117220 */ /* 0x000fe20000410000 */
[----:B------:R-:W-:Y:S01]  /*fe80*/  IADD3 R3, R2, -R3, RZ ;  /* 0x8000000302037210 */ /* 0x000fe20007ffe0ff */
[C---:B------:R-:W-:Y:S01]  /*fe90*/  FMUL.FTZ R171, R0.reuse, R171 ;  /* 0x000000ab00ab7220 */ /* 0x040fe20000410000 */
[----:B------:R-:W-:Y:S01]  /*fea0*/  F2FP.BF16.PACK_AB R13, R155, R13 ;  /* 0x0000000d9b0d723e */ /* 0x000fe200000010ff */
[C---:B------:R-:W-:Y:S01]  /*feb0*/  FMUL.FTZ R23, R0.reuse, R170 ;  /* 0x000000aa00177220 */ /* 0x040fe20000410000 */
        /* <DEDUP_REMOVED lines=59> */
[----:B------:R4:W-:Y:S04]  /*10270*/  STS [R0+0x2000], R9 ;  /* 0x0020000900007388 */ /* 0x0009e80000000800 */
        /* <DEDUP_REMOVED lines=9> */
[-C--:B------:R-:W-:Y:S02]  /*10310*/  IADD3 R3, R3, R2.reuse, RZ ;  /* 0x0000000203037210 */ /* 0x080fe40007ffe0ff */
[-C--:B---3--:R-:W-:Y:S01]  /*10320*/  IADD3 R7, R0, R5.reuse, RZ ;  /* 0x0000000500077210 */ /* 0x088fe20007ffe0ff */
[----:B------:R2:W-:Y:S01]  /*10330*/  STS [R4], R12 ;  /* 0x0000000c04007388 */ /* 0x0005e20000000800 */
[----:B------:R-:W-:Y:S01]  /*10340*/  IADD3 R6, R4, R5, RZ ;  /* 0x0000000504067210 */ /* 0x000fe20007ffe0ff */
[----:B------:R-:W-:Y:S01]  /*10350*/  ULDC.64 UR4, c[0x0][0x1e0] ;  /* 0x0000780000047ab9 */ /* 0x000fe20000000a00 */
[----:B----4-:R-:W-:Y:S01]  /*10360*/  MOV R9, 0x7f800000 ;  /* 0x7f80000000097802 */ /* 0x010fe20000000f00 */
[----:B------:R-:W-:Y:S01]  /*10370*/  STS [R4+0x400], R11 ;  /* 0x0004000b04007388 */ /* 0x000fe20000000800 */
[----:B------:R-:W-:Y:S01]  /*10380*/  @!UP0 UIMAD UR12, UR12, UR4, URZ ;  /* 0x000000040c0c82a4 */ /* 0x000fe2000f8e023f */
[----:B------:R-:W-:-:S02]  /*10390*/  IADD3 R8, R5, R2, RZ ;  /* 0x0000000205087210 */ /* 0x000fc40007ffe0ff */
[----:B------:R-:W-:Y:S01]  /*103a0*/  STS [R3], R15 ;  /* 0x0000000f03007388 */ /* 0x000fe20000000800 */
[----:B------:R-:W-:Y:S01]  /*103b0*/  IADD3 R5, R3, R5, RZ ;  /* 0x0000000503057210 */ /* 0x000fe20007ffe0ff */
[----:B------:R-:W-:Y:S02]  /*103c0*/  @!UP0 UIMAD.WIDE.U32 UR22, UR6, UR4, URZ ;  /* 0x00000004061682a5 */ /* 0x000fe4000f8e003f */
[----:B------:R3:W-:Y:S01]  /*103d0*/  STS [R3+0x400], R14 ;  /* 0x0004000e03007388 */ /* 0x0007e20000000800 */
        /* <DEDUP_REMOVED lines=14> */
[----:B------:R-:W-:Y:S02]  /*104c0*/  @UP1 ULDC UR13, c[0x0][0x210] ;  /* 0x00008400000d1ab9 */ /* 0x000fe40000000800 */
[----:B------:R-:W-:Y:S01]  /*104d0*/  ULDC UR5, c[0x0][0x234] ;  /* 0x00008d0000057ab9 */ /* 0x000fe20000000800 */
[----:B------:R-:W-:Y:S01]  /*104e0*/  STS [R7], R22 ;  /* 0x0000001607007388 */ /* 0x000fe20000000800 */
[----:B------:R-:W-:-:S02]  /*104f0*/  @UP1 UIMAD UR13, UR13, UR9, URZ ;  /* 0x000000090d0d12a4 */ /* 0x000fc4000f8e023f */
[----:B------:R-:W-:Y:S01]  /*10500*/  @!UP1 USEL UR13, UR9, UR5, !UP2 ;  /* 0x00000005090d9287 */ /* 0x000fe2000d000000 */
[----:B------:R-:W-:Y:S01]  /*10510*/  STS [R7+0x400], R21 ;  /* 0x0004001507007388 */ /* 0x000fe20000000800 */
[----:B------:R-:W-:Y:S01]  /*10520*/  ULDC UR4, c[0x0][0x1c0] ;  /* 0x0000700000047ab9 */ /* 0x000fe20000000800 */
[----:B---3--:R-:W-:Y:S01]  /*10530*/  MOV R14, 0x7f800000 ;  /* 0x7f800000000e7802 */ /* 0x008fe20000000f00 */
        /* <DEDUP_REMOVED lines=52> */
[----:B------:R3:W-:Y:S04]  /*10880*/  STS [R7+0x4000], R41 ;  /* 0x0040002907007388 */ /* 0x0007e80000000800 */
[----:B------:R3:W-:Y:S01]  /*10890*/  STS [R7+0x4400], R40 ;  /* 0x0044002807007388 */ /* 0x0007e20000000800 */
[----:B--2---:R-:W-:-:S03]  /*108a0*/  @P3 FMUL.FTZ R2, R2, 0.69314718246459960938 ;  /* 0x3f31721802023820 */ /* 0x004fc60000410000 */
[----:B------:R2:W-:Y:S01]  /*108b0*/  STS [R8+0x4000], R37 ;  /* 0x0040002508007388 */ /* 0x0005e20000000800 */
[----:B------:R-:W-:-:S03]  /*108c0*/  @P3 FFMA.FTZ R9, R136, c[0x0][0x238], R2 ;  /* 0x00008e0088093a23 */ /* 0x000fc60000010002 */
[----:B------:R2:W-:Y:S01]  /*108d0*/  STS [R8+0x4400], R36 ;  /* 0x0044002408007388 */ /* 0x0005e20000000800 */
[----:B-1----:R-:W1:Y:S01]  /*108e0*/  @P5 MUFU.LG2 R4, R133 ;  /* 0x0000008500045308 */ /* 0x002e620000000c00 */
[----:B----4-:R-:W-:Y:S02]  /*108f0*/  @P0 FMUL.FTZ R0, R0, 0.69314718246459960938 ;  /* 0x3f31721800000820 */ /* 0x010fe40000410000 */
[----:B------:R2:W-:Y:S02]  /*10900*/  STS [R7+0x6000], R39 ;  /* 0x0060002707007388 */ /* 0x0005e40000000800 */
[----:B------:R-:W-:Y:S02]  /*10910*/  @P0 FFMA.FTZ R12, R134, c[0x0][0x238], R0 ;  /* 0x00008e00860c0a23 */ /* 0x000fe40000010000 */
[----:B------:R2:W-:Y:S01]  /*10920*/  STS [R7+0x6400], R38 ;  /* 0x0064002607007388 */ /* 0x0005e20000000800 */
[----:B---3--:R-:W3:Y:S03]  /*10930*/  @P4 MUFU.LG2 R3, R132 ;  /* 0x0000008400034308 */ /* 0x008ee60000000c00 */
[----:B------:R2:W-:Y:S04]  /*10940*/  STS [R8+0x6000], R35 ;  /* 0x0060002308007388 */ /* 0x0005e80000000800 */
[----:B------:R2:W-:Y:S01]  /*10950*/  STS [R8+0x6400], R34 ;  /* 0x0064002208007388 */ /* 0x0005e20000000800 */
[----:B-1----:R-:W-:-:S03]  /*10960*/  @P5 FMUL.FTZ R4, R4, 0.69314718246459960938 ;  /* 0x3f31721804045820 */ /* 0x002fc60000410000 */
[----:B------:R2:W-:Y:S01]  /*10970*/  STS [R6+0x4000], R33 ;  /* 0x0040002106007388 */ /* 0x0005e20000000800 */
[----:B------:R-:W-:-:S03]  /*10980*/  @P5 FFMA.FTZ R13, R137, c[0x0][0x238], R4 ;  /* 0x00008e00890d5a23 */ /* 0x000fc60000010004 */
[----:B------:R2:W-:Y:S01]  /*10990*/  STS [R6+0x4400], R32 ;  /* 0x0044002006007388 */ /* 0x0005e20000000800 */
[----:B---3--:R-:W-:-:S03]  /*109a0*/  @P4 FMUL.FTZ R3, R3, 0.69314718246459960938 ;  /* 0x3f31721803034820 */ /* 0x008fc60000410000 */
[----:B------:R2:W-:Y:S01]  /*109b0*/  STS [R5+0x4000], R29 ;  /* 0x0040001d05007388 */ /* 0x0005e20000000800 */
[----:B------:R-:W-:-:S03]  /*109c0*/  @P4 FFMA.FTZ R14, R135, c[0x0][0x238], R3 ;  /* 0x00008e00870e4a23 */ /* 0x000fc60000010003 */
[----:B------:R2:W-:Y:S04]  /*109d0*/  STS [R5+0x4400], R28 ;  /* 0x0044001c05007388 */ /* 0x0005e80000000800 */
[----:B------:R2:W-:Y:S04]  /*109e0*/  STS [R6+0x6000], R31 ;  /* 0x0060001f06007388 */ /* 0x0005e80000000800 */
[----:B------:R2:W-:Y:S04]  /*109f0*/  STS [R6+0x6400], R30 ;  /* 0x0064001e06007388 */ /* 0x0005e80000000800 */
[----:B------:R2:W-:Y:S04]  /*10a00*/  STS [R5+0x6000], R27 ;  /* 0x0060001b05007388 */ /* 0x0005e80000000800 */
[----:B------:R2:W-:Y:S04]  /*10a10*/  STS [R5+0x6400], R68 ;  /* 0x0064004405007388 */ /* 0x0005e80000000800 */
[----:B------:R-:W-:Y:S06]  /*10a20*/  BAR.SYNC.DEFER_BLOCKING 0x0 ;  /* 0x0000000000007b1d */ /* 0x000fec0000010000 */
[----:B-----5:R2:W1:Y:S04]  /*10a30*/  LDS.128 R20, [R243] ;  /* 0x00000000f3147984 */ /* 0x0204680000000c00 */
        /* <DEDUP_REMOVED lines=19> */
[----:B------:R-:W-:-:S05]  /*10b70*/  LOP3.LUT R0, R0, 0xffffffc, RZ, 0xc0, !PT ;  /* 0x0ffffffc00007812 */ /* 0x000fca00078ec0ff */
[----:B------:R-:W-:-:S04]  /*10b80*/  IMAD.IADD R0, R25, 0x1, -R0 ;  /* 0x0000000119007824 */ /* 0x000fc800078e0a00 */
[----:B---3--:R-:W-:-:S05]  /*10b90*/  IMAD R0, R0, 0x10, R140 ;  /* 0x0000001000007824 */ /* 0x008fca00078e028c */
[C---:B------:R-:W-:Y:S02]  /*10ba0*/  ISETP.GE.AND P6, PT, R0.reuse, UR15, PT ;  /* 0x0000000f00007c0c */ /* 0x040fe4000bfc6270 */
[C---:B------:R-:W-:Y:S02]  /*10bb0*/  IADD3 R2, R0.reuse, 0x8, RZ ;  /* 0x0000000800027810 */ /* 0x040fe40007ffe0ff */
[----:B--2---:R-:W-:Y:S02]  /*10bc0*/  IADD3 R5, R0, 0x40, RZ ;  /* 0x0000004000057810 */ /* 0x004fe40007ffe0ff */
        /* <DEDUP_REMOVED lines=28> */
.L_x_378:
[----:B---34-:R-:W-:Y:S05]  /*10d90*/  BSYNC B0 ;  /* 0x0000000000007941 */ /* 0x018fea0003800000 */
.L_x_377:
[----:B--2---:R-:W2:Y:S04]  /*10da0*/  LDL.64 R14, [R1+0x40] ;  /* 0x00004000010e7983 */ /* 0x004ea80000100a00 */
[----:B------:R3:W5:Y:S04]  /*10db0*/  LDL.64 R24, [R1+0x48] ;  /* 0x0000480001187983 */ /* 0x0007680000100a00 */
[----:B------:R3:W5:Y:S04]  /*10dc0*/  LDL R12, [R1+0x50] ;  /* 0x00005000010c7983 */ /* 0x0007680000100800 */
[----:B------:R-:W4:Y:S04]  /*10dd0*/  S2R R4, SR_TID.X ;  /* 0x0000000000047919 */ /* 0x000f280000002100 */
[----:B------:R-:W1:Y:S01]  /*10de0*/  S2R R10, SR_CTAID.Z ;  /* 0x00000000000a7919 */ /* 0x000e620000002700 */
[----:B------:R-:W-:-:S02]  /*10df0*/  USHF.R.S32.HI UR6, URZ, 0x1f, UR11 ;  /* 0x0000001f3f067899 */ /* 0x000fc4000801140b */
[----:B------:R-:W-:Y:S02]  /*10e00*/  ULDC.64 UR4, c[0x0][0x1f0] ;  /* 0x00007c0000047ab9 */ /* 0x000fe40000000a00 */
[----:B------:R-:W-:Y:S01]  /*10e10*/  UIMAD UR4, UR6, UR4, URZ ;  /* 0x00000004060472a4 */ /* 0x000fe2000f8e023f */
[----:B----4-:R-:W-:-:S04]  /*10e20*/  SHF.R.S32.HI R0, RZ, 0x1f, R4 ;  /* 0x0000001fff007819 */ /* 0x010fc80000011404 */
        /* <DEDUP_REMOVED lines=8> */
[----:B-1----:R-:W-:-:S05]  /*10eb0*/  IMAD.WIDE.U32 R10, R10, c[0x0][0x1f0], R2 ;  /* 0x00007c000a0a7a25 */ /* 0x002fca00078e0002 */
[----:B------:R-:W-:-:S05]  /*10ec0*/  IADD3 R9, R11, UR4, RZ ;  /* 0x000000040b097c10 */ /* 0x000fca000fffe0ff */
[----:B------:R-:W-:Y:S05]  /*10ed0*/  @P0 BRA `(.L_x_380) ;  /* 0x000000b000000947 */ /* 0x000fea0003800000 */
[----:B---3-5:R-:W-:Y:S01]  /*10ee0*/  IMAD R0, R25, c[0x0][0x1e8], RZ ;  /* 0x00007a0019007a24 */ /* 0x028fe200078e02ff */
        /* <DEDUP_REMOVED lines=10> */
.L_x_380:
[----:B---3--:R-:W-:Y:S05]  /*10f90*/  BSYNC B0 ;  /* 0x0000000000007941 */ /* 0x008fea0003800000 */
.L_x_379:
        /* <DEDUP_REMOVED lines=18> */
.L_x_382:
[----:B------:R-:W-:Y:S05]  /*110c0*/  BSYNC B0 ;  /* 0x0000000000007941 */ /* 0x000fea0003800000 */
.L_x_381:
        /* <DEDUP_REMOVED lines=18> */
.L_x_384:
[----:B------:R-:W-:Y:S05]  /*111f0*/  BSYNC B0 ;  /* 0x0000000000007941 */ /* 0x000fea0003800000 */
.L_x_383:
        /* <DEDUP_REMOVED lines=18> */
.L_x_386:
[----:B------:R-:W-:Y:S05]  /*11320*/  BSYNC B0 ;  /* 0x0000000000007941 */ /* 0x000fea0003800000 */
.L_x_385:
        /* <DEDUP_REMOVED lines=18> */
.L_x_388:
[----:B------:R-:W-:Y:S05]  /*11450*/  BSYNC B0 ;  /* 0x0000000000007941 */ /* 0x000fea0003800000 */
.L_x_387:
        /* <DEDUP_REMOVED lines=18> */
.L_x_390:
[----:B------:R-:W-:Y:S05]  /*11580*/  BSYNC B0 ;  /* 0x0000000000007941 */ /* 0x000fea0003800000 */
.L_x_389:
        /* <DEDUP_REMOVED lines=18> */
.L_x_392:
[----:B------:R-:W-:Y:S05]  /*116b0*/  BSYNC B0 ;  /* 0x0000000000007941 */ /* 0x000fea0003800000 */
.L_x_391:
        /* <DEDUP_REMOVED lines=19> */
.L_x_335:
        /* <DEDUP_REMOVED lines=74> */
.L_x_394:
[----:B------:R-:W-:Y:S05]  /*11c90*/  BSYNC B0 ;  /* 0x0000000000007941 */ /* 0x000fea0003800000 */
.L_x_393:
        /* <DEDUP_REMOVED lines=18> */
.L_x_396:
[----:B------:R-:W-:Y:S05]  /*11dc0*/  BSYNC B0 ;  /* 0x0000000000007941 */ /* 0x000fea0003800000 */
.L_x_395:
        /* <DEDUP_REMOVED lines=18> */
.L_x_398:
[----:B------:R-:W-:Y:S05]  /*11ef0*/  BSYNC B0 ;  /* 0x0000000000007941 */ /* 0x000fea0003800000 */
.L_x_397:
        /* <DEDUP_REMOVED lines=18> */
.L_x_400:
[----:B------:R-:W-:Y:S05]  /*12020*/  BSYNC B0 ;  /* 0x0000000000007941 */ /* 0x000fea0003800000 */
.L_x_399:
        /* <DEDUP_REMOVED lines=18> */
.L_x_402:
[----:B------:R-:W-:Y:S05]  /*12150*/  BSYNC B0 ;  /* 0x0000000000007941 */ /* 0x000fea0003800000 */
.L_x_401:
        /* <DEDUP_REMOVED lines=18> */
.L_x_404:
[----:B------:R-:W-:Y:S05]  /*12280*/  BSYNC B0 ;  /* 0x0000000000007941 */ /* 0x000fea0003800000 */
.L_x_403:
        /* <DEDUP_REMOVED lines=18> */
.L_x_406:
[----:B------:R-:W-:Y:S05]  /*123b0*/  BSYNC B0 ;  /* 0x0000000000007941 */ /* 0x000fea0003800000 */
.L_x_405:
        /* <DEDUP_REMOVED lines=18> */
.L_x_408:
[----:B------:R-:W-:Y:S05]  /*124e0*/  BSYNC B0 ;  /* 0x0000000000007941 */ /* 0x000fea0003800000 */
.L_x_407:
        /* <DEDUP_REMOVED lines=67> */
.L_x_409:
        /* <DEDUP_REMOVED lines=14> */
.L_x_2379:


//--------------------- .text._ZN5flash16flash_fwd_kernelI23Flash_fwd_kernel_traitsILi128ELi128ELi64ELi4ELb0ELb0EN7cutlass10bfloat16_tE19Flash_kernel_traitsILi128ELi128ELi64ELi4ES3_EELb0ELb0ELb1ELb0ELb0ELb1ELb0ELb0EEEvNS_16Flash_fwd_paramsE --------------------------
	.section	.text._ZN5flash16flash_fwd_kernelI23Flash_fwd_kernel_traitsILi128ELi128ELi64ELi4ELb0ELb0EN7cutlass10bfloat16_tE19Flash_kernel_traitsILi128ELi128ELi64ELi4ES3_EELb0ELb0ELb1ELb0ELb0ELb1ELb0ELb0EEEvNS_16Flash_fwd_paramsE,"ax",@progbits
	.sectioninfo	@"SHI_REGISTERS=255"
	.align	128
        .global         _ZN5flash16flash_fwd_kernelI23Flash_fwd_kernel_traitsILi128ELi128ELi64ELi4ELb0ELb0EN7cutlass10bfloat16_tE19Flash_kernel_traitsILi128ELi128ELi64ELi4ES3_EELb0ELb0ELb1ELb0ELb0ELb1ELb0ELb0EEEvNS_16Flash_fwd_paramsE
        .type           _ZN5flash16flash_fwd_kernelI23Flash_fwd_kernel_traitsILi128ELi128ELi64ELi4ELb0ELb0EN7cutlass10bfloat16_tE19Flash_kernel_traitsILi128ELi128ELi64ELi4ES3_EELb0ELb0ELb1ELb0ELb0ELb1ELb0ELb0EEEvNS_16Flash_fwd_paramsE,@function
        .size           _ZN5flash16flash_fwd_kernelI23Flash_fwd_kernel_traitsILi128ELi128ELi64ELi4ELb0ELb0EN7cutlass10bfloat16_tE19Flash_kernel_traitsILi128ELi128ELi64ELi4ES3_EELb0ELb0ELb1ELb0ELb0ELb1ELb0ELb0EEEvNS_16Flash_fwd_paramsE,(.L_x_2380 - _ZN5flash16flash_fwd_kernelI23Flash_fwd_kernel_traitsILi128ELi128ELi64ELi4ELb0ELb0EN7cutlass10bfloat16_tE19Flash_kernel_traitsILi128ELi128ELi64ELi4ES3_EELb0ELb0ELb1ELb0ELb0ELb1ELb0ELb0EEEvNS_16Flash_fwd_paramsE)
        .other          _ZN5flash16flash_fwd_kernelI23Flash_fwd_kernel_traitsILi128ELi128ELi64ELi4ELb0ELb0EN7cutlass10bfloat16_tE19Flash_kernel_traitsILi128ELi128ELi64ELi4ES3_EELb0ELb0ELb1ELb0ELb0ELb1ELb0ELb0EEEvNS_16Flash_fwd_paramsE,@"STO_CUDA_ENTRY STV_DEFAULT"
_ZN5flash16flash_fwd_kernelI23Flash_fwd_kernel_traitsILi128ELi128ELi64ELi4ELb0ELb0EN7cutlass10bfloat16_tE19Flash_kernel_traitsILi128ELi128ELi64ELi4ES3_EELb0ELb0ELb1ELb0ELb0ELb1ELb0ELb0EEEvNS_16Flash_fwd_paramsE:
.text._ZN5flash16flash_fwd_kernelI23Flash_fwd_kernel_traitsILi128ELi128ELi64ELi4ELb0ELb0EN7cutlass10bfloat16_tE19Flash_kernel_traitsILi128ELi128ELi64ELi4ES3_EELb0ELb0ELb1ELb0ELb0ELb1ELb0ELb0EEEvNS_16Flash_fwd_paramsE:
        /* <DEDUP_REMOVED lines=56> */
.L_x_410:
[----:B------:R-:W-:Y:S02]  /*0380*/  ULDC UR6, c[0x0][0x218] ;  /* 0x0000860000067ab9 */ /* 0x000fe40000000800 */
.L_x_411:
        /* <DEDUP_REMOVED lines=21> */
[----:B------:R-:W-:Y:S01]  /*04e0*/  UIADD3 UR6, UR14, UR13, -UR16 ;  /* 0x0000000d0e067290 */ /* 0x000fe2000fffe810 */
[----:B------:R-:W1:Y:S01]  /*04f0*/  S2R R140, SR_TID.X ;  /* 0x00000000008c7919 */ /* 0x000e620000002100 */
[----:B------:R-:W-:Y:S02]  /*0500*/  UIADD3 UR7, UR14, 0x3f, URZ ;  /* 0x0000003f0e077890 */ /* 0x000fe4000fffe03f */
[----:B------:R-:W-:Y:S02]  /*0510*/  ULDC UR8, c[0x0][0x2e4] ;  /* 0x0000b90000087ab9 */ /* 0x000fe40000000800 */
[----:B------:R-:W-:Y:S02]  /*0520*/  UIADD3 UR5, -UR16, 0xbf, UR13 ;  /* 0x000000bf10057890 */ /* 0x000fe4000fffe10d */
[----:B------:R-:W-:Y:S02]  /*0530*/  ULDC UR4, c[0x0][0x2e8] ;  /* 0x0000ba0000047ab9 */ /* 0x000fe40000000800 */
[----:B------:R-:W-:-:S02]  /*0540*/  UIADD3 UR8, UR6, -UR8, URZ ;  /* 0x8000000806087290 */ /* 0x000fc4000fffe03f */
[----:B------:R-:W-:Y:S02]  /*0550*/  USHF.R.S32.HI UR6, URZ, 0x1f, UR7 ;  /* 0x0000001f3f067899 */ /* 0x000fe40008011407 */
[----:B------:R-:W-:Y:S02]  /*0560*/  UIADD3 UR4, UR5, UR4, UR14 ;  /* 0x0000000405047290 */ /* 0x000fe4000fffe00e */
[----:B------:R-:W-:Y:S02]  /*0570*/  ULEA.HI UR7, UR6, UR7, URZ, 0x6 ;  /* 0x0000000706077291 */ /* 0x000fe4000f8f303f */
[----:B------:R-:W-:Y:S02]  /*0580*/  USHF.R.S32.HI UR5, URZ, 0x1f, UR8 ;  /* 0x0000001f3f057899 */ /* 0x000fe40008011408 */
[----:B------:R-:W-:Y:S02]  /*0590*/  USHF.R.S32.HI UR6, URZ, 0x1f, UR4 ;  /* 0x0000001f3f067899 */ /* 0x000fe40008011404 */
[----:B------:R-:W-:-:S02]  /*05a0*/  ULEA.HI UR5, UR5, UR8, URZ, 0x6 ;  /* 0x0000000805057291 */ /* 0x000fc4000f8f303f */
[----:B------:R-:W-:Y:S02]  /*05b0*/  ULEA.HI UR6, UR6, UR4, URZ, 0x6 ;  /* 0x0000000406067291 */ /* 0x000fe4000f8f303f */
[----:B------:R-:W-:Y:S02]  /*05c0*/  USHF.R.S32.HI UR7, URZ, 0x6, UR7 ;  /* 0x000000063f077899 */ /* 0x000fe40008011407 */
[----:B------:R-:W-:Y:S02]  /*05d0*/  USHF.R.S32.HI UR5, URZ, 0x6, UR5 ;  /* 0x000000063f057899 */ /* 0x000fe40008011405 */
[----:B------:R-:W-:Y:S02]  /*05e0*/  USHF.R.S32.HI UR8, URZ, 0x6, UR6 ;  /* 0x000000063f087899 */ /* 0x000fe40008011406 */
[----:B------:R-:W-:Y:S02]  /*05f0*/  UISETP.LT.AND UP1, UPT, URZ, UR5, UPT ;  /* 0x000000053f00728c */ /* 0x000fe4000bf21270 */
[----:B------:R-:W-:-:S02]  /*0600*/  UISETP.LT.AND UP0, UPT, UR7, UR8, UPT ;  /* 0x000000080700728c */ /* 0x000fc4000bf01270 */
[----:B------:R-:W-:Y:S02]  /*0610*/  USEL UR9, URZ, UR5, !UP1 ;  /* 0x000000053f097287 */ /* 0x000fe4000c800000 */
[----:B------:R-:W-:-:S04]  /*0620*/  USEL UR8, UR7, UR8, UP0 ;  /* 0x0000000807087287 */ /* 0x000fc80008000000 */
[----:B------:R-:W-:-:S06]  /*0630*/  UISETP.GT.AND UP0, UPT, UR8, UR9, UPT ;  /* 0x000000090800728c */ /* 0x000fcc000bf04270 */
[----:B------:R-:W-:-:S13]  /*0640*/  PLOP3.LUT P0, PT, PT, PT, UP0, 0x80, 0x0 ;  /* 0x000000000000781c */ /* 0x000fda0003f0f008 */
[----:B------:R-:W-:Y:S05]  /*0650*/  @P0 BRA `(.L_x_412) ;  /* 0x0000102000000947 */ /* 0x000fea0003800000 */
[----:B-1----:R-:W-:Y:S01]  /*0660*/  UISETP.NE.AND UP0, UPT, UR10, -0x1, UPT ;  /* 0xffffffff0a00788c */ /* 0x002fe2000bf05270 */
[----:B------:R-:W-:Y:S01]  /*0670*/  SHF.R.S32.HI R8, RZ, 0x1f, R140 ;  /* 0x0000001fff087819 */ /* 0x000fe2000001148c */
[----:B------:R-:W-:Y:S01]  /*0680*/  ULDC.64 UR4, c[0x0][0x1e0] ;  /* 0x0000780000047ab9 */ /* 0x000fe20000000a00 */
[----:B------:R-:W1:Y:S01]  /*0690*/  S2R R12, SR_CTAID.Z ;  /* 0x00000000000c7919 */ /* 0x000e620000002700 */
[----:B------:R-:W-:Y:S01]  /*06a0*/  USHF.R.S32.HI UR15, URZ, 0x1f, UR12 ;  /* 0x0000001f3f0f7899 */ /* 0x000fe2000801140c */
[----:B------:R-:W-:Y:S01]  /*06b0*/  LEA.HI R8, R8, R140, RZ, 0x3 ;  /* 0x0000008c08087211 */ /* 0x000fe200078f18ff */
[----:B------:R-:W-:Y:S01]  /*06c0*/  ULDC.64 UR6, c[0x0][0x1e8] ;  /* 0x00007a0000067ab9 */ /* 0x000fe20000000a00 */
[----:B------:R-:W2:Y:S01]  /*06d0*/  S2R R6, SR_CTAID.X ;  /* 0x0000000000067919 */ /* 0x000ea20000002500 */
[----:B------:R-:W-:Y:S01]  /*06e0*/  ULDC UR9, c[0x0][0x214] ;  /* 0x0000850000097ab9 */ /* 0x000fe20000000800 */
[----:B------:R-:W-:Y:S01]  /*06f0*/  LOP3.LUT R0, R8, 0x1ffffff8, RZ, 0xc0, !PT ;  /* 0x1ffffff808007812 */ /* 0x000fe200078ec0ff */
[----:B------:R-:W-:Y:S01]  /*0700*/  ULDC UR8, c[0x0][0x234] ;  /* 0x00008d0000087ab9 */ /* 0x000fe20000000800 */
[----:B------:R-:W-:Y:S01]  /*0710*/  SHF.R.S32.HI R8, RZ, 0x3, R8 ;  /* 0x00000003ff087819 */ /* 0x000fe20000011408 */
[----:B------:R-:W-:Y:S01]  /*0720*/  @!UP0 USHF.R.S32.HI UR14, URZ, 0x1f, UR11 ;  /* 0x0000001f3f0e8899 */ /* 0x000fe2000801140b */
[----:B------:R-:W-:Y:S01]  /*0730*/  BSSY B0, `(.L_x_413) ;  /* 0x000003a000007945 */ /* 0x000fe20003800000 */
[----:B------:R-:W-:Y:S01]  /*0740*/  @!UP0 UIMAD.WIDE.U32 UR20, UR11, UR4, URZ ;  /* 0x000000040b1482a5 */ /* 0x000fe2000f8e003f */
[----:B------:R-:W-:Y:S01]  /*0750*/  IMAD.IADD R0, R140, 0x1, -R0 ;  /* 0x000000018c007824 */ /* 0x000fe200078e0a00 */
[----:B------:R-:W-:Y:S01]  /*0760*/  @!UP0 UIMAD UR14, UR14, UR4, URZ ;  /* 0x000000040e0e82a4 */ /* 0x000fe2000f8e023f */
[----:B------:R-:W-:Y:S01]  /*0770*/  SHF.R.S32.HI R9, RZ, 0x1f, R8 ;  /* 0x0000001fff097819 */ /* 0x000fe20000011408 */
[----:B------:R-:W-:Y:S01]  /*0780*/  @UP0 UIMAD.WIDE.U32 UR22, UR10, UR6, URZ ;  /* 0x000000060a1602a5 */ /* 0x000fe2000f8e003f */
[----:B------:R-:W-:Y:S01]  /*0790*/  IMAD.SHL.U32 R0, R0, 0x8, RZ ;  /* 0x0000000800007824 */ /* 0x000fe200078e00ff */
[----:B------:R-:W-:-:S02]  /*07a0*/  ULDC.U8 UR4, c[0x0][0x329] ;  /* 0x0000ca4000047ab9 */ /* 0x000fc40000000000 */
[----:B------:R-:W-:Y:S02]  /*07b0*/  @!UP0 UIMAD UR14, UR11, UR5, UR14 ;  /* 0x000000050b0e82a4 */ /* 0x000fe4000f8e020e */
[----:B------:R-:W-:Y:S02]  /*07c0*/  UISETP.NE.AND UP1, UPT, UR4, URZ, UPT ;  /* 0x0000003f0400728c */ /* 0x000fe4000bf25270 */
[----:B------:R-:W-:Y:S02]  /*07d0*/  ULDC.U8 UR5, c[0x0][0x328] ;  /* 0x0000ca0000057ab9 */ /* 0x000fe40000000000 */
[----:B------:R-:W-:Y:S02]  /*07e0*/  UISETP.NE.AND UP2, UPT, UR5, URZ, UPT ;  /* 0x0000003f0500728c */ /* 0x000fe4000bf45270 */
[----:B------:R-:W-:Y:S01]  /*07f0*/  ULDC UR6, c[0x0][0x1c0] ;  /* 0x0000700000067ab9 */ /* 0x000fe20000000800 */
[----:B--2---:R-:W-:Y:S01]  /*0800*/  IMAD.WIDE R6, R6, 0x80, R8 ;  /* 0x0000008006067825 */ /* 0x004fe200078e0208 */
[----:B------:R-:W-:-:S02]  /*0810*/  UISETP.NE.OR UP3, UPT, UR4, URZ, !UP2 ;  /* 0x0000003f0400728c */ /* 0x000fc4000d765670 */
[----:B------:R-:W-:Y:S02]  /*0820*/  @UP0 UIMAD UR7, UR10, UR7, UR23 ;  /* 0x000000070a0702a4 */ /* 0x000fe4000f8e0217 */
[----:B------:R-:W-:Y:S02]  /*0830*/  ULDC.64 UR4, c[0x0][0x1f0] ;  /* 0x00007c0000047ab9 */ /* 0x000fe40000000a00 */
[----:B------:R-:W-:Y:S02]  /*0840*/  UIMAD UR15, UR15, UR4, URZ ;  /* 0x000000040f0f72a4 */ /* 0x000fe4000f8e023f */
[----:B------:R-:W-:Y:S02]  /*0850*/  @UP1 UMOV UR17, 0x1 ;  /* 0x0000000100111882 */ /* 0x000fe40000000000 */
[----:B------:R-:W-:Y:S02]  /*0860*/  @UP1 ULDC UR4, c[0x0][0x210] ;  /* 0x0000840000041ab9 */ /* 0x000fe40000000800 */
[----:B------:R-:W-:-:S02]  /*0870*/  @UP1 UIMAD UR4, UR4, UR9, URZ ;  /* 0x00000009040412a4 */ /* 0x000fc4000f8e023f */
[----:B------:R-:W-:Y:S02]  /*0880*/  @!UP1 USEL UR4, UR9, UR8, !UP2 ;  /* 0x0000000809049287 */ /* 0x000fe4000d000000 */
[----:B------:R-:W-:Y:S02]  /*0890*/  @!UP0 UMOV UR22, UR20 ;  /* 0x0000001400168c82 */ /* 0x000fe40008000000 */
[----:B------:R-:W-:Y:S01]  /*08a0*/  @!UP1 UIMAD UR17, UR4, UR6, URZ ;  /* 0x00000006041192a4 */ /* 0x000fe2000f8e023f */
[----:B------:R-:W-:Y:S01]  /*08b0*/  IADD3 R2, P0, R0, UR22, RZ ;  /* 0x0000001600027c10 */ /* 0x000fe2000ff1e0ff */
[----:B------:R-:W-:Y:S02]  /*08c0*/  @!UP0 UIADD3 UR7, UR21, UR14, URZ ;  /* 0x0000000e15078290 */ /* 0x000fe4000fffe03f */
[----:B------:R-:W-:Y:S02]  /*08d0*/  UIADD3 UR16, -UR13, UR16, URZ ;  /* 0x000000100d107290 */ /* 0x000fe4000fffe13f */
[----:B------:R-:W-:-:S02]  /*08e0*/  @!UP3 UIMAD UR20, UR11, UR9, URZ ;  /* 0x000000090b14b2a4 */ /* 0x000fc4000f8e023f */
[----:B------:R-:W-:Y:S01]  /*08f0*/  UIMAD UR17, UR11, UR17, URZ ;  /* 0x000000110b1172a4 */ /* 0x000fe2000f8e023f */
[----:B------:R-:W-:Y:S01]  /*0900*/  LEA.HI.X.SX32 R3, R0, UR7, 0x1, P0 ;  /* 0x0000000700037c11 */ /* 0x000fe200080f0eff */
[----:B------:R-:W-:Y:S01]  /*0910*/  @!UP3 USEL UR20, UR20, UR10, !UP0 ;  /* 0x0000000a1414b287 */ /* 0x000fe2000c000000 */
[----:B------:R-:W-:Y:S01]  /*0920*/  ISETP.GE.AND P0, PT, R8, UR16, PT ;  /* 0x0000001008007c0c */ /* 0x000fe2000bf06270 */
[----:B------:R-:W-:Y:S02]  /*0930*/  @UP1 ULDC UR23, c[0x0][0x210] ;  /* 0x0000840000171ab9 */ /* 0x000fe40000000800 */
[----:B------:R-:W-:Y:S01]  /*0940*/  USEL UR17, UR17, URZ, UP3 ;  /* 0x0000003f11117287 */ /* 0x000fe20009800000 */
[----:B-1----:R-:W-:Y:S01]  /*0950*/  IMAD.WIDE.U32 R12, R12, c[0x0][0x1f0], R2 ;  /* 0x00007c000c0c7a25 */ /* 0x002fe200078e0002 */
[----:B------:R-:W-:Y:S02]  /*0960*/  @!UP1 UMOV UR23, 0x1 ;  /* 0x0000000100179882 */ /* 0x000fe40000000000 */
        /* <DEDUP_REMOVED lines=22> */
.L_x_414:
[----:B------:R-:W-:Y:S05]  /*0ad0*/  BSYNC B0 ;  /* 0x0000000000007941 */ /* 0x000fea0003800000 */
.L_x_413:
        /* <DEDUP_REMOVED lines=16> */
.L_x_416:
[----:B------:R-:W-:Y:S05]  /*0be0*/  BSYNC B0 ;  /* 0x0000000000007941 */ /* 0x000fea0003800000 */
.L_x_415:
        /* <DEDUP_REMOVED lines=16> */
.L_x_418:
[----:B------:R-:W-:Y:S05]  /*0cf0*/  BSYNC B0 ;  /* 0x0000000000007941 */ /* 0x000fea0003800000 */
.L_x_417:
        /* <DEDUP_REMOVED lines=16> */
.L_x_420:
[----:B------:R-:W-:Y:S05]  /*0e00*/  BSYNC B0 ;  /* 0x0000000000007941 */ /* 0x000fea0003800000 */
.L_x_419:
        /* <DEDUP_REMOVED lines=16> */
.L_x_422:
[----:B------:R-:W-:Y:S05]  /*0f10*/  BSYNC B0 ;  /* 0x0000000000007941 */ /* 0x000fea0003800000 */
.L_x_421:
        /* <DEDUP_REMOVED lines=16> */
.L_x_424:
[----:B------:R-:W-:Y:S05]  /*1020*/  BSYNC B0 ;  /* 0x0000000000007941 */ /* 0x000fea0003800000 */
.L_x_423:
        /* <DEDUP_REMOVED lines=16> */
.L_x_426:
[----:B------:R-:W-:Y:S05]  /*1130*/  BSYNC B0 ;  /* 0x0000000000007941 */ /* 0x000fea0003800000 */
.L_x_425:
        /* <DEDUP_REMOVED lines=16> */
.L_x_428:
[----:B------:R-:W-:Y:S05]  /*1240*/  BSYNC B0 ;  /* 0x0000000000007941 */ /* 0x000fea0003800000 */
.L_x_427:
        /* <DEDUP_REMOVED lines=67> */
.L_x_412:
[----:B-1----:R-:W-:Y:S02]  /*1680*/  UISETP.NE.AND UP0, UPT, UR10, -0x1, UPT ;  /* 0xffffffff0a00788c */ /* 0x002fe4000bf05270 */
        /* <DEDUP_REMOVED lines=31> */
.L_x_429:
        /* <DEDUP_REMOVED lines=46> */
.L_x_430:
[----:B------:R-:W1:Y:S01]  /*1b60*/  S2R R4, SR_CTAID.X ;  /* 0x0000000000047919 */ /* 0x000e620000002500 */
[----:B------:R-:W-:Y:S01]  /*1b70*/  SHF.R.S32.HI R29, RZ, 0x1f, R140 ;  /* 0x0000001fff1d7819 */ /* 0x000fe2000001148c */
[----:B------:R-:W-:Y:S02]  /*1b80*/  UIADD3 UR11, -UR13, UR16, URZ ;  /* 0x000000100d0b7290 */ /* 0x000fe4000fffe13f */
[----:B------:R-:W2:Y:S01]  /*1b90*/  S2R R7, SR_CTAID.Z ;  /* 0x0000000000077919 */ /* 0x000ea20000002700 */
[CC--:B------:R-:W-:Y:S01]  /*1ba0*/  LEA.HI R2, R29.reuse, R140.reuse, RZ, 0x3 ;  /* 0x0000008c1d027211 */ /* 0x0c0fe200078f18ff */
[----:B------:R-:W-:Y:S01]  /*1bb0*/  ULDC.64 UR4, c[0x0][0x1a8] ;  /* 0x00006a0000047ab9 */ /* 0x000fe20000000a00 */
[----:B------:R-:W-:Y:S01]  /*1bc0*/  LEA.HI R139, R29, R140, RZ, 0x5 ;  /* 0x0000008c1d8b7211 */ /* 0x000fe200078f28ff */
[----:B------:R-:W-:Y:S01]  /*1bd0*/  UIMAD UR4, UR20, UR4, URZ ;  /* 0x00000004140472a4 */ /* 0x000fe2000f8e023f */
[----:B------:R-:W-:Y:S02]  /*1be0*/  LOP3.LUT R0, R2, 0xfffffff8, RZ, 0xc0, !PT ;  /* 0xfffffff802007812 */ /* 0x000fe400078ec0ff */
[----:B------:R-:W-:Y:S01]  /*1bf0*/  SHF.R.S32.HI R2, RZ, 0x3, R2 ;  /* 0x00000003ff027819 */ /* 0x000fe20000011402 */
[----:B------:R-:W-:Y:S01]  /*1c00*/  UIMAD UR4, UR12, UR5, UR4 ;  /* 0x000000050c0472a4 */ /* 0x000fe2000f8e0204 */
[----:B------:R-:W-:Y:S01]  /*1c10*/  SHF.R.S32.HI R138, RZ, 0x5, R139 ;  /* 0x00000005ff8a7819 */ /* 0x000fe2000001148b */
[----:B------:R-:W-:Y:S01]  /*1c20*/  IMAD.IADD R28, R140, 0x1, -R0 ;  /* 0x000000018c1c7824 */ /* 0x000fe200078e0a00 */
[C---:B------:R-:W-:Y:S01]  /*1c30*/  IADD3 R26, R2.reuse, 0x10, RZ ;  /* 0x00000010021a7810 */ /* 0x040fe20007ffe0ff */
[----:B------:R-:W-:Y:S01]  /*1c40*/  IMAD.SHL.U32 R0, R2, 0x40, RZ ;  /* 0x0000004002007824 */ /* 0x000fe200078e00ff */
[----:B------:R-:W-:Y:S01]  /*1c50*/  SHF.R.S32.HI R3, RZ, 0x1f, R2 ;  /* 0x0000001fff037819 */ /* 0x000fe20000011402 */
[----:B------:R-:W-:Y:S01]  /*1c60*/  IMAD.SHL.U32 R32, R28, 0x8, RZ ;  /* 0x000000081c207824 */ /* 0x000fe200078e00ff */
[----:B------:R-:W-:Y:S01]  /*1c70*/  ISETP.GE.AND P0, PT, R26, UR11, PT ;  /* 0x0000000b1a007c0c */ /* 0x000fe2000bf06270 */
[----:B------:R-:W-:Y:S01]  /*1c80*/  UMOV UR12, 0x6 ;  /* 0x00000006000c7882 */ /* 0x000fe20000000000 */
[----:B------:R-:W-:-:S02]  /*1c90*/  IADD3 R27, R2, 0x20, RZ ;  /* 0x00000020021b7810 */ /* 0x000fc40007ffe0ff */
[----:B------:R-:W-:Y:S01]  /*1ca0*/  LOP3.LUT R0, R0, 0x1c0, RZ, 0xc0, !PT ;  /* 0x000001c000007812 */ /* 0x000fe200078ec0ff */
[----:B-1----:R-:W-:Y:S01]  /*1cb0*/  IMAD.WIDE R24, R4, 0x80, R2 ;  /* 0x0000008004187825 */ /* 0x002fe200078e0202 */
[----:B------:R-:W-:Y:S02]  /*1cc0*/  SHF.R.S32.HI R33, RZ, 0x1f, R32 ;  /* 0x0000001fff217819 */ /* 0x000fe40000011420 */
[----:B------:R-:W-:Y:S02]  /*1cd0*/  IADD3 R4, P1, R32, UR6, RZ ;  /* 0x0000000620047c10 */ /* 0x000fe4000ff3e0ff */
[----:B------:R-:W-:Y:S01]  /*1ce0*/  ISETP.GE.AND P6, PT, R27, UR11, PT ;  /* 0x0000000b1b007c0c */ /* 0x000fe2000bfc6270 */
[----:B------:R-:W-:Y:S01]  /*1cf0*/  STL.64 [R1+0x50], R24 ;  /* 0x0000501801007387 */ /* 0x000fe20000100a00 */
[----:B------:R-:W-:Y:S02]  /*1d00*/  SHF.R.U32.HI R6, RZ, 0x3, R0 ;  /* 0x00000003ff067819 */ /* 0x000fe40000011600 */
[----:B------:R-:W-:Y:S01]  /*1d10*/  IADD3.X R5, R33, UR17, RZ, P1, !PT ;  /* 0x0000001121057c10 */ /* 0x000fe20008ffe4ff */
[----:B------:R-:W-:Y:S01]  /*1d20*/  STL.64 [R1+0x70], R32 ;  /* 0x0000702001007387 */ /* 0x000fe20000100a00 */
[----:B------:R-:W-:-:S02]  /*1d30*/  LOP3.LUT R0, R0, 0x38, R32, 0xf8, !PT ;  /* 0x0000003800007812 */ /* 0x000fc400078ef820 */
[----:B------:R-:W-:Y:S01]  /*1d40*/  IADD3 R9, R2, 0x40, RZ ;  /* 0x0000004002097810 */ /* 0x000fe20007ffe0ff */
[----:B--2---:R-:W-:Y:S01]  /*1d50*/  IMAD.WIDE.U32 R4, R7, c[0x0][0x1a8], R4 ;  /* 0x00006a0007047a25 */ /* 0x004fe200078e0004 */
[----:B------:R-:W-:Y:S02]  /*1d60*/  LOP3.LUT R8, R0, R6, RZ, 0x3c, !PT ;  /* 0x0000000600087212 */ /* 0x000fe400078e3cff */
[----:B------:R-:W-:Y:S02]  /*1d70*/  LEA.HI R7, R29, R140, RZ, 0x6 ;  /* 0x0000008c1d077211 */ /* 0x000fe400078f30ff */
[----:B------:R-:W-:Y:S02]  /*1d80*/  @!P0 IADD3 R0, P1, R24, 0x10, RZ ;  /* 0x0000001018008810 */ /* 0x000fe40007f3e0ff */
[----:B------:R-:W-:Y:S01]  /*1d90*/  ISETP.GE.AND P3, PT, R2, UR11, PT ;  /* 0x0000000b02007c0c */ /* 0x000fe2000bf66270 */
[----:B------:R-:W-:Y:S01]  /*1da0*/  IMAD.SHL.U32 R7, R7, 0x8, RZ ;  /* 0x0000000807077824 */ /* 0x000fe200078e00ff */
[----:B------:R-:W-:Y:S01]  /*1db0*/  ISETP.GE.AND P4, PT, R9, UR11, PT ;  /* 0x0000000b09007c0c */ /* 0x000fe2000bf86270 */
[----:B------:R-:W-:Y:S01]  /*1dc0*/  @!P0 IMAD.X R6, RZ, RZ, R25, P1 ;  /* 0x000000ffff068224 */ /* 0x000fe200008e0619 */
[----:B------:R-:W-:-:S02]  /*1dd0*/  @!P6 IADD3 R12, P1, R24, 0x20, RZ ;  /* 0x00000020180ce810 */ /* 0x000fc40007f3e0ff */
[----:B------:R-:W-:Y:S01]  /*1de0*/  IADD3 R30, R2, 0x30, RZ ;  /* 0x00000030021e7810 */ /* 0x000fe20007ffe0ff */
[----:B------:R-:W-:Y:S01]  /*1df0*/  @!P0 IMAD R6, R6, c[0x0][0x190], RZ ;  /* 0x0000640006068a24 */ /* 0x000fe200078e02ff */
[----:B------:R-:W-:Y:S02]  /*1e00*/  IADD3 R5, R5, UR4, RZ ;  /* 0x0000000405057c10 */ /* 0x000fe4000fffe0ff */
[----:B------:R-:W-:Y:S01]  /*1e10*/  LOP3.LUT R233, R8, 0xfffffe00, R7, 0xf8, !PT ;  /* 0xfffffe0008e97812 */ /* 0x000fe200078ef807 */
[----:B------:R-:W-:Y:S01]  /*1e20*/  @!P6 IMAD.X R7, RZ, RZ, R25, P1 ;  /* 0x000000ffff07e224 */ /* 0x000fe200008e0619 */
[----:B------:R-:W-:Y:S01]  /*1e30*/  ISETP.GE.AND P5, PT, R30, UR11, PT ;  /* 0x0000000b1e007c0c */ /* 0x000fe2000bfa6270 */
[C---:B------:R-:W-:Y:S01]  /*1e40*/  @!P0 IMAD R20, R0.reuse, c[0x0][0x194], R6 ;  /* 0x0000650000148a24 */ /* 0x040fe200078e0206 */
[----:B------:R-:W-:Y:S01]  /*1e50*/  STL [R1+0x68], R30 ;  /* 0x0000681e01007387 */ /* 0x000fe20000100800 */
[----:B------:R-:W-:Y:S01]  /*1e60*/  @!P0 IMAD.WIDE.U32 R16, R0, c[0x0][0x190], R4 ;  /* 0x0000640000108a25 */ /* 0x000fe200078e0004 */
[----:B------:R-:W-:-:S02]  /*1e70*/  @!P4 IADD3 R11, P1, R24, 0x40, RZ ;  /* 0x00000040180bc810 */ /* 0x000fc40007f3e0ff */
[----:B------:R1:W-:Y:S01]  /*1e80*/  STL [R1+0x94], R9 ;  /* 0x0000940901007387 */ /* 0x0003e20000100800 */
[----:B------:R-:W-:Y:S01]  /*1e90*/  @!P3 IMAD R0, R25, c[0x0][0x190], RZ ;  /* 0x000064001900ba24 */ /* 0x000fe200078e02ff */
[C---:B------:R-:W-:Y:S01]  /*1ea0*/  IADD3 R34, R2.reuse, 0x50, RZ ;  /* 0x0000005002227810 */ /* 0x040fe20007ffe0ff */
[----:B------:R-:W-:Y:S01]  /*1eb0*/  @!P6 IMAD R6, R7, c[0x0][0x190], RZ ;  /* 0x000064000706ea24 */ /* 0x000fe200078e02ff */
[----:B------:R-:W-:Y:S01]  /*1ec0*/  IADD3 R31, R2, 0x60, RZ ;  /* 0x00000060021f7810 */ /* 0x000fe20007ffe0ff */
[C---:B------:R-:W-:Y:S02]  /*1ed0*/  @!P3 IMAD R10, R24.reuse, c[0x0][0x194], R0 ;  /* 0x00006500180aba24 */ /* 0x040fe400078e0200 */
[----:B------:R-:W-:Y:S01]  /*1ee0*/  @!P4 IMAD.X R0, RZ, RZ, R25, P1 ;  /* 0x000000ffff00c224 */ /* 0x000fe200008e0619 */
[----:B------:R-:W-:Y:S01]  /*1ef0*/  @!P5 IADD3 R8, P2, R24, 0x30, RZ ;  /* 0x000000301808d810 */ /* 0x000fe20007f5e0ff */
[----:B------:R-:W-:Y:S01]  /*1f00*/  @!P6 IMAD R18, R12, c[0x0][0x194], R6 ;  /* 0x000065000c12ea24 */ /* 0x000fe200078e0206 */
[----:B------:R-:W-:Y:S01]  /*1f10*/  STL [R1+0x88], R34 ;  /* 0x0000882201007387 */ /* 0x000fe20000100800 */
[----:B------:R-:W-:-:S03]  /*1f20*/  @!P3 IMAD.WIDE.U32 R6, R24, c[0x0][0x190], R4 ;  /* 0x000064001806ba25 */ /* 0x000fc600078e0004 */
[----:B------:R-:W-:Y:S01]  /*1f30*/  STL [R1+0x8c], R31 ;  /* 0x00008c1f01007387 */ /* 0x000fe20000100800 */
[----:B------:R-:W-:Y:S01]  /*1f40*/  @!P4 IMAD R19, R0, c[0x0][0x190], RZ ;  /* 0x000064000013ca24 */ /* 0x000fe200078e02ff */
[C---:B------:R-:W-:Y:S01]  /*1f50*/  @!P3 LEA R14, P1, R6.reuse, c[0x0][0x160], 0x1 ;  /* 0x00005800060eba11 */ /* 0x040fe200078208ff */
[----:B------:R-:W-:Y:S02]  /*1f60*/  @!P3 IMAD.IADD R0, R7, 0x1, R10 ;  /* 0x000000010700b824 */ /* 0x000fe400078e020a */
[----:B------:R-:W-:Y:S02]  /*1f70*/  IMAD.SHL.U32 R233, R233, 0x2, RZ ;  /* 0x00000002e9e97824 */ /* 0x000fe400078e00ff */
[----:B------:R-:W-:Y:S01]  /*1f80*/  @!P4 IMAD.MOV.U32 R7, RZ, RZ, R5 ;  /* 0x000000ffff07c224 */ /* 0x000fe200078e0005 */
[----:B------:R-:W-:Y:S01]  /*1f90*/  @!P3 LEA.HI.X R15, R6, c[0x0][0x164], R0, 0x1, P1 ;  /* 0x00005900060fba11 */ /* 0x000fe200008f0c00 */
[----:B------:R-:W-:Y:S02]  /*1fa0*/  @!P4 IMAD.MOV.U32 R6, RZ, RZ, R4 ;  /* 0x000000ffff06c224 */ /* 0x000fe400078e0004 */
[----:B-1----:R-:W-:Y:S01]  /*1fb0*/  @!P5 IMAD.X R9, RZ, RZ, R25, P2 ;  /* 0x000000ffff09d224 */ /* 0x002fe200010e0619 */
[----:B------:R-:W-:Y:S01]  /*1fc0*/  @!P0 LEA R10, P2, R16, c[0x0][0x160], 0x1 ;  /* 0x00005800100a8a11 */ /* 0x000fe200078408ff */
[----:B------:R-:W-:Y:S01]  /*1fd0*/  @!P0 IMAD.IADD R0, R17, 0x1, R20 ;  /* 0x0000000111008824 */ /* 0x000fe200078e0214 */
[----:B------:R-:W-:Y:S01]  /*1fe0*/  @!PT LDS RZ, [RZ] ;  /* 0x00000000fffff984 */ /* 0x000fe20000000800 */
[----:B------:R-:W-:Y:S01]  /*1ff0*/  @!PT LDS RZ, [RZ] ;  /* 0x00000000fffff984 */ /* 0x000fe20000000800 */
[----:B------:R-:W-:Y:S01]  /*2000*/  @!PT LDS RZ, [RZ] ;  /* 0x00000000fffff984 */ /* 0x000fe20000000800 */
[----:B------:R1:W-:Y:S01]  /*2010*/  @!P3 LDGSTS.E.BYPASS.LTC128B.128 [R233], [R14.64] ;  /* 0x000000000ee9bfae */ /* 0x0003e2000b901d52 */
[----:B------:R-:W-:-:S03]  /*2020*/  @!P6 IMAD.WIDE.U32 R12, R12, c[0x0][0x190], R4 ;  /* 0x000064000c0cea25 */ /* 0x000fc600078e0004 */
[----:B------:R1:W-:Y:S01]  /*2030*/  @!P3 LDGSTS.E.BYPASS.LTC128B.128 [R233+0x4000], [R14.64+0x80] ;  /* 0x040000800ee9bfae */ /* 0x0003e2000b901d52 */
[----:B------:R-:W-:Y:S01]  /*2040*/  @!P5 IMAD R9, R9, c[0x0][0x190], RZ ;  /* 0x000064000909da24 */ /* 0x000fe200078e02ff */
[----:B------:R-:W-:Y:S01]  /*2050*/  ISETP.GE.AND P3, PT, R34, UR11, PT ;  /* 0x0000000b22007c0c */ /* 0x000fe2000bf66270 */
[C---:B------:R-:W-:Y:S01]  /*2060*/  @!P4 IMAD R19, R11.reuse, c[0x0][0x194], R19 ;  /* 0x000065000b13ca24 */ /* 0x040fe200078e0213 */
[----:B------:R-:W-:Y:S01]  /*2070*/  @!P6 LEA R20, P1, R12, c[0x0][0x160], 0x1 ;  /* 0x000058000c14ea11 */ /* 0x000fe200078208ff */
[----:B------:R-:W-:Y:S01]  /*2080*/  @!P4 IMAD.WIDE.U32 R6, R11, c[0x0][0x190], R6 ;  /* 0x000064000b06ca25 */ /* 0x000fe200078e0006 */
[----:B------:R-:W-:Y:S02]  /*2090*/  @!P0 LEA.HI.X R11, R16, c[0x0][0x164], R0, 0x1, P2 ;  /* 0x00005900100b8a11 */ /* 0x000fe400010f0c00 */
[----:B------:R-:W-:Y:S01]  /*20a0*/  ISETP.GE.AND P2, PT, R31, UR11, PT ;  /* 0x0000000b1f007c0c */ /* 0x000fe2000bf46270 */
[C---:B------:R-:W-:Y:S02]  /*20b0*/  @!P5 IMAD R23, R8.reuse, c[0x0][0x194], R9 ;  /* 0x000065000817da24 */ /* 0x040fe400078e0209 */
[----:B------:R-:W-:Y:S01]  /*20c0*/  @!P6 IMAD.IADD R13, R13, 0x1, R18 ;  /* 0x000000010d0de824 */ /* 0x000fe200078e0212 */
[----:B------:R2:W-:Y:S01]  /*20d0*/  @!P0 LDGSTS.E.BYPASS.LTC128B.128 [R233+0x800], [R10.64] ;  /* 0x008000000ae98fae */ /* 0x0005e2000b901d52 */
[----:B------:R-:W-:-:S03]  /*20e0*/  @!P5 IMAD.WIDE.U32 R8, R8, c[0x0][0x190], R4 ;  /* 0x000064000808da25 */ /* 0x000fc600078e0004 */
[----:B------:R-:W-:Y:S01]  /*20f0*/  @!P6 LEA.HI.X R21, R12, c[0x0][0x164], R13, 0x1, P1 ;  /* 0x000059000c15ea11 */ /* 0x000fe200008f0c0d */
[----:B------:R-:W-:Y:S01]  /*2100*/  @!P5 IMAD.IADD R0, R9, 0x1, R23 ;  /* 0x000000010900d824 */ /* 0x000fe200078e0217 */
[----:B------:R2:W-:Y:S01]  /*2110*/  @!P0 LDGSTS.E.BYPASS.LTC128B.128 [R233+0x4800], [R10.64+0x80] ;  /* 0x048000800ae98fae */ /* 0x0005e2000b901d52 */
[----:B------:R-:W-:Y:S01]  /*2120*/  @!P5 LEA R18, P1, R8, c[0x0][0x160], 0x1 ;  /* 0x000058000812da11 */ /* 0x000fe200078208ff */
[----:B------:R-:W-:Y:S01]  /*2130*/  @!P4 IMAD.IADD R7, R7, 0x1, R19 ;  /* 0x000000010707c824 */ /* 0x000fe200078e0213 */
[----:B------:R-:W-:Y:S01]  /*2140*/  @!P4 LEA R16, P0, R6, c[0x0][0x160], 0x1 ;  /* 0x000058000610ca11 */ /* 0x000fe200078008ff */
[----:B------:R3:W-:Y:S01]  /*2150*/  @!P6 LDGSTS.E.BYPASS.LTC128B.128 [R233+0x1000], [R20.64] ;  /* 0x0100000014e9efae */ /* 0x0007e2000b901d52 */
[----:B------:R-:W-:Y:S01]  /*2160*/  @!P5 LEA.HI.X R19, R8, c[0x0][0x164], R0, 0x1, P1 ;  /* 0x000059000813da11 */ /* 0x000fe200008f0c00 */
[----:B------:R-:W-:Y:S01]  /*2170*/  IMAD R8, R3, c[0x0][0x198], RZ ;  /* 0x0000660003087a24 */ /* 0x000fe200078e02ff */
[----:B------:R-:W-:Y:S01]  /*2180*/  @!P4 LEA.HI.X R17, R6, c[0x0][0x164], R7, 0x1, P0 ;  /* 0x000059000611ca11 */ /* 0x000fe200000f0c07 */
[----:B------:R-:W-:Y:S01]  /*2190*/  IMAD.WIDE.U32 R6, R2, c[0x0][0x198], R32 ;  /* 0x0000660002067a25 */ /* 0x000fe200078e0020 */
[----:B------:R-:W-:Y:S01]  /*21a0*/  @!P3 IADD3 R0, P0, R24, 0x50, RZ ;  /* 0x000000501800b810 */ /* 0x000fe20007f1e0ff */
[----:B------:R3:W-:Y:S02]  /*21b0*/  @!P6 LDGSTS.E.BYPASS.LTC128B.128 [R233+0x5000], [R20.64+0x80] ;  /* 0x0500008014e9efae */ /* 0x0007e4000b901d52 */
[----:B------:R-:W-:-:S02]  /*21c0*/  IMAD R8, R2, c[0x0][0x19c], R8 ;  /* 0x0000670002087a24 */ /* 0x000fc400078e0208 */
[----:B------:R-:W-:Y:S01]  /*21d0*/  @!P3 IMAD.X R9, RZ, RZ, R25, P0 ;  /* 0x000000ffff09b224 */ /* 0x000fe200000e0619 */
[----:B------:R4:W-:Y:S01]  /*21e0*/  @!P5 LDGSTS.E.BYPASS.LTC128B.128 [R233+0x1800], [R18.64] ;  /* 0x0180000012e9dfae */ /* 0x0009e2000b901d52 */
[----:B------:R-:W-:-:S03]  /*21f0*/  IMAD R3, R3, c[0x0][0x1a0], RZ ;  /* 0x0000680003037a24 */ /* 0x000fc600078e02ff */
[----:B------:R4:W-:Y:S04]  /*2200*/  @!P5 LDGSTS.E.BYPASS.LTC128B.128 [R233+0x5800], [R18.64+0x80] ;  /* 0x0580008012e9dfae */ /* 0x0009e8000b901d52 */
[----:B------:R5:W-:Y:S01]  /*2210*/  @!P4 LDGSTS.E.BYPASS.LTC128B.128 [R233+0x2000], [R16.64] ;  /* 0x0200000010e9cfae */ /* 0x000be2000b901d52 */
[----:B--2---:R-:W-:-:S03]  /*2220*/  IADD3 R10, R2, 0x70, RZ ;  /* 0x00000070020a7810 */ /* 0x004fc60007ffe0ff */
[----:B------:R5:W-:Y:S01]  /*2230*/  @!P4 LDGSTS.E.BYPASS.LTC128B.128 [R233+0x6000], [R16.64+0x80] ;  /* 0x0600008010e9cfae */ /* 0x000be2000b901d52 */
[----:B------:R-:W-:-:S03]  /*2240*/  ISETP.GE.AND P1, PT, R10, UR11, PT ;  /* 0x0000000b0a007c0c */ /* 0x000fc6000bf26270 */
[----:B------:R2:W-:Y:S02]  /*2250*/  STL [R1+0x90], R10 ;  /* 0x0000900a01007387 */ /* 0x0005e40000100800 */
[----:B--2---:R-:W-:-:S05]  /*2260*/  @!P2 IADD3 R10, P0, R24, 0x60, RZ ;  /* 0x00000060180aa810 */ /* 0x004fca0007f1e0ff */
[----:B------:R-:W-:-:S03]  /*2270*/  @!P2 IMAD.X R11, RZ, RZ, R25, P0 ;  /* 0x000000ffff0ba224 */ /* 0x000fc600000e0619 */
[----:B------:R-:W-:Y:S01]  /*2280*/  @!P1 IADD3 R12, P0, R24, 0x70, RZ ;  /* 0x00000070180c9810 */ /* 0x000fe20007f1e0ff */
[----:B------:R-:W-:Y:S02]  /*2290*/  @!P3 IMAD R24, R9, c[0x0][0x190], RZ ;  /* 0x000064000918ba24 */ /* 0x000fe400078e02ff */
[----:B------:R-:W-:Y:S02]  /*22a0*/  @!P2 IMAD R11, R11, c[0x0][0x190], RZ ;  /* 0x000064000b0baa24 */ /* 0x000fe400078e02ff */
[----:B------:R-:W-:Y:S01]  /*22b0*/  @!P1 IMAD.X R13, RZ, RZ, R25, P0 ;  /* 0x000000ffff0d9224 */ /* 0x000fe200000e0619 */
[----:B-1----:R-:W-:Y:S01]  /*22c0*/  IADD3 R14, P0, R6, UR22, RZ ;  /* 0x00000016060e7c10 */ /* 0x002fe2000ff1e0ff */
[----:B------:R-:W-:Y:S01]  /*22d0*/  @!P3 IMAD.MOV.U32 R6, RZ, RZ, R4 ;  /* 0x000000ffff06b224 */ /* 0x000fe200078e0004 */
[----:B------:R-:W-:Y:S01]  /*22e0*/  SHF.R.S32.HI R25, RZ, 0x1f, R22 ;  /* 0x0000001fff197819 */ /* 0x000fe20000011416 */
[C---:B------:R-:W-:Y:S01]  /*22f0*/  @!P3 IMAD R24, R0.reuse, c[0x0][0x194], R24 ;  /* 0x000065000018ba24 */ /* 0x040fe200078e0218 */
[----:B------:R-:W-:Y:S01]  /*2300*/  IADD3.X R15, R7, UR7, R8, P0, !PT ;  /* 0x00000007070f7c10 */ /* 0x000fe200087fe408 */
[----:B------:R-:W-:Y:S01]  /*2310*/  @!P3 IMAD.MOV.U32 R7, RZ, RZ, R5 ;  /* 0x000000ffff07b224 */ /* 0x000fe200078e0005 */
[----:B------:R-:W-:Y:S01]  /*2320*/  UIADD3 UR22, UR8, -0x1, URZ ;  /* 0xffffffff08167890 */ /* 0x000fe2000fffe03f */
[----:B------:R-:W-:Y:S01]  /*2330*/  @!P1 IMAD.MOV.U32 R8, RZ, RZ, R4 ;  /* 0x000000ffff089224 */ /* 0x000fe200078e0004 */
[----:B------:R-:W-:Y:S01]  /*2340*/  ULDC.64 UR6, c[0x0][0x198] ;  /* 0x0000660000067ab9 */ /* 0x000fe20000000a00 */
[----:B------:R-:W-:Y:S01]  /*2350*/  @!P3 IMAD.WIDE.U32 R6, R0, c[0x0][0x190], R6 ;  /* 0x000064000006ba25 */ /* 0x000fe200078e0006 */
[----:B------:R-:W-:-:S02]  /*2360*/  UIMAD UR17, UR22, -0x40, UR14 ;  /* 0xffffffc0161178a4 */ /* 0x000fc4000f8e020e */
[----:B------:R-:W-:Y:S01]  /*2370*/  USHF.L.U32 UR25, UR6, 0x6, URZ ;  /* 0x0000000606197899 */ /* 0x000fe2000800063f */
[----:B------:R-:W-:Y:S01]  /*2380*/  @!P1 IMAD R0, R13, c[0x0][0x190], RZ ;  /* 0x000064000d009a24 */ /* 0x000fe200078e02ff */
[----:B------:R-:W-:Y:S01]  /*2390*/  USHF.L.U64.HI UR23, UR6, UR12, UR7 ;  /* 0x0000000c06177299 */ /* 0x000fe20008010207 */
[----:B------:R-:W-:Y:S01]  /*23a0*/  @!P1 IMAD.MOV.U32 R9, RZ, RZ, R5 ;  /* 0x000000ffff099224 */ /* 0x000fe200078e0005 */
[----:B------:R-:W-:Y:S01]  /*23b0*/  USHF.R.S32.HI UR20, URZ, 0x1f, UR22 ;  /* 0x0000001f3f147899 */ /* 0x000fe20008011416 */
[----:B------:R-:W-:Y:S01]  /*23c0*/  @!P1 IMAD R23, R12, c[0x0][0x194], R0 ;  /* 0x000065000c179a24 */ /* 0x000fe200078e0200 */
[----:B------:R-:W-:Y:S01]  /*23d0*/  UIMAD UR4, UR23, UR22, URZ ;  /* 0x00000016170472a4 */ /* 0x000fe2000f8e023f */
[----:B------:R-:W-:Y:S01]  /*23e0*/  IMAD R0, R25, c[0x0][0x1b0], RZ ;  /* 0x00006c0019007a24 */ /* 0x000fe200078e02ff */
[----:B------:R-:W-:Y:S01]  /*23f0*/  ISETP.GE.AND P4, PT, R2, UR17, PT ;  /* 0x0000001102007c0c */ /* 0x000fe2000bf86270 */
[C---:B------:R-:W-:Y:S01]  /*2400*/  @!P2 IMAD R11, R10.reuse, c[0x0][0x194], R11 ;  /* 0x000065000a0baa24 */ /* 0x040fe200078e020b */
[----:B------:R-:W-:Y:S01]  /*2410*/  UIMAD UR4, UR20, UR25, UR4 ;  /* 0x00000019140472a4 */ /* 0x000fe2000f8e0204 */
[----:B------:R-:W-:Y:S01]  /*2420*/  @!P2 IMAD.WIDE.U32 R4, R10, c[0x0][0x190], R4 ;  /* 0x000064000a04aa25 */ /* 0x000fe200078e0004 */
[----:B------:R-:W-:Y:S01]  /*2430*/  @!P3 LEA R10, P0, R6, c[0x0][0x160], 0x1 ;  /* 0x00005800060aba11 */ /* 0x000fe200078008ff */
[----:B------:R-:W-:Y:S01]  /*2440*/  UIMAD.WIDE.U32 UR26, UR6, 0x20, URZ ;  /* 0x00000020061a78a5 */ /* 0x000fe2000f8e003f */
[----:B------:R-:W-:Y:S01]  /*2450*/  ISETP.GE.AND P5, PT, R26, UR17, PT ;  /* 0x000000111a007c0c */ /* 0x000fe2000bfa6270 */
[----:B------:R-:W-:-:S02]  /*2460*/  @!P3 IMAD.IADD R7, R7, 0x1, R24 ;  /* 0x000000010707b824 */ /* 0x000fc400078e0218 */
[----:B---3--:R-:W-:Y:S02]  /*2470*/  IMAD R20, R22, c[0x0][0x1b4], R0 ;  /* 0x00006d0016147a24 */ /* 0x008fe400078e0200 */
[----:B------:R-:W-:Y:S01]  /*2480*/  @!P2 IMAD.IADD R0, R5, 0x1, R11 ;  /* 0x000000010500a824 */ /* 0x000fe200078e020b */
[----:B------:R-:W-:Y:S01]  /*2490*/  @!P3 LEA.HI.X R11, R6, c[0x0][0x164], R7, 0x1, P0 ;  /* 0x00005900060bba11 */ /* 0x000fe200000f0c07 */
[----:B------:R-:W-:Y:S01]  /*24a0*/  @!P1 IMAD.WIDE.U32 R12, R12, c[0x0][0x190], R8 ;  /* 0x000064000c0c9a25 */ /* 0x000fe200078e0008 */
[----:B------:R-:W-:Y:S02]  /*24b0*/  ISETP.GE.AND P0, PT, R26, UR17, PT ;  /* 0x000000111a007c0c */ /* 0x000fe4000bf06270 */
[----:B------:R-:W-:Y:S01]  /*24c0*/  @!P2 LEA R8, P6, R4, c[0x0][0x160], 0x1 ;  /* 0x000058000408aa11 */ /* 0x000fe200078c08ff */
[----:B------:R-:W-:Y:S01]  /*24d0*/  IMAD.WIDE.U32 R34, R22, c[0x0][0x1b0], R14 ;  /* 0x00006c0016227a25 */ /* 0x000fe200078e000e */
[----:B------:R1:W-:Y:S02]  /*24e0*/  @!P3 LDGSTS.E.BYPASS.LTC128B.128 [R233+0x2800], [R10.64] ;  /* 0x028000000ae9bfae */ /* 0x0003e4000b901d52 */
[----:B------:R-:W-:Y:S01]  /*24f0*/  @!P2 LEA.HI.X R9, R4, c[0x0][0x164], R0, 0x1, P6 ;  /* 0x000059000409aa11 */ /* 0x000fe200030f0c00 */
[----:B------:R-:W-:Y:S01]  /*2500*/  IMAD.IADD R165, R35, 0x1, R20 ;  /* 0x0000000123a57824 */ /* 0x000fe200078e0214 */
[----:B------:R-:W-:Y:S01]  /*2510*/  @!P1 LEA R6, P6, R12, c[0x0][0x160], 0x1 ;  /* 0x000058000c069a11 */ /* 0x000fe200078c08ff */
[----:B------:R-:W-:Y:S01]  /*2520*/  IMAD.U32 R163, RZ, RZ, UR25 ;  /* 0x00000019ffa37e24 */ /* 0x000fe2000f8e00ff */
[----:B------:R1:W-:Y:S01]  /*2530*/  @!P3 LDGSTS.E.BYPASS.LTC128B.128 [R233+0x6800], [R10.64+0x80] ;  /* 0x068000800ae9bfae */ /* 0x0003e2000b901d52 */
[----:B------:R-:W-:Y:S01]  /*2540*/  IMAD.MOV.U32 R164, RZ, RZ, R34 ;  /* 0x000000ffffa47224 */ /* 0x000fe200078e0022 */
[----:B------:R-:W-:Y:S01]  /*2550*/  ISETP.GE.AND P3, PT, R27, UR17, PT ;  /* 0x000000111b007c0c */ /* 0x000fe2000bf66270 */
[----:B------:R-:W-:Y:S01]  /*2560*/  @!P1 IMAD.IADD R0, R13, 0x1, R23 ;  /* 0x000000010d009824 */ /* 0x000fe200078e0217 */
[----:B------:R2:W-:Y:S01]  /*2570*/  @!P2 LDGSTS.E.BYPASS.LTC128B.128 [R233+0x3000], [R8.64] ;  /* 0x0300000008e9afae */ /* 0x0005e2000b901d52 */
[----:B------:R-:W-:-:S03]  /*2580*/  IMAD.WIDE.U32 R4, R163, UR22, R164 ;  /* 0x00000016a3047c25 */ /* 0x000fc6000f8e00a4 */
[----:B------:R-:W-:Y:S01]  /*2590*/  @!P1 LEA.HI.X R7, R12, c[0x0][0x164], R0, 0x1, P6 ;  /* 0x000059000c079a11 */ /* 0x000fe200030f0c00 */
[----:B------:R-:W-:Y:S01]  /*25a0*/  IMAD.U32 R14, RZ, RZ, UR6 ;  /* 0x00000006ff0e7e24 */ /* 0x000fe2000f8e00ff */
[----:B------:R-:W-:Y:S01]  /*25b0*/  IADD3 R5, R5, UR4, RZ ;  /* 0x0000000405057c10 */ /* 0x000fe2000fffe0ff */
[----:B------:R-:W-:Y:S01]  /*25c0*/  IMAD.U32 R12, RZ, RZ, UR6 ;  /* 0x00000006ff0c7e24 */ /* 0x000fe2000f8e00ff */
[----:B------:R-:W-:Y:S01]  /*25d0*/  USHF.L.U32 UR4, UR7, 0x5, URZ ;  /* 0x0000000507047899 */ /* 0x000fe2000800063f */
[----:B------:R-:W-:Y:S01]  /*25e0*/  IMAD.U32 R13, RZ, RZ, UR7 ;  /* 0x00000007ff0d7e24 */ /* 0x000fe2000f8e00ff */
[----:B------:R-:W-:Y:S01]  /*25f0*/  @!P0 LEA R0, P6, R14, R4, 0x4 ;  /* 0x000000040e008211 */ /* 0x000fe200078c20ff */
[----:B------:R2:W-:Y:S01]  /*2600*/  @!P2 LDGSTS.E.BYPASS.LTC128B.128 [R233+0x7000], [R8.64+0x80] ;  /* 0x0700008008e9afae */ /* 0x0005e2000b901d52 */
[----:B------:R-:W-:Y:S01]  /*2610*/  ISETP.GE.AND P2, PT, R30, UR17, PT ;  /* 0x000000111e007c0c */ /* 0x000fe2000bf46270 */
[----:B------:R-:W-:Y:S01]  /*2620*/  IMAD R15, R2, c[0x0][0x1a4], R3 ;  /* 0x00006900020f7a24 */ /* 0x000fe200078e0203 */
[----:B------:R-:W-:Y:S01]  /*2630*/  @!P0 LEA.HI.X R13, R12, R5, R13, 0x4, P6 ;  /* 0x000000050c0d8211 */ /* 0x000fe200030f240d */
[----:B------:R3:W-:Y:S01]  /*2640*/  @!P1 LDGSTS.E.BYPASS.LTC128B.128 [R233+0x3800], [R6.64] ;  /* 0x0380000006e99fae */ /* 0x0007e2000b901d52 */
[----:B------:R-:W-:-:S03]  /*2650*/  @!P0 LEA R12, P6, R0, c[0x0][0x168], 0x1 ;  /* 0x00005a00000c8a11 */ /* 0x000fc600078c08ff */
[----:B------:R3:W-:Y:S01]  /*2660*/  @!P1 LDGSTS.E.BYPASS.LTC128B.128 [R233+0x7800], [R6.64+0x80] ;  /* 0x0780008006e99fae */ /* 0x0007e2000b901d52 */
[----:B------:R-:W-:Y:S02]  /*2670*/  @!P0 LEA.HI.X R13, R0, c[0x0][0x16c], R13, 0x1, P6 ;  /* 0x00005b00000d8a11 */ /* 0x000fe400030f0c0d */
[----:B------:R-:W-:Y:S01]  /*2680*/  @!P3 IADD3 R0, P1, R4, UR26, RZ ;  /* 0x0000001a0400bc10 */ /* 0x000fe2000ff3e0ff */
[----:B------:R-:W-:Y:S01]  /*2690*/  STL.64 [R1+0x60], R34 ;  /* 0x0000602201007387 */ /* 0x000fe20000100a00 */
[----:B-1----:R-:W-:Y:S01]  /*26a0*/  LEA.HI R11, R29, R140, RZ, 0x4 ;  /* 0x0000008c1d0b7211 */ /* 0x002fe200078f20ff */
[----:B------:R-:W-:Y:S02]  /*26b0*/  VOTEU.ALL UP0, P2 ;  /* 0x00000000003f7886 */ /* 0x000fe40001000000 */
[----:B------:R-:W-:Y:S01]  /*26c0*/  STL.64 [R1+0x58], R164 ;  /* 0x000058a401007387 */ /* 0x000fe20000100a00 */
[----:B------:R-:W-:-:S04]  /*26d0*/  SHF.R.S32.HI R14, RZ, 0x4, R11 ;  /* 0x00000004ff0e7819 */ /* 0x000fc8000001140b */
[----:B------:R-:W-:-:S04]  /*26e0*/  LEA.HI R10, R11, R14, RZ, 0x1 ;  /* 0x0000000e0b0a7211 */ /* 0x000fc800078f08ff */
[----:B------:R-:W-:-:S05]  /*26f0*/  LOP3.LUT R10, R10, 0xfffffffe, RZ, 0xc0, !PT ;  /* 0xfffffffe0a0a7812 */ /* 0x000fca00078ec0ff */
[----:B-----5:R-:W-:Y:S02]  /*2700*/  IMAD.IADD R16, R14, 0x1, -R10 ;  /* 0x000000010e107824 */ /* 0x020fe400078e0a0a */
[----:B------:R-:W-:Y:S02]  /*2710*/  IMAD.SHL.U32 R10, R28, 0x40, RZ ;  /* 0x000000401c0a7824 */ /* 0x000fe400078e00ff */
[----:B------:R-:W-:Y:S01]  /*2720*/  IMAD.U32 R14, RZ, RZ, UR6 ;  /* 0x00000006ff0e7e24 */ /* 0x000fe2000f8e00ff */
[----:B---3--:R-:W-:Y:S01]  /*2730*/  @!P4 LEA R6, P6, R4, c[0x0][0x168], 0x1 ;  /* 0x00005a000406ca11 */ /* 0x008fe200078c08ff */
[----:B------:R-:W-:Y:S01]  /*2740*/  IMAD.U32 R7, RZ, RZ, UR4 ;  /* 0x00000004ff077e24 */ /* 0x000fe2000f8e00ff */
[----:B------:R-:W-:Y:S01]  /*2750*/  LOP3.LUT R10, R10, 0x1c0, RZ, 0xc0, !PT ;  /* 0x000001c00a0a7812 */ /* 0x000fe200078ec0ff */
[----:B------:R-:W-:Y:S02]  /*2760*/  @!UP0 UIMAD UR4, UR7, 0x30, URZ ;  /* 0x00000030070488a4 */ /* 0x000fe4000f8e023f */
[----:B------:R-:W-:Y:S01]  /*2770*/  UISETP.GT.AND UP0, UPT, UR22, UR9, UPT ;  /* 0x000000091600728c */ /* 0x000fe2000bf04270 */
[----:B--2---:R-:W-:-:S02]  /*2780*/  @!P3 IADD3.X R9, R5, UR27, R7, P1, !PT ;  /* 0x0000001b0509bc10 */ /* 0x004fc40008ffe407 */
[----:B------:R-:W-:Y:S02]  /*2790*/  @!P4 LEA.HI.X R7, R4, c[0x0][0x16c], R5, 0x1, P6 ;  /* 0x00005b000407ca11 */ /* 0x000fe400030f0c05 */
[C---:B------:R-:W-:Y:S02]  /*27a0*/  @!P3 LEA R8, P6, R0.reuse, c[0x0][0x168], 0x1 ;  /* 0x00005a000008ba11 */ /* 0x040fe400078c08ff */
[----:B------:R-:W-:Y:S01]  /*27b0*/  ISETP.GE.AND P1, PT, R27, UR17, PT ;  /* 0x000000111b007c0c */ /* 0x000fe2000bf26270 */
[----:B------:R1:W-:Y:S01]  /*27c0*/  @!P4 LDGSTS.E.BYPASS.LTC128B.128 [R233+0x8000], [R6.64] ;  /* 0x0800000006e9cfae */ /* 0x0003e2000b901d52 */
[----:B------:R-:W-:Y:S02]  /*27d0*/  @!P3 LEA.HI.X R9, R0, c[0x0][0x16c], R9, 0x1, P6 ;  /* 0x00005b000009ba11 */ /* 0x000fe400030f0c09 */
[----:B------:R-:W-:Y:S01]  /*27e0*/  LOP3.LUT R0, R11, 0xfffffff0, RZ, 0xc0, !PT ;  /* 0xfffffff00b007812 */ /* 0x000fe200078ec0ff */
[----:B------:R1:W-:Y:S01]  /*27f0*/  @!P4 LDGSTS.E.BYPASS.LTC128B.128 [R233+0xa000], [R6.64+0x80] ;  /* 0x0a00008006e9cfae */ /* 0x0003e2000b901d52 */
[C---:B------:R-:W-:Y:S01]  /*2800*/  IMAD.SHL.U32 R11, R2.reuse, 0x8, RZ ;  /* 0x00000008020b7824 */ /* 0x040fe200078e00ff */
[----:B------:R-:W-:-:S02]  /*2810*/  ISETP.GE.AND P4, PT, R2, UR17, PT ;  /* 0x0000001102007c0c */ /* 0x000fc4000bf86270 */
[----:B------:R-:W-:Y:S01]  /*2820*/  IMAD.IADD R0, R140, 0x1, -R0 ;  /* 0x000000018c007824 */ /* 0x000fe200078e0a00 */
[----:B------:R2:W-:Y:S01]  /*2830*/  @!P0 LDGSTS.E.BYPASS.LTC128B.128 [R233+0x8800], [R12.64] ;  /* 0x088000000ce98fae */ /* 0x0005e2000b901d52 */
[----:B------:R-:W-:Y:S02]  /*2840*/  LOP3.LUT R11, R10, 0x8, R11, 0xf8, !PT ;  /* 0x000000080a0b7812 */ /* 0x000fe400078ef80b */
[----:B------:R-:W-:Y:S01]  /*2850*/  SHF.R.U32.HI R10, RZ, 0x3, R10 ;  /* 0x00000003ff0a7819 */ /* 0x000fe2000001160a */
[----:B------:R2:W-:Y:S01]  /*2860*/  @!P0 LDGSTS.E.BYPASS.LTC128B.128 [R233+0xa800], [R12.64+0x80] ;  /* 0x0a8000800ce98fae */ /* 0x0005e2000b901d52 */
[----:B------:R-:W-:Y:S02]  /*2870*/  SHF.R.S32.HI R17, RZ, 0x1f, R0 ;  /* 0x0000001fff117819 */ /* 0x000fe40000011400 */
[----:B------:R-:W-:Y:S01]  /*2880*/  LOP3.LUT R11, R11, R10, RZ, 0x3c, !PT ;  /* 0x0000000a0b0b7212 */ /* 0x000fe200078e3cff */
[----:B------:R3:W-:Y:S01]  /*2890*/  @!P3 LDGSTS.E.BYPASS.LTC128B.128 [R233+0x9000], [R8.64] ;  /* 0x0900000008e9bfae */ /* 0x0007e2000b901d52 */
[----:B------:R-:W-:-:S02]  /*28a0*/  LEA.HI R17, R17, R0, RZ, 0x3 ;  /* 0x0000000011117211 */ /* 0x000fc400078f18ff */
[----:B------:R-:W-:Y:S01]  /*28b0*/  ISETP.GE.AND P0, PT, R30, UR17, PT ;  /* 0x000000111e007c0c */ /* 0x000fe2000bf06270 */
[----:B------:R3:W-:Y:S01]  /*28c0*/  @!P3 LDGSTS.E.BYPASS.LTC128B.128 [R233+0xb000], [R8.64+0x80] ;  /* 0x0b00008008e9bfae */ /* 0x0007e2000b901d52 */
[----:B------:R-:W-:Y:S02]  /*28d0*/  ULDC UR17, c[0x0][0x2e4] ;  /* 0x0000b90000117ab9 */ /* 0x000fe40000000800 */
[----:B------:R-:W-:Y:S01]  /*28e0*/  UIADD3 UR17, UR14, -UR17, -UR16 ;  /* 0x800000110e117290 */ /* 0x000fe2000fffe810 */
[----:B-1----:R-:W-:-:S04]  /*28f0*/  IMAD.WIDE.U32 R6, R2, c[0x0][0x1a0], R32 ;  /* 0x0000680002067a25 */ /* 0x002fc800078e0020 */
[----:B------:R-:W-:Y:S01]  /*2900*/  @!P2 IMAD.WIDE.U32 R2, R14, 0x30, R4 ;  /* 0x000000300e02a825 */ /* 0x000fe200078e0004 */
[----:B------:R-:W-:Y:S02]  /*2910*/  LOP3.LUT R5, R17, 0xfffffff8, RZ, 0xc0, !PT ;  /* 0xfffffff811057812 */ /* 0x000fe400078ec0ff */
[----:B------:R-:W-:Y:S01]  /*2920*/  IADD3 R4, P6, R6, UR24, RZ ;  /* 0x0000001806047c10 */ /* 0x000fe2000ffde0ff */
[----:B------:R-:W-:Y:S02]  /*2930*/  IMAD R6, R25, c[0x0][0x1b8], RZ ;  /* 0x00006e0019067a24 */ /* 0x000fe400078e02ff */
[----:B----4-:R-:W-:Y:S01]  /*2940*/  IMAD.IADD R18, R0, 0x1, -R5 ;  /* 0x0000000100127824 */ /* 0x010fe200078e0a05 */
[----:B------:R-:W-:Y:S01]  /*2950*/  IADD3.X R5, R7, UR21, R15, P6, !PT ;  /* 0x0000001507057c10 */ /* 0x000fe2000b7fe40f */
[----:B------:R-:W-:Y:S01]  /*2960*/  IMAD R10, R22, c[0x0][0x1bc], R6 ;  /* 0x00006f00160a7a24 */ /* 0x000fe200078e0206 */
[----:B------:R-:W-:Y:S01]  /*2970*/  @!P2 IADD3 R0, R3, UR4, RZ ;  /* 0x000000040300ac10 */ /* 0x000fe2000fffe0ff */
[----:B------:R-:W-:Y:S01]  /*2980*/  ULDC.64 UR4, c[0x0][0x1a0] ;  /* 0x0000680000047ab9 */ /* 0x000fe20000000a00 */
[----:B------:R-:W-:Y:S01]  /*2990*/  @!P2 LEA R6, P6, R2, c[0x0][0x168], 0x1 ;  /* 0x00005a000206aa11 */ /* 0x000fe200078c08ff */
[----:B------:R-:W-:Y:S01]  /*29a0*/  USHF.L.U64.HI UR12, UR4, UR12, UR5 ;  /* 0x0000000c040c7299 */ /* 0x000fe20008010205 */
[----:B------:R-:W-:Y:S01]  /*29b0*/  IMAD.WIDE.U32 R26, R22, c[0x0][0x1b8], R4 ;  /* 0x00006e00161a7a25 */ /* 0x000fe200078e0004 */
[----:B------:R-:W-:Y:S01]  /*29c0*/  USHF.L.U32 UR15, UR4, 0x6, URZ ;  /* 0x00000006040f7899 */ /* 0x000fe2000800063f */
[----:B------:R-:W-:Y:S01]  /*29d0*/  @!P2 LEA.HI.X R7, R2, c[0x0][0x16c], R0, 0x1, P6 ;  /* 0x00005b000207aa11 */ /* 0x000fe200030f0c00 */
[----:B------:R-:W-:Y:S01]  /*29e0*/  UIMAD UR5, UR12, UR22, URZ ;  /* 0x000000160c0572a4 */ /* 0x000fe2000f8e023f */
[----:B------:R-:W-:Y:S01]  /*29f0*/  IMAD.U32 R2, RZ, RZ, UR22 ;  /* 0x00000016ff027e24 */ /* 0x000fe2000f8e00ff */
[----:B------:R-:W-:Y:S01]  /*2a00*/  STL.64 [R1+0x80], R26 ;  /* 0x0000801a01007387 */ /* 0x000fe20000100a00 */
[----:B------:R-:W-:Y:S01]  /*2a10*/  IMAD.IADD R21, R27, 0x1, R10 ;  /* 0x000000011b157824 */ /* 0x000fe200078e020a */
[----:B------:R-:W-:Y:S01]  /*2a20*/  UIMAD UR5, UR20, UR15, UR5 ;  /* 0x0000000f140572a4 */ /* 0x000fe2000f8e0205 */
[----:B------:R-:W-:Y:S01]  /*2a30*/  IMAD.MOV.U32 R20, RZ, RZ, R26 ;  /* 0x000000ffff147224 */ /* 0x000fe200078e001a */
[----:B------:R1:W-:Y:S01]  /*2a40*/  @!P2 LDGSTS.E.BYPASS.LTC128B.128 [R233+0x9800], [R6.64] ;  /* 0x0980000006e9afae */ /* 0x0003e2000b901d52 */
[----:B------:R-:W-:Y:S01]  /*2a50*/  UIMAD.WIDE.U32 UR20, UR4, 0x20, URZ ;  /* 0x00000020041478a5 */ /* 0x000fe2000f8e003f */
[----:B------:R-:W-:-:S02]  /*2a60*/  IMAD.U32 R4, RZ, RZ, UR4 ;  /* 0x00000004ff047e24 */ /* 0x000fc4000f8e00ff */
[----:B------:R1:W-:Y:S01]  /*2a70*/  @!P2 LDGSTS.E.BYPASS.LTC128B.128 [R233+0xb800], [R6.64+0x80] ;  /* 0x0b80008006e9afae */ /* 0x0003e2000b901d52 */
[----:B------:R-:W-:-:S03]  /*2a80*/  IMAD.WIDE.U32 R2, R2, UR15, R20 ;  /* 0x0000000f02027c25 */ /* 0x000fc6000f8e0014 */
[----:B------:R-:W0:Y:S01]  /*2a90*/  LDGDEPBAR ;  /* 0x00000000000079af */ /* 0x000e220000000000 */
[----:B--2---:R-:W-:Y:S01]  /*2aa0*/  IMAD.MOV.U32 R12, RZ, RZ, c[0x0][0x1a4] ;  /* 0x00006900ff0c7624 */ /* 0x004fe200078e00ff */
[----:B------:R-:W-:Y:S01]  /*2ab0*/  IADD3 R3, R3, UR5, RZ ;  /* 0x0000000503037c10 */ /* 0x000fe2000fffe0ff */
[----:B------:R-:W-:Y:S01]  /*2ac0*/  IMAD.SHL.U32 R10, R16, 0x8, RZ ;  /* 0x00000008100a7824 */ /* 0x000fe200078e00ff */
[----:B---3--:R-:W-:Y:S01]  /*2ad0*/  @!P4 LEA R8, P6, R2, c[0x0][0x170], 0x1 ;  /* 0x00005c000208ca11 */ /* 0x008fe200078c08ff */
[----:B------:R-:W-:Y:S01]  /*2ae0*/  IMAD.SHL.U32 R14, R12, 0x20, RZ ;  /* 0x000000200c0e7824 */ /* 0x000fe200078e00ff */
[----:B------:R-:W-:Y:S01]  /*2af0*/  @!P1 IADD3 R13, P2, R2, UR20, RZ ;  /* 0x00000014020d9c10 */ /* 0x000fe2000ff5e0ff */
[----:B------:R-:W-:Y:S01]  /*2b00*/  @!P0 IMAD.WIDE.U32 R4, R4, 0x30, R2 ;  /* 0x0000003004048825 */ /* 0x000fe200078e0002 */
[----:B------:R-:W-:Y:S01]  /*2b10*/  @!P4 LEA.HI.X R9, R2, c[0x0][0x174], R3, 0x1, P6 ;  /* 0x00005d000209ca11 */ /* 0x000fe200030f0c03 */
[----:B------:R-:W-:Y:S01]  /*2b20*/  STL.64 [R1+0x78], R20 ;  /* 0x0000781401007387 */ /* 0x000fe20000100a00 */
[----:B------:R-:W-:Y:S01]  /*2b30*/  UIADD3 UR20, UR14, 0x1, -UR16 ;  /* 0x000000010e147890 */ /* 0x000fe2000fffe810 */
[----:B------:R-:W-:Y:S01]  /*2b40*/  IMAD R0, R16, 0x200, R11 ;  /* 0x0000020010007824 */ /* 0x000fe200078e020b */
[----:B------:R-:W-:-:S02]  /*2b50*/  ULDC UR5, c[0x0][0x2e8] ;  /* 0x0000ba0000057ab9 */ /* 0x000fc40000000800 */
[----:B------:R-:W-:Y:S01]  /*2b60*/  UIADD3 UR5, UR20, UR5, URZ ;  /* 0x0000000514057290 */ /* 0x000fe2000fffe03f */
[----:B------:R-:W-:-:S05]  /*2b70*/  IMAD.SHL.U32 R212, R0, 0x2, RZ ;  /* 0x0000000200d47824 */ /* 0x000fca00078e00ff */
[C---:B------:R-:W-:Y:S02]  /*2b80*/  IADD3 R0, R212.reuse, 0x8000, RZ ;  /* 0x00008000d4007810 */ /* 0x040fe40007ffe0ff */
[----:B------:R-:W-:Y:S01]  /*2b90*/  IADD3 R223, R212, 0x8020, RZ ;  /* 0x00008020d4df7810 */ /* 0x000fe20007ffe0ff */
[----:B-1----:R-:W-:Y:S01]  /*2ba0*/  IMAD.U32 R7, RZ, RZ, UR4 ;  /* 0x00000004ff077e24 */ /* 0x002fe2000f8e00ff */
[----:B------:R-:W-:-:S04]  /*2bb0*/  DEPBAR.LE SB0, 0x0 ;  /* 0x000080000000791a */ /* 0x000fc80000000000 */
[----:B------:R-:W-:Y:S01]  /*2bc0*/  BAR.SYNC.DEFER_BLOCKING 0x0 ;  /* 0x0000000000007b1d */ /* 0x000fe20000010000 */
[----:B------:R-:W-:Y:S01]  /*2bd0*/  @!P5 LEA R7, P3, R7, R2, 0x4 ;  /* 0x000000020707d211 */ /* 0x000fe200078620ff */
[----:B------:R-:W-:Y:S02]  /*2be0*/  IMAD.SHL.U32 R2, R18, 0x40, RZ ;  /* 0x0000004012027824 */ /* 0x000fe400078e00ff */
[----:B------:R-:W-:-:S03]  /*2bf0*/  IMAD.U32 R6, RZ, RZ, UR4 ;  /* 0x00000004ff067e24 */ /* 0x000fc6000f8e00ff */
[----:B------:R-:W-:Y:S02]  /*2c00*/  LOP3.LUT R2, R2, 0x1c0, RZ, 0xc0, !PT ;  /* 0x000001c002027812 */ /* 0x000fe400078ec0ff */
[----:B------:R-:W-:Y:S01]  /*2c10*/  @!P5 LEA.HI.X R6, R6, R3, R12, 0x4, P3 ;  /* 0x000000030606d211 */ /* 0x000fe200018f240c */
[----:B------:R-:W-:Y:S01]  /*2c20*/  @!P0 IMAD R12, R12, 0x30, RZ ;  /* 0x000000300c0c8824 */ /* 0x000fe200078e02ff */
[----:B------:R-:W-:Y:S02]  /*2c30*/  LOP3.LUT R11, R2, 0x8, R10, 0xf8, !PT ;  /* 0x00000008020b7812 */ /* 0x000fe400078ef80a */
[----:B------:R-:W-:Y:S01]  /*2c40*/  SHF.R.U32.HI R10, RZ, 0x3, R2 ;  /* 0x00000003ff0a7819 */ /* 0x000fe20000011602 */
[----:B------:R-:W-:Y:S01]  /*2c50*/  @!P0 IMAD.IADD R5, R5, 0x1, R12 ;  /* 0x0000000105058824 */ /* 0x000fe200078e020c */
[----:B------:R-:W-:Y:S01]  /*2c60*/  @!P5 LEA R2, P3, R7, c[0x0][0x170], 0x1 ;  /* 0x00005c000702da11 */ /* 0x000fe200078608ff */
[----:B------:R-:W-:Y:S01]  /*2c70*/  IMAD.SHL.U32 R12, R17, 0x40, RZ ;  /* 0x00000040110c7824 */ /* 0x000fe200078e00ff */
[----:B------:R-:W-:-:S02]  /*2c80*/  LOP3.LUT R137, R11, R10, RZ, 0x3c, !PT ;  /* 0x0000000a0b897212 */ /* 0x000fc400078e3cff */
[----:B------:R-:W-:Y:S02]  /*2c90*/  @!P1 IADD3.X R11, R3, UR21, R14, P2, !PT ;  /* 0x00000015030b9c10 */ /* 0x000fe400097fe40e */
[----:B------:R-:W-:Y:S02]  /*2ca0*/  @!P5 LEA.HI.X R3, R7, c[0x0][0x174], R6, 0x1, P3 ;  /* 0x00005d000703da11 */ /* 0x000fe400018f0c06 */
[C---:B------:R-:W-:Y:S01]  /*2cb0*/  @!P1 LEA R6, P3, R13.reuse, c[0x0][0x170], 0x1 ;  /* 0x00005c000d069a11 */ /* 0x040fe200078608ff */
[----:B------:R-:W-:Y:S01]  /*2cc0*/  @P4 STS.128 [R233+0xc000], RZ ;  /* 0x00c000ffe9004388 */ /* 0x000fe20000000c00 */
[----:B------:R-:W-:Y:S02]  /*2cd0*/  @!P0 LEA R10, P2, R4, c[0x0][0x170], 0x1 ;  /* 0x00005c00040a8a11 */ /* 0x000fe400078408ff */
[----:B------:R-:W-:Y:S01]  /*2ce0*/  LOP3.LUT R136, R12, 0xfffffe00, RZ, 0xc0, !PT ;  /* 0xfffffe000c887812 */ /* 0x000fe200078ec0ff */
[----:B------:R-:W-:Y:S01]  /*2cf0*/  @P4 STS.128 [R233+0xe000], RZ ;  /* 0x00e000ffe9004388 */ /* 0x000fe20000000c00 */
[----:B------:R-:W-:-:S02]  /*2d00*/  @!P1 LEA.HI.X R7, R13, c[0x0][0x174], R11, 0x1, P3 ;  /* 0x00005d000d079a11 */ /* 0x000fc400018f0c0b */
[----:B------:R-:W-:Y:S01]  /*2d10*/  @!P0 LEA.HI.X R11, R4, c[0x0][0x174], R5, 0x1, P2 ;  /* 0x00005d00040b8a11 */ /* 0x000fe200010f0c05 */
[----:B------:R-:W-:Y:S01]  /*2d20*/  @!PT LDS RZ, [RZ] ;  /* 0x00000000fffff984 */ /* 0x000fe20000000800 */
[----:B------:R-:W-:Y:S01]  /*2d30*/  @!PT LDS RZ, [RZ] ;  /* 0x00000000fffff984 */ /* 0x000fe20000000800 */
[----:B------:R-:W-:Y:S01]  /*2d40*/  @!PT LDS RZ, [RZ] ;  /* 0x00000000fffff984 */ /* 0x000fe20000000800 */
[----:B------:R1:W-:Y:S01]  /*2d50*/  @!P4 LDGSTS.E.BYPASS.LTC128B.128 [R233+0xc000], [R8.64] ;  /* 0x0c00000008e9cfae */ /* 0x0003e2000b901d52 */
[----:B------:R-:W-:-:S03]  /*2d60*/  IMAD R4, R138, 0x400, R136 ;  /* 0x000004008a047824 */ /* 0x000fc600078e0288 */
        /* <DEDUP_REMOVED lines=16> */
[----:B------:R-:W-:Y:S04]  /*2e70*/  @P0 STS.128 [R233+0xd800], RZ ;  /* 0x00d800ffe9000388 */ /* 0x000fe80000000c00 */
[----:B------:R-:W-:Y:S01]  /*2e80*/  @P0 STS.128 [R233+0xf800], RZ ;  /* 0x00f800ffe9000388 */ /* 0x000fe20000000c00 */
[----:B--2---:R-:W-:-:S03]  /*2e90*/  IMAD.IADD R2, R137, 0x1, R4 ;  /* 0x0000000189027824 */ /* 0x004fc600078e0204 */
[----:B------:R-:W-:Y:S01]  /*2ea0*/  @!PT LDS RZ, [RZ] ;  /* 0x00000000fffff984 */ /* 0x000fe20000000800 */
[----:B------:R-:W-:Y:S01]  /*2eb0*/  @!PT LDS RZ, [RZ] ;  /* 0x00000000fffff984 */ /* 0x000fe20000000800 */
[----:B------:R-:W-:Y:S01]  /*2ec0*/  @!PT LDS RZ, [RZ] ;  /* 0x00000000fffff984 */ /* 0x000fe20000000800 */
[----:B------:R1:W-:Y:S01]  /*2ed0*/  @!P0 LDGSTS.E.BYPASS.LTC128B.128 [R233+0xd800], [R10.64] ;  /* 0x0d8000000ae98fae */ /* 0x0003e2000b901d52 */
[----:B------:R-:W-:Y:S02]  /*2ee0*/  IMAD.MOV.U32 R3, RZ, RZ, 0x10 ;  /* 0x00000010ff037424 */ /* 0x000fe400078e00ff */
[----:B------:R-:W-:Y:S01]  /*2ef0*/  IMAD.SHL.U32 R219, R2, 0x2, RZ ;  /* 0x0000000202db7824 */ /* 0x000fe200078e00ff */
[----:B------:R1:W-:Y:S01]  /*2f00*/  @!P0 LDGSTS.E.BYPASS.LTC128B.128 [R233+0xf800], [R10.64+0x80] ;  /* 0x0f8000800ae98fae */ /* 0x0003e2000b901d52 */
[----:B------:R-:W-:Y:S01]  /*2f10*/  IMAD.MOV.U32 R2, RZ, RZ, 0x20 ;  /* 0x00000020ff027424 */ /* 0x000fe200078e00ff */
[----:B------:R-:W-:Y:S02]  /*2f20*/  SEL R3, R3, 0xfffffff0, !P1 ;  /* 0xfffffff003037807 */ /* 0x000fe40004800000 */
[----:B------:R-:W-:Y:S02]  /*2f30*/  LDSM.16.M88.4 R32, [R212+0x8800] ;  /* 0x00880000d420783b */ /* 0x000fe40000000200 */
[----:B------:R-:W-:Y:S01]  /*2f40*/  SEL R2, R2, 0xffffffe0, !P2 ;  /* 0xffffffe002027807 */ /* 0x000fe20005000000 */
[----:B------:R-:W-:Y:S01]  /*2f50*/  IMAD R220, R3, 0x2, R219 ;  /* 0x0000000203dc7824 */ /* 0x000fe200078e02db */
[----:B------:R-:W-:Y:S01]  /*2f60*/  LDSM.16.M88.4 R40, [R212+0x9000] ;  /* 0x00900000d428783b */ /* 0x000fe20000000200 */
[----:B------:R-:W-:-:S02]  /*2f70*/  R2P PR, R28, 0x6 ;  /* 0x000000061c007804 */ /* 0x000fc40000000000 */
[C---:B------:R-:W-:Y:S01]  /*2f80*/  IMAD R222, R2.reuse, 0x2, R219 ;  /* 0x0000000202de7824 */ /* 0x040fe200078e02db */
[----:B---3--:R-:W2:Y:S01]  /*2f90*/  LDSM.16.M88.4 R4, [R219+0x2000] ;  /* 0x00200000db04783b */ /* 0x008ea20000000200 */
[----:B------:R-:W-:-:S03]  /*2fa0*/  IMAD R221, R2, 0x2, R220 ;  /* 0x0000000202dd7824 */ /* 0x000fc600078e02dc */
[----:B------:R-:W-:Y:S04]  /*2fb0*/  LDSM.16.M88.4 R44, [R212+0x9800] ;  /* 0x00980000d42c783b */ /* 0x000fe80000000200 */
[----:B------:R-:W-:Y:S02]  /*2fc0*/  LDSM.16.M88.4 R12, [R219] ;  /* 0x00000000db0c783b */ /* 0x000fe40000000200 */
[----:B------:R-:W-:Y:S01]  /*2fd0*/  @P1 IADD3 R223, R0, -0x20, RZ ;  /* 0xffffffe000df1810 */ /* 0x000fe20007ffe0ff */
[----:B------:R-:W-:Y:S01]  /*2fe0*/  IMAD.MOV.U32 R0, RZ, RZ, 0x40 ;  /* 0x00000040ff007424 */ /* 0x000fe200078e00ff */
[----:B------:R-:W-:Y:S02]  /*2ff0*/  LDSM.16.M88.4 R16, [R222+0x2000] ;  /* 0x00200000de10783b */ /* 0x000fe40000000200 */
[----:B------:R-:W-:-:S02]  /*3000*/  IADD3 R230, R223, 0x800, RZ ;  /* 0x00000800dfe67810 */ /* 0x000fc40007ffe0ff */
[----:B-1----:R-:W1:Y:S01]  /*3010*/  LDSM.16.M88.4 R8, [R212+0x8000] ;  /* 0x00800000d408783b */ /* 0x002e620000000200 */
[----:B------:R-:W-:Y:S02]  /*3020*/  SEL R0, R0, 0xffffffc0, !P2 ;  /* 0xffffffc000007807 */ /* 0x000fe40005000000 */
[C---:B------:R-:W-:Y:S01]  /*3030*/  IADD3 R229, R223.reuse, 0x1000, RZ ;  /* 0x00001000dfe57810 */ /* 0x040fe20007ffe0ff */
[----:B------:R-:W-:Y:S01]  /*3040*/  LDSM.16.M88.4 R28, [R223+0x1000] ;  /* 0x00100000df1c783b */ /* 0x000fe20000000200 */
[C---:B------:R-:W-:Y:S01]  /*3050*/  IADD3 R228, R223.reuse, 0x1800, RZ ;  /* 0x00001800dfe47810 */ /* 0x040fe20007ffe0ff */
[----:B------:R-:W-:Y:S01]  /*3060*/  IMAD.IADD R218, R212, 0x1, R0 ;  /* 0x00000001d4da7824 */ /* 0x000fe200078e0200 */
[----:B------:R-:W-:Y:S01]  /*3070*/  IADD3 R227, R223, 0x2000, RZ ;  /* 0x00002000dfe37810 */ /* 0x000fe20007ffe0ff */
[----:B------:R-:W-:Y:S01]  /*3080*/  LDSM.16.M88.4 R36, [R223] ;  /* 0x00000000df24783b */ /* 0x000fe20000000200 */
[----:B------:R-:W-:Y:S01]  /*3090*/  IMAD.IADD R217, R0, 0x1, R223 ;  /* 0x0000000100d97824 */ /* 0x000fe200078e02df */
[----:B------:R-:W-:-:S02]  /*30a0*/  LOP3.LUT R0, R139, 0xffffffe0, RZ, 0xc0, !PT ;  /* 0xffffffe08b007812 */ /* 0x000fc400078ec0ff */
[----:B------:R-:W-:Y:S01]  /*30b0*/  LDSM.16.M88.4 R20, [R223+0x800] ;  /* 0x00080000df14783b */ /* 0x000fe20000000200 */
[C---:B------:R-:W-:Y:S02]  /*30c0*/  IADD3 R226, R223.reuse, 0x2800, RZ ;  /* 0x00002800dfe27810 */ /* 0x040fe40007ffe0ff */
[C---:B------:R-:W-:Y:S01]  /*30d0*/  IMAD.IADD R0, R140.reuse, 0x1, -R0 ;  /* 0x000000018c007824 */ /* 0x040fe200078e0a00 */
[----:B------:R-:W-:Y:S01]  /*30e0*/  LDSM.16.M88.4 R24, [R223+0x1800] ;  /* 0x00180000df18783b */ /* 0x000fe20000000200 */
[----:B------:R-:W-:Y:S01]  /*30f0*/  IMAD.SHL.U32 R140, R140, 0x2, RZ ;  /* 0x000000028c8c7824 */ /* 0x000fe200078e00ff */
[C---:B------:R-:W-:Y:S02]  /*3100*/  IADD3 R225, R223.reuse, 0x3000, RZ ;  /* 0x00003000dfe17810 */ /* 0x040fe40007ffe0ff */
[----:B------:R-:W-:Y:S01]  /*3110*/  LDSM.16.M88.4 R96, [R218+0x9000] ;  /* 0x00900000da60783b */ /* 0x000fe20000000200 */
[----:B------:R-:W-:Y:S02]  /*3120*/  IADD3 R224, R223, 0x3800, RZ ;  /* 0x00003800dfe07810 */ /* 0x000fe40007ffe0ff */
[----:B------:R-:W-:Y:S01]  /*3130*/  LOP3.LUT R142, R140, 0x6, RZ, 0xc0, !PT ;  /* 0x000000068c8e7812 */ /* 0x000fe200078ec0ff */
[C---:B--2---:R-:W-:Y:S01]  /*3140*/  HMMA.16816.F32.BF16 R52, R4.reuse, R32, RZ ;  /* 0x000000200434723c */ /* 0x044fe200000418ff */
[----:B------:R-:W-:Y:S04]  /*3150*/  LDSM.16.M88.4 R60, [R218+0x8000] ;  /* 0x00800000da3c783b */ /* 0x000fe80000000200 */
[----:B------:R-:W-:Y:S03]  /*3160*/  LDSM.16.M88.4 R116, [R218+0x9800] ;  /* 0x00980000da74783b */ /* 0x000fe60000000200 */
[C---:B------:R-:W-:Y:S01]  /*3170*/  HMMA.16816.F32.BF16 R56, R4.reuse, R40, RZ ;  /* 0x000000280438723c */ /* 0x040fe200000418ff */
[----:B------:R-:W-:Y:S04]  /*3180*/  LDSM.16.M88.4 R80, [R218+0x8800] ;  /* 0x00880000da50783b */ /* 0x000fe80000000200 */
[----:B------:R-:W0:Y:S03]  /*3190*/  LDGDEPBAR ;  /* 0x00000000000079af */ /* 0x000e260000000000 */
[C---:B-1----:R-:W-:Y:S08]  /*31a0*/  HMMA.16816.F32.BF16 R48, R4.reuse, R8, RZ ;  /* 0x000000080430723c */ /* 0x042ff000000418ff */
[C---:B------:R-:W-:Y:S08]  /*31b0*/  HMMA.16816.F32.BF16 R68, R4.reuse, R10, RZ ;  /* 0x0000000a0444723c */ /* 0x040ff000000418ff */
[C---:B------:R-:W-:Y:S08]  /*31c0*/  HMMA.16816.F32.BF16 R64, R4.reuse, R44, RZ ;  /* 0x0000002c0440723c */ /* 0x040ff000000418ff */
[C---:B------:R-:W-:Y:S08]  /*31d0*/  HMMA.16816.F32.BF16 R72, R4.reuse, R34, RZ ;  /* 0x000000220448723c */ /* 0x040ff000000418ff */
[C---:B------:R-:W-:Y:S08]  /*31e0*/  HMMA.16816.F32.BF16 R100, R4.reuse, R42, RZ ;  /* 0x0000002a0464723c */ /* 0x040ff000000418ff */
[----:B------:R-:W-:Y:S01]  /*31f0*/  HMMA.16816.F32.BF16 R84, R4, R46, RZ ;  /* 0x0000002e0454723c */ /* 0x000fe200000418ff */
[----:B------:R-:W1:Y:S07]  /*3200*/  LDSM.16.M88.4 R4, [R220+0x2000] ;  /* 0x00200000dc04783b */ /* 0x000e6e0000000200 */
[C---:B------:R-:W-:Y:S08]  /*3210*/  HMMA.16816.F32.BF16 R124, R12.reuse, R8, RZ ;  /* 0x000000080c7c723c */ /* 0x040ff000000418ff */
[C---:B------:R-:W-:Y:S01]  /*3220*/  HMMA.16816.F32.BF16 R120, R12.reuse, R10, RZ ;  /* 0x0000000a0c78723c */ /* 0x040fe200000418ff */
[----:B------:R-:W2:Y:S07]  /*3230*/  LDSM.16.M88.4 R8, [R220] ;  /* 0x00000000dc08783b */ /* 0x000eae0000000200 */
[C---:B------:R-:W-:Y:S08]  /*3240*/  HMMA.16816.F32.BF16 R88, R12.reuse, R40, RZ ;  /* 0x000000280c58723c */ /* 0x040ff000000418ff */
[C---:B------:R-:W-:Y:S08]  /*3250*/  HMMA.16816.F32.BF16 R76, R12.reuse, R44, RZ ;  /* 0x0000002c0c4c723c */ /* 0x040ff000000418ff */
[C---:B------:R-:W-:Y:S08]  /*3260*/  HMMA.16816.F32.BF16 R104, R12.reuse, R32, RZ ;  /* 0x000000200c68723c */ /* 0x040ff000000418ff */
[C---:B------:R-:W-:Y:S08]  /*3270*/  HMMA.16816.F32.BF16 R92, R12.reuse, R34, RZ ;  /* 0x000000220c5c723c */ /* 0x040ff000000418ff */
[C---:B------:R-:W-:Y:S08]  /*3280*/  HMMA.16816.F32.BF16 R112, R12.reuse, R42, RZ ;  /* 0x0000002a0c70723c */ /* 0x040ff000000418ff */
[----:B------:R-:W-:Y:S08]  /*3290*/  HMMA.16816.F32.BF16 R108, R12, R46, RZ ;  /* 0x0000002e0c6c723c */ /* 0x000ff000000418ff */
[C---:B-1----:R-:W-:Y:S08]  /*32a0*/  HMMA.16816.F32.BF16 R32, R4.reuse, R28, R56 ;  /* 0x0000001c0420723c */ /* 0x042ff00000041838 */
[C---:B------:R-:W-:Y:S08]  /*32b0*/  HMMA.16816.F32.BF16 R44, R4.reuse, R36, R48 ;  /* 0x00000024042c723c */ /* 0x040ff00000041830 */
[C---:B------:R-:W-:Y:S08]  /*32c0*/  HMMA.16816.F32.BF16 R40, R4.reuse, R20, R52 ;  /* 0x000000140428723c */ /* 0x040ff00000041834 */
[C---:B------:R-:W-:Y:S08]  /*32d0*/  HMMA.16816.F32.BF16 R12, R4.reuse, R24, R64 ;  /* 0x00000018040c723c */ /* 0x040ff00000041840 */
[C---:B------:R-:W-:Y:S08]  /*32e0*/  HMMA.16816.F32.BF16 R48, R4.reuse, R38, R68 ;  /* 0x000000260430723c */ /* 0x040ff00000041844 */
[C---:B------:R-:W-:Y:S08]  /*32f0*/  HMMA.16816.F32.BF16 R52, R4.reuse, R22, R72 ;  /* 0x000000160434723c */ /* 0x040ff00000041848 */
[C---:B------:R-:W-:Y:S08]  /*3300*/  HMMA.16816.F32.BF16 R56, R4.reuse, R30, R100 ;  /* 0x0000001e0438723c */ /* 0x040ff00000041864 */
[----:B------:R-:W-:Y:S01]  /*3310*/  HMMA.16816.F32.BF16 R64, R4, R26, R84 ;  /* 0x0000001a0440723c */ /* 0x000fe20000041854 */
[----:B------:R-:W1:Y:S07]  /*3320*/  LDSM.16.M88.4 R4, [R222] ;  /* 0x00000000de04783b */ /* 0x000e6e0000000200 */
[C---:B--2---:R-:W-:Y:S08]  /*3330*/  HMMA.16816.F32.BF16 R68, R8.reuse, R36, R124 ;  /* 0x000000240844723c */ /* 0x044ff0000004187c */
[C---:B------:R-:W-:Y:S08]  /*3340*/  HMMA.16816.F32.BF16 R124, R8.reuse, R28, R88 ;  /* 0x0000001c087c723c */ /* 0x040ff00000041858 */
[C---:B------:R-:W-:Y:S08]  /*3350*/  HMMA.16816.F32.BF16 R128, R8.reuse, R24, R76 ;  /* 0x000000180880723c */ /* 0x040ff0000004184c */
[C---:B------:R-:W-:Y:S08]  /*3360*/  HMMA.16816.F32.BF16 R104, R8.reuse, R20, R104 ;  /* 0x000000140868723c */ /* 0x040ff00000041868 */
[C---:B------:R-:W-:Y:S08]  /*3370*/  HMMA.16816.F32.BF16 R72, R8.reuse, R38, R120 ;  /* 0x000000260848723c */ /* 0x040ff00000041878 */
[C---:B------:R-:W-:Y:S01]  /*3380*/  HMMA.16816.F32.BF16 R76, R8.reuse, R22, R92 ;  /* 0x00000016084c723c */ /* 0x040fe2000004185c */
[----:B------:R-:W-:Y:S07]  /*3390*/  LDSM.16.M88.4 R20, [R217+0x1800] ;  /* 0x00180000d914783b */ /* 0x000fee0000000200 */
[C---:B------:R-:W-:Y:S01]  /*33a0*/  HMMA.16816.F32.BF16 R84, R8.reuse, R30, R112 ;  /* 0x0000001e0854723c */ /* 0x040fe20000041870 */
[----:B------:R-:W-:Y:S07]  /*33b0*/  LDSM.16.M88.4 R28, [R217] ;  /* 0x00000000d91c783b */ /* 0x000fee0000000200 */
[----:B------:R-:W-:Y:S01]  /*33c0*/  HMMA.16816.F32.BF16 R88, R8, R26, R108 ;  /* 0x0000001a0858723c */ /* 0x000fe2000004186c */
[----:B------:R-:W2:Y:S04]  /*33d0*/  LDSM.16.M88.4 R8, [R221+0x2000] ;  /* 0x00200000dd08783b */ /* 0x000ea80000000200 */
[----:B------:R-:W3:Y:S03]  /*33e0*/  LDSM.16.M88.4 R24, [R217+0x1000] ;  /* 0x00100000d918783b */ /* 0x000ee60000000200 */
[C---:B------:R-:W-:Y:S01]  /*33f0*/  HMMA.16816.F32.BF16 R120, R16.reuse, R96, R32 ;  /* 0x000000601078723c */ /* 0x040fe20000041820 */
[----:B------:R-:W4:Y:S07]  /*3400*/  LDSM.16.M88.4 R32, [R217+0x800] ;  /* 0x00080000d920783b */ /* 0x000f2e0000000200 */
        /* <DEDUP_REMOVED lines=9> */
[----:B------:R-:W5:Y:S07]  /*34a0*/  LDSM.16.M88.4 R16, [R221] ;  /* 0x00000000dd10783b */ /* 0x000f6e0000000200 */
        /* <DEDUP_REMOVED lines=8> */
[----:B------:R-:W1:Y:S07]  /*3530*/  LDSM.16.M88.4 R4, [R219+0x6000] ;  /* 0x00600000db04783b */ /* 0x000e6e0000000200 */
[C---:B--2---:R-:W-:Y:S01]  /*3540*/  HMMA.16816.F32.BF16 R104, R8.reuse, R30, R48 ;  /* 0x0000001e0868723c */ /* 0x044fe20000041830 */
[----:B------:R-:W2:Y:S07]  /*3550*/  LDSM.16.M88.4 R48, [R212+0xb800] ;  /* 0x00b80000d430783b */ /* 0x000eae0000000200 */
[C---:B---3--:R-:W-:Y:S08]  /*3560*/  HMMA.16816.F32.BF16 R128, R8.reuse, R24, R120 ;  /* 0x000000180880723c */ /* 0x048ff00000041878 */
[C---:B------:R-:W-:Y:S01]  /*3570*/  HMMA.16816.F32.BF16 R120, R8.reuse, R22, R12 ;  /* 0x000000160878723c */ /* 0x040fe2000004180c */
[----:B------:R-:W3:Y:S07]  /*3580*/  LDSM.16.M88.4 R12, [R219+0x4000] ;  /* 0x00400000db0c783b */ /* 0x000eee0000000200 */
[C---:B----4-:R-:W-:Y:S01]  /*3590*/  HMMA.16816.F32.BF16 R112, R8.reuse, R34, R44 ;  /* 0x000000220870723c */ /* 0x050fe2000004182c */
[----:B------:R-:W4:Y:S07]  /*35a0*/  LDSM.16.M88.4 R44, [R212+0xa800] ;  /* 0x00a80000d42c783b */ /* 0x000f2e0000000200 */
[C---:B------:R-:W-:Y:S01]  /*35b0*/  HMMA.16816.F32.BF16 R124, R8.reuse, R26, R36 ;  /* 0x0000001a087c723c */ /* 0x040fe20000041824 */
[----:B------:R-:W-:Y:S07]  /*35c0*/  LDSM.16.M88.4 R36, [R223+0x2000] ;  /* 0x00200000df24783b */ /* 0x000fee0000000200 */
[C---:B------:R-:W-:Y:S08]  /*35d0*/  HMMA.16816.F32.BF16 R116, R8.reuse, R32, R108 ;  /* 0x000000200874723c */ /* 0x040ff0000004186c */
[C---:B------:R-:W-:Y:S08]  /*35e0*/  HMMA.16816.F32.BF16 R96, R8.reuse, R28, R100 ;  /* 0x0000001c0860723c */ /* 0x040ff00000041864 */
[----:B------:R-:W-:Y:S08]  /*35f0*/  HMMA.16816.F32.BF16 R132, R8, R20, R132 ;  /* 0x000000140884723c */ /* 0x000ff00000041884 */
[C---:B-----5:R-:W-:Y:S08]  /*3600*/  HMMA.16816.F32.BF16 R108, R16.reuse, R28, R56 ;  /* 0x0000001c106c723c */ /* 0x060ff00000041838 */
[C---:B------:R-:W-:Y:S08]  /*3610*/  HMMA.16816.F32.BF16 R8, R16.reuse, R34, R64 ;  /* 0x000000221008723c */ /* 0x040ff00000041840 */
[C---:B------:R-:W-:Y:S01]  /*3620*/  HMMA.16816.F32.BF16 R100, R16.reuse, R30, R72 ;  /* 0x0000001e1064723c */ /* 0x040fe20000041848 */
[----:B------:R-:W-:Y:S07]  /*3630*/  LDSM.16.M88.4 R28, [R223+0x3000] ;  /* 0x00300000df1c783b */ /* 0x000fee0000000200 */
[C---:B------:R-:W-:Y:S08]  /*3640*/  HMMA.16816.F32.BF16 R64, R16.reuse, R20, R92 ;  /* 0x000000141040723c */ /* 0x040ff0000004185c */
[C---:B------:R-:W-:Y:S01]  /*3650*/  HMMA.16816.F32.BF16 R80, R16.reuse, R32, R68 ;  /* 0x000000201050723c */ /* 0x040fe20000041844 */
[----:B------:R-:W-:Y:S07]  /*3660*/  LDSM.16.M88.4 R32, [R223+0x2800] ;  /* 0x00280000df20783b */ /* 0x000fee0000000200 */
[C---:B------:R-:W-:Y:S08]  /*3670*/  HMMA.16816.F32.BF16 R76, R16.reuse, R24, R60 ;  /* 0x00000018104c723c */ /* 0x040ff0000004183c */
[C---:B------:R-:W-:Y:S01]  /*3680*/  HMMA.16816.F32.BF16 R72, R16.reuse, R26, R84 ;  /* 0x0000001a1048723c */ /* 0x040fe20000041854 */
[----:B------:R-:W-:Y:S07]  /*3690*/  LDSM.16.M88.4 R24, [R223+0x3800] ;  /* 0x00380000df18783b */ /* 0x000fee0000000200 */
[----:B------:R-:W-:Y:S01]  /*36a0*/  HMMA.16816.F32.BF16 R20, R16, R22, R88 ;  /* 0x000000161014723c */ /* 0x000fe20000041858 */
[----:B------:R-:W5:Y:S07]  /*36b0*/  LDSM.16.M88.4 R16, [R220+0x6000] ;  /* 0x00600000dc10783b */ /* 0x000f6e0000000200 */
[C---:B-1----:R-:W-:Y:S08]  /*36c0*/  HMMA.16816.F32.BF16 R56, R4.reuse, R42, R104 ;  /* 0x0000002a0438723c */ /* 0x042ff00000041868 */
[C---:B------:R-:W-:Y:S08]  /*36d0*/  HMMA.16816.F32.BF16 R104, R4.reuse, R54, R124 ;  /* 0x000000360468723c */ /* 0x040ff0000004187c */
[----:B--2---:R-:W-:Y:S08]  /*36e0*/  HMMA.16816.F32.BF16 R124, R4, R50, R120 ;  /* 0x00000032047c723c */ /* 0x004ff00000041878 */
[C---:B---3--:R-:W-:Y:S08]  /*36f0*/  HMMA.16816.F32.BF16 R120, R12.reuse, R40, R108 ;  /* 0x000000280c78723c */ /* 0x048ff0000004186c */
[----:B----4-:R-:W-:Y:S01]  /*3700*/  HMMA.16816.F32.BF16 R108, R12, R46, R8 ;  /* 0x0000002e0c6c723c */ /* 0x010fe20000041808 */
[----:B------:R-:W1:Y:S07]  /*3710*/  LDSM.16.M88.4 R8, [R220+0x4000] ;  /* 0x00400000dc08783b */ /* 0x000e6e0000000200 */
[C---:B------:R-:W-:Y:S08]  /*3720*/  HMMA.16816.F32.BF16 R60, R4.reuse, R40, R96 ;  /* 0x00000028043c723c */ /* 0x040ff00000041860 */
        /* <DEDUP_REMOVED lines=10> */
[C---:B------:R-:W-:Y:S08]  /*37d0*/  HMMA.16816.F32.BF16 R96, R12.reuse, R54, R72 ;  /* 0x000000360c60723c */ /* 0x040ff00000041848 */
[C---:B------:R-:W-:Y:S08]  /*37e0*/  HMMA.16816.F32.BF16 R88, R12.reuse, R48, R64 ;  /* 0x000000300c58723c */ /* 0x040ff00000041840 */
[----:B------:R-:W-:Y:S01]  /*37f0*/  HMMA.16816.F32.BF16 R12, R12, R50, R20 ;  /* 0x000000320c0c723c */ /* 0x000fe20000041814 */
[----:B------:R-:W2:Y:S07]  /*3800*/  LDSM.16.M88.4 R20, [R222+0x4000] ;  /* 0x00400000de14783b */ /* 0x000eae0000000200 */
[C---:B-----5:R-:W-:Y:S08]  /*3810*/  HMMA.16816.F32.BF16 R76, R16.reuse, R36, R60 ;  /* 0x00000024104c723c */ /* 0x060ff0000004183c */
        /* <DEDUP_REMOVED lines=8> */
[----:B------:R-:W-:Y:S08]  /*38a0*/  HMMA.16816.F32.BF16 R48, R16, R26, R124 ;  /* 0x0000001a1030723c */ /* 0x000ff0000004187c */
[C---:B-1----:R-:W-:Y:S08]  /*38b0*/  HMMA.16816.F32.BF16 R16, R8.reuse, R36, R120 ;  /* 0x000000240810723c */ /* 0x042ff00000041878 */
[C---:B------:R-:W-:Y:S08]  /*38c0*/  HMMA.16816.F32.BF16 R120, R8.reuse, R24, R88 ;  /* 0x000000180878723c */ /* 0x040ff00000041858 */
[----:B------:R-:W-:Y:S01]  /*38d0*/  HMMA.16816.F32.BF16 R124, R8, R26, R12 ;  /* 0x0000001a087c723c */ /* 0x000fe2000004180c */
[----:B------:R-:W-:Y:S04]  /*38e0*/  LDSM.16.M88.4 R24, [R217+0x2000] ;  /* 0x00200000d918783b */ /* 0x000fe80000000200 */
[----:B------:R-:W1:Y:S03]  /*38f0*/  LDSM.16.M88.4 R12, [R221+0x4000] ;  /* 0x00400000dd0c783b */ /* 0x000e660000000200 */
[----:B--2---:R-:W-:Y:S08]  /*3900*/  HMMA.16816.F32.BF16 R16, R20, R40, R16 ;  /* 0x000000281410723c */ /* 0x004ff00000041810 */
        /* <DEDUP_REMOVED lines=8> */
[C---:B---3--:R-:W-:Y:S08]  /*3990*/  HMMA.16816.F32.BF16 R88, R4.reuse, R84, R60 ;  /* 0x000000540458723c */ /* 0x048ff0000004183c */
[C---:B------:R-:W-:Y:S08]  /*39a0*/  HMMA.16816.F32.BF16 R96, R4.reuse, R86, R56 ;  /* 0x000000560460723c */ /* 0x040ff00000041838 */
[C---:B----4-:R-:W-:Y:S08]  /*39b0*/  HMMA.16816.F32.BF16 R116, R4.reuse, R92, R52 ;  /* 0x0000005c0474723c */ /* 0x050ff00000041834 */
[----:B------:R-:W-:Y:S07]  /*39c0*/  HMMA.16816.F32.BF16 R112, R4, R94, R48 ;  /* 0x0000005e0470723c */ /* 0x000fee0000041830 */
[----:B------:R-:W-:Y:S01]  /*39d0*/  SHF.R.S32.HI R4, RZ, 0x1f, R0 ;  /* 0x0000001fff047819 */ /* 0x000fe20000011400 */
[----:B------:R-:W-:Y:S01]  /*39e0*/  HMMA.16816.F32.BF16 R108, R8, R34, R108 ;  /* 0x00000022086c723c */ /* 0x000fe2000004186c */
[----:B------:R-:W2:Y:S01]  /*39f0*/  LDSM.16.M88.4 R8, [R221+0x6000] ;  /* 0x00600000dd08783b */ /* 0x000ea20000000200 */
[----:B------:R-:W-:-:S02]  /*3a00*/  LEA R5, R138, UR13, 0x4 ;  /* 0x0000000d8a057c11 */ /* 0x000fc4000f8e20ff */
[----:B------:R-:W-:Y:S01]  /*3a10*/  LEA.HI R0, R4, R0, RZ, 0x2 ;  /* 0x0000000004007211 */ /* 0x000fe200078f10ff */
[----:B------:R-:W-:-:S03]  /*3a20*/  IMAD.U32 R4, RZ, RZ, UR22 ;  /* 0x00000016ff047e24 */ /* 0x000fc6000f8e00ff */
[----:B------:R-:W-:Y:S01]  /*3a30*/  SHF.R.S32.HI R141, RZ, 0x2, R0 ;  /* 0x00000002ff8d7819 */ /* 0x000fe20000011400 */
[----:B-1----:R-:W-:Y:S01]  /*3a40*/  HMMA.16816.F32.BF16 R32, R12, R24, R16 ;  /* 0x000000180c20723c */ /* 0x002fe20000041810 */
[----:B------:R-:W-:Y:S02]  /*3a50*/  IMAD R4, R4, 0x40, R142 ;  /* 0x0000004004047824 */ /* 0x000fe400078e028e */
[----:B------:R-:W-:Y:S01]  /*3a60*/  IMAD.IADD R0, R136, 0x1, R137 ;  /* 0x0000000188007824 */ /* 0x000fe200078e0289 */
[----:B------:R-:W-:Y:S01]  /*3a70*/  STL [R1+0x98], R141 ;  /* 0x0000988d01007387 */ /* 0x000fe20000100800 */
[----:B------:R-:W-:Y:S01]  /*3a80*/  IMAD.IADD R5, R141, 0x1, R5 ;  /* 0x000000018d057824 */ /* 0x000fe200078e0205 */
[----:B------:R-:W-:Y:S02]  /*3a90*/  IADD3 R6, R4, 0x1, RZ ;  /* 0x0000000104067810 */ /* 0x000fe40007ffe0ff */
[----:B------:R-:W-:Y:S02]  /*3aa0*/  HMMA.16816.F32.BF16 R48, R20, R42, R36 ;  /* 0x0000002a1430723c */ /* 0x000fe40000041824 */
[----:B------:R-:W-:-:S02]  /*3ab0*/  IADD3 R17, R5, UR17, RZ ;  /* 0x0000001105117c10 */ /* 0x000fc4000fffe0ff */
[C---:B------:R-:W-:Y:S02]  /*3ac0*/  IADD3 R18, R5.reuse, UR5, RZ ;  /* 0x0000000505127c10 */ /* 0x040fe4000fffe0ff */
[C---:B------:R-:W-:Y:S02]  /*3ad0*/  IADD3 R16, R5.reuse, 0x8, RZ ;  /* 0x0000000805107810 */ /* 0x040fe40007ffe0ff */
[C---:B------:R-:W-:Y:S01]  /*3ae0*/  IADD3 R7, R5.reuse, 0x40, RZ ;  /* 0x0000004005077810 */ /* 0x040fe20007ffe0ff */
[----:B------:R-:W-:Y:S01]  /*3af0*/  HMMA.16816.F32.BF16 R52, R20, R44, R72 ;  /* 0x0000002c1434723c */ /* 0x000fe20000041848 */
[----:B------:R-:W-:Y:S02]  /*3b00*/  IADD3 R5, R5, 0x48, RZ ;  /* 0x0000004805057810 */ /* 0x000fe40007ffe0ff */
[----:B------:R-:W-:Y:S02]  /*3b10*/  IMNMX R236, RZ, R17, !PT ;  /* 0x00000011ffec7217 */ /* 0x000fe40007800200 */
[----:B------:R-:W-:-:S02]  /*3b20*/  IMNMX R240, R18, UR14, PT ;  /* 0x0000000e12f07c17 */ /* 0x000fc4000b800200 */
[C---:B------:R-:W-:Y:S01]  /*3b30*/  IADD3 R17, R16.reuse, UR17, RZ ;  /* 0x0000001110117c10 */ /* 0x040fe2000fffe0ff */
[----:B------:R-:W-:Y:S01]  /*3b40*/  HMMA.16816.F32.BF16 R44, R20, R46, R108 ;  /* 0x0000002e142c723c */ /* 0x000fe2000004186c */
[----:B------:R-:W-:Y:S02]  /*3b50*/  IADD3 R16, R16, UR5, RZ ;  /* 0x0000000510107c10 */ /* 0x000fe4000fffe0ff */
[----:B------:R-:W-:Y:S02]  /*3b60*/  IADD3 R18, R7, UR17, RZ ;  /* 0x0000001107127c10 */ /* 0x000fe4000fffe0ff */
[----:B------:R-:W-:Y:S02]  /*3b70*/  IADD3 R19, R5, UR17, RZ ;  /* 0x0000001105137c10 */ /* 0x000fe4000fffe0ff */
[----:B------:R-:W-:Y:S01]  /*3b80*/  IMNMX R235, RZ, R17, !PT ;  /* 0x00000011ffeb7217 */ /* 0x000fe20007800200 */
[----:B--2---:R-:W-:Y:S01]  /*3b90*/  HMMA.16816.F32.BF16 R36, R8, R24, R28 ;  /* 0x000000180824723c */ /* 0x004fe2000004181c */
[----:B------:R-:W-:-:S02]  /*3ba0*/  IMNMX R239, R16, UR14, PT ;  /* 0x0000000e10ef7c17 */ /* 0x000fc4000b800200 */
[----:B------:R-:W-:Y:S02]  /*3bb0*/  IMNMX R234, RZ, R18, !PT ;  /* 0x00000012ffea7217 */ /* 0x000fe40007800200 */
[----:B------:R-:W-:Y:S02]  /*3bc0*/  IMNMX R232, RZ, R19, !PT ;  /* 0x00000013ffe87217 */ /* 0x000fe40007800200 */
[----:B------:R-:W1:Y:S01]  /*3bd0*/  LDSM.16.M88.4 R16, [R217+0x2800] ;  /* 0x00280000d910783b */ /* 0x000e620000000200 */
[----:B------:R-:W-:Y:S01]  /*3be0*/  IADD3 R7, R7, UR5, RZ ;  /* 0x0000000507077c10 */ /* 0x000fe2000fffe0ff */
[----:B------:R-:W-:Y:S01]  /*3bf0*/  HMMA.16816.F32.BF16 R28, R12, R26, R48 ;  /* 0x0000001a0c1c723c */ /* 0x000fe20000041830 */
[----:B------:R-:W-:Y:S02]  /*3c00*/  ISETP.GE.AND P6, PT, R4, R240, PT ;  /* 0x000000f00400720c */ /* 0x000fe40003fc6270 */
[----:B------:R-:W-:Y:S02]  /*3c10*/  IMNMX R238, R7, UR14, PT ;  /* 0x0000000e07ee7c17 */ /* 0x000fe4000b800200 */
[----:B------:R-:W-:-:S02]  /*3c20*/  IADD3 R5, R5, UR5, RZ ;  /* 0x0000000505057c10 */ /* 0x000fc4000fffe0ff */
[C---:B------:R-:W-:Y:S01]  /*3c30*/  ISETP.GE.AND P1, PT, R4.reuse, R239, PT ;  /* 0x000000ef0400720c */ /* 0x040fe20003f26270 */
[----:B------:R-:W-:Y:S01]  /*3c40*/  HMMA.16816.F32.BF16 R40, R8, R26, R80 ;  /* 0x0000001a0828723c */ /* 0x000fe20000041850 */
[C---:B------:R-:W-:Y:S01]  /*3c50*/  ISETP.GE.AND P2, PT, R4.reuse, R238, PT ;  /* 0x000000ee0400720c */ /* 0x040fe20003f46270 */
[----:B------:R-:W2:Y:S01]  /*3c60*/  LDSM.16.M88.4 R24, [R217+0x3000] ;  /* 0x00300000d918783b */ /* 0x000ea20000000200 */
[C---:B------:R-:W-:Y:S02]  /*3c70*/  ISETP.LT.OR P6, PT, R4.reuse, R236, P6 ;  /* 0x000000ec0400720c */ /* 0x040fe400037c1670 */
[----:B------:R-:W-:Y:S02]  /*3c80*/  IMNMX R237, R5, UR14, PT ;  /* 0x0000000e05ed7c17 */ /* 0x000fe4000b800200 */
[C---:B------:R-:W-:Y:S02]  /*3c90*/  ISETP.LT.OR P1, PT, R4.reuse, R235, P1 ;  /* 0x000000eb0400720c */ /* 0x040fe40000f21670 */
[----:B------:R-:W-:-:S02]  /*3ca0*/  ISETP.LT.OR P2, PT, R4, R234, P2 ;  /* 0x000000ea0400720c */ /* 0x000fc40001741670 */
[----:B------:R-:W-:Y:S02]  /*3cb0*/  IADD3 R5, R4, 0x8, RZ ;  /* 0x0000000804057810 */ /* 0x000fe40007ffe0ff */
[C---:B------:R-:W-:Y:S02]  /*3cc0*/  ISETP.GE.AND P5, PT, R6.reuse, R240, PT ;  /* 0x000000f00600720c */ /* 0x040fe40003fa6270 */
[----:B------:R-:W-:Y:S02]  /*3cd0*/  ISETP.GE.AND P4, PT, R6, R239, PT ;  /* 0x000000ef0600720c */ /* 0x000fe40003f86270 */
[----:B------:R-:W-:Y:S02]  /*3ce0*/  FSEL R60, R32, -INF , !P6 ;  /* 0xff800000203c7808 */ /* 0x000fe40007000000 */
[C---:B------:R-:W-:Y:S02]  /*3cf0*/  ISETP.GE.AND P3, PT, R6.reuse, R238, PT ;  /* 0x000000ee0600720c */ /* 0x040fe40003f66270 */
[----:B------:R-:W-:-:S02]  /*3d00*/  ISETP.GE.AND P0, PT, R6, R237, PT ;  /* 0x000000ed0600720c */ /* 0x000fc40003f06270 */
[----:B------:R-:W-:Y:S02]  /*3d10*/  ISETP.GE.AND P6, PT, R4, R237, PT ;  /* 0x000000ed0400720c */ /* 0x000fe40003fc6270 */
[----:B------:R-:W-:Y:S02]  /*3d20*/  FSEL R73, R34, -INF , !P1 ;  /* 0xff80000022497808 */ /* 0x000fe40004800000 */
[----:B------:R-:W-:Y:S02]  /*3d30*/  FSEL R75, R36, -INF , !P2 ;  /* 0xff800000244b7808 */ /* 0x000fe40005000000 */
[C---:B------:R-:W-:Y:S01]  /*3d40*/  ISETP.GE.AND P1, PT, R5.reuse, R240, PT ;  /* 0x000000f00500720c */ /* 0x040fe20003f26270 */
[----:B-1----:R-:W-:Y:S01]  /*3d50*/  HMMA.16816.F32.BF16 R48, R12, R16, R52 ;  /* 0x000000100c30723c */ /* 0x002fe20000041834 */
[----:B------:R-:W-:Y:S02]  /*3d60*/  ISETP.GE.AND P2, PT, R5, R239, PT ;  /* 0x000000ef0500720c */ /* 0x000fe40003f46270 */
[----:B------:R-:W-:-:S02]  /*3d70*/  ISETP.LT.OR P5, PT, R6, R236, P5 ;  /* 0x000000ec0600720c */ /* 0x000fc40002fa1670 */
[CC--:B------:R-:W-:Y:S02]  /*3d80*/  ISETP.LT.OR P4, PT, R6.reuse, R235.reuse, P4 ;  /* 0x000000eb0600720c */ /* 0x0c0fe40002781670 */
[C---:B------:R-:W-:Y:S01]  /*3d90*/  ISETP.LT.OR P3, PT, R6.reuse, R234, P3 ;  /* 0x000000ea0600720c */ /* 0x040fe20001f61670 */
[----:B------:R-:W-:Y:S01]  /*3da0*/  HMMA.16816.F32.BF16 R52, R12, R18, R44 ;  /* 0x000000120c34723c */ /* 0x000fe2000004182c */
[-C--:B------:R-:W-:Y:S02]  /*3db0*/  ISETP.LT.OR P0, PT, R6, R232.reuse, P0 ;  /* 0x000000e80600720c */ /* 0x080fe40000701670 */
[C---:B------:R-:W-:Y:S02]  /*3dc0*/  ISETP.LT.OR P6, PT, R4.reuse, R232, P6 ;  /* 0x000000e80400720c */ /* 0x040fe400037c1670 */
[C---:B------:R-:W-:Y:S02]  /*3dd0*/  ISETP.LT.OR P1, PT, R5.reuse, R236, P1 ;  /* 0x000000ec0500720c */ /* 0x040fe40000f21670 */
[----:B------:R-:W-:Y:S01]  /*3de0*/  ISETP.LT.OR P2, PT, R5, R235, P2 ;  /* 0x000000eb0500720c */ /* 0x000fe20001741670 */
[----:B------:R-:W-:Y:S01]  /*3df0*/  HMMA.16816.F32.BF16 R44, R20, R86, R104 ;  /* 0x00000056142c723c */ /* 0x000fe20000041868 */
[----:B------:R-:W-:-:S02]  /*3e00*/  IADD3 R6, R4, 0x9, RZ ;  /* 0x0000000904067810 */ /* 0x000fc40007ffe0ff */
[----:B------:R-:W-:Y:S02]  /*3e10*/  FSEL R57, R33, -INF , !P5 ;  /* 0xff80000021397808 */ /* 0x000fe40006800000 */
[----:B------:R-:W-:Y:S02]  /*3e20*/  FSEL R67, R35, -INF , !P4 ;  /* 0xff80000023437808 */ /* 0x000fe40006000000 */
[----:B------:R-:W-:Y:S01]  /*3e30*/  FSEL R81, R38, -INF , !P6 ;  /* 0xff80000026517808 */ /* 0x000fe20007000000 */
[----:B------:R-:W-:Y:S01]  /*3e40*/  HMMA.16816.F32.BF16 R32, R8, R16, R68 ;  /* 0x000000100820723c */ /* 0x000fe20000041844 */
[----:B------:R-:W-:Y:S02]  /*3e50*/  FSEL R74, R37, -INF , !P3 ;  /* 0xff800000254a7808 */ /* 0x000fe40005800000 */
[----:B------:R-:W-:Y:S02]  /*3e60*/  FSEL R80, R39, -INF , !P0 ;  /* 0xff80000027507808 */ /* 0x000fe40004000000 */
[----:B------:R-:W-:-:S02]  /*3e70*/  ISETP.GE.AND P6, PT, R5, R238, PT ;  /* 0x000000ee0500720c */ /* 0x000fc40003fc6270 */
[CC--:B------:R-:W-:Y:S01]  /*3e80*/  ISETP.GE.AND P3, PT, R5.reuse, R237.reuse, PT ;  /* 0x000000ed0500720c */ /* 0x0c0fe20003f66270 */
[----:B------:R-:W-:Y:S01]  /*3e90*/  HMMA.16816.F32.BF16 R36, R20, R84, R100 ;  /* 0x000000541424723c */ /* 0x000fe20000041864 */
[----:B------:R-:W-:Y:S02]  /*3ea0*/  FSEL R59, R28, -INF , !P1 ;  /* 0xff8000001c3b7808 */ /* 0x000fe40004800000 */
[----:B------:R-:W-:Y:S02]  /*3eb0*/  FSEL R72, R30, -INF , !P2 ;  /* 0xff8000001e487808 */ /* 0x000fe40005000000 */
[C---:B------:R-:W-:Y:S02]  /*3ec0*/  ISETP.GE.AND P1, PT, R6.reuse, R238, PT ;  /* 0x000000ee0600720c */ /* 0x040fe40003f26270 */
[----:B------:R-:W-:Y:S01]  /*3ed0*/  ISETP.GE.AND P2, PT, R6, R237, PT ;  /* 0x000000ed0600720c */ /* 0x000fe20003f46270 */
[----:B--2---:R-:W-:Y:S01]  /*3ee0*/  HMMA.16816.F32.BF16 R44, R12, R26, R44 ;  /* 0x0000001a0c2c723c */ /* 0x004fe2000004182c */
[----:B------:R-:W-:-:S02]  /*3ef0*/  ISETP.LT.OR P6, PT, R5, R234, P6 ;  /* 0x000000ea0500720c */ /* 0x000fc400037c1670 */
[----:B------:R-:W-:Y:S02]  /*3f00*/  ISETP.LT.OR P3, PT, R5, R232, P3 ;  /* 0x000000e80500720c */ /* 0x000fe40001f61670 */
[----:B------:R-:W-:Y:S02]  /*3f10*/  IADD3 R5, R4, 0x10, RZ ;  /* 0x0000001004057810 */ /* 0x000fe40007ffe0ff */
[C---:B------:R-:W-:Y:S02]  /*3f20*/  ISETP.LT.OR P1, PT, R6.reuse, R234, P1 ;  /* 0x000000ea0600720c */ /* 0x040fe40000f21670 */
[C---:B------:R-:W-:Y:S02]  /*3f30*/  ISETP.LT.OR P2, PT, R6.reuse, R232, P2 ;  /* 0x000000e80600720c */ /* 0x040fe40001741670 */
[-C--:B------:R-:W-:Y:S02]  /*3f40*/  ISETP.GE.AND P5, PT, R6, R240.reuse, PT ;  /* 0x000000f00600720c */ /* 0x080fe40003fa6270 */
[----:B------:R-:W-:-:S02]  /*3f50*/  ISETP.GE.AND P0, PT, R5, R240, PT ;  /* 0x000000f00500720c */ /* 0x000fc40003f06270 */
[----:B------:R-:W-:Y:S01]  /*3f60*/  ISETP.GE.AND P4, PT, R6, R239, PT ;  /* 0x000000ef0600720c */ /* 0x000fe20003f86270 */
[----:B------:R-:W-:Y:S01]  /*3f70*/  HMMA.16816.F32.BF16 R36, R12, R24, R36 ;  /* 0x000000180c24723c */ /* 0x000fe20000041824 */
[----:B------:R-:W-:Y:S02]  /*3f80*/  FSEL R69, R40, -INF , !P6 ;  /* 0xff80000028457808 */ /* 0x000fe40007000000 */
[----:B------:R-:W-:Y:S02]  /*3f90*/  FSEL R71, R42, -INF , !P3 ;  /* 0xff8000002a477808 */ /* 0x000fe40005800000 */
[----:B------:R-:W-:Y:S02]  /*3fa0*/  FSEL R68, R41, -INF , !P1 ;  /* 0xff80000029447808 */ /* 0x000fe40004800000 */
[----:B------:R-:W-:Y:S02]  /*3fb0*/  FSEL R70, R43, -INF , !P2 ;  /* 0xff8000002b467808 */ /* 0x000fe40005000000 */
[----:B------:R-:W-:Y:S01]  /*3fc0*/  HMMA.16816.F32.BF16 R40, R8, R18, R76 ;  /* 0x000000120828723c */ /* 0x000fe2000004184c */
[----:B------:R-:W1:Y:S01]  /*3fd0*/  LDSM.16.M88.4 R16, [R217+0x3800] ;  /* 0x00380000d910783b */ /* 0x000e620000000200 */
[----:B------:R-:W-:Y:S01]  /*3fe0*/  ISETP.LT.OR P5, PT, R6, R236, P5 ;  /* 0x000000ec0600720c */ /* 0x000fe20002fa1670 */
[----:B------:R-:W-:-:S04]  /*3ff0*/  DEPBAR.LE SB0, 0x0 ;  /* 0x000080000000791a */ /* 0x000fc80000000000 */
[----:B------:R-:W-:Y:S01]  /*4000*/  BAR.SYNC.DEFER_BLOCKING 0x0 ;  /* 0x0000000000007b1d */ /* 0x000fe20000010000 */
[----:B------:R-:W-:Y:S02]  /*4010*/  ISETP.LT.OR P4, PT, R6, R235, P4 ;  /* 0x000000eb0600720c */ /* 0x000fe40002781670 */
[C---:B------:R-:W-:Y:S02]  /*4020*/  ISETP.LT.OR P0, PT, R5.reuse, R236, P0 ;  /* 0x000000ec0500720c */ /* 0x040fe40000701670 */
[----:B------:R-:W-:Y:S02]  /*4030*/  IADD3 R6, R4, 0x11, RZ ;  /* 0x0000001104067810 */ /* 0x000fe40007ffe0ff */
[C---:B------:R-:W-:Y:S02]  /*4040*/  ISETP.GE.AND P6, PT, R5.reuse, R239, PT ;  /* 0x000000ef0500720c */ /* 0x040fe40003fc6270 */
[C---:B------:R-:W-:Y:S02]  /*4050*/  ISETP.GE.AND P3, PT, R5.reuse, R238, PT ;  /* 0x000000ee0500720c */ /* 0x040fe40003f66270 */
[----:B------:R-:W-:-:S02]  /*4060*/  ISETP.GE.AND P1, PT, R5, R237, PT ;  /* 0x000000ed0500720c */ /* 0x000fc40003f26270 */
[----:B------:R-:W-:Y:S02]  /*4070*/  FSEL R63, R31, -INF , !P4 ;  /* 0xff8000001f3f7808 */ /* 0x000fe40006000000 */
[----:B------:R-:W-:Y:S02]  /*4080*/  FSEL R56, R48, -INF , !P0 ;  /* 0xff80000030387808 */ /* 0x000fe40004000000 */
[C---:B------:R-:W-:Y:S02]  /*4090*/  ISETP.GE.AND P4, PT, R6.reuse, R238, PT ;  /* 0x000000ee0600720c */ /* 0x040fe40003f86270 */
[----:B------:R-:W-:Y:S02]  /*40a0*/  ISETP.GE.AND P0, PT, R6, R237, PT ;  /* 0x000000ed0600720c */ /* 0x000fe40003f06270 */
[C---:B------:R-:W-:Y:S02]  /*40b0*/  ISETP.LT.OR P6, PT, R5.reuse, R235, P6 ;  /* 0x000000eb0500720c */ /* 0x040fe400037c1670 */
[----:B------:R-:W-:-:S02]  /*40c0*/  ISETP.LT.OR P3, PT, R5, R234, P3 ;  /* 0x000000ea0500720c */ /* 0x000fc40001f61670 */
[----:B------:R-:W-:Y:S02]  /*40d0*/  ISETP.LT.OR P1, PT, R5, R232, P1 ;  /* 0x000000e80500720c */ /* 0x000fe40000f21670 */
[----:B------:R-:W-:Y:S02]  /*40e0*/  IADD3 R5, R4, 0x18, RZ ;  /* 0x0000001804057810 */ /* 0x000fe40007ffe0ff */
[C---:B------:R-:W-:Y:S02]  /*40f0*/  ISETP.GE.AND P2, PT, R6.reuse, R240, PT ;  /* 0x000000f00600720c */ /* 0x040fe40003f46270 */
[C---:B------:R-:W-:Y:S02]  /*4100*/  ISETP.LT.OR P4, PT, R6.reuse, R234, P4 ;  /* 0x000000ea0600720c */ /* 0x040fe40002781670 */
[----:B------:R-:W-:Y:S02]  /*4110*/  ISETP.LT.OR P0, PT, R6, R232, P0 ;  /* 0x000000e80600720c */ /* 0x000fe40000701670 */
[----:B------:R-:W-:-:S02]  /*4120*/  FSEL R58, R29, -INF , !P5 ;  /* 0xff8000001d3a7808 */ /* 0x000fc40006800000 */
[----:B------:R-:W-:Y:S01]  /*4130*/  FSEL R62, R50, -INF , !P6 ;  /* 0xff800000323e7808 */ /* 0x000fe20007000000 */
[----:B------:R-:W-:Y:S01]  /*4140*/  HMMA.16816.F32.BF16 R28, R8, R24, R88 ;  /* 0x00000018081c723c */ /* 0x000fe20000041858 */
[----:B------:R-:W-:Y:S02]  /*4150*/  FSEL R65, R32, -INF , !P3 ;  /* 0xff80000020417808 */ /* 0x000fe40005800000 */
[CC--:B------:R-:W-:Y:S02]  /*4160*/  ISETP.GE.AND P5, PT, R6.reuse, R239.reuse, PT ;  /* 0x000000ef0600720c */ /* 0x0c0fe40003fa6270 */
[C---:B------:R-:W-:Y:S02]  /*4170*/  ISETP.GE.AND P6, PT, R5.reuse, R240, PT ;  /* 0x000000f00500720c */ /* 0x040fe40003fc6270 */
[----:B------:R-:W-:Y:S02]  /*4180*/  ISETP.GE.AND P3, PT, R5, R239, PT ;  /* 0x000000ef0500720c */ /* 0x000fe40003f66270 */
[----:B------:R-:W-:-:S02]  /*4190*/  ISETP.LT.OR P2, PT, R6, R236, P2 ;  /* 0x000000ec0600720c */ /* 0x000fc40001741670 */
[----:B------:R-:W-:Y:S02]  /*41a0*/  FSEL R77, R34, -INF , !P1 ;  /* 0xff800000224d7808 */ /* 0x000fe40004800000 */
[----:B------:R-:W-:Y:S02]  /*41b0*/  FSEL R64, R33, -INF , !P4 ;  /* 0xff80000021407808 */ /* 0x000fe40006000000 */
[----:B------:R-:W-:Y:S02]  /*41c0*/  FSEL R79, R35, -INF , !P0 ;  /* 0xff800000234f7808 */ /* 0x000fe40004000000 */
[----:B------:R-:W-:Y:S01]  /*41d0*/  HMMA.16816.F32.BF16 R32, R20, R92, R120 ;  /* 0x0000005c1420723c */ /* 0x000fe20000041878 */
[-C--:B------:R-:W-:Y:S02]  /*41e0*/  ISETP.LT.OR P5, PT, R6, R235.reuse, P5 ;  /* 0x000000eb0600720c */ /* 0x080fe40002fa1670 */
[C---:B------:R-:W-:Y:S02]  /*41f0*/  ISETP.LT.OR P6, PT, R5.reuse, R236, P6 ;  /* 0x000000ec0500720c */ /* 0x040fe400037c1670 */
[----:B------:R-:W-:-:S02]  /*4200*/  ISETP.LT.OR P3, PT, R5, R235, P3 ;  /* 0x000000eb0500720c */ /* 0x000fc40001f61670 */
[----:B------:R-:W-:Y:S02]  /*4210*/  IADD3 R6, R4, 0x19, RZ ;  /* 0x0000001904067810 */ /* 0x000fe40007ffe0ff */
[----:B------:R-:W-:Y:S02]  /*4220*/  FSEL R50, R49, -INF , !P2 ;  /* 0xff80000031327808 */ /* 0x000fe40005000000 */
[C---:B------:R-:W-:Y:S02]  /*4230*/  ISETP.GE.AND P1, PT, R5.reuse, R238, PT ;  /* 0x000000ee0500720c */ /* 0x040fe40003f26270 */
[----:B------:R-:W-:Y:S02]  /*4240*/  ISETP.GE.AND P2, PT, R5, R237, PT ;  /* 0x000000ed0500720c */ /* 0x000fe40003f46270 */
[----:B------:R-:W-:Y:S02]  /*4250*/  FSEL R49, R52, -INF , !P6 ;  /* 0xff80000034317808 */ /* 0x000fe40007000000 */
[----:B------:R-:W-:-:S02]  /*4260*/  FSEL R54, R54, -INF , !P3 ;  /* 0xff80000036367808 */ /* 0x000fc40005800000 */
[C---:B------:R-:W-:Y:S02]  /*4270*/  ISETP.GE.AND P6, PT, R6.reuse, R238, PT ;  /* 0x000000ee0600720c */ /* 0x040fe40003fc6270 */
[----:B------:R-:W-:Y:S02]  /*4280*/  ISETP.GE.AND P3, PT, R6, R237, PT ;  /* 0x000000ed0600720c */ /* 0x000fe40003f66270 */
[C---:B------:R-:W-:Y:S01]  /*4290*/  ISETP.LT.OR P1, PT, R5.reuse, R234, P1 ;  /* 0x000000ea0500720c */ /* 0x040fe20000f21670 */
[----:B-1----:R-:W-:Y:S01]  /*42a0*/  HMMA.16816.F32.BF16 R32, R12, R16, R32 ;  /* 0x000000100c20723c */ /* 0x002fe20000041820 */
[----:B------:R-:W-:Y:S02]  /*42b0*/  ISETP.LT.OR P2, PT, R5, R232, P2 ;  /* 0x000000e80500720c */ /* 0x000fe40001741670 */
[----:B------:R-:W-:Y:S02]  /*42c0*/  IADD3 R5, R4, 0x20, RZ ;  /* 0x0000002004057810 */ /* 0x000fe40007ffe0ff */
[----:B------:R-:W-:-:S02]  /*42d0*/  ISETP.LT.OR P6, PT, R6, R234, P6 ;  /* 0x000000ea0600720c */ /* 0x000fc400037c1670 */
[C---:B------:R-:W-:Y:S02]  /*42e0*/  ISETP.LT.OR P3, PT, R6.reuse, R232, P3 ;  /* 0x000000e80600720c */ /* 0x040fe40001f61670 */
[----:B------:R-:W-:Y:S02]  /*42f0*/  FSEL R61, R51, -INF , !P5 ;  /* 0xff800000333d7808 */ /* 0x000fe40006800000 */
[CC--:B------:R-:W-:Y:S02]  /*4300*/  ISETP.GE.AND P5, PT, R6.reuse, R240.reuse, PT ;  /* 0x000000f00600720c */ /* 0x0c0fe40003fa6270 */
[----:B------:R-:W-:Y:S02]  /*4310*/  ISETP.GE.AND P0, PT, R5, R240, PT ;  /* 0x000000f00500720c */ /* 0x000fe40003f06270 */
[----:B------:R-:W-:Y:S02]  /*4320*/  ISETP.GE.AND P4, PT, R6, R239, PT ;  /* 0x000000ef0600720c */ /* 0x000fe40003f86270 */
[----:B------:R-:W-:-:S02]  /*4330*/  FSEL R52, R40, -INF , !P1 ;  /* 0xff80000028347808 */ /* 0x000fc40004800000 */
[----:B------:R-:W-:Y:S02]  /*4340*/  FSEL R76, R42, -INF , !P2 ;  /* 0xff8000002a4c7808 */ /* 0x000fe40005000000 */
[----:B------:R-:W-:Y:S02]  /*4350*/  FSEL R66, R41, -INF , !P6 ;  /* 0xff80000029427808 */ /* 0x000fe40007000000 */
[----:B------:R-:W-:Y:S02]  /*4360*/  FSEL R78, R43, -INF , !P3 ;  /* 0xff8000002b4e7808 */ /* 0x000fe40005800000 */
[----:B------:R-:W-:Y:S01]  /*4370*/  HMMA.16816.F32.BF16 R40, R8, R26, R96 ;  /* 0x0000001a0828723c */ /* 0x000fe20000041860 */
[CC--:B------:R-:W-:Y:S02]  /*4380*/  ISETP.LT.OR P5, PT, R6.reuse, R236.reuse, P5 ;  /* 0x000000ec0600720c */ /* 0x0c0fe40002fa1670 */
[----:B------:R-:W-:Y:S02]  /*4390*/  ISETP.LT.OR P4, PT, R6, R235, P4 ;  /* 0x000000eb0600720c */ /* 0x000fe40002781670 */
[----:B------:R-:W-:-:S02]  /*43a0*/  ISETP.LT.OR P0, PT, R5, R236, P0 ;  /* 0x000000ec0500720c */ /* 0x000fc40000701670 */
[----:B------:R-:W-:Y:S01]  /*43b0*/  IADD3 R6, R4, 0x21, RZ ;  /* 0x0000002104067810 */ /* 0x000fe20007ffe0ff */
[----:B------:R-:W-:Y:S01]  /*43c0*/  HMMA.16816.F32.BF16 R24, R20, R94, R124 ;  /* 0x0000005e1418723c */ /* 0x000fe2000004187c */
[----:B------:R-:W-:Y:S02]  /*43d0*/  FSEL R48, R53, -INF , !P5 ;  /* 0xff80000035307808 */ /* 0x000fe40006800000 */
[----:B------:R-:W-:Y:S02]  /*43e0*/  FSEL R51, R55, -INF , !P4 ;  /* 0xff80000037337808 */ /* 0x000fe40006000000 */
[----:B------:R-:W-:Y:S02]  /*43f0*/  FSEL R160, R36, -INF , !P0 ;  /* 0xff80000024a07808 */ /* 0x000fe40004000000 */
[C---:B------:R-:W-:Y:S01]  /*4400*/  ISETP.GE.AND P1, PT, R5.reuse, R239, PT ;  /* 0x000000ef0500720c */ /* 0x040fe20003f26270 */
[----:B------:R-:W-:Y:S01]  /*4410*/  HMMA.16816.F32.BF16 R20, R8, R16, R116 ;  /* 0x000000100814723c */ /* 0x000fe20000041874 */
[----:B------:R-:W-:-:S02]  /*4420*/  ISETP.GE.AND P2, PT, R5, R238, PT ;  /* 0x000000ee0500720c */ /* 0x000fc40003f46270 */
[C---:B------:R-:W-:Y:S02]  /*4430*/  ISETP.GE.AND P6, PT, R5.reuse, R237, PT ;  /* 0x000000ed0500720c */ /* 0x040fe40003fc6270 */
[C---:B------:R-:W-:Y:S02]  /*4440*/  ISETP.GE.AND P4, PT, R6.reuse, R240, PT ;  /* 0x000000f00600720c */ /* 0x040fe40003f86270 */
[C---:B------:R-:W-:Y:S01]  /*4450*/  ISETP.GE.AND P5, PT, R6.reuse, R239, PT ;  /* 0x000000ef0600720c */ /* 0x040fe20003fa6270 */
[----:B------:R-:W-:Y:S01]  /*4460*/  HMMA.16816.F32.BF16 R8, R8, R18, R112 ;  /* 0x000000120808723c */ /* 0x000fe20000041870 */
[C---:B------:R-:W-:Y:S02]  /*4470*/  ISETP.GE.AND P3, PT, R6.reuse, R238, PT ;  /* 0x000000ee0600720c */ /* 0x040fe40003f66270 */
[----:B------:R-:W-:Y:S02]  /*4480*/  ISETP.GE.AND P0, PT, R6, R237, PT ;  /* 0x000000ed0600720c */ /* 0x000fe40003f06270 */
[----:B------:R-:W-:-:S02]  /*4490*/  ISETP.LT.OR P1, PT, R5, R235, P1 ;  /* 0x000000eb0500720c */ /* 0x000fc40000f21670 */
[C---:B------:R-:W-:Y:S01]  /*44a0*/  ISETP.LT.OR P2, PT, R5.reuse, R234, P2 ;  /* 0x000000ea0500720c */ /* 0x040fe20001741670 */
[----:B------:R-:W-:Y:S01]  /*44b0*/  HMMA.16816.F32.BF16 R12, R12, R18, R24 ;  /* 0x000000120c0c723c */ /* 0x000fe20000041818 */
[----:B------:R-:W-:Y:S02]  /*44c0*/  ISETP.LT.OR P6, PT, R5, R232, P6 ;  /* 0x000000e80500720c */ /* 0x000fe400037c1670 */
[C---:B------:R-:W-:Y:S02]  /*44d0*/  ISETP.LT.OR P4, PT, R6.reuse, R236, P4 ;  /* 0x000000ec0600720c */ /* 0x040fe40002781670 */
[C---:B------:R-:W-:Y:S02]  /*44e0*/  ISETP.LT.OR P5, PT, R6.reuse, R235, P5 ;  /* 0x000000eb0600720c */ /* 0x040fe40002fa1670 */
[C---:B------:R-:W-:Y:S02]  /*44f0*/  ISETP.LT.OR P3, PT, R6.reuse, R234, P3 ;  /* 0x000000ea0600720c */ /* 0x040fe40001f61670 */
[----:B------:R-:W-:-:S02]  /*4500*/  ISETP.LT.OR P0, PT, R6, R232, P0 ;  /* 0x000000e80600720c */ /* 0x000fc40000701670 */
[C---:B------:R-:W-:Y:S02]  /*4510*/  IADD3 R5, R4.reuse, 0x28, RZ ;  /* 0x0000002804057810 */ /* 0x040fe40007ffe0ff */
[----:B------:R-:W-:Y:S02]  /*4520*/  IADD3 R6, R4, 0x29, RZ ;  /* 0x0000002904067810 */ /* 0x000fe40007ffe0ff */
[----:B------:R-:W-:Y:S02]  /*4530*/  FSEL R158, R38, -INF , !P1 ;  /* 0xff800000269e7808 */ /* 0x000fe40004800000 */
[----:B------:R-:W-:Y:S02]  /*4540*/  FSEL R159, R28, -INF , !P2 ;  /* 0xff8000001c9f7808 */ /* 0x000fe40005000000 */
[----:B------:R-:W-:Y:S02]  /*4550*/  FSEL R162, R30, -INF , !P6 ;  /* 0xff8000001ea27808 */ /* 0x000fe40007000000 */
[----:B------:R-:W-:-:S02]  /*4560*/  FSEL R157, R37, -INF , !P4 ;  /* 0xff800000259d7808 */ /* 0x000fc40006000000 */
[----:B------:R-:W-:Y:S02]  /*4570*/  FSEL R161, R31, -INF , !P0 ;  /* 0xff8000001fa17808 */ /* 0x000fe40004000000 */
[C---:B------:R-:W-:Y:S02]  /*4580*/  ISETP.GE.AND P1, PT, R5.reuse, R240, PT ;  /* 0x000000f00500720c */ /* 0x040fe40003f26270 */
[C---:B------:R-:W-:Y:S02]  /*4590*/  ISETP.GE.AND P2, PT, R5.reuse, R239, PT ;  /* 0x000000ef0500720c */ /* 0x040fe40003f46270 */
[CC--:B------:R-:W-:Y:S02]  /*45a0*/  ISETP.GE.AND P6, PT, R5.reuse, R238.reuse, PT ;  /* 0x000000ee0500720c */ /* 0x0c0fe40003fc6270 */
[----:B------:R-:W-:Y:S02]  /*45b0*/  ISETP.GE.AND P4, PT, R5, R237, PT ;  /* 0x000000ed0500720c */ /* 0x000fe40003f86270 */
[----:B------:R-:W-:-:S02]  /*45c0*/  ISETP.GE.AND P0, PT, R6, R238, PT ;  /* 0x000000ee0600720c */ /* 0x000fc40003f06270 */
[C---:B------:R-:W-:Y:S02]  /*45d0*/  ISETP.LT.OR P1, PT, R5.reuse, R236, P1 ;  /* 0x000000ec0500720c */ /* 0x040fe40000f21670 */
[C---:B------:R-:W-:Y:S02]  /*45e0*/  ISETP.LT.OR P2, PT, R5.reuse, R235, P2 ;  /* 0x000000eb0500720c */ /* 0x040fe40001741670 */
[C---:B------:R-:W-:Y:S02]  /*45f0*/  ISETP.LT.OR P6, PT, R5.reuse, R234, P6 ;  /* 0x000000ea0500720c */ /* 0x040fe400037c1670 */
[----:B------:R-:W-:Y:S02]  /*4600*/  ISETP.LT.OR P4, PT, R5, R232, P4 ;  /* 0x000000e80500720c */ /* 0x000fe40002781670 */
[----:B------:R-:W-:Y:S02]  /*4610*/  ISETP.LT.OR P0, PT, R6, R234, P0 ;  /* 0x000000ea0600720c */ /* 0x000fe40000701670 */
[----:B------:R-:W-:-:S02]  /*4620*/  IADD3 R5, R4, 0x30, RZ ;  /* 0x0000003004057810 */ /* 0x000fc40007ffe0ff */
[----:B------:R-:W-:Y:S02]  /*4630*/  FSEL R154, R39, -INF , !P5 ;  /* 0xff800000279a7808 */ /* 0x000fe40006800000 */
[----:B------:R-:W-:Y:S02]  /*4640*/  FSEL R155, R29, -INF , !P3 ;  /* 0xff8000001d9b7808 */ /* 0x000fe40005800000 */
[----:B------:R-:W-:Y:S02]  /*4650*/  FSEL R151, R44, -INF , !P1 ;  /* 0xff8000002c977808 */ /* 0x000fe40004800000 */
[----:B------:R-:W-:Y:S02]  /*4660*/  FSEL R149, R46, -INF , !P2 ;  /* 0xff8000002e957808 */ /* 0x000fe40005000000 */
[----:B------:R-:W-:Y:S02]  /*4670*/  FSEL R150, R40, -INF , !P6 ;  /* 0xff80000028967808 */ /* 0x000fe40007000000 */
[----:B------:R-:W-:-:S02]  /*4680*/  FSEL R156, R42, -INF , !P4 ;  /* 0xff8000002a9c7808 */ /* 0x000fc40006000000 */
[----:B------:R-:W-:Y:S02]  /*4690*/  FSEL R152, R41, -INF , !P0 ;  /* 0xff80000029987808 */ /* 0x000fe40004000000 */
[CC--:B------:R-:W-:Y:S02]  /*46a0*/  ISETP.GE.AND P5, PT, R6.reuse, R240.reuse, PT ;  /* 0x000000f00600720c */ /* 0x0c0fe40003fa6270 */
[C---:B------:R-:W-:Y:S02]  /*46b0*/  ISETP.GE.AND P3, PT, R6.reuse, R239, PT ;  /* 0x000000ef0600720c */ /* 0x040fe40003f66270 */
[----:B------:R-:W-:Y:S02]  /*46c0*/  ISETP.GE.AND P1, PT, R6, R237, PT ;  /* 0x000000ed0600720c */ /* 0x000fe40003f26270 */
[C---:B------:R-:W-:Y:S02]  /*46d0*/  ISETP.GE.AND P2, PT, R5.reuse, R240, PT ;  /* 0x000000f00500720c */ /* 0x040fe40003f46270 */
[----:B------:R-:W-:-:S02]  /*46e0*/  ISETP.GE.AND P6, PT, R5, R239, PT ;  /* 0x000000ef0500720c */ /* 0x000fc40003fc6270 */
[C---:B------:R-:W-:Y:S02]  /*46f0*/  ISETP.GE.AND P4, PT, R5.reuse, R238, PT ;  /* 0x000000ee0500720c */ /* 0x040fe40003f86270 */
[C---:B------:R-:W-:Y:S02]  /*4700*/  ISETP.GE.AND P0, PT, R5.reuse, R237, PT ;  /* 0x000000ed0500720c */ /* 0x040fe40003f06270 */
[C---:B------:R-:W-:Y:S02]  /*4710*/  ISETP.LT.OR P5, PT, R6.reuse, R236, P5 ;  /* 0x000000ec0600720c */ /* 0x040fe40002fa1670 */
[C---:B------:R-:W-:Y:S02]  /*4720*/  ISETP.LT.OR P3, PT, R6.reuse, R235, P3 ;  /* 0x000000eb0600720c */ /* 0x040fe40001f61670 */
[----:B------:R-:W-:Y:S02]  /*4730*/  ISETP.LT.OR P1, PT, R6, R232, P1 ;  /* 0x000000e80600720c */ /* 0x000fe40000f21670 */
[----:B------:R-:W-:-:S02]  /*4740*/  ISETP.LT.OR P2, PT, R5, R236, P2 ;  /* 0x000000ec0500720c */ /* 0x000fc40001741670 */
[C---:B------:R-:W-:Y:S02]  /*4750*/  ISETP.LT.OR P6, PT, R5.reuse, R235, P6 ;  /* 0x000000eb0500720c */ /* 0x040fe400037c1670 */
[C---:B------:R-:W-:Y:S02]  /*4760*/  ISETP.LT.OR P4, PT, R5.reuse, R234, P4 ;  /* 0x000000ea0500720c */ /* 0x040fe40002781670 */
[----:B------:R-:W-:Y:S02]  /*4770*/  ISETP.LT.OR P0, PT, R5, R232, P0 ;  /* 0x000000e80500720c */ /* 0x000fe40000701670 */
[----:B------:R-:W-:Y:S02]  /*4780*/  IADD3 R5, R4, 0x31, RZ ;  /* 0x0000003104057810 */ /* 0x000fe40007ffe0ff */
[----:B------:R-:W-:Y:S02]  /*4790*/  FSEL R153, R43, -INF , !P1 ;  /* 0xff8000002b997808 */ /* 0x000fe40004800000 */
[----:B------:R-:W-:-:S02]  /*47a0*/  FSEL R141, R45, -INF , !P5 ;  /* 0xff8000002d8d7808 */ /* 0x000fc40006800000 */
[----:B------:R-:W-:Y:S02]  /*47b0*/  FSEL R143, R47, -INF , !P3 ;  /* 0xff8000002f8f7808 */ /* 0x000fe40005800000 */
[----:B------:R-:W-:Y:S02]  /*47c0*/  FSEL R145, R32, -INF , !P2 ;  /* 0xff80000020917808 */ /* 0x000fe40005000000 */
[C---:B------:R-:W-:Y:S02]  /*47d0*/  ISETP.GE.AND P1, PT, R5.reuse, R240, PT ;  /* 0x000000f00500720c */ /* 0x040fe40003f26270 */
[C---:B------:R-:W-:Y:S02]  /*47e0*/  ISETP.GE.AND P5, PT, R5.reuse, R239, PT ;  /* 0x000000ef0500720c */ /* 0x040fe40003fa6270 */
[C---:B------:R-:W-:Y:S02]  /*47f0*/  ISETP.GE.AND P3, PT, R5.reuse, R238, PT ;  /* 0x000000ee0500720c */ /* 0x040fe40003f66270 */
[----:B------:R-:W-:-:S02]  /*4800*/  ISETP.GE.AND P2, PT, R5, R237, PT ;  /* 0x000000ed0500720c */ /* 0x000fc40003f46270 */
[C---:B------:R-:W-:Y:S02]  /*4810*/  ISETP.LT.OR P1, PT, R5.reuse, R236, P1 ;  /* 0x000000ec0500720c */ /* 0x040fe40000f21670 */
[C---:B------:R-:W-:Y:S02]  /*4820*/  ISETP.LT.OR P5, PT, R5.reuse, R235, P5 ;  /* 0x000000eb0500720c */ /* 0x040fe40002fa1670 */
[C---:B------:R-:W-:Y:S02]  /*4830*/  ISETP.LT.OR P3, PT, R5.reuse, R234, P3 ;  /* 0x000000ea0500720c */ /* 0x040fe40001f61670 */
[----:B------:R-:W-:Y:S02]  /*4840*/  ISETP.LT.OR P2, PT, R5, R232, P2 ;  /* 0x000000e80500720c */ /* 0x000fe40001741670 */
[----:B------:R-:W-:Y:S02]  /*4850*/  IADD3 R5, R4, 0x38, RZ ;  /* 0x0000003804057810 */ /* 0x000fe40007ffe0ff */
[----:B------:R-:W-:-:S02]  /*4860*/  FSEL R148, R22, -INF , !P0 ;  /* 0xff80000016947808 */ /* 0x000fc40004000000 */
[C---:B------:R-:W-:Y:S02]  /*4870*/  ISETP.GE.AND P0, PT, R5.reuse, R238, PT ;  /* 0x000000ee0500720c */ /* 0x040fe40003f06270 */
[----:B------:R-:W-:Y:S02]  /*4880*/  IADD3 R4, R4, 0x39, RZ ;  /* 0x0000003904047810 */ /* 0x000fe40007ffe0ff */
[----:B------:R-:W-:Y:S02]  /*4890*/  ISETP.LT.OR P0, PT, R5, R234, P0 ;  /* 0x000000ea0500720c */ /* 0x000fe40000701670 */
[----:B------:R-:W-:Y:S02]  /*48a0*/  FSEL R139, R34, -INF , !P6 ;  /* 0xff800000228b7808 */ /* 0x000fe40007000000 */
[----:B------:R-:W-:Y:S02]  /*48b0*/  FSEL R138, R8, -INF , !P0 ;  /* 0xff800000088a7808 */ /* 0x000fe40004000000 */
[----:B------:R-:W-:-:S02]  /*48c0*/  ISETP.GE.AND P0, PT, R4, R237, PT ;  /* 0x000000ed0400720c */ /* 0x000fc40003f06270 */
[----:B------:R-:W-:Y:S02]  /*48d0*/  FSEL R142, R20, -INF , !P4 ;  /* 0xff800000148e7808 */ /* 0x000fe40006000000 */
[----:B------:R-:W-:Y:S02]  /*48e0*/  ISETP.LT.OR P0, PT, R4, R232, P0 ;  /* 0x000000e80400720c */ /* 0x000fe40000701670 */
[----:B------:R-:W-:Y:S02]  /*48f0*/  FSEL R131, R33, -INF , !P1 ;  /* 0xff80000021837808 */ /* 0x000fe40004800000 */
[----:B------:R-:W-:Y:S02]  /*4900*/  FSEL R144, R11, -INF , !P0 ;  /* 0xff8000000b907808 */ /* 0x000fe40004000000 */
[----:B------:R-:W-:Y:S02]  /*4910*/  PLOP3.LUT P0, PT, PT, PT, UP0, 0x80, 0x0 ;  /* 0x000000000000781c */ /* 0x000fe40003f0f008 */
[----:B------:R-:W-:-:S02]  /*4920*/  FSEL R136, R35, -INF , !P5 ;  /* 0xff80000023887808 */ /* 0x000fc40006800000 */
[----:B------:R-:W-:Y:S02]  /*4930*/  FSEL R140, R21, -INF , !P3 ;  /* 0xff800000158c7808 */ /* 0x000fe40005800000 */
[----:B------:R-:W-:Y:S02]  /*4940*/  FSEL R147, R23, -INF , !P2 ;  /* 0xff80000017937808 */ /* 0x000fe40005000000 */
[CC--:B------:R-:W-:Y:S02]  /*4950*/  ISETP.GE.AND P6, PT, R5.reuse, R240.reuse, PT ;  /* 0x000000f00500720c */ /* 0x0c0fe40003fc6270 */
[C---:B------:R-:W-:Y:S02]  /*4960*/  ISETP.GE.AND P4, PT, R5.reuse, R239, PT ;  /* 0x000000ef0500720c */ /* 0x040fe40003f86270 */
[----:B------:R-:W-:Y:S02]  /*4970*/  ISETP.GE.AND P1, PT, R5, R237, PT ;  /* 0x000000ed0500720c */ /* 0x000fe40003f26270 */
        /* <DEDUP_REMOVED lines=8> */
[----:B------:R-:W-:Y:S02]  /*4a00*/  ISETP.LT.OR P2, PT, R4, R234, P2 ;  /* 0x000000ea0400720c */ /* 0x000fe40001741670 */
[----:B------:R-:W-:Y:S02]  /*4a10*/  FSEL R146, R10, -INF , !P1 ;  /* 0xff8000000a927808 */ /* 0x000fe40004800000 */
[----:B------:R-:W-:Y:S02]  /*4a20*/  FSEL R137, R9, -INF , !P2 ;  /* 0xff80000009897808 */ /* 0x000fe40005000000 */
[----:B------:R-:W-:Y:S02]  /*4a30*/  FSEL R128, R12, -INF , !P6 ;  /* 0xff8000000c807808 */ /* 0x000fe40007000000 */
[----:B------:R-:W-:-:S02]  /*4a40*/  FSEL R130, R14, -INF , !P4 ;  /* 0xff8000000e827808 */ /* 0x000fc40006000000 */
[----:B------:R-:W-:Y:S02]  /*4a50*/  FSEL R23, R13, -INF , !P5 ;  /* 0xff8000000d177808 */ /* 0x000fe40006800000 */
[----:B------:R-:W-:Y:S01]  /*4a60*/  FSEL R129, R15, -INF , !P3 ;  /* 0xff8000000f817808 */ /* 0x000fe20005800000 */
[----:B------:R-:W-:Y:S05]  /*4a70*/  @!P0 BRA `(.L_x_431) ;  /* 0x000001c000008947 */ /* 0x000fea0003800000 */
[----:B------:R-:W-:-:S04]  /*4a80*/  UIADD3 UR13, UR8, -0x2, URZ ;  /* 0xfffffffe080d7890 */ /* 0x000fc8000fffe03f */
[----:B------:R-:W-:Y:S02]  /*4a90*/  USHF.R.S32.HI UR5, URZ, 0x1f, UR13 ;  /* 0x0000001f3f057899 */ /* 0x000fe4000801140d */
[----:B------:R-:W-:Y:S01]  /*4aa0*/  UIMAD UR23, UR23, UR13, URZ ;  /* 0x0000000d171772a4 */ /* 0x000fe2000f8e023f */
[----:B------:R-:W-:Y:S01]  /*4ab0*/  IMAD.WIDE.U32 R4, R163, UR13, R164 ;  /* 0x0000000da3047c25 */ /* 0x000fe2000f8e00a4 */
[----:B------:R-:W-:Y:S02]  /*4ac0*/  USHF.L.U32 UR13, UR6, 0x5, URZ ;  /* 0x00000005060d7899 */ /* 0x000fe4000800063f */
[----:B------:R-:W-:Y:S02]  /*4ad0*/  UIMAD UR5, UR5, UR25, UR23 ;  /* 0x00000019050572a4 */ /* 0x000fe4000f8e0217 */
[----:B------:R-:W-:-:S04]  /*4ae0*/  LEA R8, P2, R4, c[0x0][0x168], 0x1 ;  /* 0x00005a0004087a11 */ /* 0x000fc800078408ff */
[----:B------:R-:W-:Y:S01]  /*4af0*/  IADD3 R5, R5, UR5, RZ ;  /* 0x0000000505057c10 */ /* 0x000fe2000fffe0ff */
[----:B------:R-:W-:Y:S01]  /*4b00*/  USHF.L.U64.HI UR5, UR6, 0x5, UR7 ;  /* 0x0000000506057899 */ /* 0x000fe20008010207 */
        /* <DEDUP_REMOVED lines=8> */
[----:B------:R-:W-:-:S02]  /*4b90*/  IADD3 R10, P1, R4, UR13, RZ ;  /* 0x0000000d040a7c10 */ /* 0x000fc4000ff3e0ff */
        /* <DEDUP_REMOVED lines=10> */
.L_x_431:
[----:B------:R-:W-:Y:S01]  /*4c40*/  FMNMX.FTZ R135, R60, R57, !PT ;  /* 0x000000393c877209 */ /* 0x000fe20007810000 */
[----:B------:R-:W-:Y:S01]  /*4c50*/  STL [R1+0xa8], R219 ;  /* 0x0000a8db01007387 */ /* 0x000fe20000100800 */
[----:B-1----:R-:W-:-:S02]  /*4c60*/  FMNMX.FTZ R4, R73, R67, !PT ;  /* 0x0000004349047209 */ /* 0x002fc40007810000 */
        /* <DEDUP_REMOVED lines=24> */
[----:B------:R-:W-:Y:S02]  /*4df0*/  SHF.L.U32 R213, R0, 0x1, RZ ;  /* 0x0000000100d57819 */ /* 0x000fe400000006ff */
[----:B------:R-:W-:Y:S02]  /*4e00*/  FMNMX.FTZ R135, R131, R135, !PT ;  /* 0x0000008783877209 */ /* 0x000fe40007810000 */
[----:B------:R-:W-:Y:S01]  /*4e10*/  LEA R216, R2, R213, 0x1 ;  /* 0x000000d502d87211 */ /* 0x000fe200078e08ff */
[----:B------:R-:W-:Y:S01]  /*4e20*/  IMAD R214, R3, 0x2, R213 ;  /* 0x0000000203d67824 */ /* 0x000fe200078e02d5 */
[----:B------:R-:W-:Y:S01]  /*4e30*/  FMNMX.FTZ R135, R128, R135, !PT ;  /* 0x0000008780877209 */ /* 0x000fe20007810000 */
[----:B------:R-:W-:Y:S02]  /*4e40*/  LDSM.16.MT88.4 R44, [R213+0xc800] ;  /* 0x00c80000d52c783b */ /* 0x000fe40000004200 */
[----:B------:R-:W-:Y:S01]  /*4e50*/  IMAD R215, R2, 0x2, R214 ;  /* 0x0000000202d77824 */ /* 0x000fe200078e02d6 */
[----:B------:R-:W-:Y:S01]  /*4e60*/  FMNMX.FTZ R135, R23, R135, !PT ;  /* 0x0000008717877209 */ /* 0x000fe20007810000 */
[----:B------:R-:W-:Y:S04]  /*4e70*/  LDSM.16.MT88.4 R24, [R214+0xc000] ;  /* 0x00c00000d618783b */ /* 0x000fe80000004200 */
[----:B------:R-:W1:Y:S04]  /*4e80*/  SHFL.BFLY PT, R5, R135, 0x2, 0x1f ;  /* 0x0c401f0087057f89 */ /* 0x000e6800000e0000 */
[----:B------:R-:W-:Y:S04]  /*4e90*/  LDSM.16.MT88.4 R32, [R216+0xc000] ;  /* 0x00c00000d820783b */ /* 0x000fe80000004200 */
[----:B------:R-:W-:Y:S04]  /*4ea0*/  LDSM.16.MT88.4 R84, [R215+0xe000] ;  /* 0x00e00000d754783b */ /* 0x000fe80000004200 */
[----:B------:R-:W-:Y:S01]  /*4eb0*/  LDSM.16.MT88.4 R40, [R214+0xc800] ;  /* 0x00c80000d628783b */ /* 0x000fe20000004200 */
[----:B-1----:R-:W-:-:S02]  /*4ec0*/  FMNMX.FTZ R135, R135, R5, !PT ;  /* 0x0000000587877209 */ /* 0x002fc40007810000 */
[----:B------:R-:W-:Y:S02]  /*4ed0*/  FMNMX.FTZ R5, R139, R4, !PT ;  /* 0x000000048b057209 */ /* 0x000fe40007810000 */
[----:B------:R-:W-:Y:S01]  /*4ee0*/  FMNMX.FTZ R4, R75, R74, !PT ;  /* 0x0000004a4b047209 */ /* 0x000fe20007810000 */
[----:B------:R-:W1:Y:S01]  /*4ef0*/  SHFL.BFLY PT, R6, R135, 0x1, 0x1f ;  /* 0x0c201f0087067f89 */ /* 0x000e6200000e0000 */
[----:B------:R-:W-:Y:S02]  /*4f00*/  FMNMX.FTZ R5, R136, R5, !PT ;  /* 0x0000000588057209 */ /* 0x000fe40007810000 */
[----:B------:R-:W-:Y:S02]  /*4f10*/  FMNMX.FTZ R4, R69, R4, !PT ;  /* 0x0000000445047209 */ /* 0x000fe40007810000 */
[----:B------:R-:W-:Y:S02]  /*4f20*/  FMNMX.FTZ R134, R130, R5, !PT ;  /* 0x0000000582867209 */ /* 0x000fe40007810000 */
[----:B------:R-:W-:-:S02]  /*4f30*/  FMNMX.FTZ R4, R68, R4, !PT ;  /* 0x0000000444047209 */ /* 0x000fc40007810000 */
[----:B------:R-:W-:Y:S02]  /*4f40*/  FMNMX.FTZ R134, R129, R134, !PT ;  /* 0x0000008681867209 */ /* 0x000fe40007810000 */
[----:B------:R-:W-:-:S03]  /*4f50*/  FMNMX.FTZ R4, R65, R4, !PT ;  /* 0x0000000441047209 */ /* 0x000fc60007810000 */
[----:B------:R-:W2:Y:S01]  /*4f60*/  SHFL.BFLY PT, R7, R134, 0x2, 0x1f ;  /* 0x0c401f0086077f89 */ /* 0x000ea200000e0000 */
        /* <DEDUP_REMOVED lines=10> */
[----:B--2---:R-:W-:Y:S01]  /*5010*/  FMNMX.FTZ R134, R134, R7, !PT ;  /* 0x0000000786867209 */ /* 0x004fe20007810000 */
[--C-:B------:R-:W-:Y:S01]  /*5020*/  FFMA.FTZ R4, R60, c[0x0][0x23c], -R22.reuse ;  /* 0x00008f003c047a23 */ /* 0x100fe20000010816 */
[----:B------:R-:W-:Y:S01]  /*5030*/  FMNMX.FTZ R133, R152, R5, !PT ;  /* 0x0000000598857209 */ /* 0x000fe20007810000 */
[--C-:B------:R-:W-:Y:S02]  /*5040*/  FFMA.FTZ R5, R59, c[0x0][0x23c], -R22.reuse ;  /* 0x00008f003b057a23 */ /* 0x100fe40000010816 */
[----:B------:R1:W-:Y:S01]  /*5050*/  MUFU.EX2 R201, R4 ;  /* 0x0000000400c97308 */ /* 0x0003e20000000800 */
[----:B------:R-:W-:Y:S01]  /*5060*/  FMNMX.FTZ R133, R142, R133, !PT ;  /* 0x000000858e857209 */ /* 0x000fe20007810000 */
[----:B------:R-:W2:Y:S01]  /*5070*/  SHFL.BFLY PT, R7, R134, 0x1, 0x1f ;  /* 0x0c201f0086077f89 */ /* 0x000ea200000e0000 */
[----:B------:R-:W-:-:S02]  /*5080*/  FFMA.FTZ R6, R57, c[0x0][0x23c], -R22 ;  /* 0x00008f0039067a23 */ /* 0x000fc40000010816 */
[----:B------:R-:W-:-:S03]  /*5090*/  FMNMX.FTZ R133, R140, R133, !PT ;  /* 0x000000858c857209 */ /* 0x000fc60007810000 */
[----:B------:R3:W-:Y:S01]  /*50a0*/  MUFU.EX2 R191, R5 ;  /* 0x0000000500bf7308 */ /* 0x0007e20000000800 */
[----:B------:R-:W-:-:S04]  /*50b0*/  FMNMX.FTZ R133, R138, R133, !PT ;  /* 0x000000858a857209 */ /* 0x000fc80007810000 */
[----:B------:R-:W-:Y:S02]  /*50c0*/  FMNMX.FTZ R133, R137, R133, !PT ;  /* 0x0000008589857209 */ /* 0x000fe40007810000 */
[----:B-1----:R-:W-:Y:S01]  /*50d0*/  FMNMX.FTZ R4, R81, R80, !PT ;  /* 0x0000005051047209 */ /* 0x002fe20007810000 */
[----:B------:R1:W4:Y:S03]  /*50e0*/  MUFU.EX2 R200, R6 ;  /* 0x0000000600c87308 */ /* 0x0003260000000800 */
[----:B------:R-:W-:-:S04]  /*50f0*/  FMNMX.FTZ R4, R71, R4, !PT ;  /* 0x0000000447047209 */ /* 0x000fc80007810000 */
[----:B------:R-:W-:Y:S01]  /*5100*/  FMNMX.FTZ R4, R70, R4, !PT ;  /* 0x0000000446047209 */ /* 0x000fe20007810000 */
[----:B---3--:R-:W-:Y:S01]  /*5110*/  FFMA.FTZ R5, R58, c[0x0][0x23c], -R22 ;  /* 0x00008f003a057a23 */ /* 0x008fe20000010816 */
[----:B--2---:R-:W-:Y:S02]  /*5120*/  FMNMX.FTZ R134, R134, R7, !PT ;  /* 0x0000000786867209 */ /* 0x004fe40007810000 */
[----:B------:R-:W-:Y:S01]  /*5130*/  FMNMX.FTZ R4, R77, R4, !PT ;  /* 0x000000044d047209 */ /* 0x000fe20007810000 */
[----:B------:R2:W3:Y:S01]  /*5140*/  MUFU.EX2 R95, R5 ;  /* 0x00000005005f7308 */ /* 0x0004e20000000800 */
[C---:B------:R-:W-:Y:S01]  /*5150*/  FSETP.NEU.FTZ.AND P1, PT, R134.reuse, -INF , PT ;  /* 0xff8000008600780b */ /* 0x040fe20003f3d000 */
[----:B------:R-:W-:Y:S01]  /*5160*/  FMUL.FTZ R21, R134, c[0x0][0x23c] ;  /* 0x00008f0086157a20 */ /* 0x000fe20000410000 */
[----:B------:R-:W-:Y:S01]  /*5170*/  FMNMX.FTZ R4, R79, R4, !PT ;  /* 0x000000044f047209 */ /* 0x000fe20007810000 */
[----:B-1----:R-:W1:Y:S01]  /*5180*/  SHFL.BFLY PT, R6, R133, 0x2, 0x1f ;  /* 0x0c401f0085067f89 */ /* 0x002e6200000e0000 */
[----:B----4-:R-:W-:-:S02]  /*5190*/  F2FP.BF16.PACK_AB R16, R200, R201 ;  /* 0x000000c9c810723e */ /* 0x010fc400000010ff */
[----:B------:R-:W-:Y:S02]  /*51a0*/  FMNMX.FTZ R4, R76, R4, !PT ;  /* 0x000000044c047209 */ /* 0x000fe40007810000 */
[----:B------:R-:W-:Y:S02]  /*51b0*/  FSEL R21, R21, RZ, P1 ;  /* 0x000000ff15157208 */ /* 0x000fe40000800000 */
[----:B--2---:R-:W-:Y:S01]  /*51c0*/  FMNMX.FTZ R5, R78, R4, !PT ;  /* 0x000000044e057209 */ /* 0x004fe20007810000 */
[----:B------:R-:W-:Y:S01]  /*51d0*/  FFMA.FTZ R4, R56, c[0x0][0x23c], -R22 ;  /* 0x00008f0038047a23 */ /* 0x000fe20000010816 */
[----:B---3--:R-:W-:Y:S01]  /*51e0*/  F2FP.BF16.PACK_AB R18, R95, R191 ;  /* 0x000000bf5f12723e */ /* 0x008fe200000010ff */
[----:B------:R-:W-:Y:S01]  /*51f0*/  LDSM.16.MT88.4 R56, [R215+0xc000] ;  /* 0x00c00000d738783b */ /* 0x000fe20000004200 */
[----:B------:R-:W-:Y:S01]  /*5200*/  FMNMX.FTZ R5, R162, R5, !PT ;  /* 0x00000005a2057209 */ /* 0x000fe20007810000 */
[----:B------:R2:W-:Y:S03]  /*5210*/  MUFU.EX2 R9, R4 ;  /* 0x0000000400097308 */ /* 0x0005e60000000800 */
[----:B------:R-:W-:-:S04]  /*5220*/  FMNMX.FTZ R5, R161, R5, !PT ;  /* 0x00000005a1057209 */ /* 0x000fc80007810000 */
[----:B------:R-:W-:Y:S02]  /*5230*/  FMNMX.FTZ R5, R156, R5, !PT ;  /* 0x000000059c057209 */ /* 0x000fe40007810000 */
[----:B-1----:R-:W-:Y:S02]  /*5240*/  FMNMX.FTZ R133, R133, R6, !PT ;  /* 0x0000000685857209 */ /* 0x002fe40007810000 */
[----:B------:R-:W-:-:S04]  /*5250*/  FMNMX.FTZ R5, R153, R5, !PT ;  /* 0x0000000599057209 */ /* 0x000fc80007810000 */
[----:B------:R-:W-:Y:S01]  /*5260*/  FMNMX.FTZ R5, R148, R5, !PT ;  /* 0x0000000594057209 */ /* 0x000fe20007810000 */
[----:B--2---:R-:W-:-:S03]  /*5270*/  FFMA.FTZ R4, R50, c[0x0][0x23c], -R22 ;  /* 0x00008f0032047a23 */ /* 0x004fc60000010816 */
[----:B------:R-:W-:Y:S01]  /*5280*/  FMNMX.FTZ R5, R147, R5, !PT ;  /* 0x0000000593057209 */ /* 0x000fe20007810000 */
[----:B------:R1:W-:Y:S03]  /*5290*/  MUFU.EX2 R92, R4 ;  /* 0x00000004005c7308 */ /* 0x0003e60000000800 */
[----:B------:R-:W-:Y:S02]  /*52a0*/  FMNMX.FTZ R132, R146, R5, !PT ;  /* 0x0000000592847209 */ /* 0x000fe40007810000 */
[----:B------:R-:W2:Y:S02]  /*52b0*/  SHFL.BFLY PT, R5, R133, 0x1, 0x1f ;  /* 0x0c201f0085057f89 */ /* 0x000ea400000e0000 */
[----:B------:R-:W-:-:S05]  /*52c0*/  FMNMX.FTZ R132, R144, R132, !PT ;  /* 0x0000008490847209 */ /* 0x000fca0007810000 */
[----:B------:R-:W3:Y:S01]  /*52d0*/  SHFL.BFLY PT, R6, R132, 0x2, 0x1f ;  /* 0x0c401f0084067f89 */ /* 0x000ee200000e0000 */
[----:B-1----:R-:W-:-:S04]  /*52e0*/  FFMA.FTZ R4, R49, c[0x0][0x23c], -R22 ;  /* 0x00008f0031047a23 */ /* 0x002fc80000010816 */
[----:B------:R1:W-:Y:S01]  /*52f0*/  MUFU.EX2 R242, R4 ;  /* 0x0000000400f27308 */ /* 0x0003e20000000800 */
[----:B--2---:R-:W-:-:S04]  /*5300*/  FMNMX.FTZ R133, R133, R5, !PT ;  /* 0x0000000585857209 */ /* 0x004fc80007810000 */
[C---:B------:R-:W-:Y:S01]  /*5310*/  FSETP.NEU.FTZ.AND P1, PT, R133.reuse, -INF , PT ;  /* 0xff8000008500780b */ /* 0x040fe20003f3d000 */
[----:B------:R-:W-:Y:S02]  /*5320*/  FMUL.FTZ R20, R133, c[0x0][0x23c] ;  /* 0x00008f0085147a20 */ /* 0x000fe40000410000 */
[----:B-1----:R-:W-:Y:S01]  /*5330*/  FFMA.FTZ R4, R48, c[0x0][0x23c], -R22 ;  /* 0x00008f0030047a23 */ /* 0x002fe20000010816 */
[----:B---3--:R-:W-:Y:S02]  /*5340*/  FMNMX.FTZ R132, R132, R6, !PT ;  /* 0x0000000684847209 */ /* 0x008fe40007810000 */
[----:B------:R-:W-:Y:S01]  /*5350*/  FSEL R20, R20, RZ, P1 ;  /* 0x000000ff14147208 */ /* 0x000fe20000800000 */
[----:B------:R1:W-:Y:S02]  /*5360*/  MUFU.EX2 R252, R4 ;  /* 0x0000000400fc7308 */ /* 0x0003e40000000800 */
[----:B------:R-:W2:Y:S01]  /*5370*/  SHFL.BFLY PT, R5, R132, 0x1, 0x1f ;  /* 0x0c201f0084057f89 */ /* 0x000ea200000e0000 */
[----:B-1----:R-:W-:-:S05]  /*5380*/  FFMA.FTZ R4, R73, c[0x0][0x23c], -R21 ;  /* 0x00008f0049047a23 */ /* 0x002fca0000010815 */
[----:B------:R1:W-:Y:S01]  /*5390*/  MUFU.EX2 R189, R4 ;  /* 0x0000000400bd7308 */ /* 0x0003e20000000800 */
[----:B--2---:R-:W-:Y:S01]  /*53a0*/  FMNMX.FTZ R132, R132, R5, !PT ;  /* 0x0000000584847209 */ /* 0x004fe20007810000 */
[----:B------:R-:W-:-:S03]  /*53b0*/  FFMA.FTZ R5, R65, c[0x0][0x23c], -R20 ;  /* 0x00008f0041057a23 */ /* 0x000fc60000010814 */
[----:B------:R-:W-:-:S03]  /*53c0*/  FSETP.NEU.FTZ.AND P1, PT, R132, -INF , PT ;  /* 0xff8000008400780b */ /* 0x000fc60003f3d000 */
[----:B------:R-:W-:Y:S01]  /*53d0*/  MUFU.EX2 R217, R5 ;  /* 0x0000000500d97308 */ /* 0x000fe20000000800 */
[----:B-1----:R-:W-:-:S07]  /*53e0*/  FFMA.FTZ R4, R67, c[0x0][0x23c], -R21 ;  /* 0x00008f0043047a23 */ /* 0x002fce0000010815 */
        /* <DEDUP_REMOVED lines=9> */
[C---:B------:R-:W-:Y:S08]  /*5480*/  HMMA.16816.F32.BF16 R28, R16.reuse, R32, RZ ;  /* 0x00000020101c723c */ /* 0x040ff000000418ff */
[----:B------:R-:W-:Y:S01]  /*5490*/  HMMA.16816.F32.BF16 R124, R16, R56, RZ ;  /* 0x00000038107c723c */ /* 0x000fe200000418ff */
[----:B-1----:R-:W-:-:S02]  /*54a0*/  FFMA.FTZ R4, R61, c[0x0][0x23c], -R21 ;  /* 0x00008f003d047a23 */ /* 0x002fc40000010815 */
[----:B------:R-:W1:Y:S02]  /*54b0*/  LDSM.16.MT88.4 R60, [R213+0xe000] ;  /* 0x00e00000d53c783b */ /* 0x000e640000004200 */
[----:B------:R2:W-:Y:S02]  /*54c0*/  MUFU.EX2 R202, R4 ;  /* 0x0000000400ca7308 */ /* 0x0005e40000000800 */
[----:B--2---:R-:W-:-:S06]  /*54d0*/  FFMA.FTZ R4, R54, c[0x0][0x23c], -R21 ;  /* 0x00008f0036047a23 */ /* 0x004fcc0000010815 */
[----:B------:R2:W-:Y:S02]  /*54e0*/  MUFU.EX2 R10, R4 ;  /* 0x00000004000a7308 */ /* 0x0005e40000000800 */
[----:B--2---:R-:W-:Y:S02]  /*54f0*/  FFMA.FTZ R4, R51, c[0x0][0x23c], -R21 ;  /* 0x00008f0033047a23 */ /* 0x004fe40000010815 */
[----:B------:R-:W2:Y:S01]  /*5500*/  LDSM.16.MT88.4 R48, [R213+0xc000] ;  /* 0x00c00000d530783b */ /* 0x000ea20000004200 */
[----:B-1----:R-:W-:Y:S03]  /*5510*/  HMMA.16816.F32.BF16 R116, R16, R60, RZ ;  /* 0x0000003c1074723c */ /* 0x002fe600000418ff */
[----:B------:R1:W-:Y:S02]  /*5520*/  MUFU.EX2 R97, R4 ;  /* 0x0000000400617308 */ /* 0x0003e40000000800 */
[----:B-1----:R-:W-:-:S06]  /*5530*/  FFMA.FTZ R4, R75, c[0x0][0x23c], -R20 ;  /* 0x00008f004b047a23 */ /* 0x002fcc0000010814 */
[----:B------:R1:W-:Y:S02]  /*5540*/  MUFU.EX2 R182, R4 ;  /* 0x0000000400b67308 */ /* 0x0003e40000000800 */
[--C-:B-1----:R-:W-:Y:S02]  /*5550*/  FFMA.FTZ R4, R74, c[0x0][0x23c], -R20.reuse ;  /* 0x00008f004a047a23 */ /* 0x102fe40000010814 */
[----:B------:R-:W1:Y:S04]  /*5560*/  LDSM.16.MT88.4 R72, [R216+0xc800] ;  /* 0x00c80000d848783b */ /* 0x000e680000004200 */
[----:B------:R3:W4:Y:S02]  /*5570*/  MUFU.EX2 R181, R4 ;  /* 0x0000000400b57308 */ /* 0x0007240000000800 */
[----:B---3--:R-:W-:Y:S01]  /*5580*/  FFMA.FTZ R4, R69, c[0x0][0x23c], -R20 ;  /* 0x00008f0045047a23 */ /* 0x008fe20000010814 */
[----:B----4-:R-:W-:-:S05]  /*5590*/  F2FP.BF16.PACK_AB R12, R181, R182 ;  /* 0x000000b6b50c723e */ /* 0x010fca00000010ff */
[----:B------:R3:W-:Y:S02]  /*55a0*/  MUFU.EX2 R183, R4 ;  /* 0x0000000400b77308 */ /* 0x0007e40000000800 */
[----:B---3--:R-:W-:-:S06]  /*55b0*/  FFMA.FTZ R4, R68, c[0x0][0x23c], -R20 ;  /* 0x00008f0044047a23 */ /* 0x008fcc0000010814 */
[----:B------:R3:W4:Y:S02]  /*55c0*/  MUFU.EX2 R241, R4 ;  /* 0x0000000400f17308 */ /* 0x0007240000000800 */
[----:B---3--:R-:W-:Y:S01]  /*55d0*/  FMUL.FTZ R4, R132, c[0x0][0x23c] ;  /* 0x00008f0084047a20 */ /* 0x008fe20000410000 */
[----:B----4-:R-:W-:-:S04]  /*55e0*/  F2FP.BF16.PACK_AB R14, R241, R183 ;  /* 0x000000b7f10e723e */ /* 0x010fc800000010ff */
[----:B------:R-:W-:Y:S01]  /*55f0*/  FSEL R0, R4, RZ, P1 ;  /* 0x000000ff04007208 */ /* 0x000fe20000800000 */
[----:B------:R-:W-:-:S04]  /*5600*/  FFMA.FTZ R4, R64, c[0x0][0x23c], -R20 ;  /* 0x00008f0040047a23 */ /* 0x000fc80000010814 */
[----:B------:R3:W-:Y:S01]  /*5610*/  MUFU.EX2 R94, R4 ;  /* 0x00000004005e7308 */ /* 0x0007e20000000800 */
[----:B------:R-:W-:-:S07]  /*5620*/  FFMA.FTZ R3, R71, c[0x0][0x23c], -R0 ;  /* 0x00008f0047037a23 */ /* 0x000fce0000010800 */
[----:B------:R4:W1:Y:S01]  /*5630*/  MUFU.EX2 R93, R3 ;  /* 0x00000003005d7308 */ /* 0x0008620000000800 */
[----:B---3--:R-:W-:-:S07]  /*5640*/  FFMA.FTZ R4, R81, c[0x0][0x23c], -R0 ;  /* 0x00008f0051047a23 */ /* 0x008fce0000010800 */
[----:B------:R3:W-:Y:S01]  /*5650*/  MUFU.EX2 R180, R4 ;  /* 0x0000000400b47308 */ /* 0x0007e20000000800 */
[--C-:B----4-:R-:W-:Y:S01]  /*5660*/  FFMA.FTZ R3, R70, c[0x0][0x23c], -R0.reuse ;  /* 0x00008f0046037a23 */ /* 0x110fe20000010800 */
[-C--:B-1----:R-:W-:Y:S01]  /*5670*/  MOV R2, R93.reuse ;  /* 0x0000005d00027202 */ /* 0x082fe20000000f00 */
[C---:B--2---:R-:W-:Y:S05]  /*5680*/  HMMA.16816.F32.BF16 R68, R16.reuse, R48, RZ ;  /* 0x000000301044723c */ /* 0x044fea00000418ff */
[----:B------:R1:W2:Y:S01]  /*5690*/  MUFU.EX2 R8, R3 ;  /* 0x0000000300087308 */ /* 0x0002a20000000800 */
[----:B---3--:R-:W-:Y:S02]  /*56a0*/  FFMA.FTZ R4, R80, c[0x0][0x23c], -R0 ;  /* 0x00008f0050047a23 */ /* 0x008fe40000010800 */
[----:B------:R-:W3:Y:S05]  /*56b0*/  LDSM.16.MT88.4 R80, [R214+0xe000] ;  /* 0x00e00000d650783b */ /* 0x000eea0000004200 */
[----:B------:R-:W4:Y:S01]  /*56c0*/  MUFU.EX2 R163, R4 ;  /* 0x0000000400a37308 */ /* 0x000f220000000800 */
[----:B-1----:R-:W-:Y:S01]  /*56d0*/  FFMA.FTZ R3, R52, c[0x0][0x23c], -R20 ;  /* 0x00008f0034037a23 */ /* 0x002fe20000010814 */
[----:B--2---:R-:W-:Y:S01]  /*56e0*/  F2FP.BF16.PACK_AB R15, R8, R93 ;  /* 0x0000005d080f723e */ /* 0x004fe200000010ff */
[----:B------:R-:W-:Y:S05]  /*56f0*/  HMMA.16816.F32.BF16 R52, R16, R24, RZ ;  /* 0x000000181034723c */ /* 0x000fea00000418ff */
[----:B------:R1:W-:Y:S01]  /*5700*/  MUFU.EX2 R219, R3 ;  /* 0x0000000300db7308 */ /* 0x0003e20000000800 */
[----:B----4-:R-:W-:-:S07]  /*5710*/  F2FP.BF16.PACK_AB R13, R163, R180 ;  /* 0x000000b4a30d723e */ /* 0x010fce00000010ff */
[----:B------:R-:W-:Y:S01]  /*5720*/  HMMA.16816.F32.BF16 R36, R12, R24, RZ ;  /* 0x000000180c24723c */ /* 0x000fe200000418ff */
[----:B-1----:R-:W-:-:S04]  /*5730*/  FFMA.FTZ R3, R66, c[0x0][0x23c], -R20 ;  /* 0x00008f0042037a23 */ /* 0x002fc80000010814 */
[----:B------:R1:W2:Y:S02]  /*5740*/  MUFU.EX2 R243, R3 ;  /* 0x0000000300f37308 */ /* 0x0002a40000000800 */
[----:B------:R-:W-:Y:S01]  /*5750*/  IMAD.MOV.U32 R25, RZ, RZ, R8 ;  /* 0x000000ffff197224 */ /* 0x000fe200078e0008 */
[C---:B------:R-:W-:Y:S07]  /*5760*/  HMMA.16816.F32.BF16 R64, R12.reuse, R48, RZ ;  /* 0x000000300c40723c */ /* 0x040fee00000418ff */
[----:B------:R-:W-:Y:S01]  /*5770*/  IMAD.MOV.U32 R48, RZ, RZ, R10 ;  /* 0x000000ffff307224 */ /* 0x000fe200078e000a */
[----:B------:R-:W-:Y:S01]  /*5780*/  HMMA.16816.F32.BF16 R88, R12, R32, RZ ;  /* 0x000000200c58723c */ /* 0x000fe200000418ff */
[----:B------:R-:W-:-:S02]  /*5790*/  MOV R49, R9 ;  /* 0x0000000900317202 */ /* 0x000fc40000000f00 */
[----:B------:R-:W-:Y:S01]  /*57a0*/  F2FP.BF16.PACK_AB R9, R202, R212 ;  /* 0x000000d4ca09723e */ /* 0x000fe200000010ff */
[----:B-1----:R-:W-:Y:S01]  /*57b0*/  FFMA.FTZ R3, R77, c[0x0][0x23c], -R0 ;  /* 0x00008f004d037a23 */ /* 0x002fe20000010800 */
[----:B--2---:R-:W-:Y:S02]  /*57c0*/  F2FP.BF16.PACK_AB R6, R243, R219 ;  /* 0x000000dbf306723e */ /* 0x004fe400000010ff */
[----:B------:R-:W-:Y:S01]  /*57d0*/  F2FP.BF16.PACK_AB R8, R92, R49 ;  /* 0x000000315c08723e */ /* 0x000fe200000010ff */
[----:B------:R1:W-:Y:S01]  /*57e0*/  MUFU.EX2 R218, R3 ;  /* 0x0000000300da7308 */ /* 0x0003e20000000800 */
[----:B------:R-:W-:Y:S01]  /*57f0*/  F2FP.BF16.PACK_AB R10, R252, R242 ;  /* 0x000000f2fc0a723e */ /* 0x000fe200000010ff */
[----:B------:R-:W-:Y:S01]  /*5800*/  HMMA.16816.F32.BF16 R112, R12, R60, RZ ;  /* 0x0000003c0c70723c */ /* 0x000fe200000418ff */
[----:B------:R-:W-:-:S07]  /*5810*/  F2FP.BF16.PACK_AB R11, R97, R48 ;  /* 0x00000030610b723e */ /* 0x000fce00000010ff */
[----:B------:R-:W-:Y:S01]  /*5820*/  HMMA.16816.F32.BF16 R164, R8, R40, R52 ;  /* 0x0000002808a4723c */ /* 0x000fe20000041834 */
[----:B------:R-:W2:Y:S01]  /*5830*/  LDSM.16.MT88.4 R52, [R214+0xe800] ;  /* 0x00e80000d634783b */ /* 0x000ea20000004200 */
[----:B-1----:R-:W-:-:S06]  /*5840*/  FFMA.FTZ R3, R79, c[0x0][0x23c], -R0 ;  /* 0x00008f004f037a23 */ /* 0x002fcc0000010800 */
[C---:B------:R-:W-:Y:S01]  /*5850*/  HMMA.16816.F32.BF16 R196, R8.reuse, R72, R28 ;  /* 0x0000004808c4723c */ /* 0x040fe2000004181c */
[----:B------:R-:W1:Y:S01]  /*5860*/  LDSM.16.MT88.4 R28, [R213+0xe800] ;  /* 0x00e80000d51c783b */ /* 0x000e620000004200 */
[----:B------:R4:W-:Y:S06]  /*5870*/  MUFU.EX2 R4, R3 ;  /* 0x0000000300047308 */ /* 0x0009ec0000000800 */
[----:B------:R-:W-:Y:S01]  /*5880*/  HMMA.16816.F32.BF16 R168, R8, R44, R68 ;  /* 0x0000002c08a8723c */ /* 0x000fe20000041844 */
[----:B------:R-:W-:Y:S07]  /*5890*/  LDSM.16.MT88.4 R68, [R216+0xe800] ;  /* 0x00e80000d844783b */ /* 0x000fee0000004200 */
[----:B---3--:R-:W-:Y:S01]  /*58a0*/  HMMA.16816.F32.BF16 R108, R16, R80, RZ ;  /* 0x00000050106c723c */ /* 0x008fe200000418ff */
[----:B----4-:R-:W-:-:S04]  /*58b0*/  FFMA.FTZ R3, R76, c[0x0][0x23c], -R0 ;  /* 0x00008f004c037a23 */ /* 0x010fc80000010800 */
[----:B------:R3:W4:Y:S03]  /*58c0*/  MUFU.EX2 R24, R3 ;  /* 0x0000000300187308 */ /* 0x0007260000000800 */
[C---:B------:R-:W-:Y:S08]  /*58d0*/  HMMA.16816.F32.BF16 R120, R12.reuse, R56, RZ ;  /* 0x000000380c78723c */ /* 0x040ff000000418ff */
[----:B------:R-:W-:Y:S01]  /*58e0*/  HMMA.16816.F32.BF16 R104, R12, R80, RZ ;  /* 0x000000500c68723c */ /* 0x000fe200000418ff */
[----:B---3--:R-:W-:-:S02]  /*58f0*/  FFMA.FTZ R3, R78, c[0x0][0x23c], -R0 ;  /* 0x00008f004e037a23 */ /* 0x008fc40000010800 */
[----:B------:R-:W3:Y:S05]  /*5900*/  LDSM.16.MT88.4 R76, [R216+0xe000] ;  /* 0x00e00000d84c783b */ /* 0x000eea0000004200 */
[----:B--2---:R-:W-:Y:S01]  /*5910*/  HMMA.16816.F32.BF16 R248, R8, R52, R108 ;  /* 0x0000003408f8723c */ /* 0x004fe2000004186c */
[----:B------:R2:W2:Y:S01]  /*5920*/  MUFU.EX2 R231, R3 ;  /* 0x0000000300e77308 */ /* 0x0004a20000000800 */
[----:B------:R-:W-:Y:S02]  /*5930*/  IMAD.MOV.U32 R81, RZ, RZ, R48 ;  /* 0x000000ffff517224 */ /* 0x000fe400078e0030 */
[----:B----4-:R-:W-:-:S04]  /*5940*/  IMAD.MOV.U32 R57, RZ, RZ, R24 ;  /* 0x000000ffff397224 */ /* 0x010fc800078e0018 */
[----:B-1----:R-:W-:Y:S01]  /*5950*/  HMMA.16816.F32.BF16 R204, R8, R28, R116 ;  /* 0x0000001c08cc723c */ /* 0x002fe20000041874 */
[----:B--2---:R-:W-:Y:S02]  /*5960*/  MOV R3, R4 ;  /* 0x0000000400037202 */ /* 0x004fe40000000f00 */
[----:B------:R-:W-:Y:S02]  /*5970*/  F2FP.BF16.PACK_AB R4, R94, R217 ;  /* 0x000000d95e04723e */ /* 0x000fe400000010ff */
[----:B------:R-:W-:Y:S02]  /*5980*/  F2FP.BF16.PACK_AB R5, R3, R218 ;  /* 0x000000da0305723e */ /* 0x000fe400000010ff */
[----:B------:R-:W-:-:S07]  /*5990*/  F2FP.BF16.PACK_AB R7, R231, R24 ;  /* 0x00000018e707723e */ /* 0x000fce00000010ff */
[C---:B------:R-:W-:Y:S01]  /*59a0*/  HMMA.16816.F32.BF16 R172, R4.reuse, R44, R64 ;  /* 0x0000002c04ac723c */ /* 0x040fe20000041840 */
[----:B------:R-:W1:Y:S06]  /*59b0*/  LDSM.16.MT88.4 R64, [R215+0xe800] ;  /* 0x00e80000d740783b */ /* 0x000e6c0000004200 */
[----:B------:R-:W-:Y:S01]  /*59c0*/  MOV R44, R95 ;  /* 0x0000005f002c7202 */ /* 0x000fe20000000f00 */
[----:B------:R-:W-:Y:S01]  /*59d0*/  HMMA.16816.F32.BF16 R184, R4, R72, R88 ;  /* 0x0000004804b8723c */ /* 0x000fe20000041858 */
[----:B------:R-:W-:-:S06]  /*59e0*/  IMAD.MOV.U32 R45, RZ, RZ, R94 ;  /* 0x000000ffff2d7224 */ /* 0x000fcc00078e005e */
[----:B------:R-:W-:Y:S01]  /*59f0*/  IMAD.MOV.U32 R73, RZ, RZ, R92 ;  /* 0x000000ffff497224 */ /* 0x000fe200078e005c */
[----:B------:R-:W-:Y:S04]  /*5a00*/  HMMA.16816.F32.BF16 R88, R12, R84, RZ ;  /* 0x000000540c58723c */ /* 0x000fe800000418ff */
[----:B------:R-:W-:-:S04]  /*5a10*/  MOV R80, R73 ;  /* 0x0000004900507202 */ /* 0x000fc80000000f00 */
[----:B------:R-:W-:Y:S01]  /*5a20*/  HMMA.16816.F32.BF16 R176, R4, R40, R36 ;  /* 0x0000002804b0723c */ /* 0x000fe20000041824 */
[----:B------:R-:W2:Y:S06]  /*5a30*/  LDSM.16.MT88.4 R36, [R215+0xc800] ;  /* 0x00c80000d724783b */ /* 0x000eac0000004200 */
[----:B------:R-:W-:Y:S01]  /*5a40*/  MOV R40, R97 ;  /* 0x0000006100287202 */ /* 0x000fe20000000f00 */
[----:B------:R-:W-:Y:S01]  /*5a50*/  IMAD.MOV.U32 R41, RZ, RZ, R96 ;  /* 0x000000ffff297224 */ /* 0x000fe200078e0060 */
[----:B---3--:R-:W-:Y:S08]  /*5a60*/  HMMA.16816.F32.BF16 R100, R16, R76, RZ ;  /* 0x0000004c1064723c */ /* 0x008ff000000418ff */
[----:B-1----:R-:W-:Y:S08]  /*5a70*/  HMMA.16816.F32.BF16 R88, R4, R64, R88 ;  /* 0x000000400458723c */ /* 0x002ff00000041858 */
[----:B------:R-:W-:Y:S08]  /*5a80*/  HMMA.16816.F32.BF16 R96, R12, R76, RZ ;  /* 0x0000004c0c60723c */ /* 0x000ff000000418ff */
[----:B------:R-:W-:Y:S08]  /*5a90*/  HMMA.16816.F32.BF16 R92, R16, R84, RZ ;  /* 0x00000054105c723c */ /* 0x000ff000000418ff */
[----:B------:R-:W-:Y:S01]  /*5aa0*/  MOV R84, R88 ;  /* 0x0000005800547202 */ /* 0x000fe20000000f00 */
[----:B------:R-:W-:Y:S01]  /*5ab0*/  IMAD.MOV.U32 R77, RZ, RZ, R89 ;  /* 0x000000ffff4d7224 */ /* 0x000fe200078e0059 */
[----:B------:R-:W-:Y:S01]  /*5ac0*/  MOV R76, R90 ;  /* 0x0000005a004c7202 */ /* 0x000fe20000000f00 */
[----:B------:R-:W-:Y:S01]  /*5ad0*/  IMAD.MOV.U32 R61, RZ, RZ, R91 ;  /* 0x000000ffff3d7224 */ /* 0x000fe200078e005b */
[----:B------:R-:W-:Y:S08]  /*5ae0*/  HMMA.16816.F32.BF16 R100, R8, R68, R100 ;  /* 0x000000440864723c */ /* 0x000ff00000041864 */
[----:B------:R-:W-:Y:S08]  /*5af0*/  HMMA.16816.F32.BF16 R88, R12, R62, RZ ;  /* 0x0000003e0c58723c */ /* 0x000ff000000418ff */
[----:B------:R-:W-:Y:S08]  /*5b00*/  HMMA.16816.F32.BF16 R96, R4, R68, R96 ;  /* 0x000000440460723c */ /* 0x000ff00000041860 */
[----:B------:R-:W-:Y:S01]  /*5b10*/  HMMA.16816.F32.BF16 R92, R8, R64, R92 ;  /* 0x00000040085c723c */ /* 0x000fe2000004185c */
[----:B------:R-:W-:-:S05]  /*5b20*/  MOV R56, R102 ;  /* 0x0000006600387202 */ /* 0x000fca0000000f00 */
[----:B------:R-:W-:Y:S01]  /*5b30*/  IMAD.MOV.U32 R68, RZ, RZ, R56 ;  /* 0x000000ffff447224 */ /* 0x000fe200078e0038 */
[----:B------:R-:W-:Y:S01]  /*5b40*/  MOV R56, R49 ;  /* 0x0000003100387202 */ /* 0x000fe20000000f00 */
[----:B------:R-:W-:Y:S08]  /*5b50*/  HMMA.16816.F32.BF16 R108, R4, R30, R88 ;  /* 0x0000001e046c723c */ /* 0x000ff00000041858 */
[----:B------:R-:W-:Y:S01]  /*5b60*/  HMMA.16816.F32.BF16 R88, R12, R82, RZ ;  /* 0x000000520c58723c */ /* 0x000fe200000418ff */
[----:B------:R-:W-:Y:S01]  /*5b70*/  MOV R33, R98 ;  /* 0x0000006200217202 */ /* 0x000fe20000000f00 */
[----:B------:R-:W-:-:S06]  /*5b80*/  IMAD.MOV.U32 R32, RZ, RZ, R97 ;  /* 0x000000ffff207224 */ /* 0x000fcc00078e0061 */
[----:B--2---:R-:W-:Y:S01]  /*5b90*/  HMMA.16816.F32.BF16 R192, R8, R36, R124 ;  /* 0x0000002408c0723c */ /* 0x004fe2000004187c */
[----:B------:R-:W-:Y:S01]  /*5ba0*/  IMAD.MOV.U32 R203, RZ, RZ, R94 ;  /* 0x000000ffffcb7224 */ /* 0x000fe200078e005e */
[----:B------:R-:W-:Y:S01]  /*5bb0*/  MOV R85, R95 ;  /* 0x0000005f00557202 */ /* 0x000fe20000000f00 */
[----:B------:R-:W-:-:S05]  /*5bc0*/  IMAD.MOV.U32 R60, RZ, RZ, R92 ;  /* 0x000000ffff3c7224 */ /* 0x000fca00078e005c */
[C---:B------:R-:W-:Y:S07]  /*5bd0*/  HMMA.16816.F32.BF16 R120, R4.reuse, R36, R120 ;  /* 0x000000240478723c */ /* 0x040fee0000041878 */
[----:B------:R-:W-:Y:S01]  /*5be0*/  IMAD.MOV.U32 R37, RZ, RZ, R103 ;  /* 0x000000ffff257224 */ /* 0x000fe200078e0067 */
[----:B------:R-:W-:Y:S01]  /*5bf0*/  HMMA.16816.F32.BF16 R208, R4, R28, R112 ;  /* 0x0000001c04d0723c */ /* 0x000fe20000041870 */
[----:B------:R-:W-:-:S03]  /*5c00*/  MOV R36, R93 ;  /* 0x0000005d00247202 */ /* 0x000fc60000000f00 */
[----:B------:R-:W-:Y:S02]  /*5c10*/  MOV R69, R37 ;  /* 0x0000002500457202 */ /* 0x000fe40000000f00 */
[----:B------:R-:W-:Y:S01]  /*5c20*/  MOV R37, R25 ;  /* 0x0000001900257202 */ /* 0x000fe20000000f00 */
[----:B------:R-:W-:Y:S01]  /*5c30*/  IMAD.MOV.U32 R28, RZ, RZ, R96 ;  /* 0x000000ffff1c7224 */ /* 0x000fe200078e0060 */
[----:B------:R-:W-:Y:S01]  /*5c40*/  HMMA.16816.F32.BF16 R244, R4, R52, R104 ;  /* 0x0000003404f4723c */ /* 0x000fe20000041868 */
[----:B------:R-:W-:-:S06]  /*5c50*/  MOV R29, R99 ;  /* 0x00000063001d7202 */ /* 0x000fcc0000000f00 */
[----:B------:R-:W-:Y:S01]  /*5c60*/  MOV R53, R100 ;  /* 0x0000006400357202 */ /* 0x000fe20000000f00 */
[----:B------:R-:W-:Y:S01]  /*5c70*/  IMAD.MOV.U32 R52, RZ, RZ, R101 ;  /* 0x000000ffff347224 */ /* 0x000fe200078e0065 */
[----:B------:R-:W-:Y:S08]  /*5c80*/  HMMA.16816.F32.BF16 R112, R4, R54, R88 ;  /* 0x000000360470723c */ /* 0x000ff00000041858 */
        /* <DEDUP_REMOVED lines=9> */
[C---:B------:R-:W-:Y:S08]  /*5d20*/  HMMA.16816.F32.BF16 R92, R4.reuse, R38, R92 ;  /* 0x00000026045c723c */ /* 0x040ff0000004185c */
[C---:B------:R-:W-:Y:S08]  /*5d30*/  HMMA.16816.F32.BF16 R116, R4.reuse, R70, R88 ;  /* 0x000000460474723c */ /* 0x040ff00000041858 */
[----:B------:R-:W-:Y:S07]  /*5d40*/  HMMA.16816.F32.BF16 R124, R4, R66, R12 ;  /* 0x00000042047c723c */ /* 0x000fee000004180c */
[----:B------:R-:W-:Y:S01]  /*5d50*/  IMAD.MOV.U32 R14, RZ, RZ, R44 ;  /* 0x000000ffff0e7224 */ /* 0x000fe200078e002c */
[----:B------:R-:W-:Y:S01]  /*5d60*/  HMMA.16816.F32.BF16 R48, R16, R50, RZ ;  /* 0x000000321030723c */ /* 0x000fe200000418ff */
[----:B------:R-:W-:Y:S01]  /*5d70*/  MOV R13, R45 ;  /* 0x0000002d000d7202 */ /* 0x000fe20000000f00 */
[----:B------:R-:W-:Y:S01]  /*5d80*/  IMAD.MOV.U32 R12, RZ, RZ, R2 ;  /* 0x000000ffff0c7224 */ /* 0x000fe200078e0002 */
[----:B------:R-:W-:Y:S01]  /*5d90*/  MOV R15, R41 ;  /* 0x00000029000f7202 */ /* 0x000fe20000000f00 */
[----:B------:R-:W-:-:S04]  /*5da0*/  FFMA.FTZ R2, R160, c[0x0][0x23c], -R22 ;  /* 0x00008f00a0027a23 */ /* 0x000fc80000010816 */
[C---:B------:R-:W-:Y:S01]  /*5db0*/  HMMA.16816.F32.BF16 R4, R16.reuse, R58, RZ ;  /* 0x0000003a1004723c */ /* 0x040fe200000418ff */
[----:B------:R1:W-:Y:S07]  /*5dc0*/  MUFU.EX2 R59, R2 ;  /* 0x00000002003b7308 */ /* 0x0003ee0000000800 */
[----:B------:R-:W-:Y:S08]  /*5dd0*/  HMMA.16816.F32.BF16 R24, R16, R26, RZ ;  /* 0x0000001a1018723c */ /* 0x000ff000000418ff */
[----:B------:R-:W-:Y:S01]  /*5de0*/  HMMA.16816.F32.BF16 R48, R8, R46, R48 ;  /* 0x0000002e0830723c */ /* 0x000fe20000041830 */
[----:B-1----:R-:W-:-:S07]  /*5df0*/  FFMA.FTZ R2, R157, c[0x0][0x23c], -R22 ;  /* 0x00008f009d027a23 */ /* 0x002fce0000010816 */
[----:B------:R-:W-:Y:S08]  /*5e00*/  HMMA.16816.F32.BF16 R44, R8, R38, R4 ;  /* 0x00000026082c723c */ /* 0x000ff00000041804 */
[----:B------:R-:W-:Y:S08]  /*5e10*/  HMMA.16816.F32.BF16 R4, R16, R62, RZ ;  /* 0x0000003e1004723c */ /* 0x000ff000000418ff */
[----:B------:R-:W-:Y:S07]  /*5e20*/  HMMA.16816.F32.BF16 R88, R8, R42, R24 ;  /* 0x0000002a0858723c */ /* 0x000fee0000041818 */
[----:B------:R-:W-:Y:S01]  /*5e30*/  IMAD.MOV.U32 R27, RZ, RZ, R33 ;  /* 0x000000ffff1b7224 */ /* 0x000fe200078e0021 */
[----:B------:R-:W-:Y:S01]  /*5e40*/  MOV R26, R32 ;  /* 0x00000020001a7202 */ /* 0x000fe20000000f00 */
[----:B------:R-:W-:Y:S01]  /*5e50*/  IMAD.MOV.U32 R24, RZ, RZ, R40 ;  /* 0x000000ffff187224 */ /* 0x000fe200078e0028 */
[----:B------:R-:W-:Y:S01]  /*5e60*/  HMMA.16816.F32.BF16 R32, R16, R34, RZ ;  /* 0x000000221020723c */ /* 0x000fe200000418ff */
[----:B------:R-:W-:Y:S01]  /*5e70*/  MOV R25, R243 ;  /* 0x000000f300197202 */ /* 0x000fe20000000f00 */
[----:B------:R-:W-:Y:S01]  /*5e80*/  IMAD.MOV.U32 R58, RZ, RZ, R27 ;  /* 0x000000ffff3a7224 */ /* 0x000fe200078e001b */
[----:B------:R-:W-:Y:S01]  /*5e90*/  MOV R39, R26 ;  /* 0x0000001a00277202 */ /* 0x000fe20000000f00 */
[----:B------:R-:W-:-:S02]  /*5ea0*/  FFMA.FTZ R26, R130, c[0x0][0x23c], -R21 ;  /* 0x00008f00821a7a23 */ /* 0x000fc40000010815 */
[----:B------:R-:W-:Y:S02]  /*5eb0*/  FFMA.FTZ R27, R136, c[0x0][0x23c], -R21 ;  /* 0x00008f00881b7a23 */ /* 0x000fe40000010815 */
[----:B------:R-:W-:Y:S07]  /*5ec0*/  HMMA.16816.F32.BF16 R40, R8, R30, R4 ;  /* 0x0000001e0828723c */ /* 0x000fee0000041804 */
[--C-:B------:R-:W-:Y:S01]  /*5ed0*/  FFMA.FTZ R31, R131, c[0x0][0x23c], -R22.reuse ;  /* 0x00008f00831f7a23 */ /* 0x100fe20000010816 */
[----:B------:R-:W-:Y:S01]  /*5ee0*/  HMMA.16816.F32.BF16 R4, R16, R82, RZ ;  /* 0x000000521004723c */ /* 0x000fe200000418ff */
[----:B------:R1:W2:Y:S01]  /*5ef0*/  MUFU.EX2 R82, R2 ;  /* 0x0000000200527308 */ /* 0x0002a20000000800 */
[----:B------:R-:W-:-:S02]  /*5f00*/  FFMA.FTZ R30, R128, c[0x0][0x23c], -R22 ;  /* 0x00008f00801e7a23 */ /* 0x000fc40000010816 */
[----:B------:R-:W-:-:S04]  /*5f10*/  IMAD.MOV.U32 R128, RZ, RZ, R37 ;  /* 0x000000ffff807224 */ /* 0x000fc800078e0025 */
[----:B------:R-:W-:Y:S01]  /*5f20*/  HMMA.16816.F32.BF16 R72, R8, R74, R32 ;  /* 0x0000004a0848723c */ /* 0x000fe20000041820 */
[----:B------:R-:W-:-:S06]  /*5f30*/  IMAD.MOV.U32 R136, RZ, RZ, R128 ;  /* 0x000000ffff887224 */ /* 0x000fcc00078e0080 */
        /* <DEDUP_REMOVED lines=9> */
[----:B------:R-:W-:Y:S01]  /*5fd0*/  HMMA.16816.F32.BF16 R52, R8, R54, R4 ;  /* 0x000000360834723c */ /* 0x000fe20000041804 */
[----:B--2---:R-:W-:Y:S01]  /*5fe0*/  IMAD.MOV.U32 R130, RZ, RZ, R82 ;  /* 0x000000ffff827224 */ /* 0x004fe200078e0052 */
[----:B------:R-:W-:Y:S01]  /*5ff0*/  MOV R82, R83 ;  /* 0x0000005300527202 */ /* 0x000fe20000000f00 */
[----:B------:R-:W-:Y:S01]  /*6000*/  IMAD.MOV.U32 R62, RZ, RZ, R33 ;  /* 0x000000ffff3e7224 */ /* 0x000fe200078e0021 */
[----:B------:R-:W-:Y:S01]  /*6010*/  MOV R34, R80 ;  /* 0x0000005000227202 */ /* 0x000fe20000000f00 */
[----:B------:R-:W-:Y:S01]  /*6020*/  IMAD.MOV.U32 R33, RZ, RZ, R28 ;  /* 0x000000ffff217224 */ /* 0x000fe200078e001c */
[----:B------:R-:W-:Y:S01]  /*6030*/  MOV R80, R252 ;  /* 0x000000fc00507202 */ /* 0x000fe20000000f00 */
[----:B------:R-:W-:Y:S01]  /*6040*/  IMAD.MOV.U32 R83, RZ, RZ, R62 ;  /* 0x000000ffff537224 */ /* 0x000fe200078e003e */
[----:B------:R-:W-:Y:S01]  /*6050*/  HMMA.16816.F32.BF16 R4, R16, R78, RZ ;  /* 0x0000004e1004723c */ /* 0x000fe200000418ff */
[----:B------:R-:W-:Y:S01]  /*6060*/  MOV R62, R63 ;  /* 0x0000003f003e7202 */ /* 0x000fe20000000f00 */
[----:B------:R-:W-:Y:S01]  /*6070*/  IMAD.MOV.U32 R63, RZ, RZ, R38 ;  /* 0x000000ffff3f7224 */ /* 0x000fe200078e0026 */
[----:B------:R-:W-:Y:S01]  /*6080*/  MOV R38, R39 ;  /* 0x0000002700267202 */ /* 0x000fe20000000f00 */
[----:B------:R-:W-:-:S02]  /*6090*/  IMAD.MOV.U32 R39, RZ, RZ, R58 ;  /* 0x000000ffff277224 */ /* 0x000fc400078e003a */
[----:B------:R-:W-:Y:S02]  /*60a0*/  FFMA.FTZ R32, R145, c[0x0][0x23c], -R22 ;  /* 0x00008f0091207a23 */ /* 0x000fe40000010816 */
[----:B------:R-:W-:Y:S01]  /*60b0*/  HMMA.16816.F32.BF16 R16, R16, R86, RZ ;  /* 0x000000561010723c */ /* 0x000fe200000418ff */
[----:B------:R-:W-:Y:S01]  /*60c0*/  FFMA.FTZ R28, R139, c[0x0][0x23c], -R21 ;  /* 0x00008f008b1c7a23 */ /* 0x000fe20000010815 */
[----:B------:R-:W-:Y:S11]  /*60d0*/  MOV R139, R56 ;  /* 0x00000038008b7202 */ /* 0x000ff60000000f00 */
[----:B------:R-:W-:Y:S03]  /*60e0*/  @!UPT UIADD3 URZ, URZ, URZ, URZ ;  /* 0x0000003f3f3ff290 */ /* 0x000fe6000fffe03f */
[C---:B------:R-:W-:Y:S07]  /*60f0*/  HMMA.16816.F32.BF16 R68, R8.reuse, R70, R4 ;  /* 0x000000460844723c */ /* 0x040fee0000041804 */
[----:B------:R-:W-:Y:S01]  /*6100*/  MOV R5, R39 ;  /* 0x0000002700057202 */ /* 0x000fe20000000f00 */
[----:B------:R-:W-:Y:S01]  /*6110*/  HMMA.16816.F32.BF16 R64, R8, R66, R16 ;  /* 0x000000420840723c */ /* 0x000fe20000041810 */
[----:B------:R1:W-:Y:S01]  /*6120*/  MUFU.EX2 R19, R2 ;  /* 0x0000000200137308 */ /* 0x0003e20000000800 */
[----:B------:R-:W-:-:S05]  /*6130*/  MOV R39, R13 ;  /* 0x0000000d00277202 */ /* 0x000fca0000000f00 */
[----:B------:R-:W-:Y:S02]  /*6140*/  IMAD.MOV.U32 R151, RZ, RZ, R39 ;  /* 0x000000ffff977224 */ /* 0x000fe400078e0027 */
[----:B-1----:R-:W-:Y:S01]  /*6150*/  FFMA.FTZ R2, R141, c[0x0][0x23c], -R22 ;  /* 0x00008f008d027a23 */ /* 0x002fe20000010816 */
[----:B------:R-:W-:-:S03]  /*6160*/  MOV R141, R231 ;  /* 0x000000e7008d7202 */ /* 0x000fc60000000f00 */
[----:B------:R1:W-:Y:S02]  /*6170*/  MUFU.EX2 R78, R2 ;  /* 0x00000002004e7308 */ /* 0x0003e40000000800 */
[----:B-1----:R-:W-:-:S06]  /*6180*/  FFMA.FTZ R2, R158, c[0x0][0x23c], -R21 ;  /* 0x00008f009e027a23 */ /* 0x002fcc0000010815 */
[----:B------:R1:W2:Y:S02]  /*6190*/  MUFU.EX2 R79, R2 ;  /* 0x00000002004f7308 */ /* 0x0002a40000000800 */
[----:B-1----:R-:W-:-:S06]  /*61a0*/  FFMA.FTZ R2, R154, c[0x0][0x23c], -R21 ;  /* 0x00008f009a027a23 */ /* 0x002fcc0000010815 */
[----:B------:R1:W-:Y:S02]  /*61b0*/  MUFU.EX2 R87, R2 ;  /* 0x0000000200577308 */ /* 0x0003e40000000800 */
[----:B-1----:R-:W-:-:S06]  /*61c0*/  FFMA.FTZ R2, R149, c[0x0][0x23c], -R21 ;  /* 0x00008f0095027a23 */ /* 0x002fcc0000010815 */
[----:B------:R1:W3:Y:S02]  /*61d0*/  MUFU.EX2 R243, R2 ;  /* 0x0000000200f37308 */ /* 0x0002e40000000800 */
[----:B-1----:R-:W-:Y:S02]  /*61e0*/  FFMA.FTZ R2, R143, c[0x0][0x23c], -R21 ;  /* 0x00008f008f027a23 */ /* 0x002fe40000010815 */
[----:B------:R-:W-:Y:S01]  /*61f0*/  IMAD.MOV.U32 R143, RZ, RZ, R59 ;  /* 0x000000ffff8f7224 */ /* 0x000fe200078e003b */
[----:B------:R-:W-:-:S03]  /*6200*/  MOV R59, R29 ;  /* 0x0000001d003b7202 */ /* 0x000fc60000000f00 */
[----:B------:R1:W4:Y:S01]  /*6210*/  MUFU.EX2 R218, R2 ;  /* 0x0000000200da7308 */ /* 0x0003220000000800 */
[----:B------:R-:W-:Y:S01]  /*6220*/  FFMA.FTZ R29, R23, c[0x0][0x23c], -R22 ;  /* 0x00008f00171d7a23 */ /* 0x000fe20000010816 */
[----:B------:R-:W-:Y:S01]  /*6230*/  MOV R58, R59 ;  /* 0x0000003b003a7202 */ /* 0x000fe20000000f00 */
[----:B------:R-:W-:Y:S01]  /*6240*/  IMAD.MOV.U32 R59, RZ, RZ, R33 ;  /* 0x000000ffff3b7224 */ /* 0x000fe200078e0021 */
[----:B------:R-:W-:Y:S01]  /*6250*/  MOV R33, R34 ;  /* 0x0000002200217202 */ /* 0x000fe20000000f00 */
[----:B------:R-:W-:Y:S02]  /*6260*/  FFMA.FTZ R22, R140, c[0x0][0x23c], -R20 ;  /* 0x00008f008c167a23 */ /* 0x000fe40000010814 */
[----:B------:R-:W-:Y:S01]  /*6270*/  IMAD.MOV.U32 R86, RZ, RZ, R58 ;  /* 0x000000ffff567224 */ /* 0x000fe200078e003a */
[----:B------:R-:W-:Y:S01]  /*6280*/  MOV R6, R59 ;  /* 0x0000003b00067202 */ /* 0x000fe20000000f00 */
[----:B------:R-:W-:Y:S01]  /*6290*/  IMAD.MOV.U32 R34, RZ, RZ, R35 ;  /* 0x000000ffff227224 */ /* 0x000fe200078e0023 */
[----:B------:R-:W-:Y:S01]  /*62a0*/  MOV R59, R15 ;  /* 0x0000000f003b7202 */ /* 0x000fe20000000f00 */
[----:B------:R-:W-:Y:S01]  /*62b0*/  IMAD.MOV.U32 R58, RZ, RZ, R14 ;  /* 0x000000ffff3a7224 */ /* 0x000fe200078e000e */
[----:B------:R-:W-:Y:S01]  /*62c0*/  MOV R35, R24 ;  /* 0x0000001800237202 */ /* 0x000fe20000000f00 */
[--C-:B------:R-:W-:Y:S01]  /*62d0*/  FFMA.FTZ R23, R142, c[0x0][0x23c], -R20.reuse ;  /* 0x00008f008e177a23 */ /* 0x100fe20000010814 */
[----:B--2---:R-:W-:Y:S01]  /*62e0*/  MOV R142, R79 ;  /* 0x0000004f008e7202 */ /* 0x004fe20000000f00 */
[----:B-1----:R-:W-:Y:S01]  /*62f0*/  FFMA.FTZ R2, R159, c[0x0][0x23c], -R20 ;  /* 0x00008f009f027a23 */ /* 0x002fe20000010814 */
[----:B------:R-:W-:Y:S01]  /*6300*/  MOV R17, R6 ;  /* 0x0000000600117202 */ /* 0x000fe20000000f00 */
[----:B---3--:R-:W-:Y:S01]  /*6310*/  IMAD.MOV.U32 R159, RZ, RZ, R243 ;  /* 0x000000ffff9f7224 */ /* 0x008fe200078e00f3 */
[----:B------:R-:W-:Y:S01]  /*6320*/  MOV R154, R58 ;  /* 0x0000003a009a7202 */ /* 0x000fe20000000f00 */
[----:B------:R1:W2:Y:S01]  /*6330*/  MUFU.EX2 R4, R2 ;  /* 0x0000000200047308 */ /* 0x0002a20000000800 */
[----:B------:R-:W-:-:S02]  /*6340*/  IMAD.MOV.U32 R79, RZ, RZ, R83 ;  /* 0x000000ffff4f7224 */ /* 0x000fc400078e0053 */
[----:B------:R-:W-:Y:S01]  /*6350*/  IMAD.MOV.U32 R83, RZ, RZ, R35 ;  /* 0x000000ffff537224 */ /* 0x000fe200078e0023 */
[----:B----4-:R-:W-:Y:S01]  /*6360*/  F2FP.BF16.PACK_AB R11, R218, R159 ;  /* 0x0000009fda0b723e */ /* 0x010fe200000010ff */
[----:B------:R-:W-:Y:S02]  /*6370*/  IMAD.MOV.U32 R35, RZ, RZ, R241 ;  /* 0x000000ffff237224 */ /* 0x000fe400078e00f1 */
[----:B------:R-:W-:Y:S02]  /*6380*/  IMAD.MOV.U32 R7, RZ, RZ, R33 ;  /* 0x000000ffff077224 */ /* 0x000fe400078e0021 */
[----:B------:R-:W-:Y:S01]  /*6390*/  IMAD.MOV.U32 R33, RZ, RZ, R3 ;  /* 0x000000ffff217224 */ /* 0x000fe200078e0003 */
[----:B------:R-:W-:Y:S01]  /*63a0*/  MOV R131, R35 ;  /* 0x0000002300837202 */ /* 0x000fe20000000f00 */
[----:B------:R-:W-:Y:S02]  /*63b0*/  FFMA.FTZ R3, R156, c[0x0][0x23c], -R0 ;  /* 0x00008f009c037a23 */ /* 0x000fe40000010800 */
[----:B------:R-:W-:-:S02]  /*63c0*/  IMAD.MOV.U32 R149, RZ, RZ, R59 ;  /* 0x000000ffff957224 */ /* 0x000fc400078e003b */
[----:B------:R-:W-:Y:S01]  /*63d0*/  MUFU.EX2 R231, R3 ;  /* 0x0000000300e77308 */ /* 0x000fe20000000800 */
[----:B-1----:R-:W-:Y:S01]  /*63e0*/  FFMA.FTZ R2, R155, c[0x0][0x23c], -R20 ;  /* 0x00008f009b027a23 */ /* 0x002fe20000010814 */
[----:B------:R-:W-:Y:S01]  /*63f0*/  MOV R155, R33 ;  /* 0x00000021009b7202 */ /* 0x000fe20000000f00 */
[----:B--2---:R-:W-:Y:S02]  /*6400*/  IMAD.MOV.U32 R140, RZ, RZ, R4 ;  /* 0x000000ffff8c7224 */ /* 0x004fe400078e0004 */
[----:B------:R-:W-:Y:S01]  /*6410*/  IMAD.MOV.U32 R4, RZ, RZ, R38 ;  /* 0x000000ffff047224 */ /* 0x000fe200078e0026 */
[----:B------:R-:W-:Y:S01]  /*6420*/  MOV R128, R155 ;  /* 0x0000009b00807202 */ /* 0x000fe20000000f00 */
[----:B------:R-:W-:Y:S01]  /*6430*/  IMAD.MOV.U32 R38, RZ, RZ, R12 ;  /* 0x000000ffff267224 */ /* 0x000fe200078e000c */
[----:B------:R1:W2:Y:S01]  /*6440*/  MUFU.EX2 R8, R2 ;  /* 0x0000000200087308 */ /* 0x0002a20000000800 */
[----:B------:R-:W3:Y:S01]  /*6450*/  LDSM.16.MT88.4 R12, [R213+0xd000] ;  /* 0x00d00000d50c783b */ /* 0x000ee20000004200 */
[----:B------:R-:W-:Y:S01]  /*6460*/  FFMA.FTZ R24, R129, c[0x0][0x23c], -R21 ;  /* 0x00008f0081187a23 */ /* 0x000fe20000010815 */
[----:B------:R-:W-:Y:S01]  /*6470*/  MOV R18, R4 ;  /* 0x0000000400127202 */ /* 0x000fe20000000f00 */
[----:B------:R-:W-:Y:S01]  /*6480*/  IMAD.MOV.U32 R129, RZ, RZ, R87 ;  /* 0x000000ffff817224 */ /* 0x000fe200078e0057 */
[----:B------:R-:W-:Y:S01]  /*6490*/  MOV R87, R63 ;  /* 0x0000003f00577202 */ /* 0x000fe20000000f00 */
[----:B------:R-:W-:Y:S01]  /*64a0*/  FADD.FTZ R4, R189, R188 ;  /* 0x000000bcbd047221 */ /* 0x000fe20000010000 */
[----:B------:R-:W-:Y:S01]  /*64b0*/  MOV R63, R25 ;  /* 0x00000019003f7202 */ /* 0x000fe20000000f00 */
[----:B------:R-:W-:Y:S01]  /*64c0*/  FFMA.FTZ R25, R148, c[0x0][0x23c], -R0 ;  /* 0x00008f0094197a23 */ /* 0x000fe20000010800 */
[----:B------:R-:W-:Y:S01]  /*64d0*/  F2FP.BF16.PACK_AB R9, R129, R142 ;  /* 0x0000008e8109723e */ /* 0x000fe200000010ff */
[----:B------:R-:W-:Y:S01]  /*64e0*/  IMAD.MOV.U32 R148, RZ, RZ, R19 ;  /* 0x000000ffff947224 */ /* 0x000fe200078e0013 */
[----:B------:R-:W-:Y:S01]  /*64f0*/  MOV R158, R38 ;  /* 0x00000026009e7202 */ /* 0x000fe20000000f00 */
[----:B------:R-:W-:-:S02]  /*6500*/  IMAD.MOV.U32 R19, RZ, RZ, R5 ;  /* 0x000000ffff137224 */ /* 0x000fc400078e0005 */
[----:B------:R-:W-:Y:S02]  /*6510*/  IMAD.MOV.U32 R16, RZ, RZ, R7 ;  /* 0x000000ffff107224 */ /* 0x000fe400078e0007 */
[----:B-1----:R-:W-:Y:S01]  /*6520*/  FFMA.FTZ R2, R150, c[0x0][0x23c], -R20 ;  /* 0x00008f0096027a23 */ /* 0x002fe20000010814 */
[----:B------:R-:W-:Y:S01]  /*6530*/  MOV R150, R78 ;  /* 0x0000004e00967202 */ /* 0x000fe20000000f00 */
[----:B------:R-:W-:Y:S01]  /*6540*/  FADD.FTZ R3, R182, R181 ;  /* 0x000000b5b6037221 */ /* 0x000fe20000010000 */
[----:B------:R-:W-:Y:S01]  /*6550*/  MOV R78, R82 ;  /* 0x00000052004e7202 */ /* 0x000fe20000000f00 */
[----:B------:R1:W-:Y:S01]  /*6560*/  MUFU.EX2 R252, R2 ;  /* 0x0000000200fc7308 */ /* 0x0003e20000000800 */
[----:B------:R-:W-:Y:S01]  /*6570*/  MOV R82, R34 ;  /* 0x0000002200527202 */ /* 0x000fe20000000f00 */
[----:B------:R-:W-:Y:S01]  /*6580*/  FADD.FTZ R58, R180, R163 ;  /* 0x000000a3b43a7221 */ /* 0x000fe20000010000 */
[----:B------:R-:W-:Y:S01]  /*6590*/  MOV R34, R242 ;  /* 0x000000f200227202 */ /* 0x000fe20000000f00 */
[----:B------:R-:W-:Y:S01]  /*65a0*/  FADD.FTZ R56, R183, R3 ;  /* 0x00000003b7387221 */ /* 0x000fe20000010000 */
[----:B--2---:R-:W-:Y:S01]  /*65b0*/  MOV R156, R8 ;  /* 0x00000008009c7202 */ /* 0x004fe20000000f00 */
[----:B------:R-:W-:Y:S01]  /*65c0*/  FFMA.FTZ R33, R147, c[0x0][0x23c], -R0 ;  /* 0x00008f0093217a23 */ /* 0x000fe20000010800 */
[----:B------:R-:W-:Y:S01]  /*65d0*/  F2FP.BF16.PACK_AB R8, R130, R143 ;  /* 0x0000008f8208723e */ /* 0x000fe200000010ff */
[----:B------:R-:W-:Y:S01]  /*65e0*/  IMAD.MOV.U32 R145, RZ, RZ, R34 ;  /* 0x000000ffff917224 */ /* 0x000fe200078e0022 */
[----:B------:R-:W-:Y:S01]  /*65f0*/  F2FP.BF16.PACK_AB R10, R150, R148 ;  /* 0x00000094960a723e */ /* 0x000fe200000010ff */
[----:B------:R-:W-:Y:S01]  /*6600*/  FFMA.FTZ R34, R146, c[0x0][0x23c], -R0 ;  /* 0x00008f0092227a23 */ /* 0x000fe20000010800 */
[----:B------:R-:W-:Y:S01]  /*6610*/  MOV R157, R82 ;  /* 0x00000052009d7202 */ /* 0x000fe20000000f00 */
[----:B------:R-:W-:-:S02]  /*6620*/  IMAD.MOV.U32 R82, RZ, RZ, R63 ;  /* 0x000000ffff527224 */ /* 0x000fc400078e003f */
[----:B------:R-:W-:Y:S02]  /*6630*/  IMAD.MOV.U32 R63, RZ, RZ, R36 ;  /* 0x000000ffff3f7224 */ /* 0x000fe400078e0024 */
[----:B-1----:R-:W-:Y:S01]  /*6640*/  FFMA.FTZ R2, R152, c[0x0][0x23c], -R20 ;  /* 0x00008f0098027a23 */ /* 0x002fe20000010814 */
[----:B------:R-:W-:Y:S01]  /*6650*/  MOV R152, R81 ;  /* 0x0000005100987202 */ /* 0x000fe20000000f00 */
[----:B------:R-:W-:Y:S02]  /*6660*/  IMAD.MOV.U32 R81, RZ, RZ, R57 ;  /* 0x000000ffff517224 */ /* 0x000fe400078e0039 */
[----:B------:R1:W2:Y:S01]  /*6670*/  MUFU.EX2 R243, R2 ;  /* 0x0000000200f37308 */ /* 0x0002a20000000800 */
[----:B------:R-:W-:Y:S01]  /*6680*/  FADD.FTZ R57, R190, R4 ;  /* 0x00000004be397221 */ /* 0x000fe20000010000 */
[----:B------:R-:W-:Y:S01]  /*6690*/  F2FP.BF16.PACK_AB R4, R156, R140 ;  /* 0x0000008c9c04723e */ /* 0x000fe200000010ff */
[----:B---3--:R-:W-:Y:S01]  /*66a0*/  HMMA.16816.F32.BF16 R168, R8, R12, R168 ;  /* 0x0000000c08a8723c */ /* 0x008fe200000418a8 */
[----:B------:R-:W-:-:S02]  /*66b0*/  FFMA.FTZ R35, R144, c[0x0][0x23c], -R0 ;  /* 0x00008f0090237a23 */ /* 0x000fc40000010800 */
[--C-:B------:R-:W-:Y:S01]  /*66c0*/  FFMA.FTZ R21, R138, c[0x0][0x23c], -R20.reuse ;  /* 0x00008f008a157a23 */ /* 0x100fe20000010814 */
[----:B------:R-:W-:Y:S01]  /*66d0*/  MOV R138, R139 ;  /* 0x0000008b008a7202 */ /* 0x000fe20000000f00 */
[----:B------:R-:W-:Y:S01]  /*66e0*/  FFMA.FTZ R20, R137, c[0x0][0x23c], -R20 ;  /* 0x00008f0089147a23 */ /* 0x000fe20000010814 */
[----:B------:R-:W-:Y:S01]  /*66f0*/  MOV R139, R131 ;  /* 0x00000083008b7202 */ /* 0x000fe20000000f00 */
[----:B------:R-:W-:Y:S01]  /*6700*/  IMAD.MOV.U32 R131, RZ, RZ, R145 ;  /* 0x000000ffff837224 */ /* 0x000fe200078e0091 */
[----:B------:R-:W-:Y:S01]  /*6710*/  HMMA.16816.F32.BF16 R36, R8, R14, R48 ;  /* 0x0000000e0824723c */ /* 0x000fe20000041830 */
[----:B------:R-:W-:Y:S01]  /*6720*/  IMAD.MOV.U32 R145, RZ, RZ, R149 ;  /* 0x000000ffff917224 */ /* 0x000fe200078e0095 */
[----:B------:R-:W-:Y:S01]  /*6730*/  MOV R149, R154 ;  /* 0x0000009a00957202 */ /* 0x000fe20000000f00 */
[--C-:B-1----:R-:W-:Y:S01]  /*6740*/  FFMA.FTZ R2, R162, c[0x0][0x23c], -R0.reuse ;  /* 0x00008f00a2027a23 */ /* 0x102fe20000010800 */
[----:B--2---:R-:W-:Y:S02]  /*6750*/  F2FP.BF16.PACK_AB R6, R243, R252 ;  /* 0x000000fcf306723e */ /* 0x004fe400000010ff */
[----:B------:R-:W-:Y:S01]  /*6760*/  MOV R3, R145 ;  /* 0x0000009100037202 */ /* 0x000fe20000000f00 */
[----:B------:R1:W-:Y:S02]  /*6770*/  MUFU.EX2 R241, R2 ;  /* 0x0000000200f17308 */ /* 0x0003e40000000800 */
[----:B-1----:R-:W-:-:S06]  /*6780*/  FFMA.FTZ R2, R161, c[0x0][0x23c], -R0 ;  /* 0x00008f00a1027a23 */ /* 0x002fcc0000010800 */
[----:B------:R1:W2:Y:S02]  /*6790*/  MUFU.EX2 R242, R2 ;  /* 0x0000000200f27308 */ /* 0x0002a40000000800 */
[----:B-1----:R-:W-:Y:S01]  /*67a0*/  FFMA.FTZ R2, R153, c[0x0][0x23c], -R0 ;  /* 0x00008f0099027a23 */ /* 0x002fe20000010800 */
[----:B--2---:R-:W-:Y:S01]  /*67b0*/  F2FP.BF16.PACK_AB R5, R242, R241 ;  /* 0x000000f1f205723e */ /* 0x004fe200000010ff */
[----:B------:R-:W-:-:S04]  /*67c0*/  FADD.FTZ R0, R201, R200 ;  /* 0x000000c8c9007221 */ /* 0x000fc80000010000 */
[----:B------:R-:W1:Y:S01]  /*67d0*/  MUFU.EX2 R59, R2 ;  /* 0x00000002003b7308 */ /* 0x000e620000000800 */
[----:B------:R-:W-:Y:S01]  /*67e0*/  FADD.FTZ R0, R191, R0 ;  /* 0x00000000bf007221 */ /* 0x000fe20000010000 */
[----:B-1----:R-:W-:Y:S02]  /*67f0*/  F2FP.BF16.PACK_AB R7, R59, R231 ;  /* 0x000000e73b07723e */ /* 0x002fe400000010ff */
[----:B------:R-:W-:Y:S01]  /*6800*/  MOV R2, R158 ;  /* 0x0000009e00027202 */ /* 0x000fe20000000f00 */
[----:B------:R-:W-:-:S04]  /*6810*/  IMAD.MOV.U32 R158, RZ, RZ, R16 ;  /* 0x000000ffff9e7224 */ /* 0x000fc800078e0010 */
[C---:B------:R-:W-:Y:S08]  /*6820*/  HMMA.16816.F32.BF16 R172, R4.reuse, R12, R172 ;  /* 0x0000000c04ac723c */ /* 0x040ff000000418ac */
[----:B------:R-:W-:Y:S01]  /*6830*/  HMMA.16816.F32.BF16 R180, R4, R14, R104 ;  /* 0x0000000e04b4723c */ /* 0x000fe20000041868 */
[----:B------:R-:W1:Y:S06]  /*6840*/  LDSM.16.MT88.4 R12, [R214+0xd000] ;  /* 0x00d00000d60c783b */ /* 0x000e6c0000004200 */
[----:B------:R-:W-:Y:S01]  /*6850*/  MOV R107, R86 ;  /* 0x00000056006b7202 */ /* 0x000fe20000000f00 */
[----:B------:R-:W-:Y:S01]  /*6860*/  IMAD.MOV.U32 R106, RZ, RZ, R19 ;  /* 0x000000ffff6a7224 */ /* 0x000fe200078e0013 */
[----:B------:R-:W-:-:S02]  /*6870*/  MOV R104, R17 ;  /* 0x0000001100687202 */ /* 0x000fc40000000f00 */
[----:B------:R-:W-:Y:S02]  /*6880*/  MOV R105, R18 ;  /* 0x0000001200697202 */ /* 0x000fe40000000f00 */
[----:B------:R-:W2:Y:S01]  /*6890*/  LDSM.16.MT88.4 R16, [R216+0xf000] ;  /* 0x00f00000d810783b */ /* 0x000ea20000004200 */
[-C--:B-1----:R-:W-:Y:S07]  /*68a0*/  HMMA.16816.F32.BF16 R160, R8, R12.reuse, R164 ;  /* 0x0000000c08a0723c */ /* 0x082fee00000418a4 */
[----:B------:R-:W-:Y:S01]  /*68b0*/  IMAD.MOV.U32 R164, RZ, RZ, R152 ;  /* 0x000000ffffa47224 */ /* 0x000fe200078e0098 */
[----:B------:R-:W-:Y:S01]  /*68c0*/  HMMA.16816.F32.BF16 R176, R4, R12, R176 ;  /* 0x0000000c04b0723c */ /* 0x000fe200000418b0 */
[----:B------:R-:W-:Y:S01]  /*68d0*/  IMAD.MOV.U32 R165, RZ, RZ, R149 ;  /* 0x000000ffffa57224 */ /* 0x000fe200078e0095 */
[----:B------:R-:W-:Y:S01]  /*68e0*/  MOV R149, R157 ;  /* 0x0000009d00957202 */ /* 0x000fe20000000f00 */
[----:B------:R-:W-:Y:S01]  /*68f0*/  IMAD.MOV.U32 R166, RZ, RZ, R139 ;  /* 0x000000ffffa67224 */ /* 0x000fe200078e008b */
[----:B------:R-:W-:Y:S01]  /*6900*/  MOV R167, R136 ;  /* 0x0000008800a77202 */ /* 0x000fe20000000f00 */
[----:B------:R-:W-:-:S03]  /*6910*/  IMAD.MOV.U32 R157, RZ, RZ, R202 ;  /* 0x000000ffff9d7224 */ /* 0x000fc600078e00ca */
[-C--:B------:R-:W-:Y:S07]  /*6920*/  HMMA.16816.F32.BF16 R188, R4, R14.reuse, R100 ;  /* 0x0000000e04bc723c */ /* 0x080fee0000041864 */
[----:B------:R-:W-:Y:S01]  /*6930*/  IMAD.MOV.U32 R101, RZ, RZ, R78 ;  /* 0x000000ffff657224 */ /* 0x000fe200078e004e */
[----:B------:R-:W-:Y:S01]  /*6940*/  HMMA.16816.F32.BF16 R48, R8, R14, R88 ;  /* 0x0000000e0830723c */ /* 0x000fe20000041858 */
[----:B------:R-:W1:Y:S01]  /*6950*/  LDSM.16.MT88.4 R12, [R216+0xd000] ;  /* 0x00d00000d80c783b */ /* 0x000e620000004200 */
[----:B------:R-:W-:-:S02]  /*6960*/  MOV R102, R79 ;  /* 0x0000004f00667202 */ /* 0x000fc40000000f00 */
[----:B------:R-:W-:Y:S02]  /*6970*/  MOV R103, R62 ;  /* 0x0000003e00677202 */ /* 0x000fe40000000f00 */
[----:B------:R-:W-:Y:S01]  /*6980*/  MOV R100, R87 ;  /* 0x0000005700647202 */ /* 0x000fe20000000f00 */
[----:B------:R-:W-:Y:S01]  /*6990*/  FADD.FTZ R2, R2, R58 ;  /* 0x0000003a02027221 */ /* 0x000fe20000010000 */
[----:B--2---:R-:W-:Y:S08]  /*69a0*/  HMMA.16816.F32.BF16 R104, R4, R16, R104 ;  /* 0x000000100468723c */ /* 0x004ff00000041868 */
[-C--:B-1----:R-:W-:Y:S08]  /*69b0*/  HMMA.16816.F32.BF16 R152, R8, R12.reuse, R196 ;  /* 0x0000000c0898723c */ /* 0x082ff000000418c4 */
[C---:B------:R-:W-:Y:S08]  /*69c0*/  HMMA.16816.F32.BF16 R184, R4.reuse, R12, R184 ;  /* 0x0000000c04b8723c */ /* 0x040ff000000418b8 */
[-C--:B------:R-:W-:Y:S07]  /*69d0*/  HMMA.16816.F32.BF16 R196, R4, R14.reuse, R96 ;  /* 0x0000000e04c4723c */ /* 0x080fee0000041860 */
[----:B------:R-:W-:Y:S01]  /*69e0*/  IMAD.MOV.U32 R99, RZ, RZ, R138 ;  /* 0x000000ffff637224 */ /* 0x000fe200078e008a */
[----:B------:R-:W-:Y:S01]  /*69f0*/  HMMA.16816.F32.BF16 R72, R8, R14, R72 ;  /* 0x0000000e0848723c */ /* 0x000fe20000041848 */
[----:B------:R-:W1:Y:S01]  /*6a00*/  LDSM.16.MT88.4 R12, [R215+0xd000] ;  /* 0x00d00000d70c783b */ /* 0x000e620000004200 */
[----:B------:R-:W-:Y:S01]  /*6a10*/  MOV R97, R203 ;  /* 0x000000cb00617202 */ /* 0x000fe20000000f00 */
[----:B------:R-:W-:Y:S01]  /*6a20*/  IMAD.MOV.U32 R96, RZ, RZ, R63 ;  /* 0x000000ffff607224 */ /* 0x000fe200078e003f */
[----:B------:R-:W-:-:S04]  /*6a30*/  MOV R98, R85 ;  /* 0x0000005500627202 */ /* 0x000fc80000000f00 */
[-C--:B-1----:R-:W-:Y:S08]  /*6a40*/  HMMA.16816.F32.BF16 R144, R8, R12.reuse, R192 ;  /* 0x0000000c0890723c */ /* 0x082ff000000418c0 */
[C---:B------:R-:W-:Y:S07]  /*6a50*/  HMMA.16816.F32.BF16 R192, R4.reuse, R12, R120 ;  /* 0x0000000c04c0723c */ /* 0x040fee0000041878 */
[----:B------:R-:W-:Y:S01]  /*6a60*/  MOV R121, R77 ;  /* 0x0000004d00797202 */ /* 0x000fe20000000f00 */
[----:B------:R-:W-:Y:S01]  /*6a70*/  HMMA.16816.F32.BF16 R200, R4, R14, R92 ;  /* 0x0000000e04c8723c */ /* 0x000fe2000004185c */
[----:B------:R-:W-:Y:S01]  /*6a80*/  IMAD.MOV.U32 R122, RZ, RZ, R76 ;  /* 0x000000ffff7a7224 */ /* 0x000fe200078e004c */
[----:B------:R-:W-:-:S02]  /*6a90*/  MOV R123, R61 ;  /* 0x0000003d007b7202 */ /* 0x000fc40000000f00 */
[----:B------:R-:W-:-:S04]  /*6aa0*/  MOV R120, R84 ;  /* 0x0000005400787202 */ /* 0x000fc80000000f00 */
[----:B------:R-:W-:Y:S01]  /*6ab0*/  HMMA.16816.F32.BF16 R136, R8, R14, R44 ;  /* 0x0000000e0888723c */ /* 0x000fe2000004182c */
[----:B------:R-:W1:Y:S07]  /*6ac0*/  LDSM.16.MT88.4 R12, [R213+0xf000] ;  /* 0x00f00000d50c783b */ /* 0x000e6e0000004200 */
[-C--:B-1----:R-:W-:Y:S07]  /*6ad0*/  HMMA.16816.F32.BF16 R44, R4, R12.reuse, R208 ;  /* 0x0000000c042c723c */ /* 0x082fee00000418d0 */
[----:B------:R-:W-:Y:S01]  /*6ae0*/  MOV R211, R60 ;  /* 0x0000003c00d37202 */ /* 0x000fe20000000f00 */
[----:B------:R-:W-:Y:S08]  /*6af0*/  HMMA.16816.F32.BF16 R204, R8, R12, R204 ;  /* 0x0000000c08cc723c */ /* 0x000ff000000418cc */
[-C--:B------:R-:W-:Y:S08]  /*6b00*/  HMMA.16816.F32.BF16 R76, R4, R14.reuse, R108 ;  /* 0x0000000e044c723c */ /* 0x080ff0000004186c */
[C---:B------:R-:W-:Y:S01]  /*6b10*/  HMMA.16816.F32.BF16 R60, R8.reuse, R14, R40 ;  /* 0x0000000e083c723c */ /* 0x040fe20000041828 */
[----:B------:R-:W1:Y:S07]  /*6b20*/  LDSM.16.MT88.4 R12, [R214+0xf000] ;  /* 0x00f00000d60c783b */ /* 0x000e6e0000004200 */
[-C--:B-1----:R-:W-:Y:S07]  /*6b30*/  HMMA.16816.F32.BF16 R84, R8, R12.reuse, R248 ;  /* 0x0000000c0854723c */ /* 0x082fee00000418f8 */
[----:B------:R-:W-:Y:S01]  /*6b40*/  IMAD.MOV.U32 R248, RZ, RZ, R211 ;  /* 0x000000fffff87224 */ /* 0x000fe200078e00d3 */
[----:B------:R-:W-:Y:S01]  /*6b50*/  HMMA.16816.F32.BF16 R88, R4, R12, R244 ;  /* 0x0000000c0458723c */ /* 0x000fe200000418f4 */
[----:B------:R-:W-:Y:S01]  /*6b60*/  MOV R211, R99 ;  /* 0x0000006300d37202 */ /* 0x000fe20000000f00 */
[----:B------:R-:W-:Y:S01]  /*6b70*/  IMAD.MOV.U32 R251, RZ, RZ, R98 ;  /* 0x000000fffffb7224 */ /* 0x000fe200078e0062 */
[----:B------:R-:W-:-:S02]  /*6b80*/  MOV R249, R96 ;  /* 0x0000006000f97202 */ /* 0x000fc40000000f00 */
[----:B------:R-:W-:Y:S01]  /*6b90*/  MOV R250, R97 ;  /* 0x0000006100fa7202 */ /* 0x000fe20000000f00 */
[----:B------:R-:W-:Y:S01]  /*6ba0*/  IMAD.MOV.U32 R97, RZ, RZ, R219 ;  /* 0x000000ffff617224 */ /* 0x000fe200078e00db */
[----:B------:R-:W-:Y:S01]  /*6bb0*/  MOV R96, R164 ;  /* 0x000000a400607202 */ /* 0x000fe20000000f00 */
        /* <DEDUP_REMOVED lines=12> */
[----:B------:R-:W-:Y:S01]  /*6c80*/  FADD.FTZ R0, R165, R0 ;  /* 0x00000000a5007221 */ /* 0x000fe20000010000 */
[----:B------:R-:W-:Y:S01]  /*6c90*/  MOV R96, R97 ;  /* 0x0000006100607202 */ /* 0x000fe20000000f00 */
[----:B------:R-:W-:Y:S01]  /*6ca0*/  IMAD.MOV.U32 R97, RZ, RZ, R98 ;  /* 0x000000ffff617224 */ /* 0x000fe200078e0062 */
        /* <DEDUP_REMOVED lines=13> */
[----:B------:R-:W-:Y:S01]  /*6d80*/  FADD.FTZ R0, R158, R0 ;  /* 0x000000009e007221 */ /* 0x000fe20000010000 */
[----:B------:R-:W-:Y:S01]  /*6d90*/  MOV R247, R142 ;  /* 0x0000008e00f77202 */ /* 0x000fe20000000f00 */
[----:B------:R-:W-:Y:S01]  /*6da0*/  LDSM.16.MT88.4 R112, [R216+0xf800] ;  /* 0x00f80000d870783b */ /* 0x000fe20000004200 */
[----:B------:R-:W-:-:S02]  /*6db0*/  MOV R245, R141 ;  /* 0x0000008d00f57202 */ /* 0x000fc40000000f00 */
[----:B------:R-:W-:Y:S01]  /*6dc0*/  MOV R244, R82 ;  /* 0x0000005200f47202 */ /* 0x000fe20000000f00 */
[----:B------:R-:W-:Y:S01]  /*6dd0*/  MUFU.EX2 R32, R32 ;  /* 0x0000002000207308 */ /* 0x000fe20000000800 */
[----:B------:R2:W5:Y:S01]  /*6de0*/  LDL.LU R219, [R1+0xa8] ;  /* 0x0000a80001db7983 */ /* 0x0005620000300800 */
[C---:B-1----:R-:W-:Y:S06]  /*6df0*/  HMMA.16816.F32.BF16 R120, R4.reuse, R12, R120 ;  /* 0x0000000c0478723c */ /* 0x042fec0000041878 */
[----:B------:R-:W-:Y:S01]  /*6e00*/  MUFU.EX2 R31, R31 ;  /* 0x0000001f001f7308 */ /* 0x000fe20000000800 */
[----:B------:R2:W5:Y:S04]  /*6e10*/  LDL.LU R218, [R1+0xa4] ;  /* 0x0000a40001da7983 */ /* 0x0005680000300800 */
[----:B------:R2:W5:Y:S01]  /*6e20*/  LDL.LU R217, [R1+0xa0] ;  /* 0x0000a00001d97983 */ /* 0x0005620000300800 */
[----:B------:R-:W-:Y:S02]  /*6e30*/  HMMA.16816.F32.BF16 R40, R4, R14, R124 ;  /* 0x0000000e0428723c */ /* 0x000fe4000004187c */
[----:B------:R-:W-:Y:S01]  /*6e40*/  MUFU.EX2 R30, R30 ;  /* 0x0000001e001e7308 */ /* 0x000fe20000000800 */
[----:B------:R2:W5:Y:S04]  /*6e50*/  LDL.LU R212, [R1+0x9c] ;  /* 0x00009c0001d47983 */ /* 0x0005680000300800 */
[----:B------:R-:W-:Y:S01]  /*6e60*/  FADD.FTZ R5, R166, R56 ;  /* 0x00000038a6057221 */ /* 0x000fe20000010000 */
[----:B------:R-:W-:Y:S01]  /*6e70*/  HMMA.16816.F32.BF16 R116, R8, R12, R248 ;  /* 0x0000000c0874723c */ /* 0x000fe200000418f8 */
[----:B------:R-:W-:Y:S01]  /*6e80*/  FADD.FTZ R4, R167, R2 ;  /* 0x00000002a7047221 */ /* 0x000fe20000010000 */
[----:B------:R-:W1:Y:S01]  /*6e90*/  MUFU.EX2 R29, R29 ;  /* 0x0000001d001d7308 */ /* 0x000e620000000800 */
[----:B------:R-:W-:Y:S01]  /*6ea0*/  FADD.FTZ R2, R159, R5 ;  /* 0x000000059f027221 */ /* 0x000fe20000010000 */
[----:B------:R-:W-:Y:S01]  /*6eb0*/  LDSM.16.MT88.4 R164, [R213+0xd800] ;  /* 0x00d80000d5a4783b */ /* 0x000fe20000004200 */
[----:B------:R-:W-:-:S02]  /*6ec0*/  FADD.FTZ R4, R149, R4 ;  /* 0x0000000495047221 */ /* 0x000fc40000010000 */
[----:B------:R-:W-:Y:S01]  /*6ed0*/  IMAD.MOV.U32 R251, RZ, RZ, R211 ;  /* 0x000000fffffb7224 */ /* 0x000fe200078e00d3 */
[----:B------:R-:W-:Y:S01]  /*6ee0*/  MOV R211, R97 ;  /* 0x0000006100d37202 */ /* 0x000fe20000000f00 */
[----:B------:R-:W-:Y:S01]  /*6ef0*/  IMAD.MOV.U32 R97, RZ, RZ, R156 ;  /* 0x000000ffff617224 */ /* 0x000fe200078e009c */
[C---:B------:R-:W-:Y:S01]  /*6f00*/  HMMA.16816.F32.BF16 R16, R8.reuse, R18, R68 ;  /* 0x000000120810723c */ /* 0x040fe20000041844 */
[----:B------:R-:W-:Y:S01]  /*6f10*/  FADD.FTZ R2, R151, R2 ;  /* 0x0000000297027221 */ /* 0x000fe20000010000 */
[----:B------:R-:W-:Y:S01]  /*6f20*/  MOV R250, R98 ;  /* 0x0000006200fa7202 */ /* 0x000fe20000000f00 */
[----:B------:R-:W3:Y:S01]  /*6f30*/  LDSM.16.MT88.4 R148, [R216+0xd800] ;  /* 0x00d80000d894783b */ /* 0x000ee20000004200 */
[----:B------:R-:W-:Y:S01]  /*6f40*/  IMAD.MOV.U32 R249, RZ, RZ, R99 ;  /* 0x000000fffff97224 */ /* 0x000fe200078e0063 */
[----:B------:R-:W-:Y:S01]  /*6f50*/  MOV R248, R140 ;  /* 0x0000008c00f87202 */ /* 0x000fe20000000f00 */
[----:B------:R-:W-:Y:S01]  /*6f60*/  IMAD.MOV.U32 R13, RZ, RZ, R83 ;  /* 0x000000ffff0d7224 */ /* 0x000fe200078e0053 */
[----:B------:R-:W-:Y:S01]  /*6f70*/  MOV R12, R80 ;  /* 0x00000050000c7202 */ /* 0x000fe20000000f00 */
[----:B------:R-:W-:Y:S01]  /*6f80*/  HMMA.16816.F32.BF16 R64, R8, R14, R64 ;  /* 0x0000000e0840723c */ /* 0x000fe20000041840 */
[----:B------:R-:W4:Y:S01]  /*6f90*/  LDSM.16.MT88.4 R156, [R214+0xd800] ;  /* 0x00d80000d69c783b */ /* 0x000f220000004200 */
[----:B------:R-:W-:Y:S01]  /*6fa0*/  MUFU.EX2 R28, R28 ;  /* 0x0000001c001c7308 */ /* 0x000fe20000000800 */
[----:B-1----:R-:W-:-:S02]  /*6fb0*/  F2FP.BF16.PACK_AB R130, R29, R30 ;  /* 0x0000001e1d82723e */ /* 0x002fc400000010ff */
[----:B------:R-:W1:Y:S02]  /*6fc0*/  LDSM.16.MT88.4 R140, [R215+0xd800] ;  /* 0x00d80000d78c783b */ /* 0x000e640000004200 */
[----:B------:R-:W-:Y:S01]  /*6fd0*/  FADD.FTZ R9, R251, R3 ;  /* 0x00000003fb097221 */ /* 0x000fe20000010000 */
[----:B------:R-:W-:Y:S01]  /*6fe0*/  MOV R251, R97 ;  /* 0x0000006100fb7202 */ /* 0x000fe20000000f00 */
[----:B------:R-:W-:Y:S01]  /*6ff0*/  FADD.FTZ R8, R208, R2 ;  /* 0x00000002d0087221 */ /* 0x000fe20000010000 */
[----:B------:R-:W-:Y:S01]  /*7000*/  MOV R15, R81 ;  /* 0x00000051000f7202 */ /* 0x000fe20000000f00 */
[----:B------:R-:W-:Y:S01]  /*7010*/  FADD.FTZ R10, R128, R4 ;  /* 0x00000004800a7221 */ /* 0x000fe20000010000 */
[----:B------:R-:W1:Y:S01]  /*7020*/  LDSM.16.MT88.4 R80, [R213+0xf800] ;  /* 0x00f80000d550783b */ /* 0x000e620000004200 */
[----:B------:R-:W-:Y:S01]  /*7030*/  IMAD.MOV.U32 R208, RZ, RZ, R96 ;  /* 0x000000ffffd07224 */ /* 0x000fe200078e0060 */
[----:B------:R-:W2:Y:S01]  /*7040*/  MUFU.EX2 R27, R27 ;  /* 0x0000001b001b7308 */ /* 0x000ea20000000800 */
[----:B------:R-:W-:Y:S01]  /*7050*/  FADD.FTZ R11, R131, R0 ;  /* 0x00000000830b7221 */ /* 0x000fe20000010000 */
[----:B------:R-:W1:Y:S01]  /*7060*/  LDSM.16.MT88.4 R96, [R214+0xf800] ;  /* 0x00f80000d660783b */ /* 0x000e620000004200 */
[----:B------:R-:W-:Y:S01]  /*7070*/  F2FP.BF16.PACK_AB R128, R31, R32 ;  /* 0x000000201f80723e */ /* 0x000fe200000010ff */
[----:B------:R-:W-:-:S02]  /*7080*/  FADD.FTZ R0, R15, R10 ;  /* 0x0000000a0f007221 */ /* 0x000fc40000010000 */
[----:B------:R-:W1:Y:S01]  /*7090*/  LDSM.16.MT88.4 R4, [R215+0xf800] ;  /* 0x00f80000d704783b */ /* 0x000e620000004200 */
[----:B------:R-:W-:Y:S01]  /*70a0*/  FADD.FTZ R3, R12, R11 ;  /* 0x0000000b0c037221 */ /* 0x000fe20000010000 */
[----:B------:R-:W-:Y:S01]  /*70b0*/  MUFU.EX2 R26, R26 ;  /* 0x0000001a001a7308 */ /* 0x000fe20000000800 */
[----:B------:R-:W-:-:S04]  /*70c0*/  FADD.FTZ R2, R13, R9 ;  /* 0x000000090d027221 */ /* 0x000fc80000010000 */
[----:B------:R-:W-:-:S03]  /*70d0*/  FADD.FTZ R2, R247, R2 ;  /* 0x00000002f7027221 */ /* 0x000fc60000010000 */
[----:B------:R-:W3:Y:S01]  /*70e0*/  MUFU.EX2 R24, R24 ;  /* 0x0000001800187308 */ /* 0x000ee20000000800 */
[----:B--2---:R-:W-:-:S07]  /*70f0*/  F2FP.BF16.PACK_AB R129, R27, R28 ;  /* 0x0000001c1b81723e */ /* 0x004fce00000010ff */
[----:B------:R-:W-:Y:S08]  /*7100*/  MUFU.EX2 R23, R23 ;  /* 0x0000001700177308 */ /* 0x000ff00000000800 */
[----:B------:R-:W2:Y:S01]  /*7110*/  MUFU.EX2 R22, R22 ;  /* 0x0000001600167308 */ /* 0x000ea20000000800 */
[----:B---3--:R-:W-:-:S07]  /*7120*/  F2FP.BF16.PACK_AB R131, R24, R26 ;  /* 0x0000001a1883723e */ /* 0x008fce00000010ff */
[----:B------:R-:W-:Y:S01]  /*7130*/  MUFU.EX2 R21, R21 ;  /* 0x0000001500157308 */ /* 0x000fe20000000800 */
[C---:B------:R-:W-:Y:S07]  /*7140*/  HMMA.16816.F32.BF16 R152, R128.reuse, R148, R152 ;  /* 0x000000948098723c */ /* 0x040fee0000041898 */
[----:B------:R-:W3:Y:S01]  /*7150*/  MUFU.EX2 R20, R20 ;  /* 0x0000001400147308 */ /* 0x000ee20000000800 */
[----:B--2---:R-:W-:Y:S01]  /*7160*/  F2FP.BF16.PACK_AB R124, R22, R23 ;  /* 0x00000017167c723e */ /* 0x004fe200000010ff */
[C---:B------:R-:W-:Y:S06]  /*7170*/  HMMA.16816.F32.BF16 R168, R128.reuse, R164, R168 ;  /* 0x000000a480a8723c */ /* 0x040fec00000418a8 */
[----:B------:R-:W-:Y:S02]  /*7180*/  MUFU.EX2 R25, R25 ;  /* 0x0000001900197308 */ /* 0x000fe40000000800 */
[C---:B----4-:R-:W-:Y:S06]  /*7190*/  HMMA.16816.F32.BF16 R160, R128.reuse, R156, R160 ;  /* 0x0000009c80a0723c */ /* 0x050fec00000418a0 */
[----:B------:R-:W2:Y:S01]  /*71a0*/  MUFU.EX2 R33, R33 ;  /* 0x0000002100217308 */ /* 0x000ea20000000800 */
[----:B---3--:R-:W-:Y:S01]  /*71b0*/  F2FP.BF16.PACK_AB R126, R20, R21 ;  /* 0x00000015147e723e */ /* 0x008fe200000010ff */
[C---:B-1----:R-:W-:Y:S06]  /*71c0*/  HMMA.16816.F32.BF16 R144, R128.reuse, R140, R144 ;  /* 0x0000008c8090723c */ /* 0x042fec0000041890 */
[----:B------:R-:W-:Y:S02]  /*71d0*/  MUFU.EX2 R34, R34 ;  /* 0x0000002200227308 */ /* 0x000fe40000000800 */
[C---:B------:R-:W-:Y:S06]  /*71e0*/  HMMA.16816.F32.BF16 R68, R128.reuse, R80, R204 ;  /* 0x000000508044723c */ /* 0x040fec00000418cc */
[----:B------:R-:W1:Y:S01]  /*71f0*/  MUFU.EX2 R35, R35 ;  /* 0x0000002300237308 */ /* 0x000e620000000800 */
[----:B--2---:R-:W-:Y:S01]  /*7200*/  F2FP.BF16.PACK_AB R125, R33, R25 ;  /* 0x00000019217d723e */ /* 0x004fe200000010ff */
[C---:B------:R-:W-:Y:S08]  /*7210*/  HMMA.16816.F32.BF16 R84, R128.reuse, R96, R84 ;  /* 0x000000608054723c */ /* 0x040ff00000041854 */
[----:B------:R-:W-:Y:S01]  /*7220*/  HMMA.16816.F32.BF16 R100, R128, R112, R100 ;  /* 0x000000708064723c */ /* 0x000fe20000041864 */
[----:B-1----:R-:W-:-:S07]  /*7230*/  F2FP.BF16.PACK_AB R127, R35, R34 ;  /* 0x00000022237f723e */ /* 0x002fce00000010ff */
[----:B------:R-:W-:Y:S08]  /*7240*/  HMMA.16816.F32.BF16 R116, R128, R4, R116 ;  /* 0x000000048074723c */ /* 0x000ff00000041874 */
[C---:B------:R-:W-:Y:S08]  /*7250*/  HMMA.16816.F32.BF16 R184, R124.reuse, R148, R184 ;  /* 0x000000947cb8723c */ /* 0x040ff000000418b8 */
[-C--:B------:R-:W-:Y:S08]  /*7260*/  HMMA.16816.F32.BF16 R196, R124, R150.reuse, R196 ;  /* 0x000000967cc4723c */ /* 0x080ff000000418c4 */
        /* <DEDUP_REMOVED lines=14> */
[----:B------:R-:W-:Y:S01]  /*7350*/  FADD.FTZ R5, R244, R8 ;  /* 0x00000008f4057221 */ /* 0x000fe20000010000 */
[----:B------:R-:W-:Y:S01]  /*7360*/  HMMA.16816.F32.BF16 R164, R128, R166, R36 ;  /* 0x000000a680a4723c */ /* 0x000fe20000041824 */
[----:B------:R-:W-:-:S02]  /*7370*/  FADD.FTZ R4, R245, R0 ;  /* 0x00000000f5047221 */ /* 0x000fc40000010000 */
[----:B------:R-:W-:-:S05]  /*7380*/  FADD.FTZ R0, R248, R5 ;  /* 0x00000005f8007221 */ /* 0x000fca0000010000 */
        /* <DEDUP_REMOVED lines=42> */
[----:B------:R-:W2:Y:S01]  /*7630*/  LDL.64 R210, [R1+0x78] ;  /* 0x0000780001d27983 */ /* 0x000ea20000100a00 */
[----:B------:R-:W-:Y:S01]  /*7640*/  UIADD3 UR22, UR8, -0x2, URZ ;  /* 0xfffffffe08167890 */ /* 0x000fe2000fffe03f */
[----:B------:R-:W-:-:S04]  /*7650*/  DEPBAR.LE SB0, 0x0 ;  /* 0x000080000000791a */ /* 0x000fc80000000000 */
[----:B------:R-:W-:Y:S01]  /*7660*/  USHF.R.S32.HI UR5, URZ, 0x1f, UR22 ;  /* 0x0000001f3f057899 */ /* 0x000fe20008011416 */
[----:B------:R-:W-:Y:S01]  /*7670*/  IMAD.U32 R2, RZ, RZ, UR22 ;  /* 0x00000016ff027e24 */ /* 0x000fe2000f8e00ff */
[----:B------:R-:W-:Y:S01]  /*7680*/  UIMAD UR13, UR12, UR22, URZ ;  /* 0x000000160c0d72a4 */ /* 0x000fe2000f8e023f */
[----:B------:R-:W-:Y:S01]  /*7690*/  IMAD.U32 R0, RZ, RZ, UR4 ;  /* 0x00000004ff007e24 */ /* 0x000fe2000f8e00ff */
[----:B------:R-:W-:Y:S02]  /*76a0*/  UISETP.GT.AND UP0, UPT, UR22, UR9, UPT ;  /* 0x000000091600728c */ /* 0x000fe4000bf04270 */
[----:B------:R-:W-:Y:S02]  /*76b0*/  UIMAD UR5, UR5, UR15, UR13 ;  /* 0x0000000f050572a4 */ /* 0x000fe4000f8e020d */
[----:B------:R-:W-:Y:S01]  /*76c0*/  USHF.L.U32 UR13, UR4, 0x5, URZ ;  /* 0x00000005040d7899 */ /* 0x000fe2000800063f */
[----:B------:R-:W-:Y:S01]  /*76d0*/  BAR.SYNC.DEFER_BLOCKING 0x0 ;  /* 0x0000000000007b1d */ /* 0x000fe20000010000 */
[----:B--2---:R-:W-:-:S04]  /*76e0*/  IMAD.WIDE.U32 R2, R2, UR15, R210 ;  /* 0x0000000f02027c25 */ /* 0x004fc8000f8e00d2 */
[----:B------:R-:W-:Y:S01]  /*76f0*/  IMAD.MOV.U32 R211, RZ, RZ, c[0x0][0x1a4] ;  /* 0x00006900ffd37624 */ /* 0x000fe200078e00ff */
[----:B------:R-:W-:Y:S02]  /*7700*/  IADD3 R3, R3, UR5, RZ ;  /* 0x0000000503037c10 */ /* 0x000fe4000fffe0ff */
[----:B------:R-:W-:Y:S02]  /*7710*/  LEA R6, P0, R2, c[0x0][0x170], 0x1 ;  /* 0x00005c0002067a11 */ /* 0x000fe400078008ff */
[----:B------:R-:W-:Y:S02]  /*7720*/  SHF.L.U64.HI R0, R0, 0x5, R211 ;  /* 0x0000000500007819 */ /* 0x000fe400000102d3 */
[----:B------:R-:W-:Y:S02]  /*7730*/  LEA.HI.X R7, R2, c[0x0][0x174], R3, 0x1, P0 ;  /* 0x00005d0002077a11 */ /* 0x000fe400000f0c03 */
[----:B------:R-:W-:-:S03]  /*7740*/  IADD3 R4, P0, R6, UR13, RZ ;  /* 0x0000000d06047c10 */ /* 0x000fc6000ff1e0ff */
[----:B------:R-:W-:Y:S01]  /*7750*/  @!PT LDS RZ, [RZ] ;  /* 0x00000000fffff984 */ /* 0x000fe20000000800 */
[----:B------:R-:W-:Y:S01]  /*7760*/  @!PT LDS RZ, [RZ] ;  /* 0x00000000fffff984 */ /* 0x000fe20000000800 */
[----:B------:R-:W-:Y:S01]  /*7770*/  @!PT LDS RZ, [RZ] ;  /* 0x00000000fffff984 */ /* 0x000fe20000000800 */
[----:B------:R2:W-:Y:S02]  /*7780*/  LDGSTS.E.BYPASS.LTC128B.128 [R233+0xc000], [R6.64] ;  /* 0x0c00000006e97fae */ /* 0x0005e4000b901d52 */
[----:B------:R-:W-:Y:S01]  /*7790*/  IMAD.X R5, R0, 0x1, R7, P0 ;  /* 0x0000000100057824 */ /* 0x000fe200000e0607 */
[----:B------:R-:W-:Y:S01]  /*77a0*/  IADD3 R2, P0, R4, UR13, RZ ;  /* 0x0000000d04027c10 */ /* 0x000fe2000ff1e0ff */
[----:B------:R2:W-:Y:S04]  /*77b0*/  LDGSTS.E.BYPASS.LTC128B.128 [R233+0xe000], [R6.64+0x80] ;  /* 0x0e00008006e97fae */ /* 0x0005e8000b901d52 */
[--C-:B------:R-:W-:Y:S01]  /*77c0*/  IMAD.X R3, R5, 0x1, R0.reuse, P0 ;  /* 0x0000000105037824 */ /* 0x100fe200000e0600 */
[----:B------:R-:W-:Y:S01]  /*77d0*/  IADD3 R8, P0, R2, UR13, RZ ;  /* 0x0000000d02087c10 */ /* 0x000fe2000ff1e0ff */
[----:B------:R2:W-:Y:S04]  /*77e0*/  LDGSTS.E.BYPASS.LTC128B.128 [R233+0xc800], [R4.64] ;  /* 0x0c80000004e97fae */ /* 0x0005e8000b901d52 */
[----:B------:R-:W-:Y:S01]  /*77f0*/  IMAD.X R9, R3, 0x1, R0, P0 ;  /* 0x0000000103097824 */ /* 0x000fe200000e0600 */
[----:B------:R2:W-:Y:S04]  /*7800*/  LDGSTS.E.BYPASS.LTC128B.128 [R233+0xe800], [R4.64+0x80] ;  /* 0x0e80008004e97fae */ /* 0x0005e8000b901d52 */
[----:B------:R3:W-:Y:S04]  /*7810*/  LDGSTS.E.BYPASS.LTC128B.128 [R233+0xd000], [R2.64] ;  /* 0x0d00000002e97fae */ /* 0x0007e8000b901d52 */
[----:B------:R3:W-:Y:S04]  /*7820*/  LDGSTS.E.BYPASS.LTC128B.128 [R233+0xf000], [R2.64+0x80] ;  /* 0x0f00008002e97fae */ /* 0x0007e8000b901d52 */
[----:B------:R4:W-:Y:S04]  /*7830*/  LDGSTS.E.BYPASS.LTC128B.128 [R233+0xd800], [R8.64] ;  /* 0x0d80000008e97fae */ /* 0x0009e8000b901d52 */
[----:B------:R4:W-:Y:S04]  /*7840*/  LDGSTS.E.BYPASS.LTC128B.128 [R233+0xf800], [R8.64+0x80] ;  /* 0x0f80008008e97fae */ /* 0x0009e8000b901d52 */
[----:B-----5:R-:W-:Y:S04]  /*7850*/  LDSM.16.M88.4 R12, [R219+0x2000] ;  /* 0x00200000db0c783b */ /* 0x020fe80000000200 */
[----:B------:R-:W1:Y:S04]  /*7860*/  LDSM.16.M88.4 R40, [R212+0x9000] ;  /* 0x00900000d428783b */ /* 0x000e680000000200 */
[----:B------:R-:W3:Y:S04]  /*7870*/  LDSM.16.M88.4 R36, [R212+0x9800] ;  /* 0x00980000d424783b */ /* 0x000ee80000000200 */
[----:B------:R-:W-:Y:S04]  /*7880*/  LDSM.16.M88.4 R16, [R219] ;  /* 0x00000000db10783b */ /* 0x000fe80000000200 */
[----:B------:R-:W3:Y:S04]  /*7890*/  LDSM.16.M88.4 R48, [R212+0x8000] ;  /* 0x00800000d430783b */ /* 0x000ee80000000200 */
[----:B--2---:R-:W-:Y:S04]  /*78a0*/  LDSM.16.M88.4 R4, [R220+0x2000] ;  /* 0x00200000dc04783b */ /* 0x004fe80000000200 */
[----:B------:R-:W2:Y:S04]  /*78b0*/  LDSM.16.M88.4 R24, [R229] ;  /* 0x00000000e518783b */ /* 0x000ea80000000200 */
[----:B------:R-:W2:Y:S04]  /*78c0*/  LDSM.16.M88.4 R20, [R228] ;  /* 0x00000000e414783b */ /* 0x000ea80000000200 */
[----:B------:R-:W2:Y:S04]  /*78d0*/  LDSM.16.M88.4 R44, [R212+0x8800] ;  /* 0x00880000d42c783b */ /* 0x000ea80000000200 */
[----:B----4-:R-:W-:Y:S04]  /*78e0*/  LDSM.16.M88.4 R8, [R220] ;  /* 0x00000000dc08783b */ /* 0x010fe80000000200 */
[----:B------:R-:W4:Y:S01]  /*78f0*/  LDSM.16.M88.4 R32, [R223] ;  /* 0x00000000df20783b */ /* 0x000f220000000200 */
[C---:B-1----:R-:W-:Y:S03]  /*7900*/  HMMA.16816.F32.BF16 R60, R12.reuse, R40, RZ ;  /* 0x000000280c3c723c */ /* 0x042fe600000418ff */
[----:B------:R-:W1:Y:S04]  /*7910*/  LDSM.16.M88.4 R28, [R230] ;  /* 0x00000000e61c783b */ /* 0x000e680000000200 */
[----:B------:R-:W0:Y:S01]  /*7920*/  LDGDEPBAR ;  /* 0x00000000000079af */ /* 0x000e220000000000 */
[----:B---3--:R-:W-:Y:S08]  /*7930*/  HMMA.16816.F32.BF16 R52, R12, R36, RZ ;  /* 0x000000240c34723c */ /* 0x008ff000000418ff */
[-C--:B------:R-:W-:Y:S08]  /*7940*/  HMMA.16816.F32.BF16 R244, R16, R48.reuse, RZ ;  /* 0x0000003010f4723c */ /* 0x080ff000000418ff */
[----:B------:R-:W-:Y:S08]  /*7950*/  HMMA.16816.F32.BF16 R208, R12, R48, RZ ;  /* 0x000000300cd0723c */ /* 0x000ff000000418ff */
[----:B------:R-:W-:Y:S08]  /*7960*/  HMMA.16816.F32.BF16 R64, R16, R40, RZ ;  /* 0x000000281040723c */ /* 0x000ff000000418ff */
[C---:B--2---:R-:W-:Y:S08]  /*7970*/  HMMA.16816.F32.BF16 R60, R4.reuse, R24, R60 ;  /* 0x00000018043c723c */ /* 0x044ff0000004183c */
[----:B------:R-:W-:Y:S08]  /*7980*/  HMMA.16816.F32.BF16 R52, R4, R20, R52 ;  /* 0x000000140434723c */ /* 0x000ff00000041834 */
[C---:B------:R-:W-:Y:S08]  /*7990*/  HMMA.16816.F32.BF16 R56, R16.reuse, R36, RZ ;  /* 0x000000241038723c */ /* 0x040ff000000418ff */
[----:B------:R-:W-:Y:S01]  /*79a0*/  HMMA.16816.F32.BF16 R204, R16, R44, RZ ;  /* 0x0000002c10cc723c */ /* 0x000fe200000418ff */
[----:B------:R-:W-:-:S07]  /*79b0*/  IMAD.MOV.U32 R243, RZ, RZ, R60 ;  /* 0x000000fffff37224 */ /* 0x000fce00078e003c */
[----:B------:R-:W-:Y:S01]  /*79c0*/  HMMA.16816.F32.BF16 R136, R12, R44, RZ ;  /* 0x0000002c0c88723c */ /* 0x000fe200000418ff */
[----:B------:R-:W-:Y:S02]  /*79d0*/  IMAD.MOV.U32 R49, RZ, RZ, R52 ;  /* 0x000000ffff317224 */ /* 0x000fe400078e0034 */
[----:B------:R-:W-:-:S04]  /*79e0*/  IMAD.MOV.U32 R48, RZ, RZ, R53 ;  /* 0x000000ffff307224 */ /* 0x000fc800078e0035 */
[----:B------:R-:W-:Y:S01]  /*79f0*/  IMAD.MOV.U32 R45, RZ, RZ, R54 ;  /* 0x000000ffff2d7224 */ /* 0x000fe200078e0036 */
[----:B----4-:R-:W-:Y:S01]  /*7a00*/  HMMA.16816.F32.BF16 R244, R8, R32, R244 ;  /* 0x0000002008f4723c */ /* 0x010fe200000418f4 */
[----:B------:R-:W-:-:S07]  /*7a10*/  IMAD.MOV.U32 R44, RZ, RZ, R55 ;  /* 0x000000ffff2c7224 */ /* 0x000fce00078e0037 */
[----:B------:R-:W-:Y:S07]  /*7a20*/  HMMA.16816.F32.BF16 R208, R4, R32, R208 ;  /* 0x0000002004d0723c */ /* 0x000fee00000418d0 */
[----:B------:R-:W-:Y:S01]  /*7a30*/  IMAD.MOV.U32 R33, RZ, RZ, R61 ;  /* 0x000000ffff217224 */ /* 0x000fe200078e003d */
[----:B------:R-:W-:Y:S07]  /*7a40*/  HMMA.16816.F32.BF16 R64, R8, R24, R64 ;  /* 0x000000180840723c */ /* 0x000fee0000041840 */
[----:B------:R-:W-:Y:S01]  /*7a50*/  IMAD.MOV.U32 R25, RZ, RZ, R62 ;  /* 0x000000ffff197224 */ /* 0x000fe200078e003e */
[----:B------:R-:W-:Y:S01]  /*7a60*/  HMMA.16816.F32.BF16 R52, R12, R42, RZ ;  /* 0x0000002a0c34723c */ /* 0x000fe200000418ff */
[----:B------:R-:W-:-:S07]  /*7a70*/  IMAD.MOV.U32 R24, RZ, RZ, R63 ;  /* 0x000000ffff187224 */ /* 0x000fce00078e003f */
[C---:B------:R-:W-:Y:S08]  /*7a80*/  HMMA.16816.F32.BF16 R60, R8.reuse, R20, R56 ;  /* 0x00000014083c723c */ /* 0x040ff00000041838 */
[----:B-1----:R-:W-:Y:S01]  /*7a90*/  HMMA.16816.F32.BF16 R248, R8, R28, R204 ;  /* 0x0000001c08f8723c */ /* 0x002fe200000418cc */
[----:B------:R-:W-:Y:S02]  /*7aa0*/  IMAD.MOV.U32 R32, RZ, RZ, R64 ;  /* 0x000000ffff207224 */ /* 0x000fe400078e0040 */
[----:B------:R-:W-:-:S05]  /*7ab0*/  IMAD.MOV.U32 R3, RZ, RZ, R65 ;  /* 0x000000ffff037224 */ /* 0x000fca00078e0041 */
[C---:B------:R-:W-:Y:S08]  /*7ac0*/  HMMA.16816.F32.BF16 R204, R4.reuse, R28, R136 ;  /* 0x0000001c04cc723c */ /* 0x040ff00000041888 */
[----:B------:R-:W-:Y:S01]  /*7ad0*/  IMAD.MOV.U32 R57, RZ, RZ, R60 ;  /* 0x000000ffff397224 */ /* 0x000fe200078e003c */
[----:B------:R-:W-:Y:S01]  /*7ae0*/  HMMA.16816.F32.BF16 R136, R4, R26, R52 ;  /* 0x0000001a0488723c */ /* 0x000fe20000041834 */
[----:B------:R-:W-:-:S02]  /*7af0*/  IMAD.MOV.U32 R56, RZ, RZ, R61 ;  /* 0x000000ffff387224 */ /* 0x000fc400078e003d */
[----:B------:R-:W-:Y:S02]  /*7b00*/  IMAD.MOV.U32 R37, RZ, RZ, R62 ;  /* 0x000000ffff257224 */ /* 0x000fe400078e003e */
[----:B------:R-:W-:Y:S02]  /*7b10*/  IMAD.MOV.U32 R36, RZ, RZ, R63 ;  /* 0x000000ffff247224 */ /* 0x000fe400078e003f */
[----:B------:R-:W-:Y:S01]  /*7b20*/  IMAD.MOV.U32 R54, RZ, RZ, R49 ;  /* 0x000000ffff367224 */ /* 0x000fe200078e0031 */
[----:B------:R-:W-:Y:S01]  /*7b30*/  HMMA.16816.F32.BF16 R60, R12, R50, RZ ;  /* 0x000000320c3c723c */ /* 0x000fe200000418ff */
[----:B------:R-:W-:Y:S02]  /*7b40*/  IMAD.MOV.U32 R55, RZ, RZ, R48 ;  /* 0x000000ffff377224 */ /* 0x000fe400078e0030 */
[----:B------:R-:W-:Y:S02]  /*7b50*/  IMAD.MOV.U32 R20, RZ, RZ, R57 ;  /* 0x000000ffff147224 */ /* 0x000fe400078e0039 */
[----:B------:R-:W-:-:S02]  /*7b60*/  IMAD.MOV.U32 R21, RZ, RZ, R56 ;  /* 0x000000ffff157224 */ /* 0x000fc400078e0038 */
[----:B------:R-:W-:Y:S01]  /*7b70*/  IMAD.MOV.U32 R2, RZ, RZ, R249 ;  /* 0x000000ffff027224 */ /* 0x000fe200078e00f9 */
[----:B------:R-:W-:Y:S01]  /*7b80*/  HMMA.16816.F32.BF16 R48, R16, R50, RZ ;  /* 0x000000321030723c */ /* 0x000fe200000418ff */
[----:B------:R-:W-:Y:S02]  /*7b90*/  IMAD.MOV.U32 R0, RZ, RZ, R248 ;  /* 0x000000ffff007224 */ /* 0x000fe400078e00f8 */
[----:B------:R-:W-:Y:S02]  /*7ba0*/  IMAD.MOV.U32 R41, RZ, RZ, R250 ;  /* 0x000000ffff297224 */ /* 0x000fe400078e00fa */
[----:B------:R-:W-:Y:S02]  /*7bb0*/  IMAD.MOV.U32 R40, RZ, RZ, R251 ;  /* 0x000000ffff287224 */ /* 0x000fe400078e00fb */
[----:B------:R-:W-:Y:S01]  /*7bc0*/  IMAD.MOV.U32 R29, RZ, RZ, R2 ;  /* 0x000000ffff1d7224 */ /* 0x000fe200078e0002 */
[----:B------:R-:W-:Y:S01]  /*7bd0*/  HMMA.16816.F32.BF16 R56, R12, R46, RZ ;  /* 0x0000002e0c38723c */ /* 0x000fe200000418ff */
[----:B------:R-:W-:-:S02]  /*7be0*/  IMAD.MOV.U32 R28, RZ, RZ, R0 ;  /* 0x000000ffff1c7224 */ /* 0x000fc400078e0000 */
[----:B------:R-:W-:Y:S02]  /*7bf0*/  IMAD.MOV.U32 R2, RZ, RZ, R66 ;  /* 0x000000ffff027224 */ /* 0x000fe400078e0042 */
[----:B------:R-:W-:-:S03]  /*7c00*/  IMAD.MOV.U32 R0, RZ, RZ, R67 ;  /* 0x000000ffff007224 */ /* 0x000fc600078e0043 */
[-C--:B------:R-:W-:Y:S08]  /*7c10*/  HMMA.16816.F32.BF16 R60, R4, R34.reuse, R60 ;  /* 0x00000022043c723c */ /* 0x080ff0000004183c */
[----:B------:R-:W-:Y:S07]  /*7c20*/  HMMA.16816.F32.BF16 R48, R8, R34, R48 ;  /* 0x000000220830723c */ /* 0x000fee0000041830 */
[----:B------:R-:W-:Y:S01]  /*7c30*/  IMAD.MOV.U32 R34, RZ, RZ, R45 ;  /* 0x000000ffff227224 */ /* 0x000fe200078e002d */
[----:B------:R-:W-:Y:S01]  /*7c40*/  HMMA.16816.F32.BF16 R64, R4, R30, R56 ;  /* 0x0000001e0440723c */ /* 0x000fe20000041838 */
[----:B------:R-:W-:-:S07]  /*7c50*/  IMAD.MOV.U32 R35, RZ, RZ, R44 ;  /* 0x000000ffff237224 */ /* 0x000fce00078e002c */
[----:B------:R-:W-:Y:S08]  /*7c60*/  HMMA.16816.F32.BF16 R44, R16, R46, RZ ;  /* 0x0000002e102c723c */ /* 0x000ff000000418ff */
[----:B------:R-:W-:Y:S11]  /*7c70*/  HMMA.16816.F32.BF16 R12, R12, R38, RZ ;  /* 0x000000260c0c723c */ /* 0x000ff600000418ff */
[----:B------:R-:W-:Y:S05]  /*7c80*/  @!UPT UIADD3 URZ, URZ, URZ, URZ ;  /* 0x0000003f3f3ff290 */ /* 0x000fea000fffe03f */
[----:B------:R-:W-:Y:S07]  /*7c90*/  HMMA.16816.F32.BF16 R56, R8, R30, R44 ;  /* 0x0000001e0838723c */ /* 0x000fee000004182c */
[----:B------:R-:W-:Y:S01]  /*7ca0*/  IMAD.MOV.U32 R30, RZ, RZ, R41 ;  /* 0x000000ffff1e7224 */ /* 0x000fe200078e0029 */
[----:B------:R-:W-:Y:S01]  /*7cb0*/  HMMA.16816.F32.BF16 R248, R4, R22, R12 ;  /* 0x0000001604f8723c */ /* 0x000fe2000004180c */
[----:B------:R-:W-:Y:S01]  /*7cc0*/  IMAD.MOV.U32 R31, RZ, RZ, R40 ;  /* 0x000000ffff1f7224 */ /* 0x000fe200078e0028 */
[----:B------:R-:W-:Y:S01]  /*7cd0*/  LDSM.16.M88.4 R4, [R222+0x2000] ;  /* 0x00200000de04783b */ /* 0x000fe20000000200 */
[----:B------:R-:W-:-:S02]  /*7ce0*/  IMAD.MOV.U32 R46, RZ, RZ, R54 ;  /* 0x000000ffff2e7224 */ /* 0x000fc400078e0036 */
[----:B------:R-:W-:Y:S01]  /*7cf0*/  IMAD.MOV.U32 R47, RZ, RZ, R55 ;  /* 0x000000ffff2f7224 */ /* 0x000fe200078e0037 */
[----:B------:R-:W1:Y:S02]  /*7d00*/  LDSM.16.M88.4 R12, [R218+0x8000] ;  /* 0x00800000da0c783b */ /* 0x000e640000000200 */
[C---:B------:R-:W-:Y:S08]  /*7d10*/  HMMA.16816.F32.BF16 R40, R16.reuse, R42, RZ ;  /* 0x0000002a1028723c */ /* 0x040ff000000418ff */
[----:B------:R-:W-:Y:S11]  /*7d20*/  HMMA.16816.F32.BF16 R16, R16, R38, RZ ;  /* 0x000000261010723c */ /* 0x000ff600000418ff */
[----:B------:R-:W-:Y:S05]  /*7d30*/  @!UPT UIADD3 URZ, URZ, URZ, URZ ;  /* 0x0000003f3f3ff290 */ /* 0x000fea000fffe03f */
[C---:B------:R-:W-:Y:S08]  /*7d40*/  HMMA.16816.F32.BF16 R40, R8.reuse, R26, R40 ;  /* 0x0000001a0828723c */ /* 0x040ff00000041828 */
[----:B------:R-:W-:Y:S01]  /*7d50*/  HMMA.16816.F32.BF16 R16, R8, R22, R16 ;  /* 0x000000160810723c */ /* 0x000fe20000041810 */
[----:B------:R-:W2:Y:S07]  /*7d60*/  LDSM.16.M88.4 R8, [R222] ;  /* 0x00000000de08783b */ /* 0x000eae0000000200 */
[----:B-1----:R-:W-:Y:S07]  /*7d70*/  HMMA.16816.F32.BF16 R52, R4, R12, R208 ;  /* 0x0000000c0434723c */ /* 0x002fee00000418d0 */
[----:B------:R-:W-:-:S02]  /*7d80*/  IMAD.MOV.U32 R208, RZ, RZ, R46 ;  /* 0x000000ffffd07224 */ /* 0x000fc400078e002e */
[----:B------:R-:W-:Y:S02]  /*7d90*/  IMAD.MOV.U32 R209, RZ, RZ, R47 ;  /* 0x000000ffffd17224 */ /* 0x000fe400078e002f */
[----:B------:R-:W-:Y:S02]  /*7da0*/  IMAD.MOV.U32 R210, RZ, RZ, R34 ;  /* 0x000000ffffd27224 */ /* 0x000fe400078e0022 */
[----:B------:R-:W-:Y:S01]  /*7db0*/  IMAD.MOV.U32 R211, RZ, RZ, R35 ;  /* 0x000000ffffd37224 */ /* 0x000fe200078e0023 */
[----:B--2---:R-:W-:Y:S07]  /*7dc0*/  HMMA.16816.F32.BF16 R44, R8, R12, R244 ;  /* 0x0000000c082c723c */ /* 0x004fee00000418f4 */
[----:B------:R-:W-:-:S02]  /*7dd0*/  IMAD.MOV.U32 R244, RZ, RZ, R20 ;  /* 0x000000fffff47224 */ /* 0x000fc400078e0014 */
[----:B------:R-:W-:Y:S02]  /*7de0*/  IMAD.MOV.U32 R245, RZ, RZ, R21 ;  /* 0x000000fffff57224 */ /* 0x000fe400078e0015 */
[----:B------:R-:W-:Y:S01]  /*7df0*/  IMAD.MOV.U32 R246, RZ, RZ, R37 ;  /* 0x000000fffff67224 */ /* 0x000fe200078e0025 */
[----:B------:R-:W-:Y:S01]  /*7e00*/  HMMA.16816.F32.BF16 R20, R8, R14, R48 ;  /* 0x0000000e0814723c */ /* 0x000fe20000041830 */
[----:B------:R-:W-:-:S07]  /*7e10*/  IMAD.MOV.U32 R247, RZ, RZ, R36 ;  /* 0x000000fffff77224 */ /* 0x000fce00078e0024 */
[----:B------:R-:W-:Y:S01]  /*7e20*/  HMMA.16816.F32.BF16 R36, R4, R14, R60 ;  /* 0x0000000e0424723c */ /* 0x000fe2000004183c */
[----:B------:R-:W1:Y:S06]  /*7e30*/  LDSM.16.M88.4 R12, [R218+0x8800] ;  /* 0x00880000da0c783b */ /* 0x000e6c0000000200 */
[----:B------:R-:W-:Y:S02]  /*7e40*/  IMAD.MOV.U32 R62, RZ, RZ, R25 ;  /* 0x000000ffff3e7224 */ /* 0x000fe400078e0019 */
[----:B------:R-:W-:Y:S02]  /*7e50*/  IMAD.MOV.U32 R63, RZ, RZ, R24 ;  /* 0x000000ffff3f7224 */ /* 0x000fe400078e0018 */
[----:B------:R-:W-:-:S02]  /*7e60*/  IMAD.MOV.U32 R61, RZ, RZ, R33 ;  /* 0x000000ffff3d7224 */ /* 0x000fc400078e0021 */
[----:B------:R-:W-:Y:S01]  /*7e70*/  IMAD.MOV.U32 R60, RZ, RZ, R243 ;  /* 0x000000ffff3c7224 */ /* 0x000fe200078e00f3 */
[-C--:B-1----:R-:W-:Y:S08]  /*7e80*/  HMMA.16816.F32.BF16 R24, R8, R12.reuse, R28 ;  /* 0x0000000c0818723c */ /* 0x082ff0000004181c */
[----:B------:R-:W-:Y:S07]  /*7e90*/  HMMA.16816.F32.BF16 R28, R4, R12, R204 ;  /* 0x0000000c041c723c */ /* 0x000fee00000418cc */
[----:B------:R-:W-:Y:S01]  /*7ea0*/  IMAD.MOV.U32 R204, RZ, RZ, R32 ;  /* 0x000000ffffcc7224 */ /* 0x000fe200078e0020 */
[----:B------:R-:W-:Y:S01]  /*7eb0*/  HMMA.16816.F32.BF16 R48, R8, R14, R56 ;  /* 0x0000000e0830723c */ /* 0x000fe20000041838 */
[----:B------:R-:W-:-:S02]  /*7ec0*/  IMAD.MOV.U32 R205, RZ, RZ, R3 ;  /* 0x000000ffffcd7224 */ /* 0x000fc400078e0003 */
[----:B------:R-:W-:Y:S02]  /*7ed0*/  IMAD.MOV.U32 R206, RZ, RZ, R2 ;  /* 0x000000ffffce7224 */ /* 0x000fe400078e0002 */
[----:B------:R-:W-:-:S03]  /*7ee0*/  IMAD.MOV.U32 R207, RZ, RZ, R0 ;  /* 0x000000ffffcf7224 */ /* 0x000fc600078e0000 */
[----:B------:R-:W-:Y:S01]  /*7ef0*/  HMMA.16816.F32.BF16 R32, R4, R14, R64 ;  /* 0x0000000e0420723c */ /* 0x000fe20000041840 */
[----:B------:R-:W1:Y:S07]  /*7f00*/  LDSM.16.M88.4 R12, [R218+0x9000] ;  /* 0x00900000da0c783b */ /* 0x000e6e0000000200 */
[-C--:B-1----:R-:W-:Y:S08]  /*7f10*/  HMMA.16816.F32.BF16 R56, R8, R12.reuse, R204 ;  /* 0x0000000c0838723c */ /* 0x082ff000000418cc */
[C---:B------:R-:W-:Y:S08]  /*7f20*/  HMMA.16816.F32.BF16 R60, R4.reuse, R12, R60 ;  /* 0x0000000c043c723c */ /* 0x040ff0000004183c */
[-C--:B------:R-:W-:Y:S08]  /*7f30*/  HMMA.16816.F32.BF16 R64, R4, R14.reuse, R136 ;  /* 0x0000000e0440723c */ /* 0x080ff00000041888 */
[----:B------:R-:W-:Y:S01]  /*7f40*/  HMMA.16816.F32.BF16 R40, R8, R14, R40 ;  /* 0x0000000e0828723c */ /* 0x000fe20000041828 */
[----:B------:R-:W1:Y:S07]  /*7f50*/  LDSM.16.M88.4 R12, [R218+0x9800] ;  /* 0x00980000da0c783b */ /* 0x000e6e0000000200 */
[-C--:B-1----:R-:W-:Y:S08]  /*7f60*/  HMMA.16816.F32.BF16 R136, R4, R12.reuse, R208 ;  /* 0x0000000c0488723c */ /* 0x082ff000000418d0 */
[----:B------:R-:W-:Y:S08]  /*7f70*/  HMMA.16816.F32.BF16 R204, R8, R12, R244 ;  /* 0x0000000c08cc723c */ /* 0x000ff000000418f4 */
[----:B------:R-:W-:Y:S01]  /*7f80*/  HMMA.16816.F32.BF16 R248, R4, R14, R248 ;  /* 0x0000000e04f8723c */ /* 0x000fe200000418f8 */
[----:B------:R-:W-:Y:S07]  /*7f90*/  LDSM.16.M88.4 R4, [R221+0x2000] ;  /* 0x00200000dd04783b */ /* 0x000fee0000000200 */
[----:B------:R-:W-:-:S02]  /*7fa0*/  IMAD.MOV.U32 R211, RZ, RZ, R136 ;  /* 0x000000ffffd37224 */ /* 0x000fc400078e0088 */
[----:B------:R-:W-:Y:S02]  /*7fb0*/  IMAD.MOV.U32 R210, RZ, RZ, R137 ;  /* 0x000000ffffd27224 */ /* 0x000fe400078e0089 */
[----:B------:R-:W-:Y:S02]  /*7fc0*/  IMAD.MOV.U32 R209, RZ, RZ, R138 ;  /* 0x000000ffffd17224 */ /* 0x000fe400078e008a */
[----:B------:R-:W-:Y:S02]  /*7fd0*/  IMAD.MOV.U32 R208, RZ, RZ, R139 ;  /* 0x000000ffffd07224 */ /* 0x000fe400078e008b */
[----:B------:R-:W-:Y:S01]  /*7fe0*/  HMMA.16816.F32.BF16 R136, R8, R14, R16 ;  /* 0x0000000e0888723c */ /* 0x000fe20000041810 */
[----:B------:R-:W1:Y:S04]  /*7ff0*/  LDSM.16.M88.4 R12, [R217] ;  /* 0x00000000d90c783b */ /* 0x000e680000000200 */
[----:B------:R-:W2:Y:S03]  /*8000*/  LDSM.16.M88.4 R8, [R221] ;  /* 0x00000000dd08783b */ /* 0x000ea60000000200 */
[C---:B-1----:R-:W-:Y:S08]  /*8010*/  HMMA.16816.F32.BF16 R52, R4.reuse, R12, R52 ;  /* 0x0000000c0434723c */ /* 0x042ff00000041834 */
[----:B------:R-:W-:Y:S11]  /*8020*/  HMMA.16816.F32.BF16 R244, R4, R14, R36 ;  /* 0x0000000e04f4723c */ /* 0x000ff60000041824 */
[----:B------:R-:W-:Y:S05]  /*8030*/  @!UPT UIADD3 URZ, URZ, URZ, URZ ;  /* 0x0000003f3f3ff290 */ /* 0x000fea000fffe03f */
[----:B------:R-:W-:Y:S02]  /*8040*/  IMAD.MOV.U32 R243, RZ, RZ, R52 ;  /* 0x000000fffff37224 */ /* 0x000fe400078e0034 */
[----:B------:R-:W-:Y:S02]  /*8050*/  IMAD.MOV.U32 R3, RZ, RZ, R53 ;  /* 0x000000ffff037224 */ /* 0x000fe400078e0035 */
[----:B------:R-:W-:Y:S02]  /*8060*/  IMAD.MOV.U32 R2, RZ, RZ, R54 ;  /* 0x000000ffff027224 */ /* 0x000fe400078e0036 */
[----:B------:R-:W-:Y:S02]  /*8070*/  IMAD.MOV.U32 R0, RZ, RZ, R55 ;  /* 0x000000ffff007224 */ /* 0x000fe400078e0037 */
[----:B------:R-:W-:Y:S02]  /*8080*/  IMAD.MOV.U32 R52, RZ, RZ, R211 ;  /* 0x000000ffff347224 */ /* 0x000fe400078e00d3 */
[----:B------:R-:W-:-:S02]  /*8090*/  IMAD.MOV.U32 R53, RZ, RZ, R210 ;  /* 0x000000ffff357224 */ /* 0x000fc400078e00d2 */
[----:B------:R-:W-:Y:S02]  /*80a0*/  IMAD.MOV.U32 R54, RZ, RZ, R209 ;  /* 0x000000ffff367224 */ /* 0x000fe400078e00d1 */
[----:B------:R-:W-:Y:S02]  /*80b0*/  IMAD.MOV.U32 R55, RZ, RZ, R208 ;  /* 0x000000ffff377224 */ /* 0x000fe400078e00d0 */
[C---:B--2---:R-:W-:Y:S08]  /*80c0*/  HMMA.16816.F32.BF16 R208, R8.reuse, R12, R44 ;  /* 0x0000000c08d0723c */ /* 0x044ff0000004182c */
[C---:B------:R-:W-:Y:S01]  /*80d0*/  HMMA.16816.F32.BF16 R44, R8.reuse, R14, R20 ;  /* 0x0000000e082c723c */ /* 0x040fe20000041814 */
[----:B------:R-:W1:Y:S07]  /*80e0*/  LDSM.16.M88.4 R12, [R217+0x800] ;  /* 0x00080000d90c783b */ /* 0x000e6e0000000200 */
[-C--:B-1----:R-:W-:Y:S08]  /*80f0*/  HMMA.16816.F32.BF16 R16, R8, R12.reuse, R24 ;  /* 0x0000000c0810723c */ /* 0x082ff00000041818 */
[C---:B------:R-:W-:Y:S08]  /*8100*/  HMMA.16816.F32.BF16 R28, R4.reuse, R12, R28 ;  /* 0x0000000c041c723c */ /* 0x040ff0000004181c */
[----:B------:R-:W-:Y:S08]  /*8110*/  HMMA.16816.F32.BF16 R24, R4, R14, R32 ;  /* 0x0000000e0418723c */ /* 0x000ff00000041820 */
[----:B------:R-:W-:-:S02]  /*8120*/  IMAD.MOV.U32 R23, RZ, RZ, R16 ;  /* 0x000000ffff177224 */ /* 0x000fc400078e0010 */
[----:B------:R-:W-:Y:S02]  /*8130*/  IMAD.MOV.U32 R22, RZ, RZ, R17 ;  /* 0x000000ffff167224 */ /* 0x000fe400078e0011 */
[----:B------:R-:W-:Y:S02]  /*8140*/  IMAD.MOV.U32 R21, RZ, RZ, R18 ;  /* 0x000000ffff157224 */ /* 0x000fe400078e0012 */
[----:B------:R-:W-:Y:S02]  /*8150*/  IMAD.MOV.U32 R20, RZ, RZ, R19 ;  /* 0x000000ffff147224 */ /* 0x000fe400078e0013 */
[----:B------:R-:W-:Y:S01]  /*8160*/  HMMA.16816.F32.BF16 R16, R8, R14, R48 ;  /* 0x0000000e0810723c */ /* 0x000fe20000041830 */
[----:B------:R-:W1:Y:S06]  /*8170*/  LDSM.16.M88.4 R12, [R217+0x1000] ;  /* 0x00100000d90c783b */ /* 0x000e6c0000000200 */
[----:B------:R-:W-:-:S02]  /*8180*/  IMAD.MOV.U32 R48, RZ, RZ, R23 ;  /* 0x000000ffff307224 */ /* 0x000fc400078e0017 */
[----:B------:R-:W-:Y:S02]  /*8190*/  IMAD.MOV.U32 R49, RZ, RZ, R22 ;  /* 0x000000ffff317224 */ /* 0x000fe400078e0016 */
[----:B------:R-:W-:Y:S02]  /*81a0*/  IMAD.MOV.U32 R50, RZ, RZ, R21 ;  /* 0x000000ffff327224 */ /* 0x000fe400078e0015 */
[----:B------:R-:W-:Y:S01]  /*81b0*/  IMAD.MOV.U32 R51, RZ, RZ, R20 ;  /* 0x000000ffff337224 */ /* 0x000fe200078e0014 */
[-C--:B-1----:R-:W-:Y:S08]  /*81c0*/  HMMA.16816.F32.BF16 R32, R8, R12.reuse, R56 ;  /* 0x0000000c0820723c */ /* 0x082ff00000041838 */
[C---:B------:R-:W-:Y:S08]  /*81d0*/  HMMA.16816.F32.BF16 R20, R4.reuse, R12, R60 ;  /* 0x0000000c0414723c */ /* 0x040ff0000004183c */
[-C--:B------:R-:W-:Y:S07]  /*81e0*/  HMMA.16816.F32.BF16 R36, R4, R14.reuse, R64 ;  /* 0x0000000e0424723c */ /* 0x080fee0000041840 */
[----:B------:R-:W-:Y:S01]  /*81f0*/  IMAD.MOV.U32 R64, RZ, RZ, R48 ;  /* 0x000000ffff407224 */ /* 0x000fe200078e0030 */
[----:B------:R-:W-:Y:S01]  /*8200*/  HMMA.16816.F32.BF16 R40, R8, R14, R40 ;  /* 0x0000000e0828723c */ /* 0x000fe20000041828 */
[----:B------:R-:W1:Y:S01]  /*8210*/  LDSM.16.M88.4 R12, [R217+0x1800] ;  /* 0x00180000d90c783b */ /* 0x000e620000000200 */
[----:B------:R-:W-:-:S02]  /*8220*/  IMAD.MOV.U32 R65, RZ, RZ, R49 ;  /* 0x000000ffff417224 */ /* 0x000fc400078e0031 */
[----:B------:R-:W-:Y:S02]  /*8230*/  IMAD.MOV.U32 R66, RZ, RZ, R50 ;  /* 0x000000ffff427224 */ /* 0x000fe400078e0032 */
[----:B------:R-:W-:Y:S02]  /*8240*/  IMAD.MOV.U32 R67, RZ, RZ, R51 ;  /* 0x000000ffff437224 */ /* 0x000fe400078e0033 */
[-C--:B-1----:R-:W-:Y:S08]  /*8250*/  HMMA.16816.F32.BF16 R56, R4, R12.reuse, R52 ;  /* 0x0000000c0438723c */ /* 0x082ff00000041834 */
[----:B------:R-:W-:Y:S07]  /*8260*/  HMMA.16816.F32.BF16 R60, R8, R12, R204 ;  /* 0x0000000c083c723c */ /* 0x000fee00000418cc */
[----:B------:R-:W-:Y:S01]  /*8270*/  IMAD.MOV.U32 R204, RZ, RZ, R243 ;  /* 0x000000ffffcc7224 */ /* 0x000fe200078e00f3 */
[----:B------:R-:W-:Y:S01]  /*8280*/  HMMA.16816.F32.BF16 R52, R4, R14, R248 ;  /* 0x0000000e0434723c */ /* 0x000fe200000418f8 */
[----:B------:R-:W-:Y:S01]  /*8290*/  LDSM.16.M88.4 R4, [R219+0x6000] ;  /* 0x00600000db04783b */ /* 0x000fe20000000200 */
[----:B------:R-:W-:-:S02]  /*82a0*/  IMAD.MOV.U32 R205, RZ, RZ, R3 ;  /* 0x000000ffffcd7224 */ /* 0x000fc400078e0003 */
[----:B------:R-:W-:Y:S02]  /*82b0*/  IMAD.MOV.U32 R206, RZ, RZ, R2 ;  /* 0x000000ffffce7224 */ /* 0x000fe400078e0002 */
[----:B------:R-:W-:Y:S02]  /*82c0*/  IMAD.MOV.U32 R207, RZ, RZ, R0 ;  /* 0x000000ffffcf7224 */ /* 0x000fe400078e0000 */
[----:B------:R-:W-:Y:S01]  /*82d0*/  HMMA.16816.F32.BF16 R48, R8, R14, R136 ;  /* 0x0000000e0830723c */ /* 0x000fe20000041888 */
[----:B------:R-:W1:Y:S04]  /*82e0*/  LDSM.16.M88.4 R12, [R212+0xa000] ;  /* 0x00a00000d40c783b */ /* 0x000e680000000200 */
[----:B------:R-:W2:Y:S03]  /*82f0*/  LDSM.16.M88.4 R8, [R219+0x4000] ;  /* 0x00400000db08783b */ /* 0x000ea60000000200 */
[-C--:B-1----:R-:W-:Y:S08]  /*8300*/  HMMA.16816.F32.BF16 R204, R4, R12.reuse, R204 ;  /* 0x0000000c04cc723c */ /* 0x082ff000000418cc */
[----:B--2---:R-:W-:Y:S08]  /*8310*/  HMMA.16816.F32.BF16 R208, R8, R12, R208 ;  /* 0x0000000c08d0723c */ /* 0x004ff000000418d0 */
[----:B------:R-:W-:Y:S08]  /*8320*/  HMMA.16816.F32.BF16 R244, R4, R14, R244 ;  /* 0x0000000e04f4723c */ /* 0x000ff000000418f4 */
[----:B------:R-:W-:-:S02]  /*8330*/  IMAD.MOV.U32 R251, RZ, RZ, R204 ;  /* 0x000000fffffb7224 */ /* 0x000fc400078e00cc */
[----:B------:R-:W-:Y:S02]  /*8340*/  IMAD.MOV.U32 R250, RZ, RZ, R205 ;  /* 0x000000fffffa7224 */ /* 0x000fe400078e00cd */
[----:B------:R-:W-:Y:S02]  /*8350*/  IMAD.MOV.U32 R249, RZ, RZ, R206 ;  /* 0x000000fffff97224 */ /* 0x000fe400078e00ce */
[----:B------:R-:W-:Y:S02]  /*8360*/  IMAD.MOV.U32 R248, RZ, RZ, R207 ;  /* 0x000000fffff87224 */ /* 0x000fe400078e00cf */
[C---:B------:R-:W-:Y:S01]  /*8370*/  HMMA.16816.F32.BF16 R204, R8.reuse, R14, R44 ;  /* 0x0000000e08cc723c */ /* 0x040fe2000004182c */
[----:B------:R-:W1:Y:S07]  /*8380*/  LDSM.16.M88.4 R12, [R212+0xa800] ;  /* 0x00a80000d40c783b */ /* 0x000e6e0000000200 */
[-C--:B-1----:R-:W-:Y:S08]  /*8390*/  HMMA.16816.F32.BF16 R64, R8, R12.reuse, R64 ;  /* 0x0000000c0840723c */ /* 0x082ff00000041840 */
[----:B------:R-:W-:Y:S08]  /*83a0*/  HMMA.16816.F32.BF16 R136, R4, R12, R28 ;  /* 0x0000000c0488723c */ /* 0x000ff0000004181c */
        /* <DEDUP_REMOVED lines=9> */
[-C--:B------:R-:W-:Y:S08]  /*8440*/  HMMA.16816.F32.BF16 R24, R4, R14.reuse, R36 ;  /* 0x0000000e0418723c */ /* 0x080ff00000041824 */
[----:B------:R-:W-:Y:S01]  /*8450*/  HMMA.16816.F32.BF16 R20, R8, R14, R40 ;  /* 0x0000000e0814723c */ /* 0x000fe20000041828 */
[----:B------:R-:W1:Y:S06]  /*8460*/  LDSM.16.M88.4 R12, [R212+0xb800] ;  /* 0x00b80000d40c783b */ /* 0x000e6c0000000200 */
[----:B------:R-:W-:-:S02]  /*8470*/  IMAD.MOV.U32 R40, RZ, RZ, R251 ;  /* 0x000000ffff287224 */ /* 0x000fc400078e00fb */
[----:B------:R-:W-:Y:S02]  /*8480*/  IMAD.MOV.U32 R19, RZ, RZ, R32 ;  /* 0x000000ffff137224 */ /* 0x000fe400078e0020 */
[----:B------:R-:W-:Y:S02]  /*8490*/  IMAD.MOV.U32 R18, RZ, RZ, R33 ;  /* 0x000000ffff127224 */ /* 0x000fe400078e0021 */
[----:B------:R-:W-:Y:S02]  /*84a0*/  IMAD.MOV.U32 R17, RZ, RZ, R34 ;  /* 0x000000ffff117224 */ /* 0x000fe400078e0022 */
[----:B------:R-:W-:Y:S02]  /*84b0*/  IMAD.MOV.U32 R16, RZ, RZ, R35 ;  /* 0x000000ffff107224 */ /* 0x000fe400078e0023 */
[----:B------:R-:W-:Y:S02]  /*84c0*/  IMAD.MOV.U32 R41, RZ, RZ, R250 ;  /* 0x000000ffff297224 */ /* 0x000fe400078e00fa */
[----:B------:R-:W-:-:S02]  /*84d0*/  IMAD.MOV.U32 R42, RZ, RZ, R249 ;  /* 0x000000ffff2a7224 */ /* 0x000fc400078e00f9 */
[----:B------:R-:W-:Y:S02]  /*84e0*/  IMAD.MOV.U32 R43, RZ, RZ, R248 ;  /* 0x000000ffff2b7224 */ /* 0x000fe400078e00f8 */
[-C--:B-1----:R-:W-:Y:S07]  /*84f0*/  HMMA.16816.F32.BF16 R248, R8, R12.reuse, R60 ;  /* 0x0000000c08f8723c */ /* 0x082fee000004183c */
[----:B------:R-:W-:Y:S01]  /*8500*/  IMAD.MOV.U32 R60, RZ, RZ, R19 ;  /* 0x000000ffff3c7224 */ /* 0x000fe200078e0013 */
[----:B------:R-:W-:Y:S01]  /*8510*/  HMMA.16816.F32.BF16 R36, R4, R12, R56 ;  /* 0x0000000c0424723c */ /* 0x000fe20000041838 */
[----:B------:R-:W-:-:S02]  /*8520*/  IMAD.MOV.U32 R61, RZ, RZ, R18 ;  /* 0x000000ffff3d7224 */ /* 0x000fc400078e0012 */
[----:B------:R-:W-:Y:S02]  /*8530*/  IMAD.MOV.U32 R62, RZ, RZ, R17 ;  /* 0x000000ffff3e7224 */ /* 0x000fe400078e0011 */
[----:B------:R-:W-:Y:S02]  /*8540*/  IMAD.MOV.U32 R63, RZ, RZ, R16 ;  /* 0x000000ffff3f7224 */ /* 0x000fe400078e0010 */
[----:B------:R-:W-:Y:S01]  /*8550*/  IMAD.MOV.U32 R57, RZ, RZ, R3 ;  /* 0x000000ffff397224 */ /* 0x000fe200078e0003 */
[----:B------:R-:W-:Y:S01]  /*8560*/  HMMA.16816.F32.BF16 R32, R4, R14, R52 ;  /* 0x0000000e0420723c */ /* 0x000fe20000041834 */
[----:B------:R-:W-:Y:S01]  /*8570*/  LDSM.16.M88.4 R4, [R220+0x6000] ;  /* 0x00600000dc04783b */ /* 0x000fe20000000200 */
[----:B------:R-:W-:Y:S02]  /*8580*/  IMAD.MOV.U32 R58, RZ, RZ, R2 ;  /* 0x000000ffff3a7224 */ /* 0x000fe400078e0002 */
[----:B------:R-:W-:Y:S02]  /*8590*/  IMAD.MOV.U32 R59, RZ, RZ, R0 ;  /* 0x000000ffff3b7224 */ /* 0x000fe400078e0000 */
[----:B------:R-:W-:-:S02]  /*85a0*/  IMAD.MOV.U32 R56, RZ, RZ, R243 ;  /* 0x000000ffff387224 */ /* 0x000fc400078e00f3 */
[----:B------:R-:W-:Y:S01]  /*85b0*/  HMMA.16816.F32.BF16 R16, R8, R14, R48 ;  /* 0x0000000e0810723c */ /* 0x000fe20000041830 */
[----:B------:R-:W1:Y:S04]  /*85c0*/  LDSM.16.M88.4 R12, [R227] ;  /* 0x00000000e30c783b */ /* 0x000e680000000200 */
[----:B------:R-:W2:Y:S03]  /*85d0*/  LDSM.16.M88.4 R8, [R220+0x4000] ;  /* 0x00400000dc08783b */ /* 0x000ea60000000200 */
[C---:B-1----:R-:W-:Y:S08]  /*85e0*/  HMMA.16816.F32.BF16 R40, R4.reuse, R12, R40 ;  /* 0x0000000c0428723c */ /* 0x042ff00000041828 */
[-C--:B------:R-:W-:Y:S08]  /*85f0*/  HMMA.16816.F32.BF16 R244, R4, R14.reuse, R244 ;  /* 0x0000000e04f4723c */ /* 0x080ff000000418f4 */
[----:B--2---:R-:W-:Y:S08]  /*8600*/  HMMA.16816.F32.BF16 R204, R8, R14, R204 ;  /* 0x0000000e08cc723c */ /* 0x004ff000000418cc */
[----:B------:R-:W-:-:S02]  /*8610*/  IMAD.MOV.U32 R48, RZ, RZ, R40 ;  /* 0x000000ffff307224 */ /* 0x000fc400078e0028 */
[----:B------:R-:W-:Y:S02]  /*8620*/  IMAD.MOV.U32 R3, RZ, RZ, R41 ;  /* 0x000000ffff037224 */ /* 0x000fe400078e0029 */
[----:B------:R-:W-:Y:S02]  /*8630*/  IMAD.MOV.U32 R2, RZ, RZ, R42 ;  /* 0x000000ffff027224 */ /* 0x000fe400078e002a */
[----:B------:R-:W-:Y:S02]  /*8640*/  IMAD.MOV.U32 R0, RZ, RZ, R43 ;  /* 0x000000ffff007224 */ /* 0x000fe400078e002b */
[----:B------:R-:W-:Y:S01]  /*8650*/  HMMA.16816.F32.BF16 R40, R8, R12, R208 ;  /* 0x0000000c0828723c */ /* 0x000fe200000418d0 */
[----:B------:R-:W1:Y:S06]  /*8660*/  LDSM.16.M88.4 R12, [R226] ;  /* 0x00000000e20c783b */ /* 0x000e6c0000000200 */
[----:B------:R-:W-:-:S02]  /*8670*/  IMAD.MOV.U32 R208, RZ, RZ, R48 ;  /* 0x000000ffffd07224 */ /* 0x000fc400078e0030 */
[----:B------:R-:W-:Y:S02]  /*8680*/  IMAD.MOV.U32 R209, RZ, RZ, R3 ;  /* 0x000000ffffd17224 */ /* 0x000fe400078e0003 */
[----:B------:R-:W-:Y:S02]  /*8690*/  IMAD.MOV.U32 R210, RZ, RZ, R2 ;  /* 0x000000ffffd27224 */ /* 0x000fe400078e0002 */
[----:B------:R-:W-:Y:S01]  /*86a0*/  IMAD.MOV.U32 R211, RZ, RZ, R0 ;  /* 0x000000ffffd37224 */ /* 0x000fe200078e0000 */
[-C--:B-1----:R-:W-:Y:S08]  /*86b0*/  HMMA.16816.F32.BF16 R48, R8, R12.reuse, R56 ;  /* 0x0000000c0830723c */ /* 0x082ff00000041838 */
[C---:B------:R-:W-:Y:S08]  /*86c0*/  HMMA.16816.F32.BF16 R136, R4.reuse, R12, R136 ;  /* 0x0000000c0488723c */ /* 0x040ff00000041888 */
[-C--:B------:R-:W-:Y:S08]  /*86d0*/  HMMA.16816.F32.BF16 R64, R4, R14.reuse, R64 ;  /* 0x0000000e0440723c */ /* 0x080ff00000041840 */
[----:B------:R-:W-:Y:S01]  /*86e0*/  HMMA.16816.F32.BF16 R56, R8, R14, R44 ;  /* 0x0000000e0838723c */ /* 0x000fe2000004182c */
[----:B------:R-:W1:Y:S01]  /*86f0*/  LDSM.16.M88.4 R12, [R225] ;  /* 0x00000000e10c783b */ /* 0x000e620000000200 */
[----:B------:R-:W-:-:S02]  /*8700*/  IMAD.MOV.U32 R243, RZ, RZ, R48 ;  /* 0x000000fffff37224 */ /* 0x000fc400078e0030 */
[----:B------:R-:W-:Y:S02]  /*8710*/  IMAD.MOV.U32 R3, RZ, RZ, R49 ;  /* 0x000000ffff037224 */ /* 0x000fe400078e0031 */
[----:B------:R-:W-:Y:S02]  /*8720*/  IMAD.MOV.U32 R2, RZ, RZ, R50 ;  /* 0x000000ffff027224 */ /* 0x000fe400078e0032 */
[----:B------:R-:W-:Y:S02]  /*8730*/  IMAD.MOV.U32 R0, RZ, RZ, R51 ;  /* 0x000000ffff007224 */ /* 0x000fe400078e0033 */
[----:B-1----:R-:W-:Y:S08]  /*8740*/  HMMA.16816.F32.BF16 R48, R4, R14, R24 ;  /* 0x0000000e0430723c */ /* 0x002ff00000041818 */
[-C--:B------:R-:W-:Y:S08]  /*8750*/  HMMA.16816.F32.BF16 R60, R8, R12.reuse, R60 ;  /* 0x0000000c083c723c */ /* 0x080ff0000004183c */
[----:B------:R-:W-:Y:S08]  /*8760*/  HMMA.16816.F32.BF16 R52, R4, R12, R28 ;  /* 0x0000000c0434723c */ /* 0x000ff0000004181c */
[C---:B------:R-:W-:Y:S01]  /*8770*/  HMMA.16816.F32.BF16 R24, R8.reuse, R14, R20 ;  /* 0x0000000e0818723c */ /* 0x040fe20000041814 */
[----:B------:R-:W1:Y:S07]  /*8780*/  LDSM.16.M88.4 R12, [R224] ;  /* 0x00000000e00c783b */ /* 0x000e6e0000000200 */
[-C--:B-1----:R-:W-:Y:S07]  /*8790*/  HMMA.16816.F32.BF16 R44, R8, R12.reuse, R248 ;  /* 0x0000000c082c723c */ /* 0x082fee00000418f8 */
[----:B------:R-:W-:Y:S01]  /*87a0*/  IMAD.MOV.U32 R248, RZ, RZ, R243 ;  /* 0x000000fffff87224 */ /* 0x000fe200078e00f3 */
[----:B------:R-:W-:Y:S01]  /*87b0*/  HMMA.16816.F32.BF16 R28, R4, R12, R36 ;  /* 0x0000000c041c723c */ /* 0x000fe20000041824 */
[----:B------:R-:W-:-:S02]  /*87c0*/  IMAD.MOV.U32 R249, RZ, RZ, R3 ;  /* 0x000000fffff97224 */ /* 0x000fc400078e0003 */
[----:B------:R-:W-:Y:S02]  /*87d0*/  IMAD.MOV.U32 R250, RZ, RZ, R2 ;  /* 0x000000fffffa7224 */ /* 0x000fe400078e0002 */
[----:B------:R-:W-:-:S03]  /*87e0*/  IMAD.MOV.U32 R251, RZ, RZ, R0 ;  /* 0x000000fffffb7224 */ /* 0x000fc600078e0000 */
[-C--:B------:R-:W-:Y:S01]  /*87f0*/  HMMA.16816.F32.BF16 R20, R4, R14.reuse, R32 ;  /* 0x0000000e0414723c */ /* 0x080fe20000041820 */
[----:B------:R-:W-:Y:S07]  /*8800*/  LDSM.16.M88.4 R4, [R222+0x6000] ;  /* 0x00600000de04783b */ /* 0x000fee0000000200 */
        /* <DEDUP_REMOVED lines=10> */
[----:B------:R-:W-:Y:S01]  /*88b0*/  HMMA.16816.F32.BF16 R208, R8, R14, R204 ;  /* 0x0000000e08d0723c */ /* 0x000fe200000418cc */
        /* <DEDUP_REMOVED lines=12> */
[----:B------:R-:W-:Y:S01]  /*8980*/  HMMA.16816.F32.BF16 R248, R4, R14, R64 ;  /* 0x0000000e04f8723c */ /* 0x000fe20000041840 */
[----:B------:R-:W1:Y:S01]  /*8990*/  LDSM.16.M88.4 R12, [R218+0xb000] ;  /* 0x00b00000da0c783b */ /* 0x000e620000000200 */
[----:B------:R-:W-:Y:S02]  /*89a0*/  IMAD.MOV.U32 R34, RZ, RZ, R136 ;  /* 0x000000ffff227224 */ /* 0x000fe400078e0088 */
[----:B------:R-:W-:Y:S02]  /*89b0*/  IMAD.MOV.U32 R33, RZ, RZ, R137 ;  /* 0x000000ffff217224 */ /* 0x000fe400078e0089 */
[----:B------:R-:W-:Y:S02]  /*89c0*/  IMAD.MOV.U32 R56, RZ, RZ, R34 ;  /* 0x000000ffff387224 */ /* 0x000fe400078e0022 */
[----:B------:R-:W-:-:S02]  /*89d0*/  IMAD.MOV.U32 R64, RZ, RZ, R38 ;  /* 0x000000ffff407224 */ /* 0x000fc400078e0026 */
[----:B------:R-:W-:Y:S02]  /*89e0*/  IMAD.MOV.U32 R65, RZ, RZ, R37 ;  /* 0x000000ffff417224 */ /* 0x000fe400078e0025 */
[----:B------:R-:W-:Y:S02]  /*89f0*/  IMAD.MOV.U32 R66, RZ, RZ, R36 ;  /* 0x000000ffff427224 */ /* 0x000fe400078e0024 */
[----:B------:R-:W-:Y:S02]  /*8a00*/  IMAD.MOV.U32 R67, RZ, RZ, R35 ;  /* 0x000000ffff437224 */ /* 0x000fe400078e0023 */
[----:B------:R-:W-:Y:S01]  /*8a10*/  IMAD.MOV.U32 R57, RZ, RZ, R33 ;  /* 0x000000ffff397224 */ /* 0x000fe200078e0021 */
[-C--:B-1----:R-:W-:Y:S08]  /*8a20*/  HMMA.16816.F32.BF16 R136, R8, R12.reuse, R60 ;  /* 0x0000000c0888723c */ /* 0x082ff0000004183c */
[C---:B------:R-:W-:Y:S07]  /*8a30*/  HMMA.16816.F32.BF16 R60, R4.reuse, R12, R52 ;  /* 0x0000000c043c723c */ /* 0x040fee0000041834 */
[----:B------:R-:W-:Y:S01]  /*8a40*/  IMAD.MOV.U32 R52, RZ, RZ, R32 ;  /* 0x000000ffff347224 */ /* 0x000fe200078e0020 */
[----:B------:R-:W-:Y:S01]  /*8a50*/  HMMA.16816.F32.BF16 R48, R4, R14, R48 ;  /* 0x0000000e0430723c */ /* 0x000fe20000041830 */
[----:B------:R-:W-:-:S02]  /*8a60*/  IMAD.MOV.U32 R53, RZ, RZ, R3 ;  /* 0x000000ffff357224 */ /* 0x000fc400078e0003 */
[----:B------:R-:W-:Y:S02]  /*8a70*/  IMAD.MOV.U32 R54, RZ, RZ, R2 ;  /* 0x000000ffff367224 */ /* 0x000fe400078e0002 */
[----:B------:R-:W-:-:S03]  /*8a80*/  IMAD.MOV.U32 R55, RZ, RZ, R0 ;  /* 0x000000ffff377224 */ /* 0x000fc600078e0000 */
[C---:B------:R-:W-:Y:S01]  /*8a90*/  HMMA.16816.F32.BF16 R36, R8.reuse, R14, R24 ;  /* 0x0000000e0824723c */ /* 0x040fe20000041818 */
[----:B------:R-:W1:Y:S07]  /*8aa0*/  LDSM.16.M88.4 R12, [R218+0xb800] ;  /* 0x00b80000da0c783b */ /* 0x000e6e0000000200 */
[-C--:B-1----:R-:W-:Y:S08]  /*8ab0*/  HMMA.16816.F32.BF16 R44, R8, R12.reuse, R44 ;  /* 0x0000000c082c723c */ /* 0x082ff0000004182c */
[C---:B------:R-:W-:Y:S08]  /*8ac0*/  HMMA.16816.F32.BF16 R32, R4.reuse, R12, R28 ;  /* 0x0000000c0420723c */ /* 0x040ff0000004181c */
[-C--:B------:R-:W-:Y:S01]  /*8ad0*/  HMMA.16816.F32.BF16 R24, R4, R14.reuse, R20 ;  /* 0x0000000e0418723c */ /* 0x080fe20000041814 */
[----:B------:R-:W-:Y:S07]  /*8ae0*/  LDSM.16.M88.4 R4, [R221+0x6000] ;  /* 0x00600000dd04783b */ /* 0x000fee0000000200 */
[----:B------:R-:W-:Y:S01]  /*8af0*/  HMMA.16816.F32.BF16 R16, R8, R14, R16 ;  /* 0x0000000e0810723c */ /* 0x000fe20000041810 */
[----:B------:R-:W1:Y:S04]  /*8b00*/  LDSM.16.M88.4 R12, [R217+0x2000] ;  /* 0x00200000d90c783b */ /* 0x000e680000000200 */
[----:B------:R-:W2:Y:S03]  /*8b10*/  LDSM.16.M88.4 R8, [R221+0x4000] ;  /* 0x00400000dd08783b */ /* 0x000ea60000000200 */
[-C--:B-1----:R-:W-:Y:S08]  /*8b20*/  HMMA.16816.F32.BF16 R20, R4, R12.reuse, R64 ;  /* 0x0000000c0414723c */ /* 0x082ff00000041840 */
[----:B--2---:R-:W-:Y:S08]  /*8b30*/  HMMA.16816.F32.BF16 R40, R8, R12, R40 ;  /* 0x0000000c0828723c */ /* 0x004ff00000041828 */
[-C--:B------:R-:W-:Y:S08]  /*8b40*/  HMMA.16816.F32.BF16 R64, R4, R14.reuse, R244 ;  /* 0x0000000e0440723c */ /* 0x080ff000000418f4 */
[C---:B------:R-:W-:Y:S01]  /*8b50*/  HMMA.16816.F32.BF16 R28, R8.reuse, R14, R208 ;  /* 0x0000000e081c723c */ /* 0x040fe200000418d0 */
[----:B------:R-:W1:Y:S07]  /*8b60*/  LDSM.16.M88.4 R12, [R217+0x2800] ;  /* 0x00280000d90c783b */ /* 0x000e6e0000000200 */
[-C--:B-1----:R-:W-:Y:S08]  /*8b70*/  HMMA.16816.F32.BF16 R52, R8, R12.reuse, R52 ;  /* 0x0000000c0834723c */ /* 0x082ff00000041834 */
[C---:B------:R-:W-:Y:S08]  /*8b80*/  HMMA.16816.F32.BF16 R56, R4.reuse, R12, R56 ;  /* 0x0000000c0438723c */ /* 0x040ff00000041838 */
[-C--:B------:R-:W-:Y:S08]  /*8b90*/  HMMA.16816.F32.BF16 R244, R4, R14.reuse, R248 ;  /* 0x0000000e04f4723c */ /* 0x080ff000000418f8 */
[----:B------:R-:W-:Y:S01]  /*8ba0*/  HMMA.16816.F32.BF16 R204, R8, R14, R204 ;  /* 0x0000000e08cc723c */ /* 0x000fe200000418cc */
[----:B------:R-:W1:Y:S11]  /*8bb0*/  LDSM.16.M88.4 R12, [R217+0x3000] ;  /* 0x00300000d90c783b */ /* 0x000e760000000200 */
[----:B------:R-:W-:Y:S04]  /*8bc0*/  @!UPT UIADD3 URZ, URZ, URZ, URZ ;  /* 0x0000003f3f3ff290 */ /* 0x000fe8000fffe03f */
[----:B------:R-:W-:Y:S02]  /*8bd0*/  IMAD.MOV.U32 R208, RZ, RZ, R247 ;  /* 0x000000ffffd07224 */ /* 0x000fe400078e00f7 */
[----:B------:R-:W-:Y:S02]  /*8be0*/  IMAD.MOV.U32 R3, RZ, RZ, R246 ;  /* 0x000000ffff037224 */ /* 0x000fe400078e00f6 */
[----:B------:R-:W-:Y:S02]  /*8bf0*/  IMAD.MOV.U32 R0, RZ, RZ, R245 ;  /* 0x000000ffff007224 */ /* 0x000fe400078e00f5 */
[----:B------:R-:W-:Y:S01]  /*8c00*/  IMAD.MOV.U32 R2, RZ, RZ, R244 ;  /* 0x000000ffff027224 */ /* 0x000fe200078e00f4 */
[C---:B-1----:R-:W-:Y:S08]  /*8c10*/  HMMA.16816.F32.BF16 R60, R4.reuse, R12, R60 ;  /* 0x0000000c043c723c */ /* 0x042ff0000004183c */
[----:B------:R-:W-:Y:S08]  /*8c20*/  HMMA.16816.F32.BF16 R48, R4, R14, R48 ;  /* 0x0000000e0430723c */ /* 0x000ff00000041830 */
[C---:B------:R-:W-:Y:S07]  /*8c30*/  HMMA.16816.F32.BF16 R244, R8.reuse, R12, R136 ;  /* 0x0000000c08f4723c */ /* 0x040fee0000041888 */
[----:B------:R-:W-:Y:S01]  /*8c40*/  IMAD.MOV.U32 R136, RZ, RZ, R208 ;  /* 0x000000ffff887224 */ /* 0x000fe200078e00d0 */
[----:B------:R-:W-:Y:S01]  /*8c50*/  HMMA.16816.F32.BF16 R248, R8, R14, R36 ;  /* 0x0000000e08f8723c */ /* 0x000fe20000041824 */
[----:B------:R-:W-:-:S02]  /*8c60*/  IMAD.MOV.U32 R12, RZ, RZ, R63 ;  /* 0x000000ffff0c7224 */ /* 0x000fc400078e003f */
[----:B------:R-:W-:Y:S02]  /*8c70*/  IMAD.MOV.U32 R63, RZ, RZ, R0 ;  /* 0x000000ffff3f7224 */ /* 0x000fe400078e0000 */
[----:B------:R-:W-:Y:S02]  /*8c80*/  IMAD.MOV.U32 R138, RZ, RZ, R61 ;  /* 0x000000ffff8a7224 */ /* 0x000fe400078e003d */
[----:B------:R-:W-:Y:S02]  /*8c90*/  IMAD.MOV.U32 R38, RZ, RZ, R12 ;  /* 0x000000ffff267224 */ /* 0x000fe400078e000c */
[----:B------:R-:W-:Y:S02]  /*8ca0*/  IMAD.MOV.U32 R13, RZ, RZ, R50 ;  /* 0x000000ffff0d7224 */ /* 0x000fe400078e0032 */
[----:B------:R-:W-:Y:S02]  /*8cb0*/  IMAD.MOV.U32 R0, RZ, RZ, R48 ;  /* 0x000000ffff007224 */ /* 0x000fe400078e0030 */
[----:B------:R-:W-:-:S02]  /*8cc0*/  IMAD.MOV.U32 R37, RZ, RZ, R13 ;  /* 0x000000ffff257224 */ /* 0x000fc400078e000d */
[----:B------:R-:W1:Y:S01]  /*8cd0*/  LDSM.16.M88.4 R12, [R217+0x3800] ;  /* 0x00380000d90c783b */ /* 0x000e620000000200 */
[----:B------:R-:W-:Y:S01]  /*8ce0*/  IMAD.MOV.U32 R137, RZ, RZ, R244 ;  /* 0x000000ffff897224 */ /* 0x000fe200078e00f4 */
[----:B------:R-:W-:-:S04]  /*8cf0*/  DEPBAR.LE SB0, 0x0 ;  /* 0x000080000000791a */ /* 0x000fc80000000000 */
        /* <DEDUP_REMOVED lines=20> */
[----:B------:R-:W-:-:S02]  /*8e40*/  IMAD.MOV.U32 R36, RZ, RZ, R44 ;  /* 0x000000ffff247224 */ /* 0x000fc400078e002c */
[----:B------:R-:W1:Y:S01]  /*8e50*/  S2R R44, SR_TID.X ;  /* 0x00000000002c7919 */ /* 0x000e620000002100 */
[----:B------:R-:W-:Y:S02]  /*8e60*/  IMAD.MOV.U32 R137, RZ, RZ, R47 ;  /* 0x000000ffff897224 */ /* 0x000fe400078e002f */
[----:B------:R-:W-:Y:S02]  /*8e70*/  IMAD.MOV.U32 R47, RZ, RZ, R0 ;  /* 0x000000ffff2f7224 */ /* 0x000fe400078e0000 */
[----:B------:R-:W-:Y:S02]  /*8e80*/  IMAD.U32 R0, RZ, RZ, UR22 ;  /* 0x00000016ff007e24 */ /* 0x000fe4000f8e00ff */
        /* <DEDUP_REMOVED lines=9> */
[----:B-1----:R-:W-:Y:S02]  /*8f20*/  IMAD.SHL.U32 R44, R44, 0x2, RZ ;  /* 0x000000022c2c7824 */ /* 0x002fe400078e00ff */
[----:B------:R-:W-:Y:S02]  /*8f30*/  IMAD.MOV.U32 R139, RZ, RZ, R32 ;  /* 0x000000ffff8b7224 */ /* 0x000fe400078e0020 */
[----:B------:R-:W-:Y:S01]  /*8f40*/  IMAD.MOV.U32 R32, RZ, RZ, R47 ;  /* 0x000000ffff207224 */ /* 0x000fe200078e002f */
[----:B------:R-:W-:Y:S01]  /*8f50*/  LOP3.LUT R44, R44, 0x6, RZ, 0xc0, !PT ;  /* 0x000000062c2c7812 */ /* 0x000fe200078ec0ff */
[----:B------:R-:W-:Y:S02]  /*8f60*/  IMAD.MOV.U32 R14, RZ, RZ, R48 ;  /* 0x000000ffff0e7224 */ /* 0x000fe400078e0030 */
[----:B------:R-:W-:Y:S02]  /*8f70*/  IMAD.MOV.U32 R15, RZ, RZ, R49 ;  /* 0x000000ffff0f7224 */ /* 0x000fe400078e0031 */
[----:B------:R-:W-:-:S02]  /*8f80*/  IMAD R0, R0, 0x40, R44 ;  /* 0x0000004000007824 */ /* 0x000fc400078e022c */
[----:B------:R-:W-:Y:S02]  /*8f90*/  IMAD.MOV.U32 R243, RZ, RZ, R46 ;  /* 0x000000fffff37224 */ /* 0x000fe400078e002e */
[----:B------:R-:W-:Y:S01]  /*8fa0*/  IMAD.MOV.U32 R46, RZ, RZ, R3 ;  /* 0x000000ffff2e7224 */ /* 0x000fe200078e0003 */
[C---:B------:R-:W-:Y:S01]  /*8fb0*/  ISETP.GE.AND P3, PT, R0.reuse, R240, PT ;  /* 0x000000f00000720c */ /* 0x040fe20003f66270 */
[----:B------:R-:W-:Y:S01]  /*8fc0*/  IMAD.MOV.U32 R13, RZ, RZ, R34 ;  /* 0x000000ffff0d7224 */ /* 0x000fe200078e0022 */
[C---:B------:R-:W-:Y:S01]  /*8fd0*/  IADD3 R2, R0.reuse, 0x1, RZ ;  /* 0x0000000100027810 */ /* 0x040fe20007ffe0ff */
[----:B------:R-:W-:Y:S01]  /*8fe0*/  IMAD.MOV.U32 R12, RZ, RZ, R33 ;  /* 0x000000ffff0c7224 */ /* 0x000fe200078e0021 */
[C---:B------:R-:W-:Y:S01]  /*8ff0*/  ISETP.LT.OR P3, PT, R0.reuse, R236, P3 ;  /* 0x000000ec0000720c */ /* 0x040fe20001f61670 */
[----:B------:R-:W-:Y:S01]  /*9000*/  IMAD.MOV.U32 R24, RZ, RZ, R46 ;  /* 0x000000ffff187224 */ /* 0x000fe200078e002e */
[-C--:B------:R-:W-:Y:S01]  /*9010*/  ISETP.GE.AND P2, PT, R0, R239.reuse, PT ;  /* 0x000000ef0000720c */ /* 0x080fe20003f46270 */
[----:B------:R-:W-:Y:S01]  /*9020*/  IMAD.MOV.U32 R6, RZ, RZ, R45 ;  /* 0x000000ffff067224 */ /* 0x000fe200078e002d */
[----:B------:R-:W-:Y:S01]  /*9030*/  FSEL R27, R40, -INF , !P3 ;  /* 0xff800000281b7808 */ /* 0x000fe20005800000 */
[----:B------:R-:W-:Y:S01]  /*9040*/  IMAD.MOV.U32 R7, RZ, RZ, R36 ;  /* 0x000000ffff077224 */ /* 0x000fe200078e0024 */
[C---:B------:R-:W-:Y:S01]  /*9050*/  ISETP.GE.AND P6, PT, R2.reuse, R240, PT ;  /* 0x000000f00200720c */ /* 0x040fe20003fc6270 */
[----:B------:R-:W-:Y:S01]  /*9060*/  IMAD.MOV.U32 R11, RZ, RZ, R39 ;  /* 0x000000ffff0b7224 */ /* 0x000fe200078e0027 */
[C---:B------:R-:W-:Y:S01]  /*9070*/  ISETP.GE.AND P5, PT, R2.reuse, R239, PT ;  /* 0x000000ef0200720c */ /* 0x040fe20003fa6270 */
[----:B------:R-:W-:Y:S01]  /*9080*/  IMAD.MOV.U32 R36, RZ, RZ, R63 ;  /* 0x000000ffff247224 */ /* 0x000fe200078e003f */
[CC--:B------:R-:W-:Y:S01]  /*9090*/  ISETP.GE.AND P1, PT, R2.reuse, R238.reuse, PT ;  /* 0x000000ee0200720c */ /* 0x0c0fe20003f26270 */
[----:B------:R-:W-:Y:S01]  /*90a0*/  IMAD.MOV.U32 R3, RZ, RZ, R35 ;  /* 0x000000ffff037224 */ /* 0x000fe200078e0023 */
[-C--:B------:R-:W-:Y:S01]  /*90b0*/  ISETP.GE.AND P0, PT, R2, R237.reuse, PT ;  /* 0x000000ed0200720c */ /* 0x080fe20003f06270 */
[----:B------:R-:W-:Y:S01]  /*90c0*/  IMAD.MOV.U32 R18, RZ, RZ, R19 ;  /* 0x000000ffff127224 */ /* 0x000fe200078e0013 */
[C---:B------:R-:W-:Y:S01]  /*90d0*/  ISETP.GE.AND P4, PT, R0.reuse, R238, PT ;  /* 0x000000ee0000720c */ /* 0x040fe20003f86270 */
[----:B------:R-:W-:Y:S01]  /*90e0*/  IMAD.MOV.U32 R19, RZ, RZ, R4 ;  /* 0x000000ffff137224 */ /* 0x000fe200078e0004 */
[C---:B------:R-:W-:Y:S01]  /*90f0*/  ISETP.GE.AND P3, PT, R0.reuse, R237, PT ;  /* 0x000000ed0000720c */ /* 0x040fe20003f66270 */
[----:B------:R-:W-:Y:S01]  /*9100*/  IMAD.MOV.U32 R4, RZ, RZ, R5 ;  /* 0x000000ffff047224 */ /* 0x000fe200078e0005 */
[-C--:B------:R-:W-:Y:S01]  /*9110*/  ISETP.LT.OR P2, PT, R0, R235.reuse, P2 ;  /* 0x000000eb0000720c */ /* 0x080fe20001741670 */
[----:B------:R-:W-:Y:S01]  /*9120*/  IMAD.MOV.U32 R5, RZ, RZ, R6 ;  /* 0x000000ffff057224 */ /* 0x000fe200078e0006 */
[C---:B------:R-:W-:Y:S01]  /*9130*/  ISETP.LT.OR P6, PT, R2.reuse, R236, P6 ;  /* 0x000000ec0200720c */ /* 0x040fe200037c1670 */
[----:B------:R-:W-:Y:S01]  /*9140*/  IMAD.MOV.U32 R6, RZ, RZ, R24 ;  /* 0x000000ffff067224 */ /* 0x000fe200078e0018 */
[C---:B------:R-:W-:Y:S01]  /*9150*/  ISETP.LT.OR P5, PT, R2.reuse, R235, P5 ;  /* 0x000000eb0200720c */ /* 0x040fe20002fa1670 */
[----:B------:R-:W-:Y:S01]  /*9160*/  IMAD.MOV.U32 R24, RZ, RZ, R32 ;  /* 0x000000ffff187224 */ /* 0x000fe200078e0020 */
[----:B------:R-:W-:Y:S01]  /*9170*/  BAR.SYNC.DEFER_BLOCKING 0x0 ;  /* 0x0000000000007b1d */ /* 0x000fe20000010000 */
[----:B------:R-:W-:-:S02]  /*9180*/  ISETP.LT.OR P1, PT, R2, R234, P1 ;  /* 0x000000ea0200720c */ /* 0x000fc40000f21670 */
[----:B------:R-:W-:Y:S02]  /*9190*/  ISETP.LT.OR P0, PT, R2, R232, P0 ;  /* 0x000000e80200720c */ /* 0x000fe40000701670 */
[C---:B------:R-:W-:Y:S02]  /*91a0*/  ISETP.LT.OR P4, PT, R0.reuse, R234, P4 ;  /* 0x000000ea0000720c */ /* 0x040fe40002781670 */
[C---:B------:R-:W-:Y:S02]  /*91b0*/  ISETP.LT.OR P3, PT, R0.reuse, R232, P3 ;  /* 0x000000e80000720c */ /* 0x040fe40001f61670 */
        /* <DEDUP_REMOVED lines=15> */
[----:B------:R-:W-:Y:S02]  /*92b0*/  FSEL R41, R41, -INF , !P6 ;  /* 0xff80000029297808 */ /* 0x000fe40007000000 */
[----:B------:R-:W-:Y:S02]  /*92c0*/  FSEL R50, R43, -INF , !P5 ;  /* 0xff8000002b327808 */ /* 0x000fe40006800000 */
[----:B------:R-:W-:Y:S02]  /*92d0*/  FSEL R40, R28, -INF , !P2 ;  /* 0xff8000001c287808 */ /* 0x000fe40005000000 */
[C---:B------:R-:W-:Y:S02]  /*92e0*/  ISETP.GE.AND P6, PT, R2.reuse, R240, PT ;  /* 0x000000f00200720c */ /* 0x040fe40003fc6270 */
[C---:B------:R-:W-:Y:S02]  /*92f0*/  ISETP.GE.AND P5, PT, R2.reuse, R239, PT ;  /* 0x000000ef0200720c */ /* 0x040fe40003fa6270 */
[----:B------:R-:W-:-:S02]  /*9300*/  ISETP.GE.AND P0, PT, R2, R238, PT ;  /* 0x000000ee0200720c */ /* 0x000fc40003f06270 */
[C---:B------:R-:W-:Y:S02]  /*9310*/  ISETP.GE.AND P2, PT, R2.reuse, R237, PT ;  /* 0x000000ed0200720c */ /* 0x040fe40003f46270 */
[C---:B------:R-:W-:Y:S02]  /*9320*/  ISETP.LT.OR P6, PT, R2.reuse, R236, P6 ;  /* 0x000000ec0200720c */ /* 0x040fe400037c1670 */
[C---:B------:R-:W-:Y:S02]  /*9330*/  ISETP.LT.OR P5, PT, R2.reuse, R235, P5 ;  /* 0x000000eb0200720c */ /* 0x040fe40002fa1670 */
[C---:B------:R-:W-:Y:S02]  /*9340*/  ISETP.LT.OR P0, PT, R2.reuse, R234, P0 ;  /* 0x000000ea0200720c */ /* 0x040fe40000701670 */
[----:B------:R-:W-:Y:S02]  /*9350*/  ISETP.LT.OR P2, PT, R2, R232, P2 ;  /* 0x000000e80200720c */ /* 0x000fe40001741670 */
[----:B------:R-:W-:-:S02]  /*9360*/  IADD3 R2, R0, 0x10, RZ ;  /* 0x0000001000027810 */ /* 0x000fc40007ffe0ff */
[----:B------:R-:W-:Y:S02]  /*9370*/  FSEL R47, R30, -INF , !P4 ;  /* 0xff8000001e2f7808 */ /* 0x000fe40006000000 */
[----:B------:R-:W-:Y:S02]  /*9380*/  FSEL R49, R64, -INF , !P3 ;  /* 0xff80000040317808 */ /* 0x000fe40005800000 */
[----:B------:R-:W-:Y:S02]  /*9390*/  FSEL R66, R66, -INF , !P1 ;  /* 0xff80000042427808 */ /* 0x000fe40004800000 */
[----:B------:R-:W-:Y:S02]  /*93a0*/  FSEL R48, R65, -INF , !P0 ;  /* 0xff80000041307808 */ /* 0x000fe40004000000 */
[C---:B------:R-:W-:Y:S02]  /*93b0*/  ISETP.GE.AND P4, PT, R2.reuse, R240, PT ;  /* 0x000000f00200720c */ /* 0x040fe40003f86270 */
[----:B------:R-:W-:-:S02]  /*93c0*/  ISETP.GE.AND P3, PT, R2, R239, PT ;  /* 0x000000ef0200720c */ /* 0x000fc40003f66270 */
[C---:B------:R-:W-:Y:S02]  /*93d0*/  ISETP.GE.AND P1, PT, R2.reuse, R238, PT ;  /* 0x000000ee0200720c */ /* 0x040fe40003f26270 */
[C---:B------:R-:W-:Y:S02]  /*93e0*/  ISETP.GE.AND P0, PT, R2.reuse, R237, PT ;  /* 0x000000ed0200720c */ /* 0x040fe40003f06270 */
[C---:B------:R-:W-:Y:S02]  /*93f0*/  ISETP.LT.OR P4, PT, R2.reuse, R236, P4 ;  /* 0x000000ec0200720c */ /* 0x040fe40002781670 */
[C---:B------:R-:W-:Y:S02]  /*9400*/  ISETP.LT.OR P3, PT, R2.reuse, R235, P3 ;  /* 0x000000eb0200720c */ /* 0x040fe40001f61670 */
[C---:B------:R-:W-:Y:S02]  /*9410*/  ISETP.LT.OR P1, PT, R2.reuse, R234, P1 ;  /* 0x000000ea0200720c */ /* 0x040fe40000f21670 */
[----:B------:R-:W-:-:S02]  /*9420*/  ISETP.LT.OR P0, PT, R2, R232, P0 ;  /* 0x000000e80200720c */ /* 0x000fc40000701670 */
[----:B------:R-:W-:Y:S02]  /*9430*/  IADD3 R2, R0, 0x11, RZ ;  /* 0x0000001100027810 */ /* 0x000fe40007ffe0ff */
[----:B------:R-:W-:Y:S02]  /*9440*/  FSEL R65, R67, -INF , !P2 ;  /* 0xff80000043417808 */ /* 0x000fe40005000000 */
[----:B------:R-:W-:Y:S02]  /*9450*/  FSEL R34, R29, -INF , !P6 ;  /* 0xff8000001d227808 */ /* 0x000fe40007000000 */
[----:B------:R-:W-:Y:S02]  /*9460*/  FSEL R46, R31, -INF , !P5 ;  /* 0xff8000001f2e7808 */ /* 0x000fe40006800000 */
[----:B------:R-:W-:Y:S02]  /*9470*/  FSEL R33, R52, -INF , !P4 ;  /* 0xff80000034217808 */ /* 0x000fe40006000000 */
[----:B------:R-:W-:-:S02]  /*9480*/  ISETP.GE.AND P2, PT, R2, R240, PT ;  /* 0x000000f00200720c */ /* 0x000fc40003f46270 */
[C---:B------:R-:W-:Y:S02]  /*9490*/  ISETP.GE.AND P6, PT, R2.reuse, R239, PT ;  /* 0x000000ef0200720c */ /* 0x040fe40003fc6270 */
[C---:B------:R-:W-:Y:S02]  /*94a0*/  ISETP.GE.AND P5, PT, R2.reuse, R238, PT ;  /* 0x000000ee0200720c */ /* 0x040fe40003fa6270 */
[C---:B------:R-:W-:Y:S02]  /*94b0*/  ISETP.GE.AND P4, PT, R2.reuse, R237, PT ;  /* 0x000000ed0200720c */ /* 0x040fe40003f86270 */
[C---:B------:R-:W-:Y:S02]  /*94c0*/  ISETP.LT.OR P2, PT, R2.reuse, R236, P2 ;  /* 0x000000ec0200720c */ /* 0x040fe40001741670 */
[C---:B------:R-:W-:Y:S02]  /*94d0*/  ISETP.LT.OR P6, PT, R2.reuse, R235, P6 ;  /* 0x000000eb0200720c */ /* 0x040fe400037c1670 */
[----:B------:R-:W-:-:S02]  /*94e0*/  ISETP.LT.OR P5, PT, R2, R234, P5 ;  /* 0x000000ea0200720c */ /* 0x000fc40002fa1670 */
[----:B------:R-:W-:Y:S02]  /*94f0*/  ISETP.LT.OR P4, PT, R2, R232, P4 ;  /* 0x000000e80200720c */ /* 0x000fe40002781670 */
[----:B------:R-:W-:Y:S02]  /*9500*/  IADD3 R2, R0, 0x18, RZ ;  /* 0x0000001800027810 */ /* 0x000fe40007ffe0ff */
[----:B------:R-:W-:Y:S02]  /*9510*/  FSEL R44, R54, -INF , !P3 ;  /* 0xff800000362c7808 */ /* 0x000fe40005800000 */
[----:B------:R-:W-:Y:S02]  /*9520*/  FSEL R45, R56, -INF , !P1 ;  /* 0xff800000382d7808 */ /* 0x000fe40004800000 */
[----:B------:R-:W-:Y:S02]  /*9530*/  FSEL R64, R58, -INF , !P0 ;  /* 0xff8000003a407808 */ /* 0x000fe40004000000 */
[----:B------:R-:W-:-:S02]  /*9540*/  FSEL R30, R53, -INF , !P2 ;  /* 0xff800000351e7808 */ /* 0x000fc40005000000 */
[C---:B------:R-:W-:Y:S02]  /*9550*/  ISETP.GE.AND P3, PT, R2.reuse, R240, PT ;  /* 0x000000f00200720c */ /* 0x040fe40003f66270 */
[C---:B------:R-:W-:Y:S02]  /*9560*/  ISETP.GE.AND P1, PT, R2.reuse, R239, PT ;  /* 0x000000ef0200720c */ /* 0x040fe40003f26270 */
[C---:B------:R-:W-:Y:S02]  /*9570*/  ISETP.GE.AND P0, PT, R2.reuse, R238, PT ;  /* 0x000000ee0200720c */ /* 0x040fe40003f06270 */
[C---:B------:R-:W-:Y:S02]  /*9580*/  ISETP.GE.AND P2, PT, R2.reuse, R237, PT ;  /* 0x000000ed0200720c */ /* 0x040fe40003f46270 */
[C---:B------:R-:W-:Y:S02]  /*9590*/  ISETP.LT.OR P3, PT, R2.reuse, R236, P3 ;  /* 0x000000ec0200720c */ /* 0x040fe40001f61670 */
[----:B------:R-:W-:-:S02]  /*95a0*/  ISETP.LT.OR P1, PT, R2, R235, P1 ;  /* 0x000000eb0200720c */ /* 0x000fc40000f21670 */
[C---:B------:R-:W-:Y:S02]  /*95b0*/  ISETP.LT.OR P0, PT, R2.reuse, R234, P0 ;  /* 0x000000ea0200720c */ /* 0x040fe40000701670 */
[----:B------:R-:W-:Y:S02]  /*95c0*/  ISETP.LT.OR P2, PT, R2, R232, P2 ;  /* 0x000000e80200720c */ /* 0x000fe40001741670 */
[----:B------:R-:W-:Y:S02]  /*95d0*/  IADD3 R2, R0, 0x19, RZ ;  /* 0x0000001900027810 */ /* 0x000fe40007ffe0ff */
[----:B------:R-:W-:Y:S02]  /*95e0*/  FSEL R39, R55, -INF , !P6 ;  /* 0xff80000037277808 */ /* 0x000fe40007000000 */
[----:B------:R-:W-:Y:S02]  /*95f0*/  FSEL R43, R57, -INF , !P5 ;  /* 0xff800000392b7808 */ /* 0x000fe40006800000 */
[----:B------:R-:W-:-:S02]  /*9600*/  FSEL R63, R59, -INF , !P4 ;  /* 0xff8000003b3f7808 */ /* 0x000fc40006000000 */
[----:B------:R-:W-:Y:S02]  /*9610*/  FSEL R26, R204, -INF , !P3 ;  /* 0xff800000cc1a7808 */ /* 0x000fe40005800000 */
[C---:B------:R-:W-:Y:S02]  /*9620*/  ISETP.GE.AND P5, PT, R2.reuse, R240, PT ;  /* 0x000000f00200720c */ /* 0x040fe40003fa6270 */
[C---:B------:R-:W-:Y:S02]  /*9630*/  ISETP.GE.AND P4, PT, R2.reuse, R239, PT ;  /* 0x000000ef0200720c */ /* 0x040fe40003f86270 */
[C---:B------:R-:W-:Y:S02]  /*9640*/  ISETP.GE.AND P6, PT, R2.reuse, R238, PT ;  /* 0x000000ee0200720c */ /* 0x040fe40003fc6270 */
[C---:B------:R-:W-:Y:S02]  /*9650*/  ISETP.GE.AND P3, PT, R2.reuse, R237, PT ;  /* 0x000000ed0200720c */ /* 0x040fe40003f66270 */
        /* <DEDUP_REMOVED lines=84> */
[----:B------:R-:W-:-:S02]  /*9ba0*/  ISETP.GE.AND P0, PT, R2, R237, PT ;  /* 0x000000ed0200720c */ /* 0x000fc40003f06270 */
[----:B------:R-:W-:Y:S02]  /*9bb0*/  FSEL R55, R13, -INF , !P1 ;  /* 0xff8000000d377808 */ /* 0x000fe40004800000 */
[C---:B------:R-:W-:Y:S02]  /*9bc0*/  ISETP.LT.OR P0, PT, R2.reuse, R232, P0 ;  /* 0x000000e80200720c */ /* 0x040fe40000701670 */
[----:B------:R-:W-:Y:S02]  /*9bd0*/  ISETP.GE.AND P1, PT, R2, R238, PT ;  /* 0x000000ee0200720c */ /* 0x000fe40003f26270 */
[----:B------:R-:W-:Y:S02]  /*9be0*/  FSEL R53, R246, -INF , !P0 ;  /* 0xff800000f6357808 */ /* 0x000fe40004000000 */
[----:B------:R-:W-:Y:S02]  /*9bf0*/  PLOP3.LUT P0, PT, PT, PT, UP0, 0x80, 0x0 ;  /* 0x000000000000781c */ /* 0x000fe40003f0f008 */
[----:B------:R-:W-:-:S02]  /*9c00*/  ISETP.LT.OR P1, PT, R2, R234, P1 ;  /* 0x000000ea0200720c */ /* 0x000fc40000f21670 */
[----:B------:R-:W-:Y:S02]  /*9c10*/  IADD3 R0, R0, 0x39, RZ ;  /* 0x0000003900007810 */ /* 0x000fe40007ffe0ff */
[----:B------:R-:W-:Y:S02]  /*9c20*/  FSEL R15, R12, -INF , !P3 ;  /* 0xff8000000c0f7808 */ /* 0x000fe40005800000 */
[----:B------:R-:W-:Y:S02]  /*9c30*/  FSEL R16, R243, -INF , !P6 ;  /* 0xff800000f3107808 */ /* 0x000fe40007000000 */
[----:B------:R-:W-:Y:S02]  /*9c40*/  FSEL R18, R139, -INF , !P4 ;  /* 0xff8000008b127808 */ /* 0x000fe40006000000 */
[----:B------:R-:W-:Y:S02]  /*9c50*/  FSEL R13, R137, -INF , !P5 ;  /* 0xff800000890d7808 */ /* 0x000fe40006800000 */
[----:B------:R-:W-:-:S02]  /*9c60*/  FSEL R54, R3, -INF , !P2 ;  /* 0xff80000003367808 */ /* 0x000fc40005000000 */
[----:B------:R-:W-:Y:S02]  /*9c70*/  FSEL R12, R244, -INF , !P1 ;  /* 0xff800000f40c7808 */ /* 0x000fe40004800000 */
[CC--:B------:R-:W-:Y:S02]  /*9c80*/  ISETP.GE.AND P6, PT, R2.reuse, R240.reuse, PT ;  /* 0x000000f00200720c */ /* 0x0c0fe40003fc6270 */
[-C--:B------:R-:W-:Y:S02]  /*9c90*/  ISETP.GE.AND P4, PT, R2, R239.reuse, PT ;  /* 0x000000ef0200720c */ /* 0x080fe40003f86270 */
[C---:B------:R-:W-:Y:S02]  /*9ca0*/  ISETP.GE.AND P5, PT, R0.reuse, R240, PT ;  /* 0x000000f00000720c */ /* 0x040fe40003fa6270 */
[C---:B------:R-:W-:Y:S02]  /*9cb0*/  ISETP.GE.AND P3, PT, R0.reuse, R239, PT ;  /* 0x000000ef0000720c */ /* 0x040fe40003f66270 */
[----:B------:R-:W-:-:S02]  /*9cc0*/  ISETP.GE.AND P2, PT, R0, R238, PT ;  /* 0x000000ee0000720c */ /* 0x000fc40003f46270 */
[----:B------:R-:W-:Y:S02]  /*9cd0*/  ISETP.GE.AND P1, PT, R0, R237, PT ;  /* 0x000000ed0000720c */ /* 0x000fe40003f26270 */
[CC--:B------:R-:W-:Y:S02]  /*9ce0*/  ISETP.LT.OR P6, PT, R2.reuse, R236.reuse, P6 ;  /* 0x000000ec0200720c */ /* 0x0c0fe400037c1670 */
[-C--:B------:R-:W-:Y:S02]  /*9cf0*/  ISETP.LT.OR P4, PT, R2, R235.reuse, P4 ;  /* 0x000000eb0200720c */ /* 0x080fe40002781670 */
[C---:B------:R-:W-:Y:S02]  /*9d00*/  ISETP.LT.OR P5, PT, R0.reuse, R236, P5 ;  /* 0x000000ec0000720c */ /* 0x040fe40002fa1670 */
[C---:B------:R-:W-:Y:S02]  /*9d10*/  ISETP.LT.OR P3, PT, R0.reuse, R235, P3 ;  /* 0x000000eb0000720c */ /* 0x040fe40001f61670 */
[----:B------:R-:W-:-:S02]  /*9d20*/  ISETP.LT.OR P2, PT, R0, R234, P2 ;  /* 0x000000ea0000720c */ /* 0x000fc40001741670 */
[----:B------:R-:W-:Y:S02]  /*9d30*/  ISETP.LT.OR P1, PT, R0, R232, P1 ;  /* 0x000000e80000720c */ /* 0x000fe40000f21670 */
[----:B------:R-:W-:Y:S02]  /*9d40*/  FSEL R11, R245, -INF , !P2 ;  /* 0xff800000f50b7808 */ /* 0x000fe40005000000 */
[----:B------:R-:W-:Y:S02]  /*9d50*/  FSEL R52, R247, -INF , !P1 ;  /* 0xff800000f7347808 */ /* 0x000fe40004800000 */
[----:B------:R-:W-:Y:S02]  /*9d60*/  FSEL R5, R208, -INF , !P6 ;  /* 0xff800000d0057808 */ /* 0x000fe40007000000 */
[----:B------:R-:W-:Y:S02]  /*9d70*/  FSEL R8, R210, -INF , !P4 ;  /* 0xff800000d2087808 */ /* 0x000fe40006000000 */
[----:B------:R-:W-:-:S02]  /*9d80*/  FSEL R4, R209, -INF , !P5 ;  /* 0xff800000d1047808 */ /* 0x000fc40006800000 */
[----:B------:R-:W-:Y:S01]  /*9d90*/  FSEL R7, R211, -INF , !P3 ;  /* 0xff800000d3077808 */ /* 0x000fe20005800000 */
[----:B------:R-:W-:Y:S05]  /*9da0*/  @!P0 BRA `(.L_x_433) ;  /* 0x0000024000008947 */ /* 0x000fea0003800000 */
[----:B------:R-:W2:Y:S04]  /*9db0*/  LDL.64 R204, [R1+0x60] ;  /* 0x0000600001cc7983 */ /* 0x000ea80000100a00 */
[----:B------:R-:W3:Y:S01]  /*9dc0*/  LDL.64 R138, [R1+0x58] ;  /* 0x00005800018a7983 */ /* 0x000ee20000100a00 */
[----:B------:R-:W-:Y:S02]  /*9dd0*/  UIADD3 UR14, UR8, -0x3, URZ ;  /* 0xfffffffd080e7890 */ /* 0x000fe4000fffe03f */
[----:B------:R-:W-:Y:S02]  /*9de0*/  ULDC.64 UR4, c[0x0][0x198] ;  /* 0x0000660000047ab9 */ /* 0x000fe40000000a00 */
[----:B------:R-:W-:-:S02]  /*9df0*/  USHF.R.S32.HI UR13, URZ, 0x1f, UR14 ;  /* 0x0000001f3f0d7899 */ /* 0x000fc4000801140e */
[----:B------:R-:W-:Y:S02]  /*9e00*/  UIMAD.WIDE.U32 UR16, UR14, UR4, URZ ;  /* 0x000000040e1072a5 */ /* 0x000fe4000f8e003f */
[----:B------:R-:W-:Y:S02]  /*9e10*/  UIMAD UR13, UR13, UR4, URZ ;  /* 0x000000040d0d72a4 */ /* 0x000fe4000f8e023f */
[----:B------:R-:W-:Y:S02]  /*9e20*/  USHF.L.U32 UR4, UR6, 0x5, URZ ;  /* 0x0000000506047899 */ /* 0x000fe4000800063f */
[----:B------:R-:W-:Y:S01]  /*9e30*/  UIMAD UR5, UR14, UR5, UR13 ;  /* 0x000000050e0572a4 */ /* 0x000fe2000f8e020d */
[----:B------:R-:W-:Y:S02]  /*9e40*/  IMAD.U32 R0, RZ, RZ, UR16 ;  /* 0x00000010ff007e24 */ /* 0x000fe4000f8e00ff */
[----:B------:R-:W-:Y:S01]  /*9e50*/  IMAD.U32 R3, RZ, RZ, UR16 ;  /* 0x00000010ff037e24 */ /* 0x000fe2000f8e00ff */
[----:B------:R-:W-:-:S06]  /*9e60*/  UIADD3 UR5, UR17, UR5, URZ ;  /* 0x0000000511057290 */ /* 0x000fcc000fffe03f */
[----:B------:R-:W-:Y:S01]  /*9e70*/  IMAD.U32 R2, RZ, RZ, UR5 ;  /* 0x00000005ff027e24 */ /* 0x000fe2000f8e00ff */
[----:B------:R-:W-:Y:S01]  /*9e80*/  USHF.L.U64.HI UR5, UR6, 0x5, UR7 ;  /* 0x0000000506057899 */ /* 0x000fe20008010207 */
[----:B--2---:R-:W-:-:S04]  /*9e90*/  LEA R0, P1, R0, R204, 0x6 ;  /* 0x000000cc00007211 */ /* 0x004fc800078230ff */
[----:B---3--:R-:W-:Y:S02]  /*9ea0*/  LEA.HI.X R3, R3, R139, R2, 0x6, P1 ;  /* 0x0000008b03037211 */ /* 0x008fe400008f3402 */
[----:B------:R-:W-:-:S04]  /*9eb0*/  LEA R2, P1, R0, c[0x0][0x168], 0x1 ;  /* 0x00005a0000027a11 */ /* 0x000fc800078208ff */
[----:B------:R-:W-:-:S05]  /*9ec0*/  LEA.HI.X R3, R0, c[0x0][0x16c], R3, 0x1, P1 ;  /* 0x00005b0000037a11 */ /* 0x000fca00008f0c03 */
[----:B------:R-:W-:Y:S01]  /*9ed0*/  @!PT LDS RZ, [RZ] ;  /* 0x00000000fffff984 */ /* 0x000fe20000000800 */
[----:B------:R-:W-:Y:S01]  /*9ee0*/  @!PT LDS RZ, [RZ] ;  /* 0x00000000fffff984 */ /* 0x000fe20000000800 */
[----:B------:R-:W-:Y:S01]  /*9ef0*/  @!PT LDS RZ, [RZ] ;  /* 0x00000000fffff984 */ /* 0x000fe20000000800 */
[----:B------:R1:W-:Y:S04]  /*9f00*/  LDGSTS.E.BYPASS.LTC128B.128 [R233+0x8000], [R2.64] ;  /* 0x0800000002e97fae */ /* 0x0003e8000b901d52 */
[----:B------:R1:W-:Y:S02]  /*9f10*/  LDGSTS.E.BYPASS.LTC128B.128 [R233+0xa000], [R2.64+0x80] ;  /* 0x0a00008002e97fae */ /* 0x0003e4000b901d52 */
[----:B-1----:R-:W-:-:S04]  /*9f20*/  IADD3 R2, P1, R2, UR4, RZ ;  /* 0x0000000402027c10 */ /* 0x002fc8000ff3e0ff */
[----:B------:R-:W-:-:S05]  /*9f30*/  IADD3.X R3, R3, UR5, RZ, P1, !PT ;  /* 0x0000000503037c10 */ /* 0x000fca0008ffe4ff */
        /* <DEDUP_REMOVED lines=9> */
[----:B------:R1:W-:Y:S04]  /*9fd0*/  LDGSTS.E.BYPASS.LTC128B.128 [R233+0xb800], [R2.64+0x80] ;  /* 0x0b80008002e97fae */ /* 0x0003e8000b901d52 */
[----:B------:R-:W0:Y:S02]  /*9fe0*/  LDGDEPBAR ;  /* 0x00000000000079af */ /* 0x000e240000000000 */
.L_x_433:
        /* <DEDUP_REMOVED lines=20> */
[----:B------:R-:W-:-:S02]  /*a130*/  MOV R210, R242 ;  /* 0x000000f200d27202 */ /* 0x000fc40000000f00 */
[----:B------:R-:W-:Y:S01]  /*a140*/  FMNMX.FTZ R0, R21, R0, !PT ;  /* 0x0000000015007209 */ /* 0x000fe20007810000 */
[----:B------:R-:W-:Y:S01]  /*a150*/  STL [R1+0xa4], R218 ;  /* 0x0000a4da01007387 */ /* 0x000fe20000100800 */
[----:B------:R-:W-:Y:S02]  /*a160*/  MOV R211, R241 ;  /* 0x000000f100d37202 */ /* 0x000fe40000000f00 */
[----:B------:R-:W-:Y:S01]  /*a170*/  FMNMX.FTZ R0, R20, R0, !PT ;  /* 0x0000000014007209 */ /* 0x000fe20007810000 */
[----:B------:R-:W-:Y:S01]  /*a180*/  STL [R1+0xa0], R217 ;  /* 0x0000a0d901007387 */ /* 0x000fe20000100800 */
[----:B------:R-:W-:Y:S02]  /*a190*/  MOV R207, R231 ;  /* 0x000000e700cf7202 */ /* 0x000fe40000000f00 */
[----:B------:R-:W-:Y:S01]  /*a1a0*/  FMNMX.FTZ R0, R17, R0, !PT ;  /* 0x0000000011007209 */ /* 0x000fe20007810000 */
[----:B------:R-:W-:Y:S03]  /*a1b0*/  STL [R1+0x9c], R212 ;  /* 0x00009cd401007387 */ /* 0x000fe60000100800 */
[----:B------:R-:W-:-:S04]  /*a1c0*/  FMNMX.FTZ R0, R14, R0, !PT ;  /* 0x000000000e007209 */ /* 0x000fc80007810000 */
[----:B------:R-:W-:-:S04]  /*a1d0*/  FMNMX.FTZ R0, R10, R0, !PT ;  /* 0x000000000a007209 */ /* 0x000fc80007810000 */
[----:B------:R-:W-:-:S04]  /*a1e0*/  FMNMX.FTZ R0, R9, R0, !PT ;  /* 0x0000000009007209 */ /* 0x000fc80007810000 */
[----:B------:R-:W-:-:S04]  /*a1f0*/  FMNMX.FTZ R0, R6, R0, !PT ;  /* 0x0000000006007209 */ /* 0x000fc80007810000 */
[----:B------:R-:W-:-:S04]  /*a200*/  FMNMX.FTZ R0, R5, R0, !PT ;  /* 0x0000000005007209 */ /* 0x000fc80007810000 */
        /* <DEDUP_REMOVED lines=17> */
[----:B-1----:R-:W-:Y:S02]  /*a320*/  FMNMX.FTZ R218, R0, R67, !PT ;  /* 0x0000004300da7209 */ /* 0x002fe40007810000 */
[----:B------:R-:W-:Y:S02]  /*a330*/  FMNMX.FTZ R0, R38, R2, !PT ;  /* 0x0000000226007209 */ /* 0x000fe40007810000 */
[----:B------:R-:W-:-:S02]  /*a340*/  FMNMX.FTZ R3, R13, R3, !PT ;  /* 0x000000030d037209 */ /* 0x000fc40007810000 */
[----:B------:R-:W-:Y:S01]  /*a350*/  FMNMX.FTZ R2, R36, R0, !PT ;  /* 0x0000000024027209 */ /* 0x000fe20007810000 */
[C---:B------:R-:W-:Y:S01]  /*a360*/  FMUL.FTZ R0, R218.reuse, c[0x0][0x23c] ;  /* 0x00008f00da007a20 */ /* 0x040fe20000410000 */
[----:B------:R-:W-:Y:S02]  /*a370*/  FSETP.NEU.FTZ.AND P3, PT, R218, -INF , PT ;  /* 0xff800000da00780b */ /* 0x000fe40003f7d000 */
[----:B------:R-:W-:Y:S02]  /*a380*/  FMNMX.FTZ R2, R31, R2, !PT ;  /* 0x000000021f027209 */ /* 0x000fe40007810000 */
[----:B------:R-:W-:Y:S02]  /*a390*/  FMNMX.FTZ R3, R8, R3, !PT ;  /* 0x0000000308037209 */ /* 0x000fe40007810000 */
[----:B------:R-:W-:Y:S02]  /*a3a0*/  FSEL R0, R0, RZ, P3 ;  /* 0x000000ff00007208 */ /* 0x000fe40001800000 */
[----:B------:R-:W-:-:S02]  /*a3b0*/  FMNMX.FTZ R2, R28, R2, !PT ;  /* 0x000000021c027209 */ /* 0x000fc40007810000 */
[----:B------:R-:W-:Y:S01]  /*a3c0*/  FMNMX.FTZ R3, R7, R3, !PT ;  /* 0x0000000307037209 */ /* 0x000fe20007810000 */
[--C-:B------:R-:W-:Y:S01]  /*a3d0*/  FFMA.FTZ R250, R30, c[0x0][0x23c], -R0.reuse ;  /* 0x00008f001efa7a23 */ /* 0x100fe20000010800 */
[----:B------:R-:W-:Y:S01]  /*a3e0*/  MOV R67, R211 ;  /* 0x000000d300437202 */ /* 0x000fe20000000f00 */
[--C-:B------:R-:W-:Y:S02]  /*a3f0*/  FFMA.FTZ R30, R20, c[0x0][0x23c], -R0.reuse ;  /* 0x00008f00141e7a23 */ /* 0x100fe40000010800 */
[--C-:B------:R-:W-:Y:S02]  /*a400*/  FFMA.FTZ R224, R14, c[0x0][0x23c], -R0.reuse ;  /* 0x00008f000ee07a23 */ /* 0x100fe40000010800 */
[--C-:B------:R-:W-:Y:S02]  /*a410*/  FFMA.FTZ R27, R27, c[0x0][0x23c], -R0.reuse ;  /* 0x00008f001b1b7a23 */ /* 0x100fe40000010800 */
[--C-:B------:R-:W-:Y:S02]  /*a420*/  FFMA.FTZ R41, R41, c[0x0][0x23c], -R0.reuse ;  /* 0x00008f0029297a23 */ /* 0x100fe40000010800 */
[----:B------:R-:W-:-:S02]  /*a430*/  FFMA.FTZ R40, R40, c[0x0][0x23c], -R0 ;  /* 0x00008f0028287a23 */ /* 0x000fc40000010800 */
[--C-:B------:R-:W-:Y:S01]  /*a440*/  FFMA.FTZ R206, R34, c[0x0][0x23c], -R0.reuse ;  /* 0x00008f0022ce7a23 */ /* 0x100fe20000010800 */
[----:B------:R-:W-:Y:S01]  /*a450*/  MOV R34, R207 ;  /* 0x000000cf00227202 */ /* 0x000fe20000000f00 */
[--C-:B------:R-:W-:Y:S01]  /*a460*/  FFMA.FTZ R251, R33, c[0x0][0x23c], -R0.reuse ;  /* 0x00008f0021fb7a23 */ /* 0x100fe20000010800 */
[----:B------:R-:W-:Y:S01]  /*a470*/  MUFU.EX2 R41, R41 ;  /* 0x0000002900297308 */ /* 0x000fe20000000800 */
[--C-:B------:R-:W-:Y:S02]  /*a480*/  FFMA.FTZ R249, R26, c[0x0][0x23c], -R0.reuse ;  /* 0x00008f001af97a23 */ /* 0x100fe40000010800 */
[--C-:B------:R-:W-:Y:S02]  /*a490*/  FFMA.FTZ R248, R21, c[0x0][0x23c], -R0.reuse ;  /* 0x00008f0015f87a23 */ /* 0x100fe40000010800 */
[--C-:B------:R-:W-:Y:S02]  /*a4a0*/  FFMA.FTZ R225, R17, c[0x0][0x23c], -R0.reuse ;  /* 0x00008f0011e17a23 */ /* 0x100fe40000010800 */
[--C-:B------:R-:W-:Y:S01]  /*a4b0*/  FFMA.FTZ R223, R10, c[0x0][0x23c], -R0.reuse ;  /* 0x00008f000adf7a23 */ /* 0x100fe20000010800 */
[----:B------:R-:W-:Y:S01]  /*a4c0*/  MUFU.EX2 R40, R40 ;  /* 0x0000002800287308 */ /* 0x000fe20000000800 */
[----:B------:R-:W-:-:S02]  /*a4d0*/  FFMA.FTZ R209, R9, c[0x0][0x23c], -R0 ;  /* 0x00008f0009d17a23 */ /* 0x000fc40000010800 */
[--C-:B------:R-:W-:Y:S02]  /*a4e0*/  FFMA.FTZ R14, R6, c[0x0][0x23c], -R0.reuse ;  /* 0x00008f00060e7a23 */ /* 0x100fe40000010800 */
[--C-:B------:R-:W-:Y:S02]  /*a4f0*/  FFMA.FTZ R208, R5, c[0x0][0x23c], -R0.reuse ;  /* 0x00008f0005d07a23 */ /* 0x100fe40000010800 */
[----:B------:R-:W-:Y:S01]  /*a500*/  FFMA.FTZ R20, R4, c[0x0][0x23c], -R0 ;  /* 0x00008f0004147a23 */ /* 0x000fe20000010800 */
[----:B------:R-:W-:Y:S01]  /*a510*/  FMNMX.FTZ R0, R24, R2, !PT ;  /* 0x0000000218007209 */ /* 0x000fe20007810000 */
[----:B------:R-:W-:Y:S01]  /*a520*/  IMAD.MOV.U32 R21, RZ, RZ, R210 ;  /* 0x000000ffff157224 */ /* 0x000fe200078e00d2 */
[----:B------:R-:W1:Y:S01]  /*a530*/  SHFL.BFLY PT, R2, R3, 0x2, 0x1f ;  /* 0x0c401f0003027f89 */ /* 0x000e6200000e0000 */
[----:B------:R-:W-:Y:S01]  /*a540*/  IMAD.MOV.U32 R207, RZ, RZ, R252 ;  /* 0x000000ffffcf7224 */ /* 0x000fe200078e00fc */
[----:B------:R-:W-:Y:S01]  /*a550*/  FMNMX.FTZ R0, R23, R0, !PT ;  /* 0x0000000017007209 */ /* 0x000fe20007810000 */
[----:B------:R-:W-:Y:S03]  /*a560*/  MUFU.EX2 R206, R206 ;  /* 0x000000ce00ce7308 */ /* 0x000fe60000000800 */
[----:B------:R-:W-:-:S04]  /*a570*/  FMNMX.FTZ R0, R18, R0, !PT ;  /* 0x0000000012007209 */ /* 0x000fc80007810000 */
[----:B------:R-:W-:-:S04]  /*a580*/  FMNMX.FTZ R0, R15, R0, !PT ;  /* 0x000000000f007209 */ /* 0x000fc80007810000 */
[----:B------:R-:W-:-:S04]  /*a590*/  FMNMX.FTZ R0, R12, R0, !PT ;  /* 0x000000000c007209 */ /* 0x000fc80007810000 */
[----:B------:R-:W-:Y:S02]  /*a5a0*/  FMNMX.FTZ R0, R11, R0, !PT ;  /* 0x000000000b007209 */ /* 0x000fe40007810000 */
[----:B-1----:R-:W-:-:S03]  /*a5b0*/  FMNMX.FTZ R3, R3, R2, !PT ;  /* 0x0000000203037209 */ /* 0x002fc60007810000 */
[----:B------:R-:W1:Y:S04]  /*a5c0*/  SHFL.BFLY PT, R2, R0, 0x2, 0x1f ;  /* 0x0c401f0000027f89 */ /* 0x000e6800000e0000 */
[----:B------:R-:W2:Y:S01]  /*a5d0*/  SHFL.BFLY PT, R4, R3, 0x1, 0x1f ;  /* 0x0c201f0003047f89 */ /* 0x000ea200000e0000 */
[----:B-1----:R-:W-:Y:S02]  /*a5e0*/  FMNMX.FTZ R2, R0, R2, !PT ;  /* 0x0000000200027209 */ /* 0x002fe40007810000 */
[----:B--2---:R-:W-:-:S03]  /*a5f0*/  FMNMX.FTZ R138, R3, R4, !PT ;  /* 0x00000004038a7209 */ /* 0x004fc60007810000 */
[----:B------:R-:W1:Y:S01]  /*a600*/  SHFL.BFLY PT, R3, R2, 0x1, 0x1f ;  /* 0x0c201f0002037f89 */ /* 0x000e6200000e0000 */
[C---:B------:R-:W-:Y:S01]  /*a610*/  FSETP.NEU.FTZ.AND P2, PT, R138.reuse, -INF , PT ;  /* 0xff8000008a00780b */ /* 0x040fe20003f5d000 */
[----:B------:R-:W-:Y:S02]  /*a620*/  FMUL.FTZ R0, R138, c[0x0][0x23c] ;  /* 0x00008f008a007a20 */ /* 0x000fe40000410000 */
[----:B------:R2:W-:Y:S03]  /*a630*/  STL [R1+0x34], R138 ;  /* 0x0000348a01007387 */ /* 0x0005e60000100800 */
[----:B------:R-:W-:-:S05]  /*a640*/  FSEL R0, R0, RZ, P2 ;  /* 0x000000ff00007208 */ /* 0x000fca0001000000 */
[--C-:B------:R-:W-:Y:S02]  /*a650*/  FFMA.FTZ R204, R47, c[0x0][0x23c], -R0.reuse ;  /* 0x00008f002fcc7a23 */ /* 0x100fe40000010800 */
[--C-:B------:R-:W-:Y:S02]  /*a660*/  FFMA.FTZ R247, R44, c[0x0][0x23c], -R0.reuse ;  /* 0x00008f002cf77a23 */ /* 0x100fe40000010800 */
[--C-:B------:R-:W-:Y:S02]  /*a670*/  FFMA.FTZ R246, R39, c[0x0][0x23c], -R0.reuse ;  /* 0x00008f0027f67a23 */ /* 0x100fe40000010800 */
[--C-:B------:R-:W-:Y:S01]  /*a680*/  FFMA.FTZ R244, R32, c[0x0][0x23c], -R0.reuse ;  /* 0x00008f0020f47a23 */ /* 0x100fe20000010800 */
[----:B------:R-:W-:Y:S01]  /*a690*/  MUFU.EX2 R204, R204 ;  /* 0x000000cc00cc7308 */ /* 0x000fe20000000800 */
[--C-:B------:R-:W-:Y:S02]  /*a6a0*/  FFMA.FTZ R222, R29, c[0x0][0x23c], -R0.reuse ;  /* 0x00008f001dde7a23 */ /* 0x100fe40000010800 */
[--C-:B------:R-:W-:Y:S01]  /*a6b0*/  FFMA.FTZ R221, R25, c[0x0][0x23c], -R0.reuse ;  /* 0x00008f0019dd7a23 */ /* 0x100fe20000010800 */
[----:B-1----:R-:W-:Y:S01]  /*a6c0*/  FMNMX.FTZ R137, R2, R3, !PT ;  /* 0x0000000302897209 */ /* 0x002fe20007810000 */
[--C-:B------:R-:W-:Y:S01]  /*a6d0*/  FFMA.FTZ R6, R37, c[0x0][0x23c], -R0.reuse ;  /* 0x00008f0025067a23 */ /* 0x100fe20000010800 */
[----:B------:R-:W-:Y:S01]  /*a6e0*/  MOV R37, R138 ;  /* 0x0000008a00257202 */ /* 0x000fe20000000f00 */
[----:B------:R-:W-:Y:S01]  /*a6f0*/  FFMA.FTZ R205, R50, c[0x0][0x23c], -R0 ;  /* 0x00008f0032cd7a23 */ /* 0x000fe20000010800 */
[----:B------:R-:W-:Y:S01]  /*a700*/  MOV R50, R209 ;  /* 0x000000d100327202 */ /* 0x000fe20000000f00 */
[----:B------:R-:W-:-:S02]  /*a710*/  IMAD.MOV.U32 R47, RZ, RZ, R137 ;  /* 0x000000ffff2f7224 */ /* 0x000fc400078e0089 */
[--C-:B------:R-:W-:Y:S01]  /*a720*/  FFMA.FTZ R139, R46, c[0x0][0x23c], -R0.reuse ;  /* 0x00008f002e8b7a23 */ /* 0x100fe20000010800 */
[----:B------:R-:W-:Y:S01]  /*a730*/  MOV R46, R208 ;  /* 0x000000d0002e7202 */ /* 0x000fe20000000f00 */
[--C-:B------:R-:W-:Y:S01]  /*a740*/  FFMA.FTZ R245, R35, c[0x0][0x23c], -R0.reuse ;  /* 0x00008f0023f57a23 */ /* 0x100fe20000010800 */
[----:B------:R-:W-:Y:S01]  /*a750*/  FSETP.NEU.FTZ.AND P1, PT, R47, -INF , PT ;  /* 0xff8000002f00780b */ /* 0x000fe20003f3d000 */
[--C-:B------:R-:W-:Y:S01]  /*a760*/  FFMA.FTZ R220, R22, c[0x0][0x23c], -R0.reuse ;  /* 0x00008f0016dc7a23 */ /* 0x100fe20000010800 */
[----:B------:R-:W-:Y:S01]  /*a770*/  MUFU.EX2 R205, R205 ;  /* 0x000000cd00cd7308 */ /* 0x000fe20000000800 */
[--C-:B------:R-:W-:Y:S02]  /*a780*/  FFMA.FTZ R25, R19, c[0x0][0x23c], -R0.reuse ;  /* 0x00008f0013197a23 */ /* 0x100fe40000010800 */
[--C-:B------:R-:W-:Y:S02]  /*a790*/  FFMA.FTZ R44, R16, c[0x0][0x23c], -R0.reuse ;  /* 0x00008f00102c7a23 */ /* 0x100fe40000010800 */
[----:B------:R-:W-:-:S02]  /*a7a0*/  FFMA.FTZ R39, R13, c[0x0][0x23c], -R0 ;  /* 0x00008f000d277a23 */ /* 0x000fc40000010800 */
[--C-:B------:R-:W-:Y:S01]  /*a7b0*/  FFMA.FTZ R29, R8, c[0x0][0x23c], -R0.reuse ;  /* 0x00008f00081d7a23 */ /* 0x100fe20000010800 */
[----:B------:R-:W-:Y:S01]  /*a7c0*/  MUFU.EX2 R245, R245 ;  /* 0x000000f500f57308 */ /* 0x000fe20000000800 */
[----:B------:R-:W-:Y:S02]  /*a7d0*/  FFMA.FTZ R32, R7, c[0x0][0x23c], -R0 ;  /* 0x00008f0007207a23 */ /* 0x000fe40000010800 */
[----:B------:R-:W-:-:S05]  /*a7e0*/  FMUL.FTZ R0, R47, c[0x0][0x23c] ;  /* 0x00008f002f007a20 */ /* 0x000fca0000410000 */
[----:B------:R-:W-:-:S05]  /*a7f0*/  FSEL R0, R0, RZ, P1 ;  /* 0x000000ff00007208 */ /* 0x000fca0000800000 */
[--C-:B------:R-:W-:Y:S01]  /*a800*/  FFMA.FTZ R219, R31, c[0x0][0x23c], -R0.reuse ;  /* 0x00008f001fdb7a23 */ /* 0x100fe20000010800 */
[----:B------:R-:W-:Y:S01]  /*a810*/  MOV R31, R218 ;  /* 0x000000da001f7202 */ /* 0x000fe20000000f00 */
[--C-:B------:R-:W-:Y:S02]  /*a820*/  FFMA.FTZ R218, R24, c[0x0][0x23c], -R0.reuse ;  /* 0x00008f0018da7a23 */ /* 0x100fe40000010800 */
[--C-:B------:R-:W-:Y:S01]  /*a830*/  FFMA.FTZ R5, R42, c[0x0][0x23c], -R0.reuse ;  /* 0x00008f002a057a23 */ /* 0x100fe20000010800 */
[----:B------:R-:W-:Y:S01]  /*a840*/  MOV R42, R50 ;  /* 0x00000032002a7202 */ /* 0x000fe20000000f00 */
[--C-:B--2---:R-:W-:Y:S02]  /*a850*/  FFMA.FTZ R138, R51, c[0x0][0x23c], -R0.reuse ;  /* 0x00008f00338a7a23 */ /* 0x104fe40000010800 */
[--C-:B------:R-:W-:Y:S02]  /*a860*/  FFMA.FTZ R137, R49, c[0x0][0x23c], -R0.reuse ;  /* 0x00008f0031897a23 */ /* 0x100fe40000010800 */
[----:B------:R-:W-:-:S02]  /*a870*/  FFMA.FTZ R10, R48, c[0x0][0x23c], -R0 ;  /* 0x00008f00300a7a23 */ /* 0x000fc40000010800 */
[--C-:B------:R-:W-:Y:S01]  /*a880*/  FFMA.FTZ R243, R45, c[0x0][0x23c], -R0.reuse ;  /* 0x00008f002df37a23 */ /* 0x100fe20000010800 */
[----:B------:R-:W-:Y:S01]  /*a890*/  MOV R45, R20 ;  /* 0x00000014002d7202 */ /* 0x000fe20000000f00 */
[--C-:B------:R-:W-:Y:S02]  /*a8a0*/  FFMA.FTZ R242, R43, c[0x0][0x23c], -R0.reuse ;  /* 0x00008f002bf27a23 */ /* 0x100fe40000010800 */
[--C-:B------:R-:W-:Y:S02]  /*a8b0*/  FFMA.FTZ R241, R38, c[0x0][0x23c], -R0.reuse ;  /* 0x00008f0026f17a23 */ /* 0x100fe40000010800 */
[--C-:B------:R-:W-:Y:S01]  /*a8c0*/  FFMA.FTZ R231, R36, c[0x0][0x23c], -R0.reuse ;  /* 0x00008f0024e77a23 */ /* 0x100fe20000010800 */
[----:B------:R-:W-:Y:S01]  /*a8d0*/  MUFU.EX2 R243, R243 ;  /* 0x000000f300f37308 */ /* 0x000fe20000000800 */
[--C-:B------:R-:W-:Y:S02]  /*a8e0*/  FFMA.FTZ R28, R28, c[0x0][0x23c], -R0.reuse ;  /* 0x00008f001c1c7a23 */ /* 0x100fe40000010800 */
[----:B------:R-:W-:-:S02]  /*a8f0*/  FFMA.FTZ R217, R23, c[0x0][0x23c], -R0 ;  /* 0x00008f0017d97a23 */ /* 0x000fc40000010800 */
[--C-:B------:R-:W-:Y:S02]  /*a900*/  FFMA.FTZ R24, R18, c[0x0][0x23c], -R0.reuse ;  /* 0x00008f0012187a23 */ /* 0x100fe40000010800 */
[--C-:B------:R-:W-:Y:S02]  /*a910*/  FFMA.FTZ R15, R15, c[0x0][0x23c], -R0.reuse ;  /* 0x00008f000f0f7a23 */ /* 0x100fe40000010800 */
[--C-:B------:R-:W-:Y:S02]  /*a920*/  FFMA.FTZ R212, R12, c[0x0][0x23c], -R0.reuse ;  /* 0x00008f000cd47a23 */ /* 0x100fe40000010800 */
[----:B------:R-:W-:Y:S01]  /*a930*/  FFMA.FTZ R26, R11, c[0x0][0x23c], -R0 ;  /* 0x00008f000b1a7a23 */ /* 0x000fe20000010800 */
[----:B------:R-:W-:Y:S01]  /*a940*/  FSEL R0, R31, RZ, P3 ;  /* 0x000000ff1f007208 */ /* 0x000fe20001800000 */
[----:B------:R-:W-:Y:S01]  /*a950*/  IMAD.MOV.U32 R12, RZ, RZ, R21 ;  /* 0x000000ffff0c7224 */ /* 0x000fe200078e0015 */
[----:B------:R-:W-:Y:S03]  /*a960*/  MUFU.EX2 R11, R6 ;  /* 0x00000006000b7308 */ /* 0x000fe60000000800 */
[----:B------:R-:W-:Y:S01]  /*a970*/  FADD.FTZ R4, R135, -R0 ;  /* 0x8000000087047221 */ /* 0x000fe20000010000 */
[----:B------:R-:W-:-:S04]  /*a980*/  FSEL R0, R37, RZ, P2 ;  /* 0x000000ff25007208 */ /* 0x000fc80001000000 */
[----:B------:R-:W-:Y:S01]  /*a990*/  MUFU.EX2 R6, R5 ;  /* 0x0000000500067308 */ /* 0x000fe20000000800 */
[----:B------:R-:W-:Y:S01]  /*a9a0*/  FADD.FTZ R3, R134, -R0 ;  /* 0x8000000086037221 */ /* 0x000fe20000010000 */
[----:B------:R-:W-:-:S03]  /*a9b0*/  FMNMX.FTZ R0, R132, R60, !PT ;  /* 0x0000003c84007209 */ /* 0x000fc60007810000 */
[----:B------:R-:W-:Y:S01]  /*a9c0*/  FMUL.FTZ R3, R3, c[0x0][0x23c] ;  /* 0x00008f0003037a20 */ /* 0x000fe20000410000 */
[----:B------:R-:W-:Y:S02]  /*a9d0*/  FMNMX.FTZ R0, R136, R0, !PT ;  /* 0x0000000088007209 */ /* 0x000fe40007810000 */
[----:B------:R1:W-:Y:S02]  /*a9e0*/  MUFU.EX2 R134, R27 ;  /* 0x0000001b00867308 */ /* 0x0003e40000000800 */
[----:B------:R-:W-:-:S04]  /*a9f0*/  FMNMX.FTZ R0, R66, R0, !PT ;  /* 0x0000000042007209 */ /* 0x000fc80007810000 */
[----:B------:R-:W-:-:S04]  /*aa00*/  FMNMX.FTZ R0, R65, R0, !PT ;  /* 0x0000000041007209 */ /* 0x000fc80007810000 */
[----:B------:R-:W-:-:S04]  /*aa10*/  FMNMX.FTZ R0, R64, R0, !PT ;  /* 0x0000000040007209 */ /* 0x000fc80007810000 */
[----:B------:R-:W-:Y:S02]  /*aa20*/  FMNMX.FTZ R0, R63, R0, !PT ;  /* 0x000000003f007209 */ /* 0x000fe40007810000 */
[----:B-1----:R-:W-:Y:S02]  /*aa30*/  MOV R27, R67 ;  /* 0x00000043001b7202 */ /* 0x002fe40000000f00 */
[----:B------:R-:W-:-:S04]  /*aa40*/  FMNMX.FTZ R0, R62, R0, !PT ;  /* 0x000000003e007209 */ /* 0x000fc80007810000 */
        /* <DEDUP_REMOVED lines=8> */
[----:B------:R-:W-:-:S05]  /*aad0*/  FMNMX.FTZ R0, R52, R0, !PT ;  /* 0x0000000034007209 */ /* 0x000fca0007810000 */
[----:B------:R-:W1:Y:S02]  /*aae0*/  SHFL.BFLY PT, R2, R0, 0x2, 0x1f ;  /* 0x0c401f0000027f89 */ /* 0x000e6400000e0000 */
[----:B-1----:R-:W-:-:S05]  /*aaf0*/  FMNMX.FTZ R0, R0, R2, !PT ;  /* 0x0000000200007209 */ /* 0x002fca0007810000 */
[----:B------:R-:W1:Y:S02]  /*ab00*/  SHFL.BFLY PT, R2, R0, 0x1, 0x1f ;  /* 0x0c201f0000027f89 */ /* 0x000e6400000e0000 */
[----:B-1----:R-:W-:Y:S01]  /*ab10*/  FMNMX.FTZ R19, R0, R2, !PT ;  /* 0x0000000200137209 */ /* 0x002fe20007810000 */
[----:B------:R-:W-:-:S03]  /*ab20*/  FMUL.FTZ R2, R4, c[0x0][0x23c] ;  /* 0x00008f0004027a20 */ /* 0x000fc60000410000 */
[C---:B------:R-:W-:Y:S01]  /*ab30*/  FSETP.NEU.FTZ.AND P2, PT, R19.reuse, -INF , PT ;  /* 0xff8000001300780b */ /* 0x040fe20003f5d000 */
[----:B------:R-:W-:Y:S01]  /*ab40*/  FMUL.FTZ R0, R19, c[0x0][0x23c] ;  /* 0x00008f0013007a20 */ /* 0x000fe20000410000 */
[----:B------:R1:W-:Y:S01]  /*ab50*/  STL [R1+0x30], R19 ;  /* 0x0000301301007387 */ /* 0x0003e20000100800 */
[----:B------:R-:W2:Y:S03]  /*ab60*/  MUFU.EX2 R2, R2 ;  /* 0x0000000200027308 */ /* 0x000ea60000000800 */
[----:B------:R-:W-:-:S05]  /*ab70*/  FSEL R0, R0, RZ, P2 ;  /* 0x000000ff00007208 */ /* 0x000fca0001000000 */
[--C-:B------:R-:W-:Y:S02]  /*ab80*/  FFMA.FTZ R7, R65, c[0x0][0x23c], -R0.reuse ;  /* 0x00008f0041077a23 */ /* 0x100fe40000010800 */
[--C-:B------:R-:W-:Y:S02]  /*ab90*/  FFMA.FTZ R210, R64, c[0x0][0x23c], -R0.reuse ;  /* 0x00008f0040d27a23 */ /* 0x100fe40000010800 */
[--C-:B------:R-:W-:Y:S02]  /*aba0*/  FFMA.FTZ R43, R53, c[0x0][0x23c], -R0.reuse ;  /* 0x00008f00352b7a23 */ /* 0x100fe40000010800 */
[----:B------:R-:W-:Y:S02]  /*abb0*/  FFMA.FTZ R33, R52, c[0x0][0x23c], -R0 ;  /* 0x00008f0034217a23 */ /* 0x000fe40000010800 */
[-C--:B--2---:R-:W-:Y:S01]  /*abc0*/  FMUL.FTZ R64, R148, R2.reuse ;  /* 0x0000000294407220 */ /* 0x084fe20000410000 */
[----:B------:R-:W-:Y:S01]  /*abd0*/  MUFU.EX2 R210, R210 ;  /* 0x000000d200d27308 */ /* 0x000fe20000000800 */
[----:B------:R-:W-:-:S02]  /*abe0*/  FMUL.FTZ R65, R149, R2 ;  /* 0x0000000295417220 */ /* 0x000fc40000410000 */
[-C--:B------:R-:W-:Y:S02]  /*abf0*/  FMUL.FTZ R52, R140, R2.reuse ;  /* 0x000000028c347220 */ /* 0x080fe40000410000 */
[-C--:B------:R-:W-:Y:S02]  /*ac00*/  FMUL.FTZ R53, R141, R2.reuse ;  /* 0x000000028d357220 */ /* 0x080fe40000410000 */
[-C--:B------:R-:W-:Y:S02]  /*ac10*/  FFMA.FTZ R207, R207, R2.reuse, R134 ;  /* 0x00000002cfcf7223 */ /* 0x080fe40000010086 */
[-C--:B------:R-:W-:Y:S02]  /*ac20*/  FMUL.FTZ R168, R168, R2.reuse ;  /* 0x00000002a8a87220 */ /* 0x080fe40000410000 */
[-C--:B------:R-:W-:Y:S02]  /*ac30*/  FMUL.FTZ R169, R169, R2.reuse ;  /* 0x00000002a9a97220 */ /* 0x080fe40000410000 */
[-C--:B------:R-:W-:Y:S01]  /*ac40*/  FMUL.FTZ R16, R164, R2.reuse ;  /* 0x00000002a4107220 */ /* 0x080fe20000410000 */
[----:B------:R-:W-:Y:S01]  /*ac50*/  MOV R164, R31 ;  /* 0x0000001f00a47202 */ /* 0x000fe20000000f00 */
[----:B------:R-:W-:-:S02]  /*ac60*/  FMUL.FTZ R17, R165, R2 ;  /* 0x00000002a5117220 */ /* 0x000fc40000410000 */
[-C--:B------:R-:W-:Y:S02]  /*ac70*/  FMUL.FTZ R160, R160, R2.reuse ;  /* 0x00000002a0a07220 */ /* 0x080fe40000410000 */
[-C--:B------:R-:W-:Y:S02]  /*ac80*/  FMUL.FTZ R161, R161, R2.reuse ;  /* 0x00000002a1a17220 */ /* 0x080fe40000410000 */
[-C--:B------:R-:W-:Y:S02]  /*ac90*/  FMUL.FTZ R156, R156, R2.reuse ;  /* 0x000000029c9c7220 */ /* 0x080fe40000410000 */
[-C--:B------:R-:W-:Y:S02]  /*aca0*/  FMUL.FTZ R157, R157, R2.reuse ;  /* 0x000000029d9d7220 */ /* 0x080fe40000410000 */
[-C--:B------:R-:W-:Y:S02]  /*acb0*/  FMUL.FTZ R152, R152, R2.reuse ;  /* 0x0000000298987220 */ /* 0x080fe40000410000 */
[----:B------:R-:W-:-:S02]  /*acc0*/  FMUL.FTZ R153, R153, R2 ;  /* 0x0000000299997220 */ /* 0x000fc40000410000 */
[-C--:B------:R-:W-:Y:S02]  /*acd0*/  FMUL.FTZ R144, R144, R2.reuse ;  /* 0x0000000290907220 */ /* 0x080fe40000410000 */
[-C--:B------:R-:W-:Y:S02]  /*ace0*/  FMUL.FTZ R145, R145, R2.reuse ;  /* 0x0000000291917220 */ /* 0x080fe40000410000 */
[-C--:B------:R-:W-:Y:S02]  /*acf0*/  FMUL.FTZ R48, R68, R2.reuse ;  /* 0x0000000244307220 */ /* 0x080fe40000410000 */
[-C--:B------:R-:W-:Y:S01]  /*ad00*/  FMUL.FTZ R49, R69, R2.reuse ;  /* 0x0000000245317220 */ /* 0x080fe20000410000 */
[----:B------:R-:W-:Y:S01]  /*ad10*/  MOV R69, R19 ;  /* 0x0000001300457202 */ /* 0x000fe20000000f00 */
        /* <DEDUP_REMOVED lines=11> */
[----:B------:R-:W-:Y:S01]  /*add0*/  FMUL.FTZ R140, R116, R2 ;  /* 0x00000002748c7220 */ /* 0x000fe20000410000 */
[----:B------:R-:W-:Y:S01]  /*ade0*/  MOV R116, R40 ;  /* 0x0000002800747202 */ /* 0x000fe20000000f00 */
[-C--:B------:R-:W-:Y:S01]  /*adf0*/  FMUL.FTZ R141, R117, R2.reuse ;  /* 0x00000002758d7220 */ /* 0x080fe20000410000 */
[----:B------:R-:W-:Y:S01]  /*ae00*/  MOV R117, R41 ;  /* 0x0000002900757202 */ /* 0x000fe20000000f00 */
[-C--:B------:R-:W-:Y:S02]  /*ae10*/  FMUL.FTZ R148, R128, R2.reuse ;  /* 0x0000000280947220 */ /* 0x080fe40000410000 */
[----:B------:R-:W-:Y:S01]  /*ae20*/  FMUL.FTZ R149, R129, R2 ;  /* 0x0000000281957220 */ /* 0x000fe20000410000 */
[----:B------:R-:W-:Y:S01]  /*ae30*/  FSEL R2, R47, RZ, P1 ;  /* 0x000000ff2f027208 */ /* 0x000fe20000800000 */
[----:B------:R-:W-:-:S02]  /*ae40*/  FFMA.FTZ R4, R60, c[0x0][0x23c], -R0 ;  /* 0x00008f003c047a23 */ /* 0x000fc40000010800 */
[--C-:B------:R-:W-:Y:S01]  /*ae50*/  FFMA.FTZ R9, R136, c[0x0][0x23c], -R0.reuse ;  /* 0x00008f0088097a23 */ /* 0x100fe20000010800 */
[----:B------:R-:W-:Y:S01]  /*ae60*/  MOV R136, R25 ;  /* 0x0000001900887202 */ /* 0x000fe20000000f00 */
[--C-:B------:R-:W-:Y:S02]  /*ae70*/  FFMA.FTZ R8, R66, c[0x0][0x23c], -R0.reuse ;  /* 0x00008f0042087a23 */ /* 0x100fe40000010800 */
[--C-:B------:R-:W-:Y:S02]  /*ae80*/  FFMA.FTZ R209, R63, c[0x0][0x23c], -R0.reuse ;  /* 0x00008f003fd17a23 */ /* 0x100fe40000010800 */
[--C-:B------:R-:W-:Y:S02]  /*ae90*/  FFMA.FTZ R208, R62, c[0x0][0x23c], -R0.reuse ;  /* 0x00008f003ed07a23 */ /* 0x100fe40000010800 */
[--C-:B------:R-:W-:Y:S02]  /*aea0*/  FFMA.FTZ R211, R61, c[0x0][0x23c], -R0.reuse ;  /* 0x00008f003dd37a23 */ /* 0x100fe40000010800 */
[----:B------:R-:W-:-:S02]  /*aeb0*/  FFMA.FTZ R252, R59, c[0x0][0x23c], -R0 ;  /* 0x00008f003bfc7a23 */ /* 0x000fc40000010800 */
[--C-:B------:R-:W-:Y:S02]  /*aec0*/  FFMA.FTZ R13, R58, c[0x0][0x23c], -R0.reuse ;  /* 0x00008f003a0d7a23 */ /* 0x100fe40000010800 */
[--C-:B------:R-:W-:Y:S02]  /*aed0*/  FFMA.FTZ R36, R57, c[0x0][0x23c], -R0.reuse ;  /* 0x00008f0039247a23 */ /* 0x100fe40000010800 */
[--C-:B------:R-:W-:Y:S02]  /*aee0*/  FFMA.FTZ R38, R56, c[0x0][0x23c], -R0.reuse ;  /* 0x00008f0038267a23 */ /* 0x100fe40000010800 */
[--C-:B------:R-:W-:Y:S01]  /*aef0*/  FFMA.FTZ R135, R55, c[0x0][0x23c], -R0.reuse ;  /* 0x00008f0037877a23 */ /* 0x100fe20000010800 */
[----:B------:R-:W-:Y:S01]  /*af00*/  MOV R165, R36 ;  /* 0x0000002400a57202 */ /* 0x000fe20000000f00 */
[----:B------:R-:W-:Y:S01]  /*af10*/  FFMA.FTZ R35, R54, c[0x0][0x23c], -R0 ;  /* 0x00008f0036237a23 */ /* 0x000fe20000010800 */
[----:B------:R-:W-:Y:S01]  /*af20*/  MOV R68, R38 ;  /* 0x0000002600447202 */ /* 0x000fe20000000f00 */
[----:B------:R2:W3:Y:S01]  /*af30*/  MUFU.EX2 R0, R3 ;  /* 0x0000000300007308 */ /* 0x0004e20000000800 */
[----:B------:R-:W-:-:S02]  /*af40*/  IMAD.MOV.U32 R80, RZ, RZ, R43 ;  /* 0x000000ffff507224 */ /* 0x000fc400078e002b */
[----:B--2---:R-:W-:Y:S01]  /*af50*/  FADD.FTZ R3, R133, -R2 ;  /* 0x8000000285037221 */ /* 0x004fe20000010000 */
[----:B------:R-:W-:Y:S01]  /*af60*/  FSEL R2, R69, RZ, P2 ;  /* 0x000000ff45027208 */ /* 0x000fe20001000000 */
[----:B---3--:R-:W-:Y:S01]  /*af70*/  FMUL.FTZ R66, R150, R0 ;  /* 0x0000000096427220 */ /* 0x008fe20000410000 */
[----:B------:R-:W-:Y:S01]  /*af80*/  MOV R133, R32 ;  /* 0x0000002000857202 */ /* 0x000fe20000000f00 */
[----:B------:R-:W-:Y:S02]  /*af90*/  FMUL.FTZ R3, R3, c[0x0][0x23c] ;  /* 0x00008f0003037a20 */ /* 0x000fe40000410000 */
[----:B------:R-:W-:Y:S02]  /*afa0*/  FADD.FTZ R2, R132, -R2 ;  /* 0x8000000284027221 */ /* 0x000fe40000010000 */
[----:B------:R-:W-:Y:S02]  /*afb0*/  FMUL.FTZ R54, R142, R0 ;  /* 0x000000008e367220 */ /* 0x000fe40000410000 */
[----:B------:R-:W-:-:S02]  /*afc0*/  FMUL.FTZ R5, R2, c[0x0][0x23c] ;  /* 0x00008f0002057a20 */ /* 0x000fc40000410000 */
[----:B------:R-:W2:Y:S01]  /*afd0*/  MUFU.EX2 R2, R3 ;  /* 0x0000000300027308 */ /* 0x000ea20000000800 */
        /* <DEDUP_REMOVED lines=8> */
[----:B------:R-:W-:Y:S02]  /*b060*/  IMAD.MOV.U32 R132, RZ, RZ, R29 ;  /* 0x000000ffff847224 */ /* 0x000fe400078e001d */
[----:B------:R-:W-:Y:S02]  /*b070*/  IMAD.MOV.U32 R82, RZ, RZ, R44 ;  /* 0x000000ffff527224 */ /* 0x000fe400078e002c */
[----:B--2---:R-:W-:Y:S02]  /*b080*/  FFMA.FTZ R128, R12, R2, R6 ;  /* 0x000000020c807223 */ /* 0x004fe40000010006 */
[----:B------:R-:W-:Y:S02]  /*b090*/  IMAD.MOV.U32 R12, RZ, RZ, R24 ;  /* 0x000000ffff0c7224 */ /* 0x000fe400078e0018 */
[----:B------:R-:W-:Y:S02]  /*b0a0*/  IMAD.MOV.U32 R119, RZ, RZ, R28 ;  /* 0x000000ffff777224 */ /* 0x000fe400078e001c */
[----:B------:R-:W-:-:S02]  /*b0b0*/  FMUL.FTZ R170, R170, R0 ;  /* 0x00000000aaaa7220 */ /* 0x000fc40000410000 */
[-C--:B------:R-:W-:Y:S02]  /*b0c0*/  FMUL.FTZ R171, R171, R0.reuse ;  /* 0x00000000abab7220 */ /* 0x080fe40000410000 */
[----:B------:R-:W-:Y:S01]  /*b0d0*/  FMUL.FTZ R18, R166, R0 ;  /* 0x00000000a6127220 */ /* 0x000fe20000410000 */
[----:B------:R-:W-:Y:S01]  /*b0e0*/  MOV R166, R42 ;  /* 0x0000002a00a67202 */ /* 0x000fe20000000f00 */
[-C--:B-1----:R-:W-:Y:S01]  /*b0f0*/  FMUL.FTZ R19, R167, R0.reuse ;  /* 0x00000000a7137220 */ /* 0x082fe20000410000 */
[----:B------:R-:W-:Y:S01]  /*b100*/  MOV R167, R47 ;  /* 0x0000002f00a77202 */ /* 0x000fe20000000f00 */
[-C--:B------:R-:W-:Y:S02]  /*b110*/  FMUL.FTZ R162, R162, R0.reuse ;  /* 0x00000000a2a27220 */ /* 0x080fe40000410000 */
[-C--:B------:R-:W-:Y:S02]  /*b120*/  FMUL.FTZ R163, R163, R0.reuse ;  /* 0x00000000a3a37220 */ /* 0x080fe40000410000 */
[----:B------:R-:W-:-:S02]  /*b130*/  FMUL.FTZ R158, R158, R0 ;  /* 0x000000009e9e7220 */ /* 0x000fc40000410000 */
[-C--:B------:R-:W-:Y:S02]  /*b140*/  FMUL.FTZ R159, R159, R0.reuse ;  /* 0x000000009f9f7220 */ /* 0x080fe40000410000 */
[-C--:B------:R-:W-:Y:S02]  /*b150*/  FMUL.FTZ R154, R154, R0.reuse ;  /* 0x000000009a9a7220 */ /* 0x080fe40000410000 */
[-C--:B------:R-:W-:Y:S02]  /*b160*/  FMUL.FTZ R155, R155, R0.reuse ;  /* 0x000000009b9b7220 */ /* 0x080fe40000410000 */
[-C--:B------:R-:W-:Y:S02]  /*b170*/  FMUL.FTZ R146, R146, R0.reuse ;  /* 0x0000000092927220 */ /* 0x080fe40000410000 */
[-C--:B------:R-:W-:Y:S02]  /*b180*/  FMUL.FTZ R147, R147, R0.reuse ;  /* 0x0000000093937220 */ /* 0x080fe40000410000 */
[-C--:B------:R-:W-:Y:S01]  /*b190*/  FMUL.FTZ R50, R70, R0.reuse ;  /* 0x0000000046327220 */ /* 0x080fe20000410000 */
[----:B------:R-:W-:Y:S01]  /*b1a0*/  MOV R70, R35 ;  /* 0x0000002300467202 */ /* 0x000fe20000000f00 */
[-C--:B------:R-:W-:Y:S01]  /*b1b0*/  FMUL.FTZ R51, R71, R0.reuse ;  /* 0x0000000047337220 */ /* 0x080fe20000410000 */
[----:B------:R-:W-:Y:S01]  /*b1c0*/  MOV R71, R39 ;  /* 0x0000002700477202 */ /* 0x000fe20000000f00 */
[----:B------:R-:W-:Y:S01]  /*b1d0*/  FMUL.FTZ R23, R83, R0 ;  /* 0x0000000053177220 */ /* 0x000fe20000410000 */
        /* <DEDUP_REMOVED lines=11> */
[----:B------:R-:W-:Y:S02]  /*b290*/  FFMA.FTZ R129, R27, R0, R11 ;  /* 0x000000001b817223 */ /* 0x000fe4000001000b */
[-C--:B------:R-:W-:Y:S01]  /*b2a0*/  FMUL.FTZ R172, R172, R2.reuse ;  /* 0x00000002acac7220 */ /* 0x080fe20000410000 */
[----:B------:R1:W2:Y:S01]  /*b2b0*/  MUFU.EX2 R0, R5 ;  /* 0x0000000500007308 */ /* 0x0002a20000000800 */
[-C--:B------:R-:W-:Y:S02]  /*b2c0*/  FMUL.FTZ R173, R173, R2.reuse ;  /* 0x00000002adad7220 */ /* 0x080fe40000410000 */
[----:B------:R-:W-:-:S02]  /*b2d0*/  FMUL.FTZ R180, R180, R2 ;  /* 0x00000002b4b47220 */ /* 0x000fc40000410000 */
[-C--:B------:R-:W-:Y:S02]  /*b2e0*/  FMUL.FTZ R181, R181, R2.reuse ;  /* 0x00000002b5b57220 */ /* 0x080fe40000410000 */
[-C--:B------:R-:W-:Y:S02]  /*b2f0*/  FMUL.FTZ R176, R176, R2.reuse ;  /* 0x00000002b0b07220 */ /* 0x080fe40000410000 */
[-C--:B------:R-:W-:Y:S02]  /*b300*/  FMUL.FTZ R177, R177, R2.reuse ;  /* 0x00000002b1b17220 */ /* 0x080fe40000410000 */
[-C--:B------:R-:W-:Y:S02]  /*b310*/  FMUL.FTZ R188, R188, R2.reuse ;  /* 0x00000002bcbc7220 */ /* 0x080fe40000410000 */
[-C--:B------:R-:W-:Y:S02]  /*b320*/  FMUL.FTZ R189, R189, R2.reuse ;  /* 0x00000002bdbd7220 */ /* 0x080fe40000410000 */
[----:B------:R-:W-:Y:S01]  /*b330*/  FMUL.FTZ R184, R184, R2 ;  /* 0x00000002b8b87220 */ /* 0x000fe20000410000 */
[----:B-1----:R-:W-:Y:S01]  /*b340*/  MOV R5, R26 ;  /* 0x0000001a00057202 */ /* 0x002fe20000000f00 */
[----:B------:R-:W-:-:S02]  /*b350*/  FMUL.FTZ R185, R185, R2 ;  /* 0x00000002b9b97220 */ /* 0x000fc40000410000 */
[-C--:B------:R-:W-:Y:S02]  /*b360*/  FMUL.FTZ R196, R196, R2.reuse ;  /* 0x00000002c4c47220 */ /* 0x080fe40000410000 */
[-C--:B------:R-:W-:Y:S02]  /*b370*/  FMUL.FTZ R197, R197, R2.reuse ;  /* 0x00000002c5c57220 */ /* 0x080fe40000410000 */
[-C--:B------:R-:W-:Y:S02]  /*b380*/  FMUL.FTZ R192, R192, R2.reuse ;  /* 0x00000002c0c07220 */ /* 0x080fe40000410000 */
[-C--:B------:R-:W-:Y:S02]  /*b390*/  FMUL.FTZ R193, R193, R2.reuse ;  /* 0x00000002c1c17220 */ /* 0x080fe40000410000 */
[-C--:B------:R-:W-:Y:S02]  /*b3a0*/  FMUL.FTZ R200, R200, R2.reuse ;  /* 0x00000002c8c87220 */ /* 0x080fe40000410000 */
[----:B------:R-:W-:-:S02]  /*b3b0*/  FMUL.FTZ R201, R201, R2 ;  /* 0x00000002c9c97220 */ /* 0x000fc40000410000 */
[----:B------:R-:W-:Y:S01]  /*b3c0*/  FMUL.FTZ R40, R72, R2 ;  /* 0x0000000248287220 */ /* 0x000fe20000410000 */
[----:B------:R-:W-:Y:S01]  /*b3d0*/  MOV R72, R12 ;  /* 0x0000000c00487202 */ /* 0x000fe20000000f00 */
[-C--:B------:R-:W-:Y:S02]  /*b3e0*/  FMUL.FTZ R41, R73, R2.reuse ;  /* 0x0000000249297220 */ /* 0x080fe40000410000 */
[-C--:B------:R-:W-:Y:S02]  /*b3f0*/  FMUL.FTZ R36, R76, R2.reuse ;  /* 0x000000024c247220 */ /* 0x080fe40000410000 */
[-C--:B------:R-:W-:Y:S02]  /*b400*/  FMUL.FTZ R37, R77, R2.reuse ;  /* 0x000000024d257220 */ /* 0x080fe40000410000 */
[-C--:B------:R-:W-:Y:S02]  /*b410*/  FMUL.FTZ R60, R88, R2.reuse ;  /* 0x00000002583c7220 */ /* 0x080fe40000410000 */
[-C--:B------:R-:W-:Y:S01]  /*b420*/  FMUL.FTZ R61, R89, R2.reuse ;  /* 0x00000002593d7220 */ /* 0x080fe20000410000 */
[----:B------:R1:W-:Y:S01]  /*b430*/  MUFU.EX2 R88, R9 ;  /* 0x0000000900587308 */ /* 0x0003e20000000800 */
[----:B------:R-:W-:Y:S01]  /*b440*/  FMUL.FTZ R56, R92, R2 ;  /* 0x000000025c387220 */ /* 0x000fe20000410000 */
[----:B------:R-:W-:Y:S01]  /*b450*/  MOV R92, R82 ;  /* 0x00000052005c7202 */ /* 0x000fe20000000f00 */
[-C--:B------:R-:W-:Y:S01]  /*b460*/  FMUL.FTZ R57, R93, R2.reuse ;  /* 0x000000025d397220 */ /* 0x080fe20000410000 */
[----:B------:R-:W-:Y:S01]  /*b470*/  MOV R93, R71 ;  /* 0x00000047005d7202 */ /* 0x000fe20000000f00 */
[----:B------:R-:W-:Y:S01]  /*b480*/  FMUL.FTZ R32, R104, R2 ;  /* 0x0000000268207220 */ /* 0x000fe20000410000 */
[----:B------:R-:W-:Y:S01]  /*b490*/  MOV R104, R80 ;  /* 0x0000005000687202 */ /* 0x000fe20000000f00 */
[-C--:B------:R-:W-:Y:S01]  /*b4a0*/  FMUL.FTZ R33, R105, R2.reuse ;  /* 0x0000000269217220 */ /* 0x080fe20000410000 */
[----:B------:R-:W-:Y:S01]  /*b4b0*/  MOV R105, R13 ;  /* 0x0000000d00697202 */ /* 0x000fe20000000f00 */
[-C--:B------:R-:W-:Y:S01]  /*b4c0*/  FMUL.FTZ R28, R108, R2.reuse ;  /* 0x000000026c1c7220 */ /* 0x080fe20000410000 */
[----:B------:R-:W-:Y:S01]  /*b4d0*/  MOV R108, R15 ;  /* 0x0000000f006c7202 */ /* 0x000fe20000000f00 */
[-C--:B------:R-:W-:Y:S01]  /*b4e0*/  FMUL.FTZ R29, R109, R2.reuse ;  /* 0x000000026d1d7220 */ /* 0x080fe20000410000 */
[----:B------:R-:W3:Y:S01]  /*b4f0*/  MUFU.EX2 R89, R138 ;  /* 0x0000008a00597308 */ /* 0x000ee20000000800 */
[----:B------:R-:W-:-:S02]  /*b500*/  FMUL.FTZ R44, R120, R2 ;  /* 0x00000002782c7220 */ /* 0x000fc40000410000 */
[-C--:B------:R-:W-:Y:S01]  /*b510*/  FMUL.FTZ R45, R121, R2.reuse ;  /* 0x00000002792d7220 */ /* 0x080fe20000410000 */
[----:B-1----:R-:W-:Y:S01]  /*b520*/  F2FP.BF16.PACK_AB R9, R205, R11 ;  /* 0x0000000bcd09723e */ /* 0x002fe200000010ff */
[-C--:B------:R-:W-:Y:S01]  /*b530*/  FMUL.FTZ R24, R124, R2.reuse ;  /* 0x000000027c187220 */ /* 0x080fe20000410000 */
[----:B------:R-:W-:Y:S01]  /*b540*/  MOV R124, R5 ;  /* 0x00000005007c7202 */ /* 0x000fe20000000f00 */
[----:B------:R-:W-:Y:S01]  /*b550*/  FMUL.FTZ R25, R125, R2 ;  /* 0x000000027d197220 */ /* 0x000fe20000410000 */
[----:B------:R-:W-:Y:S01]  /*b560*/  MOV R125, R119 ;  /* 0x00000077007d7202 */ /* 0x000fe20000000f00 */
[----:B------:R3:W1:Y:S01]  /*b570*/  MUFU.EX2 R2, R4 ;  /* 0x0000000400027308 */ /* 0x0006620000000800 */
[----:B------:R-:W-:Y:S01]  /*b580*/  IMAD.MOV.U32 R73, RZ, RZ, R14 ;  /* 0x000000ffff497224 */ /* 0x000fe200078e000e */
[----:B------:R-:W-:Y:S01]  /*b590*/  MOV R119, R81 ;  /* 0x0000005100777202 */ /* 0x000fe20000000f00 */
[----:B------:R-:W4:Y:S01]  /*b5a0*/  LDSM.16.MT88.4 R12, [R213+0xc000] ;  /* 0x00c00000d50c783b */ /* 0x000f220000004200 */
[----:B------:R-:W-:-:S02]  /*b5b0*/  IMAD.MOV.U32 R3, RZ, RZ, R34 ;  /* 0x000000ffff037224 */ /* 0x000fc400078e0022 */
[-C--:B--2---:R-:W-:Y:S02]  /*b5c0*/  FMUL.FTZ R174, R174, R0.reuse ;  /* 0x00000000aeae7220 */ /* 0x084fe40000410000 */
[-C--:B------:R-:W-:Y:S02]  /*b5d0*/  FMUL.FTZ R175, R175, R0.reuse ;  /* 0x00000000afaf7220 */ /* 0x080fe40000410000 */
[-C--:B------:R-:W-:Y:S02]  /*b5e0*/  FMUL.FTZ R182, R182, R0.reuse ;  /* 0x00000000b6b67220 */ /* 0x080fe40000410000 */
[-C--:B------:R-:W-:Y:S02]  /*b5f0*/  FMUL.FTZ R183, R183, R0.reuse ;  /* 0x00000000b7b77220 */ /* 0x080fe40000410000 */
[-C--:B------:R-:W-:Y:S02]  /*b600*/  FMUL.FTZ R178, R178, R0.reuse ;  /* 0x00000000b2b27220 */ /* 0x080fe40000410000 */
[----:B------:R-:W-:Y:S01]  /*b610*/  FMUL.FTZ R179, R179, R0 ;  /* 0x00000000b3b37220 */ /* 0x000fe20000410000 */
[----:B---3--:R-:W-:Y:S01]  /*b620*/  F2FP.BF16.PACK_AB R4, R89, R6 ;  /* 0x000000065904723e */ /* 0x008fe200000010ff */
[----:B------:R-:W-:Y:S01]  /*b630*/  FMUL.FTZ R190, R190, R0 ;  /* 0x00000000bebe7220 */ /* 0x000fe20000410000 */
[----:B-1----:R-:W-:Y:S01]  /*b640*/  F2FP.BF16.PACK_AB R5, R88, R2 ;  /* 0x000000025805723e */ /* 0x002fe200000010ff */
        /* <DEDUP_REMOVED lines=14> */
[-C--:B------:R-:W-:Y:S01]  /*b730*/  FMUL.FTZ R63, R91, R0.reuse ;  /* 0x000000005b3f7220 */ /* 0x080fe20000410000 */
[----:B------:R1:W2:Y:S01]  /*b740*/  MUFU.EX2 R90, R8 ;  /* 0x00000008005a7308 */ /* 0x0002a20000000800 */
[-C--:B------:R-:W-:Y:S02]  /*b750*/  FMUL.FTZ R58, R94, R0.reuse ;  /* 0x000000005e3a7220 */ /* 0x080fe40000410000 */
[-C--:B------:R-:W-:Y:S02]  /*b760*/  FMUL.FTZ R59, R95, R0.reuse ;  /* 0x000000005f3b7220 */ /* 0x080fe40000410000 */
[-C--:B------:R-:W-:Y:S02]  /*b770*/  FMUL.FTZ R34, R106, R0.reuse ;  /* 0x000000006a227220 */ /* 0x080fe40000410000 */
[-C--:B------:R-:W-:Y:S01]  /*b780*/  FMUL.FTZ R35, R107, R0.reuse ;  /* 0x000000006b237220 */ /* 0x080fe20000410000 */
[----:B------:R-:W-:Y:S01]  /*b790*/  MUFU.EX2 R91, R137 ;  /* 0x00000089005b7308 */ /* 0x000fe20000000800 */
[----:B------:R-:W-:-:S02]  /*b7a0*/  FMUL.FTZ R30, R110, R0 ;  /* 0x000000006e1e7220 */ /* 0x000fc40000410000 */
[-C--:B------:R-:W-:Y:S02]  /*b7b0*/  FMUL.FTZ R31, R111, R0.reuse ;  /* 0x000000006f1f7220 */ /* 0x080fe40000410000 */
[-C--:B------:R-:W-:Y:S02]  /*b7c0*/  FMUL.FTZ R46, R122, R0.reuse ;  /* 0x000000007a2e7220 */ /* 0x080fe40000410000 */
[----:B------:R-:W-:Y:S01]  /*b7d0*/  FMUL.FTZ R47, R123, R0 ;  /* 0x000000007b2f7220 */ /* 0x000fe20000410000 */
[----:B-1----:R-:W-:Y:S01]  /*b7e0*/  F2FP.BF16.PACK_AB R8, R117, R134 ;  /* 0x000000867508723e */ /* 0x002fe200000010ff */
[----:B------:R-:W-:Y:S01]  /*b7f0*/  FMUL.FTZ R26, R126, R0 ;  /* 0x000000007e1a7220 */ /* 0x000fe20000410000 */
[----:B------:R-:W-:Y:S01]  /*b800*/  MOV R126, R118 ;  /* 0x00000076007e7202 */ /* 0x000fe20000000f00 */
[-C--:B------:R-:W-:Y:S01]  /*b810*/  FMUL.FTZ R27, R127, R0.reuse ;  /* 0x000000007f1b7220 */ /* 0x080fe20000410000 */
[----:B------:R-:W-:Y:S01]  /*b820*/  MUFU.EX2 R95, R241 ;  /* 0x000000f1005f7308 */ /* 0x000fe20000000800 */
[----:B------:R-:W-:Y:S01]  /*b830*/  FFMA.FTZ R3, R3, R0, R2 ;  /* 0x0000000003037223 */ /* 0x000fe20000010002 */
[----:B------:R-:W-:Y:S01]  /*b840*/  MOV R0, R70 ;  /* 0x0000004600007202 */ /* 0x000fe20000000f00 */
[----:B------:R-:W-:Y:S01]  /*b850*/  IMAD.MOV.U32 R118, RZ, RZ, R166 ;  /* 0x000000ffff767224 */ /* 0x000fe200078e00a6 */
[----:B------:R-:W-:Y:S01]  /*b860*/  MOV R70, R165 ;  /* 0x000000a500467202 */ /* 0x000fe20000000f00 */
[----:B------:R-:W-:Y:S01]  /*b870*/  IMAD.MOV.U32 R71, RZ, RZ, R164 ;  /* 0x000000ffff477224 */ /* 0x000fe200078e00a4 */
[----:B------:R-:W-:Y:S01]  /*b880*/  MOV R2, R117 ;  /* 0x0000007500027202 */ /* 0x000fe20000000f00 */
[----:B------:R-:W-:Y:S01]  /*b890*/  IMAD.MOV.U32 R127, RZ, RZ, R83 ;  /* 0x000000ffff7f7224 */ /* 0x000fe200078e0053 */
[----:B------:R-:W1:Y:S01]  /*b8a0*/  MUFU.EX2 R166, R139 ;  /* 0x0000008b00a67308 */ /* 0x000e620000000800 */
[----:B------:R-:W-:Y:S01]  /*b8b0*/  FADD.FTZ R3, R88, R3 ;  /* 0x0000000358037221 */ /* 0x000fe20000010000 */
[----:B------:R-:W-:Y:S01]  /*b8c0*/  MOV R88, R245 ;  /* 0x000000f500587202 */ /* 0x000fe20000000f00 */
[----:B------:R-:W-:Y:S01]  /*b8d0*/  FADD.FTZ R2, R2, R207 ;  /* 0x000000cf02027221 */ /* 0x000fe20000010000 */
[----:B------:R-:W-:Y:S01]  /*b8e0*/  MOV R245, R125 ;  /* 0x0000007d00f57202 */ /* 0x000fe20000000f00 */
[----:B--2---:R-:W-:-:S03]  /*b8f0*/  FADD.FTZ R3, R90, R3 ;  /* 0x000000035a037221 */ /* 0x004fc60000010000 */
[----:B------:R2:W3:Y:S08]  /*b900*/  MUFU.EX2 R165, R10 ;  /* 0x0000000a00a57308 */ /* 0x0004f00000000800 */
[----:B------:R-:W4:Y:S01]  /*b910*/  MUFU.EX2 R164, R7 ;  /* 0x0000000700a47308 */ /* 0x000f220000000800 */
[----:B-1----:R-:W-:Y:S02]  /*b920*/  F2FP.BF16.PACK_AB R11, R166, R204 ;  /* 0x000000cca60b723e */ /* 0x002fe400000010ff */
[----:B--2---:R-:W-:-:S05]  /*b930*/  F2FP.BF16.PACK_AB R10, R206, R116 ;  /* 0x00000074ce0a723e */ /* 0x004fca00000010ff */
[----:B------:R-:W1:Y:S01]  /*b940*/  MUFU.EX2 R94, R248 ;  /* 0x000000f8005e7308 */ /* 0x000e620000000800 */
[----:B---3--:R-:W-:Y:S01]  /*b950*/  F2FP.BF16.PACK_AB R6, R165, R91 ;  /* 0x0000005ba506723e */ /* 0x008fe200000010ff */
[----:B----4-:R-:W-:Y:S01]  /*b960*/  HMMA.16816.F32.BF16 R168, R8, R12, R168 ;  /* 0x0000000c08a8723c */ /* 0x010fe200000418a8 */
[----:B------:R-:W-:-:S07]  /*b970*/  F2FP.BF16.PACK_AB R7, R164, R90 ;  /* 0x0000005aa407723e */ /* 0x000fce00000010ff */
[----:B------:R-:W-:Y:S01]  /*b980*/  HMMA.16816.F32.BF16 R172, R4, R12, R172 ;  /* 0x0000000c04ac723c */ /* 0x000fe200000418ac */
[----:B-1----:R-:W-:-:S07]  /*b990*/  IMAD.MOV.U32 R90, RZ, RZ, R94 ;  /* 0x000000ffff5a7224 */ /* 0x002fce00078e005e */
[-C--:B------:R-:W-:Y:S08]  /*b9a0*/  HMMA.16816.F32.BF16 R180, R4, R14.reuse, R180 ;  /* 0x0000000e04b4723c */ /* 0x080ff000000418b4 */
[C---:B------:R-:W-:Y:S01]  /*b9b0*/  HMMA.16816.F32.BF16 R16, R8.reuse, R14, R16 ;  /* 0x0000000e0810723c */ /* 0x040fe20000041810 */
[----:B------:R-:W1:Y:S07]  /*b9c0*/  LDSM.16.MT88.4 R12, [R214+0xc000] ;  /* 0x00c00000d60c783b */ /* 0x000e6e0000004200 */
[-C--:B-1----:R-:W-:Y:S01]  /*b9d0*/  HMMA.16816.F32.BF16 R80, R8, R12.reuse, R160 ;  /* 0x0000000c0850723c */ /* 0x082fe200000418a0 */
[----:B------:R-:W-:Y:S06]  /*b9e0*/  MUFU.EX2 R163, R244 ;  /* 0x000000f400a37308 */ /* 0x000fec0000000800 */
[----:B------:R-:W-:Y:S01]  /*b9f0*/  MOV R161, R73 ;  /* 0x0000004900a17202 */ /* 0x000fe20000000f00 */
[C---:B------:R-:W-:Y:S01]  /*ba00*/  HMMA.16816.F32.BF16 R176, R4.reuse, R12, R176 ;  /* 0x0000000c04b0723c */ /* 0x040fe200000418b0 */
[----:B------:R-:W-:Y:S01]  /*ba10*/  IMAD.MOV.U32 R160, RZ, RZ, R72 ;  /* 0x000000ffffa07224 */ /* 0x000fe200078e0048 */
[----:B------:R-:W-:Y:S06]  /*ba20*/  MUFU.EX2 R244, R242 ;  /* 0x000000f200f47308 */ /* 0x000fec0000000800 */
[-C--:B------:R-:W-:Y:S02]  /*ba30*/  HMMA.16816.F32.BF16 R188, R4, R14.reuse, R188 ;  /* 0x0000000e04bc723c */ /* 0x080fe400000418bc */
[----:B------:R-:W-:Y:S06]  /*ba40*/  MUFU.EX2 R162, R231 ;  /* 0x000000e700a27308 */ /* 0x000fec0000000800 */
[----:B------:R-:W-:Y:S01]  /*ba50*/  HMMA.16816.F32.BF16 R76, R8, R14, R156 ;  /* 0x0000000e084c723c */ /* 0x000fe2000004189c */
[----:B------:R-:W1:Y:S01]  /*ba60*/  LDSM.16.MT88.4 R12, [R216+0xc000] ;  /* 0x00c00000d80c783b */ /* 0x000e620000004200 */
[----:B------:R-:W-:Y:S05]  /*ba70*/  MUFU.EX2 R158, R247 ;  /* 0x000000f7009e7308 */ /* 0x000fea0000000800 */
[----:B------:R-:W-:-:S02]  /*ba80*/  MOV R159, R108 ;  /* 0x0000006c009f7202 */ /* 0x000fc40000000f00 */
[----:B------:R-:W-:Y:S01]  /*ba90*/  MOV R156, R105 ;  /* 0x00000069009c7202 */ /* 0x000fe20000000f00 */
[----:B------:R-:W-:Y:S08]  /*baa0*/  MUFU.EX2 R157, R251 ;  /* 0x000000fb009d7308 */ /* 0x000ff00000000800 */
[----:B------:R-:W-:Y:S01]  /*bab0*/  MUFU.EX2 R247, R246 ;  /* 0x000000f600f77308 */ /* 0x000fe20000000800 */
[-C--:B-1----:R-:W-:Y:S07]  /*bac0*/  HMMA.16816.F32.BF16 R72, R8, R12.reuse, R152 ;  /* 0x0000000c0848723c */ /* 0x082fee0000041898 */
[----:B------:R-:W-:Y:S01]  /*bad0*/  MOV R155, R71 ;  /* 0x00000047009b7202 */ /* 0x000fe20000000f00 */
[----:B------:R-:W-:Y:S01]  /*bae0*/  HMMA.16816.F32.BF16 R184, R4, R12, R184 ;  /* 0x0000000c04b8723c */ /* 0x000fe200000418b8 */
[----:B------:R-:W-:Y:S01]  /*baf0*/  MOV R154, R70 ;  /* 0x00000046009a7202 */ /* 0x000fe20000000f00 */
[----:B------:R-:W-:Y:S01]  /*bb00*/  IMAD.MOV.U32 R152, RZ, RZ, R68 ;  /* 0x000000ffff987224 */ /* 0x000fe200078e0044 */
[----:B------:R-:W-:-:S05]  /*bb10*/  MOV R153, R69 ;  /* 0x0000004500997202 */ /* 0x000fca0000000f00 */
[-C--:B------:R-:W-:Y:S08]  /*bb20*/  HMMA.16816.F32.BF16 R196, R4, R14.reuse, R196 ;  /* 0x0000000e04c4723c */ /* 0x080ff000000418c4 */
[C---:B------:R-:W-:Y:S01]  /*bb30*/  HMMA.16816.F32.BF16 R64, R8.reuse, R14, R64 ;  /* 0x0000000e0840723c */ /* 0x040fe20000041840 */
[----:B------:R-:W1:Y:S07]  /*bb40*/  LDSM.16.MT88.4 R12, [R215+0xc000] ;  /* 0x00c00000d70c783b */ /* 0x000e6e0000004200 */
[-C--:B-1----:R-:W-:Y:S07]  /*bb50*/  HMMA.16816.F32.BF16 R68, R8, R12.reuse, R144 ;  /* 0x0000000c0844723c */ /* 0x082fee0000041890 */
[----:B------:R-:W-:Y:S01]  /*bb60*/  IMAD.MOV.U32 R144, RZ, RZ, R136 ;  /* 0x000000ffff907224 */ /* 0x000fe200078e0088 */
[----:B------:R-:W-:Y:S01]  /*bb70*/  HMMA.16816.F32.BF16 R192, R4, R12, R192 ;  /* 0x0000000c04c0723c */ /* 0x000fe200000418c0 */
[----:B------:R-:W-:-:S02]  /*bb80*/  MOV R146, R119 ;  /* 0x0000007700927202 */ /* 0x000fc40000000f00 */
[----:B------:R-:W-:Y:S02]  /*bb90*/  MOV R145, R118 ;  /* 0x0000007600917202 */ /* 0x000fe40000000f00 */
[----:B------:R-:W-:-:S03]  /*bba0*/  MOV R147, R104 ;  /* 0x0000006800937202 */ /* 0x000fc60000000f00 */
        /* <DEDUP_REMOVED lines=8> */
[-C--:B-1----:R-:W-:Y:S01]  /*bc30*/  HMMA.16816.F32.BF16 R136, R8, R12.reuse, R84 ;  /* 0x0000000c0888723c */ /* 0x082fe20000041854 */
[----:B------:R1:W-:Y:S06]  /*bc40*/  MUFU.EX2 R86, R249 ;  /* 0x000000f900567308 */ /* 0x0003ec0000000800 */
[----:B------:R-:W-:Y:S01]  /*bc50*/  MOV R87, R132 ;  /* 0x0000008400577202 */ /* 0x000fe20000000f00 */
[C---:B------:R-:W-:Y:S01]  /*bc60*/  HMMA.16816.F32.BF16 R60, R4.reuse, R12, R60 ;  /* 0x0000000c043c723c */ /* 0x040fe2000004183c */
[----:B------:R-:W-:Y:S01]  /*bc70*/  MOV R84, R133 ;  /* 0x0000008500547202 */ /* 0x000fe20000000f00 */
[----:B------:R-:W-:Y:S06]  /*bc80*/  MUFU.EX2 R85, R209 ;  /* 0x000000d100557308 */ /* 0x000fec0000000800 */
[----:B------:R-:W-:Y:S01]  /*bc90*/  HMMA.16816.F32.BF16 R56, R4, R14, R56 ;  /* 0x0000000e0438723c */ /* 0x000fe20000041838 */
[----:B-1----:R-:W-:-:S06]  /*bca0*/  IMAD.MOV.U32 R249, RZ, RZ, R131 ;  /* 0x000000fffff97224 */ /* 0x002fcc00078e0083 */
[----:B------:R-:W-:Y:S01]  /*bcb0*/  MUFU.EX2 R249, R249 ;  /* 0x000000f900f97308 */ /* 0x000fe20000000800 */
[----:B------:R-:W-:Y:S01]  /*bcc0*/  HMMA.16816.F32.BF16 R120, R8, R14, R96 ;  /* 0x0000000e0878723c */ /* 0x000fe20000041860 */
[----:B------:R-:W1:Y:S06]  /*bcd0*/  LDSM.16.MT88.4 R12, [R216+0xe000] ;  /* 0x00e00000d80c783b */ /* 0x000e6c0000004200 */
[----:B------:R-:W-:Y:S01]  /*bce0*/  IMAD.MOV.U32 R98, RZ, RZ, R116 ;  /* 0x000000ffff627224 */ /* 0x000fe200078e0074 */
[----:B------:R-:W-:Y:S01]  /*bcf0*/  MOV R99, R135 ;  /* 0x0000008700637202 */ /* 0x000fe20000000f00 */
[----:B------:R-:W2:Y:S03]  /*bd00*/  MUFU.EX2 R96, R250 ;  /* 0x000000fa00607308 */ /* 0x000ea60000000800 */
[----:B------:R-:W-:Y:S01]  /*bd10*/  MOV R97, R98 ;  /* 0x0000006200617202 */ /* 0x000fe20000000f00 */
[----:B------:R-:W-:Y:S01]  /*bd20*/  IMAD.MOV.U32 R98, RZ, RZ, R99 ;  /* 0x000000ffff627224 */ /* 0x000fe200078e0063 */
[----:B------:R-:W-:-:S02]  /*bd30*/  MOV R99, R84 ;  /* 0x0000005400637202 */ /* 0x000fc40000000f00 */
[----:B------:R-:W-:Y:S01]  /*bd40*/  MOV R84, R87 ;  /* 0x0000005700547202 */ /* 0x000fe20000000f00 */
[----:B------:R-:W-:Y:S01]  /*bd50*/  FADD.FTZ R2, R97, R2 ;  /* 0x0000000261027221 */ /* 0x000fe20000010000 */
[----:B------:R-:W-:Y:S01]  /*bd60*/  MOV R87, R144 ;  /* 0x0000009000577202 */ /* 0x000fe20000000f00 */
[----:B------:R-:W-:Y:S01]  /*bd70*/  IMAD.MOV.U32 R144, RZ, RZ, R145 ;  /* 0x000000ffff907224 */ /* 0x000fe200078e0091 */
[----:B------:R-:W-:Y:S01]  /*bd80*/  MOV R145, R146 ;  /* 0x0000009200917202 */ /* 0x000fe20000000f00 */
[----:B------:R-:W-:Y:S01]  /*bd90*/  IMAD.MOV.U32 R248, RZ, RZ, R99 ;  /* 0x000000fffff87224 */ /* 0x000fe200078e0063 */
[----:B------:R-:W-:Y:S02]  /*bda0*/  MOV R146, R147 ;  /* 0x0000009300927202 */ /* 0x000fe40000000f00 */
[----:B------:R-:W-:Y:S01]  /*bdb0*/  MOV R147, R152 ;  /* 0x0000009800937202 */ /* 0x000fe20000000f00 */
[----:B------:R-:W-:Y:S01]  /*bdc0*/  IMAD.MOV.U32 R152, RZ, RZ, R153 ;  /* 0x000000ffff987224 */ /* 0x000fe200078e0099 */
[----:B------:R-:W-:-:S02]  /*bdd0*/  MOV R153, R154 ;  /* 0x0000009a00997202 */ /* 0x000fc40000000f00 */
[----:B------:R-:W-:Y:S02]  /*bde0*/  MOV R154, R155 ;  /* 0x0000009b009a7202 */ /* 0x000fe40000000f00 */
[----:B------:R-:W-:Y:S01]  /*bdf0*/  MOV R155, R156 ;  /* 0x0000009c009b7202 */ /* 0x000fe20000000f00 */
[----:B------:R-:W-:Y:S01]  /*be00*/  IMAD.MOV.U32 R156, RZ, RZ, R159 ;  /* 0x000000ffff9c7224 */ /* 0x000fe200078e009f */
[----:B------:R-:W-:Y:S01]  /*be10*/  MOV R159, R0 ;  /* 0x00000000009f7202 */ /* 0x000fe20000000f00 */
[----:B------:R-:W-:Y:S01]  /*be20*/  FADD.FTZ R0, R205, R129 ;  /* 0x00000081cd007221 */ /* 0x000fe20000010000 */
[----:B--2---:R-:W-:Y:S01]  /*be30*/  MOV R207, R96 ;  /* 0x0000006000cf7202 */ /* 0x004fe20000000f00 */
[----:B------:R-:W-:Y:S01]  /*be40*/  IMAD.MOV.U32 R205, RZ, RZ, R127 ;  /* 0x000000ffffcd7224 */ /* 0x000fe200078e007f */
[----:B------:R-:W-:Y:S01]  /*be50*/  MOV R209, R156 ;  /* 0x0000009c00d17202 */ /* 0x000fe20000000f00 */
[----:B------:R-:W-:Y:S01]  /*be60*/  FADD.FTZ R0, R204, R0 ;  /* 0x00000000cc007221 */ /* 0x000fe20000010000 */
[----:B------:R-:W-:Y:S01]  /*be70*/  MOV R204, R95 ;  /* 0x0000005f00cc7202 */ /* 0x000fe20000000f00 */
[----:B------:R-:W-:Y:S01]  /*be80*/  IMAD.MOV.U32 R231, RZ, RZ, R154 ;  /* 0x000000ffffe77224 */ /* 0x000fe200078e009a */
[----:B------:R-:W-:Y:S01]  /*be90*/  MOV R250, R124 ;  /* 0x0000007c00fa7202 */ /* 0x000fe20000000f00 */
[----:B-1----:R-:W-:Y:S01]  /*bea0*/  HMMA.16816.F32.BF16 R132, R8, R12, R100 ;  /* 0x0000000c0884723c */ /* 0x002fe20000041864 */
[----:B------:R-:W-:-:S02]  /*beb0*/  MOV R251, R98 ;  /* 0x0000006200fb7202 */ /* 0x000fc40000000f00 */
[----:B------:R-:W-:Y:S02]  /*bec0*/  MOV R242, R153 ;  /* 0x0000009900f27202 */ /* 0x000fe40000000f00 */
[----:B------:R-:W-:Y:S02]  /*bed0*/  MOV R241, R155 ;  /* 0x0000009b00f17202 */ /* 0x000fe40000000f00 */
[----:B------:R-:W-:Y:S01]  /*bee0*/  MOV R246, R84 ;  /* 0x0000005400f67202 */ /* 0x000fe20000000f00 */
[----:B------:R-:W-:Y:S01]  /*bef0*/  HMMA.16816.F32.BF16 R32, R4, R12, R32 ;  /* 0x0000000c0420723c */ /* 0x000fe20000041820 */
[----:B------:R-:W-:-:S07]  /*bf00*/  MOV R84, R144 ;  /* 0x0000009000547202 */ /* 0x000fce0000000f00 */
[-C--:B------:R-:W-:Y:S08]  /*bf10*/  HMMA.16816.F32.BF16 R28, R4, R14.reuse, R28 ;  /* 0x0000000e041c723c */ /* 0x080ff0000004181c */
[----:B------:R-:W-:Y:S01]  /*bf20*/  HMMA.16816.F32.BF16 R116, R8, R14, R112 ;  /* 0x0000000e0874723c */ /* 0x000fe20000041870 */
[----:B------:R-:W1:Y:S07]  /*bf30*/  LDSM.16.MT88.4 R12, [R215+0xe000] ;  /* 0x00e00000d70c783b */ /* 0x000e6e0000004200 */
[C---:B-1----:R-:W-:Y:S08]  /*bf40*/  HMMA.16816.F32.BF16 R44, R4.reuse, R12, R44 ;  /* 0x0000000c042c723c */ /* 0x042ff0000004182c */
[----:B------:R-:W-:Y:S01]  /*bf50*/  HMMA.16816.F32.BF16 R24, R4, R14, R24 ;  /* 0x0000000e0418723c */ /* 0x000fe20000041818 */
[----:B------:R1:W2:Y:S06]  /*bf60*/  MUFU.EX2 R5, R208 ;  /* 0x000000d000057308 */ /* 0x0002ac0000000800 */
[----:B------:R-:W-:Y:S01]  /*bf70*/  FADD.FTZ R4, R89, R128 ;  /* 0x0000008059047221 */ /* 0x000fe20000010000 */
[----:B------:R-:W-:Y:S01]  /*bf80*/  HMMA.16816.F32.BF16 R108, R8, R12, R140 ;  /* 0x0000000c086c723c */ /* 0x000fe2000004188c */
[----:B------:R-:W-:-:S02]  /*bf90*/  F2FP.BF16.PACK_AB R6, R162, R204 ;  /* 0x000000cca206723e */ /* 0x000fc400000010ff */
[----:B------:R-:W-:Y:S01]  /*bfa0*/  FADD.FTZ R156, R91, R4 ;  /* 0x000000045b9c7221 */ /* 0x000fe20000010000 */
[----:B------:R-:W-:Y:S02]  /*bfb0*/  F2FP.BF16.PACK_AB R4, R244, R243 ;  /* 0x000000f3f404723e */ /* 0x000fe400000010ff */
[----:B------:R-:W-:Y:S01]  /*bfc0*/  MOV R89, R126 ;  /* 0x0000007e00597202 */ /* 0x000fe20000000f00 */
[----:B------:R-:W-:Y:S01]  /*bfd0*/  IMAD.MOV.U32 R142, RZ, RZ, R146 ;  /* 0x000000ffff8e7224 */ /* 0x000fe200078e0092 */
[----:B------:R-:W-:Y:S01]  /*bfe0*/  HMMA.16816.F32.BF16 R104, R8, R14, R148 ;  /* 0x0000000e0868723c */ /* 0x000fe20000041894 */
[----:B------:R-:W3:Y:S01]  /*bff0*/  LDSM.16.MT88.4 R12, [R213+0xc800] ;  /* 0x00c80000d50c783b */ /* 0x000ee20000004200 */
[----:B-1----:R-:W-:Y:S02]  /*c000*/  MOV R208, R159 ;  /* 0x0000009f00d07202 */ /* 0x002fe40000000f00 */
[----:B------:R-:W1:Y:S01]  /*c010*/  MUFU.EX2 R159, R211 ;  /* 0x000000d3009f7308 */ /* 0x000e620000000800 */
[----:B--2---:R-:W-:-:S02]  /*c020*/  MOV R91, R5 ;  /* 0x00000005005b7202 */ /* 0x004fc40000000f00 */
[----:B------:R-:W-:Y:S02]  /*c030*/  F2FP.BF16.PACK_AB R8, R207, R157 ;  /* 0x0000009dcf08723e */ /* 0x000fe400000010ff */
[----:B------:R-:W-:Y:S02]  /*c040*/  F2FP.BF16.PACK_AB R9, R247, R158 ;  /* 0x0000009ef709723e */ /* 0x000fe400000010ff */
[----:B------:R-:W-:Y:S02]  /*c050*/  F2FP.BF16.PACK_AB R10, R94, R86 ;  /* 0x000000565e0a723e */ /* 0x000fe400000010ff */
[----:B------:R-:W-:Y:S02]  /*c060*/  F2FP.BF16.PACK_AB R11, R163, R88 ;  /* 0x00000058a30b723e */ /* 0x000fe400000010ff */
[----:B------:R-:W-:Y:S02]  /*c070*/  F2FP.BF16.PACK_AB R5, R85, R210 ;  /* 0x000000d25505723e */ /* 0x000fe400000010ff */
[----:B------:R-:W-:-:S02]  /*c080*/  MOV R140, R152 ;  /* 0x00000098008c7202 */ /* 0x000fc40000000f00 */
[----:B------:R-:W-:Y:S02]  /*c090*/  MOV R143, R145 ;  /* 0x00000091008f7202 */ /* 0x000fe40000000f00 */
[----:B-1----:R-:W-:Y:S02]  /*c0a0*/  F2FP.BF16.PACK_AB R7, R159, R91 ;  /* 0x0000005b9f07723e */ /* 0x002fe400000010ff */
[----:B------:R-:W-:Y:S02]  /*c0b0*/  MOV R211, R130 ;  /* 0x0000008200d37202 */ /* 0x000fe40000000f00 */
[----:B------:R-:W-:Y:S01]  /*c0c0*/  MOV R141, R147 ;  /* 0x00000093008d7202 */ /* 0x000fe20000000f00 */
[C---:B---3--:R-:W-:Y:S01]  /*c0d0*/  HMMA.16816.F32.BF16 R128, R8.reuse, R14, R16 ;  /* 0x0000000e0880723c */ /* 0x048fe20000041810 */
[----:B------:R-:W1:Y:S07]  /*c0e0*/  LDSM.16.MT88.4 R16, [R214+0xc800] ;  /* 0x00c80000d610783b */ /* 0x000e6e0000004200 */
[-C--:B------:R-:W-:Y:S08]  /*c0f0*/  HMMA.16816.F32.BF16 R168, R8, R12.reuse, R168 ;  /* 0x0000000c08a8723c */ /* 0x080ff000000418a8 */
[C---:B------:R-:W-:Y:S08]  /*c100*/  HMMA.16816.F32.BF16 R172, R4.reuse, R12, R172 ;  /* 0x0000000c04ac723c */ /* 0x040ff000000418ac */
[----:B------:R-:W-:Y:S01]  /*c110*/  HMMA.16816.F32.BF16 R180, R4, R14, R180 ;  /* 0x0000000e04b4723c */ /* 0x000fe200000418b4 */
[----:B------:R-:W2:Y:S07]  /*c120*/  LDSM.16.MT88.4 R12, [R216+0xc800] ;  /* 0x00c80000d80c783b */ /* 0x000eae0000004200 */
[-C--:B-1----:R-:W-:Y:S07]  /*c130*/  HMMA.16816.F32.BF16 R124, R8, R16.reuse, R80 ;  /* 0x00000010087c723c */ /* 0x082fee0000041850 */
[----:B------:R-:W-:Y:S01]  /*c140*/  MOV R82, R93 ;  /* 0x0000005d00527202 */ /* 0x000fe20000000f00 */
[----:B------:R-:W-:Y:S01]  /*c150*/  HMMA.16816.F32.BF16 R176, R4, R16, R176 ;  /* 0x0000001004b0723c */ /* 0x000fe200000418b0 */
[----:B------:R-:W-:-:S07]  /*c160*/  MOV R83, R92 ;  /* 0x0000005c00537202 */ /* 0x000fce0000000f00 */
[-C--:B------:R-:W-:Y:S08]  /*c170*/  HMMA.16816.F32.BF16 R188, R4, R18.reuse, R188 ;  /* 0x0000001204bc723c */ /* 0x080ff000000418bc */
[C---:B------:R-:W-:Y:S01]  /*c180*/  HMMA.16816.F32.BF16 R112, R8.reuse, R18, R76 ;  /* 0x000000120870723c */ /* 0x040fe2000004184c */
[----:B------:R-:W1:Y:S06]  /*c190*/  LDSM.16.MT88.4 R16, [R215+0xc800] ;  /* 0x00c80000d710783b */ /* 0x000e6c0000004200 */
[----:B------:R-:W-:Y:S01]  /*c1a0*/  IMAD.MOV.U32 R77, RZ, RZ, R208 ;  /* 0x000000ffff4d7224 */ /* 0x000fe200078e00d0 */
[----:B--2---:R-:W-:Y:S01]  /*c1b0*/  HMMA.16816.F32.BF16 R100, R8, R12, R72 ;  /* 0x0000000c0864723c */ /* 0x004fe20000041848 */
[----:B------:R-:W-:Y:S01]  /*c1c0*/  MOV R208, R231 ;  /* 0x000000e700d07202 */ /* 0x000fe20000000f00 */
[----:B------:R-:W-:Y:S01]  /*c1d0*/  IMAD.MOV.U32 R79, RZ, RZ, R140 ;  /* 0x000000ffff4f7224 */ /* 0x000fe200078e008c */
[----:B------:R-:W-:-:S02]  /*c1e0*/  MOV R76, R209 ;  /* 0x000000d1004c7202 */ /* 0x000fc40000000f00 */
[----:B------:R-:W-:Y:S02]  /*c1f0*/  MOV R231, R242 ;  /* 0x000000f200e77202 */ /* 0x000fe40000000f00 */
[----:B------:R-:W-:Y:S01]  /*c200*/  MOV R242, R141 ;  /* 0x0000008d00f27202 */ /* 0x000fe20000000f00 */
[----:B------:R-:W-:Y:S01]  /*c210*/  HMMA.16816.F32.BF16 R184, R4, R12, R184 ;  /* 0x0000000c04b8723c */ /* 0x000fe200000418b8 */
[----:B------:R-:W-:Y:S02]  /*c220*/  MOV R209, R143 ;  /* 0x0000008f00d17202 */ /* 0x000fe40000000f00 */
[----:B------:R-:W-:-:S05]  /*c230*/  MOV R78, R89 ;  /* 0x00000059004e7202 */ /* 0x000fca0000000f00 */
[-C--:B------:R-:W-:Y:S08]  /*c240*/  HMMA.16816.F32.BF16 R196, R4, R14.reuse, R196 ;  /* 0x0000000e04c4723c */ /* 0x080ff000000418c4 */
[C---:B------:R-:W-:Y:S01]  /*c250*/  HMMA.16816.F32.BF16 R96, R8.reuse, R14, R64 ;  /* 0x0000000e0860723c */ /* 0x040fe20000041840 */
[----:B------:R-:W2:Y:S06]  /*c260*/  LDSM.16.MT88.4 R12, [R213+0xe800] ;  /* 0x00e80000d50c783b */ /* 0x000eac0000004200 */
[----:B------:R-:W-:Y:S01]  /*c270*/  MOV R65, R88 ;  /* 0x0000005800417202 */ /* 0x000fe20000000f00 */
[----:B------:R-:W-:Y:S01]  /*c280*/  IMAD.MOV.U32 R64, RZ, RZ, R204 ;  /* 0x000000ffff407224 */ /* 0x000fe200078e00cc */
[----:B-1----:R-:W-:Y:S01]  /*c290*/  HMMA.16816.F32.BF16 R152, R8, R18, R52 ;  /* 0x000000120898723c */ /* 0x002fe20000041834 */
[----:B------:R-:W-:Y:S01]  /*c2a0*/  IMAD.MOV.U32 R204, RZ, RZ, R84 ;  /* 0x000000ffffcc7224 */ /* 0x000fe200078e0054 */
[----:B------:R-:W-:-:S02]  /*c2b0*/  MOV R66, R85 ;  /* 0x0000005500427202 */ /* 0x000fc40000000f00 */
[----:B------:R-:W-:-:S03]  /*c2c0*/  MOV R67, R86 ;  /* 0x0000005600437202 */ /* 0x000fc60000000f00 */
[----:B------:R-:W-:Y:S01]  /*c2d0*/  MOV R55, R211 ;  /* 0x000000d300377202 */ /* 0x000fe20000000f00 */
[----:B------:R-:W-:Y:S01]  /*c2e0*/  HMMA.16816.F32.BF16 R144, R8, R16, R68 ;  /* 0x000000100890723c */ /* 0x000fe20000041844 */
[----:B------:R-:W-:Y:S02]  /*c2f0*/  MOV R211, R205 ;  /* 0x000000cd00d37202 */ /* 0x000fe40000000f00 */
[----:B------:R-:W-:Y:S02]  /*c300*/  MOV R205, R142 ;  /* 0x0000008e00cd7202 */ /* 0x000fe40000000f00 */
[----:B------:R-:W-:-:S03]  /*c310*/  MOV R54, R87 ;  /* 0x0000005700367202 */ /* 0x000fc60000000f00 */
[C---:B------:R-:W-:Y:S08]  /*c320*/  HMMA.16816.F32.BF16 R192, R4.reuse, R16, R192 ;  /* 0x0000001004c0723c */ /* 0x040ff000000418c0 */
[C---:B------:R-:W-:Y:S01]  /*c330*/  HMMA.16816.F32.BF16 R200, R4.reuse, R18, R200 ;  /* 0x0000001204c8723c */ /* 0x040fe200000418c8 */
[----:B------:R-:W1:Y:S07]  /*c340*/  LDSM.16.MT88.4 R16, [R216+0xe800] ;  /* 0x00e80000d810783b */ /* 0x000e6e0000004200 */
[----:B--2---:R-:W-:Y:S07]  /*c350*/  HMMA.16816.F32.BF16 R92, R4, R12, R40 ;  /* 0x0000000c045c723c */ /* 0x004fee0000041828 */
[----:B------:R-:W-:Y:S01]  /*c360*/  MOV R41, R90 ;  /* 0x0000005a00297202 */ /* 0x000fe20000000f00 */
[----:B------:R-:W-:Y:S01]  /*c370*/  HMMA.16816.F32.BF16 R140, R8, R14, R20 ;  /* 0x0000000e088c723c */ /* 0x000fe20000041814 */
[----:B------:R-:W-:Y:S01]  /*c380*/  MOV R40, R91 ;  /* 0x0000005b00287202 */ /* 0x000fe20000000f00 */
[----:B------:R-:W2:Y:S01]  /*c390*/  LDSM.16.MT88.4 R20, [R214+0xe800] ;  /* 0x00e80000d614783b */ /* 0x000ea20000004200 */
[----:B------:R-:W-:Y:S01]  /*c3a0*/  IMAD.MOV.U32 R42, RZ, RZ, R83 ;  /* 0x000000ffff2a7224 */ /* 0x000fe200078e0053 */
[----:B------:R-:W-:-:S04]  /*c3b0*/  MOV R43, R82 ;  /* 0x00000052002b7202 */ /* 0x000fc80000000f00 */
[----:B------:R-:W-:Y:S08]  /*c3c0*/  HMMA.16816.F32.BF16 R148, R8, R12, R48 ;  /* 0x0000000c0894723c */ /* 0x000ff00000041830 */
[C---:B------:R-:W-:Y:S01]  /*c3d0*/  HMMA.16816.F32.BF16 R88, R4.reuse, R14, R36 ;  /* 0x0000000e0458723c */ /* 0x040fe20000041824 */
[----:B------:R-:W3:Y:S07]  /*c3e0*/  LDSM.16.MT88.4 R12, [R215+0xe800] ;  /* 0x00e80000d70c783b */ /* 0x000eee0000004200 */
[C---:B-1----:R-:W-:Y:S07]  /*c3f0*/  HMMA.16816.F32.BF16 R68, R4.reuse, R18, R28 ;  /* 0x000000120444723c */ /* 0x042fee000004181c */
[----:B------:R-:W-:Y:S01]  /*c400*/  MOV R30, R65 ;  /* 0x00000041001e7202 */ /* 0x000fe20000000f00 */
[----:B------:R-:W-:Y:S01]  /*c410*/  IMAD.MOV.U32 R31, RZ, RZ, R64 ;  /* 0x000000ffff1f7224 */ /* 0x000fe200078e0040 */
[----:B------:R-:W-:Y:S01]  /*c420*/  MOV R29, R66 ;  /* 0x00000042001d7202 */ /* 0x000fe20000000f00 */
[----:B------:R-:W-:Y:S01]  /*c430*/  HMMA.16816.F32.BF16 R72, R4, R16, R32 ;  /* 0x000000100448723c */ /* 0x000fe20000041820 */
[----:B------:R-:W-:-:S07]  /*c440*/  MOV R28, R67 ;  /* 0x00000043001c7202 */ /* 0x000fce0000000f00 */
[C---:B--2---:R-:W-:Y:S08]  /*c450*/  HMMA.16816.F32.BF16 R84, R4.reuse, R20, R60 ;  /* 0x000000140454723c */ /* 0x044ff0000004183c */
[C---:B------:R-:W-:Y:S08]  /*c460*/  HMMA.16816.F32.BF16 R80, R4.reuse, R22, R56 ;  /* 0x000000160450723c */ /* 0x040ff00000041838 */
[C---:B---3--:R-:W-:Y:S07]  /*c470*/  HMMA.16816.F32.BF16 R60, R4.reuse, R14, R24 ;  /* 0x0000000e043c723c */ /* 0x048fee0000041818 */
[----:B------:R-:W-:Y:S01]  /*c480*/  IMAD.MOV.U32 R26, RZ, RZ, R54 ;  /* 0x000000ffff1a7224 */ /* 0x000fe200078e0036 */
[----:B------:R-:W-:Y:S01]  /*c490*/  HMMA.16816.F32.BF16 R64, R4, R12, R44 ;  /* 0x0000000c0440723c */ /* 0x000fe2000004182c */
[----:B------:R-:W-:-:S03]  /*c4a0*/  MOV R27, R55 ;  /* 0x00000037001b7202 */ /* 0x000fc60000000f00 */
[----:B------:R-:W-:Y:S02]  /*c4b0*/  MOV R25, R26 ;  /* 0x0000001a00197202 */ /* 0x000fe40000000f00 */
[----:B------:R-:W-:Y:S01]  /*c4c0*/  MOV R26, R30 ;  /* 0x0000001e001a7202 */ /* 0x000fe20000000f00 */
[----:B------:R-:W-:Y:S01]  /*c4d0*/  IMAD.MOV.U32 R30, RZ, RZ, R31 ;  /* 0x000000ffff1e7224 */ /* 0x000fe200078e001f */
[----:B------:R-:W-:Y:S01]  /*c4e0*/  MOV R31, R40 ;  /* 0x00000028001f7202 */ /* 0x000fe20000000f00 */
[----:B------:R-:W-:Y:S01]  /*c4f0*/  HMMA.16816.F32.BF16 R48, R8, R16, R132 ;  /* 0x000000100830723c */ /* 0x000fe20000041884 */
[----:B------:R-:W-:Y:S02]  /*c500*/  MOV R40, R41 ;  /* 0x0000002900287202 */ /* 0x000fe40000000f00 */
[----:B------:R-:W-:Y:S01]  /*c510*/  MOV R41, R42 ;  /* 0x0000002a00297202 */ /* 0x000fe20000000f00 */
[----:B------:R-:W-:Y:S01]  /*c520*/  IMAD.MOV.U32 R42, RZ, RZ, R43 ;  /* 0x000000ffff2a7224 */ /* 0x000fe200078e002b */
[----:B------:R-:W-:-:S02]  /*c530*/  MOV R24, R25 ;  /* 0x0000001900187202 */ /* 0x000fc40000000f00 */
[----:B------:R-:W-:Y:S01]  /*c540*/  MOV R25, R30 ;  /* 0x0000001e00197202 */ /* 0x000fe20000000f00 */
[----:B------:R-:W-:Y:S01]  /*c550*/  IMAD.MOV.U32 R30, RZ, RZ, R31 ;  /* 0x000000ffff1e7224 */ /* 0x000fe200078e001f */
[----:B------:R-:W-:Y:S01]  /*c560*/  MOV R31, R40 ;  /* 0x00000028001f7202 */ /* 0x000fe20000000f00 */
[C---:B------:R-:W-:Y:S01]  /*c570*/  HMMA.16816.F32.BF16 R36, R8.reuse, R18, R116 ;  /* 0x000000120824723c */ /* 0x040fe20000041874 */
[----:B------:R-:W-:Y:S01]  /*c580*/  MOV R40, R41 ;  /* 0x0000002900287202 */ /* 0x000fe20000000f00 */
[----:B------:R-:W1:Y:S01]  /*c590*/  LDSM.16.MT88.4 R16, [R214+0xd000] ;  /* 0x00d00000d610783b */ /* 0x000e620000004200 */
[----:B------:R-:W-:Y:S01]  /*c5a0*/  MOV R41, R42 ;  /* 0x0000002a00297202 */ /* 0x000fe20000000f00 */
[----:B------:R-:W-:Y:S01]  /*c5b0*/  IMAD.MOV.U32 R42, RZ, RZ, R248 ;  /* 0x000000ffff2a7224 */ /* 0x000fe200078e00f8 */
[----:B------:R-:W-:Y:S02]  /*c5c0*/  MOV R7, R24 ;  /* 0x0000001800077202 */ /* 0x000fe40000000f00 */
[----:B------:R-:W-:Y:S01]  /*c5d0*/  MOV R24, R30 ;  /* 0x0000001e00187202 */ /* 0x000fe20000000f00 */
[----:B------:R-:W-:Y:S01]  /*c5e0*/  HMMA.16816.F32.BF16 R44, R8, R12, R108 ;  /* 0x0000000c082c723c */ /* 0x000fe2000004186c */
[----:B------:R-:W-:Y:S01]  /*c5f0*/  MOV R30, R31 ;  /* 0x0000001f001e7202 */ /* 0x000fe20000000f00 */
[----:B------:R-:W-:Y:S01]  /*c600*/  IMAD.MOV.U32 R31, RZ, RZ, R40 ;  /* 0x000000ffff1f7224 */ /* 0x000fe200078e0028 */
[----:B------:R-:W-:Y:S01]  /*c610*/  MOV R40, R41 ;  /* 0x0000002900287202 */ /* 0x000fe20000000f00 */
[----:B------:R2:W-:Y:S01]  /*c620*/  MUFU.EX2 R111, R7 ;  /* 0x00000007006f7308 */ /* 0x0005e20000000800 */
[----:B------:R-:W-:-:S02]  /*c630*/  MOV R41, R42 ;  /* 0x0000002a00297202 */ /* 0x000fc40000000f00 */
[----:B------:R-:W-:Y:S01]  /*c640*/  MOV R42, R251 ;  /* 0x000000fb002a7202 */ /* 0x000fe20000000f00 */
[----:B------:R-:W-:Y:S01]  /*c650*/  HMMA.16816.F32.BF16 R56, R8, R20, R136 ;  /* 0x000000140838723c */ /* 0x000fe20000041888 */
[----:B------:R-:W-:-:S03]  /*c660*/  MOV R43, R246 ;  /* 0x000000f6002b7202 */ /* 0x000fc60000000f00 */
[----:B------:R3:W4:Y:S04]  /*c670*/  MUFU.EX2 R108, R225 ;  /* 0x000000e1006c7308 */ /* 0x0007280000000800 */
[----:B------:R-:W-:Y:S01]  /*c680*/  HMMA.16816.F32.BF16 R52, R8, R22, R120 ;  /* 0x000000160834723c */ /* 0x000fe20000041878 */
[----:B------:R-:W1:Y:S01]  /*c690*/  LDSM.16.MT88.4 R20, [R213+0xd000] ;  /* 0x00d00000d514783b */ /* 0x000e620000004200 */
[----:B--2---:R-:W-:Y:S01]  /*c6a0*/  IMAD.MOV.U32 R7, RZ, RZ, R30 ;  /* 0x000000ffff077224 */ /* 0x004fe200078e001e */
[----:B------:R-:W-:Y:S02]  /*c6b0*/  MOV R30, R31 ;  /* 0x0000001f001e7202 */ /* 0x000fe40000000f00 */
[----:B------:R-:W-:-:S03]  /*c6c0*/  MOV R31, R40 ;  /* 0x00000028001f7202 */ /* 0x000fc60000000f00 */
[----:B------:R-:W-:Y:S01]  /*c6d0*/  HMMA.16816.F32.BF16 R32, R8, R14, R104 ;  /* 0x0000000e0820723c */ /* 0x000fe20000041868 */
[----:B------:R-:W-:Y:S01]  /*c6e0*/  MOV R40, R41 ;  /* 0x0000002900287202 */ /* 0x000fe20000000f00 */
[----:B------:R-:W-:Y:S01]  /*c6f0*/  IMAD.MOV.U32 R41, RZ, RZ, R42 ;  /* 0x000000ffff297224 */ /* 0x000fe200078e002a */
[----:B------:R-:W-:Y:S01]  /*c700*/  MOV R6, R7 ;  /* 0x0000000700067202 */ /* 0x000fe20000000f00 */
[----:B------:R2:W-:Y:S01]  /*c710*/  MUFU.EX2 R109, R224 ;  /* 0x000000e0006d7308 */ /* 0x0005e20000000800 */
[----:B------:R-:W-:Y:S01]  /*c720*/  MOV R42, R244 ;  /* 0x000000f4002a7202 */ /* 0x000fe20000000f00 */
[----:B------:R-:W1:Y:S01]  /*c730*/  LDSM.16.MT88.4 R12, [R216+0xd000] ;  /* 0x00d00000d80c783b */ /* 0x000e620000004200 */
[----:B------:R-:W-:Y:S01]  /*c740*/  MOV R7, R30 ;  /* 0x0000001e00077202 */ /* 0x000fe20000000f00 */
[----:B------:R-:W-:Y:S01]  /*c750*/  IMAD.MOV.U32 R30, RZ, RZ, R31 ;  /* 0x000000ffff1e7224 */ /* 0x000fe200078e001f */
[----:B------:R-:W-:-:S03]  /*c760*/  MOV R31, R40 ;  /* 0x00000028001f7202 */ /* 0x000fc60000000f00 */
[----:B------:R-:W-:Y:S01]  /*c770*/  MUFU.EX2 R245, R245 ;  /* 0x000000f500f57308 */ /* 0x000fe20000000800 */
[----:B------:R-:W-:-:S07]  /*c780*/  MOV R40, R41 ;  /* 0x0000002900287202 */ /* 0x000fce0000000f00 */
[----:B------:R-:W-:Y:S01]  /*c790*/  MUFU.EX2 R252, R252 ;  /* 0x000000fc00fc7308 */ /* 0x000fe20000000800 */
[----:B------:R-:W-:Y:S01]  /*c7a0*/  MOV R41, R42 ;  /* 0x0000002a00297202 */ /* 0x000fe20000000f00 */
[----:B------:R-:W-:Y:S01]  /*c7b0*/  IMAD.MOV.U32 R42, RZ, RZ, R247 ;  /* 0x000000ffff2a7224 */ /* 0x000fe200078e00f7 */
[----:B------:R-:W-:-:S05]  /*c7c0*/  MOV R5, R6 ;  /* 0x0000000600057202 */ /* 0x000fca0000000f00 */
[----:B------:R-:W-:Y:S01]  /*c7d0*/  MUFU.EX2 R241, R241 ;  /* 0x000000f100f17308 */ /* 0x000fe20000000800 */
[----:B------:R-:W-:-:S07]  /*c7e0*/  MOV R6, R7 ;  /* 0x0000000700067202 */ /* 0x000fce0000000f00 */
[----:B------:R-:W-:Y:S01]  /*c7f0*/  MUFU.EX2 R231, R231 ;  /* 0x000000e700e77308 */ /* 0x000fe20000000800 */
[----:B------:R-:W-:Y:S01]  /*c800*/  MOV R7, R30 ;  /* 0x0000001e00077202 */ /* 0x000fe20000000f00 */
[----:B------:R-:W-:Y:S01]  /*c810*/  IMAD.MOV.U32 R30, RZ, RZ, R31 ;  /* 0x000000ffff1e7224 */ /* 0x000fe200078e001f */
[----:B------:R-:W-:-:S05]  /*c820*/  MOV R31, R40 ;  /* 0x00000028001f7202 */ /* 0x000fca0000000f00 */
[----:B------:R-:W-:Y:S01]  /*c830*/  MUFU.EX2 R242, R242 ;  /* 0x000000f200f27308 */ /* 0x000fe20000000800 */
[----:B------:R-:W-:Y:S01]  /*c840*/  MOV R139, R5 ;  /* 0x00000005008b7202 */ /* 0x000fe20000000f00 */
[----:B------:R-:W-:Y:S01]  /*c850*/  IMAD.MOV.U32 R133, RZ, RZ, R77 ;  /* 0x000000ffff857224 */ /* 0x000fe200078e004d */
[----:B------:R-:W-:Y:S01]  /*c860*/  MOV R40, R41 ;  /* 0x0000002900287202 */ /* 0x000fe20000000f00 */
[----:B------:R-:W-:-:S04]  /*c870*/  FADD.FTZ R4, R165, R156 ;  /* 0x0000009ca5047221 */ /* 0x000fc80000010000 */
[----:B------:R-:W-:Y:S01]  /*c880*/  MUFU.EX2 R110, R223 ;  /* 0x000000df006e7308 */ /* 0x000fe20000000800 */
[----:B------:R-:W-:Y:S01]  /*c890*/  MOV R5, R6 ;  /* 0x0000000600057202 */ /* 0x000fe20000000f00 */
[----:B------:R-:W-:Y:S01]  /*c8a0*/  FADD.FTZ R2, R206, R2 ;  /* 0x00000002ce027221 */ /* 0x000fe20000010000 */
[----:B------:R-:W-:-:S05]  /*c8b0*/  MOV R41, R42 ;  /* 0x0000002a00297202 */ /* 0x000fca0000000f00 */
[----:B------:R-:W-:Y:S01]  /*c8c0*/  MUFU.EX2 R246, R222 ;  /* 0x000000de00f67308 */ /* 0x000fe20000000800 */
[----:B------:R-:W-:Y:S01]  /*c8d0*/  MOV R6, R7 ;  /* 0x0000000700067202 */ /* 0x000fe20000000f00 */
[----:B------:R-:W-:Y:S01]  /*c8e0*/  IMAD.MOV.U32 R42, RZ, RZ, R250 ;  /* 0x000000ffff2a7224 */ /* 0x000fe200078e00fa */
[----:B------:R-:W-:-:S05]  /*c8f0*/  MOV R132, R76 ;  /* 0x0000004c00847202 */ /* 0x000fca0000000f00 */
[----:B------:R-:W1:Y:S01]  /*c900*/  MUFU.EX2 R248, R221 ;  /* 0x000000dd00f87308 */ /* 0x000e620000000800 */
[----:B------:R-:W-:-:S07]  /*c910*/  IMAD.MOV.U32 R7, RZ, RZ, R30 ;  /* 0x000000ffff077224 */ /* 0x000fce00078e001e */
[----:B------:R-:W1:Y:S01]  /*c920*/  MUFU.EX2 R251, R220 ;  /* 0x000000dc00fb7308 */ /* 0x000e620000000800 */
[----:B------:R-:W-:Y:S01]  /*c930*/  MOV R30, R31 ;  /* 0x0000001f001e7202 */ /* 0x000fe20000000f00 */
[----:B------:R-:W-:Y:S01]  /*c940*/  FADD.FTZ R0, R166, R0 ;  /* 0x00000000a6007221 */ /* 0x000fe20000010000 */
[----:B------:R-:W-:Y:S01]  /*c950*/  MOV R31, R40 ;  /* 0x00000028001f7202 */ /* 0x000fe20000000f00 */
[----:B------:R-:W-:Y:S01]  /*c960*/  FADD.FTZ R3, R164, R3 ;  /* 0x00000003a4037221 */ /* 0x000fe20000010000 */
[----:B------:R-:W-:Y:S01]  /*c970*/  MOV R40, R41 ;  /* 0x0000002900287202 */ /* 0x000fe20000000f00 */
[----:B------:R-:W-:Y:S01]  /*c980*/  IMAD.MOV.U32 R41, RZ, RZ, R42 ;  /* 0x000000ffff297224 */ /* 0x000fe200078e002a */
[----:B------:R-:W-:Y:S01]  /*c990*/  MOV R42, R212 ;  /* 0x000000d4002a7202 */ /* 0x000fe20000000f00 */
[----:B------:R-:W-:Y:S01]  /*c9a0*/  MUFU.EX2 R244, R219 ;  /* 0x000000db00f47308 */ /* 0x000fe20000000800 */
[----:B------:R-:W-:Y:S01]  /*c9b0*/  MOV R137, R6 ;  /* 0x0000000600897202 */ /* 0x000fe20000000f00 */
[----:B---3--:R3:W5:Y:S01]  /*c9c0*/  LDL.LU R225, [R1+0xc0] ;  /* 0x0000c00001e17983 */ /* 0x0087620000300800 */
[----:B------:R-:W-:-:S02]  /*c9d0*/  MOV R6, R30 ;  /* 0x0000001e00067202 */ /* 0x000fc40000000f00 */
[----:B------:R-:W-:-:S03]  /*c9e0*/  MOV R138, R5 ;  /* 0x00000005008a7202 */ /* 0x000fc60000000f00 */
[----:B------:R-:W-:Y:S01]  /*c9f0*/  MUFU.EX2 R247, R218 ;  /* 0x000000da00f77308 */ /* 0x000fe20000000800 */
[----:B------:R-:W-:Y:S01]  /*ca00*/  MOV R30, R40 ;  /* 0x00000028001e7202 */ /* 0x000fe20000000f00 */
[----:B------:R-:W-:Y:S01]  /*ca10*/  IMAD.MOV.U32 R5, RZ, RZ, R7 ;  /* 0x000000ffff057224 */ /* 0x000fe200078e0007 */
[----:B------:R-:W-:Y:S01]  /*ca20*/  MOV R40, R42 ;  /* 0x0000002a00287202 */ /* 0x000fe20000000f00 */
[----:B--2---:R3:W5:Y:S04]  /*ca30*/  LDL.LU R224, [R1+0xbc] ;  /* 0x0000bc0001e07983 */ /* 0x0047680000300800 */
[----:B------:R-:W2:Y:S01]  /*ca40*/  MUFU.EX2 R250, R217 ;  /* 0x000000d900fa7308 */ /* 0x000ea20000000800 */
[----:B------:R-:W-:Y:S02]  /*ca50*/  MOV R7, R41 ;  /* 0x0000002900077202 */ /* 0x000fe40000000f00 */
[----:B----4-:R-:W-:-:S02]  /*ca60*/  F2FP.BF16.PACK_AB R8, R108, R249 ;  /* 0x000000f96c08723e */ /* 0x010fc400000010ff */
[----:B-1----:R-:W-:Y:S02]  /*ca70*/  F2FP.BF16.PACK_AB R9, R248, R246 ;  /* 0x000000f6f809723e */ /* 0x002fe400000010ff */
[----:B------:R-:W-:Y:S02]  /*ca80*/  F2FP.BF16.PACK_AB R10, R110, R109 ;  /* 0x0000006d6e0a723e */ /* 0x000fe400000010ff */
[----:B------:R-:W-:Y:S02]  /*ca90*/  F2FP.BF16.PACK_AB R11, R111, R251 ;  /* 0x000000fb6f0b723e */ /* 0x000fe400000010ff */
[----:B------:R-:W-:Y:S01]  /*caa0*/  MOV R117, R6 ;  /* 0x0000000600757202 */ /* 0x000fe20000000f00 */
[----:B------:R-:W-:Y:S01]  /*cab0*/  IMAD.MOV.U32 R136, RZ, RZ, R5 ;  /* 0x000000ffff887224 */ /* 0x000fe200078e0005 */
[----:B------:R-:W-:Y:S02]  /*cac0*/  MOV R119, R40 ;  /* 0x0000002800777202 */ /* 0x000fe40000000f00 */
[----:B------:R-:W-:-:S02]  /*cad0*/  MOV R123, R208 ;  /* 0x000000d0007b7202 */ /* 0x000fc40000000f00 */
[----:B------:R-:W-:Y:S02]  /*cae0*/  MOV R134, R162 ;  /* 0x000000a200867202 */ /* 0x000fe40000000f00 */
[----:B------:R-:W-:Y:S02]  /*caf0*/  MOV R120, R160 ;  /* 0x000000a000787202 */ /* 0x000fe40000000f00 */
[----:B------:R-:W-:Y:S02]  /*cb00*/  MOV R135, R163 ;  /* 0x000000a300877202 */ /* 0x000fe40000000f00 */
[----:B------:R-:W-:Y:S02]  /*cb10*/  MOV R122, R78 ;  /* 0x0000004e007a7202 */ /* 0x000fe40000000f00 */
[----:B------:R-:W-:Y:S01]  /*cb20*/  MOV R121, R79 ;  /* 0x0000004f00797202 */ /* 0x000fe20000000f00 */
[----:B------:R-:W-:Y:S01]  /*cb30*/  FADD.FTZ R42, R157, R2 ;  /* 0x000000029d2a7221 */ /* 0x000fe20000010000 */
[----:B------:R-:W-:Y:S01]  /*cb40*/  MOV R118, R7 ;  /* 0x0000000700767202 */ /* 0x000fe20000000f00 */
[----:B------:R-:W-:Y:S01]  /*cb50*/  IMAD.MOV.U32 R208, RZ, RZ, R161 ;  /* 0x000000ffffd07224 */ /* 0x000fe200078e00a1 */
[----:B------:R-:W-:Y:S01]  /*cb60*/  MUFU.EX2 R211, R211 ;  /* 0x000000d300d37308 */ /* 0x000fe20000000800 */
[----:B------:R-:W-:Y:S01]  /*cb70*/  HMMA.16816.F32.BF16 R160, R8, R16, R124 ;  /* 0x0000001008a0723c */ /* 0x000fe2000004187c */
[----:B------:R-:W-:Y:S01]  /*cb80*/  MOV R107, R118 ;  /* 0x00000076006b7202 */ /* 0x000fe20000000f00 */
[----:B------:R-:W-:Y:S01]  /*cb90*/  IMAD.MOV.U32 R116, RZ, RZ, R119 ;  /* 0x000000ffff747224 */ /* 0x000fe200078e0077 */
[----:B------:R-:W-:Y:S01]  /*cba0*/  MOV R118, R133 ;  /* 0x0000008500767202 */ /* 0x000fe20000000f00 */
[----:B------:R-:W-:Y:S01]  /*cbb0*/  IMAD.MOV.U32 R133, RZ, RZ, R136 ;  /* 0x000000ffff857224 */ /* 0x000fe200078e0088 */
[----:B------:R-:W-:Y:S01]  /*cbc0*/  MOV R119, R134 ;  /* 0x0000008600777202 */ /* 0x000fe20000000f00 */
[----:B------:R3:W5:Y:S01]  /*cbd0*/  LDL.LU R223, [R1+0xb8] ;  /* 0x0000b80001df7983 */ /* 0x0007620000300800 */
[----:B------:R-:W-:-:S02]  /*cbe0*/  MOV R125, R117 ;  /* 0x00000075007d7202 */ /* 0x000fc40000000f00 */
[----:B------:R-:W-:Y:S01]  /*cbf0*/  MOV R117, R132 ;  /* 0x0000008400757202 */ /* 0x000fe20000000f00 */
[----:B------:R-:W-:Y:S01]  /*cc00*/  FADD.FTZ R40, R243, R4 ;  /* 0x00000004f3287221 */ /* 0x000fe20000010000 */
[----:B------:R-:W-:Y:S02]  /*cc10*/  MOV R132, R135 ;  /* 0x0000008700847202 */ /* 0x000fe40000000f00 */
[----:B------:R-:W-:Y:S02]  /*cc20*/  F2FP.BF16.PACK_AB R5, R241, R252 ;  /* 0x000000fcf105723e */ /* 0x000fe400000010ff */
[----:B--2---:R-:W-:Y:S02]  /*cc30*/  F2FP.BF16.PACK_AB R6, R250, R247 ;  /* 0x000000f7fa06723e */ /* 0x004fe400000010ff */
[----:B------:R-:W-:Y:S01]  /*cc40*/  F2FP.BF16.PACK_AB R7, R242, R231 ;  /* 0x000000e7f207723e */ /* 0x000fe200000010ff */
[----:B------:R-:W-:Y:S01]  /*cc50*/  HMMA.16816.F32.BF16 R76, R8, R22, R128 ;  /* 0x00000016084c723c */ /* 0x000fe20000041880 */
[----:B------:R-:W-:-:S07]  /*cc60*/  MOV R134, R137 ;  /* 0x0000008900867202 */ /* 0x000fce0000000f00 */
[----:B------:R-:W-:Y:S01]  /*cc70*/  HMMA.16816.F32.BF16 R168, R8, R20, R168 ;  /* 0x0000001408a8723c */ /* 0x000fe200000418a8 */
[----:B------:R-:W-:Y:S01]  /*cc80*/  MOV R135, R138 ;  /* 0x0000008a00877202 */ /* 0x000fe20000000f00 */
[----:B------:R-:W-:Y:S01]  /*cc90*/  IMAD.MOV.U32 R138, RZ, RZ, R25 ;  /* 0x000000ffff8a7224 */ /* 0x000fe200078e0019 */
[----:B------:R-:W-:Y:S01]  /*cca0*/  MOV R136, R139 ;  /* 0x0000008b00887202 */ /* 0x000fe20000000f00 */
[----:B------:R-:W-:Y:S01]  /*ccb0*/  FADD.FTZ R41, R158, R0 ;  /* 0x000000009e297221 */ /* 0x000fe20000010000 */
[----:B------:R-:W-:Y:S01]  /*ccc0*/  MOV R137, R24 ;  /* 0x0000001800897202 */ /* 0x000fe20000000f00 */
[----:B------:R-:W-:Y:S01]  /*ccd0*/  FADD.FTZ R2, R210, R3 ;  /* 0x00000003d2027221 */ /* 0x000fe20000010000 */
[----:B------:R-:W-:Y:S01]  /*cce0*/  F2FP.BF16.PACK_AB R4, R245, R244 ;  /* 0x000000f4f504723e */ /* 0x000fe200000010ff */
[----:B------:R-:W-:Y:S01]  /*ccf0*/  MUFU.EX2 R208, R208 ;  /* 0x000000d000d07308 */ /* 0x000fe20000000800 */
[----:B------:R-:W-:Y:S01]  /*cd00*/  MOV R139, R26 ;  /* 0x0000001a008b7202 */ /* 0x000fe20000000f00 */
[----:B------:R3:W5:Y:S01]  /*cd10*/  LDL.LU R222, [R1+0xb4] ;  /* 0x0000b40001de7983 */ /* 0x0007620000300800 */
[----:B------:R-:W-:Y:S01]  /*cd20*/  MOV R24, R27 ;  /* 0x0000001b00187202 */ /* 0x000fe20000000f00 */
[----:B------:R-:W-:Y:S01]  /*cd30*/  IMAD.MOV.U32 R27, RZ, RZ, R204 ;  /* 0x000000ffff1b7224 */ /* 0x000fe200078e00cc */
[----:B------:R-:W-:-:S02]  /*cd40*/  MOV R25, R28 ;  /* 0x0000001c00197202 */ /* 0x000fc40000000f00 */
[----:B------:R-:W-:Y:S01]  /*cd50*/  MOV R26, R29 ;  /* 0x0000001d001a7202 */ /* 0x000fe20000000f00 */
[----:B------:R-:W-:Y:S01]  /*cd60*/  HMMA.16816.F32.BF16 R172, R4, R20, R172 ;  /* 0x0000001404ac723c */ /* 0x000fe200000418ac */
[----:B------:R-:W-:-:S07]  /*cd70*/  MOV R28, R205 ;  /* 0x000000cd001c7202 */ /* 0x000fce0000000f00 */
[----:B------:R-:W-:Y:S01]  /*cd80*/  HMMA.16816.F32.BF16 R180, R4, R22, R180 ;  /* 0x0000001604b4723c */ /* 0x000fe200000418b4 */
[----:B------:R-:W-:Y:S01]  /*cd90*/  MOV R29, R207 ;  /* 0x000000cf001d7202 */ /* 0x000fe20000000f00 */
[----:B------:R-:W1:Y:S01]  /*cda0*/  LDSM.16.MT88.4 R20, [R214+0xf000] ;  /* 0x00f00000d614783b */ /* 0x000e620000004200 */
[----:B------:R-:W-:Y:S02]  /*cdb0*/  MOV R130, R24 ;  /* 0x0000001800827202 */ /* 0x000fe40000000f00 */
[----:B------:R-:W-:Y:S01]  /*cdc0*/  MOV R129, R25 ;  /* 0x0000001900817202 */ /* 0x000fe20000000f00 */
[----:B------:R-:W-:Y:S01]  /*cdd0*/  IMAD.MOV.U32 R164, RZ, RZ, R134 ;  /* 0x000000ffffa47224 */ /* 0x000fe200078e0086 */
[----:B------:R-:W-:Y:S01]  /*cde0*/  MOV R128, R26 ;  /* 0x0000001a00807202 */ /* 0x000fe20000000f00 */
[----:B------:R-:W-:Y:S01]  /*cdf0*/  HMMA.16816.F32.BF16 R204, R8, R18, R112 ;  /* 0x0000001208cc723c */ /* 0x000fe20000041870 */
[----:B------:R-:W-:Y:S01]  /*ce00*/  MOV R156, R132 ;  /* 0x00000084009c7202 */ /* 0x000fe20000000f00 */
[----:B------:R-:W-:Y:S01]  /*ce10*/  IMAD.MOV.U32 R131, RZ, RZ, R139 ;  /* 0x000000ffff837224 */ /* 0x000fe200078e008b */
[----:B------:R-:W-:Y:S01]  /*ce20*/  MOV R165, R133 ;  /* 0x0000008500a57202 */ /* 0x000fe20000000f00 */
[----:B------:R-:W-:Y:S01]  /*ce30*/  MUFU.EX2 R209, R209 ;  /* 0x000000d100d17308 */ /* 0x000fe20000000800 */
[----:B------:R-:W-:Y:S01]  /*ce40*/  MOV R157, R135 ;  /* 0x00000087009d7202 */ /* 0x000fe20000000f00 */
[----:B------:R3:W5:Y:S01]  /*ce50*/  LDL.LU R221, [R1+0xb0] ;  /* 0x0000b00001dd7983 */ /* 0x0007620000300800 */
[----:B------:R-:W-:-:S03]  /*ce60*/  MOV R112, R27 ;  /* 0x0000001b00707202 */ /* 0x000fc60000000f00 */
[----:B------:R-:W2:Y:S01]  /*ce70*/  LDSM.16.MT88.4 R24, [R213+0xf000] ;  /* 0x00f00000d518783b */ /* 0x000ea20000004200 */
[----:B------:R-:W-:Y:S01]  /*ce80*/  MOV R158, R136 ;  /* 0x00000088009e7202 */ /* 0x000fe20000000f00 */
[C---:B------:R-:W-:Y:S01]  /*ce90*/  HMMA.16816.F32.BF16 R176, R4.reuse, R16, R176 ;  /* 0x0000001004b0723c */ /* 0x040fe200000418b0 */
[----:B------:R-:W-:Y:S01]  /*cea0*/  MOV R243, R137 ;  /* 0x0000008900f37202 */ /* 0x000fe20000000f00 */
[----:B------:R-:W-:Y:S01]  /*ceb0*/  IMAD.MOV.U32 R126, RZ, RZ, R28 ;  /* 0x000000ffff7e7224 */ /* 0x000fe200078e001c */
[----:B------:R-:W-:Y:S02]  /*cec0*/  MOV R210, R138 ;  /* 0x0000008a00d27202 */ /* 0x000fe40000000f00 */
[----:B------:R-:W-:Y:S02]  /*ced0*/  MOV R0, R29 ;  /* 0x0000001d00007202 */ /* 0x000fe40000000f00 */
[----:B------:R-:W-:Y:S01]  /*cee0*/  MOV R127, R30 ;  /* 0x0000001e007f7202 */ /* 0x000fe20000000f00 */
[----:B------:R-:W-:Y:S01]  /*cef0*/  HMMA.16816.F32.BF16 R188, R4, R18, R188 ;  /* 0x0000001204bc723c */ /* 0x000fe200000418bc */
[----:B------:R-:W-:Y:S01]  /*cf00*/  MOV R3, R31 ;  /* 0x0000001f00037202 */ /* 0x000fe20000000f00 */
[----:B------:R-:W-:Y:S04]  /*cf10*/  LDSM.16.MT88.4 R16, [R216+0xf000] ;  /* 0x00f00000d810783b */ /* 0x000fe80000004200 */
[----:B------:R-:W4:Y:S02]  /*cf20*/  LDSM.16.MT88.4 R28, [R215+0xd000] ;  /* 0x00d00000d71c783b */ /* 0x000f240000004200 */
[-C--:B------:R-:W-:Y:S08]  /*cf30*/  HMMA.16816.F32.BF16 R136, R8, R12.reuse, R100 ;  /* 0x0000000c0888723c */ /* 0x080ff00000041864 */
[C---:B------:R-:W-:Y:S08]  /*cf40*/  HMMA.16816.F32.BF16 R184, R4.reuse, R12, R184 ;  /* 0x0000000c04b8723c */ /* 0x040ff000000418b8 */
[-C--:B------:R-:W-:Y:S01]  /*cf50*/  HMMA.16816.F32.BF16 R196, R4, R14.reuse, R196 ;  /* 0x0000000e04c4723c */ /* 0x080fe200000418c4 */
[----:B------:R-:W-:Y:S01]  /*cf60*/  IMAD.MOV.U32 R113, RZ, RZ, R117 ;  /* 0x000000ffff717224 */ /* 0x000fe200078e0075 */
[----:B------:R-:W-:Y:S01]  /*cf70*/  MOV R114, R116 ;  /* 0x0000007400727202 */ /* 0x000fe20000000f00 */
[----:B------:R-:W-:Y:S01]  /*cf80*/  MUFU.EX2 R43, R43 ;  /* 0x0000002b002b7308 */ /* 0x000fe20000000800 */
[----:B------:R-:W-:Y:S01]  /*cf90*/  MOV R115, R107 ;  /* 0x0000006b00737202 */ /* 0x000fe20000000f00 */
[----:B------:R3:W5:Y:S03]  /*cfa0*/  LDL.LU R220, [R1+0xac] ;  /* 0x0000ac0001dc7983 */ /* 0x0007660000300800 */
[C---:B------:R-:W-:Y:S01]  /*cfb0*/  HMMA.16816.F32.BF16 R132, R8.reuse, R14, R96 ;  /* 0x0000000e0884723c */ /* 0x040fe20000041860 */
[----:B------:R-:W3:Y:S07]  /*cfc0*/  LDSM.16.MT88.4 R12, [R215+0xf000] ;  /* 0x00f00000d70c783b */ /* 0x000eee0000004200 */
[----:B-1----:R-:W-:Y:S01]  /*cfd0*/  HMMA.16816.F32.BF16 R52, R8, R22, R52 ;  /* 0x000000160834723c */ /* 0x002fe20000041834 */
[----:B------:R-:W-:-:S07]  /*cfe0*/  MOV R124, R118 ;  /* 0x00000076007c7202 */ /* 0x000fce0000000f00 */
[----:B--2---:R-:W-:Y:S01]  /*cff0*/  HMMA.16816.F32.BF16 R88, R4, R26, R88 ;  /* 0x0000001a0458723c */ /* 0x004fe20000041858 */
[----:B------:R-:W-:-:S07]  /*d000*/  MOV R166, R119 ;  /* 0x0000007700a67202 */ /* 0x000fce0000000f00 */
[-C--:B------:R-:W-:Y:S08]  /*d010*/  HMMA.16816.F32.BF16 R84, R4, R20.reuse, R84 ;  /* 0x000000140454723c */ /* 0x080ff00000041854 */
[----:B------:R-:W-:Y:S08]  /*d020*/  HMMA.16816.F32.BF16 R56, R8, R20, R56 ;  /* 0x000000140838723c */ /* 0x000ff00000041838 */
[----:B------:R-:W-:Y:S01]  /*d030*/  HMMA.16816.F32.BF16 R100, R4, R24, R92 ;  /* 0x000000180464723c */ /* 0x000fe2000004185c */
[----:B------:R-:W-:Y:S01]  /*d040*/  FADD.FTZ R0, R0, R42 ;  /* 0x0000002a00007221 */ /* 0x000fe20000010000 */
[----:B------:R-:W-:Y:S01]  /*d050*/  LDSM.16.MT88.4 R96, [R214+0xf800] ;  /* 0x00f80000d660783b */ /* 0x000fe20000004200 */
[----:B------:R-:W-:-:S03]  /*d060*/  FADD.FTZ R3, R3, R40 ;  /* 0x0000002803037221 */ /* 0x000fc60000010000 */
[----:B------:R1:W5:Y:S02]  /*d070*/  LDL.LU R219, [R1+0xa8] ;  /* 0x0000a80001db7983 */ /* 0x0003640000300800 */
[C---:B------:R-:W-:Y:S01]  /*d080*/  HMMA.16816.F32.BF16 R92, R4.reuse, R22, R80 ;  /* 0x00000016045c723c */ /* 0x040fe20000041850 */
[----:B------:R2:W-:Y:S01]  /*d090*/  MUFU.EX2 R23, R112 ;  /* 0x0000007000177308 */ /* 0x0005e20000000800 */
[----:B------:R-:W-:Y:S06]  /*d0a0*/  LDSM.16.MT88.4 R80, [R213+0xf800] ;  /* 0x00f80000d550783b */ /* 0x000fec0000004200 */
[C---:B----4-:R-:W-:Y:S01]  /*d0b0*/  HMMA.16816.F32.BF16 R192, R4.reuse, R28, R192 ;  /* 0x0000001c04c0723c */ /* 0x050fe200000418c0 */
[----:B------:R4:W-:Y:S07]  /*d0c0*/  MUFU.EX2 R20, R157 ;  /* 0x0000009d00147308 */ /* 0x0009ee0000000800 */
[----:B------:R-:W-:Y:S01]  /*d0d0*/  HMMA.16816.F32.BF16 R200, R4, R30, R200 ;  /* 0x0000001e04c8723c */ /* 0x000fe200000418c8 */
[----:B--2---:R-:W-:Y:S01]  /*d0e0*/  MOV R112, R113 ;  /* 0x0000007100707202 */ /* 0x004fe20000000f00 */
[----:B------:R-:W-:Y:S01]  /*d0f0*/  IMAD.MOV.U32 R113, RZ, RZ, R114 ;  /* 0x000000ffff717224 */ /* 0x000fe200078e0072 */
[----:B------:R-:W-:-:S05]  /*d100*/  MOV R114, R115 ;  /* 0x0000007300727202 */ /* 0x000fca0000000f00 */
[----:B------:R-:W-:Y:S01]  /*d110*/  HMMA.16816.F32.BF16 R104, R4, R16, R72 ;  /* 0x000000100468723c */ /* 0x000fe20000041848 */
[----:B------:R-:W-:-:S07]  /*d120*/  MOV R115, R125 ;  /* 0x0000007d00737202 */ /* 0x000fce0000000f00 */
[----:B------:R-:W-:Y:S01]  /*d130*/  HMMA.16816.F32.BF16 R68, R4, R18, R68 ;  /* 0x000000120444723c */ /* 0x000fe20000041844 */
[----:B------:R-:W-:-:S07]  /*d140*/  MOV R125, R126 ;  /* 0x0000007e007d7202 */ /* 0x000fce0000000f00 */
[----:B---3--:R-:W-:Y:S01]  /*d150*/  HMMA.16816.F32.BF16 R64, R4, R12, R64 ;  /* 0x0000000c0440723c */ /* 0x008fe20000041840 */
[----:B------:R-:W-:Y:S01]  /*d160*/  MOV R126, R127 ;  /* 0x0000007f007e7202 */ /* 0x000fe20000000f00 */
[----:B------:R-:W-:Y:S01]  /*d170*/  IMAD.MOV.U32 R127, RZ, RZ, R128 ;  /* 0x000000ffff7f7224 */ /* 0x000fe200078e0080 */
[----:B------:R-:W-:-:S05]  /*d180*/  MOV R128, R129 ;  /* 0x0000008100807202 */ /* 0x000fca0000000f00 */
[----:B------:R-:W-:Y:S01]  /*d190*/  HMMA.16816.F32.BF16 R60, R4, R14, R60 ;  /* 0x0000000e043c723c */ /* 0x000fe2000004183c */
[----:B------:R-:W-:-:S07]  /*d1a0*/  MOV R129, R130 ;  /* 0x0000008200817202 */ /* 0x000fce0000000f00 */
[----:B------:R-:W-:Y:S01]  /*d1b0*/  HMMA.16816.F32.BF16 R144, R8, R28, R144 ;  /* 0x0000001c0890723c */ /* 0x000fe20000041890 */
[----:B------:R-:W-:Y:S01]  /*d1c0*/  MOV R130, R131 ;  /* 0x0000008300827202 */ /* 0x000fe20000000f00 */
[----:B------:R-:W-:-:S06]  /*d1d0*/  FADD.FTZ R4, R126, R41 ;  /* 0x000000297e047221 */ /* 0x000fcc0000010000 */
[----:B------:R-:W-:Y:S01]  /*d1e0*/  HMMA.16816.F32.BF16 R116, R8, R24, R148 ;  /* 0x000000180874723c */ /* 0x000fe20000041894 */
[----:B------:R-:W-:-:S07]  /*d1f0*/  FADD.FTZ R4, R130, R4 ;  /* 0x0000000482047221 */ /* 0x000fce0000010000 */
[C---:B------:R-:W-:Y:S01]  /*d200*/  HMMA.16816.F32.BF16 R48, R8.reuse, R16, R48 ;  /* 0x000000100830723c */ /* 0x040fe20000041830 */
[----:B----4-:R-:W-:Y:S01]  /*d210*/  IMAD.MOV.U32 R157, RZ, RZ, R156 ;  /* 0x000000ffff9d7224 */ /* 0x010fe200078e009c */
[----:B------:R-:W-:Y:S06]  /*d220*/  MUFU.EX2 R16, R112 ;  /* 0x0000007000107308 */ /* 0x000fec0000000800 */
[C---:B------:R-:W-:Y:S08]  /*d230*/  HMMA.16816.F32.BF16 R36, R8.reuse, R18, R36 ;  /* 0x000000120824723c */ /* 0x040ff00000041824 */
[C---:B------:R-:W-:Y:S01]  /*d240*/  HMMA.16816.F32.BF16 R44, R8.reuse, R12, R44 ;  /* 0x0000000c082c723c */ /* 0x040fe2000004182c */
[----:B------:R-:W-:Y:S07]  /*d250*/  MUFU.EX2 R19, R113 ;  /* 0x0000007100137308 */ /* 0x000fee0000000800 */
[C---:B------:R-:W-:Y:S01]  /*d260*/  HMMA.16816.F32.BF16 R32, R8.reuse, R14, R32 ;  /* 0x0000000e0820723c */ /* 0x040fe20000041820 */
[----:B------:R-:W2:Y:S01]  /*d270*/  MUFU.EX2 R21, R114 ;  /* 0x0000007200157308 */ /* 0x000ea20000000800 */
[----:B------:R-:W-:Y:S01]  /*d280*/  IMAD.MOV.U32 R42, RZ, RZ, R111 ;  /* 0x000000ffff2a7224 */ /* 0x000fe200078e006f */
[----:B------:R-:W-:Y:S01]  /*d290*/  MOV R40, R109 ;  /* 0x0000006d00287202 */ /* 0x000fe20000000f00 */
[----:B------:R1:W5:Y:S04]  /*d2a0*/  LDL.LU R218, [R1+0xa4] ;  /* 0x0000a40001da7983 */ /* 0x0003680000300800 */
[----:B------:R-:W-:Y:S01]  /*d2b0*/  HMMA.16816.F32.BF16 R28, R8, R30, R152 ;  /* 0x0000001e081c723c */ /* 0x000fe20000041898 */
[----:B------:R3:W-:Y:S01]  /*d2c0*/  MUFU.EX2 R13, R115 ;  /* 0x00000073000d7308 */ /* 0x0007e20000000800 */
[----:B------:R-:W-:-:S07]  /*d2d0*/  MOV R131, R210 ;  /* 0x000000d200837202 */ /* 0x000fce0000000f00 */
[----:B------:R-:W-:Y:S01]  /*d2e0*/  MUFU.EX2 R22, R164 ;  /* 0x000000a400167308 */ /* 0x000fe20000000800 */
[----:B------:R-:W-:Y:S01]  /*d2f0*/  HMMA.16816.F32.BF16 R24, R8, R26, R140 ;  /* 0x0000001a0818723c */ /* 0x000fe2000004188c */
[----:B------:R-:W-:Y:S02]  /*d300*/  FADD.FTZ R2, R127, R2 ;  /* 0x000000027f027221 */ /* 0x000fe40000010000 */
[----:B------:R-:W-:Y:S01]  /*d310*/  FADD.FTZ R0, R128, R0 ;  /* 0x0000000080007221 */ /* 0x000fe20000010000 */
[----:B------:R-:W-:Y:S01]  /*d320*/  MOV R41, R110 ;  /* 0x0000006e00297202 */ /* 0x000fe20000000f00 */
[----:B------:R-:W-:Y:S02]  /*d330*/  LDSM.16.MT88.4 R148, [R216+0xd800] ;  /* 0x00d80000d894783b */ /* 0x000fe40000004200 */
[----:B------:R-:W-:Y:S02]  /*d340*/  FADD.FTZ R9, R157, R4 ;  /* 0x000000049d097221 */ /* 0x000fe40000010000 */
[----:B------:R-:W-:Y:S04]  /*d350*/  LDSM.16.MT88.4 R4, [R215+0xf800] ;  /* 0x00f80000d704783b */ /* 0x000fe80000004200 */
[----:B---3--:R-:W3:Y:S01]  /*d360*/  LDSM.16.MT88.4 R112, [R216+0xf800] ;  /* 0x00f80000d870783b */ /* 0x008ee20000004200 */
[----:B------:R4:W1:Y:S08]  /*d370*/  MUFU.EX2 R18, R120 ;  /* 0x0000007800127308 */ /* 0x0008700000000800 */
[----:B------:R1:W1:Y:S08]  /*d380*/  MUFU.EX2 R17, R124 ;  /* 0x0000007c00117308 */ /* 0x0002700000000800 */
[----:B------:R1:W-:Y:S01]  /*d390*/  MUFU.EX2 R12, R125 ;  /* 0x0000007d000c7308 */ /* 0x0003e20000000800 */
[----:B--2---:R-:W-:Y:S01]  /*d3a0*/  F2FP.BF16.PACK_AB R126, R21, R19 ;  /* 0x00000013157e723e */ /* 0x004fe200000010ff */
[----:B------:R2:W5:Y:S06]  /*d3b0*/  LDL.LU R217, [R1+0xa0] ;  /* 0x0000a00001d97983 */ /* 0x00056c0000300800 */
[----:B------:R-:W2:Y:S08]  /*d3c0*/  MUFU.EX2 R11, R129 ;  /* 0x00000081000b7308 */ /* 0x000eb00000000800 */
[----:B------:R-:W3:Y:S01]  /*d3d0*/  MUFU.EX2 R210, R165 ;  /* 0x000000a500d27308 */ /* 0x000ee20000000800 */
[----:B----4-:R-:W-:Y:S01]  /*d3e0*/  MOV R120, R121 ;  /* 0x0000007900787202 */ /* 0x010fe20000000f00 */
[----:B------:R-:W-:Y:S01]  /*d3f0*/  FADD.FTZ R3, R131, R3 ;  /* 0x0000000383037221 */ /* 0x000fe20000010000 */
[----:B------:R-:W-:-:S02]  /*d400*/  MOV R121, R122 ;  /* 0x0000007a00797202 */ /* 0x000fc40000000f00 */
[----:B------:R-:W-:Y:S01]  /*d410*/  MOV R156, R166 ;  /* 0x000000a6009c7202 */ /* 0x000fe20000000f00 */
[----:B------:R-:W-:Y:S01]  /*d420*/  FADD.FTZ R2, R243, R2 ;  /* 0x00000002f3027221 */ /* 0x000fe20000010000 */
[----:B-1----:R-:W-:Y:S01]  /*d430*/  F2FP.BF16.PACK_AB R124, R16, R18 ;  /* 0x00000012107c723e */ /* 0x002fe200000010ff */
[----:B------:R-:W-:Y:S01]  /*d440*/  LDSM.16.MT88.4 R140, [R215+0xd800] ;  /* 0x00d80000d78c783b */ /* 0x000fe20000004200 */
[----:B------:R-:W-:Y:S02]  /*d450*/  F2FP.BF16.PACK_AB R125, R17, R13 ;  /* 0x0000000d117d723e */ /* 0x000fe400000010ff */
[----:B--2---:R-:W-:Y:S02]  /*d460*/  F2FP.BF16.PACK_AB R127, R11, R12 ;  /* 0x0000000c0b7f723e */ /* 0x004fe400000010ff */
[----:B------:R-:W-:Y:S02]  /*d470*/  F2FP.BF16.PACK_AB R128, R208, R23 ;  /* 0x00000017d080723e */ /* 0x000fe400000010ff */
[----:B------:R-:W-:Y:S01]  /*d480*/  F2FP.BF16.PACK_AB R130, R209, R211 ;  /* 0x000000d3d182723e */ /* 0x000fe200000010ff */
[----:B------:R-:W-:Y:S01]  /*d490*/  FADD.FTZ R10, R158, R0 ;  /* 0x000000009e0a7221 */ /* 0x000fe20000010000 */
[----:B------:R-:W-:Y:S01]  /*d4a0*/  MOV R122, R167 ;  /* 0x000000a7007a7202 */ /* 0x000fe20000000f00 */
[----:B------:R1:W5:Y:S01]  /*d4b0*/  LDL.LU R212, [R1+0x9c] ;  /* 0x00009c0001d47983 */ /* 0x0003620000300800 */
[----:B------:R-:W-:Y:S01]  /*d4c0*/  F2FP.BF16.PACK_AB R129, R22, R20 ;  /* 0x000000141681723e */ /* 0x000fe200000010ff */
[----:B------:R-:W-:Y:S01]  /*d4d0*/  FADD.FTZ R0, R156, R3 ;  /* 0x000000039c007221 */ /* 0x000fe20000010000 */
[----:B---3--:R-:W-:Y:S01]  /*d4e0*/  F2FP.BF16.PACK_AB R131, R210, R43 ;  /* 0x0000002bd283723e */ /* 0x008fe200000010ff */
        /* <DEDUP_REMOVED lines=8> */
[----:B------:R-:W-:Y:S01]  /*d570*/  FADD.FTZ R2, R246, R9 ;  /* 0x00000009f6027221 */ /* 0x000fe20000010000 */
[----:B------:R-:W2:Y:S01]  /*d580*/  LDSM.16.MT88.4 R164, [R213+0xd800] ;  /* 0x00d80000d5a4783b */ /* 0x000ea20000004200 */
[----:B------:R-:W-:-:S02]  /*d590*/  FADD.FTZ R0, R244, R0 ;  /* 0x00000000f4007221 */ /* 0x000fc40000010000 */
[----:B------:R-:W-:Y:S01]  /*d5a0*/  HMMA.16816.F32.BF16 R120, R124, R4, R64 ;  /* 0x000000047c78723c */ /* 0x000fe20000041840 */
[----:B------:R-:W3:Y:S06]  /*d5b0*/  LDSM.16.MT88.4 R156, [R214+0xd800] ;  /* 0x00d80000d69c783b */ /* 0x000eec0000004200 */
[----:B------:R-:W-:Y:S01]  /*d5c0*/  MOV R66, R154 ;  /* 0x0000009a00427202 */ /* 0x000fe20000000f00 */
[----:B------:R-:W-:Y:S01]  /*d5d0*/  HMMA.16816.F32.BF16 R68, R128, R80, R116 ;  /* 0x000000508044723c */ /* 0x000fe20000041874 */
[----:B------:R-:W-:-:S07]  /*d5e0*/  MOV R67, R155 ;  /* 0x0000009b00437202 */ /* 0x000fce0000000f00 */
[----:B------:R-:W-:Y:S07]  /*d5f0*/  HMMA.16816.F32.BF16 R116, R128, R4, R44 ;  /* 0x000000048074723c */ /* 0x000fee000004182c */
[----:B------:R-:W-:Y:S01]  /*d600*/  FADD.FTZ R4, R252, R8 ;  /* 0x00000008fc047221 */ /* 0x000fe20000010000 */
[----:B------:R-:W-:Y:S01]  /*d610*/  HMMA.16816.F32.BF16 R72, R124, R80, R100 ;  /* 0x000000507c48723c */ /* 0x000fe20000041864 */
[----:B------:R-:W-:Y:S02]  /*d620*/  FADD.FTZ R5, R66, R3 ;  /* 0x0000000342057221 */ /* 0x000fe40000010000 */
[----:B------:R-:W-:-:S02]  /*d630*/  FADD.FTZ R3, R248, R2 ;  /* 0x00000002f8037221 */ /* 0x000fc40000010000 */
[----:B------:R-:W-:Y:S02]  /*d640*/  FADD.FTZ R2, R245, R0 ;  /* 0x00000000f5027221 */ /* 0x000fe40000010000 */
[----:B------:R-:W-:Y:S01]  /*d650*/  FADD.FTZ R0, R241, R4 ;  /* 0x00000004f1007221 */ /* 0x000fe20000010000 */
[----:B------:R-:W-:Y:S01]  /*d660*/  HMMA.16816.F32.BF16 R184, R124, R148, R184 ;  /* 0x000000947cb8723c */ /* 0x000fe200000418b8 */
[----:B------:R-:W-:Y:S02]  /*d670*/  FADD.FTZ R4, R40, R5 ;  /* 0x0000000528047221 */ /* 0x000fe40000010000 */
[----:B------:R-:W-:Y:S02]  /*d680*/  FADD.FTZ R3, R251, R3 ;  /* 0x00000003fb037221 */ /* 0x000fe40000010000 */
[----:B------:R-:W-:Y:S02]  /*d690*/  FADD.FTZ R2, R247, R2 ;  /* 0x00000002f7027221 */ /* 0x000fe40000010000 */
[----:B------:R-:W-:Y:S01]  /*d6a0*/  FADD.FTZ R0, R231, R0 ;  /* 0x00000000e7007221 */ /* 0x000fe20000010000 */
[----:B--2---:R-:W-:Y:S01]  /*d6b0*/  HMMA.16816.F32.BF16 R168, R128, R164, R168 ;  /* 0x000000a480a8723c */ /* 0x004fe200000418a8 */
[----:B------:R-:W-:-:S02]  /*d6c0*/  FADD.FTZ R4, R41, R4 ;  /* 0x0000000429047221 */ /* 0x000fc40000010000 */
[----:B------:R-:W-:Y:S02]  /*d6d0*/  FADD.FTZ R3, R42, R3 ;  /* 0x000000032a037221 */ /* 0x000fe40000010000 */
[----:B------:R-:W-:Y:S02]  /*d6e0*/  FADD.FTZ R2, R250, R2 ;  /* 0x00000002fa027221 */ /* 0x000fe40000010000 */
[----:B------:R-:W-:Y:S01]  /*d6f0*/  FADD.FTZ R0, R242, R0 ;  /* 0x00000000f2007221 */ /* 0x000fe20000010000 */
[----:B------:R-:W-:Y:S01]  /*d700*/  HMMA.16816.F32.BF16 R172, R124, R164, R172 ;  /* 0x000000a47cac723c */ /* 0x000fe200000418ac */
[----:B------:R-:W-:Y:S02]  /*d710*/  FADD.FTZ R4, R23, R4 ;  /* 0x0000000417047221 */ /* 0x000fe40000010000 */
[----:B------:R-:W-:Y:S02]  /*d720*/  FADD.FTZ R3, R20, R3 ;  /* 0x0000000314037221 */ /* 0x000fe40000010000 */
[----:B------:R-:W-:-:S02]  /*d730*/  FADD.FTZ R2, R18, R2 ;  /* 0x0000000212027221 */ /* 0x000fc40000010000 */
[----:B------:R-:W-:Y:S01]  /*d740*/  FADD.FTZ R0, R13, R0 ;  /* 0x000000000d007221 */ /* 0x000fe20000010000 */
[-C--:B------:R-:W-:Y:S01]  /*d750*/  HMMA.16816.F32.BF16 R180, R124, R166.reuse, R180 ;  /* 0x000000a67cb4723c */ /* 0x080fe200000418b4 */
[----:B------:R-:W-:Y:S02]  /*d760*/  FADD.FTZ R4, R208, R4 ;  /* 0x00000004d0047221 */ /* 0x000fe40000010000 */
[----:B------:R-:W-:Y:S02]  /*d770*/  FADD.FTZ R3, R22, R3 ;  /* 0x0000000316037221 */ /* 0x000fe40000010000 */
[----:B------:R-:W-:Y:S02]  /*d780*/  FADD.FTZ R2, R16, R2 ;  /* 0x0000000210027221 */ /* 0x000fe40000010000 */
[----:B------:R-:W-:Y:S01]  /*d790*/  FADD.FTZ R0, R17, R0 ;  /* 0x0000000011007221 */ /* 0x000fe20000010000 */
[----:B------:R-:W-:Y:S01]  /*d7a0*/  HMMA.16816.F32.BF16 R164, R128, R166, R76 ;  /* 0x000000a680a4723c */ /* 0x000fe2000004184c */
        /* <DEDUP_REMOVED lines=9> */
[----:B------:R1:W-:Y:S01]  /*d840*/  STL [R1+0x3c], R4 ;  /* 0x00003c0401007387 */ /* 0x0003e20000100800 */
[C---:B------:R-:W-:Y:S01]  /*d850*/  HMMA.16816.F32.BF16 R88, R124.reuse, R96, R84 ;  /* 0x000000607c58723c */ /* 0x040fe20000041854 */
[----:B------:R-:W-:Y:S02]  /*d860*/  IMAD.MOV.U32 R241, RZ, RZ, R67 ;  /* 0x000000fffff17224 */ /* 0x000fe400078e0043 */
[----:B------:R1:W-:Y:S04]  /*d870*/  STL [R1+0x38], R231 ;  /* 0x000038e701007387 */ /* 0x0003e80000100800 */
[----:B------:R1:W-:Y:S01]  /*d880*/  STL [R1+0x40], R2 ;  /* 0x0000400201007387 */ /* 0x0003e20000100800 */
[C---:B---3--:R-:W-:Y:S03]  /*d890*/  HMMA.16816.F32.BF16 R176, R124.reuse, R156, R176 ;  /* 0x0000009c7cb0723c */ /* 0x048fe600000418b0 */
[----:B------:R1:W-:Y:S05]  /*d8a0*/  STL [R1+0x44], R242 ;  /* 0x000044f201007387 */ /* 0x0003ea0000100800 */
        /* <DEDUP_REMOVED lines=12> */
[C---:B------:R-:W-:Y:S07]  /*d970*/  HMMA.16816.F32.BF16 R148, R128.reuse, R150, R132 ;  /* 0x000000968094723c */ /* 0x040fee0000041884 */
[----:B------:R-:W-:Y:S01]  /*d980*/  MOV R134, R14 ;  /* 0x0000000e00867202 */ /* 0x000fe20000000f00 */
[----:B------:R-:W-:Y:S01]  /*d990*/  HMMA.16816.F32.BF16 R140, R128, R142, R28 ;  /* 0x0000008e808c723c */ /* 0x000fe2000004181c */
[----:B------:R-:W-:-:S02]  /*d9a0*/  MOV R135, R241 ;  /* 0x000000f100877202 */ /* 0x000fc40000000f00 */
[----:B------:R-:W-:Y:S02]  /*d9b0*/  MOV R132, R15 ;  /* 0x0000000f00847202 */ /* 0x000fe40000000f00 */
[----:B------:R-:W-:-:S03]  /*d9c0*/  MOV R133, R243 ;  /* 0x000000f300857202 */ /* 0x000fc60000000f00 */
[C---:B------:R-:W-:Y:S08]  /*d9d0*/  HMMA.16816.F32.BF16 R80, R128.reuse, R82, R24 ;  /* 0x000000528050723c */ /* 0x040ff00000041818 */
[C---:B------:R-:W-:Y:S08]  /*d9e0*/  HMMA.16816.F32.BF16 R96, R128.reuse, R98, R52 ;  /* 0x000000628060723c */ /* 0x040ff00000041834 */
[----:B------:R-:W-:Y:S08]  /*d9f0*/  HMMA.16816.F32.BF16 R112, R128, R114, R36 ;  /* 0x000000728070723c */ /* 0x000ff00000041824 */
[-C--:B------:R-:W-:Y:S08]  /*da00*/  HMMA.16816.F32.BF16 R124, R124, R6.reuse, R60 ;  /* 0x000000067c7c723c */ /* 0x080ff0000004183c */
[----:B------:R-:W-:Y:S01]  /*da10*/  HMMA.16816.F32.BF16 R128, R128, R6, R32 ;  /* 0x000000068080723c */ /* 0x000fe20000041820 */
[----:B------:R-:W-:Y:S07]  /*da20*/  @!P0 BRA `(.L_x_432) ;  /* 0x0000548000008947 */ /* 0x000fee0003800000 */
[----:B-1----:R-:W2:Y:S04]  /*da30*/  LDL.64 R40, [R1+0x80] ;  /* 0x0000800001287983 */ /* 0x002ea80000100a00 */
[----:B------:R-:W3:Y:S01]  /*da40*/  LDL.64 R14, [R1+0x78] ;  /* 0x00007800010e7983 */ /* 0x000ee20000100a00 */
[----:B------:R-:W-:Y:S01]  /*da50*/  UIADD3 UR22, UR8, -0x3, URZ ;  /* 0xfffffffd08167890 */ /* 0x000fe2000fffe03f */
[----:B------:R-:W-:-:S04]  /*da60*/  DEPBAR.LE SB0, 0x0 ;  /* 0x000080000000791a */ /* 0x000fc80000000000 */
[----:B------:R-:W-:Y:S02]  /*da70*/  USHF.R.S32.HI UR13, URZ, 0x1f, UR22 ;  /* 0x0000001f3f0d7899 */ /* 0x000fe40008011416 */
[----:B------:R-:W-:Y:S02]  /*da80*/  ULDC.64 UR4, c[0x0][0x1a0] ;  /* 0x0000680000047ab9 */ /* 0x000fe40000000a00 */
[----:B------:R-:W-:Y:S02]  /*da90*/  UIMAD UR13, UR13, UR4, URZ ;  /* 0x000000040d0d72a4 */ /* 0x000fe4000f8e023f */
[----:B------:R-:W-:Y:S02]  /*daa0*/  UIMAD.WIDE.U32 UR16, UR22, UR4, URZ ;  /* 0x00000004161072a5 */ /* 0x000fe4000f8e003f */
[----:B------:R-:W-:Y:S02]  /*dab0*/  UIMAD UR13, UR22, UR5, UR13 ;  /* 0x00000005160d72a4 */ /* 0x000fe4000f8e020d */
[----:B------:R-:W-:-:S02]  /*dac0*/  UISETP.GT.AND UP0, UPT, UR22, UR9, UPT ;  /* 0x000000091600728c */ /* 0x000fc4000bf04270 */
[----:B------:R-:W-:Y:S01]  /*dad0*/  UIADD3 UR13, UR17, UR13, URZ ;  /* 0x0000000d110d7290 */ /* 0x000fe2000fffe03f */
[----:B------:R-:W-:Y:S02]  /*dae0*/  IMAD.U32 R4, RZ, RZ, UR16 ;  /* 0x00000010ff047e24 */ /* 0x000fe4000f8e00ff */
[----:B------:R-:W-:-:S03]  /*daf0*/  IMAD.U32 R5, RZ, RZ, UR17 ;  /* 0x00000011ff057e24 */ /* 0x000fc6000f8e00ff */
[----:B------:R-:W-:Y:S01]  /*db00*/  MOV R2, UR13 ;  /* 0x0000000d00027c02 */ /* 0x000fe20008000f00 */
[----:B------:R-:W-:Y:S02]  /*db10*/  USHF.L.U32 UR13, UR4, 0x5, URZ ;  /* 0x00000005040d7899 */ /* 0x000fe4000800063f */
[----:B------:R-:W-:Y:S01]  /*db20*/  USHF.L.U64.HI UR4, UR4, 0x5, UR5 ;  /* 0x0000000504047899 */ /* 0x000fe20008010205 */
[----:B------:R-:W-:Y:S01]  /*db30*/  BAR.SYNC.DEFER_BLOCKING 0x0 ;  /* 0x0000000000007b1d */ /* 0x000fe20000010000 */
[----:B--2---:R-:W-:-:S04]  /*db40*/  LEA R0, P0, R4, R40, 0x6 ;  /* 0x0000002804007211 */ /* 0x004fc800078030ff */
        /* <DEDUP_REMOVED lines=14> */
[----:B------:R1:W-:Y:S01]  /*dc30*/  LDGSTS.E.BYPASS.LTC128B.128 [R233+0xc800], [R4.64] ;  /* 0x0c80000004e97fae */ /* 0x0003e2000b901d52 */
[----:B------:R-:W-:-:S03]  /*dc40*/  PLOP3.LUT P0, PT, PT, PT, UP0, 0x80, 0x0 ;  /* 0x000000000000781c */ /* 0x000fc60003f0f008 */
[----:B------:R1:W-:Y:S04]  /*dc50*/  LDGSTS.E.BYPASS.LTC128B.128 [R233+0xe800], [R4.64+0x80] ;  /* 0x0e80008004e97fae */ /* 0x0003e8000b901d52 */
[----:B------:R2:W-:Y:S04]  /*dc60*/  LDGSTS.E.BYPASS.LTC128B.128 [R233+0xd000], [R2.64] ;  /* 0x0d00000002e97fae */ /* 0x0005e8000b901d52 */
[----:B------:R2:W-:Y:S04]  /*dc70*/  LDGSTS.E.BYPASS.LTC128B.128 [R233+0xf000], [R2.64+0x80] ;  /* 0x0f00008002e97fae */ /* 0x0005e8000b901d52 */
[----:B------:R3:W-:Y:S04]  /*dc80*/  LDGSTS.E.BYPASS.LTC128B.128 [R233+0xd800], [R8.64] ;  /* 0x0d80000008e97fae */ /* 0x0007e8000b901d52 */
[----:B------:R3:W-:Y:S04]  /*dc90*/  LDGSTS.E.BYPASS.LTC128B.128 [R233+0xf800], [R8.64+0x80] ;  /* 0x0f80008008e97fae */ /* 0x0007e8000b901d52 */
[----:B-----5:R-:W-:Y:S04]  /*dca0*/  LDSM.16.M88.4 R12, [R219+0x2000] ;  /* 0x00200000db0c783b */ /* 0x020fe80000000200 */
[----:B------:R-:W4:Y:S04]  /*dcb0*/  LDSM.16.M88.4 R40, [R212+0x9000] ;  /* 0x00900000d428783b */ /* 0x000f280000000200 */
[----:B------:R-:W2:Y:S04]  /*dcc0*/  LDSM.16.M88.4 R36, [R212+0x9800] ;  /* 0x00980000d424783b */ /* 0x000ea80000000200 */
[----:B------:R-:W-:Y:S04]  /*dcd0*/  LDSM.16.M88.4 R16, [R219] ;  /* 0x00000000db10783b */ /* 0x000fe80000000200 */
[----:B------:R-:W2:Y:S04]  /*dce0*/  LDSM.16.M88.4 R48, [R212+0x8000] ;  /* 0x00800000d430783b */ /* 0x000ea80000000200 */
[----:B------:R-:W2:Y:S04]  /*dcf0*/  LDSM.16.M88.4 R44, [R212+0x8800] ;  /* 0x00880000d42c783b */ /* 0x000ea80000000200 */
[----:B-1----:R-:W-:Y:S04]  /*dd00*/  LDSM.16.M88.4 R4, [R220+0x2000] ;  /* 0x00200000dc04783b */ /* 0x002fe80000000200 */
[----:B------:R-:W1:Y:S04]  /*dd10*/  LDSM.16.M88.4 R24, [R229] ;  /* 0x00000000e518783b */ /* 0x000e680000000200 */
[----:B------:R-:W1:Y:S04]  /*dd20*/  LDSM.16.M88.4 R20, [R228] ;  /* 0x00000000e414783b */ /* 0x000e680000000200 */
[----:B---3--:R-:W-:Y:S04]  /*dd30*/  LDSM.16.M88.4 R8, [R220] ;  /* 0x00000000dc08783b */ /* 0x008fe80000000200 */
[----:B------:R-:W3:Y:S01]  /*dd40*/  LDSM.16.M88.4 R32, [R223] ;  /* 0x00000000df20783b */ /* 0x000ee20000000200 */
[C---:B----4-:R-:W-:Y:S03]  /*dd50*/  HMMA.16816.F32.BF16 R60, R12.reuse, R40, RZ ;  /* 0x000000280c3c723c */ /* 0x050fe600000418ff */
[----:B------:R-:W4:Y:S04]  /*dd60*/  LDSM.16.M88.4 R28, [R230] ;  /* 0x00000000e61c783b */ /* 0x000f280000000200 */
[----:B------:R-:W0:Y:S01]  /*dd70*/  LDGDEPBAR ;  /* 0x00000000000079af */ /* 0x000e220000000000 */
[----:B--2---:R-:W-:Y:S08]  /*dd80*/  HMMA.16816.F32.BF16 R52, R12, R36, RZ ;  /* 0x000000240c34723c */ /* 0x004ff000000418ff */
[-C--:B------:R-:W-:Y:S08]  /*dd90*/  HMMA.16816.F32.BF16 R208, R16, R48.reuse, RZ ;  /* 0x0000003010d0723c */ /* 0x080ff000000418ff */
[----:B------:R-:W-:Y:S08]  /*dda0*/  HMMA.16816.F32.BF16 R204, R12, R48, RZ ;  /* 0x000000300ccc723c */ /* 0x000ff000000418ff */
[-C--:B------:R-:W-:Y:S08]  /*ddb0*/  HMMA.16816.F32.BF16 R136, R16, R44.reuse, RZ ;  /* 0x0000002c1088723c */ /* 0x080ff000000418ff */
[----:B------:R-:W-:Y:S08]  /*ddc0*/  HMMA.16816.F32.BF16 R132, R12, R44, RZ ;  /* 0x0000002c0c84723c */ /* 0x000ff000000418ff */
[----:B------:R-:W-:Y:S08]  /*ddd0*/  HMMA.16816.F32.BF16 R64, R16, R40, RZ ;  /* 0x000000281040723c */ /* 0x000ff000000418ff */
[----:B-1----:R-:W-:Y:S08]  /*dde0*/  HMMA.16816.F32.BF16 R60, R4, R24, R60 ;  /* 0x00000018043c723c */ /* 0x002ff0000004183c */
[----:B------:R-:W-:Y:S08]  /*ddf0*/  HMMA.16816.F32.BF16 R56, R16, R36, RZ ;  /* 0x000000241038723c */ /* 0x000ff000000418ff */
[----:B------:R-:W-:Y:S08]  /*de00*/  HMMA.16816.F32.BF16 R52, R4, R20, R52 ;  /* 0x000000140434723c */ /* 0x000ff00000041834 */
[-C--:B---3--:R-:W-:Y:S08]  /*de10*/  HMMA.16816.F32.BF16 R208, R8, R32.reuse, R208 ;  /* 0x0000002008d0723c */ /* 0x088ff000000418d0 */
[----:B------:R-:W-:Y:S07]  /*de20*/  HMMA.16816.F32.BF16 R204, R4, R32, R204 ;  /* 0x0000002004cc723c */ /* 0x000fee00000418cc */
[----:B------:R-:W-:Y:S01]  /*de30*/  IMAD.MOV.U32 R32, RZ, RZ, R60 ;  /* 0x000000ffff207224 */ /* 0x000fe200078e003c */
[----:B----4-:R-:W-:Y:S01]  /*de40*/  HMMA.16816.F32.BF16 R244, R8, R28, R136 ;  /* 0x0000001c08f4723c */ /* 0x010fe20000041888 */
[----:B------:R-:W-:-:S02]  /*de50*/  IMAD.MOV.U32 R40, RZ, RZ, R53 ;  /* 0x000000ffff287224 */ /* 0x000fc400078e0035 */
[----:B------:R-:W-:-:S05]  /*de60*/  IMAD.MOV.U32 R41, RZ, RZ, R52 ;  /* 0x000000ffff297224 */ /* 0x000fca00078e0034 */
[----:B------:R-:W-:Y:S07]  /*de70*/  HMMA.16816.F32.BF16 R132, R4, R28, R132 ;  /* 0x0000001c0484723c */ /* 0x000fee0000041884 */
[----:B------:R-:W-:Y:S01]  /*de80*/  MOV R29, R61 ;  /* 0x0000003d001d7202 */ /* 0x000fe20000000f00 */
[C---:B------:R-:W-:Y:S07]  /*de90*/  HMMA.16816.F32.BF16 R248, R8.reuse, R24, R64 ;  /* 0x0000001808f8723c */ /* 0x040fee0000041840 */
[----:B------:R-:W-:Y:S01]  /*dea0*/  IMAD.MOV.U32 R25, RZ, RZ, R62 ;  /* 0x000000ffff197224 */ /* 0x000fe200078e003e */
[----:B------:R-:W-:Y:S01]  /*deb0*/  HMMA.16816.F32.BF16 R56, R8, R20, R56 ;  /* 0x000000140838723c */ /* 0x000fe20000041838 */
[----:B------:R-:W-:-:S06]  /*dec0*/  IMAD.MOV.U32 R24, RZ, RZ, R63 ;  /* 0x000000ffff187224 */ /* 0x000fcc00078e003f */
[----:B------:R-:W-:Y:S01]  /*ded0*/  MOV R21, R54 ;  /* 0x0000003600157202 */ /* 0x000fe20000000f00 */
[----:B------:R-:W-:Y:S01]  /*dee0*/  HMMA.16816.F32.BF16 R60, R12, R50, RZ ;  /* 0x000000320c3c723c */ /* 0x000fe200000418ff */
[----:B------:R-:W-:-:S07]  /*def0*/  IMAD.MOV.U32 R20, RZ, RZ, R55 ;  /* 0x000000ffff147224 */ /* 0x000fce00078e0037 */
[----:B------:R-:W-:Y:S01]  /*df00*/  HMMA.16816.F32.BF16 R48, R16, R50, RZ ;  /* 0x000000321030723c */ /* 0x000fe200000418ff */
[----:B------:R-:W-:Y:S01]  /*df10*/  IMAD.MOV.U32 R28, RZ, RZ, R248 ;  /* 0x000000ffff1c7224 */ /* 0x000fe200078e00f8 */
[----:B------:R-:W-:Y:S01]  /*df20*/  MOV R2, R250 ;  /* 0x000000fa00027202 */ /* 0x000fe20000000f00 */
[----:B------:R-:W-:Y:S02]  /*df30*/  IMAD.MOV.U32 R3, RZ, RZ, R249 ;  /* 0x000000ffff037224 */ /* 0x000fe400078e00f9 */
[----:B------:R-:W-:-:S03]  /*df40*/  IMAD.MOV.U32 R0, RZ, RZ, R251 ;  /* 0x000000ffff007224 */ /* 0x000fc600078e00fb */
[----:B------:R-:W-:Y:S01]  /*df50*/  MOV R252, R56 ;  /* 0x0000003800fc7202 */ /* 0x000fe20000000f00 */
[----:B------:R-:W-:Y:S01]  /*df60*/  IMAD.MOV.U32 R37, RZ, RZ, R57 ;  /* 0x000000ffff257224 */ /* 0x000fe200078e0039 */
[----:B------:R-:W-:Y:S01]  /*df70*/  MOV R33, R59 ;  /* 0x0000003b00217202 */ /* 0x000fe20000000f00 */
[----:B------:R-:W-:Y:S01]  /*df80*/  IMAD.MOV.U32 R36, RZ, RZ, R58 ;  /* 0x000000ffff247224 */ /* 0x000fe200078e003a */
[----:B------:R-:W-:Y:S08]  /*df90*/  HMMA.16816.F32.BF16 R52, R12, R42, RZ ;  /* 0x0000002a0c34723c */ /* 0x000ff000000418ff */
[-C--:B------:R-:W-:Y:S08]  /*dfa0*/  HMMA.16816.F32.BF16 R60, R4, R34.reuse, R60 ;  /* 0x00000022043c723c */ /* 0x080ff0000004183c */
[----:B------:R-:W-:Y:S07]  /*dfb0*/  HMMA.16816.F32.BF16 R48, R8, R34, R48 ;  /* 0x000000220830723c */ /* 0x000fee0000041830 */
[----:B------:R-:W-:Y:S01]  /*dfc0*/  IMAD.MOV.U32 R34, RZ, RZ, R41 ;  /* 0x000000ffff227224 */ /* 0x000fe200078e0029 */
[----:B------:R-:W-:Y:S01]  /*dfd0*/  HMMA.16816.F32.BF16 R56, R12, R46, RZ ;  /* 0x0000002e0c38723c */ /* 0x000fe200000418ff */
[----:B------:R-:W-:-:S07]  /*dfe0*/  MOV R35, R40 ;  /* 0x0000002800237202 */ /* 0x000fce0000000f00 */
[C---:B------:R-:W-:Y:S08]  /*dff0*/  HMMA.16816.F32.BF16 R44, R16.reuse, R46, RZ ;  /* 0x0000002e102c723c */ /* 0x040ff000000418ff */
[----:B------:R-:W-:Y:S08]  /*e000*/  HMMA.16816.F32.BF16 R40, R16, R42, RZ ;  /* 0x0000002a1028723c */ /* 0x000ff000000418ff */
[-C--:B------:R-:W-:Y:S08]  /*e010*/  HMMA.16816.F32.BF16 R12, R12, R38.reuse, RZ ;  /* 0x000000260c0c723c */ /* 0x080ff000000418ff */
[----:B------:R-:W-:Y:S08]  /*e020*/  HMMA.16816.F32.BF16 R16, R16, R38, RZ ;  /* 0x000000261010723c */ /* 0x000ff000000418ff */
[C---:B------:R-:W-:Y:S08]  /*e030*/  HMMA.16816.F32.BF16 R64, R4.reuse, R30, R56 ;  /* 0x0000001e0440723c */ /* 0x040ff00000041838 */
[C---:B------:R-:W-:Y:S08]  /*e040*/  HMMA.16816.F32.BF16 R136, R4.reuse, R26, R52 ;  /* 0x0000001a0488723c */ /* 0x040ff00000041834 */
[----:B------:R-:W-:Y:S01]  /*e050*/  HMMA.16816.F32.BF16 R248, R4, R22, R12 ;  /* 0x0000001604f8723c */ /* 0x000fe2000004180c */
[----:B------:R-:W-:Y:S04]  /*e060*/  LDSM.16.M88.4 R4, [R222+0x2000] ;  /* 0x00200000de04783b */ /* 0x000fe80000000200 */
[----:B------:R-:W1:Y:S03]  /*e070*/  LDSM.16.M88.4 R12, [R218+0x8000] ;  /* 0x00800000da0c783b */ /* 0x000e660000000200 */
[C---:B------:R-:W-:Y:S08]  /*e080*/  HMMA.16816.F32.BF16 R56, R8.reuse, R30, R44 ;  /* 0x0000001e0838723c */ /* 0x040ff0000004182c */
[C---:B------:R-:W-:Y:S08]  /*e090*/  HMMA.16816.F32.BF16 R40, R8.reuse, R26, R40 ;  /* 0x0000001a0828723c */ /* 0x040ff00000041828 */
[----:B------:R-:W-:Y:S01]  /*e0a0*/  HMMA.16816.F32.BF16 R16, R8, R22, R16 ;  /* 0x000000160810723c */ /* 0x000fe20000041810 */
[----:B------:R-:W2:Y:S07]  /*e0b0*/  LDSM.16.M88.4 R8, [R222] ;  /* 0x00000000de08783b */ /* 0x000eae0000000200 */
[----:B-1----:R-:W-:Y:S07]  /*e0c0*/  HMMA.16816.F32.BF16 R52, R4, R12, R204 ;  /* 0x0000000c0434723c */ /* 0x002fee00000418cc */
[----:B------:R-:W-:Y:S01]  /*e0d0*/  MOV R206, R21 ;  /* 0x0000001500ce7202 */ /* 0x000fe20000000f00 */
[----:B------:R-:W-:-:S02]  /*e0e0*/  IMAD.MOV.U32 R207, RZ, RZ, R20 ;  /* 0x000000ffffcf7224 */ /* 0x000fc400078e0014 */
[----:B------:R-:W-:Y:S02]  /*e0f0*/  IMAD.MOV.U32 R204, RZ, RZ, R34 ;  /* 0x000000ffffcc7224 */ /* 0x000fe400078e0022 */
[----:B------:R-:W-:Y:S01]  /*e100*/  IMAD.MOV.U32 R205, RZ, RZ, R35 ;  /* 0x000000ffffcd7224 */ /* 0x000fe200078e0023 */
[C---:B--2---:R-:W-:Y:S07]  /*e110*/  HMMA.16816.F32.BF16 R44, R8.reuse, R12, R208 ;  /* 0x0000000c082c723c */ /* 0x044fee00000418d0 */
[----:B------:R-:W-:Y:S01]  /*e120*/  MOV R209, R37 ;  /* 0x0000002500d17202 */ /* 0x000fe20000000f00 */
[----:B------:R-:W-:Y:S01]  /*e130*/  IMAD.MOV.U32 R210, RZ, RZ, R36 ;  /* 0x000000ffffd27224 */ /* 0x000fe200078e0024 */
[----:B------:R-:W-:Y:S01]  /*e140*/  HMMA.16816.F32.BF16 R20, R8, R14, R48 ;  /* 0x0000000e0814723c */ /* 0x000fe20000041830 */
[----:B------:R-:W-:Y:S01]  /*e150*/  MOV R211, R33 ;  /* 0x0000002100d37202 */ /* 0x000fe20000000f00 */
[----:B------:R-:W-:-:S06]  /*e160*/  IMAD.MOV.U32 R208, RZ, RZ, R252 ;  /* 0x000000ffffd07224 */ /* 0x000fcc00078e00fc */
[----:B------:R-:W-:Y:S01]  /*e170*/  HMMA.16816.F32.BF16 R36, R4, R14, R60 ;  /* 0x0000000e0424723c */ /* 0x000fe2000004183c */
[----:B------:R-:W1:Y:S06]  /*e180*/  LDSM.16.M88.4 R12, [R218+0x8800] ;  /* 0x00880000da0c783b */ /* 0x000e6c0000000200 */
[----:B------:R-:W-:Y:S01]  /*e190*/  IMAD.MOV.U32 R60, RZ, RZ, R32 ;  /* 0x000000ffff3c7224 */ /* 0x000fe200078e0020 */
[----:B------:R-:W-:Y:S01]  /*e1a0*/  MOV R61, R29 ;  /* 0x0000001d003d7202 */ /* 0x000fe20000000f00 */
[----:B------:R-:W-:Y:S01]  /*e1b0*/  IMAD.MOV.U32 R62, RZ, RZ, R25 ;  /* 0x000000ffff3e7224 */ /* 0x000fe200078e0019 */
[----:B------:R-:W-:Y:S01]  /*e1c0*/  MOV R63, R24 ;  /* 0x00000018003f7202 */ /* 0x000fe20000000f00 */
[----:B-1----:R-:W-:Y:S07]  /*e1d0*/  HMMA.16816.F32.BF16 R32, R8, R12, R244 ;  /* 0x0000000c0820723c */ /* 0x002fee00000418f4 */
[----:B------:R-:W-:Y:S01]  /*e1e0*/  IMAD.MOV.U32 R244, RZ, RZ, R28 ;  /* 0x000000fffff47224 */ /* 0x000fe200078e001c */
[----:B------:R-:W-:Y:S01]  /*e1f0*/  HMMA.16816.F32.BF16 R24, R4, R14, R64 ;  /* 0x0000000e0418723c */ /* 0x000fe20000041840 */
[----:B------:R-:W-:Y:S01]  /*e200*/  MOV R245, R3 ;  /* 0x0000000300f57202 */ /* 0x000fe20000000f00 */
[----:B------:R-:W-:Y:S01]  /*e210*/  IMAD.MOV.U32 R246, RZ, RZ, R2 ;  /* 0x000000fffff67224 */ /* 0x000fe200078e0002 */
[----:B------:R-:W-:-:S05]  /*e220*/  MOV R247, R0 ;  /* 0x0000000000f77202 */ /* 0x000fca0000000f00 */
[----:B------:R-:W-:Y:S08]  /*e230*/  HMMA.16816.F32.BF16 R28, R4, R12, R132 ;  /* 0x0000000c041c723c */ /* 0x000ff00000041884 */
[C---:B------:R-:W-:Y:S01]  /*e240*/  HMMA.16816.F32.BF16 R48, R8.reuse, R14, R56 ;  /* 0x0000000e0830723c */ /* 0x040fe20000041838 */
[----:B------:R-:W1:Y:S07]  /*e250*/  LDSM.16.M88.4 R12, [R218+0x9000] ;  /* 0x00900000da0c783b */ /* 0x000e6e0000000200 */
[-C--:B-1----:R-:W-:Y:S08]  /*e260*/  HMMA.16816.F32.BF16 R56, R8, R12.reuse, R244 ;  /* 0x0000000c0838723c */ /* 0x082ff000000418f4 */
[C---:B------:R-:W-:Y:S08]  /*e270*/  HMMA.16816.F32.BF16 R60, R4.reuse, R12, R60 ;  /* 0x0000000c043c723c */ /* 0x040ff0000004183c */
[-C--:B------:R-:W-:Y:S08]  /*e280*/  HMMA.16816.F32.BF16 R136, R4, R14.reuse, R136 ;  /* 0x0000000e0488723c */ /* 0x080ff00000041888 */
[----:B------:R-:W-:Y:S01]  /*e290*/  HMMA.16816.F32.BF16 R132, R8, R14, R40 ;  /* 0x0000000e0884723c */ /* 0x000fe20000041828 */
[----:B------:R-:W1:Y:S07]  /*e2a0*/  LDSM.16.M88.4 R12, [R218+0x9800] ;  /* 0x00980000da0c783b */ /* 0x000e6e0000000200 */
[C---:B-1----:R-:W-:Y:S08]  /*e2b0*/  HMMA.16816.F32.BF16 R64, R4.reuse, R12, R204 ;  /* 0x0000000c0440723c */ /* 0x042ff000000418cc */
[----:B------:R-:W-:Y:S08]  /*e2c0*/  HMMA.16816.F32.BF16 R4, R4, R14, R248 ;  /* 0x0000000e0404723c */ /* 0x000ff000000418f8 */
[C---:B------:R-:W-:Y:S08]  /*e2d0*/  HMMA.16816.F32.BF16 R244, R8.reuse, R12, R208 ;  /* 0x0000000c08f4723c */ /* 0x040ff000000418d0 */
[----:B------:R-:W-:Y:S01]  /*e2e0*/  IMAD.MOV.U32 R40, RZ, RZ, R64 ;  /* 0x000000ffff287224 */ /* 0x000fe200078e0040 */
[----:B------:R-:W-:Y:S01]  /*e2f0*/  HMMA.16816.F32.BF16 R204, R8, R14, R16 ;  /* 0x0000000e08cc723c */ /* 0x000fe20000041810 */
[----:B------:R-:W-:Y:S01]  /*e300*/  LDSM.16.M88.4 R12, [R217] ;  /* 0x00000000d90c783b */ /* 0x000fe20000000200 */
[----:B------:R-:W-:Y:S01]  /*e310*/  MOV R3, R65 ;  /* 0x0000004100037202 */ /* 0x000fe20000000f00 */
[----:B------:R-:W-:Y:S01]  /*e320*/  IMAD.MOV.U32 R2, RZ, RZ, R66 ;  /* 0x000000ffff027224 */ /* 0x000fe200078e0042 */
[----:B------:R-:W-:Y:S01]  /*e330*/  MOV R0, R67 ;  /* 0x0000004300007202 */ /* 0x000fe20000000f00 */
[----:B------:R-:W1:Y:S02]  /*e340*/  LDSM.16.M88.4 R8, [R221] ;  /* 0x00000000dd08783b */ /* 0x000e640000000200 */
[----:B------:R-:W-:Y:S01]  /*e350*/  IMAD.MOV.U32 R64, RZ, RZ, R4 ;  /* 0x000000ffff407224 */ /* 0x000fe200078e0004 */
[----:B------:R-:W-:Y:S01]  /*e360*/  MOV R43, R5 ;  /* 0x00000005002b7202 */ /* 0x000fe20000000f00 */
[----:B------:R-:W-:Y:S01]  /*e370*/  IMAD.MOV.U32 R42, RZ, RZ, R6 ;  /* 0x000000ffff2a7224 */ /* 0x000fe200078e0006 */
[----:B------:R-:W-:-:S02]  /*e380*/  MOV R41, R7 ;  /* 0x0000000700297202 */ /* 0x000fc40000000f00 */
[----:B------:R-:W2:Y:S01]  /*e390*/  LDSM.16.M88.4 R4, [R221+0x2000] ;  /* 0x00200000dd04783b */ /* 0x000ea20000000200 */
[-C--:B-1----:R-:W-:Y:S07]  /*e3a0*/  HMMA.16816.F32.BF16 R248, R8, R12.reuse, R44 ;  /* 0x0000000c08f8723c */ /* 0x082fee000004182c */
[----:B------:R-:W-:Y:S01]  /*e3b0*/  MOV R45, R3 ;  /* 0x00000003002d7202 */ /* 0x000fe20000000f00 */
[----:B--2---:R-:W-:Y:S01]  /*e3c0*/  HMMA.16816.F32.BF16 R52, R4, R12, R52 ;  /* 0x0000000c0434723c */ /* 0x004fe20000041834 */
[----:B------:R-:W-:Y:S01]  /*e3d0*/  IMAD.MOV.U32 R46, RZ, RZ, R2 ;  /* 0x000000ffff2e7224 */ /* 0x000fe200078e0002 */
[----:B------:R-:W-:Y:S01]  /*e3e0*/  MOV R47, R0 ;  /* 0x00000000002f7202 */ /* 0x000fe20000000f00 */
[----:B------:R-:W-:-:S05]  /*e3f0*/  IMAD.MOV.U32 R44, RZ, RZ, R40 ;  /* 0x000000ffff2c7224 */ /* 0x000fca00078e0028 */
[-C--:B------:R-:W-:Y:S11]  /*e400*/  HMMA.16816.F32.BF16 R208, R4, R14.reuse, R36 ;  /* 0x0000000e04d0723c */ /* 0x080ff60000041824 */
[----:B------:R-:W-:Y:S05]  /*e410*/  @!UPT UIADD3 URZ, URZ, URZ, URZ ;  /* 0x0000003f3f3ff290 */ /* 0x000fea000fffe03f */
[----:B------:R-:W-:Y:S01]  /*e420*/  IMAD.MOV.U32 R19, RZ, RZ, R52 ;  /* 0x000000ffff137224 */ /* 0x000fe200078e0034 */
[----:B------:R-:W-:Y:S01]  /*e430*/  MOV R18, R53 ;  /* 0x0000003500127202 */ /* 0x000fe20000000f00 */
[----:B------:R-:W-:Y:S01]  /*e440*/  IMAD.MOV.U32 R52, RZ, RZ, R64 ;  /* 0x000000ffff347224 */ /* 0x000fe200078e0040 */
[----:B------:R-:W-:Y:S01]  /*e450*/  MOV R16, R55 ;  /* 0x0000003700107202 */ /* 0x000fe20000000f00 */
[----:B------:R-:W-:Y:S01]  /*e460*/  HMMA.16816.F32.BF16 R64, R8, R14, R20 ;  /* 0x0000000e0840723c */ /* 0x000fe20000041814 */
[----:B------:R-:W1:Y:S01]  /*e470*/  LDSM.16.M88.4 R12, [R217+0x800] ;  /* 0x00080000d90c783b */ /* 0x000e620000000200 */
[----:B------:R-:W-:Y:S01]  /*e480*/  IMAD.MOV.U32 R17, RZ, RZ, R54 ;  /* 0x000000ffff117224 */ /* 0x000fe200078e0036 */
[----:B------:R-:W-:Y:S01]  /*e490*/  MOV R53, R43 ;  /* 0x0000002b00357202 */ /* 0x000fe20000000f00 */
[----:B------:R-:W-:Y:S01]  /*e4a0*/  IMAD.MOV.U32 R54, RZ, RZ, R42 ;  /* 0x000000ffff367224 */ /* 0x000fe200078e002a */
[----:B------:R-:W-:-:S03]  /*e4b0*/  MOV R55, R41 ;  /* 0x0000002900377202 */ /* 0x000fc60000000f00 */
[-C--:B-1----:R-:W-:Y:S08]  /*e4c0*/  HMMA.16816.F32.BF16 R32, R8, R12.reuse, R32 ;  /* 0x0000000c0820723c */ /* 0x082ff00000041820 */
[----:B------:R-:W-:Y:S08]  /*e4d0*/  HMMA.16816.F32.BF16 R40, R4, R12, R28 ;  /* 0x0000000c0428723c */ /* 0x000ff0000004181c */
[----:B------:R-:W-:Y:S08]  /*e4e0*/  HMMA.16816.F32.BF16 R20, R8, R14, R48 ;  /* 0x0000000e0814723c */ /* 0x000ff00000041830 */
[----:B------:R-:W-:Y:S01]  /*e4f0*/  IMAD.MOV.U32 R252, RZ, RZ, R32 ;  /* 0x000000fffffc7224 */ /* 0x000fe200078e0020 */
[----:B------:R-:W-:Y:S01]  /*e500*/  MOV R3, R33 ;  /* 0x0000002100037202 */ /* 0x000fe20000000f00 */
[----:B------:R-:W-:Y:S01]  /*e510*/  IMAD.MOV.U32 R2, RZ, RZ, R34 ;  /* 0x000000ffff027224 */ /* 0x000fe200078e0022 */
[----:B------:R-:W-:-:S02]  /*e520*/  MOV R0, R35 ;  /* 0x0000002300007202 */ /* 0x000fc40000000f00 */
[C---:B------:R-:W-:Y:S01]  /*e530*/  HMMA.16816.F32.BF16 R32, R4.reuse, R14, R24 ;  /* 0x0000000e0420723c */ /* 0x040fe20000041818 */
[----:B------:R-:W1:Y:S07]  /*e540*/  LDSM.16.M88.4 R12, [R217+0x1000] ;  /* 0x00100000d90c783b */ /* 0x000e6e0000000200 */
[-C--:B-1----:R-:W-:Y:S07]  /*e550*/  HMMA.16816.F32.BF16 R28, R4, R12.reuse, R60 ;  /* 0x0000000c041c723c */ /* 0x082fee000004183c */
[----:B------:R-:W-:Y:S01]  /*e560*/  IMAD.MOV.U32 R60, RZ, RZ, R19 ;  /* 0x000000ffff3c7224 */ /* 0x000fe200078e0013 */
[----:B------:R-:W-:Y:S01]  /*e570*/  MOV R61, R18 ;  /* 0x00000012003d7202 */ /* 0x000fe20000000f00 */
[----:B------:R-:W-:Y:S01]  /*e580*/  IMAD.MOV.U32 R62, RZ, RZ, R17 ;  /* 0x000000ffff3e7224 */ /* 0x000fe200078e0011 */
[----:B------:R-:W-:Y:S01]  /*e590*/  MOV R63, R16 ;  /* 0x00000010003f7202 */ /* 0x000fe20000000f00 */
[----:B------:R-:W-:Y:S08]  /*e5a0*/  HMMA.16816.F32.BF16 R36, R8, R12, R56 ;  /* 0x0000000c0824723c */ /* 0x000ff00000041838 */
[-C--:B------:R-:W-:Y:S08]  /*e5b0*/  HMMA.16816.F32.BF16 R24, R4, R14.reuse, R136 ;  /* 0x0000000e0418723c */ /* 0x080ff00000041888 */
[----:B------:R-:W-:Y:S01]  /*e5c0*/  HMMA.16816.F32.BF16 R16, R8, R14, R132 ;  /* 0x0000000e0810723c */ /* 0x000fe20000041884 */
[----:B------:R-:W1:Y:S06]  /*e5d0*/  LDSM.16.M88.4 R12, [R217+0x1800] ;  /* 0x00180000d90c783b */ /* 0x000e6c0000000200 */
[----:B------:R-:W-:Y:S01]  /*e5e0*/  IMAD.MOV.U32 R132, RZ, RZ, R252 ;  /* 0x000000ffff847224 */ /* 0x000fe200078e00fc */
[----:B------:R-:W-:Y:S01]  /*e5f0*/  MOV R133, R3 ;  /* 0x0000000300857202 */ /* 0x000fe20000000f00 */
[----:B------:R-:W-:Y:S01]  /*e600*/  IMAD.MOV.U32 R134, RZ, RZ, R2 ;  /* 0x000000ffff867224 */ /* 0x000fe200078e0002 */
[----:B------:R-:W-:Y:S01]  /*e610*/  MOV R135, R0 ;  /* 0x0000000000877202 */ /* 0x000fe20000000f00 */
[-C--:B-1----:R-:W-:Y:S08]  /*e620*/  HMMA.16816.F32.BF16 R56, R4, R12.reuse, R44 ;  /* 0x0000000c0438723c */ /* 0x082ff0000004182c */
[----:B------:R-:W-:Y:S08]  /*e630*/  HMMA.16816.F32.BF16 R48, R8, R12, R244 ;  /* 0x0000000c0830723c */ /* 0x000ff000000418f4 */
        /* <DEDUP_REMOVED lines=8> */
[----:B------:R-:W-:Y:S01]  /*e6c0*/  IMAD.MOV.U32 R63, RZ, RZ, R136 ;  /* 0x000000ffff3f7224 */ /* 0x000fe200078e0088 */
[----:B------:R-:W-:Y:S01]  /*e6d0*/  MOV R62, R137 ;  /* 0x00000089003e7202 */ /* 0x000fe20000000f00 */
[----:B------:R-:W-:Y:S01]  /*e6e0*/  IMAD.MOV.U32 R61, RZ, RZ, R138 ;  /* 0x000000ffff3d7224 */ /* 0x000fe200078e008a */
[----:B------:R-:W-:-:S02]  /*e6f0*/  MOV R60, R139 ;  /* 0x0000008b003c7202 */ /* 0x000fc40000000f00 */
[C---:B------:R-:W-:Y:S01]  /*e700*/  HMMA.16816.F32.BF16 R136, R8.reuse, R14, R64 ;  /* 0x0000000e0888723c */ /* 0x040fe20000041840 */
[----:B------:R-:W1:Y:S07]  /*e710*/  LDSM.16.M88.4 R12, [R212+0xa800] ;  /* 0x00a80000d40c783b */ /* 0x000e6e0000000200 */
[-C--:B-1----:R-:W-:Y:S08]  /*e720*/  HMMA.16816.F32.BF16 R132, R8, R12.reuse, R132 ;  /* 0x0000000c0884723c */ /* 0x082ff00000041884 */
[----:B------:R-:W-:Y:S07]  /*e730*/  HMMA.16816.F32.BF16 R204, R4, R12, R40 ;  /* 0x0000000c04cc723c */ /* 0x000fee0000041828 */
[----:B------:R-:W-:Y:S01]  /*e740*/  IMAD.MOV.U32 R40, RZ, RZ, R63 ;  /* 0x000000ffff287224 */ /* 0x000fe200078e003f */
[----:B------:R-:W-:Y:S01]  /*e750*/  HMMA.16816.F32.BF16 R64, R8, R14, R20 ;  /* 0x0000000e0840723c */ /* 0x000fe20000041814 */
[----:B------:R-:W-:Y:S01]  /*e760*/  MOV R41, R62 ;  /* 0x0000003e00297202 */ /* 0x000fe20000000f00 */
[----:B------:R-:W-:Y:S01]  /*e770*/  IMAD.MOV.U32 R42, RZ, RZ, R61 ;  /* 0x000000ffff2a7224 */ /* 0x000fe200078e003d */
[----:B------:R-:W-:-:S05]  /*e780*/  MOV R43, R60 ;  /* 0x0000003c002b7202 */ /* 0x000fca0000000f00 */
[----:B------:R-:W-:Y:S01]  /*e790*/  IMAD.MOV.U32 R252, RZ, RZ, R132 ;  /* 0x000000fffffc7224 */ /* 0x000fe200078e0084 */
[----:B------:R-:W-:Y:S01]  /*e7a0*/  MOV R3, R133 ;  /* 0x0000008500037202 */ /* 0x000fe20000000f00 */
[----:B------:R-:W-:Y:S01]  /*e7b0*/  IMAD.MOV.U32 R2, RZ, RZ, R134 ;  /* 0x000000ffff027224 */ /* 0x000fe200078e0086 */
[----:B------:R-:W-:Y:S02]  /*e7c0*/  MOV R0, R135 ;  /* 0x0000008700007202 */ /* 0x000fe40000000f00 */
[----:B------:R-:W-:Y:S01]  /*e7d0*/  HMMA.16816.F32.BF16 R132, R4, R14, R32 ;  /* 0x0000000e0484723c */ /* 0x000fe20000041820 */
[----:B------:R-:W1:Y:S07]  /*e7e0*/  LDSM.16.M88.4 R12, [R212+0xb000] ;  /* 0x00b00000d40c783b */ /* 0x000e6e0000000200 */
[----:B-1----:R-:W-:Y:S08]  /*e7f0*/  HMMA.16816.F32.BF16 R248, R8, R12, R36 ;  /* 0x0000000c08f8723c */ /* 0x002ff00000041824 */
[C---:B------:R-:W-:Y:S08]  /*e800*/  HMMA.16816.F32.BF16 R36, R4.reuse, R14, R24 ;  /* 0x0000000e0424723c */ /* 0x040ff00000041818 */
[----:B------:R-:W-:Y:S08]  /*e810*/  HMMA.16816.F32.BF16 R60, R4, R12, R28 ;  /* 0x0000000c043c723c */ /* 0x000ff0000004181c */
[C---:B------:R-:W-:Y:S01]  /*e820*/  HMMA.16816.F32.BF16 R24, R8.reuse, R14, R16 ;  /* 0x0000000e0818723c */ /* 0x040fe20000041810 */
[----:B------:R-:W1:Y:S07]  /*e830*/  LDSM.16.M88.4 R12, [R212+0xb800] ;  /* 0x00b80000d40c783b */ /* 0x000e6e0000000200 */
[-C--:B-1----:R-:W-:Y:S08]  /*e840*/  HMMA.16816.F32.BF16 R32, R8, R12.reuse, R48 ;  /* 0x0000000c0820723c */ /* 0x082ff00000041830 */
[C---:B------:R-:W-:Y:S08]  /*e850*/  HMMA.16816.F32.BF16 R28, R4.reuse, R12, R56 ;  /* 0x0000000c041c723c */ /* 0x040ff00000041838 */
[-C--:B------:R-:W-:Y:S01]  /*e860*/  HMMA.16816.F32.BF16 R20, R4, R14.reuse, R52 ;  /* 0x0000000e0414723c */ /* 0x080fe20000041834 */
[----:B------:R-:W-:Y:S06]  /*e870*/  LDSM.16.M88.4 R4, [R220+0x6000] ;  /* 0x00600000dc04783b */ /* 0x000fec0000000200 */
[----:B------:R-:W-:Y:S01]  /*e880*/  MOV R53, R3 ;  /* 0x0000000300357202 */ /* 0x000fe20000000f00 */
[----:B------:R-:W-:Y:S01]  /*e890*/  HMMA.16816.F32.BF16 R16, R8, R14, R44 ;  /* 0x0000000e0810723c */ /* 0x000fe2000004182c */
[----:B------:R-:W1:Y:S01]  /*e8a0*/  LDSM.16.M88.4 R12, [R227] ;  /* 0x00000000e30c783b */ /* 0x000e620000000200 */
[----:B------:R-:W-:Y:S01]  /*e8b0*/  IMAD.MOV.U32 R54, RZ, RZ, R2 ;  /* 0x000000ffff367224 */ /* 0x000fe200078e0002 */
[----:B------:R-:W-:Y:S01]  /*e8c0*/  MOV R55, R0 ;  /* 0x0000000000377202 */ /* 0x000fe20000000f00 */
[----:B------:R-:W-:Y:S01]  /*e8d0*/  IMAD.MOV.U32 R52, RZ, RZ, R252 ;  /* 0x000000ffff347224 */ /* 0x000fe200078e00fc */
[----:B------:R-:W2:Y:S03]  /*e8e0*/  LDSM.16.M88.4 R8, [R220+0x4000] ;  /* 0x00400000dc08783b */ /* 0x000ea60000000200 */
[C---:B-1----:R-:W-:Y:S08]  /*e8f0*/  HMMA.16816.F32.BF16 R40, R4.reuse, R12, R40 ;  /* 0x0000000c0428723c */ /* 0x042ff00000041828 */
[-C--:B------:R-:W-:Y:S08]  /*e900*/  HMMA.16816.F32.BF16 R44, R4, R14.reuse, R208 ;  /* 0x0000000e042c723c */ /* 0x080ff000000418d0 */
[----:B--2---:R-:W-:Y:S08]  /*e910*/  HMMA.16816.F32.BF16 R48, R8, R14, R136 ;  /* 0x0000000e0830723c */ /* 0x004ff00000041888 */
[----:B------:R-:W-:Y:S01]  /*e920*/  IMAD.MOV.U32 R56, RZ, RZ, R40 ;  /* 0x000000ffff387224 */ /* 0x000fe200078e0028 */
[----:B------:R-:W-:Y:S01]  /*e930*/  MOV R3, R41 ;  /* 0x0000002900037202 */ /* 0x000fe20000000f00 */
[----:B------:R-:W-:Y:S01]  /*e940*/  IMAD.MOV.U32 R2, RZ, RZ, R42 ;  /* 0x000000ffff027224 */ /* 0x000fe200078e002a */
[----:B------:R-:W-:-:S02]  /*e950*/  MOV R0, R43 ;  /* 0x0000002b00007202 */ /* 0x000fc40000000f00 */
        /* <DEDUP_REMOVED lines=9> */
[-C--:B------:R-:W-:Y:S07]  /*e9f0*/  HMMA.16816.F32.BF16 R132, R4, R14.reuse, R36 ;  /* 0x0000000e0484723c */ /* 0x080fee0000041824 */
[----:B------:R-:W-:Y:S01]  /*ea00*/  IMAD.MOV.U32 R36, RZ, RZ, R56 ;  /* 0x000000ffff247224 */ /* 0x000fe200078e0038 */
[----:B------:R-:W-:Y:S01]  /*ea10*/  HMMA.16816.F32.BF16 R64, R8, R14, R24 ;  /* 0x0000000e0840723c */ /* 0x000fe20000041818 */
[----:B------:R-:W1:Y:S01]  /*ea20*/  LDSM.16.M88.4 R12, [R224] ;  /* 0x00000000e00c783b */ /* 0x000e620000000200 */
[----:B------:R-:W-:Y:S01]  /*ea30*/  MOV R37, R3 ;  /* 0x0000000300257202 */ /* 0x000fe20000000f00 */
[----:B------:R-:W-:Y:S01]  /*ea40*/  IMAD.MOV.U32 R38, RZ, RZ, R2 ;  /* 0x000000ffff267224 */ /* 0x000fe200078e0002 */
[----:B------:R-:W-:-:S04]  /*ea50*/  MOV R39, R0 ;  /* 0x0000000000277202 */ /* 0x000fc80000000f00 */
[-C--:B-1----:R-:W-:Y:S08]  /*ea60*/  HMMA.16816.F32.BF16 R60, R8, R12.reuse, R32 ;  /* 0x0000000c083c723c */ /* 0x082ff00000041820 */
[C---:B------:R-:W-:Y:S08]  /*ea70*/  HMMA.16816.F32.BF16 R56, R4.reuse, R12, R28 ;  /* 0x0000000c0438723c */ /* 0x040ff0000004181c */
[-C--:B------:R-:W-:Y:S01]  /*ea80*/  HMMA.16816.F32.BF16 R20, R4, R14.reuse, R20 ;  /* 0x0000000e0414723c */ /* 0x080fe20000041814 */
[----:B------:R-:W-:Y:S07]  /*ea90*/  LDSM.16.M88.4 R4, [R222+0x6000] ;  /* 0x00600000de04783b */ /* 0x000fee0000000200 */
[----:B------:R-:W-:Y:S01]  /*eaa0*/  HMMA.16816.F32.BF16 R16, R8, R14, R16 ;  /* 0x0000000e0810723c */ /* 0x000fe20000041810 */
[----:B------:R-:W1:Y:S04]  /*eab0*/  LDSM.16.M88.4 R12, [R218+0xa000] ;  /* 0x00a00000da0c783b */ /* 0x000e680000000200 */
[----:B------:R-:W2:Y:S03]  /*eac0*/  LDSM.16.M88.4 R8, [R222+0x4000] ;  /* 0x00400000de08783b */ /* 0x000ea60000000200 */
[C---:B-1----:R-:W-:Y:S08]  /*ead0*/  HMMA.16816.F32.BF16 R36, R4.reuse, R12, R36 ;  /* 0x0000000c0424723c */ /* 0x042ff00000041824 */
[----:B------:R-:W-:Y:S08]  /*eae0*/  HMMA.16816.F32.BF16 R28, R4, R14, R44 ;  /* 0x0000000e041c723c */ /* 0x000ff0000004182c */
[C---:B--2---:R-:W-:Y:S08]  /*eaf0*/  HMMA.16816.F32.BF16 R32, R8.reuse, R12, R40 ;  /* 0x0000000c0820723c */ /* 0x044ff00000041828 */
[----:B------:R-:W-:Y:S01]  /*eb00*/  IMAD.MOV.U32 R24, RZ, RZ, R36 ;  /* 0x000000ffff187224 */ /* 0x000fe200078e0024 */
[----:B------:R-:W-:Y:S01]  /*eb10*/  MOV R3, R37 ;  /* 0x0000002500037202 */ /* 0x000fe20000000f00 */
[----:B------:R-:W-:Y:S01]  /*eb20*/  IMAD.MOV.U32 R2, RZ, RZ, R38 ;  /* 0x000000ffff027224 */ /* 0x000fe200078e0026 */
[----:B------:R-:W-:Y:S01]  /*eb30*/  MOV R0, R39 ;  /* 0x0000002700007202 */ /* 0x000fe20000000f00 */
[----:B------:R-:W-:Y:S01]  /*eb40*/  IMAD.MOV.U32 R44, RZ, RZ, R24 ;  /* 0x000000ffff2c7224 */ /* 0x000fe200078e0018 */
[----:B------:R-:W-:Y:S01]  /*eb50*/  MOV R45, R3 ;  /* 0x00000003002d7202 */ /* 0x000fe20000000f00 */
[----:B------:R-:W-:Y:S01]  /*eb60*/  HMMA.16816.F32.BF16 R24, R8, R14, R48 ;  /* 0x0000000e0818723c */ /* 0x000fe20000041830 */
[----:B------:R-:W1:Y:S01]  /*eb70*/  LDSM.16.M88.4 R12, [R218+0xa800] ;  /* 0x00a80000da0c783b */ /* 0x000e620000000200 */
[----:B------:R-:W-:Y:S01]  /*eb80*/  IMAD.MOV.U32 R46, RZ, RZ, R2 ;  /* 0x000000ffff2e7224 */ /* 0x000fe200078e0002 */
[----:B------:R-:W-:-:S05]  /*eb90*/  MOV R47, R0 ;  /* 0x00000000002f7202 */ /* 0x000fca0000000f00 */
[-C--:B-1----:R-:W-:Y:S08]  /*eba0*/  HMMA.16816.F32.BF16 R52, R8, R12.reuse, R52 ;  /* 0x0000000c0834723c */ /* 0x082ff00000041834 */
[C---:B------:R-:W-:Y:S08]  /*ebb0*/  HMMA.16816.F32.BF16 R48, R4.reuse, R12, R244 ;  /* 0x0000000c0430723c */ /* 0x040ff000000418f4 */
[-C--:B------:R-:W-:Y:S08]  /*ebc0*/  HMMA.16816.F32.BF16 R40, R4, R14.reuse, R208 ;  /* 0x0000000e0428723c */ /* 0x080ff000000418d0 */
[C---:B------:R-:W-:Y:S01]  /*ebd0*/  HMMA.16816.F32.BF16 R36, R8.reuse, R14, R136 ;  /* 0x0000000e0824723c */ /* 0x040fe20000041888 */
[----:B------:R-:W1:Y:S07]  /*ebe0*/  LDSM.16.M88.4 R12, [R218+0xb000] ;  /* 0x00b00000da0c783b */ /* 0x000e6e0000000200 */
[----:B-1----:R-:W-:Y:S08]  /*ebf0*/  HMMA.16816.F32.BF16 R248, R8, R12, R248 ;  /* 0x0000000c08f8723c */ /* 0x002ff000000418f8 */
[-C--:B------:R-:W-:Y:S08]  /*ec00*/  HMMA.16816.F32.BF16 R244, R4, R14.reuse, R132 ;  /* 0x0000000e04f4723c */ /* 0x080ff00000041884 */
[----:B------:R-:W-:Y:S08]  /*ec10*/  HMMA.16816.F32.BF16 R132, R8, R14, R64 ;  /* 0x0000000e0884723c */ /* 0x000ff00000041840 */
[----:B------:R-:W-:Y:S01]  /*ec20*/  IMAD.MOV.U32 R136, RZ, RZ, R248 ;  /* 0x000000ffff887224 */ /* 0x000fe200078e00f8 */
[----:B------:R-:W-:Y:S01]  /*ec30*/  MOV R3, R249 ;  /* 0x000000f900037202 */ /* 0x000fe20000000f00 */
[----:B------:R-:W-:Y:S01]  /*ec40*/  IMAD.MOV.U32 R2, RZ, RZ, R250 ;  /* 0x000000ffff027224 */ /* 0x000fe200078e00fa */
[----:B------:R-:W-:-:S02]  /*ec50*/  MOV R0, R251 ;  /* 0x000000fb00007202 */ /* 0x000fc40000000f00 */
[----:B------:R-:W-:Y:S01]  /*ec60*/  HMMA.16816.F32.BF16 R248, R4, R12, R204 ;  /* 0x0000000c04f8723c */ /* 0x000fe200000418cc */
[----:B------:R-:W1:Y:S07]  /*ec70*/  LDSM.16.M88.4 R12, [R218+0xb800] ;  /* 0x00b80000da0c783b */ /* 0x000e6e0000000200 */
[-C--:B-1----:R-:W-:Y:S08]  /*ec80*/  HMMA.16816.F32.BF16 R208, R8, R12.reuse, R60 ;  /* 0x0000000c08d0723c */ /* 0x082ff0000004183c */
[C---:B------:R-:W-:Y:S07]  /*ec90*/  HMMA.16816.F32.BF16 R64, R4.reuse, R12, R56 ;  /* 0x0000000c0440723c */ /* 0x040fee0000041838 */
[----:B------:R-:W-:Y:S01]  /*eca0*/  IMAD.MOV.U32 R56, RZ, RZ, R136 ;  /* 0x000000ffff387224 */ /* 0x000fe200078e0088 */
[----:B------:R-:W-:Y:S01]  /*ecb0*/  HMMA.16816.F32.BF16 R20, R4, R14, R20 ;  /* 0x0000000e0414723c */ /* 0x000fe20000041814 */
[----:B------:R-:W-:Y:S01]  /*ecc0*/  LDSM.16.M88.4 R4, [R221+0x6000] ;  /* 0x00600000dd04783b */ /* 0x000fe20000000200 */
[----:B------:R-:W-:Y:S01]  /*ecd0*/  MOV R57, R3 ;  /* 0x0000000300397202 */ /* 0x000fe20000000f00 */
[----:B------:R-:W-:Y:S01]  /*ece0*/  IMAD.MOV.U32 R58, RZ, RZ, R2 ;  /* 0x000000ffff3a7224 */ /* 0x000fe200078e0002 */
[----:B------:R-:W-:-:S04]  /*ecf0*/  MOV R59, R0 ;  /* 0x00000000003b7202 */ /* 0x000fc80000000f00 */
[----:B------:R-:W-:Y:S01]  /*ed00*/  HMMA.16816.F32.BF16 R16, R8, R14, R16 ;  /* 0x0000000e0810723c */ /* 0x000fe20000041810 */
[----:B------:R-:W1:Y:S04]  /*ed10*/  LDSM.16.M88.4 R12, [R217+0x2000] ;  /* 0x00200000d90c783b */ /* 0x000e680000000200 */
[----:B------:R-:W2:Y:S03]  /*ed20*/  LDSM.16.M88.4 R8, [R221+0x4000] ;  /* 0x00400000dd08783b */ /* 0x000ea60000000200 */
[-C--:B-1----:R-:W-:Y:S08]  /*ed30*/  HMMA.16816.F32.BF16 R44, R4, R12.reuse, R44 ;  /* 0x0000000c042c723c */ /* 0x082ff0000004182c */
[----:B--2---:R-:W-:Y:S08]  /*ed40*/  HMMA.16816.F32.BF16 R32, R8, R12, R32 ;  /* 0x0000000c0820723c */ /* 0x004ff00000041820 */
[-C--:B------:R-:W-:Y:S07]  /*ed50*/  HMMA.16816.F32.BF16 R28, R4, R14.reuse, R28 ;  /* 0x0000000e041c723c */ /* 0x080fee000004181c */
[----:B------:R-:W-:Y:S04]  /*ed60*/  STL.64 [R1+0x20], R44 ;  /* 0x0000202c01007387 */ /* 0x000fe80000100a00 */
[----:B------:R1:W-:Y:S11]  /*ed70*/  STL.64 [R1+0x28], R46 ;  /* 0x0000282e01007387 */ /* 0x0003f60000100a00 */
[----:B------:R-:W-:Y:S01]  /*ed80*/  @!UPT UIADD3 URZ, URZ, URZ, URZ ;  /* 0x0000003f3f3ff290 */ /* 0x000fe2000fffe03f */
[----:B------:R-:W-:Y:S04]  /*ed90*/  STL.64 [R1+0x10], R28 ;  /* 0x0000101c01007387 */ /* 0x000fe80000100a00 */
[----:B------:R-:W-:Y:S01]  /*eda0*/  STL.64 [R1+0x18], R30 ;  /* 0x0000181e01007387 */ /* 0x000fe20000100a00 */
[----:B-1----:R-:W-:Y:S03]  /*edb0*/  HMMA.16816.F32.BF16 R44, R8, R14, R24 ;  /* 0x0000000e082c723c */ /* 0x002fe60000041818 */
[----:B------:R-:W1:Y:S05]  /*edc0*/  LDSM.16.M88.4 R12, [R217+0x2800] ;  /* 0x00280000d90c783b */ /* 0x000e6a0000000200 */
[-C--:B-1----:R-:W-:Y:S08]  /*edd0*/  HMMA.16816.F32.BF16 R60, R4, R12.reuse, R48 ;  /* 0x0000000c043c723c */ /* 0x082ff00000041830 */
[----:B------:R-:W-:Y:S08]  /*ede0*/  HMMA.16816.F32.BF16 R204, R8, R12, R52 ;  /* 0x0000000c08cc723c */ /* 0x000ff00000041834 */
[-C--:B------:R-:W-:Y:S08]  /*edf0*/  HMMA.16816.F32.BF16 R136, R4, R14.reuse, R40 ;  /* 0x0000000e0488723c */ /* 0x080ff00000041828 */
[C---:B------:R-:W-:Y:S01]  /*ee00*/  HMMA.16816.F32.BF16 R48, R8.reuse, R14, R36 ;  /* 0x0000000e0830723c */ /* 0x040fe20000041824 */
[----:B------:R-:W1:Y:S07]  /*ee10*/  LDSM.16.M88.4 R12, [R217+0x3000] ;  /* 0x00300000d90c783b */ /* 0x000e6e0000000200 */
[-C--:B-1----:R-:W-:Y:S08]  /*ee20*/  HMMA.16816.F32.BF16 R52, R8, R12.reuse, R56 ;  /* 0x0000000c0834723c */ /* 0x082ff00000041838 */
[C---:B------:R-:W-:Y:S08]  /*ee30*/  HMMA.16816.F32.BF16 R56, R4.reuse, R12, R248 ;  /* 0x0000000c0438723c */ /* 0x040ff000000418f8 */
[-C--:B------:R-:W-:Y:S08]  /*ee40*/  HMMA.16816.F32.BF16 R24, R4, R14.reuse, R244 ;  /* 0x0000000e0418723c */ /* 0x080ff000000418f4 */
[----:B------:R-:W-:Y:S01]  /*ee50*/  HMMA.16816.F32.BF16 R132, R8, R14, R132 ;  /* 0x0000000e0884723c */ /* 0x000fe20000041884 */
[----:B------:R-:W1:Y:S01]  /*ee60*/  LDSM.16.M88.4 R12, [R217+0x3800] ;  /* 0x00380000d90c783b */ /* 0x000e620000000200 */
[----:B------:R-:W-:Y:S11]  /*ee70*/  DEPBAR.LE SB0, 0x0 ;  /* 0x000080000000791a */ /* 0x000ff60000000000 */
[----:B------:R-:W-:Y:S02]  /*ee80*/  @!UPT UIADD3 URZ, URZ, URZ, URZ ;  /* 0x0000003f3f3ff290 */ /* 0x000fe4000fffe03f */
[----:B------:R2:W-:Y:S04]  /*ee90*/  STL.64 [R1], R24 ;  /* 0x0000001801007387 */ /* 0x0005e80000100a00 */
[----:B------:R2:W-:Y:S01]  /*eea0*/  STL.64 [R1+0x8], R26 ;  /* 0x0000081a01007387 */ /* 0x0005e20000100a00 */
[-C--:B-1----:R-:W-:Y:S08]  /*eeb0*/  HMMA.16816.F32.BF16 R244, R4, R12.reuse, R64 ;  /* 0x0000000c04f4723c */ /* 0x082ff00000041840 */
[----:B------:R-:W-:Y:S08]  /*eec0*/  HMMA.16816.F32.BF16 R208, R8, R12, R208 ;  /* 0x0000000c08d0723c */ /* 0x000ff000000418d0 */
[-C--:B------:R-:W-:Y:S08]  /*eed0*/  HMMA.16816.F32.BF16 R248, R4, R14.reuse, R20 ;  /* 0x0000000e04f8723c */ /* 0x080ff00000041814 */
[----:B------:R-:W-:Y:S01]  /*eee0*/  HMMA.16816.F32.BF16 R64, R8, R14, R16 ;  /* 0x0000000e0840723c */ /* 0x000fe20000041810 */
[----:B------:R-:W-:Y:S06]  /*eef0*/  BAR.SYNC.DEFER_BLOCKING 0x0 ;  /* 0x0000000000007b1d */ /* 0x000fec0000010000 */
[----:B------:R-:W-:Y:S05]  /*ef00*/  @!P0 BRA `(.L_x_434) ;  /* 0x0000024000008947 */ /* 0x000fea0003800000 */
[----:B--2---:R-:W2:Y:S04]  /*ef10*/  LDL.64 R2, [R1+0x60] ;  /* 0x0000600001027983 */ /* 0x004ea80000100a00 */
[----:B------:R-:W3:Y:S01]  /*ef20*/  LDL.64 R30, [R1+0x58] ;  /* 0x00005800011e7983 */ /* 0x000ee20000100a00 */
[----:B------:R-:W-:-:S02]  /*ef30*/  UIADD3 UR13, UR8, -0x4, URZ ;  /* 0xfffffffc080d7890 */ /* 0x000fc4000fffe03f */
[----:B------:R-:W-:Y:S02]  /*ef40*/  ULDC.64 UR4, c[0x0][0x198] ;  /* 0x0000660000047ab9 */ /* 0x000fe40000000a00 */
[----:B------:R-:W-:Y:S02]  /*ef50*/  USHF.R.S32.HI UR8, URZ, 0x1f, UR13 ;  /* 0x0000001f3f087899 */ /* 0x000fe4000801140d */
[----:B------:R-:W-:Y:S02]  /*ef60*/  UIMAD.WIDE.U32 UR16, UR13, UR4, URZ ;  /* 0x000000040d1072a5 */ /* 0x000fe4000f8e003f */
[----:B------:R-:W-:Y:S02]  /*ef70*/  UIMAD UR8, UR8, UR4, URZ ;  /* 0x00000004080872a4 */ /* 0x000fe4000f8e023f */
[----:B------:R-:W-:Y:S02]  /*ef80*/  USHF.L.U32 UR4, UR6, 0x5, URZ ;  /* 0x0000000506047899 */ /* 0x000fe4000800063f */
[----:B------:R-:W-:Y:S01]  /*ef90*/  UIMAD UR5, UR13, UR5, UR8 ;  /* 0x000000050d0572a4 */ /* 0x000fe2000f8e0208 */
[----:B------:R-:W-:-:S03]  /*efa0*/  IMAD.U32 R0, RZ, RZ, UR16 ;  /* 0x00000010ff007e24 */ /* 0x000fc6000f8e00ff */
[----:B------:R-:W-:Y:S02]  /*efb0*/  UIADD3 UR5, UR17, UR5, URZ ;  /* 0x0000000511057290 */ /* 0x000fe4000fffe03f */
[----:B--2---:R-:W-:Y:S01]  /*efc0*/  LEA R0, P0, R0, R2, 0x6 ;  /* 0x0000000200007211 */ /* 0x004fe200078030ff */
[----:B------:R-:W-:-:S03]  /*efd0*/  IMAD.U32 R3, RZ, RZ, UR16 ;  /* 0x00000010ff037e24 */ /* 0x000fc6000f8e00ff */
[----:B------:R-:W-:Y:S01]  /*efe0*/  IMAD.U32 R2, RZ, RZ, UR5 ;  /* 0x00000005ff027e24 */ /* 0x000fe2000f8e00ff */
[----:B------:R-:W-:-:S04]  /*eff0*/  USHF.L.U64.HI UR5, UR6, 0x5, UR7 ;  /* 0x0000000506057899 */ /* 0x000fc80008010207 */
        /* <DEDUP_REMOVED lines=21> */
.L_x_434:
[----:B-12---:R-:W2:Y:S04]  /*f150*/  LDL.LU R2, [R1+0x24] ;  /* 0x0000240001027983 */ /* 0x006ea80000300800 */
[----:B------:R-:W3:Y:S04]  /*f160*/  LDL.LU R0, [R1+0x2c] ;  /* 0x00002c0001007983 */ /* 0x000ee80000300800 */
[----:B------:R-:W4:Y:S04]  /*f170*/  LDL.LU R13, [R1+0x20] ;  /* 0x00002000010d7983 */ /* 0x000f280000300800 */
[----:B------:R-:W5:Y:S04]  /*f180*/  LDL.LU R12, [R1+0x28] ;  /* 0x00002800010c7983 */ /* 0x000f680000300800 */
[----:B------:R-:W5:Y:S04]  /*f190*/  LDL.LU R9, [R1+0x18] ;  /* 0x0000180001097983 */ /* 0x000f680000300800 */
[----:B------:R-:W5:Y:S04]  /*f1a0*/  LDL.LU R8, [R1+0x14] ;  /* 0x0000140001087983 */ /* 0x000f680000300800 */
[----:B------:R-:W5:Y:S04]  /*f1b0*/  LDL.LU R7, [R1+0x1c] ;  /* 0x00001c0001077983 */ /* 0x000f680000300800 */
[----:B------:R-:W5:Y:S04]  /*f1c0*/  LDL.LU R10, [R1+0x10] ;  /* 0x00001000010a7983 */ /* 0x000f680000300800 */
[----:B------:R-:W5:Y:S04]  /*f1d0*/  LDL.LU R3, [R1+0x8] ;  /* 0x0000080001037983 */ /* 0x000f680000300800 */
[----:B------:R-:W5:Y:S04]  /*f1e0*/  LDL.LU R6, [R1] ;  /* 0x0000000001067983 */ /* 0x000f680000300800 */
[----:B------:R-:W5:Y:S04]  /*f1f0*/  LDL.LU R4, [R1+0xc] ;  /* 0x00000c0001047983 */ /* 0x000f680000300800 */
[----:B------:R-:W1:Y:S04]  /*f200*/  S2R R14, SR_TID.X ;  /* 0x00000000000e7919 */ /* 0x000e680000002100 */
[----:B------:R-:W5:Y:S01]  /*f210*/  LDL.LU R5, [R1+0x4] ;  /* 0x0000040001057983 */ /* 0x000f620000300800 */
[----:B-1----:R-:W-:-:S05]  /*f220*/  IMAD.SHL.U32 R14, R14, 0x2, RZ ;  /* 0x000000020e0e7824 */ /* 0x002fca00078e00ff */
[----:B------:R-:W-:Y:S01]  /*f230*/  LOP3.LUT R14, R14, 0x6, RZ, 0xc0, !PT ;  /* 0x000000060e0e7812 */ /* 0x000fe200078ec0ff */
[----:B--2---:R-:W-:Y:S02]  /*f240*/  IMAD.MOV.U32 R11, RZ, RZ, R2 ;  /* 0x000000ffff0b7224 */ /* 0x004fe400078e0002 */
[----:B---3--:R-:W-:Y:S01]  /*f250*/  IMAD.MOV.U32 R2, RZ, RZ, R0 ;  /* 0x000000ffff027224 */ /* 0x008fe200078e0000 */
[----:B------:R-:W-:-:S05]  /*f260*/  MOV R0, UR22 ;  /* 0x0000001600007c02 */ /* 0x000fca0008000f00 */
[----:B------:R-:W-:Y:S02]  /*f270*/  IMAD R0, R0, 0x40, R14 ;  /* 0x0000004000007824 */ /* 0x000fe400078e020e */
[----:B----4-:R-:W-:Y:S02]  /*f280*/  IMAD.MOV.U32 R14, RZ, RZ, R13 ;  /* 0x000000ffff0e7224 */ /* 0x010fe400078e000d */
[----:B-----5:R-:W-:Y:S01]  /*f290*/  IMAD.MOV.U32 R13, RZ, RZ, R12 ;  /* 0x000000ffff0d7224 */ /* 0x020fe200078e000c */
[C---:B------:R-:W-:Y:S02]  /*f2a0*/  ISETP.GE.AND P3, PT, R0.reuse, R240, PT ;  /* 0x000000f00000720c */ /* 0x040fe40003f66270 */
[----:B------:R-:W-:Y:S01]  /*f2b0*/  MOV R12, R11 ;  /* 0x0000000b000c7202 */ /* 0x000fe20000000f00 */
[----:B------:R-:W-:Y:S01]  /*f2c0*/  IMAD.MOV.U32 R11, RZ, RZ, R2 ;  /* 0x000000ffff0b7224 */ /* 0x000fe200078e0002 */
[C---:B------:R-:W-:Y:S02]  /*f2d0*/  ISETP.LT.OR P3, PT, R0.reuse, R236, P3 ;  /* 0x000000ec0000720c */ /* 0x040fe40001f61670 */
[----:B------:R-:W-:-:S02]  /*f2e0*/  IADD3 R2, R0, 0x1, RZ ;  /* 0x0000000100027810 */ /* 0x000fc40007ffe0ff */
[----:B------:R-:W-:Y:S02]  /*f2f0*/  FSEL R22, R32, -INF , !P3 ;  /* 0xff80000020167808 */ /* 0x000fe40005800000 */
[C---:B------:R-:W-:Y:S02]  /*f300*/  ISETP.GE.AND P1, PT, R2.reuse, R240, PT ;  /* 0x000000f00200720c */ /* 0x040fe40003f26270 */
[C---:B------:R-:W-:Y:S02]  /*f310*/  ISETP.GE.AND P6, PT, R2.reuse, R239, PT ;  /* 0x000000ef0200720c */ /* 0x040fe40003fc6270 */
[C---:B------:R-:W-:Y:S02]  /*f320*/  ISETP.GE.AND P5, PT, R2.reuse, R238, PT ;  /* 0x000000ee0200720c */ /* 0x040fe40003fa6270 */
[----:B------:R-:W-:Y:S02]  /*f330*/  ISETP.GE.AND P4, PT, R2, R237, PT ;  /* 0x000000ed0200720c */ /* 0x000fe40003f86270 */
[----:B------:R-:W-:-:S02]  /*f340*/  ISETP.GE.AND P2, PT, R0, R239, PT ;  /* 0x000000ef0000720c */ /* 0x000fc40003f46270 */
[C---:B------:R-:W-:Y:S02]  /*f350*/  ISETP.GE.AND P0, PT, R0.reuse, R238, PT ;  /* 0x000000ee0000720c */ /* 0x040fe40003f06270 */
[----:B------:R-:W-:Y:S02]  /*f360*/  ISETP.GE.AND P3, PT, R0, R237, PT ;  /* 0x000000ed0000720c */ /* 0x000fe40003f66270 */
[C---:B------:R-:W-:Y:S02]  /*f370*/  ISETP.LT.OR P1, PT, R2.reuse, R236, P1 ;  /* 0x000000ec0200720c */ /* 0x040fe40000f21670 */
[C---:B------:R-:W-:Y:S02]  /*f380*/  ISETP.LT.OR P6, PT, R2.reuse, R235, P6 ;  /* 0x000000eb0200720c */ /* 0x040fe400037c1670 */
[C---:B------:R-:W-:Y:S02]  /*f390*/  ISETP.LT.OR P5, PT, R2.reuse, R234, P5 ;  /* 0x000000ea0200720c */ /* 0x040fe40002fa1670 */
[----:B------:R-:W-:-:S02]  /*f3a0*/  ISETP.LT.OR P4, PT, R2, R232, P4 ;  /* 0x000000e80200720c */ /* 0x000fc40002781670 */
[C---:B------:R-:W-:Y:S02]  /*f3b0*/  ISETP.LT.OR P2, PT, R0.reuse, R235, P2 ;  /* 0x000000eb0000720c */ /* 0x040fe40001741670 */
        /* <DEDUP_REMOVED lines=29> */
[----:B------:R-:W-:Y:S01]  /*f590*/  FSEL R34, R46, -INF , !P0 ;  /* 0xff8000002e227808 */ /* 0x000fe20004000000 */
[----:B------:R-:W-:Y:S01]  /*f5a0*/  IMAD.MOV.U32 R46, RZ, RZ, R243 ;  /* 0x000000ffff2e7224 */ /* 0x000fe200078e00f3 */
        /* <DEDUP_REMOVED lines=14> */
[----:B------:R-:W-:Y:S01]  /*f690*/  FSEL R43, R7, -INF , !P2 ;  /* 0xff800000072b7808 */ /* 0x000fe20005000000 */
[----:B------:R-:W-:Y:S01]  /*f6a0*/  IMAD.MOV.U32 R7, RZ, RZ, R6 ;  /* 0x000000ffff077224 */ /* 0x000fe200078e0006 */
        /* <DEDUP_REMOVED lines=23> */
[----:B------:R-:W-:Y:S01]  /*f820*/  MOV R8, R4 ;  /* 0x0000000400087202 */ /* 0x000fe20000000f00 */
[----:B------:R-:W-:Y:S01]  /*f830*/  IMAD.MOV.U32 R4, RZ, RZ, R242 ;  /* 0x000000ffff047224 */ /* 0x000fe200078e00f2 */
[----:B------:R-:W-:Y:S02]  /*f840*/  FSEL R28, R207, -INF , !P6 ;  /* 0xff800000cf1c7808 */ /* 0x000fe40007000000 */
[----:B------:R-:W-:-:S02]  /*f850*/  FSEL R242, R61, -INF , !P4 ;  /* 0xff8000003df27808 */ /* 0x000fc40006000000 */
[----:B------:R-:W-:Y:S02]  /*f860*/  FSEL R6, R63, -INF , !P0 ;  /* 0xff8000003f067808 */ /* 0x000fe40004000000 */
[----:B------:R-:W-:Y:S02]  /*f870*/  FSEL R21, R48, -INF , !P3 ;  /* 0xff80000030157808 */ /* 0x000fe40005800000 */
[C---:B------:R-:W-:Y:S01]  /*f880*/  ISETP.GE.AND P0, PT, R2.reuse, R240, PT ;  /* 0x000000f00200720c */ /* 0x040fe20003f06270 */
[----:B------:R-:W-:Y:S01]  /*f890*/  IMAD.MOV.U32 R48, RZ, RZ, R6 ;  /* 0x000000ffff307224 */ /* 0x000fe200078e0006 */
[C---:B------:R-:W-:Y:S01]  /*f8a0*/  ISETP.GE.AND P6, PT, R2.reuse, R239, PT ;  /* 0x000000ef0200720c */ /* 0x040fe20003fc6270 */
[----:B------:R-:W-:Y:S01]  /*f8b0*/  IMAD.MOV.U32 R6, RZ, RZ, R241 ;  /* 0x000000ffff067224 */ /* 0x000fe200078e00f1 */
        /* <DEDUP_REMOVED lines=21> */
[C---:B------:R-:W-:Y:S02]  /*fa10*/  ISETP.GE.AND P1, PT, R2.reuse, R237, PT ;  /* 0x000000ed0200720c */ /* 0x040fe40003f26270 */
[----:B------:R-:W-:Y:S02]  /*fa20*/  FSEL R63, R139, -INF , !P3 ;  /* 0xff8000008b3f7808 */ /* 0x000fe40005800000 */
[C---:B------:R-:W-:Y:S02]  /*fa30*/  ISETP.LT.OR P1, PT, R2.reuse, R232, P1 ;  /* 0x000000e80200720c */ /* 0x040fe40000f21670 */
[----:B------:R-:W-:Y:S02]  /*fa40*/  ISETP.GE.AND P3, PT, R2, R238, PT ;  /* 0x000000ee0200720c */ /* 0x000fe40003f66270 */
[----:B------:R-:W-:-:S02]  /*fa50*/  FSEL R136, R59, -INF , !P1 ;  /* 0xff8000003b887808 */ /* 0x000fc40004800000 */
[----:B------:R-:W2:Y:S01]  /*fa60*/  LDL.LU R59, [R1+0x34] ;  /* 0x00003400013b7983 */ /* 0x000ea20000300800 */
[----:B------:R-:W-:Y:S02]  /*fa70*/  ISETP.LT.OR P3, PT, R2, R234, P3 ;  /* 0x000000ea0200720c */ /* 0x000fe40001f61670 */
[----:B------:R-:W-:Y:S02]  /*fa80*/  MOV R10, R231 ;  /* 0x000000e7000a7202 */ /* 0x000fe40000000f00 */
[----:B------:R-:W-:Y:S02]  /*fa90*/  FSEL R207, R57, -INF , !P3 ;  /* 0xff80000039cf7808 */ /* 0x000fe40005800000 */
[----:B------:R-:W-:Y:S01]  /*faa0*/  MOV R57, R6 ;  /* 0x0000000600397202 */ /* 0x000fe20000000f00 */
[----:B------:R-:W-:Y:S01]  /*fab0*/  IMAD.MOV.U32 R6, RZ, RZ, R5 ;  /* 0x000000ffff067224 */ /* 0x000fe200078e0005 */
[----:B------:R-:W-:Y:S01]  /*fac0*/  FSEL R23, R51, -INF , !P6 ;  /* 0xff80000033177808 */ /* 0x000fe20007000000 */
[----:B------:R-:W-:Y:S01]  /*fad0*/  IMAD.MOV.U32 R5, RZ, RZ, R3 ;  /* 0x000000ffff057224 */ /* 0x000fe200078e0003 */
[----:B------:R-:W-:-:S02]  /*fae0*/  FMNMX.FTZ R3, R57, R22, !PT ;  /* 0x0000001639037209 */ /* 0x000fc40007810000 */
[----:B------:R-:W-:Y:S02]  /*faf0*/  FSEL R231, R137, -INF , !P4 ;  /* 0xff80000089e77808 */ /* 0x000fe40006000000 */
[C---:B------:R-:W-:Y:S02]  /*fb00*/  ISETP.GE.AND P6, PT, R2.reuse, R240, PT ;  /* 0x000000f00200720c */ /* 0x040fe40003fc6270 */
[C---:B------:R-:W-:Y:S02]  /*fb10*/  ISETP.GE.AND P4, PT, R2.reuse, R239, PT ;  /* 0x000000ef0200720c */ /* 0x040fe40003f86270 */
[----:B------:R-:W-:Y:S02]  /*fb20*/  FMNMX.FTZ R3, R33, R3, !PT ;  /* 0x0000000321037209 */ /* 0x000fe40007810000 */
[C---:B------:R-:W-:Y:S02]  /*fb30*/  ISETP.LT.OR P6, PT, R2.reuse, R236, P6 ;  /* 0x000000ec0200720c */ /* 0x040fe400037c1670 */
[----:B------:R-:W-:-:S02]  /*fb40*/  ISETP.LT.OR P4, PT, R2, R235, P4 ;  /* 0x000000eb0200720c */ /* 0x000fc40002781670 */
[----:B------:R-:W-:Y:S02]  /*fb50*/  IADD3 R2, R0, 0x28, RZ ;  /* 0x0000002800027810 */ /* 0x000fe40007ffe0ff */
[----:B------:R-:W-:Y:S02]  /*fb60*/  FMNMX.FTZ R3, R31, R3, !PT ;  /* 0x000000031f037209 */ /* 0x000fe40007810000 */
[----:B------:R-:W-:Y:S02]  /*fb70*/  FSEL R20, R54, -INF , !P5 ;  /* 0xff80000036147808 */ /* 0x000fe40006800000 */
[----:B------:R-:W-:Y:S02]  /*fb80*/  FSEL R241, R56, -INF , !P2 ;  /* 0xff80000038f17808 */ /* 0x000fe40005000000 */
[----:B------:R-:W-:Y:S01]  /*fb90*/  FSEL R52, R58, -INF , !P0 ;  /* 0xff8000003a347808 */ /* 0x000fe20004000000 */
[----:B------:R-:W-:Y:S01]  /*fba0*/  IMAD.MOV.U32 R137, RZ, RZ, R5 ;  /* 0x000000ffff897224 */ /* 0x000fe200078e0005 */
[----:B------:R-:W-:Y:S01]  /*fbb0*/  FSEL R14, R53, -INF , !P6 ;  /* 0xff800000350e7808 */ /* 0x000fe20007000000 */
[----:B------:R-:W-:Y:S01]  /*fbc0*/  IMAD.MOV.U32 R53, RZ, RZ, R10 ;  /* 0x000000ffff357224 */ /* 0x000fe200078e000a */
[C---:B------:R-:W-:Y:S01]  /*fbd0*/  ISETP.GE.AND P5, PT, R2.reuse, R240, PT ;  /* 0x000000f00200720c */ /* 0x040fe20003fa6270 */
[----:B------:R-:W-:Y:S01]  /*fbe0*/  IMAD.MOV.U32 R56, RZ, RZ, R8 ;  /* 0x000000ffff387224 */ /* 0x000fe200078e0008 */
[----:B------:R-:W-:-:S02]  /*fbf0*/  ISETP.GE.AND P2, PT, R2, R239, PT ;  /* 0x000000ef0200720c */ /* 0x000fc40003f46270 */
[C---:B------:R-:W-:Y:S02]  /*fc00*/  ISETP.GE.AND P0, PT, R2.reuse, R238, PT ;  /* 0x000000ee0200720c */ /* 0x040fe40003f06270 */
[C---:B------:R-:W-:Y:S02]  /*fc10*/  ISETP.GE.AND P6, PT, R2.reuse, R237, PT ;  /* 0x000000ed0200720c */ /* 0x040fe40003fc6270 */
[----:B------:R-:W-:Y:S02]  /*fc20*/  FMNMX.FTZ R3, R29, R3, !PT ;  /* 0x000000031d037209 */ /* 0x000fe40007810000 */
[C---:B------:R-:W-:Y:S02]  /*fc30*/  ISETP.LT.OR P5, PT, R2.reuse, R236, P5 ;  /* 0x000000ec0200720c */ /* 0x040fe40002fa1670 */
[C---:B------:R-:W-:Y:S02]  /*fc40*/  ISETP.LT.OR P2, PT, R2.reuse, R235, P2 ;  /* 0x000000eb0200720c */ /* 0x040fe40001741670 */
[----:B------:R-:W-:-:S02]  /*fc50*/  ISETP.LT.OR P0, PT, R2, R234, P0 ;  /* 0x000000ea0200720c */ /* 0x000fc40000701670 */
[----:B------:R-:W-:Y:S02]  /*fc60*/  ISETP.LT.OR P6, PT, R2, R232, P6 ;  /* 0x000000e80200720c */ /* 0x000fe400037c1670 */
[----:B------:R-:W-:Y:S02]  /*fc70*/  FMNMX.FTZ R3, R26, R3, !PT ;  /* 0x000000031a037209 */ /* 0x000fe40007810000 */
[----:B------:R-:W-:Y:S02]  /*fc80*/  IADD3 R2, R0, 0x29, RZ ;  /* 0x0000002900027810 */ /* 0x000fe40007ffe0ff */
[----:B------:R-:W-:Y:S01]  /*fc90*/  FSEL R18, R55, -INF , !P4 ;  /* 0xff80000037127808 */ /* 0x000fe20006000000 */
[----:B------:R-:W-:Y:S01]  /*fca0*/  IMAD.MOV.U32 R55, RZ, RZ, R9 ;  /* 0x000000ffff377224 */ /* 0x000fe200078e0009 */
[----:B------:R-:W-:Y:S02]  /*fcb0*/  FSEL R13, R132, -INF , !P5 ;  /* 0xff800000840d7808 */ /* 0x000fe40006800000 */
[----:B------:R-:W-:-:S02]  /*fcc0*/  FMNMX.FTZ R3, R24, R3, !PT ;  /* 0x0000000318037209 */ /* 0x000fc40007810000 */
[C---:B------:R-:W-:Y:S02]  /*fcd0*/  ISETP.GE.AND P4, PT, R2.reuse, R240, PT ;  /* 0x000000f00200720c */ /* 0x040fe40003f86270 */
[C---:B------:R-:W-:Y:S02]  /*fce0*/  ISETP.GE.AND P1, PT, R2.reuse, R239, PT ;  /* 0x000000ef0200720c */ /* 0x040fe40003f26270 */
[C---:B------:R-:W-:Y:S02]  /*fcf0*/  ISETP.GE.AND P3, PT, R2.reuse, R238, PT ;  /* 0x000000ee0200720c */ /* 0x040fe40003f66270 */
[C---:B------:R-:W-:Y:S02]  /*fd00*/  ISETP.GE.AND P5, PT, R2.reuse, R237, PT ;  /* 0x000000ed0200720c */ /* 0x040fe40003fa6270 */
[----:B------:R-:W-:Y:S02]  /*fd10*/  FMNMX.FTZ R3, R21, R3, !PT ;  /* 0x0000000315037209 */ /* 0x000fe40007810000 */
[----:B------:R-:W-:-:S02]  /*fd20*/  ISETP.LT.OR P4, PT, R2, R236, P4 ;  /* 0x000000ec0200720c */ /* 0x000fc40002781670 */
[C---:B------:R-:W-:Y:S02]  /*fd30*/  ISETP.LT.OR P1, PT, R2.reuse, R235, P1 ;  /* 0x000000eb0200720c */ /* 0x040fe40000f21670 */
[C---:B------:R-:W-:Y:S02]  /*fd40*/  ISETP.LT.OR P3, PT, R2.reuse, R234, P3 ;  /* 0x000000ea0200720c */ /* 0x040fe40001f61670 */
[----:B------:R-:W-:Y:S02]  /*fd50*/  ISETP.LT.OR P5, PT, R2, R232, P5 ;  /* 0x000000e80200720c */ /* 0x000fe40002fa1670 */
[----:B------:R-:W-:Y:S02]  /*fd60*/  IADD3 R2, R0, 0x30, RZ ;  /* 0x0000003000027810 */ /* 0x000fe40007ffe0ff */
[----:B------:R-:W-:Y:S02]  /*fd70*/  FMNMX.FTZ R3, R19, R3, !PT ;  /* 0x0000000313037209 */ /* 0x000fe40007810000 */
        /* <DEDUP_REMOVED lines=8> */
[----:B------:R-:W-:Y:S02]  /*fe00*/  FMNMX.FTZ R3, R17, R3, !PT ;  /* 0x0000000311037209 */ /* 0x000fe40007810000 */
[C---:B------:R-:W-:Y:S02]  /*fe10*/  ISETP.LT.OR P1, PT, R2.reuse, R236, P1 ;  /* 0x000000ec0200720c */ /* 0x040fe40000f21670 */
[C---:B------:R-:W-:Y:S02]  /*fe20*/  ISETP.LT.OR P2, PT, R2.reuse, R235, P2 ;  /* 0x000000eb0200720c */ /* 0x040fe40001741670 */
[C---:B------:R-:W-:Y:S02]  /*fe30*/  ISETP.LT.OR P0, PT, R2.reuse, R234, P0 ;  /* 0x000000ea0200720c */ /* 0x040fe40000701670 */
[----:B------:R-:W-:-:S02]  /*fe40*/  ISETP.LT.OR P4, PT, R2, R232, P4 ;  /* 0x000000e80200720c */ /* 0x000fc40002781670 */
[----:B------:R-:W-:Y:S02]  /*fe50*/  IADD3 R2, R0, 0x31, RZ ;  /* 0x0000003100027810 */ /* 0x000fe40007ffe0ff */
[----:B------:R-:W-:Y:S02]  /*fe60*/  FMNMX.FTZ R5, R14, R3, !PT ;  /* 0x000000030e057209 */ /* 0x000fe40007810000 */
[----:B------:R-:W-:Y:S02]  /*fe70*/  FSEL R205, R6, -INF , !P3 ;  /* 0xff80000006cd7808 */ /* 0x000fe40005800000 */
[----:B------:R-:W-:Y:S02]  /*fe80*/  MOV R45, R4 ;  /* 0x00000004002d7202 */ /* 0x000fe40000000f00 */
[----:B------:R-:W-:Y:S02]  /*fe90*/  ISETP.GE.AND P3, PT, R2, R240, PT ;  /* 0x000000f00200720c */ /* 0x000fe40003f66270 */
[----:B------:R-:W-:-:S02]  /*fea0*/  IADD3 R4, R0, 0x38, RZ ;  /* 0x0000003800047810 */ /* 0x000fc40007ffe0ff */
[----:B------:R-:W-:Y:S02]  /*feb0*/  IADD3 R3, R0, 0x39, RZ ;  /* 0x0000003900037810 */ /* 0x000fe40007ffe0ff */
[----:B------:R-:W-:Y:S02]  /*fec0*/  FMNMX.FTZ R0, R13, R5, !PT ;  /* 0x000000050d007209 */ /* 0x000fe40007810000 */
[----:B------:R-:W-:Y:S02]  /*fed0*/  ISETP.LT.OR P3, PT, R2, R236, P3 ;  /* 0x000000ec0200720c */ /* 0x000fe40001f61670 */
[----:B------:R-:W-:Y:S02]  /*fee0*/  FSEL R10, R208, -INF , !P1 ;  /* 0xff800000d00a7808 */ /* 0x000fe40004800000 */
[----:B------:R-:W-:Y:S02]  /*fef0*/  ISETP.GE.AND P1, PT, R4, R240, PT ;  /* 0x000000f00400720c */ /* 0x000fe40003f26270 */
[----:B------:R-:W-:-:S02]  /*ff00*/  FMNMX.FTZ R0, R11, R0, !PT ;  /* 0x000000000b007209 */ /* 0x000fc40007810000 */
[----:B------:R-:W-:Y:S02]  /*ff10*/  FSEL R9, R209, -INF , !P3 ;  /* 0xff800000d1097808 */ /* 0x000fe40005800000 */
[C---:B------:R-:W-:Y:S02]  /*ff20*/  ISETP.GE.AND P3, PT, R3.reuse, R240, PT ;  /* 0x000000f00300720c */ /* 0x040fe40003f66270 */
[----:B------:R-:W-:Y:S02]  /*ff30*/  ISETP.LT.OR P1, PT, R4, R236, P1 ;  /* 0x000000ec0400720c */ /* 0x000fe40000f21670 */
[----:B------:R-:W-:Y:S02]  /*ff40*/  FMNMX.FTZ R0, R10, R0, !PT ;  /* 0x000000000a007209 */ /* 0x000fe40007810000 */
[----:B------:R-:W-:Y:S02]  /*ff50*/  ISETP.LT.OR P3, PT, R3, R236, P3 ;  /* 0x000000ec0300720c */ /* 0x000fe40001f61670 */
[----:B------:R-:W-:-:S02]  /*ff60*/  FSEL R8, R64, -INF , !P1 ;  /* 0xff80000040087808 */ /* 0x000fc40004800000 */
[----:B------:R-:W-:Y:S02]  /*ff70*/  FMNMX.FTZ R0, R9, R0, !PT ;  /* 0x0000000009007209 */ /* 0x000fe40007810000 */
[----:B------:R-:W-:Y:S02]  /*ff80*/  FSEL R7, R65, -INF , !P3 ;  /* 0xff80000041077808 */ /* 0x000fe40005800000 */
[----:B------:R-:W-:Y:S02]  /*ff90*/  FMNMX.FTZ R0, R8, R0, !PT ;  /* 0x0000000008007209 */ /* 0x000fe40007810000 */
[----:B------:R-:W-:Y:S02]  /*ffa0*/  FSEL R204, R244, -INF , !P0 ;  /* 0xff800000f4cc7808 */ /* 0x000fe40004000000 */
[----:B------:R-:W-:Y:S02]  /*ffb0*/  ISETP.GE.AND P0, PT, R4, R239, PT ;  /* 0x000000ef0400720c */ /* 0x000fe40003f06270 */
[----:B------:R-:W-:-:S02]  /*ffc0*/  FSEL R12, R210, -INF , !P2 ;  /* 0xff800000d20c7808 */ /* 0x000fc40005000000 */
[C---:B------:R-:W-:Y:S02]  /*ffd0*/  ISETP.GE.AND P1, PT, R2.reuse, R239, PT ;  /* 0x000000ef0200720c */ /* 0x040fe40003f26270 */
[C---:B------:R-:W-:Y:S02]  /*ffe0*/  ISETP.GE.AND P2, PT, R2.reuse, R238, PT ;  /* 0x000000ee0200720c */ /* 0x040fe40003f46270 */
[----:B------:R-:W-:Y:S02]  /*fff0*/  ISETP.GE.AND P3, PT, R2, R237, PT ;  /* 0x000000ed0200720c */ /* 0x000fe40003f66270 */
[----:B------:R-:W-:Y:S02]  /*10000*/  FMNMX.FTZ R0, R7, R0, !PT ;  /* 0x0000000007007209 */ /* 0x000fe40007810000 */
[-C--:B------:R-:W-:Y:S02]  /*10010*/  ISETP.LT.OR P0, PT, R4, R235.reuse, P0 ;  /* 0x000000eb0400720c */ /* 0x080fe40000701670 */
[----:B------:R-:W-:-:S02]  /*10020*/  ISETP.LT.OR P1, PT, R2, R235, P1 ;  /* 0x000000eb0200720c */ /* 0x000fc40000f21670 */
[C---:B------:R-:W-:Y:S02]  /*10030*/  ISETP.LT.OR P2, PT, R2.reuse, R234, P2 ;  /* 0x000000ea0200720c */ /* 0x040fe40001741670 */
[----:B------:R-:W-:Y:S02]  /*10040*/  ISETP.LT.OR P3, PT, R2, R232, P3 ;  /* 0x000000e80200720c */ /* 0x000fe40001f61670 */
[----:B------:R-:W1:Y:S01]  /*10050*/  SHFL.BFLY PT, R2, R0, 0x2, 0x1f ;  /* 0x0c401f0000027f89 */ /* 0x000e6200000e0000 */
[----:B------:R-:W-:Y:S02]  /*10060*/  FSEL R5, R66, -INF , !P0 ;  /* 0xff80000042057808 */ /* 0x000fe40004000000 */
[----:B------:R-:W-:Y:S02]  /*10070*/  ISETP.GE.AND P0, PT, R3, R239, PT ;  /* 0x000000ef0300720c */ /* 0x000fe40003f06270 */
[----:B------:R-:W-:Y:S02]  /*10080*/  FSEL R6, R211, -INF , !P1 ;  /* 0xff800000d3067808 */ /* 0x000fe40004800000 */
[----:B------:R-:W-:-:S02]  /*10090*/  FSEL R139, R245, -INF , !P2 ;  /* 0xff800000f58b7808 */ /* 0x000fc40005000000 */
[C---:B------:R-:W-:Y:S02]  /*100a0*/  ISETP.GE.AND P1, PT, R4.reuse, R238, PT ;  /* 0x000000ee0400720c */ /* 0x040fe40003f26270 */
[C---:B------:R-:W-:Y:S02]  /*100b0*/  ISETP.GE.AND P2, PT, R4.reuse, R237, PT ;  /* 0x000000ed0400720c */ /* 0x040fe40003f46270 */
[----:B------:R-:W-:Y:S02]  /*100c0*/  ISETP.LT.OR P0, PT, R3, R235, P0 ;  /* 0x000000eb0300720c */ /* 0x000fe40000701670 */
[C---:B------:R-:W-:Y:S02]  /*100d0*/  ISETP.LT.OR P1, PT, R4.reuse, R234, P1 ;  /* 0x000000ea0400720c */ /* 0x040fe40000f21670 */
[----:B------:R-:W-:Y:S02]  /*100e0*/  ISETP.LT.OR P2, PT, R4, R232, P2 ;  /* 0x000000e80400720c */ /* 0x000fe40001741670 */
[----:B------:R-:W-:-:S02]  /*100f0*/  FSEL R4, R67, -INF , !P0 ;  /* 0xff80000043047808 */ /* 0x000fc40004000000 */
[----:B------:R-:W-:Y:S01]  /*10100*/  ISETP.GE.AND P0, PT, R3, R238, PT ;  /* 0x000000ee0300720c */ /* 0x000fe20003f06270 */
[----:B------:R-:W-:-:S03]  /*10110*/  IMAD.MOV.U32 R133, RZ, RZ, R52 ;  /* 0x000000ffff857224 */ /* 0x000fc600078e0034 */
[----:B------:R-:W-:Y:S01]  /*10120*/  ISETP.LT.OR P0, PT, R3, R234, P0 ;  /* 0x000000ea0300720c */ /* 0x000fe20000701670 */
[----:B------:R-:W-:Y:S02]  /*10130*/  IMAD.MOV.U32 R208, RZ, RZ, R53 ;  /* 0x000000ffffd07224 */ /* 0x000fe400078e0035 */
[----:B------:R-:W-:Y:S01]  /*10140*/  IMAD.MOV.U32 R53, RZ, RZ, R63 ;  /* 0x000000ffff357224 */ /* 0x000fe200078e003f */
[----:B------:R-:W-:Y:S01]  /*10150*/  FSEL R63, R249, -INF , !P0 ;  /* 0xff800000f93f7808 */ /* 0x000fe20004000000 */
[----:B------:R-:W-:Y:S02]  /*10160*/  IMAD.MOV.U32 R249, RZ, RZ, R133 ;  /* 0x000000fffff97224 */ /* 0x000fe400078e0085 */
[----:B------:R-:W-:Y:S02]  /*10170*/  IMAD.MOV.U32 R133, RZ, RZ, R137 ;  /* 0x000000ffff857224 */ /* 0x000fe400078e0089 */
[----:B------:R-:W3:Y:S01]  /*10180*/  LDL.LU R137, [R1+0x30] ;  /* 0x0000300001897983 */ /* 0x000ee20000300800 */
[----:B-1----:R-:W-:-:S05]  /*10190*/  FMNMX.FTZ R0, R0, R2, !PT ;  /* 0x0000000200007209 */ /* 0x002fca0007810000 */
[----:B------:R-:W1:Y:S01]  /*101a0*/  SHFL.BFLY PT, R2, R0, 0x1, 0x1f ;  /* 0x0c201f0000027f89 */ /* 0x000e6200000e0000 */
[----:B--2---:R-:W-:-:S04]  /*101b0*/  FMNMX.FTZ R134, R59, R27, !PT ;  /* 0x0000001b3b867209 */ /* 0x004fc80007810000 */
        /* <DEDUP_REMOVED lines=14> */
[----:B------:R-:W-:Y:S02]  /*102a0*/  FMNMX.FTZ R134, R4, R134, !PT ;  /* 0x0000008604867209 */ /* 0x000fe40007810000 */
[----:B-1----:R-:W-:-:S03]  /*102b0*/  FMNMX.FTZ R135, R0, R2, !PT ;  /* 0x0000000200877209 */ /* 0x002fc60007810000 */
[----:B------:R-:W1:Y:S01]  /*102c0*/  SHFL.BFLY PT, R2, R134, 0x2, 0x1f ;  /* 0x0c401f0086027f89 */ /* 0x000e6200000e0000 */
[----:B------:R-:W-:Y:S01]  /*102d0*/  FSEL R138, R248, -INF , !P1 ;  /* 0xff800000f88a7808 */ /* 0x000fe20004800000 */
[C---:B------:R-:W-:Y:S01]  /*102e0*/  FMUL.FTZ R0, R135.reuse, c[0x0][0x23c] ;  /* 0x00008f0087007a20 */ /* 0x040fe20000410000 */
[----:B------:R-:W-:-:S04]  /*102f0*/  FSETP.NEU.FTZ.AND P1, PT, R135, -INF , PT ;  /* 0xff8000008700780b */ /* 0x000fc80003f3d000 */
[----:B------:R-:W-:-:S05]  /*10300*/  FSEL R0, R0, RZ, P1 ;  /* 0x000000ff00007208 */ /* 0x000fca0000800000 */
[--C-:B------:R-:W-:Y:S02]  /*10310*/  FFMA.FTZ R22, R22, c[0x0][0x23c], -R0.reuse ;  /* 0x00008f0016167a23 */ /* 0x100fe40000010800 */
[--C-:B------:R-:W-:Y:S02]  /*10320*/  FFMA.FTZ R33, R33, c[0x0][0x23c], -R0.reuse ;  /* 0x00008f0021217a23 */ /* 0x100fe40000010800 */
[--C-:B------:R-:W-:Y:S02]  /*10330*/  FFMA.FTZ R31, R31, c[0x0][0x23c], -R0.reuse ;  /* 0x00008f001f1f7a23 */ /* 0x100fe40000010800 */
[--C-:B------:R-:W-:Y:S02]  /*10340*/  FFMA.FTZ R29, R29, c[0x0][0x23c], -R0.reuse ;  /* 0x00008f001d1d7a23 */ /* 0x100fe40000010800 */
[--C-:B------:R-:W-:Y:S01]  /*10350*/  FFMA.FTZ R26, R26, c[0x0][0x23c], -R0.reuse ;  /* 0x00008f001a1a7a23 */ /* 0x100fe20000010800 */
[----:B-1----:R-:W-:Y:S01]  /*10360*/  FMNMX.FTZ R134, R134, R2, !PT ;  /* 0x0000000286867209 */ /* 0x002fe20007810000 */
[----:B------:R-:W-:-:S02]  /*10370*/  FFMA.FTZ R24, R24, c[0x0][0x23c], -R0 ;  /* 0x00008f0018187a23 */ /* 0x000fc40000010800 */
[--C-:B------:R-:W-:Y:S02]  /*10380*/  FFMA.FTZ R51, R21, c[0x0][0x23c], -R0.reuse ;  /* 0x00008f0015337a23 */ /* 0x100fe40000010800 */
        /* <DEDUP_REMOVED lines=8> */
[----:B------:R-:W-:Y:S02]  /*10410*/  FFMA.FTZ R47, R7, c[0x0][0x23c], -R0 ;  /* 0x00008f00072f7a23 */ /* 0x000fe40000010800 */
[----:B------:R-:W1:Y:S01]  /*10420*/  SHFL.BFLY PT, R0, R134, 0x1, 0x1f ;  /* 0x0c201f0086007f89 */ /* 0x000e6200000e0000 */
[----:B------:R-:W-:Y:S02]  /*10430*/  FSEL R44, R135, RZ, P1 ;  /* 0x000000ff872c7208 */ /* 0x000fe40000800000 */
[----:B------:R-:W-:-:S04]  /*10440*/  ISETP.GE.AND P1, PT, R3, R237, PT ;  /* 0x000000ed0300720c */ /* 0x000fc80003f26270 */
[----:B------:R-:W-:Y:S02]  /*10450*/  ISETP.LT.OR P1, PT, R3, R232, P1 ;  /* 0x000000e80300720c */ /* 0x000fe40000f21670 */
[----:B-1----:R-:W-:Y:S02]  /*10460*/  FMNMX.FTZ R134, R134, R0, !PT ;  /* 0x0000000086867209 */ /* 0x002fe40007810000 */
[----:B------:R-:W-:-:S04]  /*10470*/  FMNMX.FTZ R0, R46, R36, !PT ;  /* 0x000000242e007209 */ /* 0x000fc80007810000 */
[----:B------:R-:W-:-:S04]  /*10480*/  FMNMX.FTZ R0, R37, R0, !PT ;  /* 0x0000000025007209 */ /* 0x000fc80007810000 */
[----:B------:R-:W-:Y:S01]  /*10490*/  FMNMX.FTZ R0, R39, R0, !PT ;  /* 0x0000000027007209 */ /* 0x000fe20007810000 */
[C---:B------:R-:W-:Y:S01]  /*104a0*/  FMUL.FTZ R2, R134.reuse, c[0x0][0x23c] ;  /* 0x00008f0086027a20 */ /* 0x040fe20000410000 */
[----:B------:R-:W-:Y:S02]  /*104b0*/  FSETP.NEU.FTZ.AND P0, PT, R134, -INF , PT ;  /* 0xff8000008600780b */ /* 0x000fe40003f1d000 */
[----:B------:R-:W-:-:S04]  /*104c0*/  FMNMX.FTZ R0, R40, R0, !PT ;  /* 0x0000000028007209 */ /* 0x000fc80007810000 */
[----:B------:R-:W-:Y:S02]  /*104d0*/  FMNMX.FTZ R3, R243, R0, !PT ;  /* 0x00000000f3037209 */ /* 0x000fe40007810000 */
[----:B------:R-:W-:-:S05]  /*104e0*/  FSEL R0, R2, RZ, P0 ;  /* 0x000000ff02007208 */ /* 0x000fca0000000000 */
[----:B------:R-:W-:Y:S02]  /*104f0*/  FFMA.FTZ R9, R34, c[0x0][0x23c], -R0 ;  /* 0x00008f0022097a23 */ /* 0x000fe40000010800 */
[----:B------:R-:W-:Y:S02]  /*10500*/  IMAD.MOV.U32 R34, RZ, RZ, R60 ;  /* 0x000000ffff227224 */ /* 0x000fe400078e003c */
[----:B------:R-:W2:Y:S01]  /*10510*/  LDL.LU R60, [R1+0x3c] ;  /* 0x00003c00013c7983 */ /* 0x000ea20000300800 */
[--C-:B------:R-:W-:Y:S02]  /*10520*/  FFMA.FTZ R21, R30, c[0x0][0x23c], -R0.reuse ;  /* 0x00008f001e157a23 */ /* 0x100fe40000010800 */
[----:B------:R-:W-:Y:S02]  /*10530*/  FFMA.FTZ R30, R6, c[0x0][0x23c], -R0 ;  /* 0x00008f00061e7a23 */ /* 0x000fe40000010800 */
[----:B------:R-:W-:Y:S02]  /*10540*/  IMAD.MOV.U32 R6, RZ, RZ, R61 ;  /* 0x000000ffff067224 */ /* 0x000fe400078e003d */
[----:B------:R1:W-:Y:S02]  /*10550*/  MUFU.EX2 R61, R33 ;  /* 0x00000021003d7308 */ /* 0x0003e40000000800 */
[----:B-1----:R-:W4:Y:S01]  /*10560*/  LDL.LU R33, [R1+0x40] ;  /* 0x0000400001217983 */ /* 0x002f220000300800 */
[----:B------:R-:W-:Y:S01]  /*10570*/  FADD.FTZ R7, R57, -R44 ;  /* 0x8000002c39077221 */ /* 0x000fe20000010000 */
[----:B------:R-:W-:Y:S01]  /*10580*/  FMNMX.FTZ R3, R242, R3, !PT ;  /* 0x00000003f2037209 */ /* 0x000fe20007810000 */
[----:B------:R-:W-:Y:S01]  /*10590*/  IMAD.MOV.U32 R57, RZ, RZ, R55 ;  /* 0x000000ffff397224 */ /* 0x000fe200078e0037 */
[----:B------:R-:W-:Y:S01]  /*105a0*/  MOV R132, R48 ;  /* 0x0000003000847202 */ /* 0x000fe20000000f00 */
[----:B------:R-:W-:Y:S01]  /*105b0*/  FMUL.FTZ R2, R7, c[0x0][0x23c] ;  /* 0x00008f0007027a20 */ /* 0x000fe20000410000 */
[----:B------:R-:W-:Y:S01]  /*105c0*/  FMNMX.FTZ R3, R50, R3, !PT ;  /* 0x0000000332037209 */ /* 0x000fe20007810000 */
        /* <DEDUP_REMOVED lines=10> */
[--C-:B------:R-:W-:Y:S02]  /*10670*/  FFMA.FTZ R12, R12, c[0x0][0x23c], -R0.reuse ;  /* 0x00008f000c0c7a23 */ /* 0x100fe40000010800 */
[--C-:B------:R-:W-:Y:S02]  /*10680*/  FFMA.FTZ R14, R5, c[0x0][0x23c], -R0.reuse ;  /* 0x00008f00050e7a23 */ /* 0x100fe40000010800 */
[----:B------:R-:W-:Y:S01]  /*10690*/  FFMA.FTZ R13, R4, c[0x0][0x23c], -R0 ;  /* 0x00008f00040d7a23 */ /* 0x000fe20000010800 */
[----:B---3--:R-:W-:-:S02]  /*106a0*/  FMNMX.FTZ R0, R137, R38, !PT ;  /* 0x0000002689007209 */ /* 0x008fc40007810000 */
[----:B------:R-:W-:Y:S02]  /*106b0*/  FMNMX.FTZ R3, R231, R3, !PT ;  /* 0x00000003e7037209 */ /* 0x000fe40007810000 */
[----:B------:R-:W-:Y:S02]  /*106c0*/  FMNMX.FTZ R0, R42, R0, !PT ;  /* 0x000000002a007209 */ /* 0x000fe40007810000 */
[----:B------:R-:W-:Y:S02]  /*106d0*/  FMNMX.FTZ R3, R241, R3, !PT ;  /* 0x00000003f1037209 */ /* 0x000fe40007810000 */
[----:B------:R-:W-:Y:S02]  /*106e0*/  FMNMX.FTZ R0, R41, R0, !PT ;  /* 0x0000000029007209 */ /* 0x000fe40007810000 */
[----:B------:R-:W-:Y:S01]  /*106f0*/  FMNMX.FTZ R3, R207, R3, !PT ;  /* 0x00000003cf037209 */ /* 0x000fe20007810000 */
[----:B------:R-:W1:Y:S01]  /*10700*/  MUFU.EX2 R2, R2 ;  /* 0x0000000200027308 */ /* 0x000e620000000800 */
[----:B------:R-:W-:Y:S01]  /*10710*/  FMNMX.FTZ R0, R43, R0, !PT ;  /* 0x000000002b007209 */ /* 0x000fe20007810000 */
[----:B------:R-:W-:Y:S01]  /*10720*/  IMAD.MOV.U32 R23, RZ, RZ, R132 ;  /* 0x000000ffff177224 */ /* 0x000fe200078e0084 */
[----:B------:R-:W-:-:S02]  /*10730*/  FMNMX.FTZ R3, R206, R3, !PT ;  /* 0x00000003ce037209 */ /* 0x000fc40007810000 */
[----:B------:R-:W-:-:S03]  /*10740*/  FMNMX.FTZ R0, R252, R0, !PT ;  /* 0x00000000fc007209 */ /* 0x000fc60007810000 */
[----:B------:R3:W5:Y:S01]  /*10750*/  MUFU.EX2 R8, R22 ;  /* 0x0000001600087308 */ /* 0x0007620000000800 */
[----:B------:R-:W-:Y:S02]  /*10760*/  FMNMX.FTZ R3, R205, R3, !PT ;  /* 0x00000003cd037209 */ /* 0x000fe40007810000 */
[----:B------:R-:W-:Y:S02]  /*10770*/  FMNMX.FTZ R0, R23, R0, !PT ;  /* 0x0000000017007209 */ /* 0x000fe40007810000 */
[----:B------:R-:W-:Y:S01]  /*10780*/  FMNMX.FTZ R3, R204, R3, !PT ;  /* 0x00000003cc037209 */ /* 0x000fe20007810000 */
[----:B------:R-:W-:-:S03]  /*10790*/  IMAD.MOV.U32 R244, RZ, RZ, R136 ;  /* 0x000000fffff47224 */ /* 0x000fc600078e0088 */
[----:B------:R-:W-:Y:S02]  /*107a0*/  FMNMX.FTZ R3, R139, R3, !PT ;  /* 0x000000038b037209 */ /* 0x000fe40007810000 */
[----:B---3--:R-:W-:-:S04]  /*107b0*/  MOV R22, R57 ;  /* 0x0000003900167202 */ /* 0x008fc80000000f00 */
[----:B------:R-:W-:Y:S01]  /*107c0*/  FMNMX.FTZ R0, R22, R0, !PT ;  /* 0x0000000016007209 */ /* 0x000fe20007810000 */
[----:B-1----:R-:W-:Y:S01]  /*107d0*/  FMUL.FTZ R17, R97, R2 ;  /* 0x0000000261117220 */ /* 0x002fe20000410000 */
[----:B------:R-:W-:Y:S02]  /*107e0*/  MOV R136, R45 ;  /* 0x0000002d00887202 */ /* 0x000fe40000000f00 */
[----:B------:R-:W-:Y:S01]  /*107f0*/  FMNMX.FTZ R0, R53, R0, !PT ;  /* 0x0000000035007209 */ /* 0x000fe20007810000 */
[----:B------:R-:W-:Y:S01]  /*10800*/  IMAD.MOV.U32 R132, RZ, RZ, R56 ;  /* 0x000000ffff847224 */ /* 0x000fe200078e0038 */
[----:B------:R-:W-:Y:S01]  /*10810*/  FMNMX.FTZ R3, R138, R3, !PT ;  /* 0x000000038a037209 */ /* 0x000fe20007810000 */
[-C--:B------:R-:W-:Y:S02]  /*10820*/  FMUL.FTZ R16, R96, R2.reuse ;  /* 0x0000000260107220 */ /* 0x080fe40000410000 */
[-C--:B------:R-:W-:Y:S02]  /*10830*/  FMUL.FTZ R97, R113, R2.reuse ;  /* 0x0000000271617220 */ /* 0x080fe40000410000 */
[----:B-----5:R-:W-:-:S02]  /*10840*/  FFMA.FTZ R208, R208, R2, R8 ;  /* 0x00000002d0d07223 */ /* 0x020fc40000010008 */
        /* <DEDUP_REMOVED lines=25> */
[----:B------:R-:W-:Y:S02]  /*109e0*/  IMAD.MOV.U32 R113, RZ, RZ, R244 ;  /* 0x000000ffff717224 */ /* 0x000fe400078e00f4 */
[-C--:B------:R-:W-:Y:S02]  /*109f0*/  FMUL.FTZ R116, R116, R2.reuse ;  /* 0x0000000274747220 */ /* 0x080fe40000410000 */
[-C--:B------:R-:W-:Y:S02]  /*10a00*/  FMUL.FTZ R117, R117, R2.reuse ;  /* 0x0000000275757220 */ /* 0x080fe40000410000 */
[-C--:B------:R-:W-:Y:S02]  /*10a10*/  FMUL.FTZ R128, R128, R2.reuse ;  /* 0x0000000280807220 */ /* 0x080fe40000410000 */
[----:B------:R-:W-:Y:S01]  /*10a20*/  FMUL.FTZ R129, R129, R2 ;  /* 0x0000000281817220 */ /* 0x000fe20000410000 */
[----:B------:R-:W-:-:S02]  /*10a30*/  FMNMX.FTZ R2, R249, R0, !PT ;  /* 0x00000000f9027209 */ /* 0x000fc40007810000 */
[----:B------:R-:W-:Y:S02]  /*10a40*/  FMNMX.FTZ R0, R63, R3, !PT ;  /* 0x000000033f007209 */ /* 0x000fe40007810000 */
[----:B------:R-:W-:Y:S02]  /*10a50*/  FSEL R245, R133, -INF , !P6 ;  /* 0xff80000085f57808 */ /* 0x000fe40007000000 */
[----:B------:R-:W-:Y:S01]  /*10a60*/  FMNMX.FTZ R2, R113, R2, !PT ;  /* 0x0000000271027209 */ /* 0x000fe20007810000 */
[----:B------:R-:W1:Y:S01]  /*10a70*/  SHFL.BFLY PT, R4, R0, 0x2, 0x1f ;  /* 0x0c401f0000047f89 */ /* 0x000e6200000e0000 */
[----:B------:R-:W-:Y:S02]  /*10a80*/  FSEL R84, R132, -INF , !P5 ;  /* 0xff80000084547808 */ /* 0x000fe40006800000 */
[----:B------:R-:W-:Y:S02]  /*10a90*/  FMNMX.FTZ R2, R245, R2, !PT ;  /* 0x00000002f5027209 */ /* 0x000fe40007810000 */
[----:B------:R-:W-:-:S02]  /*10aa0*/  FSEL R246, R246, -INF , !P4 ;  /* 0xff800000f6f67808 */ /* 0x000fc40006000000 */
[----:B------:R-:W-:Y:S02]  /*10ab0*/  FMNMX.FTZ R2, R84, R2, !PT ;  /* 0x0000000254027209 */ /* 0x000fe40007810000 */
[----:B------:R-:W-:Y:S02]  /*10ac0*/  FSEL R3, R250, -INF , !P2 ;  /* 0xff800000fa037808 */ /* 0x000fe40005000000 */
[----:B------:R-:W-:Y:S02]  /*10ad0*/  FSEL R247, R247, -INF , !P3 ;  /* 0xff800000f7f77808 */ /* 0x000fe40005800000 */
[----:B------:R-:W-:Y:S02]  /*10ae0*/  FMNMX.FTZ R2, R246, R2, !PT ;  /* 0x00000002f6027209 */ /* 0x000fe40007810000 */
[----:B------:R-:W-:Y:S01]  /*10af0*/  FSEL R28, R251, -INF , !P1 ;  /* 0xff800000fb1c7808 */ /* 0x000fe20004800000 */
[----:B------:R-:W-:Y:S01]  /*10b00*/  IMAD.MOV.U32 R251, RZ, RZ, R3 ;  /* 0x000000fffffb7224 */ /* 0x000fe200078e0003 */
[----:B------:R-:W-:-:S04]  /*10b10*/  FMNMX.FTZ R2, R247, R2, !PT ;  /* 0x00000002f7027209 */ /* 0x000fc80007810000 */
[----:B------:R-:W-:-:S04]  /*10b20*/  FMNMX.FTZ R3, R251, R2, !PT ;  /* 0x00000002fb037209 */ /* 0x000fc80007810000 */
[----:B------:R-:W-:Y:S02]  /*10b30*/  FMNMX.FTZ R3, R28, R3, !PT ;  /* 0x000000031c037209 */ /* 0x000fe40007810000 */
[----:B-1----:R-:W-:-:S03]  /*10b40*/  FMNMX.FTZ R2, R0, R4, !PT ;  /* 0x0000000400027209 */ /* 0x002fc60007810000 */
[----:B------:R-:W1:Y:S04]  /*10b50*/  SHFL.BFLY PT, R4, R3, 0x2, 0x1f ;  /* 0x0c401f0003047f89 */ /* 0x000e6800000e0000 */
[----:B------:R-:W3:Y:S01]  /*10b60*/  SHFL.BFLY PT, R5, R2, 0x1, 0x1f ;  /* 0x0c201f0002057f89 */ /* 0x000ee200000e0000 */
[----:B------:R-:W-:-:S05]  /*10b70*/  FSEL R0, R134, RZ, P0 ;  /* 0x000000ff86007208 */ /* 0x000fca0000000000 */
[----:B------:R-:W-:-:S04]  /*10b80*/  FADD.FTZ R0, R59, -R0 ;  /* 0x800000003b007221 */ /* 0x000fc80000010000 */
[----:B------:R-:W-:Y:S01]  /*10b90*/  FMUL.FTZ R0, R0, c[0x0][0x23c] ;  /* 0x00008f0000007a20 */ /* 0x000fe20000410000 */
[----:B------:R-:W-:Y:S01]  /*10ba0*/  MUFU.EX2 R7, R7 ;  /* 0x0000000700077308 */ /* 0x000fe20000000800 */
[----:B-1----:R-:W-:-:S07]  /*10bb0*/  FMNMX.FTZ R3, R3, R4, !PT ;  /* 0x0000000403037209 */ /* 0x002fce0007810000 */
[----:B------:R-:W1:Y:S01]  /*10bc0*/  MUFU.EX2 R0, R0 ;  /* 0x0000000000007308 */ /* 0x000e620000000800 */
[----:B---3--:R-:W-:Y:S02]  /*10bd0*/  FMNMX.FTZ R133, R2, R5, !PT ;  /* 0x0000000502857209 */ /* 0x008fe40007810000 */
[----:B------:R-:W3:Y:S01]  /*10be0*/  SHFL.BFLY PT, R2, R3, 0x1, 0x1f ;  /* 0x0c201f0003027f89 */ /* 0x000ee200000e0000 */
[----:B------:R-:W-:Y:S01]  /*10bf0*/  IMAD.MOV.U32 R32, RZ, RZ, R58 ;  /* 0x000000ffff207224 */ /* 0x000fe200078e003a */
[----:B------:R-:W-:Y:S01]  /*10c00*/  MOV R35, R47 ;  /* 0x0000002f00237202 */ /* 0x000fe20000000f00 */
[----:B------:R-:W-:Y:S01]  /*10c10*/  IMAD.MOV.U32 R140, RZ, RZ, R46 ;  /* 0x000000ffff8c7224 */ /* 0x000fe200078e002e */
[----:B------:R-:W-:Y:S01]  /*10c20*/  FSETP.NEU.FTZ.AND P0, PT, R133, -INF , PT ;  /* 0xff8000008500780b */ /* 0x000fe20003f1d000 */
[-C--:B-1----:R-:W-:Y:S02]  /*10c30*/  FMUL.FTZ R18, R98, R0.reuse ;  /* 0x0000000062127220 */ /* 0x082fe40000410000 */
        /* <DEDUP_REMOVED lines=31> */
[----:B--2---:R-:W-:Y:S02]  /*10e30*/  FFMA.FTZ R112, R60, R0, R7 ;  /* 0x000000003c707223 */ /* 0x004fe40000010007 */
[----:B------:R-:W-:Y:S01]  /*10e40*/  FMUL.FTZ R0, R133, c[0x0][0x23c] ;  /* 0x00008f0085007a20 */ /* 0x000fe20000410000 */
[----:B---3--:R-:W-:-:S04]  /*10e50*/  FMNMX.FTZ R132, R3, R2, !PT ;  /* 0x0000000203847209 */ /* 0x008fc80007810000 */
[----:B------:R-:W-:Y:S02]  /*10e60*/  FSEL R0, R0, RZ, P0 ;  /* 0x000000ff00007208 */ /* 0x000fe40000000000 */
[----:B------:R-:W-:Y:S02]  /*10e70*/  FSEL R3, R133, RZ, P0 ;  /* 0x000000ff85037208 */ /* 0x000fe40000000000 */
[----:B------:R-:W-:Y:S01]  /*10e80*/  FSETP.NEU.FTZ.AND P0, PT, R132, -INF , PT ;  /* 0xff8000008400780b */ /* 0x000fe20003f1d000 */
[----:B------:R-:W-:Y:S02]  /*10e90*/  FFMA.FTZ R2, R36, c[0x0][0x23c], -R0 ;  /* 0x00008f0024027a23 */ /* 0x000fe40000010800 */
[----:B------:R-:W-:Y:S01]  /*10ea0*/  FADD.FTZ R5, R140, -R3 ;  /* 0x800000038c057221 */ /* 0x000fe20000010000 */
[----:B------:R-:W-:Y:S01]  /*10eb0*/  FSEL R3, R132, RZ, P0 ;  /* 0x000000ff84037208 */ /* 0x000fe20000000000 */
[----:B------:R1:W-:Y:S01]  /*10ec0*/  MUFU.EX2 R4, R2 ;  /* 0x0000000200047308 */ /* 0x0003e20000000800 */
[----:B------:R-:W-:Y:S01]  /*10ed0*/  IMAD.MOV.U32 R250, RZ, RZ, R6 ;  /* 0x000000fffffa7224 */ /* 0x000fe200078e0006 */
[----:B------:R-:W-:-:S02]  /*10ee0*/  MOV R81, R27 ;  /* 0x0000001b00517202 */ /* 0x000fc40000000f00 */
[----:B------:R-:W-:Y:S02]  /*10ef0*/  FADD.FTZ R6, R137, -R3 ;  /* 0x8000000389067221 */ /* 0x000fe40000010000 */
[--C-:B------:R-:W-:Y:S02]  /*10f00*/  FFMA.FTZ R3, R39, c[0x0][0x23c], -R0.reuse ;  /* 0x00008f0027037a23 */ /* 0x100fe40000010800 */
[----:B-1----:R-:W-:-:S04]  /*10f10*/  FFMA.FTZ R2, R37, c[0x0][0x23c], -R0 ;  /* 0x00008f0025027a23 */ /* 0x002fc80000010800 */
[----:B------:R1:W-:Y:S01]  /*10f20*/  MUFU.EX2 R27, R2 ;  /* 0x00000002001b7308 */ /* 0x0003e20000000800 */
[----:B------:R-:W-:-:S07]  /*10f30*/  MOV R15, R49 ;  /* 0x00000031000f7202 */ /* 0x000fce0000000f00 */
[----:B------:R2:W-:Y:S01]  /*10f40*/  MUFU.EX2 R141, R3 ;  /* 0x00000003008d7308 */ /* 0x0005e20000000800 */
[----:B-1----:R-:W-:-:S05]  /*10f50*/  FMUL.FTZ R2, R132, c[0x0][0x23c] ;  /* 0x00008f0084027a20 */ /* 0x002fca0000410000 */
[----:B------:R-:W-:Y:S01]  /*10f60*/  FSEL R2, R2, RZ, P0 ;  /* 0x000000ff02027208 */ /* 0x000fe20000000000 */
[----:B--2---:R-:W-:Y:S02]  /*10f70*/  FFMA.FTZ R3, R40, c[0x0][0x23c], -R0 ;  /* 0x00008f0028037a23 */ /* 0x004fe40000010800 */
[----:B------:R-:W-:Y:S02]  /*10f80*/  IMAD.MOV.U32 R85, RZ, RZ, R15 ;  /* 0x000000ffff557224 */ /* 0x000fe400078e000f */
[----:B------:R1:W-:Y:S01]  /*10f90*/  MUFU.EX2 R142, R3 ;  /* 0x00000003008e7308 */ /* 0x0003e20000000800 */
[----:B------:R-:W-:Y:S01]  /*10fa0*/  IMAD.MOV.U32 R15, RZ, RZ, R248 ;  /* 0x000000ffff0f7224 */ /* 0x000fe200078e00f8 */
[----:B------:R-:W-:Y:S01]  /*10fb0*/  MOV R248, R136 ;  /* 0x0000008800f87202 */ /* 0x000fe20000000f00 */
[----:B-1----:R-:W-:-:S05]  /*10fc0*/  FFMA.FTZ R3, R38, c[0x0][0x23c], -R2 ;  /* 0x00008f0026037a23 */ /* 0x002fca0000010802 */
[----:B------:R1:W-:Y:S01]  /*10fd0*/  MUFU.EX2 R136, R3 ;  /* 0x0000000300887308 */ /* 0x0003e20000000800 */
[----:B------:R-:W-:Y:S02]  /*10fe0*/  IMAD.MOV.U32 R25, RZ, RZ, R62 ;  /* 0x000000ffff197224 */ /* 0x000fe400078e003e */
[----:B------:R-:W-:Y:S02]  /*10ff0*/  IMAD.MOV.U32 R114, RZ, RZ, R15 ;  /* 0x000000ffff727224 */ /* 0x000fe400078e000f */
[----:B-1----:R-:W-:Y:S02]  /*11000*/  FMUL.FTZ R3, R5, c[0x0][0x23c] ;  /* 0x00008f0005037a20 */ /* 0x002fe40000410000 */
[----:B------:R-:W-:-:S04]  /*11010*/  FFMA.FTZ R5, R42, c[0x0][0x23c], -R2 ;  /* 0x00008f002a057a23 */ /* 0x000fc80000010802 */
[----:B------:R1:W-:Y:S08]  /*11020*/  MUFU.EX2 R137, R5 ;  /* 0x0000000500897308 */ /* 0x0003f00000000800 */
[----:B------:R2:W-:Y:S01]  /*11030*/  MUFU.EX2 R62, R31 ;  /* 0x0000001f003e7308 */ /* 0x0005e20000000800 */
[----:B-1----:R-:W-:-:S07]  /*11040*/  FFMA.FTZ R5, R41, c[0x0][0x23c], -R2 ;  /* 0x00008f0029057a23 */ /* 0x002fce0000010802 */
[----:B------:R1:W-:Y:S08]  /*11050*/  MUFU.EX2 R244, R29 ;  /* 0x0000001d00f47308 */ /* 0x0003f00000000800 */
[----:B------:R3:W-:Y:S01]  /*11060*/  MUFU.EX2 R140, R5 ;  /* 0x00000005008c7308 */ /* 0x0007e20000000800 */
[----:B--2---:R-:W-:Y:S01]  /*11070*/  MOV R31, R14 ;  /* 0x0000000e001f7202 */ /* 0x004fe20000000f00 */
[----:B-1----:R-:W-:-:S06]  /*11080*/  IMAD.MOV.U32 R29, RZ, RZ, R13 ;  /* 0x000000ffff1d7224 */ /* 0x002fcc00078e000d */
[----:B------:R-:W4:Y:S01]  /*11090*/  MUFU.EX2 R3, R3 ;  /* 0x0000000300037308 */ /* 0x000f220000000800 */
[----:B---3--:R-:W-:Y:S02]  /*110a0*/  FFMA.FTZ R5, R43, c[0x0][0x23c], -R2 ;  /* 0x00008f002b057a23 */ /* 0x008fe40000010802 */
[----:B------:R-:W-:Y:S02]  /*110b0*/  IMAD.MOV.U32 R43, RZ, RZ, R12 ;  /* 0x000000ffff2b7224 */ /* 0x000fe400078e000c */
[----:B------:R-:W1:Y:S01]  /*110c0*/  LDSM.16.MT88.4 R12, [R213+0xc000] ;  /* 0x00c00000d50c783b */ /* 0x000e620000004200 */
[----:B------:R-:W-:Y:S02]  /*110d0*/  FMUL.FTZ R6, R6, c[0x0][0x23c] ;  /* 0x00008f0006067a20 */ /* 0x000fe40000410000 */
[----:B------:R-:W2:Y:S01]  /*110e0*/  MUFU.EX2 R49, R10 ;  /* 0x0000000a00317308 */ /* 0x000ea20000000800 */
[----:B------:R-:W-:Y:S02]  /*110f0*/  IMAD.MOV.U32 R80, RZ, RZ, R20 ;  /* 0x000000ffff507224 */ /* 0x000fe400078e0014 */
[----:B----4-:R-:W-:-:S02]  /*11100*/  FFMA.FTZ R36, R33, R3, R4 ;  /* 0x0000000321247223 */ /* 0x010fc40000010004 */
[-C--:B------:R-:W-:Y:S02]  /*11110*/  FMUL.FTZ R172, R172, R3.reuse ;  /* 0x00000003acac7220 */ /* 0x080fe40000410000 */
[-C--:B------:R-:W-:Y:S01]  /*11120*/  FMUL.FTZ R173, R173, R3.reuse ;  /* 0x00000003adad7220 */ /* 0x080fe20000410000 */
[----:B------:R2:W-:Y:S01]  /*11130*/  MUFU.EX2 R60, R9 ;  /* 0x00000009003c7308 */ /* 0x0005e20000000800 */
        /* <DEDUP_REMOVED lines=8> */
[-C--:B------:R-:W-:Y:S01]  /*111c0*/  FMUL.FTZ R185, R185, R3.reuse ;  /* 0x00000003b9b97220 */ /* 0x080fe20000410000 */
[----:B------:R-:W3:Y:S01]  /*111d0*/  MUFU.EX2 R20, R6 ;  /* 0x0000000600147308 */ /* 0x000ee20000000800 */
        /* <DEDUP_REMOVED lines=21> */
[----:B------:R-:W-:Y:S02]  /*11330*/  FMUL.FTZ R125, R125, R3 ;  /* 0x000000037d7d7220 */ /* 0x000fe40000410000 */
[----:B------:R4:W5:Y:S01]  /*11340*/  MUFU.EX2 R3, R5 ;  /* 0x0000000500037308 */ /* 0x0009620000000800 */
[----:B--2---:R-:W-:Y:S01]  /*11350*/  F2FP.BF16.PACK_AB R9, R49, R7 ;  /* 0x000000073109723e */ /* 0x004fe200000010ff */
[----:B---3--:R-:W-:Y:S01]  /*11360*/  FMUL.FTZ R174, R174, R20 ;  /* 0x00000014aeae7220 */ /* 0x008fe20000410000 */
[----:B------:R-:W-:Y:S01]  /*11370*/  F2FP.BF16.PACK_AB R8, R61, R8 ;  /* 0x000000083d08723e */ /* 0x000fe200000010ff */
[----:B------:R-:W-:Y:S01]  /*11380*/  FMUL.FTZ R175, R175, R20 ;  /* 0x00000014afaf7220 */ /* 0x000fe20000410000 */
[----:B------:R-:W-:Y:S01]  /*11390*/  F2FP.BF16.PACK_AB R4, R27, R4 ;  /* 0x000000041b04723e */ /* 0x000fe200000010ff */
[----:B------:R-:W-:Y:S01]  /*113a0*/  FMUL.FTZ R182, R182, R20 ;  /* 0x00000014b6b67220 */ /* 0x000fe20000410000 */
[----:B------:R-:W-:Y:S01]  /*113b0*/  F2FP.BF16.PACK_AB R10, R244, R62 ;  /* 0x0000003ef40a723e */ /* 0x000fe200000010ff */
[----:B------:R-:W-:Y:S01]  /*113c0*/  FMUL.FTZ R183, R183, R20 ;  /* 0x00000014b7b77220 */ /* 0x000fe20000410000 */
[----:B------:R-:W-:-:S02]  /*113d0*/  F2FP.BF16.PACK_AB R11, R143, R60 ;  /* 0x0000003c8f0b723e */ /* 0x000fc400000010ff */
[----:B------:R-:W-:Y:S02]  /*113e0*/  F2FP.BF16.PACK_AB R6, R142, R141 ;  /* 0x0000008d8e06723e */ /* 0x000fe400000010ff */
[----:B----4-:R-:W-:Y:S02]  /*113f0*/  F2FP.BF16.PACK_AB R5, R137, R136 ;  /* 0x000000888905723e */ /* 0x010fe400000010ff */
[----:B-----5:R-:W-:Y:S01]  /*11400*/  F2FP.BF16.PACK_AB R7, R3, R140 ;  /* 0x0000008c0307723e */ /* 0x020fe200000010ff */
[-C--:B-1----:R-:W-:Y:S08]  /*11410*/  HMMA.16816.F32.BF16 R168, R8, R12.reuse, R168 ;  /* 0x0000000c08a8723c */ /* 0x082ff000000418a8 */
[C---:B------:R-:W-:Y:S08]  /*11420*/  HMMA.16816.F32.BF16 R172, R4.reuse, R12, R172 ;  /* 0x0000000c04ac723c */ /* 0x040ff000000418ac */
[-C--:B------:R-:W-:Y:S08]  /*11430*/  HMMA.16816.F32.BF16 R180, R4, R14.reuse, R180 ;  /* 0x0000000e04b4723c */ /* 0x080ff000000418b4 */
[----:B------:R-:W-:Y:S01]  /*11440*/  HMMA.16816.F32.BF16 R164, R8, R14, R164 ;  /* 0x0000000e08a4723c */ /* 0x000fe200000418a4 */
[----:B------:R-:W1:Y:S01]  /*11450*/  LDSM.16.MT88.4 R12, [R214+0xc000] ;  /* 0x00c00000d60c783b */ /* 0x000e620000004200 */
[----:B------:R-:W-:-:S02]  /*11460*/  FMUL.FTZ R178, R178, R20 ;  /* 0x00000014b2b27220 */ /* 0x000fc40000410000 */
[-C--:B------:R-:W-:Y:S02]  /*11470*/  FMUL.FTZ R179, R179, R20.reuse ;  /* 0x00000014b3b37220 */ /* 0x080fe40000410000 */
[-C--:B------:R-:W-:Y:S02]  /*11480*/  FMUL.FTZ R190, R190, R20.reuse ;  /* 0x00000014bebe7220 */ /* 0x080fe40000410000 */
[-C--:B------:R-:W-:Y:S01]  /*11490*/  FMUL.FTZ R191, R191, R20.reuse ;  /* 0x00000014bfbf7220 */ /* 0x080fe20000410000 */
        /* <DEDUP_REMOVED lines=8> */
[----:B------:R-:W-:Y:S01]  /*11520*/  FMUL.FTZ R199, R199, R20 ;  /* 0x00000014c7c77220 */ /* 0x000fe20000410000 */
[----:B------:R-:W-:Y:S01]  /*11530*/  MOV R115, R80 ;  /* 0x0000005000737202 */ /* 0x000fe20000000f00 */
[----:B------:R-:W-:Y:S01]  /*11540*/  IMAD.MOV.U32 R42, RZ, RZ, R81 ;  /* 0x000000ffff2a7224 */ /* 0x000fe200078e0051 */
        /* <DEDUP_REMOVED lines=9> */
[----:B------:R-:W-:Y:S01]  /*115e0*/  MOV R40, R85 ;  /* 0x0000005500287202 */ /* 0x000fe20000000f00 */
[----:B------:R-:W-:Y:S02]  /*115f0*/  IMAD.MOV.U32 R38, RZ, RZ, R84 ;  /* 0x000000ffff267224 */ /* 0x000fe400078e0054 */
        /* <DEDUP_REMOVED lines=26> */
[----:B------:R-:W-:Y:S02]  /*117a0*/  FMUL.FTZ R111, R111, R20 ;  /* 0x000000146f6f7220 */ /* 0x000fe40000410000 */
[----:B------:R-:W-:Y:S02]  /*117b0*/  IMAD.MOV.U32 R37, RZ, RZ, R251 ;  /* 0x000000ffff257224 */ /* 0x000fe400078e00fb */
[----:B------:R-:W-:Y:S01]  /*117c0*/  IMAD.MOV.U32 R39, RZ, RZ, R250 ;  /* 0x000000ffff277224 */ /* 0x000fe200078e00fa */
[----:B------:R-:W-:Y:S01]  /*117d0*/  MOV R250, R34 ;  /* 0x0000002200fa7202 */ /* 0x000fe20000000f00 */
[----:B------:R-:W-:-:S02]  /*117e0*/  IMAD.MOV.U32 R251, RZ, RZ, R32 ;  /* 0x000000fffffb7224 */ /* 0x000fc400078e0020 */
[----:B------:R-:W-:Y:S02]  /*117f0*/  IMAD.MOV.U32 R41, RZ, RZ, R35 ;  /* 0x000000ffff297224 */ /* 0x000fe400078e0023 */
[-C--:B-1----:R-:W-:Y:S08]  /*11800*/  HMMA.16816.F32.BF16 R32, R8, R12.reuse, R100 ;  /* 0x0000000c0820723c */ /* 0x082ff00000041864 */
[C---:B------:R-:W-:Y:S08]  /*11810*/  HMMA.16816.F32.BF16 R104, R4.reuse, R12, R104 ;  /* 0x0000000c0468723c */ /* 0x040ff00000041868 */
[-C--:B------:R-:W-:Y:S08]  /*11820*/  HMMA.16816.F32.BF16 R108, R4, R14.reuse, R108 ;  /* 0x0000000e046c723c */ /* 0x080ff0000004186c */
[----:B------:R-:W-:Y:S01]  /*11830*/  HMMA.16816.F32.BF16 R96, R8, R14, R96 ;  /* 0x0000000e0860723c */ /* 0x000fe20000041860 */
[----:B------:R-:W1:Y:S01]  /*11840*/  LDSM.16.MT88.4 R12, [R215+0xe000] ;  /* 0x00e00000d70c783b */ /* 0x000e620000004200 */
[----:B------:R-:W-:-:S02]  /*11850*/  IMAD.MOV.U32 R145, RZ, RZ, R40 ;  /* 0x000000ffff917224 */ /* 0x000fc400078e0028 */
[-C--:B------:R-:W-:Y:S02]  /*11860*/  FMUL.FTZ R122, R122, R20.reuse ;  /* 0x000000147a7a7220 */ /* 0x080fe40000410000 */
[-C--:B------:R-:W-:Y:S02]  /*11870*/  FMUL.FTZ R123, R123, R20.reuse ;  /* 0x000000147b7b7220 */ /* 0x080fe40000410000 */
[-C--:B------:R-:W-:Y:S02]  /*11880*/  FMUL.FTZ R126, R126, R20.reuse ;  /* 0x000000147e7e7220 */ /* 0x080fe40000410000 */
[----:B------:R-:W-:Y:S02]  /*11890*/  FMUL.FTZ R127, R127, R20 ;  /* 0x000000147f7f7220 */ /* 0x000fe40000410000 */
[----:B------:R-:W-:Y:S02]  /*118a0*/  IMAD.MOV.U32 R144, RZ, RZ, R41 ;  /* 0x000000ffff907224 */ /* 0x000fe400078e0029 */
[----:B------:R-:W-:Y:S01]  /*118b0*/  IMAD.MOV.U32 R41, RZ, RZ, R22 ;  /* 0x000000ffff297224 */ /* 0x000fe200078e0016 */
[----:B-1----:R-:W-:Y:S07]  /*118c0*/  HMMA.16816.F32.BF16 R100, R8, R12, R116 ;  /* 0x0000000c0864723c */ /* 0x002fee0000041874 */
[----:B------:R-:W-:-:S02]  /*118d0*/  IMAD.MOV.U32 R117, RZ, RZ, R3 ;  /* 0x000000ffff757224 */ /* 0x000fc400078e0003 */
[----:B------:R-:W-:-:S04]  /*118e0*/  FFMA.FTZ R3, R243, c[0x0][0x23c], -R0 ;  /* 0x00008f00f3037a23 */ /* 0x000fc80000010800 */
[----:B------:R1:W-:Y:S01]  /*118f0*/  MUFU.EX2 R40, R3 ;  /* 0x0000000300287308 */ /* 0x0003e20000000800 */
[----:B------:R-:W-:Y:S01]  /*11900*/  MOV R119, R42 ;  /* 0x0000002a00777202 */ /* 0x000fe20000000f00 */
[----:B------:R-:W-:Y:S01]  /*11910*/  HMMA.16816.F32.BF16 R120, R4, R12, R120 ;  /* 0x0000000c0478723c */ /* 0x000fe20000041878 */
[----:B------:R-:W-:Y:S01]  /*11920*/  MOV R116, R29 ;  /* 0x0000001d00747202 */ /* 0x000fe20000000f00 */
[----:B-1----:R-:W-:-:S04]  /*11930*/  FFMA.FTZ R3, R242, c[0x0][0x23c], -R0 ;  /* 0x00008f00f2037a23 */ /* 0x002fc80000010800 */
[----:B------:R1:W-:Y:S02]  /*11940*/  MUFU.EX2 R42, R3 ;  /* 0x00000003002a7308 */ /* 0x0003e40000000800 */
[----:B------:R-:W-:Y:S07]  /*11950*/  HMMA.16816.F32.BF16 R124, R4, R14, R124 ;  /* 0x0000000e047c723c */ /* 0x000fee000004187c */
[----:B------:R-:W-:Y:S01]  /*11960*/  IMAD.MOV.U32 R7, RZ, RZ, R31 ;  /* 0x000000ffff077224 */ /* 0x000fe200078e001f */
[----:B------:R-:W-:Y:S01]  /*11970*/  MOV R5, R30 ;  /* 0x0000001e00057202 */ /* 0x000fe20000000f00 */
[----:B------:R-:W-:-:S02]  /*11980*/  IMAD.MOV.U32 R6, RZ, RZ, R28 ;  /* 0x000000ffff067224 */ /* 0x000fc400078e001c */
[----:B-1----:R-:W-:Y:S01]  /*11990*/  FFMA.FTZ R3, R50, c[0x0][0x23c], -R0 ;  /* 0x00008f0032037a23 */ /* 0x002fe20000010800 */
[----:B------:R-:W-:Y:S01]  /*119a0*/  HMMA.16816.F32.BF16 R28, R8, R14, R128 ;  /* 0x0000000e081c723c */ /* 0x000fe20000041880 */
[----:B------:R-:W1:Y:S02]  /*119b0*/  LDSM.16.MT88.4 R12, [R213+0xc800] ;  /* 0x00c80000d50c783b */ /* 0x000e640000004200 */
[----:B------:R2:W-:Y:S04]  /*119c0*/  MUFU.EX2 R50, R3 ;  /* 0x0000000300327308 */ /* 0x0005e80000000800 */
[----:B------:R-:W-:Y:S01]  /*119d0*/  MOV R130, R53 ;  /* 0x0000003500827202 */ /* 0x000fe20000000f00 */
[----:B------:R-:W-:Y:S02]  /*119e0*/  IMAD.MOV.U32 R118, RZ, RZ, R38 ;  /* 0x000000ffff767224 */ /* 0x000fe400078e0026 */
[----:B------:R-:W-:-:S02]  /*119f0*/  IMAD.MOV.U32 R131, RZ, RZ, R43 ;  /* 0x000000ffff837224 */ /* 0x000fc400078e002b */
[----:B--2---:R-:W-:-:S04]  /*11a00*/  FFMA.FTZ R3, R231, c[0x0][0x23c], -R0 ;  /* 0x00008f00e7037a23 */ /* 0x004fc80000010800 */
[----:B------:R2:W-:Y:S01]  /*11a10*/  MUFU.EX2 R53, R3 ;  /* 0x0000000300357308 */ /* 0x0005e20000000800 */
[----:B------:R-:W-:Y:S02]  /*11a20*/  IMAD.MOV.U32 R147, RZ, RZ, R25 ;  /* 0x000000ffff937224 */ /* 0x000fe400078e0019 */
[--C-:B------:R-:W-:Y:S02]  /*11a30*/  FFMA.FTZ R25, R241, c[0x0][0x23c], -R0.reuse ;  /* 0x00008f00f1197a23 */ /* 0x100fe40000010800 */
[--C-:B------:R-:W-:Y:S02]  /*11a40*/  FFMA.FTZ R150, R204, c[0x0][0x23c], -R0.reuse ;  /* 0x00008f00cc967a23 */ /* 0x100fe40000010800 */
[--C-:B------:R-:W-:Y:S01]  /*11a50*/  FFMA.FTZ R149, R139, c[0x0][0x23c], -R0.reuse ;  /* 0x00008f008b957a23 */ /* 0x100fe20000010800 */
[----:B------:R3:W-:Y:S01]  /*11a60*/  MUFU.EX2 R22, R26 ;  /* 0x0000001a00167308 */ /* 0x0007e20000000800 */
[----:B------:R-:W-:Y:S02]  /*11a70*/  FFMA.FTZ R148, R138, c[0x0][0x23c], -R0 ;  /* 0x00008f008a947a23 */ /* 0x000fe40000010800 */
[----:B--2---:R-:W-:-:S05]  /*11a80*/  FFMA.FTZ R3, R252, c[0x0][0x23c], -R2 ;  /* 0x00008f00fc037a23 */ /* 0x004fca0000010802 */
[----:B------:R2:W4:Y:S01]  /*11a90*/  MUFU.EX2 R43, R24 ;  /* 0x00000018002b7308 */ /* 0x0005220000000800 */
[----:B------:R-:W-:-:S07]  /*11aa0*/  FFMA.FTZ R151, R63, c[0x0][0x23c], -R0 ;  /* 0x00008f003f977a23 */ /* 0x000fce0000010800 */
[----:B------:R5:W-:Y:S01]  /*11ab0*/  MUFU.EX2 R38, R3 ;  /* 0x0000000300267308 */ /* 0x000be20000000800 */
[--C-:B---3--:R-:W-:Y:S02]  /*11ac0*/  FFMA.FTZ R26, R205, c[0x0][0x23c], -R0.reuse ;  /* 0x00008f00cd1a7a23 */ /* 0x108fe40000010800 */
[----:B--2---:R-:W-:Y:S02]  /*11ad0*/  FFMA.FTZ R24, R207, c[0x0][0x23c], -R0 ;  /* 0x00008f00cf187a23 */ /* 0x004fe40000010800 */
[----:B-----5:R-:W-:Y:S02]  /*11ae0*/  FFMA.FTZ R3, R23, c[0x0][0x23c], -R2 ;  /* 0x00008f0017037a23 */ /* 0x020fe40000010802 */
[----:B------:R-:W-:Y:S02]  /*11af0*/  FFMA.FTZ R23, R206, c[0x0][0x23c], -R0 ;  /* 0x00008f00ce177a23 */ /* 0x000fe40000010800 */
[----:B------:R-:W-:Y:S01]  /*11b00*/  FFMA.FTZ R0, R41, c[0x0][0x23c], -R2 ;  /* 0x00008f0029007a23 */ /* 0x000fe20000010802 */
[----:B------:R-:W-:-:S03]  /*11b10*/  MOV R146, R39 ;  /* 0x0000002700927202 */ /* 0x000fc60000000f00 */
[----:B------:R2:W-:Y:S08]  /*11b20*/  MUFU.EX2 R41, R0 ;  /* 0x0000000000297308 */ /* 0x0005f00000000800 */
[----:B------:R3:W-:Y:S01]  /*11b30*/  MUFU.EX2 R39, R3 ;  /* 0x0000000300277308 */ /* 0x0007e20000000800 */
[----:B--2---:R-:W-:-:S07]  /*11b40*/  FFMA.FTZ R0, R130, c[0x0][0x23c], -R2 ;  /* 0x00008f0082007a23 */ /* 0x004fce0000010802 */
[----:B------:R-:W-:Y:S01]  /*11b50*/  MUFU.EX2 R51, R51 ;  /* 0x0000003300337308 */ /* 0x000fe20000000800 */
[----:B---3--:R-:W-:-:S07]  /*11b60*/  FADD.FTZ R3, R49, R112 ;  /* 0x0000007031037221 */ /* 0x008fce0000010000 */
[----:B------:R-:W-:Y:S08]  /*11b70*/  MUFU.EX2 R54, R54 ;  /* 0x0000003600367308 */ /* 0x000ff00000000800 */
[----:B------:R-:W-:Y:S08]  /*11b80*/  MUFU.EX2 R21, R21 ;  /* 0x0000001500157308 */ /* 0x000ff00000000800 */
[----:B------:R-:W2:Y:S08]  /*11b90*/  MUFU.EX2 R48, R48 ;  /* 0x0000003000307308 */ /* 0x000eb00000000800 */
[----:B------:R-:W-:Y:S08]  /*11ba0*/  MUFU.EX2 R52, R52 ;  /* 0x0000003400347308 */ /* 0x000ff00000000800 */
[----:B------:R-:W3:Y:S08]  /*11bb0*/  MUFU.EX2 R55, R55 ;  /* 0x0000003700377308 */ /* 0x000ef00000000800 */
[----:B------:R-:W5:Y:S01]  /*11bc0*/  MUFU.EX2 R49, R0 ;  /* 0x0000000000317308 */ /* 0x000f620000000800 */
[----:B------:R-:W-:Y:S01]  /*11bd0*/  FADD.FTZ R4, R61, R208 ;  /* 0x000000d03d047221 */ /* 0x000fe20000010000 */
[----:B------:R-:W-:Y:S01]  /*11be0*/  MOV R243, R6 ;  /* 0x0000000600f37202 */ /* 0x000fe20000000f00 */
[----:B------:R-:W-:Y:S01]  /*11bf0*/  IMAD.MOV.U32 R252, RZ, RZ, R37 ;  /* 0x000000fffffc7224 */ /* 0x000fe200078e0025 */
[----:B----4-:R-:W-:Y:S01]  /*11c00*/  F2FP.BF16.PACK_AB R8, R43, R22 ;  /* 0x000000162b08723e */ /* 0x010fe200000010ff */
[----:B------:R-:W-:Y:S01]  /*11c10*/  IMAD.MOV.U32 R205, RZ, RZ, R5 ;  /* 0x000000ffffcd7224 */ /* 0x000fe200078e0005 */
[----:B--2---:R-:W-:Y:S01]  /*11c20*/  F2FP.BF16.PACK_AB R9, R48, R21 ;  /* 0x000000153009723e */ /* 0x004fe200000010ff */
[----:B------:R-:W-:Y:S01]  /*11c30*/  IMAD.MOV.U32 R139, RZ, RZ, R7 ;  /* 0x000000ffff8b7224 */ /* 0x000fe200078e0007 */
[----:B------:R-:W-:Y:S01]  /*11c40*/  F2FP.BF16.PACK_AB R10, R54, R51 ;  /* 0x00000033360a723e */ /* 0x000fe200000010ff */
[----:B------:R-:W-:Y:S01]  /*11c50*/  FADD.FTZ R37, R62, R4 ;  /* 0x000000043e257221 */ /* 0x000fe20000010000 */
[----:B---3--:R-:W-:-:S02]  /*11c60*/  F2FP.BF16.PACK_AB R11, R55, R52 ;  /* 0x00000034370b723e */ /* 0x008fc400000010ff */
[----:B------:R-:W-:Y:S02]  /*11c70*/  F2FP.BF16.PACK_AB R4, R42, R40 ;  /* 0x000000282a04723e */ /* 0x000fe400000010ff */
[----:B------:R-:W-:Y:S02]  /*11c80*/  F2FP.BF16.PACK_AB R6, R53, R50 ;  /* 0x000000323506723e */ /* 0x000fe400000010ff */
[----:B------:R-:W-:Y:S02]  /*11c90*/  F2FP.BF16.PACK_AB R5, R39, R38 ;  /* 0x000000262705723e */ /* 0x000fe400000010ff */
[----:B-----5:R-:W-:Y:S01]  /*11ca0*/  F2FP.BF16.PACK_AB R7, R49, R41 ;  /* 0x000000293107723e */ /* 0x020fe200000010ff */
[----:B------:R-:W-:Y:S01]  /*11cb0*/  FADD.FTZ R27, R27, R36 ;  /* 0x000000241b1b7221 */ /* 0x000fe20000010000 */
[----:B-1----:R-:W-:Y:S01]  /*11cc0*/  HMMA.16816.F32.BF16 R168, R8, R12, R168 ;  /* 0x0000000c08a8723c */ /* 0x002fe200000418a8 */
[----:B------:R-:W-:-:S07]  /*11cd0*/  FADD.FTZ R36, R60, R3 ;  /* 0x000000033c247221 */ /* 0x000fce0000010000 */
[C---:B------:R-:W-:Y:S08]  /*11ce0*/  HMMA.16816.F32.BF16 R172, R4.reuse, R12, R172 ;  /* 0x0000000c04ac723c */ /* 0x040ff000000418ac */
[-C--:B------:R-:W-:Y:S08]  /*11cf0*/  HMMA.16816.F32.BF16 R180, R4, R14.reuse, R180 ;  /* 0x0000000e04b4723c */ /* 0x080ff000000418b4 */
[C---:B------:R-:W-:Y:S01]  /*11d00*/  HMMA.16816.F32.BF16 R60, R8.reuse, R14, R164 ;  /* 0x0000000e083c723c */ /* 0x040fe200000418a4 */
[----:B------:R-:W1:Y:S07]  /*11d10*/  LDSM.16.MT88.4 R12, [R214+0xc800] ;  /* 0x00c80000d60c783b */ /* 0x000e6e0000004200 */
[-C--:B-1----:R-:W-:Y:S08]  /*11d20*/  HMMA.16816.F32.BF16 R160, R8, R12.reuse, R160 ;  /* 0x0000000c08a0723c */ /* 0x082ff000000418a0 */
[C---:B------:R-:W-:Y:S08]  /*11d30*/  HMMA.16816.F32.BF16 R176, R4.reuse, R12, R176 ;  /* 0x0000000c04b0723c */ /* 0x040ff000000418b0 */
[-C--:B------:R-:W-:Y:S08]  /*11d40*/  HMMA.16816.F32.BF16 R188, R4, R14.reuse, R188 ;  /* 0x0000000e04bc723c */ /* 0x080ff000000418bc */
[----:B------:R-:W-:Y:S01]  /*11d50*/  HMMA.16816.F32.BF16 R156, R8, R14, R156 ;  /* 0x0000000e089c723c */ /* 0x000fe2000004189c */
[----:B------:R-:W1:Y:S01]  /*11d60*/  LDSM.16.MT88.4 R12, [R216+0xc800] ;  /* 0x00c80000d80c783b */ /* 0x000e620000004200 */
[----:B------:R-:W-:-:S02]  /*11d70*/  IMAD.MOV.U32 R204, RZ, RZ, R115 ;  /* 0x000000ffffcc7224 */ /* 0x000fc400078e0073 */
[----:B------:R-:W-:Y:S02]  /*11d80*/  IMAD.MOV.U32 R231, RZ, RZ, R114 ;  /* 0x000000ffffe77224 */ /* 0x000fe400078e0072 */
[----:B------:R-:W-:Y:S02]  /*11d90*/  IMAD.MOV.U32 R166, RZ, RZ, R113 ;  /* 0x000000ffffa67224 */ /* 0x000fe400078e0071 */
[-C--:B-1----:R-:W-:Y:S08]  /*11da0*/  HMMA.16816.F32.BF16 R152, R8, R12.reuse, R152 ;  /* 0x0000000c0898723c */ /* 0x082ff00000041898 */
        /* <DEDUP_REMOVED lines=22> */
[----:B------:R-:W-:-:S03]  /*11f10*/  MOV R207, R119 ;  /* 0x0000007700cf7202 */ /* 0x000fc60000000f00 */
[C---:B-1----:R-:W-:Y:S01]  /*11f20*/  HMMA.16816.F32.BF16 R68, R8.reuse, R14, R16 ;  /* 0x0000000e0844723c */ /* 0x042fe20000041810 */
[----:B------:R-:W1:Y:S07]  /*11f30*/  LDSM.16.MT88.4 R16, [R216+0xe800] ;  /* 0x00e80000d810783b */ /* 0x000e6e0000004200 */
[-C--:B------:R-:W-:Y:S08]  /*11f40*/  HMMA.16816.F32.BF16 R116, R8, R12.reuse, R56 ;  /* 0x0000000c0874723c */ /* 0x080ff00000041838 */
[C---:B------:R-:W-:Y:S08]  /*11f50*/  HMMA.16816.F32.BF16 R88, R4.reuse, R12, R88 ;  /* 0x0000000c0458723c */ /* 0x040ff00000041858 */
[----:B------:R-:W-:Y:S01]  /*11f60*/  HMMA.16816.F32.BF16 R92, R4, R14, R92 ;  /* 0x0000000e045c723c */ /* 0x000fe2000004185c */
[----:B------:R-:W2:Y:S01]  /*11f70*/  LDSM.16.MT88.4 R12, [R215+0xe800] ;  /* 0x00e80000d70c783b */ /* 0x000ea20000004200 */
[----:B------:R-:W-:-:S04]  /*11f80*/  FFMA.FTZ R0, R0, R20, R136 ;  /* 0x0000001400007223 */ /* 0x000fc80000010088 */
[----:B------:R-:W-:Y:S02]  /*11f90*/  FADD.FTZ R0, R137, R0 ;  /* 0x0000000089007221 */ /* 0x000fe40000010000 */
[----:B------:R-:W-:Y:S01]  /*11fa0*/  FFMA.FTZ R3, R3, c[0x0][0x23c], -R2 ;  /* 0x00008f0003037a23 */ /* 0x000fe20000010802 */
[-C--:B-1----:R-:W-:Y:S03]  /*11fb0*/  HMMA.16816.F32.BF16 R64, R8, R16.reuse, R32 ;  /* 0x000000100840723c */ /* 0x082fe60000041820 */
[----:B------:R1:W-:Y:S05]  /*11fc0*/  MUFU.EX2 R136, R3 ;  /* 0x0000000300887308 */ /* 0x0003ea0000000800 */
[C---:B------:R-:W-:Y:S07]  /*11fd0*/  HMMA.16816.F32.BF16 R104, R4.reuse, R16, R104 ;  /* 0x000000100468723c */ /* 0x040fee0000041868 */
[----:B------:R-:W-:Y:S01]  /*11fe0*/  IMAD.MOV.U32 R16, RZ, RZ, R166 ;  /* 0x000000ffff107224 */ /* 0x000fe200078e00a6 */
[C---:B--2---:R-:W-:Y:S08]  /*11ff0*/  HMMA.16816.F32.BF16 R120, R4.reuse, R12, R120 ;  /* 0x0000000c0478723c */ /* 0x044ff00000041878 */
[----:B------:R-:W-:Y:S08]  /*12000*/  HMMA.16816.F32.BF16 R124, R4, R14, R124 ;  /* 0x0000000e047c723c */ /* 0x000ff0000004187c */
[C---:B------:R-:W-:Y:S08]  /*12010*/  HMMA.16816.F32.BF16 R44, R8.reuse, R12, R100 ;  /* 0x0000000c082c723c */ /* 0x040ff00000041864 */
[----:B------:R-:W-:Y:S01]  /*12020*/  HMMA.16816.F32.BF16 R32, R8, R14, R28 ;  /* 0x0000000e0820723c */ /* 0x000fe2000004181c */
[----:B------:R-:W2:Y:S01]  /*12030*/  LDSM.16.MT88.4 R12, [R213+0xd000] ;  /* 0x00d00000d50c783b */ /* 0x000ea20000004200 */
[----:B------:R-:W-:Y:S01]  /*12040*/  MOV R17, R167 ;  /* 0x000000a700117202 */ /* 0x000fe20000000f00 */
[----:B-1----:R-:W-:-:S04]  /*12050*/  FFMA.FTZ R3, R16, c[0x0][0x23c], -R2 ;  /* 0x00008f0010037a23 */ /* 0x002fc80000010802 */
[----:B------:R-:W-:Y:S02]  /*12060*/  FADD.FTZ R30, R140, R0 ;  /* 0x000000008c1e7221 */ /* 0x000fe40000010000 */
[----:B------:R-:W-:Y:S01]  /*12070*/  FFMA.FTZ R0, R245, c[0x0][0x23c], -R2 ;  /* 0x00008f00f5007a23 */ /* 0x000fe20000010802 */
[----:B------:R-:W-:Y:S01]  /*12080*/  HMMA.16816.F32.BF16 R108, R4, R18, R108 ;  /* 0x00000012046c723c */ /* 0x000fe2000004186c */
[----:B------:R-:W-:Y:S01]  /*12090*/  IMAD.MOV.U32 R164, RZ, RZ, R241 ;  /* 0x000000ffffa47224 */ /* 0x000fe200078e00f1 */
[----:B------:R1:W3:Y:S05]  /*120a0*/  MUFU.EX2 R137, R3 ;  /* 0x0000000300897308 */ /* 0x0002ea0000000800 */
[----:B------:R-:W-:-:S03]  /*120b0*/  FADD.FTZ R5, R244, R37 ;  /* 0x00000025f4057221 */ /* 0x000fc60000010000 */
[----:B------:R4:W-:Y:S01]  /*120c0*/  MUFU.EX2 R37, R0 ;  /* 0x0000000000257308 */ /* 0x0009e20000000800 */
[----:B------:R-:W-:Y:S01]  /*120d0*/  IMAD.MOV.U32 R167, RZ, RZ, R208 ;  /* 0x000000ffffa77224 */ /* 0x000fe200078e00d0 */
[----:B------:R-:W-:Y:S01]  /*120e0*/  MOV R165, R205 ;  /* 0x000000cd00a57202 */ /* 0x000fe20000000f00 */
[----:B------:R-:W-:-:S05]  /*120f0*/  IMAD.MOV.U32 R166, RZ, RZ, R139 ;  /* 0x000000ffffa67224 */ /* 0x000fca00078e008b */
[----:B------:R-:W-:Y:S01]  /*12100*/  MUFU.EX2 R241, R209 ;  /* 0x000000d100f17308 */ /* 0x000fe20000000800 */
[----:B-1----:R-:W-:Y:S02]  /*12110*/  FADD.FTZ R3, R143, R36 ;  /* 0x000000248f037221 */ /* 0x002fe40000010000 */
[----:B----4-:R-:W-:-:S05]  /*12120*/  FFMA.FTZ R0, R17, c[0x0][0x23c], -R2 ;  /* 0x00008f0011007a23 */ /* 0x010fca0000010802 */
[----:B------:R-:W-:Y:S08]  /*12130*/  MUFU.EX2 R138, R138 ;  /* 0x0000008a008a7308 */ /* 0x000ff00000000800 */
[----:B------:R-:W-:Y:S08]  /*12140*/  MUFU.EX2 R206, R206 ;  /* 0x000000ce00ce7308 */ /* 0x000ff00000000800 */
[----:B------:R-:W-:Y:S08]  /*12150*/  MUFU.EX2 R210, R210 ;  /* 0x000000d200d27308 */ /* 0x000ff00000000800 */
[----:B------:R-:W-:Y:S08]  /*12160*/  MUFU.EX2 R231, R231 ;  /* 0x000000e700e77308 */ /* 0x000ff00000000800 */
[----:B------:R-:W-:Y:S08]  /*12170*/  MUFU.EX2 R204, R204 ;  /* 0x000000cc00cc7308 */ /* 0x000ff00000000800 */
[----:B------:R-:W-:Y:S08]  /*12180*/  MUFU.EX2 R207, R207 ;  /* 0x000000cf00cf7308 */ /* 0x000ff00000000800 */
[----:B------:R-:W-:Y:S08]  /*12190*/  MUFU.EX2 R211, R211 ;  /* 0x000000d300d37308 */ /* 0x000ff00000000800 */
[----:B------:R-:W-:Y:S08]  /*121a0*/  MUFU.EX2 R139, R25 ;  /* 0x00000019008b7308 */ /* 0x000ff00000000800 */
[----:B------:R-:W1:Y:S08]  /*121b0*/  MUFU.EX2 R205, R24 ;  /* 0x0000001800cd7308 */ /* 0x000e700000000800 */
[----:B------:R-:W-:Y:S08]  /*121c0*/  MUFU.EX2 R208, R23 ;  /* 0x0000001700d07308 */ /* 0x000ff00000000800 */
[----:B------:R-:W4:Y:S08]  /*121d0*/  MUFU.EX2 R209, R26 ;  /* 0x0000001a00d17308 */ /* 0x000f300000000800 */
[----:B------:R-:W5:Y:S01]  /*121e0*/  MUFU.EX2 R36, R0 ;  /* 0x0000000000247308 */ /* 0x000f620000000800 */
[----:B------:R-:W-:Y:S01]  /*121f0*/  FADD.FTZ R4, R141, R27 ;  /* 0x0000001b8d047221 */ /* 0x000fe20000010000 */
[----:B------:R-:W-:Y:S01]  /*12200*/  HMMA.16816.F32.BF16 R56, R8, R18, R96 ;  /* 0x000000120838723c */ /* 0x000fe20000041860 */
[----:B------:R-:W-:Y:S01]  /*12210*/  FADD.FTZ R29, R22, R5 ;  /* 0x00000005161d7221 */ /* 0x000fe20000010000 */
[----:B---3--:R-:W-:Y:S01]  /*12220*/  F2FP.BF16.PACK_AB R5, R137, R136 ;  /* 0x000000888905723e */ /* 0x008fe200000010ff */
[----:B------:R-:W-:Y:S01]  /*12230*/  FADD.FTZ R31, R142, R4 ;  /* 0x000000048e1f7221 */ /* 0x000fe20000010000 */
[----:B-1----:R-:W-:Y:S01]  /*12240*/  F2FP.BF16.PACK_AB R4, R205, R139 ;  /* 0x0000008bcd04723e */ /* 0x002fe200000010ff */
[----:B------:R-:W-:Y:S01]  /*12250*/  FADD.FTZ R28, R21, R3 ;  /* 0x00000003151c7221 */ /* 0x000fe20000010000 */
[----:B----4-:R-:W-:Y:S01]  /*12260*/  F2FP.BF16.PACK_AB R6, R209, R208 ;  /* 0x000000d0d106723e */ /* 0x010fe200000010ff */
[----:B------:R-:W1:Y:S01]  /*12270*/  LDSM.16.MT88.4 R20, [R214+0xd000] ;  /* 0x00d00000d614783b */ /* 0x000e620000004200 */
[----:B------:R-:W-:-:S02]  /*12280*/  F2FP.BF16.PACK_AB R8, R206, R138 ;  /* 0x0000008ace08723e */ /* 0x000fc400000010ff */
[----:B------:R-:W-:Y:S01]  /*12290*/  F2FP.BF16.PACK_AB R9, R207, R204 ;  /* 0x000000cccf09723e */ /* 0x000fe200000010ff */
[----:B------:R-:W3:Y:S01]  /*122a0*/  LDSM.16.MT88.4 R16, [R216+0xd000] ;  /* 0x00d00000d810783b */ /* 0x000ee20000004200 */
[----:B------:R-:W-:Y:S02]  /*122b0*/  F2FP.BF16.PACK_AB R10, R231, R210 ;  /* 0x000000d2e70a723e */ /* 0x000fe400000010ff */
[----:B------:R-:W-:Y:S02]  /*122c0*/  F2FP.BF16.PACK_AB R11, R241, R211 ;  /* 0x000000d3f10b723e */ /* 0x000fe400000010ff */
[----:B-----5:R-:W-:-:S05]  /*122d0*/  F2FP.BF16.PACK_AB R7, R36, R37 ;  /* 0x000000252407723e */ /* 0x020fca00000010ff */
        /* <DEDUP_REMOVED lines=8> */
[----:B------:R-:W-:Y:S01]  /*12360*/  HMMA.16816.F32.BF16 R24, R8, R22, R156 ;  /* 0x000000160818723c */ /* 0x000fe2000004189c */
[----:B------:R-:W-:Y:S01]  /*12370*/  IMAD.MOV.U32 R103, RZ, RZ, R144 ;  /* 0x000000ffff677224 */ /* 0x000fe200078e0090 */
[----:B------:R-:W-:Y:S01]  /*12380*/  MOV R102, R145 ;  /* 0x0000009100667202 */ /* 0x000fe20000000f00 */
[----:B------:R-:W-:-:S02]  /*12390*/  IMAD.MOV.U32 R101, RZ, RZ, R146 ;  /* 0x000000ffff657224 */ /* 0x000fc400078e0092 */
[----:B------:R-:W-:Y:S01]  /*123a0*/  IMAD.MOV.U32 R140, RZ, RZ, R246 ;  /* 0x000000ffff8c7224 */ /* 0x000fe200078e00f6 */
[----:B------:R-:W-:Y:S01]  /*123b0*/  MOV R141, R247 ;  /* 0x000000f7008d7202 */ /* 0x000fe20000000f00 */
[----:B------:R-:W-:Y:S01]  /*123c0*/  IMAD.MOV.U32 R3, RZ, RZ, R147 ;  /* 0x000000ffff037224 */ /* 0x000fe200078e0093 */
[C---:B---3--:R-:W-:Y:S01]  /*123d0*/  HMMA.16816.F32.BF16 R20, R8.reuse, R18, R112 ;  /* 0x000000120814723c */ /* 0x048fe20000041870 */
[----:B------:R-:W-:Y:S07]  /*123e0*/  LDSM.16.MT88.4 R156, [R214+0xd800] ;  /* 0x00d80000d69c783b */ /* 0x000fee0000004200 */
[-C--:B------:R-:W-:Y:S08]  /*123f0*/  HMMA.16816.F32.BF16 R152, R8, R16.reuse, R152 ;  /* 0x000000100898723c */ /* 0x080ff00000041898 */
[C---:B------:R-:W-:Y:S08]  /*12400*/  HMMA.16816.F32.BF16 R184, R4.reuse, R16, R184 ;  /* 0x0000001004b8723c */ /* 0x040ff000000418b8 */
[----:B------:R-:W-:Y:S08]  /*12410*/  HMMA.16816.F32.BF16 R196, R4, R18, R196 ;  /* 0x0000001204c4723c */ /* 0x000ff000000418c4 */
[----:B--2---:R-:W-:Y:S01]  /*12420*/  HMMA.16816.F32.BF16 R16, R8, R14, R80 ;  /* 0x0000000e0810723c */ /* 0x004fe20000041850 */
[----:B------:R-:W-:Y:S01]  /*12430*/  MOV R115, R20 ;  /* 0x0000001400737202 */ /* 0x000fe20000000f00 */
[----:B------:R-:W-:Y:S01]  /*12440*/  IMAD.MOV.U32 R114, RZ, RZ, R21 ;  /* 0x000000ffff727224 */ /* 0x000fe200078e0015 */
[----:B------:R-:W-:Y:S01]  /*12450*/  MOV R112, R23 ;  /* 0x0000001700707202 */ /* 0x000fe20000000f00 */
[----:B------:R-:W-:-:S02]  /*12460*/  IMAD.MOV.U32 R113, RZ, RZ, R22 ;  /* 0x000000ffff717224 */ /* 0x000fc400078e0016 */
[----:B------:R-:W1:Y:S01]  /*12470*/  LDSM.16.MT88.4 R20, [R214+0xf000] ;  /* 0x00f00000d614783b */ /* 0x000e620000004200 */
[----:B------:R-:W-:Y:S01]  /*12480*/  IMAD.MOV.U32 R99, RZ, RZ, R24 ;  /* 0x000000ffff637224 */ /* 0x000fe200078e0018 */
[----:B------:R-:W-:Y:S01]  /*12490*/  MOV R98, R25 ;  /* 0x0000001900627202 */ /* 0x000fe20000000f00 */
[----:B------:R-:W-:Y:S01]  /*124a0*/  IMAD.MOV.U32 R97, RZ, RZ, R26 ;  /* 0x000000ffff617224 */ /* 0x000fe200078e001a */
[-C--:B------:R-:W-:Y:S01]  /*124b0*/  HMMA.16816.F32.BF16 R144, R8, R12.reuse, R84 ;  /* 0x0000000c0890723c */ /* 0x080fe20000041854 */
[----:B------:R-:W-:Y:S02]  /*124c0*/  IMAD.MOV.U32 R96, RZ, RZ, R27 ;  /* 0x000000ffff607224 */ /* 0x000fe400078e001b */
[----:B------:R-:W2:Y:S05]  /*124d0*/  LDSM.16.MT88.4 R24, [R213+0xf000] ;  /* 0x00f00000d518783b */ /* 0x000eaa0000004200 */
[C---:B------:R-:W-:Y:S06]  /*124e0*/  HMMA.16816.F32.BF16 R192, R4.reuse, R12, R192 ;  /* 0x0000000c04c0723c */ /* 0x040fec00000418c0 */
[----:B------:R-:W-:Y:S01]  /*124f0*/  IMAD.MOV.U32 R83, RZ, RZ, R16 ;  /* 0x000000ffff537224 */ /* 0x000fe200078e0010 */
[----:B------:R-:W-:Y:S01]  /*12500*/  MOV R82, R17 ;  /* 0x0000001100527202 */ /* 0x000fe20000000f00 */
[----:B------:R-:W-:Y:S01]  /*12510*/  HMMA.16816.F32.BF16 R200, R4, R14, R200 ;  /* 0x0000000e04c8723c */ /* 0x000fe200000418c8 */
[----:B------:R-:W-:Y:S01]  /*12520*/  IMAD.MOV.U32 R81, RZ, RZ, R18 ;  /* 0x000000ffff517224 */ /* 0x000fe200078e0012 */
[----:B------:R-:W-:Y:S01]  /*12530*/  LDSM.16.MT88.4 R12, [R215+0xf000] ;  /* 0x00f00000d70c783b */ /* 0x000fe20000004200 */
[----:B------:R-:W-:-:S03]  /*12540*/  IMAD.MOV.U32 R80, RZ, RZ, R19 ;  /* 0x000000ffff507224 */ /* 0x000fc600078e0013 */
[----:B------:R-:W3:Y:S01]  /*12550*/  LDSM.16.MT88.4 R16, [R216+0xf000] ;  /* 0x00f00000d810783b */ /* 0x000ee20000004200 */
[----:B------:R-:W-:Y:S01]  /*12560*/  MOV R0, R101 ;  /* 0x0000006500007202 */ /* 0x000fe20000000f00 */
[----:B------:R-:W-:Y:S02]  /*12570*/  IMAD.MOV.U32 R142, RZ, RZ, R102 ;  /* 0x000000ffff8e7224 */ /* 0x000fe400078e0066 */
[----:B------:R-:W-:Y:S01]  /*12580*/  IMAD.MOV.U32 R143, RZ, RZ, R103 ;  /* 0x000000ffff8f7224 */ /* 0x000fe200078e0067 */
[-C--:B-1----:R-:W-:Y:S08]  /*12590*/  HMMA.16816.F32.BF16 R88, R4, R20.reuse, R88 ;  /* 0x000000140458723c */ /* 0x082ff00000041858 */
[C---:B------:R-:W-:Y:S01]  /*125a0*/  HMMA.16816.F32.BF16 R116, R8.reuse, R20, R116 ;  /* 0x000000140874723c */ /* 0x040fe20000041874 */
[----:B------:R1:W-:Y:S07]  /*125b0*/  MUFU.EX2 R20, R0 ;  /* 0x0000000000147308 */ /* 0x0003ee0000000800 */
[----:B--2---:R-:W-:Y:S01]  /*125c0*/  HMMA.16816.F32.BF16 R248, R8, R24, R248 ;  /* 0x0000001808f8723c */ /* 0x004fe200000418f8 */
[----:B-1----:R-:W-:-:S07]  /*125d0*/  FFMA.FTZ R0, R140, c[0x0][0x23c], -R2 ;  /* 0x00008f008c007a23 */ /* 0x002fce0000010802 */
[C---:B------:R-:W-:Y:S08]  /*125e0*/  HMMA.16816.F32.BF16 R244, R8.reuse, R26, R128 ;  /* 0x0000001a08f4723c */ /* 0x040ff00000041880 */
[C---:B------:R-:W-:Y:S08]  /*125f0*/  HMMA.16816.F32.BF16 R100, R8.reuse, R22, R68 ;  /* 0x000000160864723c */ /* 0x040ff00000041844 */
[C---:B---3--:R-:W-:Y:S08]  /*12600*/  HMMA.16816.F32.BF16 R64, R8.reuse, R16, R64 ;  /* 0x000000100840723c */ /* 0x048ff00000041840 */
[C---:B------:R-:W-:Y:S08]  /*12610*/  HMMA.16816.F32.BF16 R56, R8.reuse, R18, R56 ;  /* 0x000000120838723c */ /* 0x040ff00000041838 */
[C---:B------:R-:W-:Y:S08]  /*12620*/  HMMA.16816.F32.BF16 R44, R8.reuse, R12, R44 ;  /* 0x0000000c082c723c */ /* 0x040ff0000004182c */
[----:B------:R-:W-:Y:S01]  /*12630*/  HMMA.16816.F32.BF16 R32, R8, R14, R32 ;  /* 0x0000000e0820723c */ /* 0x000fe20000041820 */
[----:B------:R1:W-:Y:S07]  /*12640*/  MUFU.EX2 R9, R0 ;  /* 0x0000000000097308 */ /* 0x0003ee0000000800 */
[----:B------:R-:W-:Y:S01]  /*12650*/  HMMA.16816.F32.BF16 R92, R4, R22, R92 ;  /* 0x00000016045c723c */ /* 0x000fe2000004185c */
[----:B------:R2:W-:Y:S01]  /*12660*/  MUFU.EX2 R22, R3 ;  /* 0x0000000300167308 */ /* 0x0005e20000000800 */
[----:B-1----:R-:W-:-:S06]  /*12670*/  FFMA.FTZ R0, R141, c[0x0][0x23c], -R2 ;  /* 0x00008f008d007a23 */ /* 0x002fcc0000010802 */
[----:B------:R-:W-:Y:S01]  /*12680*/  HMMA.16816.F32.BF16 R72, R4, R24, R72 ;  /* 0x000000180448723c */ /* 0x000fe20000041848 */
[----:B------:R1:W-:Y:S01]  /*12690*/  MUFU.EX2 R10, R0 ;  /* 0x00000000000a7308 */ /* 0x0003e20000000800 */
[----:B--2---:R-:W-:-:S06]  /*126a0*/  FADD.FTZ R3, R242, R30 ;  /* 0x0000001ef2037221 */ /* 0x004fcc0000010000 */
[C---:B------:R-:W-:Y:S08]  /*126b0*/  HMMA.16816.F32.BF16 R76, R4.reuse, R26, R76 ;  /* 0x0000001a044c723c */ /* 0x040ff0000004184c */
[----:B------:R-:W-:Y:S01]  /*126c0*/  HMMA.16816.F32.BF16 R104, R4, R16, R104 ;  /* 0x000000100468723c */ /* 0x000fe20000041868 */
[----:B-1----:R-:W-:-:S07]  /*126d0*/  FFMA.FTZ R0, R252, c[0x0][0x23c], -R2 ;  /* 0x00008f00fc007a23 */ /* 0x002fce0000010802 */
[C---:B------:R-:W-:Y:S01]  /*126e0*/  HMMA.16816.F32.BF16 R108, R4.reuse, R18, R108 ;  /* 0x00000012046c723c */ /* 0x040fe2000004186c */
[----:B------:R1:W-:Y:S07]  /*126f0*/  MUFU.EX2 R11, R0 ;  /* 0x00000000000b7308 */ /* 0x0003ee0000000800 */
[C---:B------:R-:W-:Y:S08]  /*12700*/  HMMA.16816.F32.BF16 R120, R4.reuse, R12, R120 ;  /* 0x0000000c0478723c */ /* 0x040ff00000041878 */
[----:B------:R-:W-:Y:S01]  /*12710*/  HMMA.16816.F32.BF16 R84, R4, R14, R124 ;  /* 0x0000000e0454723c */ /* 0x000fe2000004187c */
[----:B-1----:R-:W-:-:S06]  /*12720*/  FADD.FTZ R0, R38, R3 ;  /* 0x0000000326007221 */ /* 0x002fcc0000010000 */
[----:B------:R-:W-:Y:S02]  /*12730*/  FFMA.FTZ R6, R243, c[0x0][0x23c], -R2 ;  /* 0x00008f00f3067a23 */ /* 0x000fe40000010802 */
[----:B------:R-:W-:Y:S02]  /*12740*/  FADD.FTZ R2, R40, R31 ;  /* 0x0000001f28027221 */ /* 0x000fe40000010000 */
[----:B------:R-:W-:Y:S02]  /*12750*/  FADD.FTZ R4, R43, R29 ;  /* 0x0000001d2b047221 */ /* 0x000fe40000010000 */
[----:B------:R-:W-:Y:S02]  /*12760*/  FADD.FTZ R5, R48, R28 ;  /* 0x0000001c30057221 */ /* 0x000fe40000010000 */
[----:B------:R-:W-:Y:S02]  /*12770*/  FADD.FTZ R3, R42, R2 ;  /* 0x000000022a037221 */ /* 0x000fe40000010000 */
[----:B------:R-:W-:-:S02]  /*12780*/  FADD.FTZ R0, R39, R0 ;  /* 0x0000000027007221 */ /* 0x000fc40000010000 */
[----:B------:R-:W-:Y:S02]  /*12790*/  FADD.FTZ R2, R51, R4 ;  /* 0x0000000433027221 */ /* 0x000fe40000010000 */
[----:B------:R-:W-:Y:S01]  /*127a0*/  FADD.FTZ R5, R52, R5 ;  /* 0x0000000534057221 */ /* 0x000fe20000010000 */
[----:B------:R-:W-:Y:S01]  /*127b0*/  MUFU.EX2 R24, R142 ;  /* 0x0000008e00187308 */ /* 0x000fe20000000800 */
[----:B------:R-:W-:Y:S01]  /*127c0*/  FADD.FTZ R0, R41, R0 ;  /* 0x0000000029007221 */ /* 0x000fe20000010000 */
[----:B------:R-:W-:Y:S01]  /*127d0*/  MOV R69, R82 ;  /* 0x0000005200457202 */ /* 0x000fe20000000f00 */
[----:B------:R-:W-:Y:S01]  /*127e0*/  FADD.FTZ R26, R54, R2 ;  /* 0x00000002361a7221 */ /* 0x000fe20000010000 */
[----:B------:R-:W-:Y:S01]  /*127f0*/  MOV R28, R115 ;  /* 0x00000073001c7202 */ /* 0x000fe20000000f00 */
[----:B------:R-:W-:Y:S01]  /*12800*/  IMAD.MOV.U32 R68, RZ, RZ, R83 ;  /* 0x000000ffff447224 */ /* 0x000fe200078e0053 */
[----:B------:R-:W-:Y:S01]  /*12810*/  MOV R31, R112 ;  /* 0x00000070001f7202 */ /* 0x000fe20000000f00 */
[----:B------:R-:W-:Y:S01]  /*12820*/  IMAD.MOV.U32 R70, RZ, RZ, R81 ;  /* 0x000000ffff467224 */ /* 0x000fe200078e0051 */
[----:B------:R1:W-:Y:S01]  /*12830*/  MUFU.EX2 R25, R143 ;  /* 0x0000008f00197308 */ /* 0x0003e20000000800 */
[----:B------:R-:W-:Y:S01]  /*12840*/  IMAD.MOV.U32 R71, RZ, RZ, R80 ;  /* 0x000000ffff477224 */ /* 0x000fe200078e0050 */
[----:B------:R-:W-:Y:S01]  /*12850*/  MOV R42, R97 ;  /* 0x00000061002a7202 */ /* 0x000fe20000000f00 */
[----:B------:R-:W-:Y:S01]  /*12860*/  IMAD.MOV.U32 R29, RZ, RZ, R114 ;  /* 0x000000ffff1d7224 */ /* 0x000fe200078e0072 */
[----:B------:R-:W-:Y:S01]  /*12870*/  LDSM.16.MT88.4 R80, [R213+0xf800] ;  /* 0x00f80000d550783b */ /* 0x000fe20000004200 */
[----:B------:R-:W-:-:S02]  /*12880*/  IMAD.MOV.U32 R30, RZ, RZ, R113 ;  /* 0x000000ffff1e7224 */ /* 0x000fc400078e0071 */
[----:B------:R-:W-:Y:S01]  /*12890*/  IMAD.MOV.U32 R40, RZ, RZ, R99 ;  /* 0x000000ffff287224 */ /* 0x000fe200078e0063 */
[----:B------:R-:W-:Y:S01]  /*128a0*/  MUFU.EX2 R17, R164 ;  /* 0x000000a400117308 */ /* 0x000fe20000000800 */
[----:B------:R-:W-:Y:S01]  /*128b0*/  IMAD.MOV.U32 R41, RZ, RZ, R98 ;  /* 0x000000ffff297224 */ /* 0x000fe200078e0062 */
[----:B------:R-:W-:Y:S01]  /*128c0*/  LDSM.16.MT88.4 R112, [R216+0xf800] ;  /* 0x00f80000d870783b */ /* 0x000fe20000004200 */
[----:B------:R-:W-:Y:S02]  /*128d0*/  IMAD.MOV.U32 R43, RZ, RZ, R96 ;  /* 0x000000ffff2b7224 */ /* 0x000fe400078e0060 */
[----:B------:R-:W-:Y:S01]  /*128e0*/  FADD.FTZ R2, R55, R5 ;  /* 0x0000000537027221 */ /* 0x000fe20000010000 */
[----:B------:R-:W-:Y:S02]  /*128f0*/  LDSM.16.MT88.4 R96, [R214+0xf800] ;  /* 0x00f80000d660783b */ /* 0x000fe40000004200 */
[----:B------:R-:W-:Y:S02]  /*12900*/  MUFU.EX2 R21, R165 ;  /* 0x000000a500157308 */ /* 0x000fe40000000800 */
[----:B-1----:R-:W-:Y:S06]  /*12910*/  LDSM.16.MT88.4 R140, [R215+0xd800] ;  /* 0x00d80000d78c783b */ /* 0x002fec0000004200 */
[----:B------:R-:W-:Y:S08]  /*12920*/  MUFU.EX2 R18, R166 ;  /* 0x000000a600127308 */ /* 0x000ff00000000800 */
[----:B------:R1:W-:Y:S08]  /*12930*/  MUFU.EX2 R23, R167 ;  /* 0x000000a700177308 */ /* 0x0003f00000000800 */
[----:B------:R-:W-:Y:S08]  /*12940*/  MUFU.EX2 R12, R150 ;  /* 0x00000096000c7308 */ /* 0x000ff00000000800 */
[----:B------:R-:W2:Y:S01]  /*12950*/  MUFU.EX2 R16, R149 ;  /* 0x0000009500107308 */ /* 0x000ea20000000800 */
[----:B-1----:R-:W1:Y:S07]  /*12960*/  LDSM.16.MT88.4 R164, [R213+0xd800] ;  /* 0x00d80000d5a4783b */ /* 0x002e6e0000004200 */
[----:B------:R-:W-:Y:S08]  /*12970*/  MUFU.EX2 R19, R148 ;  /* 0x0000009400137308 */ /* 0x000ff00000000800 */
[----:B------:R3:W4:Y:S08]  /*12980*/  MUFU.EX2 R13, R151 ;  /* 0x00000097000d7308 */ /* 0x0007300000000800 */
[----:B------:R5:W1:Y:S01]  /*12990*/  MUFU.EX2 R8, R6 ;  /* 0x0000000600087308 */ /* 0x000a620000000800 */
[----:B---3--:R-:W3:Y:S04]  /*129a0*/  LDSM.16.MT88.4 R148, [R216+0xd800] ;  /* 0x00d80000d894783b */ /* 0x008ee80000004200 */
[----:B-----5:R-:W5:Y:S01]  /*129b0*/  LDSM.16.MT88.4 R4, [R215+0xf800] ;  /* 0x00f80000d704783b */ /* 0x020f620000004200 */
[----:B--2---:R-:W-:-:S02]  /*129c0*/  F2FP.BF16.PACK_AB R124, R16, R12 ;  /* 0x0000000c107c723e */ /* 0x004fc400000010ff */
[----:B----4-:R-:W-:Y:S02]  /*129d0*/  F2FP.BF16.PACK_AB R126, R13, R19 ;  /* 0x000000130d7e723e */ /* 0x010fe400000010ff */
[----:B------:R-:W-:Y:S02]  /*129e0*/  F2FP.BF16.PACK_AB R125, R10, R9 ;  /* 0x000000090a7d723e */ /* 0x000fe400000010ff */
[----:B-1----:R-:W-:Y:S01]  /*129f0*/  F2FP.BF16.PACK_AB R127, R8, R11 ;  /* 0x0000000b087f723e */ /* 0x002fe200000010ff */
[----:B------:R-:W-:Y:S01]  /*12a00*/  FADD.FTZ R3, R50, R3 ;  /* 0x0000000332037221 */ /* 0x000fe20000010000 */
[----:B------:R-:W-:Y:S02]  /*12a10*/  F2FP.BF16.PACK_AB R128, R20, R22 ;  /* 0x000000161480723e */ /* 0x000fe400000010ff */
[----:B------:R-:W-:Y:S02]  /*12a20*/  F2FP.BF16.PACK_AB R129, R21, R17 ;  /* 0x000000111581723e */ /* 0x000fe400000010ff */
[----:B------:R-:W-:-:S02]  /*12a30*/  F2FP.BF16.PACK_AB R130, R25, R24 ;  /* 0x000000181982723e */ /* 0x000fc400000010ff */
[----:B------:R-:W-:Y:S01]  /*12a40*/  F2FP.BF16.PACK_AB R131, R23, R18 ;  /* 0x000000121783723e */ /* 0x000fe200000010ff */
[----:B------:R-:W-:Y:S01]  /*12a50*/  FADD.FTZ R15, R53, R3 ;  /* 0x00000003350f7221 */ /* 0x000fe20000010000 */
[----:B------:R-:W-:Y:S01]  /*12a60*/  HMMA.16816.F32.BF16 R172, R124, R164, R172 ;  /* 0x000000a47cac723c */ /* 0x000fe200000418ac */
[----:B------:R-:W-:Y:S02]  /*12a70*/  FADD.FTZ R14, R49, R0 ;  /* 0x00000000310e7221 */ /* 0x000fe40000010000 */
[----:B------:R-:W-:Y:S02]  /*12a80*/  FADD.FTZ R3, R138, R26 ;  /* 0x0000001a8a037221 */ /* 0x000fe40000010000 */
[----:B------:R-:W-:-:S03]  /*12a90*/  FADD.FTZ R2, R204, R2 ;  /* 0x00000002cc027221 */ /* 0x000fc60000010000 */
[----:B------:R-:W-:Y:S01]  /*12aa0*/  HMMA.16816.F32.BF16 R180, R124, R166, R180 ;  /* 0x000000a67cb4723c */ /* 0x000fe200000418b4 */
[----:B------:R-:W-:-:S07]  /*12ab0*/  FADD.FTZ R0, R139, R15 ;  /* 0x0000000f8b007221 */ /* 0x000fce0000010000 */
[C---:B------:R-:W-:Y:S08]  /*12ac0*/  HMMA.16816.F32.BF16 R176, R124.reuse, R156, R176 ;  /* 0x0000009c7cb0723c */ /* 0x040ff000000418b0 */
[C---:B------:R-:W-:Y:S08]  /*12ad0*/  HMMA.16816.F32.BF16 R188, R124.reuse, R158, R188 ;  /* 0x0000009e7cbc723c */ /* 0x040ff000000418bc */
[C---:B---3--:R-:W-:Y:S08]  /*12ae0*/  HMMA.16816.F32.BF16 R184, R124.reuse, R148, R184 ;  /* 0x000000947cb8723c */ /* 0x048ff000000418b8 */
        /* <DEDUP_REMOVED lines=9> */
[C---:B-----5:R-:W-:Y:S08]  /*12b80*/  HMMA.16816.F32.BF16 R120, R124.reuse, R4, R120 ;  /* 0x000000047c78723c */ /* 0x060ff00000041878 */
[----:B------:R-:W-:Y:S08]  /*12b90*/  HMMA.16816.F32.BF16 R124, R124, R6, R84 ;  /* 0x000000067c7c723c */ /* 0x000ff00000041854 */
        /* <DEDUP_REMOVED lines=32> */
[C---:B------:R-:W-:Y:S03]  /*12da0*/  HMMA.16816.F32.BF16 R144, R128.reuse, R140, R144 ;  /* 0x0000008c8090723c */ /* 0x040fe60000041890 */
[----:B------:R1:W-:Y:S04]  /*12db0*/  STL [R1+0x3c], R3 ;  /* 0x00003c0301007387 */ /* 0x0003e80000100800 */
[----:B------:R1:W-:Y:S01]  /*12dc0*/  STL [R1+0x44], R0 ;  /* 0x0000440001007387 */ /* 0x0003e20000100800 */
[C---:B------:R-:W-:Y:S03]  /*12dd0*/  HMMA.16816.F32.BF16 R140, R128.reuse, R142, R68 ;  /* 0x0000008e808c723c */ /* 0x040fe60000041844 */
[----:B------:R1:W-:Y:S05]  /*12de0*/  STL [R1+0x40], R2 ;  /* 0x0000400201007387 */ /* 0x0003ea0000100800 */
        /* <DEDUP_REMOVED lines=12> */
.L_x_432:
[----:B-1----:R-:W-:-:S06]  /*12eb0*/  UISETP.GT.AND UP0, UPT, UR22, UR9, UPT ;  /* 0x000000091600728c */ /* 0x002fcc000bf04270 */
[----:B------:R-:W-:-:S13]  /*12ec0*/  PLOP3.LUT P0, PT, PT, PT, UP0, 0x80, 0x0 ;  /* 0x000000000000781c */ /* 0x000fda0003f0f008 */
[----:B------:R-:W-:Y:S05]  /*12ed0*/  @!P0 BRA `(.L_x_435) ;  /* 0x000050f000008947 */ /* 0x000fea0003800000 */
[----:B------:R-:W2:Y:S01]  /*12ee0*/  LDL.LU.64 R6, [R1+0x78] ;  /* 0x0000780001067983 */ /* 0x000ea20000300a00 */
[----:B------:R-:W-:Y:S01]  /*12ef0*/  MOV R136, R134 ;  /* 0x0000008600887202 */ /* 0x000fe20000000f00 */
[----:B------:R-:W-:Y:S01]  /*12f00*/  IMAD.MOV.U32 R138, RZ, RZ, R132 ;  /* 0x000000ffff8a7224 */ /* 0x000fe200078e0084 */
[----:B------:R-:W-:Y:S01]  /*12f10*/  MOV R2, R135 ;  /* 0x0000008700027202 */ /* 0x000fe20000000f00 */
[----:B------:R-:W2:Y:S01]  /*12f20*/  LDL.LU.64 R4, [R1+0x80] ;  /* 0x0000800001047983 */ /* 0x000ea20000300a00 */
[----:B------:R-:W-:Y:S01]  /*12f30*/  MOV R137, R133 ;  /* 0x0000008500897202 */ /* 0x000fe20000000f00 */
[----:B------:R-:W-:Y:S02]  /*12f40*/  ULDC.64 UR4, c[0x0][0x1a0] ;  /* 0x0000680000047ab9 */ /* 0x000fe40000000a00 */
[----:B------:R-:W-:Y:S02]  /*12f50*/  USHF.L.U64.HI UR7, UR6, 0x5, UR7 ;  /* 0x0000000506077899 */ /* 0x000fe40008010207 */
[----:B------:R-:W-:-:S02]  /*12f60*/  USHF.L.U32 UR6, UR6, 0x5, URZ ;  /* 0x0000000506067899 */ /* 0x000fc4000800063f */
[----:B------:R-:W-:Y:S02]  /*12f70*/  USHF.L.U64.HI UR8, UR4, 0x5, UR5 ;  /* 0x0000000504087899 */ /* 0x000fe40008010205 */
[----:B------:R-:W-:Y:S01]  /*12f80*/  USHF.L.U32 UR13, UR4, 0x5, URZ ;  /* 0x00000005040d7899 */ /* 0x000fe2000800063f */
[----:B--2---:R-:W-:-:S05]  /*12f90*/  IMAD.MOV.U32 R5, RZ, RZ, R7 ;  /* 0x000000ffff057224 */ /* 0x004fca00078e0007 */
[----:B------:R1:W-:Y:S01]  /*12fa0*/  STL.64 [R1+0x48], R4 ;  /* 0x0000480401007387 */ /* 0x0003e20000100a00 */
[----:B------:R-:W-:Y:S05]  /*12fb0*/  BRA `(.L_x_436) ;  /* 0x0000023000007947 */ /* 0x000fea0003800000 */
.L_x_438:
        /* <DEDUP_REMOVED lines=22> */
[----:B------:R1:W-:Y:S03]  /*13120*/  LDGSTS.E.BYPASS.LTC128B.128 [R233+0x8000], [R204.64] ;  /* 0x08000000cce97fae */ /* 0x0003e6000b901d52 */
[----:B------:R-:W-:Y:S01]  /*13130*/  IADD3.X R133, R135, UR7, RZ, P1, !PT ;  /* 0x0000000787857c10 */ /* 0x000fe20008ffe4ff */
[----:B------:R1:W-:Y:S04]  /*13140*/  LDGSTS.E.BYPASS.LTC128B.128 [R233+0xa000], [R204.64+0x80] ;  /* 0x0a000080cce97fae */ /* 0x0003e8000b901d52 */
[----:B------:R2:W-:Y:S04]  /*13150*/  LDGSTS.E.BYPASS.LTC128B.128 [R233+0x8800], [R134.64] ;  /* 0x0880000086e97fae */ /* 0x0005e8000b901d52 */
[----:B------:R2:W-:Y:S04]  /*13160*/  LDGSTS.E.BYPASS.LTC128B.128 [R233+0xa800], [R134.64+0x80] ;  /* 0x0a80008086e97fae */ /* 0x0005e8000b901d52 */
[----:B------:R2:W-:Y:S04]  /*13170*/  LDGSTS.E.BYPASS.LTC128B.128 [R233+0x9000], [R132.64] ;  /* 0x0900000084e97fae */ /* 0x0005e8000b901d52 */
[----:B------:R2:W-:Y:S01]  /*13180*/  LDGSTS.E.BYPASS.LTC128B.128 [R233+0xb000], [R132.64+0x80] ;  /* 0x0b00008084e97fae */ /* 0x0005e2000b901d52 */
[----:B-1----:R-:W-:Y:S04]  /*13190*/  IADD3 R204, P0, R132, UR6, RZ ;  /* 0x0000000684cc7c10 */ /* 0x002fe8000ff1e0ff */
[----:B------:R-:W-:Y:S05]  /*131a0*/  IADD3.X R205, R133, UR7, RZ, P0, !PT ;  /* 0x0000000785cd7c10 */ /* 0x000fea00087fe4ff */
[----:B------:R2:W-:Y:S04]  /*131b0*/  LDGSTS.E.BYPASS.LTC128B.128 [R233+0x9800], [R204.64] ;  /* 0x09800000cce97fae */ /* 0x0005e8000b901d52 */
[----:B------:R2:W-:Y:S04]  /*131c0*/  LDGSTS.E.BYPASS.LTC128B.128 [R233+0xb800], [R204.64+0x80] ;  /* 0x0b800080cce97fae */ /* 0x0005e8000b901d52 */
[----:B------:R-:W0:Y:S01]  /*131d0*/  LDGDEPBAR ;  /* 0x00000000000079af */ /* 0x000e220000000000 */
[----:B------:R-:W-:-:S05]  /*131e0*/  BRA `(.L_x_437) ;  /* 0x00000d3000007947 */ /* 0x000fca0003800000 */
.L_x_436:
[----:B------:R-:W2:Y:S01]  /*131f0*/  LDL.64 R6, [R1+0x48] ;  /* 0x0000480001067983 */ /* 0x000ea20000100a00 */
[----:B------:R-:W-:Y:S04]  /*13200*/  DEPBAR.LE SB0, 0x0 ;  /* 0x000080000000791a */ /* 0x000fe80000000000 */
[----:B------:R-:W-:Y:S01]  /*13210*/  UIADD3 UR14, UR22, -0x1, URZ ;  /* 0xffffffff160e7890 */ /* 0x000fe2000fffe03f */
[----:B------:R-:W-:Y:S03]  /*13220*/  BAR.SYNC.DEFER_BLOCKING 0x0 ;  /* 0x0000000000007b1d */ /* 0x000fe60000010000 */
[----:B------:R-:W-:Y:S02]  /*13230*/  USHF.R.S32.HI UR5, URZ, 0x1f, UR14 ;  /* 0x0000001f3f057899 */ /* 0x000fe4000801140e */
[----:B------:R-:W-:Y:S01]  /*13240*/  UIMAD UR4, UR12, UR14, URZ ;  /* 0x0000000e0c0472a4 */ /* 0x000fe2000f8e023f */
[----:B-1----:R-:W-:Y:S01]  /*13250*/  IMAD.U32 R4, RZ, RZ, UR14 ;  /* 0x0000000eff047e24 */ /* 0x002fe2000f8e00ff */
[----:B------:R-:W-:Y:S02]  /*13260*/  UISETP.GT.AND UP0, UPT, UR14, UR9, UPT ;  /* 0x000000090e00728c */ /* 0x000fe4000bf04270 */
[----:B------:R-:W-:Y:S01]  /*13270*/  UIMAD UR4, UR5, UR15, UR4 ;  /* 0x0000000f050472a4 */ /* 0x000fe2000f8e0204 */
[----:B--2---:R-:W-:Y:S05]  /*13280*/  IMAD.WIDE.U32 R4, R4, UR15, R6 ;  /* 0x0000000f04047c25 */ /* 0x004fea000f8e0006 */
[C---:B------:R-:W-:Y:S02]  /*13290*/  LEA R8, P0, R4.reuse, c[0x0][0x170], 0x1 ;  /* 0x00005c0004087a11 */ /* 0x040fe400078008ff */
[----:B------:R-:W-:Y:S04]  /*132a0*/  IADD3 R0, R5, UR4, RZ ;  /* 0x0000000405007c10 */ /* 0x000fe8000fffe0ff */
[----:B------:R-:W-:Y:S02]  /*132b0*/  LEA.HI.X R9, R4, c[0x0][0x174], R0, 0x1, P0 ;  /* 0x00005d0004097a11 */ /* 0x000fe400000f0c00 */
[----:B------:R-:W-:Y:S03]  /*132c0*/  IADD3 R6, P0, R8, UR13, RZ ;  /* 0x0000000d08067c10 */ /* 0x000fe6000ff1e0ff */
[----:B------:R-:W-:Y:S01]  /*132d0*/  @!PT LDS RZ, [RZ] ;  /* 0x00000000fffff984 */ /* 0x000fe20000000800 */
[----:B------:R-:W-:Y:S01]  /*132e0*/  @!PT LDS RZ, [RZ] ;  /* 0x00000000fffff984 */ /* 0x000fe20000000800 */
[----:B------:R-:W-:Y:S01]  /*132f0*/  @!PT LDS RZ, [RZ] ;  /* 0x00000000fffff984 */ /* 0x000fe20000000800 */
[----:B------:R1:W-:Y:S01]  /*13300*/  LDGSTS.E.BYPASS.LTC128B.128 [R233+0xc000], [R8.64] ;  /* 0x0c00000008e97fae */ /* 0x0003e2000b901d52 */
[----:B------:R-:W-:Y:S02]  /*13310*/  IADD3.X R7, R9, UR8, RZ, P0, !PT ;  /* 0x0000000809077c10 */ /* 0x000fe400087fe4ff */
[----:B------:R-:W-:Y:S03]  /*13320*/  IADD3 R4, P0, R6, UR13, RZ ;  /* 0x0000000d06047c10 */ /* 0x000fe6000ff1e0ff */
[----:B------:R1:W-:Y:S01]  /*13330*/  LDGSTS.E.BYPASS.LTC128B.128 [R233+0xe000], [R8.64+0x80] ;  /* 0x0e00008008e97fae */ /* 0x0003e2000b901d52 */
[----:B------:R-:W-:Y:S02]  /*13340*/  IADD3.X R5, R7, UR8, RZ, P0, !PT ;  /* 0x0000000807057c10 */ /* 0x000fe400087fe4ff */
[----:B------:R-:W-:Y:S03]  /*13350*/  IADD3 R10, P0, R4, UR13, RZ ;  /* 0x0000000d040a7c10 */ /* 0x000fe6000ff1e0ff */
[----:B------:R2:W-:Y:S01]  /*13360*/  LDGSTS.E.BYPASS.LTC128B.128 [R233+0xc800], [R6.64] ;  /* 0x0c80000006e97fae */ /* 0x0005e2000b901d52 */
[----:B------:R-:W-:Y:S02]  /*13370*/  IADD3.X R11, R5, UR8, RZ, P0, !PT ;  /* 0x00000008050b7c10 */ /* 0x000fe400087fe4ff */
[----:B------:R-:W-:Y:S03]  /*13380*/  PLOP3.LUT P0, PT, PT, PT, UP0, 0x80, 0x0 ;  /* 0x000000000000781c */ /* 0x000fe60003f0f008 */
[----:B------:R2:W-:Y:S06]  /*13390*/  LDGSTS.E.BYPASS.LTC128B.128 [R233+0xe800], [R6.64+0x80] ;  /* 0x0e80008006e97fae */ /* 0x0005ec000b901d52 */
[----:B------:R2:W-:Y:S06]  /*133a0*/  LDGSTS.E.BYPASS.LTC128B.128 [R233+0xd000], [R4.64] ;  /* 0x0d00000004e97fae */ /* 0x0005ec000b901d52 */
[----:B------:R2:W-:Y:S06]  /*133b0*/  LDGSTS.E.BYPASS.LTC128B.128 [R233+0xf000], [R4.64+0x80] ;  /* 0x0f00008004e97fae */ /* 0x0005ec000b901d52 */
[----:B------:R1:W-:Y:S06]  /*133c0*/  LDGSTS.E.BYPASS.LTC128B.128 [R233+0xd800], [R10.64] ;  /* 0x0d8000000ae97fae */ /* 0x0003ec000b901d52 */
[----:B------:R1:W-:Y:S06]  /*133d0*/  LDGSTS.E.BYPASS.LTC128B.128 [R233+0xf800], [R10.64+0x80] ;  /* 0x0f8000800ae97fae */ /* 0x0003ec000b901d52 */
[----:B-----5:R-:W-:Y:S06]  /*133e0*/  LDSM.16.M88.4 R64, [R219] ;  /* 0x00000000db40783b */ /* 0x020fec0000000200 */
[----:B------:R-:W2:Y:S06]  /*133f0*/  LDSM.16.M88.4 R16, [R212+0x8000] ;  /* 0x00800000d410783b */ /* 0x000eac0000000200 */
[----:B------:R-:W1:Y:S06]  /*13400*/  LDSM.16.M88.4 R60, [R219+0x2000] ;  /* 0x00200000db3c783b */ /* 0x000e6c0000000200 */
[----:B------:R-:W3:Y:S06]  /*13410*/  LDSM.16.M88.4 R32, [R212+0x8800] ;  /* 0x00880000d420783b */ /* 0x000eec0000000200 */
[----:B------:R-:W0:Y:S06]  /*13420*/  LDGDEPBAR ;  /* 0x00000000000079af */ /* 0x000e2c0000000000 */
[----:B------:R-:W4:Y:S06]  /*13430*/  LDSM.16.M88.4 R48, [R212+0x9000] ;  /* 0x00900000d430783b */ /* 0x000f2c0000000200 */
[----:B------:R-:W3:Y:S06]  /*13440*/  LDSM.16.M88.4 R132, [R212+0x9800] ;  /* 0x00980000d484783b */ /* 0x000eec0000000200 */
[----:B------:R-:W-:Y:S01]  /*13450*/  LDSM.16.M88.4 R204, [R220] ;  /* 0x00000000dccc783b */ /* 0x000fe20000000200 */
[-C--:B--2---:R-:W-:Y:S05]  /*13460*/  HMMA.16816.F32.BF16 R4, R64, R16.reuse, RZ ;  /* 0x000000104004723c */ /* 0x084fea00000418ff */
[----:B------:R-:W-:Y:S03]  /*13470*/  LDSM.16.M88.4 R208, [R220+0x2000] ;  /* 0x00200000dcd0783b */ /* 0x000fe60000000200 */
[C---:B-1----:R-:W-:Y:S08]  /*13480*/  HMMA.16816.F32.BF16 R8, R60.reuse, R16, RZ ;  /* 0x000000103c08723c */ /* 0x042ff000000418ff */
[-C--:B------:R-:W-:Y:S08]  /*13490*/  HMMA.16816.F32.BF16 R12, R60, R18.reuse, RZ ;  /* 0x000000123c0c723c */ /* 0x080ff000000418ff */
[C---:B------:R-:W-:Y:S08]  /*134a0*/  HMMA.16816.F32.BF16 R16, R64.reuse, R18, RZ ;  /* 0x000000124010723c */ /* 0x040ff000000418ff */
[-C--:B---3--:R-:W-:Y:S08]  /*134b0*/  HMMA.16816.F32.BF16 R20, R64, R32.reuse, RZ ;  /* 0x000000204014723c */ /* 0x088ff000000418ff */
[C---:B------:R-:W-:Y:S08]  /*134c0*/  HMMA.16816.F32.BF16 R24, R60.reuse, R32, RZ ;  /* 0x000000203c18723c */ /* 0x040ff000000418ff */
[-C--:B------:R-:W-:Y:S08]  /*134d0*/  HMMA.16816.F32.BF16 R28, R60, R34.reuse, RZ ;  /* 0x000000223c1c723c */ /* 0x080ff000000418ff */
[C---:B------:R-:W-:Y:S08]  /*134e0*/  HMMA.16816.F32.BF16 R32, R64.reuse, R34, RZ ;  /* 0x000000224020723c */ /* 0x040ff000000418ff */
[-C--:B----4-:R-:W-:Y:S08]  /*134f0*/  HMMA.16816.F32.BF16 R36, R64, R48.reuse, RZ ;  /* 0x000000304024723c */ /* 0x090ff000000418ff */
[C---:B------:R-:W-:Y:S08]  /*13500*/  HMMA.16816.F32.BF16 R40, R60.reuse, R48, RZ ;  /* 0x000000303c28723c */ /* 0x040ff000000418ff */
[-C--:B------:R-:W-:Y:S08]  /*13510*/  HMMA.16816.F32.BF16 R44, R60, R50.reuse, RZ ;  /* 0x000000323c2c723c */ /* 0x080ff000000418ff */
[C---:B------:R-:W-:Y:S08]  /*13520*/  HMMA.16816.F32.BF16 R48, R64.reuse, R50, RZ ;  /* 0x000000324030723c */ /* 0x040ff000000418ff */
[-C--:B------:R-:W-:Y:S08]  /*13530*/  HMMA.16816.F32.BF16 R52, R64, R132.reuse, RZ ;  /* 0x000000844034723c */ /* 0x080ff000000418ff */
[C---:B------:R-:W-:Y:S08]  /*13540*/  HMMA.16816.F32.BF16 R56, R60.reuse, R132, RZ ;  /* 0x000000843c38723c */ /* 0x040ff000000418ff */
[-C--:B------:R-:W-:Y:S08]  /*13550*/  HMMA.16816.F32.BF16 R60, R60, R134.reuse, RZ ;  /* 0x000000863c3c723c */ /* 0x080ff000000418ff */
[----:B------:R-:W-:Y:S01]  /*13560*/  HMMA.16816.F32.BF16 R64, R64, R134, RZ ;  /* 0x000000864040723c */ /* 0x000fe200000418ff */
        /* <DEDUP_REMOVED lines=21> */
[----:B------:R-:W-:Y:S06]  /*136c0*/  LDSM.16.M88.4 R132, [R222] ;  /* 0x00000000de84783b */ /* 0x000fec0000000200 */
[----:B------:R-:W1:Y:S02]  /*136d0*/  LDSM.16.M88.4 R204, [R218+0x8000] ;  /* 0x00800000dacc783b */ /* 0x000e640000000200 */
        /* <DEDUP_REMOVED lines=20> */
[----:B------:R-:W-:Y:S06]  /*13820*/  LDSM.16.M88.4 R132, [R221] ;  /* 0x00000000dd84783b */ /* 0x000fec0000000200 */
[----:B------:R-:W1:Y:S02]  /*13830*/  LDSM.16.M88.4 R204, [R217] ;  /* 0x00000000d9cc783b */ /* 0x000e640000000200 */
        /* <DEDUP_REMOVED lines=20> */
[----:B------:R-:W-:Y:S06]  /*13980*/  LDSM.16.M88.4 R132, [R219+0x4000] ;  /* 0x00400000db84783b */ /* 0x000fec0000000200 */
        /* <DEDUP_REMOVED lines=22> */
[----:B------:R-:W1:Y:S02]  /*13af0*/  LDSM.16.M88.4 R204, [R227] ;  /* 0x00000000e3cc783b */ /* 0x000e640000000200 */
        /* <DEDUP_REMOVED lines=66> */
.L_x_437:
[----:B------:R-:W1:Y:S01]  /*13f20*/  S2R R3, SR_TID.X ;  /* 0x0000000000037919 */ /* 0x000e620000002100 */
[----:B------:R-:W-:Y:S01]  /*13f30*/  IMAD.U32 R0, RZ, RZ, UR14 ;  /* 0x0000000eff007e24 */ /* 0x000fe2000f8e00ff */
[----:B------:R-:W-:Y:S01]  /*13f40*/  LOP3.LUT R231, R231, 0xffffbfff, RZ, 0xc0, !PT ;  /* 0xffffbfffe7e77812 */ /* 0x000fe200078ec0ff */
[----:B------:R-:W-:Y:S02]  /*13f50*/  UISETP.GT.AND UP0, UPT, UR14, UR9, UPT ;  /* 0x000000090e00728c */ /* 0x000fe4000bf04270 */
[----:B------:R-:W-:Y:S03]  /*13f60*/  UMOV UR22, UR14 ;  /* 0x0000000e00167c82 */ /* 0x000fe60008000000 */
[----:B------:R-:W-:Y:S04]  /*13f70*/  STL [R1+0xb4], R222 ;  /* 0x0000b4de01007387 */ /* 0x000fe80000100800 */
[----:B------:R-:W-:Y:S04]  /*13f80*/  STL [R1+0xb0], R221 ;  /* 0x0000b0dd01007387 */ /* 0x000fe80000100800 */
[----:B------:R-:W-:Y:S04]  /*13f90*/  STL [R1+0xac], R220 ;  /* 0x0000acdc01007387 */ /* 0x000fe80000100800 */
[----:B------:R-:W-:Y:S01]  /*13fa0*/  STL [R1+0xa8], R219 ;  /* 0x0000a8db01007387 */ /* 0x000fe20000100800 */
[----:B-1----:R-:W-:Y:S03]  /*13fb0*/  IMAD.SHL.U32 R3, R3, 0x2, RZ ;  /* 0x0000000203037824 */ /* 0x002fe600078e00ff */
[----:B------:R-:W-:Y:S02]  /*13fc0*/  STL [R1+0xa4], R218 ;  /* 0x0000a4da01007387 */ /* 0x000fe40000100800 */
[----:B------:R-:W-:Y:S02]  /*13fd0*/  LOP3.LUT R3, R3, 0x6, RZ, 0xc0, !PT ;  /* 0x0000000603037812 */ /* 0x000fe400078ec0ff */
[----:B------:R-:W-:Y:S03]  /*13fe0*/  STL [R1+0xa0], R217 ;  /* 0x0000a0d901007387 */ /* 0x000fe60000100800 */
[----:B------:R-:W-:Y:S01]  /*13ff0*/  IMAD R0, R0, 0x40, R3 ;  /* 0x0000004000007824 */ /* 0x000fe200078e0203 */
[----:B------:R-:W-:Y:S04]  /*14000*/  STL [R1+0x9c], R212 ;  /* 0x00009cd401007387 */ /* 0x000fe80000100800 */
[C---:B------:R-:W-:Y:S02]  /*14010*/  IADD3 R3, R0.reuse, 0x1, RZ ;  /* 0x0000000100037810 */ /* 0x040fe40007ffe0ff */
[C---:B------:R-:W-:Y:S02]  /*14020*/  ISETP.GE.AND P0, PT, R0.reuse, R235, PT ;  /* 0x000000eb0000720c */ /* 0x040fe40003f06270 */
[C---:B------:R-:W-:Y:S02]  /*14030*/  ISETP.GE.AND P5, PT, R3.reuse, R234, PT ;  /* 0x000000ea0300720c */ /* 0x040fe40003fa6270 */
[C---:B------:R-:W-:Y:S02]  /*14040*/  ISETP.GE.AND P4, PT, R3.reuse, R232, PT ;  /* 0x000000e80300720c */ /* 0x040fe40003f86270 */
[C---:B------:R-:W-:Y:S02]  /*14050*/  ISETP.GE.OR P5, PT, R3.reuse, R238, !P5 ;  /* 0x000000ee0300720c */ /* 0x040fe40006fa6670 */
[C---:B------:R-:W-:Y:S02]  /*14060*/  ISETP.GE.OR P4, PT, R3.reuse, R237, !P4 ;  /* 0x000000ed0300720c */ /* 0x040fe40006786670 */
[C---:B------:R-:W-:Y:S02]  /*14070*/  ISETP.GE.AND P3, PT, R3.reuse, R236, PT ;  /* 0x000000ec0300720c */ /* 0x040fe40003f66270 */
[C---:B------:R-:W-:Y:S02]  /*14080*/  ISETP.GE.AND P2, PT, R3.reuse, R235, PT ;  /* 0x000000eb0300720c */ /* 0x040fe40003f46270 */
[----:B------:R-:W-:Y:S02]  /*14090*/  ISETP.GE.OR P3, PT, R3, R240, !P3 ;  /* 0x000000f00300720c */ /* 0x000fe40005f66670 */
[CC--:B------:R-:W-:Y:S02]  /*140a0*/  ISETP.GE.OR P0, PT, R0.reuse, R239.reuse, !P0 ;  /* 0x000000ef0000720c */ /* 0x0c0fe40004706670 */
[C---:B--2---:R-:W-:Y:S02]  /*140b0*/  IADD3 R132, R0.reuse, 0x9, RZ ;  /* 0x0000000900847810 */ /* 0x044fe40007ffe0ff */
[----:B------:R-:W-:Y:S02]  /*140c0*/  @P5 LOP3.LUT R231, R231, 0x4000, RZ, 0xfc, !PT ;  /* 0x00004000e7e75812 */ /* 0x000fe400078efcff */
[----:B------:R-:W-:Y:S02]  /*140d0*/  FSEL R208, R5, -INF , !P3 ;  /* 0xff80000005d07808 */ /* 0x000fe40005800000 */
[C---:B------:R-:W-:Y:S02]  /*140e0*/  ISETP.GE.AND P1, PT, R0.reuse, R236, PT ;  /* 0x000000ec0000720c */ /* 0x040fe40003f26270 */
[----:B------:R-:W-:Y:S02]  /*140f0*/  ISETP.GE.OR P2, PT, R3, R239, !P2 ;  /* 0x000000ef0300720c */ /* 0x000fe40005746670 */
[C---:B------:R-:W-:Y:S02]  /*14100*/  IADD3 R3, R0.reuse, 0x8, RZ ;  /* 0x0000000800037810 */ /* 0x040fe40007ffe0ff */
[----:B------:R-:W-:Y:S02]  /*14110*/  IADD3 R5, R0, 0x10, RZ ;  /* 0x0000001000057810 */ /* 0x000fe40007ffe0ff */
[----:B------:R-:W-:Y:S02]  /*14120*/  LOP3.LUT R231, R231, 0xfffffff7, RZ, 0xc0, !PT ;  /* 0xfffffff7e7e77812 */ /* 0x000fe400078ec0ff */
[----:B------:R-:W-:Y:S02]  /*14130*/  FSEL R207, R6, -INF , !P0 ;  /* 0xff80000006cf7808 */ /* 0x000fe40004000000 */
[----:B------:R-:W-:Y:S02]  /*14140*/  ISETP.GE.OR P1, PT, R0, R240, !P1 ;  /* 0x000000f00000720c */ /* 0x000fe40004f26670 */
[-C--:B------:R-:W-:Y:S02]  /*14150*/  ISETP.GE.AND P3, PT, R132, R236.reuse, PT ;  /* 0x000000ec8400720c */ /* 0x080fe40003f66270 */
[-C--:B------:R-:W-:Y:S02]  /*14160*/  ISETP.GE.AND P0, PT, R5, R236.reuse, PT ;  /* 0x000000ec0500720c */ /* 0x080fe40003f06270 */
[----:B------:R-:W-:Y:S02]  /*14170*/  @P4 LOP3.LUT R231, R231, 0x8, RZ, 0xfc, !PT ;  /* 0x00000008e7e74812 */ /* 0x000fe400078efcff */
[C---:B------:R-:W-:Y:S02]  /*14180*/  ISETP.GE.AND P4, PT, R3.reuse, R236, PT ;  /* 0x000000ec0300720c */ /* 0x040fe40003f86270 */
[----:B------:R-:W-:Y:S02]  /*14190*/  FSEL R139, R4, -INF , !P1 ;  /* 0xff800000048b7808 */ /* 0x000fe40004800000 */
[-C--:B------:R-:W-:Y:S02]  /*141a0*/  ISETP.GE.OR P4, PT, R3, R240.reuse, !P4 ;  /* 0x000000f00300720c */ /* 0x080fe40006786670 */
[-C--:B------:R-:W-:Y:S02]  /*141b0*/  ISETP.GE.OR P3, PT, R132, R240.reuse, !P3 ;  /* 0x000000f08400720c */ /* 0x080fe40005f66670 */
[----:B------:R-:W-:Y:S02]  /*141c0*/  ISETP.GE.OR P0, PT, R5, R240, !P0 ;  /* 0x000000f00500720c */ /* 0x000fe40004706670 */
[----:B------:R-:W-:Y:S02]  /*141d0*/  IADD3 R4, R0, 0x11, RZ ;  /* 0x0000001100047810 */ /* 0x000fe40007ffe0ff */
[----:B------:R-:W-:Y:S02]  /*141e0*/  FSEL R206, R16, -INF , !P4 ;  /* 0xff80000010ce7808 */ /* 0x000fe40006000000 */
[----:B------:R-:W-:Y:S02]  /*141f0*/  FSEL R205, R17, -INF , !P3 ;  /* 0xff80000011cd7808 */ /* 0x000fe40005800000 */
[----:B------:R-:W-:Y:S02]  /*14200*/  FSEL R204, R20, -INF , !P0 ;  /* 0xff80000014cc7808 */ /* 0x000fe40004000000 */
[----:B------:R-:W-:Y:S02]  /*14210*/  FSEL R211, R7, -INF , !P2 ;  /* 0xff80000007d37808 */ /* 0x000fe40005000000 */
[CC--:B------:R-:W-:Y:S02]  /*14220*/  ISETP.GE.AND P2, PT, R3.reuse, R235.reuse, PT ;  /* 0x000000eb0300720c */ /* 0x0c0fe40003f46270 */
[C---:B------:R-:W-:Y:S02]  /*14230*/  ISETP.GE.AND P4, PT, R3.reuse, R234, PT ;  /* 0x000000ea0300720c */ /* 0x040fe40003f86270 */
[C---:B------:R-:W-:Y:S02]  /*14240*/  ISETP.GE.AND P3, PT, R3.reuse, R232, PT ;  /* 0x000000e80300720c */ /* 0x040fe40003f66270 */
[C---:B------:R-:W-:Y:S02]  /*14250*/  ISETP.GE.AND P0, PT, R4.reuse, R235, PT ;  /* 0x000000eb0400720c */ /* 0x040fe40003f06270 */
[CC--:B------:R-:W-:Y:S02]  /*14260*/  ISETP.GE.OR P2, PT, R3.reuse, R239.reuse, !P2 ;  /* 0x000000ef0300720c */ /* 0x0c0fe40005746670 */
[----:B------:R-:W-:Y:S02]  /*14270*/  ISETP.GE.OR P0, PT, R4, R239, !P0 ;  /* 0x000000ef0400720c */ /* 0x000fe40004706670 */
[C---:B------:R-:W-:Y:S02]  /*14280*/  ISETP.GE.OR P4, PT, R3.reuse, R238, !P4 ;  /* 0x000000ee0300720c */ /* 0x040fe40006786670 */
[----:B------:R-:W-:Y:S02]  /*14290*/  ISETP.GE.OR P3, PT, R3, R237, !P3 ;  /* 0x000000ed0300720c */ /* 0x000fe40005f66670 */
[C---:B------:R-:W-:Y:S02]  /*142a0*/  IADD3 R3, R0.reuse, 0x18, RZ ;  /* 0x0000001800037810 */ /* 0x040fe40007ffe0ff */
[----:B------:R-:W-:Y:S02]  /*142b0*/  FSEL R23, R23, -INF , !P0 ;  /* 0xff80000017177808 */ /* 0x000fe40004000000 */
[C---:B------:R-:W-:Y:S02]  /*142c0*/  ISETP.GE.AND P0, PT, R3.reuse, R236, PT ;  /* 0x000000ec0300720c */ /* 0x040fe40003f06270 */
[----:B------:R-:W-:Y:S02]  /*142d0*/  IADD3 R6, R0, 0x19, RZ ;  /* 0x0000001900067810 */ /* 0x000fe40007ffe0ff */
[----:B------:R-:W-:Y:S02]  /*142e0*/  ISETP.GE.OR P0, PT, R3, R240, !P0 ;  /* 0x000000f00300720c */ /* 0x000fe40004706670 */
[----:B------:R-:W-:Y:S02]  /*142f0*/  FSEL R210, R18, -INF , !P2 ;  /* 0xff80000012d27808 */ /* 0x000fe40005000000 */
[----:B------:R-:W-:Y:S02]  /*14300*/  ISETP.GE.AND P1, PT, R132, R235, PT ;  /* 0x000000eb8400720c */ /* 0x000fe40003f26270 */
[-C--:B------:R-:W-:Y:S02]  /*14310*/  ISETP.GE.AND P2, PT, R4, R236.reuse, PT ;  /* 0x000000ec0400720c */ /* 0x080fe40003f46270 */
[----:B------:R-:W-:Y:S02]  /*14320*/  FSEL R32, R32, -INF , !P0 ;  /* 0xff80000020207808 */ /* 0x000fe40004000000 */
[----:B------:R-:W-:Y:S02]  /*14330*/  ISETP.GE.AND P0, PT, R6, R236, PT ;  /* 0x000000ec0600720c */ /* 0x000fe40003f06270 */
[----:B------:R-:W-:Y:S02]  /*14340*/  ISETP.GE.OR P1, PT, R132, R239, !P1 ;  /* 0x000000ef8400720c */ /* 0x000fe40004f26670 */
[-C--:B------:R-:W-:Y:S02]  /*14350*/  ISETP.GE.OR P2, PT, R4, R240.reuse, !P2 ;  /* 0x000000f00400720c */ /* 0x080fe40005746670 */
[----:B------:R-:W-:Y:S02]  /*14360*/  ISETP.GE.OR P0, PT, R6, R240, !P0 ;  /* 0x000000f00600720c */ /* 0x000fe40004706670 */
[----:B------:R-:W-:Y:S02]  /*14370*/  LOP3.LUT R231, R231, 0xffffdfff, RZ, 0xc0, !PT ;  /* 0xffffdfffe7e77812 */ /* 0x000fe400078ec0ff */
[----:B------:R-:W-:Y:S02]  /*14380*/  FSEL R21, R21, -INF , !P2 ;  /* 0xff80000015157808 */ /* 0x000fe40005000000 */
[----:B------:R-:W-:Y:S02]  /*14390*/  FSEL R209, R19, -INF , !P1 ;  /* 0xff80000013d17808 */ /* 0x000fe40004800000 */
[C---:B------:R-:W-:Y:S02]  /*143a0*/  ISETP.GE.AND P2, PT, R132.reuse, R234, PT ;  /* 0x000000ea8400720c */ /* 0x040fe40003f46270 */
[-C--:B------:R-:W-:Y:S02]  /*143b0*/  ISETP.GE.AND P1, PT, R5, R235.reuse, PT ;  /* 0x000000eb0500720c */ /* 0x080fe40003f26270 */
[----:B------:R-:W-:Y:S02]  /*143c0*/  FSEL R33, R33, -INF , !P0 ;  /* 0xff80000021217808 */ /* 0x000fe40004000000 */
[----:B------:R-:W-:Y:S02]  /*143d0*/  ISETP.GE.AND P0, PT, R3, R235, PT ;  /* 0x000000eb0300720c */ /* 0x000fe40003f06270 */
[----:B------:R-:W-:Y:S02]  /*143e0*/  @P4 LOP3.LUT R231, R231, 0x2000, RZ, 0xfc, !PT ;  /* 0x00002000e7e74812 */ /* 0x000fe400078efcff */
[-C--:B------:R-:W-:Y:S02]  /*143f0*/  ISETP.GE.OR P1, PT, R5, R239.reuse, !P1 ;  /* 0x000000ef0500720c */ /* 0x080fe40004f26670 */
[----:B------:R-:W-:Y:S02]  /*14400*/  ISETP.GE.OR P2, PT, R132, R238, !P2 ;  /* 0x000000ee8400720c */ /* 0x000fe40005746670 */
[----:B------:R-:W-:Y:S02]  /*14410*/  ISETP.GE.OR P0, PT, R3, R239, !P0 ;  /* 0x000000ef0300720c */ /* 0x000fe40004706670 */
[----:B------:R-:W-:Y:S02]  /*14420*/  LOP3.LUT R231, R231, 0xfffffffb, RZ, 0xc0, !PT ;  /* 0xfffffffbe7e77812 */ /* 0x000fe400078ec0ff */
[----:B------:R-:W-:Y:S02]  /*14430*/  FSEL R22, R22, -INF , !P1 ;  /* 0xff80000016167808 */ /* 0x000fe40004800000 */
[----:B------:R-:W-:Y:S02]  /*14440*/  ISETP.GE.AND P1, PT, R132, R232, PT ;  /* 0x000000e88400720c */ /* 0x000fe40003f26270 */
[----:B------:R-:W-:Y:S02]  /*14450*/  FSEL R34, R34, -INF , !P0 ;  /* 0xff80000022227808 */ /* 0x000fe40004000000 */
[----:B------:R-:W-:Y:S02]  /*14460*/  ISETP.GE.AND P0, PT, R6, R235, PT ;  /* 0x000000eb0600720c */ /* 0x000fe40003f06270 */
[----:B------:R-:W-:Y:S02]  /*14470*/  @P3 LOP3.LUT R231, R231, 0x4, RZ, 0xfc, !PT ;  /* 0x00000004e7e73812 */ /* 0x000fe400078efcff */
[----:B------:R-:W-:Y:S02]  /*14480*/  ISETP.GE.OR P1, PT, R132, R237, !P1 ;  /* 0x000000ed8400720c */ /* 0x000fe40004f26670 */
[----:B------:R-:W-:Y:S02]  /*14490*/  ISETP.GE.OR P0, PT, R6, R239, !P0 ;  /* 0x000000ef0600720c */ /* 0x000fe40004706670 */
[----:B------:R-:W-:Y:S02]  /*144a0*/  LOP3.LUT R231, R231, 0xffffefff, RZ, 0xc0, !PT ;  /* 0xffffefffe7e77812 */ /* 0x000fe400078ec0ff */
[----:B------:R-:W-:Y:S02]  /*144b0*/  FSEL R35, R35, -INF , !P0 ;  /* 0xff80000023237808 */ /* 0x000fe40004000000 */
[----:B------:R-:W-:Y:S02]  /*144c0*/  @P2 LOP3.LUT R231, R231, 0x1000, RZ, 0xfc, !PT ;  /* 0x00001000e7e72812 */ /* 0x000fe400078efcff */
[----:B------:R-:W-:Y:S02]  /*144d0*/  ISETP.GE.AND P0, PT, R5, R234, PT ;  /* 0x000000ea0500720c */ /* 0x000fe40003f06270 */
[----:B------:R-:W-:Y:S02]  /*144e0*/  LOP3.LUT R231, R231, 0xfffffffd, RZ, 0xc0, !PT ;  /* 0xfffffffde7e77812 */ /* 0x000fe400078ec0ff */
[C---:B------:R-:W-:Y:S02]  /*144f0*/  ISETP.GE.OR P2, PT, R5.reuse, R238, !P0 ;  /* 0x000000ee0500720c */ /* 0x040fe40004746670 */
[----:B------:R-:W-:Y:S02]  /*14500*/  ISETP.GE.AND P0, PT, R5, R232, PT ;  /* 0x000000e80500720c */ /* 0x000fe40003f06270 */
[----:B------:R-:W-:Y:S02]  /*14510*/  @P1 LOP3.LUT R231, R231, 0x2, RZ, 0xfc, !PT ;  /* 0x00000002e7e71812 */ /* 0x000fe400078efcff */
[-C--:B------:R-:W-:Y:S02]  /*14520*/  ISETP.GE.OR P1, PT, R5, R237.reuse, !P0 ;  /* 0x000000ed0500720c */ /* 0x080fe40004726670 */
[----:B------:R-:W-:Y:S02]  /*14530*/  IADD3 R5, R0, 0x20, RZ ;  /* 0x0000002000057810 */ /* 0x000fe40007ffe0ff */
[----:B------:R-:W-:Y:S02]  /*14540*/  LOP3.LUT R231, R231, 0xfffff7ff, RZ, 0xc0, !PT ;  /* 0xfffff7ffe7e77812 */ /* 0x000fe400078ec0ff */
[----:B------:R-:W-:Y:S02]  /*14550*/  ISETP.GE.AND P0, PT, R5, R236, PT ;  /* 0x000000ec0500720c */ /* 0x000fe40003f06270 */
[----:B------:R-:W-:Y:S02]  /*14560*/  @P2 LOP3.LUT R231, R231, 0x800, RZ, 0xfc, !PT ;  /* 0x00000800e7e72812 */ /* 0x000fe400078efcff */
[----:B------:R-:W-:Y:S02]  /*14570*/  ISETP.GE.OR P0, PT, R5, R240, !P0 ;  /* 0x000000f00500720c */ /* 0x000fe40004706670 */
[----:B------:R-:W-:Y:S02]  /*14580*/  LOP3.LUT R231, R231, 0xfffffffe, RZ, 0xc0, !PT ;  /* 0xfffffffee7e77812 */ /* 0x000fe400078ec0ff */
[----:B------:R-:W-:Y:S02]  /*14590*/  FSEL R36, R36, -INF , !P0 ;  /* 0xff80000024247808 */ /* 0x000fe40004000000 */
[C---:B------:R-:W-:Y:S02]  /*145a0*/  ISETP.GE.AND P0, PT, R4.reuse, R234, PT ;  /* 0x000000ea0400720c */ /* 0x040fe40003f06270 */
[----:B------:R-:W-:Y:S02]  /*145b0*/  @P1 LOP3.LUT R231, R231, 0x1, RZ, 0xfc, !PT ;  /* 0x00000001e7e71812 */ /* 0x000fe400078efcff */
[C---:B------:R-:W-:Y:S02]  /*145c0*/  ISETP.GE.OR P0, PT, R4.reuse, R238, !P0 ;  /* 0x000000ee0400720c */ /* 0x040fe40004706670 */
[CC--:B------:R-:W-:Y:S02]  /*145d0*/  ISETP.GE.AND P6, PT, R4.reuse, R232.reuse, PT ;  /* 0x000000e80400720c */ /* 0x0c0fe40003fc6270 */
[----:B------:R-:W-:Y:S02]  /*145e0*/  LOP3.LUT R231, R231, 0xfffffbff, RZ, 0xc0, !PT ;  /* 0xfffffbffe7e77812 */ /* 0x000fe400078ec0ff */
[----:B------:R-:W-:Y:S02]  /*145f0*/  ISETP.GE.OR P6, PT, R4, R237, !P6 ;  /* 0x000000ed0400720c */ /* 0x000fe400077c6670 */
[----:B------:R-:W-:Y:S02]  /*14600*/  IADD3 R4, R0, 0x21, RZ ;  /* 0x0000002100047810 */ /* 0x000fe40007ffe0ff */
[-C--:B------:R-:W-:Y:S02]  /*14610*/  ISETP.GE.AND P5, PT, R3, R232.reuse, PT ;  /* 0x000000e80300720c */ /* 0x080fe40003fa6270 */
[----:B------:R-:W-:Y:S02]  /*14620*/  ISETP.GE.AND P4, PT, R6, R232, PT ;  /* 0x000000e80600720c */ /* 0x000fe40003f86270 */
[----:B------:R-:W-:Y:S02]  /*14630*/  @P0 LOP3.LUT R231, R231, 0x400, RZ, 0xfc, !PT ;  /* 0x00000400e7e70812 */ /* 0x000fe400078efcff */
[C---:B------:R-:W-:Y:S02]  /*14640*/  ISETP.GE.AND P0, PT, R4.reuse, R236, PT ;  /* 0x000000ec0400720c */ /* 0x040fe40003f06270 */
[----:B------:R-:W-:Y:S02]  /*14650*/  LOP3.LUT R231, R231, 0xfffbffff, RZ, 0xc0, !PT ;  /* 0xfffbffffe7e77812 */ /* 0x000fe400078ec0ff */
[----:B------:R-:W-:Y:S02]  /*14660*/  ISETP.GE.OR P0, PT, R4, R240, !P0 ;  /* 0x000000f00400720c */ /* 0x000fe40004706670 */
[----:B------:R-:W-:Y:S02]  /*14670*/  @P6 LOP3.LUT R231, R231, 0x40000, RZ, 0xfc, !PT ;  /* 0x00040000e7e76812 */ /* 0x000fe400078efcff */
[----:B------:R-:W-:Y:S02]  /*14680*/  FSEL R37, R37, -INF , !P0 ;  /* 0xff80000025257808 */ /* 0x000fe40004000000 */
[----:B------:R-:W-:Y:S02]  /*14690*/  ISETP.GE.AND P0, PT, R5, R235, PT ;  /* 0x000000eb0500720c */ /* 0x000fe40003f06270 */
[----:B------:R-:W-:Y:S02]  /*146a0*/  ISETP.GE.OR P5, PT, R3, R237, !P5 ;  /* 0x000000ed0300720c */ /* 0x000fe40006fa6670 */
[----:B------:R-:W-:Y:S02]  /*146b0*/  ISETP.GE.OR P0, PT, R5, R239, !P0 ;  /* 0x000000ef0500720c */ /* 0x000fe40004706670 */
[----:B------:R-:W-:Y:S02]  /*146c0*/  LOP3.LUT R231, R231, 0xfffffdff, RZ, 0xc0, !PT ;  /* 0xfffffdffe7e77812 */ /* 0x000fe400078ec0ff */
[----:B------:R-:W-:Y:S02]  /*146d0*/  FSEL R38, R38, -INF , !P0 ;  /* 0xff80000026267808 */ /* 0x000fe40004000000 */
[----:B------:R-:W-:Y:S02]  /*146e0*/  ISETP.GE.AND P0, PT, R4, R235, PT ;  /* 0x000000eb0400720c */ /* 0x000fe40003f06270 */
[----:B------:R-:W-:Y:S02]  /*146f0*/  ISETP.GE.OR P4, PT, R6, R237, !P4 ;  /* 0x000000ed0600720c */ /* 0x000fe40006786670 */
[----:B------:R-:W-:Y:S02]  /*14700*/  ISETP.GE.OR P0, PT, R4, R239, !P0 ;  /* 0x000000ef0400720c */ /* 0x000fe40004706670 */
[----:B------:R-:W-:Y:S02]  /*14710*/  ISETP.GE.AND P3, PT, R5, R232, PT ;  /* 0x000000e80500720c */ /* 0x000fe40003f66270 */
[----:B------:R-:W-:Y:S02]  /*14720*/  FSEL R39, R39, -INF , !P0 ;  /* 0xff80000027277808 */ /* 0x000fe40004000000 */
[----:B------:R-:W-:Y:S02]  /*14730*/  ISETP.GE.AND P0, PT, R3, R234, PT ;  /* 0x000000ea0300720c */ /* 0x000fe40003f06270 */
[-C--:B------:R-:W-:Y:S02]  /*14740*/  ISETP.GE.OR P3, PT, R5, R237.reuse, !P3 ;  /* 0x000000ed0500720c */ /* 0x080fe40005f66670 */
[----:B------:R-:W-:Y:S02]  /*14750*/  ISETP.GE.OR P0, PT, R3, R238, !P0 ;  /* 0x000000ee0300720c */ /* 0x000fe40004706670 */
[----:B------:R-:W-:Y:S02]  /*14760*/  IADD3 R3, R0, 0x28, RZ ;  /* 0x0000002800037810 */ /* 0x000fe40007ffe0ff */
[C---:B------:R-:W-:Y:S04]  /*14770*/  ISETP.GE.AND P2, PT, R4.reuse, R232, PT ;  /* 0x000000e80400720c */ /* 0x040fe80003f46270 */
[----:B------:R-:W-:Y:S04]  /*14780*/  ISETP.GE.OR P2, PT, R4, R237, !P2 ;  /* 0x000000ed0400720c */ /* 0x000fe80005746670 */
[----:B------:R-:W-:Y:S02]  /*14790*/  FSEL R248, R43, -INF , !P2 ;  /* 0xff8000002bf87808 */ /* 0x000fe40005000000 */
[----:B------:R-:W-:Y:S02]  /*147a0*/  @P0 LOP3.LUT R231, R231, 0x200, RZ, 0xfc, !PT ;  /* 0x00000200e7e70812 */ /* 0x000fe400078efcff */
[----:B------:R-:W-:Y:S02]  /*147b0*/  ISETP.GE.AND P0, PT, R3, R236, PT ;  /* 0x000000ec0300720c */ /* 0x000fe40003f06270 */
[----:B------:R-:W-:Y:S02]  /*147c0*/  LOP3.LUT R231, R231, 0xfffdffff, RZ, 0xc0, !PT ;  /* 0xfffdffffe7e77812 */ /* 0x000fe400078ec0ff */
[----:B------:R-:W-:Y:S02]  /*147d0*/  ISETP.GE.OR P0, PT, R3, R240, !P0 ;  /* 0x000000f00300720c */ /* 0x000fe40004706670 */
[----:B------:R-:W-:Y:S02]  /*147e0*/  @P5 LOP3.LUT R231, R231, 0x20000, RZ, 0xfc, !PT ;  /* 0x00020000e7e75812 */ /* 0x000fe400078efcff */
[----:B------:R-:W-:Y:S02]  /*147f0*/  FSEL R48, R48, -INF , !P0 ;  /* 0xff80000030307808 */ /* 0x000fe40004000000 */
[C---:B------:R-:W-:Y:S02]  /*14800*/  ISETP.GE.AND P0, PT, R6.reuse, R234, PT ;  /* 0x000000ea0600720c */ /* 0x040fe40003f06270 */
[----:B------:R-:W-:Y:S02]  /*14810*/  LOP3.LUT R231, R231, 0xfffffeff, RZ, 0xc0, !PT ;  /* 0xfffffeffe7e77812 */ /* 0x000fe400078ec0ff */
[----:B------:R-:W-:Y:S02]  /*14820*/  ISETP.GE.OR P0, PT, R6, R238, !P0 ;  /* 0x000000ee0600720c */ /* 0x000fe40004706670 */
[----:B------:R-:W-:Y:S11]  /*14830*/  IADD3 R6, R0, 0x29, RZ ;  /* 0x0000002900067810 */ /* 0x000ff60007ffe0ff */
[----:B------:R-:W-:Y:S02]  /*14840*/  @P0 LOP3.LUT R231, R231, 0x100, RZ, 0xfc, !PT ;  /* 0x00000100e7e70812 */ /* 0x000fe400078efcff */
[C---:B------:R-:W-:Y:S02]  /*14850*/  ISETP.GE.AND P0, PT, R6.reuse, R236, PT ;  /* 0x000000ec0600720c */ /* 0x040fe40003f06270 */
[----:B------:R-:W-:Y:S02]  /*14860*/  LOP3.LUT R231, R231, 0xfff7ffff, RZ, 0xc0, !PT ;  /* 0xfff7ffffe7e77812 */ /* 0x000fe400078ec0ff */
[----:B------:R-:W-:Y:S02]  /*14870*/  ISETP.GE.OR P0, PT, R6, R240, !P0 ;  /* 0x000000f00600720c */ /* 0x000fe40004706670 */
[----:B------:R-:W-:Y:S02]  /*14880*/  @P4 LOP3.LUT R231, R231, 0x80000, RZ, 0xfc, !PT ;  /* 0x00080000e7e74812 */ /* 0x000fe400078efcff */
[----:B------:R-:W-:Y:S02]  /*14890*/  FSEL R49, R49, -INF , !P0 ;  /* 0xff80000031317808 */ /* 0x000fe40004000000 */
[----:B------:R-:W-:Y:S02]  /*148a0*/  ISETP.GE.AND P0, PT, R3, R235, PT ;  /* 0x000000eb0300720c */ /* 0x000fe40003f06270 */
[----:B------:R-:W-:Y:S02]  /*148b0*/  LOP3.LUT R231, R231, 0xffffff7f, RZ, 0xc0, !PT ;  /* 0xffffff7fe7e77812 */ /* 0x000fe400078ec0ff */
[----:B------:R-:W-:Y:S04]  /*148c0*/  ISETP.GE.OR P0, PT, R3, R239, !P0 ;  /* 0x000000ef0300720c */ /* 0x000fe80004706670 */
[----:B------:R-:W-:Y:S02]  /*148d0*/  FSEL R50, R50, -INF , !P0 ;  /* 0xff80000032327808 */ /* 0x000fe40004000000 */
[C---:B------:R-:W-:Y:S04]  /*148e0*/  ISETP.GE.AND P0, PT, R6.reuse, R235, PT ;  /* 0x000000eb0600720c */ /* 0x040fe80003f06270 */
[----:B------:R-:W-:Y:S04]  /*148f0*/  ISETP.GE.OR P0, PT, R6, R239, !P0 ;  /* 0x000000ef0600720c */ /* 0x000fe80004706670 */
[----:B------:R-:W-:Y:S02]  /*14900*/  FSEL R51, R51, -INF , !P0 ;  /* 0xff80000033337808 */ /* 0x000fe40004000000 */
[C---:B------:R-:W-:Y:S04]  /*14910*/  ISETP.GE.AND P0, PT, R5.reuse, R234, PT ;  /* 0x000000ea0500720c */ /* 0x040fe80003f06270 */
[----:B------:R-:W-:Y:S02]  /*14920*/  ISETP.GE.OR P0, PT, R5, R238, !P0 ;  /* 0x000000ee0500720c */ /* 0x000fe40004706670 */
[----:B------:R-:W-:Y:S11]  /*14930*/  IADD3 R5, R0, 0x30, RZ ;  /* 0x0000003000057810 */ /* 0x000ff60007ffe0ff */
[----:B------:R-:W-:Y:S02]  /*14940*/  @P0 LOP3.LUT R231, R231, 0x80, RZ, 0xfc, !PT ;  /* 0x00000080e7e70812 */ /* 0x000fe400078efcff */
[----:B------:R-:W-:Y:S02]  /*14950*/  ISETP.GE.AND P0, PT, R5, R236, PT ;  /* 0x000000ec0500720c */ /* 0x000fe40003f06270 */
[----:B------:R-:W-:Y:S02]  /*14960*/  LOP3.LUT R231, R231, 0xfffeffff, RZ, 0xc0, !PT ;  /* 0xfffeffffe7e77812 */ /* 0x000fe400078ec0ff */
[----:B------:R-:W-:Y:S02]  /*14970*/  ISETP.GE.OR P0, PT, R5, R240, !P0 ;  /* 0x000000f00500720c */ /* 0x000fe40004706670 */
[----:B------:R-:W-:Y:S02]  /*14980*/  @P3 LOP3.LUT R231, R231, 0x10000, RZ, 0xfc, !PT ;  /* 0x00010000e7e73812 */ /* 0x000fe400078efcff */
[----:B------:R-:W-:Y:S02]  /*14990*/  FSEL R52, R52, -INF , !P0 ;  /* 0xff80000034347808 */ /* 0x000fe40004000000 */
[C---:B------:R-:W-:Y:S02]  /*149a0*/  ISETP.GE.AND P0, PT, R4.reuse, R234, PT ;  /* 0x000000ea0400720c */ /* 0x040fe40003f06270 */
[C---:B------:R-:W-:Y:S02]  /*149b0*/  LOP3.LUT P4, RZ, R231.reuse, 0x400, RZ, 0xc0, !PT ;  /* 0x00000400e7ff7812 */ /* 0x040fe4000788c0ff */
[----:B------:R-:W-:Y:S02]  /*149c0*/  ISETP.GE.OR P0, PT, R4, R238, !P0 ;  /* 0x000000ee0400720c */ /* 0x000fe40004706670 */
[----:B------:R-:W-:Y:S02]  /*149d0*/  LOP3.LUT R231, R231, 0xffefffff, RZ, 0xc0, !PT ;  /* 0xffefffffe7e77812 */ /* 0x000fe400078ec0ff */
[----:B------:R-:W-:Y:S02]  /*149e0*/  IADD3 R4, R0, 0x31, RZ ;  /* 0x0000003100047810 */ /* 0x000fe40007ffe0ff */
[----:B------:R-:W-:Y:S07]  /*149f0*/  LOP3.LUT R231, R231, 0xffffffbf, RZ, 0xc0, !PT ;  /* 0xffffffbfe7e77812 */ /* 0x000fee00078ec0ff */
[----:B------:R-:W-:Y:S02]  /*14a00*/  @P0 LOP3.LUT R231, R231, 0x40, RZ, 0xfc, !PT ;  /* 0x00000040e7e70812 */ /* 0x000fe400078efcff */
[C---:B------:R-:W-:Y:S02]  /*14a10*/  ISETP.GE.AND P0, PT, R4.reuse, R236, PT ;  /* 0x000000ec0400720c */ /* 0x040fe40003f06270 */
[----:B------:R-:W-:Y:S02]  /*14a20*/  @P4 LOP3.LUT R231, R231, 0x100000, RZ, 0xfc, !PT ;  /* 0x00100000e7e74812 */ /* 0x000fe400078efcff */
[----:B------:R-:W-:Y:S02]  /*14a30*/  ISETP.GE.OR P0, PT, R4, R240, !P0 ;  /* 0x000000f00400720c */ /* 0x000fe40004706670 */
[C---:B------:R-:W-:Y:S02]  /*14a40*/  LOP3.LUT P4, RZ, R231.reuse, 0x800, RZ, 0xc0, !PT ;  /* 0x00000800e7ff7812 */ /* 0x040fe4000788c0ff */
[----:B------:R-:W-:Y:S02]  /*14a50*/  LOP3.LUT R231, R231, 0xffdfffff, RZ, 0xc0, !PT ;  /* 0xffdfffffe7e77812 */ /* 0x000fe400078ec0ff */
[----:B------:R-:W-:Y:S02]  /*14a60*/  FSEL R53, R53, -INF , !P0 ;  /* 0xff80000035357808 */ /* 0x000fe40004000000 */
[C---:B------:R-:W-:Y:S04]  /*14a70*/  ISETP.GE.AND P0, PT, R5.reuse, R235, PT ;  /* 0x000000eb0500720c */ /* 0x040fe80003f06270 */
[----:B------:R-:W-:Y:S03]  /*14a80*/  ISETP.GE.OR P0, PT, R5, R239, !P0 ;  /* 0x000000ef0500720c */ /* 0x000fe60004706670 */
[----:B------:R-:W-:Y:S02]  /*14a90*/  @P4 LOP3.LUT R231, R231, 0x200000, RZ, 0xfc, !PT ;  /* 0x00200000e7e74812 */ /* 0x000fe400078efcff */
[----:B------:R-:W-:Y:S02]  /*14aa0*/  FSEL R54, R54, -INF , !P0 ;  /* 0xff80000036367808 */ /* 0x000fe40004000000 */
[C---:B------:R-:W-:Y:S02]  /*14ab0*/  LOP3.LUT P4, RZ, R231.reuse, 0x2, RZ, 0xc0, !PT ;  /* 0x00000002e7ff7812 */ /* 0x040fe4000788c0ff */
[----:B------:R-:W-:Y:S02]  /*14ac0*/  LOP3.LUT R231, R231, 0xffbfffff, RZ, 0xc0, !PT ;  /* 0xffbfffffe7e77812 */ /* 0x000fe400078ec0ff */
[C---:B------:R-:W-:Y:S04]  /*14ad0*/  ISETP.GE.AND P0, PT, R4.reuse, R235, PT ;  /* 0x000000eb0400720c */ /* 0x040fe80003f06270 */
[----:B------:R-:W-:Y:S04]  /*14ae0*/  ISETP.GE.OR P0, PT, R4, R239, !P0 ;  /* 0x000000ef0400720c */ /* 0x000fe80004706670 */
[----:B------:R-:W-:Y:S02]  /*14af0*/  FSEL R55, R55, -INF , !P0 ;  /* 0xff80000037377808 */ /* 0x000fe40004000000 */
[----:B------:R-:W-:Y:S02]  /*14b00*/  @P4 LOP3.LUT R231, R231, 0x400000, RZ, 0xfc, !PT ;  /* 0x00400000e7e74812 */ /* 0x000fe400078efcff */
[----:B------:R-:W-:Y:S02]  /*14b10*/  ISETP.GE.AND P0, PT, R3, R234, PT ;  /* 0x000000ea0300720c */ /* 0x000fe40003f06270 */
[C---:B------:R-:W-:Y:S02]  /*14b20*/  LOP3.LUT P4, RZ, R231.reuse, 0x4, RZ, 0xc0, !PT ;  /* 0x00000004e7ff7812 */ /* 0x040fe4000788c0ff */
[----:B------:R-:W-:Y:S02]  /*14b30*/  LOP3.LUT R231, R231, 0xff7fffff, RZ, 0xc0, !PT ;  /* 0xff7fffffe7e77812 */ /* 0x000fe400078ec0ff */
[C---:B------:R-:W-:Y:S02]  /*14b40*/  ISETP.GE.OR P3, PT, R3.reuse, R238, !P0 ;  /* 0x000000ee0300720c */ /* 0x040fe40004766670 */
[C---:B------:R-:W-:Y:S02]  /*14b50*/  ISETP.GE.AND P0, PT, R3.reuse, R232, PT ;  /* 0x000000e80300720c */ /* 0x040fe40003f06270 */
[----:B------:R-:W-:Y:S02]  /*14b60*/  FSEL R44, R44, -INF , !P3 ;  /* 0xff8000002c2c7808 */ /* 0x000fe40005800000 */
[-C--:B------:R-:W-:Y:S02]  /*14b70*/  ISETP.GE.OR P0, PT, R3, R237.reuse, !P0 ;  /* 0x000000ed0300720c */ /* 0x080fe40004706670 */
[----:B------:R-:W-:Y:S02]  /*14b80*/  IADD3 R3, R0, 0x38, RZ ;  /* 0x0000003800037810 */ /* 0x000fe40007ffe0ff */
[----:B------:R-:W-:Y:S02]  /*14b90*/  @P4 LOP3.LUT R231, R231, 0x800000, RZ, 0xfc, !PT ;  /* 0x00800000e7e74812 */ /* 0x000fe400078efcff */
[----:B------:R-:W-:Y:S02]  /*14ba0*/  ISETP.GE.AND P1, PT, R3, R236, PT ;  /* 0x000000ec0300720c */ /* 0x000fe40003f26270 */
[C---:B------:R-:W-:Y:S02]  /*14bb0*/  LOP3.LUT P4, RZ, R231.reuse, 0x1000, RZ, 0xc0, !PT ;  /* 0x00001000e7ff7812 */ /* 0x040fe4000788c0ff */
[----:B------:R-:W-:Y:S02]  /*14bc0*/  LOP3.LUT R231, R231, 0xfeffffff, RZ, 0xc0, !PT ;  /* 0xfeffffffe7e77812 */ /* 0x000fe400078ec0ff */
[----:B------:R-:W-:Y:S02]  /*14bd0*/  ISETP.GE.OR P1, PT, R3, R240, !P1 ;  /* 0x000000f00300720c */ /* 0x000fe40004f26670 */
[----:B------:R-:W-:Y:S02]  /*14be0*/  FSEL R247, R46, -INF , !P0 ;  /* 0xff8000002ef77808 */ /* 0x000fe40004000000 */
[----:B------:R-:W-:Y:S02]  /*14bf0*/  FSEL R64, R64, -INF , !P1 ;  /* 0xff80000040407808 */ /* 0x000fe40004800000 */
[C---:B------:R-:W-:Y:S03]  /*14c00*/  ISETP.GE.AND P1, PT, R0.reuse, R234, PT ;  /* 0x000000ea0000720c */ /* 0x040fe60003f26270 */
[----:B------:R-:W-:Y:S04]  /*14c10*/  @P4 LOP3.LUT R231, R231, 0x1000000, RZ, 0xfc, !PT ;  /* 0x01000000e7e74812 */ /* 0x000fe800078efcff */
[C---:B------:R-:W-:Y:S02]  /*14c20*/  LOP3.LUT P4, RZ, R231.reuse, 0x2000, RZ, 0xc0, !PT ;  /* 0x00002000e7ff7812 */ /* 0x040fe4000788c0ff */
[----:B------:R-:W-:Y:S11]  /*14c30*/  LOP3.LUT R231, R231, 0xfdffffff, RZ, 0xc0, !PT ;  /* 0xfdffffffe7e77812 */ /* 0x000ff600078ec0ff */
        /* <DEDUP_REMOVED lines=9> */
[----:B------:R-:W-:Y:S02]  /*14cd0*/  @P6 LOP3.LUT R231, R231, 0x10000000, RZ, 0xfc, !PT ;  /* 0x10000000e7e76812 */ /* 0x000fe400078efcff */
[C---:B------:R-:W-:Y:S02]  /*14ce0*/  ISETP.GE.OR P6, PT, R0.reuse, R238, !P1 ;  /* 0x000000ee0000720c */ /* 0x040fe40004fc6670 */
[----:B------:R-:W-:Y:S02]  /*14cf0*/  ISETP.GE.AND P1, PT, R0, R232, PT ;  /* 0x000000e80000720c */ /* 0x000fe40003f26270 */
[----:B------:R-:W-:Y:S02]  /*14d00*/  FSEL R16, R8, -INF , !P6 ;  /* 0xff80000008107808 */ /* 0x000fe40007000000 */
[C---:B------:R-:W-:Y:S02]  /*14d10*/  ISETP.GE.OR P4, PT, R0.reuse, R237, !P1 ;  /* 0x000000ed0000720c */ /* 0x040fe40004f86670 */
[----:B------:R-:W-:Y:S02]  /*14d20*/  IADD3 R0, R0, 0x39, RZ ;  /* 0x0000003900007810 */ /* 0x000fe40007ffe0ff */
[----:B------:R-:W-:Y:S02]  /*14d30*/  FSEL R19, R10, -INF , !P4 ;  /* 0xff8000000a137808 */ /* 0x000fe40006000000 */
[----:B------:R-:W-:Y:S02]  /*14d40*/  LOP3.LUT P4, RZ, R231, 0x8000000, RZ, 0xc0, !PT ;  /* 0x08000000e7ff7812 */ /* 0x000fe4000788c0ff */
[C---:B------:R-:W-:Y:S02]  /*14d50*/  ISETP.GE.AND P1, PT, R0.reuse, R236, PT ;  /* 0x000000ec0000720c */ /* 0x040fe40003f26270 */
[----:B------:R-:W-:Y:S02]  /*14d60*/  FSEL R18, R9, -INF , !P4 ;  /* 0xff80000009127808 */ /* 0x000fe40006000000 */
[----:B------:R-:W-:Y:S02]  /*14d70*/  LOP3.LUT P4, RZ, R231, 0x4000000, RZ, 0xc0, !PT ;  /* 0x04000000e7ff7812 */ /* 0x000fe4000788c0ff */
[----:B------:R-:W-:Y:S02]  /*14d80*/  ISETP.GE.OR P1, PT, R0, R240, !P1 ;  /* 0x000000f00000720c */ /* 0x000fe40004f26670 */
[----:B------:R-:W-:Y:S02]  /*14d90*/  FSEL R20, R11, -INF , !P4 ;  /* 0xff8000000b147808 */ /* 0x000fe40006000000 */
[----:B------:R-:W-:Y:S02]  /*14da0*/  LOP3.LUT P4, RZ, R231, 0x2000000, RZ, 0xc0, !PT ;  /* 0x02000000e7ff7812 */ /* 0x000fe4000788c0ff */
[----:B------:R-:W-:Y:S02]  /*14db0*/  FSEL R65, R65, -INF , !P1 ;  /* 0xff80000041417808 */ /* 0x000fe40004800000 */
[----:B------:R-:W-:Y:S02]  /*14dc0*/  FSEL R17, R12, -INF , !P4 ;  /* 0xff8000000c117808 */ /* 0x000fe40006000000 */
[----:B------:R-:W-:Y:S02]  /*14dd0*/  LOP3.LUT P4, RZ, R231, 0x1000000, RZ, 0xc0, !PT ;  /* 0x01000000e7ff7812 */ /* 0x000fe4000788c0ff */
[----:B------:R-:W-:Y:S02]  /*14de0*/  ISETP.GE.AND P1, PT, R3, R235, PT ;  /* 0x000000eb0300720c */ /* 0x000fe40003f26270 */
[----:B------:R-:W-:Y:S02]  /*14df0*/  FSEL R13, R13, -INF , !P4 ;  /* 0xff8000000d0d7808 */ /* 0x000fe40006000000 */
[----:B------:R-:W-:Y:S02]  /*14e00*/  LOP3.LUT P4, RZ, R231, 0x800000, RZ, 0xc0, !PT ;  /* 0x00800000e7ff7812 */ /* 0x000fe4000788c0ff */
[----:B------:R-:W-:Y:S02]  /*14e10*/  ISETP.GE.OR P1, PT, R3, R239, !P1 ;  /* 0x000000ef0300720c */ /* 0x000fe40004f26670 */
[----:B------:R-:W-:Y:S02]  /*14e20*/  FSEL R14, R14, -INF , !P4 ;  /* 0xff8000000e0e7808 */ /* 0x000fe40006000000 */
[----:B------:R-:W-:Y:S02]  /*14e30*/  LOP3.LUT P4, RZ, R231, 0x400000, RZ, 0xc0, !PT ;  /* 0x00400000e7ff7812 */ /* 0x000fe4000788c0ff */
[----:B------:R-:W-:Y:S02]  /*14e40*/  FSEL R66, R66, -INF , !P1 ;  /* 0xff80000042427808 */ /* 0x000fe40004800000 */
[----:B------:R-:W-:Y:S02]  /*14e50*/  FSEL R15, R15, -INF , !P4 ;  /* 0xff8000000f0f7808 */ /* 0x000fe40006000000 */
[C---:B------:R-:W-:Y:S02]  /*14e60*/  LOP3.LUT P4, RZ, R231.reuse, 0x200000, RZ, 0xc0, !PT ;  /* 0x00200000e7ff7812 */ /* 0x040fe4000788c0ff */
[----:B------:R-:W-:Y:S02]  /*14e70*/  ISETP.GE.AND P1, PT, R0, R235, PT ;  /* 0x000000eb0000720c */ /* 0x000fe40003f26270 */
[C---:B------:R-:W-:Y:S02]  /*14e80*/  LOP3.LUT P6, RZ, R231.reuse, 0x10000000, RZ, 0xc0, !PT ;  /* 0x10000000e7ff7812 */ /* 0x040fe400078cc0ff */
[C---:B------:R-:W-:Y:S02]  /*14e90*/  LOP3.LUT P5, RZ, R231.reuse, 0x200, RZ, 0xc0, !PT ;  /* 0x00000200e7ff7812 */ /* 0x040fe400078ac0ff */
[----:B------:R-:W-:Y:S02]  /*14ea0*/  FSEL R24, R24, -INF , !P4 ;  /* 0xff80000018187808 */ /* 0x000fe40006000000 */
[C---:B------:R-:W-:Y:S02]  /*14eb0*/  LOP3.LUT P4, RZ, R231.reuse, 0x100000, RZ, 0xc0, !PT ;  /* 0x00100000e7ff7812 */ /* 0x040fe4000788c0ff */
[----:B------:R-:W-:Y:S02]  /*14ec0*/  ISETP.GE.OR P1, PT, R0, R239, !P1 ;  /* 0x000000ef0000720c */ /* 0x000fe40004f26670 */
[----:B------:R-:W-:Y:S02]  /*14ed0*/  FSEL R241, R26, -INF , !P6 ;  /* 0xff8000001af17808 */ /* 0x000fe40007000000 */
[C---:B------:R-:W-:Y:S02]  /*14ee0*/  LOP3.LUT P6, RZ, R231.reuse, 0x40000, RZ, 0xc0, !PT ;  /* 0x00040000e7ff7812 */ /* 0x040fe400078cc0ff */
[----:B------:R-:W-:Y:S02]  /*14ef0*/  FSEL R28, R28, -INF , !P5 ;  /* 0xff8000001c1c7808 */ /* 0x000fe40006800000 */
[----:B------:R-:W-:Y:S02]  /*14f00*/  LOP3.LUT P5, RZ, R231, 0x20000, RZ, 0xc0, !PT ;  /* 0x00020000e7ff7812 */ /* 0x000fe400078ac0ff */
[----:B------:R-:W-:Y:S02]  /*14f10*/  FSEL R25, R25, -INF , !P4 ;  /* 0xff80000019197808 */ /* 0x000fe40006000000 */
[----:B------:R-:W-:Y:S02]  /*14f20*/  LOP3.LUT P4, RZ, R231, 0x80000, RZ, 0xc0, !PT ;  /* 0x00080000e7ff7812 */ /* 0x000fe4000788c0ff */
[----:B------:R-:W-:Y:S02]  /*14f30*/  FSEL R67, R67, -INF , !P1 ;  /* 0xff80000043437808 */ /* 0x000fe40004800000 */
[----:B------:R-:W-:Y:S02]  /*14f40*/  LOP3.LUT P1, RZ, R231, 0x100, RZ, 0xc0, !PT ;  /* 0x00000100e7ff7812 */ /* 0x000fe4000782c0ff */
[----:B------:R-:W-:Y:S02]  /*14f50*/  FSEL R244, R27, -INF , !P6 ;  /* 0xff8000001bf47808 */ /* 0x000fe40007000000 */
[----:B------:R-:W-:Y:S02]  /*14f60*/  FSEL R242, R30, -INF , !P5 ;  /* 0xff8000001ef27808 */ /* 0x000fe40006800000 */
[C---:B------:R-:W-:Y:S02]  /*14f70*/  LOP3.LUT P6, RZ, R231.reuse, 0x40, RZ, 0xc0, !PT ;  /* 0x00000040e7ff7812 */ /* 0x040fe400078cc0ff */
[----:B------:R-:W-:Y:S02]  /*14f80*/  LOP3.LUT P5, RZ, R231, 0x80, RZ, 0xc0, !PT ;  /* 0x00000080e7ff7812 */ /* 0x000fe400078ac0ff */
[----:B------:R-:W-:Y:S02]  /*14f90*/  FSEL R243, R31, -INF , !P4 ;  /* 0xff8000001ff37808 */ /* 0x000fe40006000000 */
[----:B------:R-:W-:Y:S02]  /*14fa0*/  FSEL R29, R29, -INF , !P1 ;  /* 0xff8000001d1d7808 */ /* 0x000fe40004800000 */
[C---:B------:R-:W-:Y:S02]  /*14fb0*/  ISETP.GE.AND P1, PT, R6.reuse, R234, PT ;  /* 0x000000ea0600720c */ /* 0x040fe40003f26270 */
[----:B------:R-:W-:Y:S02]  /*14fc0*/  ISETP.GE.AND P4, PT, R6, R232, PT ;  /* 0x000000e80600720c */ /* 0x000fe40003f86270 */
[----:B------:R-:W-:Y:S02]  /*14fd0*/  FSEL R40, R40, -INF , !P5 ;  /* 0xff80000028287808 */ /* 0x000fe40006800000 */
[----:B------:R-:W-:Y:S02]  /*14fe0*/  FSEL R41, R41, -INF , !P6 ;  /* 0xff80000029297808 */ /* 0x000fe40007000000 */
[C---:B------:R-:W-:Y:S02]  /*14ff0*/  ISETP.GE.AND P5, PT, R5.reuse, R234, PT ;  /* 0x000000ea0500720c */ /* 0x040fe40003fa6270 */
[----:B------:R-:W-:Y:S02]  /*15000*/  ISETP.GE.AND P6, PT, R5, R232, PT ;  /* 0x000000e80500720c */ /* 0x000fe40003fc6270 */
[CC--:B------:R-:W-:Y:S02]  /*15010*/  ISETP.GE.OR P4, PT, R6.reuse, R237.reuse, !P4 ;  /* 0x000000ed0600720c */ /* 0x0c0fe40006786670 */
[----:B------:R-:W-:Y:S02]  /*15020*/  ISETP.GE.OR P1, PT, R6, R238, !P1 ;  /* 0x000000ee0600720c */ /* 0x000fe40004f26670 */
[----:B------:R-:W-:Y:S02]  /*15030*/  FMNMX.FTZ R6, R139, R2, !PT ;  /* 0x000000028b067209 */ /* 0x000fe40007810000 */
[C---:B------:R-:W-:Y:S02]  /*15040*/  ISETP.GE.OR P5, PT, R5.reuse, R238, !P5 ;  /* 0x000000ee0500720c */ /* 0x040fe40006fa6670 */
[----:B------:R-:W-:Y:S02]  /*15050*/  ISETP.GE.OR P6, PT, R5, R237, !P6 ;  /* 0x000000ed0500720c */ /* 0x000fe400077c6670 */
[----:B------:R-:W-:Y:S02]  /*15060*/  FMNMX.FTZ R5, R207, R136, !PT ;  /* 0x00000088cf057209 */ /* 0x000fe40007810000 */
[----:B------:R-:W-:Y:S02]  /*15070*/  FMNMX.FTZ R6, R208, R6, !PT ;  /* 0x00000006d0067209 */ /* 0x000fe40007810000 */
[----:B------:R-:W-:Y:S02]  /*15080*/  FMNMX.FTZ R5, R211, R5, !PT ;  /* 0x00000005d3057209 */ /* 0x000fe40007810000 */
[----:B------:R-:W-:Y:S02]  /*15090*/  FMNMX.FTZ R6, R206, R6, !PT ;  /* 0x00000006ce067209 */ /* 0x000fe40007810000 */
[----:B------:R-:W-:Y:S02]  /*150a0*/  P2R R7, PR, RZ, 0x40 ;  /* 0x00000040ff077803 */ /* 0x000fe40000000000 */
[----:B------:R-:W-:Y:S02]  /*150b0*/  ISETP.GE.AND P6, PT, R4, R234, PT ;  /* 0x000000ea0400720c */ /* 0x000fe40003fc6270 */
[----:B------:R-:W-:Y:S02]  /*150c0*/  FMNMX.FTZ R5, R210, R5, !PT ;  /* 0x00000005d2057209 */ /* 0x000fe40007810000 */
[----:B------:R-:W-:Y:S02]  /*150d0*/  FMNMX.FTZ R6, R205, R6, !PT ;  /* 0x00000006cd067209 */ /* 0x000fe40007810000 */
[----:B------:R-:W-:Y:S02]  /*150e0*/  ISETP.GE.OR P6, PT, R4, R238, !P6 ;  /* 0x000000ee0400720c */ /* 0x000fe400077c6670 */
[----:B------:R-:W-:Y:S02]  /*150f0*/  FMNMX.FTZ R5, R209, R5, !PT ;  /* 0x00000005d1057209 */ /* 0x000fe40007810000 */
[----:B------:R-:W-:Y:S02]  /*15100*/  FMNMX.FTZ R6, R204, R6, !PT ;  /* 0x00000006cc067209 */ /* 0x000fe40007810000 */
[----:B------:R-:W-:Y:S02]  /*15110*/  FSEL R57, R57, -INF , !P6 ;  /* 0xff80000039397808 */ /* 0x000fe40007000000 */
[----:B------:R-:W-:Y:S02]  /*15120*/  ISETP.GE.AND P6, PT, R4, R232, PT ;  /* 0x000000e80400720c */ /* 0x000fe40003fc6270 */
[----:B------:R-:W-:Y:S02]  /*15130*/  FMNMX.FTZ R5, R22, R5, !PT ;  /* 0x0000000516057209 */ /* 0x000fe40007810000 */
[----:B------:R-:W-:Y:S02]  /*15140*/  FMNMX.FTZ R6, R21, R6, !PT ;  /* 0x0000000615067209 */ /* 0x000fe40007810000 */
[----:B------:R-:W-:Y:S02]  /*15150*/  ISETP.GE.OR P6, PT, R4, R237, !P6 ;  /* 0x000000ed0400720c */ /* 0x000fe400077c6670 */
        /* <DEDUP_REMOVED lines=9> */
[----:B------:R-:W-:Y:S02]  /*151f0*/  FSEL R56, R56, -INF , !P5 ;  /* 0xff80000038387808 */ /* 0x000fe40006800000 */
[----:B------:R-:W-:Y:S02]  /*15200*/  FSEL R45, R45, -INF , !P1 ;  /* 0xff8000002d2d7808 */ /* 0x000fe40004800000 */
[C---:B------:R-:W-:Y:S02]  /*15210*/  ISETP.GE.AND P5, PT, R3.reuse, R232, PT ;  /* 0x000000e80300720c */ /* 0x040fe40003fa6270 */
[----:B------:R-:W-:Y:S02]  /*15220*/  FMNMX.FTZ R134, R38, R5, !PT ;  /* 0x0000000526867209 */ /* 0x000fe40007810000 */
[----:B------:R-:W-:Y:S02]  /*15230*/  ISETP.GE.AND P1, PT, R3, R234, PT ;  /* 0x000000ea0300720c */ /* 0x000fe40003f26270 */
[----:B------:R-:W-:Y:S02]  /*15240*/  FMNMX.FTZ R5, R13, R4, !PT ;  /* 0x000000040d057209 */ /* 0x000fe40007810000 */
[----:B------:R-:W-:Y:S02]  /*15250*/  FMNMX.FTZ R6, R37, R6, !PT ;  /* 0x0000000625067209 */ /* 0x000fe40007810000 */
[C---:B------:R-:W-:Y:S02]  /*15260*/  ISETP.GE.OR P5, PT, R3.reuse, R237, !P5 ;  /* 0x000000ed0300720c */ /* 0x040fe40006fa6670 */
        /* <DEDUP_REMOVED lines=18> */
[----:B------:R-:W-:Y:S02]  /*15390*/  FSEL R60, R60, -INF , !P1 ;  /* 0xff8000003c3c7808 */ /* 0x000fe40004800000 */
[----:B------:R-:W-:Y:S02]  /*153a0*/  FMNMX.FTZ R3, R56, R3, !PT ;  /* 0x0000000338037209 */ /* 0x000fe40007810000 */
[C---:B------:R-:W-:Y:S02]  /*153b0*/  ISETP.GE.AND P1, PT, R0.reuse, R234, PT ;  /* 0x000000ea0000720c */ /* 0x040fe40003f26270 */
[----:B------:R-:W-:Y:S02]  /*153c0*/  FMNMX.FTZ R134, R51, R134, !PT ;  /* 0x0000008633867209 */ /* 0x000fe40007810000 */
[----:B------:R-:W-:Y:S02]  /*153d0*/  FMNMX.FTZ R3, R57, R3, !PT ;  /* 0x0000000339037209 */ /* 0x000fe40007810000 */
[----:B------:R-:W-:Y:S02]  /*153e0*/  ISETP.GE.OR P1, PT, R0, R238, !P1 ;  /* 0x000000ee0000720c */ /* 0x000fe40004f26670 */
[----:B------:R-:W-:Y:S02]  /*153f0*/  FMNMX.FTZ R134, R54, R134, !PT ;  /* 0x0000008636867209 */ /* 0x000fe40007810000 */
[----:B------:R-:W-:Y:S02]  /*15400*/  LOP3.LUT P3, RZ, R231, 0x10000, RZ, 0xc0, !PT ;  /* 0x00010000e7ff7812 */ /* 0x000fe4000786c0ff */
[----:B------:R-:W-:Y:S02]  /*15410*/  FSEL R61, R61, -INF , !P1 ;  /* 0xff8000003d3d7808 */ /* 0x000fe40004800000 */
[----:B------:R-:W-:Y:S02]  /*15420*/  FMNMX.FTZ R3, R60, R3, !PT ;  /* 0x000000033c037209 */ /* 0x000fe40007810000 */
[----:B------:R-:W-:Y:S02]  /*15430*/  FMNMX.FTZ R134, R55, R134, !PT ;  /* 0x0000008637867209 */ /* 0x000fe40007810000 */
[----:B------:R-:W-:Y:S02]  /*15440*/  FSEL R249, R42, -INF , !P3 ;  /* 0xff8000002af97808 */ /* 0x000fe40005800000 */
[----:B------:R-:W-:Y:S02]  /*15450*/  ISETP.GE.AND P3, PT, R0, R232, PT ;  /* 0x000000e80000720c */ /* 0x000fe40003f66270 */
[----:B------:R-:W-:Y:S02]  /*15460*/  FMNMX.FTZ R3, R61, R3, !PT ;  /* 0x000000033d037209 */ /* 0x000fe40007810000 */
[----:B------:R-:W-:Y:S02]  /*15470*/  FMNMX.FTZ R134, R66, R134, !PT ;  /* 0x0000008642867209 */ /* 0x000fe40007810000 */
[----:B------:R-:W-:Y:S02]  /*15480*/  ISETP.GE.OR P3, PT, R0, R237, !P3 ;  /* 0x000000ed0000720c */ /* 0x000fe40005f66670 */
[----:B------:R-:W-:Y:S01]  /*15490*/  FMNMX.FTZ R134, R67, R134, !PT ;  /* 0x0000008643867209 */ /* 0x000fe20007810000 */
[----:B------:R-:W2:Y:S01]  /*154a0*/  SHFL.BFLY PT, R0, R3, 0x2, 0x1f ;  /* 0x0c401f0003007f89 */ /* 0x000ea200000e0000 */
[----:B-1----:R-:W-:Y:S02]  /*154b0*/  FMNMX.FTZ R4, R4, R5, !PT ;  /* 0x0000000504047209 */ /* 0x002fe40007810000 */
[----:B------:R-:W-:Y:S02]  /*154c0*/  FSEL R246, R47, -INF , !P4 ;  /* 0xff8000002ff67808 */ /* 0x000fe40006000000 */
[----:B------:R-:W-:Y:S02]  /*154d0*/  ISETP.NE.AND P4, PT, R7, RZ, PT ;  /* 0x000000ff0700720c */ /* 0x000fe40003f85270 */
[----:B------:R-:W-:Y:S01]  /*154e0*/  FSEL R218, R59, -INF , !P6 ;  /* 0xff8000003bda7808 */ /* 0x000fe20007000000 */
[----:B------:R-:W1:Y:S01]  /*154f0*/  SHFL.BFLY PT, R5, R134, 0x2, 0x1f ;  /* 0x0c401f0086057f89 */ /* 0x000e6200000e0000 */
[----:B------:R-:W-:Y:S02]  /*15500*/  FSEL R219, R58, -INF , !P4 ;  /* 0xff8000003adb7808 */ /* 0x000fe40006000000 */
[----:B------:R-:W-:Y:S05]  /*15510*/  FSEL R217, R62, -INF , !P5 ;  /* 0xff8000003ed97808 */ /* 0x000fea0006800000 */
[----:B------:R-:W3:Y:S01]  /*15520*/  SHFL.BFLY PT, R135, R4, 0x1, 0x1f ;  /* 0x0c201f0004877f89 */ /* 0x000ee200000e0000 */
[----:B--2---:R-:W-:Y:S02]  /*15530*/  FMNMX.FTZ R3, R3, R0, !PT ;  /* 0x0000000003037209 */ /* 0x004fe40007810000 */
[----:B------:R-:W-:Y:S05]  /*15540*/  FMNMX.FTZ R0, R19, R138, !PT ;  /* 0x0000008a13007209 */ /* 0x000fea0007810000 */
[----:B------:R-:W2:Y:S01]  /*15550*/  SHFL.BFLY PT, R133, R3, 0x1, 0x1f ;  /* 0x0c201f0003857f89 */ /* 0x000ea200000e0000 */
[----:B------:R-:W-:Y:S02]  /*15560*/  FMNMX.FTZ R0, R20, R0, !PT ;  /* 0x0000000014007209 */ /* 0x000fe40007810000 */
[----:B-1----:R-:W-:Y:S02]  /*15570*/  FMNMX.FTZ R134, R134, R5, !PT ;  /* 0x0000000586867209 */ /* 0x002fe40007810000 */
[----:B------:R-:W-:Y:S03]  /*15580*/  FMNMX.FTZ R0, R14, R0, !PT ;  /* 0x000000000e007209 */ /* 0x000fe60007810000 */
[----:B------:R-:W1:Y:S01]  /*15590*/  SHFL.BFLY PT, R5, R134, 0x1, 0x1f ;  /* 0x0c201f0086057f89 */ /* 0x000e6200000e0000 */
[----:B------:R-:W-:Y:S02]  /*155a0*/  FMNMX.FTZ R0, R15, R0, !PT ;  /* 0x000000000f007209 */ /* 0x000fe40007810000 */
[----:B---3--:R-:W-:Y:S02]  /*155b0*/  FMNMX.FTZ R135, R4, R135, !PT ;  /* 0x0000008704877209 */ /* 0x008fe40007810000 */
[----:B------:R-:W-:Y:S02]  /*155c0*/  FMNMX.FTZ R0, R241, R0, !PT ;  /* 0x00000000f1007209 */ /* 0x000fe40007810000 */
[----:B------:R-:W-:Y:S02]  /*155d0*/  FSETP.NEU.FTZ.AND P2, PT, R135, -INF , PT ;  /* 0xff8000008700780b */ /* 0x000fe40003f5d000 */
[----:B------:R-:W-:Y:S04]  /*155e0*/  FMNMX.FTZ R0, R244, R0, !PT ;  /* 0x00000000f4007209 */ /* 0x000fe80007810000 */
[----:B------:R-:W-:Y:S02]  /*155f0*/  FMNMX.FTZ R0, R242, R0, !PT ;  /* 0x00000000f2007209 */ /* 0x000fe40007810000 */
[----:B--2---:R-:W-:Y:S02]  /*15600*/  FMNMX.FTZ R133, R3, R133, !PT ;  /* 0x0000008503857209 */ /* 0x004fe40007810000 */
[----:B------:R-:W-:Y:S02]  /*15610*/  FMNMX.FTZ R4, R243, R0, !PT ;  /* 0x00000000f3047209 */ /* 0x000fe40007810000 */
[----:B------:R-:W-:Y:S02]  /*15620*/  FSEL R0, R135, RZ, P2 ;  /* 0x000000ff87007208 */ /* 0x000fe40001000000 */
[----:B------:R-:W-:Y:S02]  /*15630*/  FMNMX.FTZ R4, R249, R4, !PT ;  /* 0x00000004f9047209 */ /* 0x000fe40007810000 */
[----:B-1----:R-:W-:Y:S01]  /*15640*/  FMNMX.FTZ R134, R134, R5, !PT ;  /* 0x0000000586867209 */ /* 0x002fe20007810000 */
[----:B------:R-:W-:Y:S01]  /*15650*/  FADD.FTZ R3, -R0, R2 ;  /* 0x0000000200037221 */ /* 0x000fe20000010100 */
[----:B------:R-:W-:Y:S02]  /*15660*/  FMNMX.FTZ R2, R248, R4, !PT ;  /* 0x00000004f8027209 */ /* 0x000fe40007810000 */
[C---:B------:R-:W-:Y:S01]  /*15670*/  FSETP.NEU.FTZ.AND P1, PT, R134.reuse, -INF , PT ;  /* 0xff8000008600780b */ /* 0x040fe20003f3d000 */
[C---:B------:R-:W-:Y:S01]  /*15680*/  FMUL.FTZ R6, R134.reuse, c[0x0][0x23c] ;  /* 0x00008f0086067a20 */ /* 0x040fe20000410000 */
[----:B------:R-:W-:Y:S02]  /*15690*/  FMNMX.FTZ R2, R247, R2, !PT ;  /* 0x00000002f7027209 */ /* 0x000fe40007810000 */
[----:B------:R-:W-:Y:S02]  /*156a0*/  FSEL R0, R134, RZ, P1 ;  /* 0x000000ff86007208 */ /* 0x000fe40000800000 */
[C---:B------:R-:W-:Y:S02]  /*156b0*/  FSETP.NEU.FTZ.AND P0, PT, R133.reuse, -INF , PT ;  /* 0xff8000008500780b */ /* 0x040fe40003f1d000 */
[----:B------:R-:W-:Y:S01]  /*156c0*/  FMNMX.FTZ R2, R246, R2, !PT ;  /* 0x00000002f6027209 */ /* 0x000fe20007810000 */
[----:B------:R-:W-:Y:S01]  /*156d0*/  FADD.FTZ R5, -R0, R136 ;  /* 0x0000008800057221 */ /* 0x000fe20000010100 */
[----:B------:R-:W-:Y:S02]  /*156e0*/  FSEL R0, R133, RZ, P0 ;  /* 0x000000ff85007208 */ /* 0x000fe40000000000 */
[----:B------:R-:W-:Y:S02]  /*156f0*/  FMNMX.FTZ R2, R219, R2, !PT ;  /* 0x00000002db027209 */ /* 0x000fe40007810000 */
[----:B------:R-:W-:Y:S01]  /*15700*/  FSEL R6, R6, RZ, P1 ;  /* 0x000000ff06067208 */ /* 0x000fe20000800000 */
[----:B------:R-:W-:Y:S01]  /*15710*/  FADD.FTZ R4, -R0, R137 ;  /* 0x0000008900047221 */ /* 0x000fe20000010100 */
[----:B------:R-:W-:Y:S01]  /*15720*/  FMNMX.FTZ R0, R218, R2, !PT ;  /* 0x00000002da007209 */ /* 0x000fe20007810000 */
[----:B------:R-:W-:Y:S01]  /*15730*/  FMUL.FTZ R2, R135, c[0x0][0x23c] ;  /* 0x00008f0087027a20 */ /* 0x000fe20000410000 */
[----:B------:R-:W-:Y:S01]  /*15740*/  FSEL R136, R63, -INF , !P3 ;  /* 0xff8000003f887808 */ /* 0x000fe20005800000 */
[--C-:B------:R-:W-:Y:S01]  /*15750*/  FFMA.FTZ R42, R39, c[0x0][0x23c], -R6.reuse ;  /* 0x00008f00272a7a23 */ /* 0x100fe20000010806 */
[----:B------:R-:W-:Y:S01]  /*15760*/  FMNMX.FTZ R0, R217, R0, !PT ;  /* 0x00000000d9007209 */ /* 0x000fe20007810000 */
[--C-:B------:R-:W-:Y:S01]  /*15770*/  FFMA.FTZ R26, R51, c[0x0][0x23c], -R6.reuse ;  /* 0x00008f00331a7a23 */ /* 0x100fe20000010806 */
[----:B------:R-:W-:Y:S01]  /*15780*/  FSEL R2, R2, RZ, P2 ;  /* 0x000000ff02027208 */ /* 0x000fe20001000000 */
[--C-:B------:R-:W-:Y:S01]  /*15790*/  FFMA.FTZ R27, R55, c[0x0][0x23c], -R6.reuse ;  /* 0x00008f00371b7a23 */ /* 0x100fe20000010806 */
[----:B------:R-:W-:Y:S01]  /*157a0*/  FMNMX.FTZ R0, R136, R0, !PT ;  /* 0x0000000088007209 */ /* 0x000fe20007810000 */
[----:B------:R-:W-:Y:S02]  /*157b0*/  FFMA.FTZ R251, R22, c[0x0][0x23c], -R6 ;  /* 0x00008f0016fb7a23 */ /* 0x000fe40000010806 */
[--C-:B------:R-:W-:Y:S02]  /*157c0*/  FFMA.FTZ R7, R139, c[0x0][0x23c], -R2.reuse ;  /* 0x00008f008b077a23 */ /* 0x100fe40000010802 */
[--C-:B------:R-:W-:Y:S02]  /*157d0*/  FFMA.FTZ R58, R32, c[0x0][0x23c], -R2.reuse ;  /* 0x00008f00203a7a23 */ /* 0x100fe40000010802 */
[----:B------:R1:W-:Y:S01]  /*157e0*/  MUFU.EX2 R12, R7 ;  /* 0x00000007000c7308 */ /* 0x0003e20000000800 */
[--C-:B------:R-:W-:Y:S02]  /*157f0*/  FFMA.FTZ R59, R33, c[0x0][0x23c], -R2.reuse ;  /* 0x00008f00213b7a23 */ /* 0x100fe40000010802 */
[--C-:B------:R-:W-:Y:S02]  /*15800*/  FFMA.FTZ R43, R48, c[0x0][0x23c], -R2.reuse ;  /* 0x00008f00302b7a23 */ /* 0x100fe40000010802 */
[--C-:B------:R-:W-:Y:S02]  /*15810*/  FFMA.FTZ R220, R49, c[0x0][0x23c], -R2.reuse ;  /* 0x00008f0031dc7a23 */ /* 0x100fe40000010802 */
        /* <DEDUP_REMOVED lines=8> */
[--C-:B------:R-:W-:Y:S02]  /*158a0*/  FFMA.FTZ R30, R37, c[0x0][0x23c], -R2.reuse ;  /* 0x00008f00251e7a23 */ /* 0x100fe40000010802 */
[----:B------:R-:W-:Y:S02]  /*158b0*/  FFMA.FTZ R53, R53, c[0x0][0x23c], -R2 ;  /* 0x00008f0035357a23 */ /* 0x000fe40000010802 */
[----:B-1----:R-:W-:Y:S01]  /*158c0*/  FFMA.FTZ R7, R207, c[0x0][0x23c], -R6 ;  /* 0x00008f00cf077a23 */ /* 0x002fe20000010806 */
[----:B------:R1:W-:Y:S01]  /*158d0*/  MUFU.EX2 R204, R10 ;  /* 0x0000000a00cc7308 */ /* 0x0003e20000000800 */
[--C-:B------:R-:W-:Y:S02]  /*158e0*/  FFMA.FTZ R132, R64, c[0x0][0x23c], -R2.reuse ;  /* 0x00008f0040847a23 */ /* 0x100fe40000010802 */
[----:B------:R-:W-:Y:S02]  /*158f0*/  FFMA.FTZ R245, R65, c[0x0][0x23c], -R2 ;  /* 0x00008f0041f57a23 */ /* 0x000fe40000010802 */
[----:B------:R-:W3:Y:S01]  /*15900*/  SHFL.BFLY PT, R2, R0, 0x2, 0x1f ;  /* 0x0c401f0000027f89 */ /* 0x000ee200000e0000 */
[--C-:B------:R-:W-:Y:S02]  /*15910*/  FFMA.FTZ R250, R23, c[0x0][0x23c], -R6.reuse ;  /* 0x00008f0017fa7a23 */ /* 0x100fe40000010806 */
[--C-:B------:R-:W-:Y:S02]  /*15920*/  FFMA.FTZ R252, R35, c[0x0][0x23c], -R6.reuse ;  /* 0x00008f0023fc7a23 */ /* 0x100fe40000010806 */
        /* <DEDUP_REMOVED lines=8> */
[----:B--2---:R-:W-:Y:S02]  /*159b0*/  FFMA.FTZ R8, R209, c[0x0][0x23c], -R6 ;  /* 0x00008f00d1087a23 */ /* 0x004fe40000010806 */
[----:B------:R-:W-:Y:S02]  /*159c0*/  IMAD.MOV.U32 R51, RZ, RZ, R132 ;  /* 0x000000ffff337224 */ /* 0x000fe400078e0084 */
[----:B------:R-:W-:Y:S01]  /*159d0*/  IMAD.MOV.U32 R54, RZ, RZ, R245 ;  /* 0x000000ffff367224 */ /* 0x000fe200078e00f5 */
[----:B---3--:R-:W-:Y:S02]  /*159e0*/  FMNMX.FTZ R0, R0, R2, !PT ;  /* 0x0000000200007209 */ /* 0x008fe40007810000 */
[----:B------:R-:W-:Y:S01]  /*159f0*/  MUFU.EX2 R208, R8 ;  /* 0x0000000800d07308 */ /* 0x000fe20000000800 */
[----:B-1----:R-:W-:Y:S02]  /*15a00*/  IMAD.MOV.U32 R10, RZ, RZ, R220 ;  /* 0x000000ffff0a7224 */ /* 0x002fe400078e00dc */
[--C-:B----4-:R-:W-:Y:S01]  /*15a10*/  FFMA.FTZ R7, R211, c[0x0][0x23c], -R6.reuse ;  /* 0x00008f00d3077a23 */ /* 0x110fe20000010806 */
[----:B------:R-:W1:Y:S06]  /*15a20*/  SHFL.BFLY PT, R2, R0, 0x1, 0x1f ;  /* 0x0c201f0000027f89 */ /* 0x000e6c00000e0000 */
[----:B------:R2:W-:Y:S01]  /*15a30*/  MUFU.EX2 R139, R7 ;  /* 0x00000007008b7308 */ /* 0x0005e20000000800 */
[----:B------:R-:W-:Y:S01]  /*15a40*/  IMAD.MOV.U32 R9, RZ, RZ, R221 ;  /* 0x000000ffff097224 */ /* 0x000fe200078e00dd */
[----:B-1----:R-:W-:Y:S01]  /*15a50*/  FMNMX.FTZ R132, R0, R2, !PT ;  /* 0x0000000200847209 */ /* 0x002fe20007810000 */
[----:B--2---:R-:W-:Y:S02]  /*15a60*/  FFMA.FTZ R7, R210, c[0x0][0x23c], -R6 ;  /* 0x00008f00d2077a23 */ /* 0x004fe40000010806 */
[----:B------:R-:W-:Y:S02]  /*15a70*/  FMUL.FTZ R6, R133, c[0x0][0x23c] ;  /* 0x00008f0085067a20 */ /* 0x000fe40000410000 */
[----:B------:R-:W-:Y:S03]  /*15a80*/  FMUL.FTZ R137, R132, c[0x0][0x23c] ;  /* 0x00008f0084897a20 */ /* 0x000fe60000410000 */
[----:B------:R1:W-:Y:S01]  /*15a90*/  MUFU.EX2 R206, R7 ;  /* 0x0000000700ce7308 */ /* 0x0003e20000000800 */
[----:B------:R-:W-:Y:S02]  /*15aa0*/  FSEL R6, R6, RZ, P0 ;  /* 0x000000ff06067208 */ /* 0x000fe40000000000 */
[----:B------:R-:W-:Y:S03]  /*15ab0*/  FSETP.NEU.FTZ.AND P0, PT, R132, -INF , PT ;  /* 0xff8000008400780b */ /* 0x000fe60003f1d000 */
[--C-:B------:R-:W-:Y:S01]  /*15ac0*/  FFMA.FTZ R0, R18, c[0x0][0x23c], -R6.reuse ;  /* 0x00008f0012007a23 */ /* 0x100fe20000010806 */
[----:B------:R-:W-:Y:S01]  /*15ad0*/  FSEL R137, R137, RZ, P0 ;  /* 0x000000ff89897208 */ /* 0x000fe20000000000 */
[----:B------:R-:W2:Y:S01]  /*15ae0*/  LDL.LU R18, [R1+0x38] ;  /* 0x0000380001127983 */ /* 0x000ea20000300800 */
[--C-:B------:R-:W-:Y:S01]  /*15af0*/  FFMA.FTZ R2, R17, c[0x0][0x23c], -R6.reuse ;  /* 0x00008f0011027a23 */ /* 0x100fe20000010806 */
[----:B------:R3:W-:Y:S01]  /*15b00*/  MUFU.EX2 R50, R0 ;  /* 0x0000000000327308 */ /* 0x0007e20000000800 */
[--C-:B------:R-:W-:Y:S02]  /*15b10*/  FFMA.FTZ R211, R25, c[0x0][0x23c], -R6.reuse ;  /* 0x00008f0019d37a23 */ /* 0x100fe40000010806 */
[----:B------:R-:W-:Y:S02]  /*15b20*/  IMAD.MOV.U32 R25, RZ, RZ, R53 ;  /* 0x000000ffff197224 */ /* 0x000fe400078e0035 */
[--C-:B------:R-:W-:Y:S02]  /*15b30*/  FFMA.FTZ R209, R29, c[0x0][0x23c], -R6.reuse ;  /* 0x00008f001dd17a23 */ /* 0x100fe40000010806 */
[--C-:B------:R-:W-:Y:S02]  /*15b40*/  FFMA.FTZ R245, R24, c[0x0][0x23c], -R6.reuse ;  /* 0x00008f0018f57a23 */ /* 0x100fe40000010806 */
[--C-:B------:R-:W-:Y:S01]  /*15b50*/  FFMA.FTZ R24, R56, c[0x0][0x23c], -R6.reuse ;  /* 0x00008f0038187a23 */ /* 0x100fe20000010806 */
[----:B------:R-:W-:Y:S01]  /*15b60*/  MUFU.EX2 R22, R2 ;  /* 0x0000000200167308 */ /* 0x000fe20000000800 */
[--C-:B------:R-:W-:Y:S02]  /*15b70*/  FFMA.FTZ R221, R60, c[0x0][0x23c], -R6.reuse ;  /* 0x00008f003cdd7a23 */ /* 0x100fe40000010806 */
[----:B-1----:R-:W-:Y:S02]  /*15b80*/  FFMA.FTZ R7, R16, c[0x0][0x23c], -R6 ;  /* 0x00008f0010077a23 */ /* 0x002fe40000010806 */
[----:B------:R-:W-:Y:S02]  /*15b90*/  IMAD.MOV.U32 R60, RZ, RZ, R24 ;  /* 0x000000ffff3c7224 */ /* 0x000fe400078e0018 */
[----:B------:R-:W-:Y:S02]  /*15ba0*/  IMAD.MOV.U32 R24, RZ, RZ, R51 ;  /* 0x000000ffff187224 */ /* 0x000fe400078e0033 */
[--C-:B------:R-:W-:Y:S01]  /*15bb0*/  FFMA.FTZ R45, R45, c[0x0][0x23c], -R6.reuse ;  /* 0x00008f002d2d7a23 */ /* 0x100fe20000010806 */
[----:B------:R1:W4:Y:S01]  /*15bc0*/  MUFU.EX2 R55, R7 ;  /* 0x0000000700377308 */ /* 0x0003220000000800 */
[----:B------:R-:W-:Y:S02]  /*15bd0*/  FFMA.FTZ R44, R44, c[0x0][0x23c], -R6 ;  /* 0x00008f002c2c7a23 */ /* 0x000fe40000010806 */
[----:B------:R-:W-:Y:S01]  /*15be0*/  IMAD.MOV.U32 R56, RZ, RZ, R45 ;  /* 0x000000ffff387224 */ /* 0x000fe200078e002d */
[----:B---3--:R-:W-:Y:S01]  /*15bf0*/  FSEL R0, R132, RZ, P0 ;  /* 0x000000ff84007208 */ /* 0x008fe20000000000 */
[----:B------:R-:W-:Y:S01]  /*15c00*/  IMAD.MOV.U32 R45, RZ, RZ, R44 ;  /* 0x000000ffff2d7224 */ /* 0x000fe200078e002c */
[----:B------:R-:W-:Y:S01]  /*15c10*/  PLOP3.LUT P0, PT, PT, PT, UP0, 0x80, 0x0 ;  /* 0x000000000000781c */ /* 0x000fe20003f0f008 */
[----:B------:R-:W-:Y:S02]  /*15c20*/  IMAD.MOV.U32 R44, RZ, RZ, R67 ;  /* 0x000000ffff2c7224 */ /* 0x000fe400078e0043 */
[----:B------:R-:W-:Y:S02]  /*15c30*/  FADD.FTZ R8, -R0, R138 ;  /* 0x0000008a00087221 */ /* 0x000fe40000010100 */
[----:B------:R-:W-:Y:S02]  /*15c40*/  FMUL.FTZ R0, R3, c[0x0][0x23c] ;  /* 0x00008f0003007a20 */ /* 0x000fe40000410000 */
[----:B------:R-:W-:Y:S02]  /*15c50*/  IMAD.MOV.U32 R138, RZ, RZ, R212 ;  /* 0x000000ffff8a7224 */ /* 0x000fe400078e00d4 */
[----:B------:R3:W3:Y:S01]  /*15c60*/  MUFU.EX2 R2, R0 ;  /* 0x0000000000027308 */ /* 0x0006e20000000800 */
[--C-:B------:R-:W-:Y:S02]  /*15c70*/  FFMA.FTZ R212, R40, c[0x0][0x23c], -R6.reuse ;  /* 0x00008f0028d47a23 */ /* 0x100fe40000010806 */
[----:B------:R-:W-:Y:S02]  /*15c80*/  FMUL.FTZ R3, R4, c[0x0][0x23c] ;  /* 0x00008f0004037a20 */ /* 0x000fe40000410000 */
[--C-:B------:R-:W-:Y:S02]  /*15c90*/  FFMA.FTZ R220, R61, c[0x0][0x23c], -R6.reuse ;  /* 0x00008f003ddc7a23 */ /* 0x100fe40000010806 */
[--C-:B------:R-:W-:Y:S02]  /*15ca0*/  FFMA.FTZ R210, R28, c[0x0][0x23c], -R6.reuse ;  /* 0x00008f001cd27a23 */ /* 0x100fe40000010806 */
[--C-:B-1----:R-:W-:Y:S02]  /*15cb0*/  FFMA.FTZ R7, R13, c[0x0][0x23c], -R6.reuse ;  /* 0x00008f000d077a23 */ /* 0x102fe40000010806 */
[----:B------:R-:W-:Y:S02]  /*15cc0*/  FFMA.FTZ R13, R41, c[0x0][0x23c], -R6 ;  /* 0x00008f00290d7a23 */ /* 0x000fe40000010806 */
[----:B------:R-:W-:Y:S01]  /*15cd0*/  MUFU.EX2 R29, R7 ;  /* 0x00000007001d7308 */ /* 0x000fe20000000800 */
[----:B----4-:R-:W-:Y:S02]  /*15ce0*/  IMAD.MOV.U32 R41, RZ, RZ, R55 ;  /* 0x000000ffff297224 */ /* 0x010fe400078e0037 */
[----:B------:R-:W-:Y:S02]  /*15cf0*/  IMAD.MOV.U32 R28, RZ, RZ, R222 ;  /* 0x000000ffff1c7224 */ /* 0x000fe400078e00de */
[----:B------:R-:W-:Y:S02]  /*15d00*/  FFMA.FTZ R222, R57, c[0x0][0x23c], -R6 ;  /* 0x00008f0039de7a23 */ /* 0x000fe40000010806 */
[----:B------:R-:W-:Y:S02]  /*15d10*/  IMAD.MOV.U32 R57, RZ, RZ, R50 ;  /* 0x000000ffff397224 */ /* 0x000fe400078e0032 */
[--C-:B---3--:R-:W-:Y:S02]  /*15d20*/  FFMA.FTZ R0, R19, c[0x0][0x23c], -R137.reuse ;  /* 0x00008f0013007a23 */ /* 0x108fe40000010889 */
[C---:B------:R-:W-:Y:S02]  /*15d30*/  FMUL.FTZ R48, R2.reuse, R148 ;  /* 0x0000009402307220 */ /* 0x040fe40000410000 */
[----:B------:R1:W-:Y:S01]  /*15d40*/  MUFU.EX2 R40, R0 ;  /* 0x0000000000287308 */ /* 0x0003e20000000800 */
        /* <DEDUP_REMOVED lines=11> */
[----:B------:R-:W-:Y:S01]  /*15e00*/  FMUL.FTZ R64, R2, R140 ;  /* 0x0000008c02407220 */ /* 0x000fe20000410000 */
[----:B------:R-:W-:Y:S01]  /*15e10*/  F2FP.BF16.PACK_AB R140, R205, R12 ;  /* 0x0000000ccd8c723e */ /* 0x000fe200000010ff */
[----:B-1----:R-:W-:Y:S02]  /*15e20*/  FFMA.FTZ R0, R20, c[0x0][0x23c], -R137 ;  /* 0x00008f0014007a23 */ /* 0x002fe40000010889 */
[C---:B------:R-:W-:Y:S02]  /*15e30*/  FMUL.FTZ R20, R2.reuse, R160 ;  /* 0x000000a002147220 */ /* 0x040fe40000410000 */
[----:B------:R1:W-:Y:S01]  /*15e40*/  MUFU.EX2 R39, R0 ;  /* 0x0000000000277308 */ /* 0x0003e20000000800 */
[C---:B------:R-:W-:Y:S01]  /*15e50*/  FMUL.FTZ R65, R2.reuse, R141 ;  /* 0x0000008d02417220 */ /* 0x040fe20000410000 */
[----:B------:R-:W-:Y:S01]  /*15e60*/  F2FP.BF16.PACK_AB R141, R139, R11 ;  /* 0x0000000b8b8d723e */ /* 0x000fe200000010ff */
        /* <DEDUP_REMOVED lines=16> */
[----:B-1----:R-:W-:Y:S02]  /*15f70*/  FMUL.FTZ R0, R5, c[0x0][0x23c] ;  /* 0x00008f0005007a20 */ /* 0x002fe40000410000 */
[----:B------:R-:W-:Y:S02]  /*15f80*/  FMUL.FTZ R5, R2, R169 ;  /* 0x000000a902057220 */ /* 0x000fe40000410000 */
[----:B------:R-:W-:Y:S02]  /*15f90*/  IMAD.MOV.U32 R160, RZ, RZ, R22 ;  /* 0x000000ffffa07224 */ /* 0x000fe400078e0016 */
[----:B------:R-:W1:Y:S01]  /*15fa0*/  MUFU.EX2 R0, R0 ;  /* 0x0000000000007308 */ /* 0x000e620000000800 */
[----:B------:R-:W-:Y:S02]  /*15fb0*/  IMAD.MOV.U32 R165, RZ, RZ, R44 ;  /* 0x000000ffffa57224 */ /* 0x000fe400078e002c */
[----:B------:R-:W-:Y:S02]  /*15fc0*/  IMAD.MOV.U32 R44, RZ, RZ, R41 ;  /* 0x000000ffff2c7224 */ /* 0x000fe400078e0029 */
[----:B------:R-:W-:Y:S02]  /*15fd0*/  IMAD.MOV.U32 R41, RZ, RZ, R212 ;  /* 0x000000ffff297224 */ /* 0x000fe400078e00d4 */
[----:B------:R-:W-:Y:S02]  /*15fe0*/  IMAD.MOV.U32 R156, RZ, RZ, R9 ;  /* 0x000000ffff9c7224 */ /* 0x000fe400078e0009 */
[----:B------:R-:W-:Y:S02]  /*15ff0*/  IMAD.MOV.U32 R168, RZ, RZ, R46 ;  /* 0x000000ffffa87224 */ /* 0x000fe400078e002e */
[----:B------:R-:W-:Y:S02]  /*16000*/  IMAD.MOV.U32 R169, RZ, RZ, R47 ;  /* 0x000000ffffa97224 */ /* 0x000fe400078e002f */
[----:B------:R-:W-:Y:S04]  /*16010*/  IMAD.MOV.U32 R164, RZ, RZ, R60 ;  /* 0x000000ffffa47224 */ /* 0x000fe800078e003c */
[----:B------:R-:W-:Y:S01]  /*16020*/  MUFU.EX2 R169, R169 ;  /* 0x000000a900a97308 */ /* 0x000fe20000000800 */
[C---:B-1----:R-:W-:Y:S02]  /*16030*/  FMUL.FTZ R38, R0.reuse, R154 ;  /* 0x0000009a00267220 */ /* 0x042fe40000410000 */
[----:B------:R-:W-:Y:S02]  /*16040*/  IMAD.MOV.U32 R154, RZ, RZ, R39 ;  /* 0x000000ffff9a7224 */ /* 0x000fe400078e0027 */
[C---:B------:R-:W-:Y:S02]  /*16050*/  FMUL.FTZ R39, R0.reuse, R155 ;  /* 0x0000009b00277220 */ /* 0x040fe40000410000 */
[----:B------:R-:W-:Y:S02]  /*16060*/  IMAD.MOV.U32 R155, RZ, RZ, R40 ;  /* 0x000000ffff9b7224 */ /* 0x000fe400078e0028 */
[----:B------:R-:W-:Y:S02]  /*16070*/  IMAD.MOV.U32 R40, RZ, RZ, R66 ;  /* 0x000000ffff287224 */ /* 0x000fe400078e0042 */
[----:B------:R-:W-:Y:S01]  /*16080*/  FMUL.FTZ R22, R0, R162 ;  /* 0x000000a200167220 */ /* 0x000fe20000410000 */
[----:B------:R-:W-:Y:S01]  /*16090*/  F2FP.BF16.PACK_AB R145, R154, R155 ;  /* 0x0000009b9a91723e */ /* 0x000fe200000010ff */
[----:B------:R-:W-:Y:S02]  /*160a0*/  IMAD.MOV.U32 R162, RZ, RZ, R29 ;  /* 0x000000ffffa27224 */ /* 0x000fe400078e001d */
[----:B------:R-:W-:Y:S02]  /*160b0*/  IMAD.MOV.U32 R29, RZ, RZ, R25 ;  /* 0x000000ffff1d7224 */ /* 0x000fe400078e0019 */
[----:B------:R-:W-:Y:S02]  /*160c0*/  IMAD.MOV.U32 R25, RZ, RZ, R54 ;  /* 0x000000ffff197224 */ /* 0x000fe400078e0036 */
[C---:B------:R-:W-:Y:S02]  /*160d0*/  FMUL.FTZ R19, R0.reuse, R167 ;  /* 0x000000a700137220 */ /* 0x040fe40000410000 */
[----:B------:R-:W-:Y:S02]  /*160e0*/  IMAD.MOV.U32 R167, RZ, RZ, R25 ;  /* 0x000000ffffa77224 */ /* 0x000fe400078e0019 */
[C---:B------:R-:W-:Y:S02]  /*160f0*/  FMUL.FTZ R34, R0.reuse, R158 ;  /* 0x0000009e00227220 */ /* 0x040fe40000410000 */
[----:B------:R-:W-:Y:S02]  /*16100*/  IMAD.MOV.U32 R158, RZ, RZ, R24 ;  /* 0x000000ffff9e7224 */ /* 0x000fe400078e0018 */
[C---:B------:R-:W-:Y:S02]  /*16110*/  FMUL.FTZ R35, R0.reuse, R159 ;  /* 0x0000009f00237220 */ /* 0x040fe40000410000 */
[----:B------:R-:W-:Y:S02]  /*16120*/  IMAD.MOV.U32 R159, RZ, RZ, R27 ;  /* 0x000000ffff9f7224 */ /* 0x000fe400078e001b */
[C---:B------:R-:W-:Y:S02]  /*16130*/  FMUL.FTZ R50, R0.reuse, R150 ;  /* 0x0000009600327220 */ /* 0x040fe40000410000 */
[C---:B------:R-:W-:Y:S02]  /*16140*/  FMUL.FTZ R51, R0.reuse, R151 ;  /* 0x0000009700337220 */ /* 0x040fe40000410000 */
[C---:B------:R-:W-:Y:S01]  /*16150*/  FMUL.FTZ R7, R0.reuse, R171 ;  /* 0x000000ab00077220 */ /* 0x040fe20000410000 */
[----:B------:R-:W-:Y:S01]  /*16160*/  LDSM.16.MT88.4 R148, [R215+0xc000] ;  /* 0x00c00000d794783b */ /* 0x000fe20000004200 */
[----:B------:R-:W-:Y:S01]  /*16170*/  FMUL.FTZ R54, R0, R146 ;  /* 0x0000009200367220 */ /* 0x000fe20000410000 */
[----:B------:R-:W-:Y:S01]  /*16180*/  F2FP.BF16.PACK_AB R146, R162, R160 ;  /* 0x000000a0a292723e */ /* 0x000fe200000010ff */
[C---:B------:R-:W-:Y:S02]  /*16190*/  FMUL.FTZ R55, R0.reuse, R147 ;  /* 0x0000009300377220 */ /* 0x040fe40000410000 */
[C---:B------:R-:W-:Y:S01]  /*161a0*/  FMUL.FTZ R66, R0.reuse, R142 ;  /* 0x0000008e00427220 */ /* 0x040fe20000410000 */
[----:B------:R-:W-:Y:S01]  /*161b0*/  F2FP.BF16.PACK_AB R142, R207, R204 ;  /* 0x000000cccf8e723e */ /* 0x000fe200000010ff */
[----:B------:R-:W-:Y:S01]  /*161c0*/  FMUL.FTZ R67, R0, R143 ;  /* 0x0000008f00437220 */ /* 0x000fe20000410000 */
        /* <DEDUP_REMOVED lines=20> */
[----:B------:R-:W-:Y:S02]  /*16310*/  IMAD.MOV.U32 R157, RZ, RZ, R29 ;  /* 0x000000ffff9d7224 */ /* 0x000fe400078e001d */
[----:B------:R-:W-:Y:S02]  /*16320*/  IMAD.MOV.U32 R29, RZ, RZ, R28 ;  /* 0x000000ffff1d7224 */ /* 0x000fe400078e001c */
[----:B------:R-:W-:Y:S01]  /*16330*/  IMAD.MOV.U32 R28, RZ, RZ, R10 ;  /* 0x000000ffff1c7224 */ /* 0x000fe200078e000a */
[----:B------:R-:W-:Y:S01]  /*16340*/  MUFU.EX2 R163, R251 ;  /* 0x000000fb00a37308 */ /* 0x000fe20000000800 */
[----:B------:R-:W-:Y:S09]  /*16350*/  IMAD.MOV.U32 R171, RZ, RZ, R58 ;  /* 0x000000ffffab7224 */ /* 0x000ff200078e003a */
[----:B------:R-:W-:Y:S10]  /*16360*/  MUFU.EX2 R171, R171 ;  /* 0x000000ab00ab7308 */ /* 0x000ff40000000800 */
[----:B------:R-:W-:Y:S01]  /*16370*/  MUFU.EX2 R251, R165 ;  /* 0x000000a500fb7308 */ /* 0x000fe20000000800 */
[----:B--2---:R-:W-:Y:S09]  /*16380*/  FFMA.FTZ R153, R2, R18, R12 ;  /* 0x0000001202997223 */ /* 0x004ff2000001000c */
[----:B------:R1:W2:Y:S01]  /*16390*/  MUFU.EX2 R2, R3 ;  /* 0x0000000300027308 */ /* 0x0002a20000000800 */
[----:B------:R-:W-:Y:S02]  /*163a0*/  FMUL.FTZ R18, R0, R166 ;  /* 0x000000a600127220 */ /* 0x000fe40000410000 */
[----:B------:R-:W-:Y:S02]  /*163b0*/  IMAD.MOV.U32 R166, RZ, RZ, R40 ;  /* 0x000000ffffa67224 */ /* 0x000fe400078e0028 */
[----:B------:R-:W-:Y:S02]  /*163c0*/  IMAD.MOV.U32 R40, RZ, RZ, R26 ;  /* 0x000000ffff287224 */ /* 0x000fe400078e001a */
[----:B------:R-:W3:Y:S03]  /*163d0*/  LDSM.16.MT88.4 R24, [R213+0xc000] ;  /* 0x00c00000d518783b */ /* 0x000ee60000004200 */
[----:B------:R-:W-:Y:S05]  /*163e0*/  MUFU.EX2 R250, R166 ;  /* 0x000000a600fa7308 */ /* 0x000fea0000000800 */
[----:B-1----:R-:W4:Y:S01]  /*163f0*/  LDL.LU R3, [R1+0x3c] ;  /* 0x00003c0001037983 */ /* 0x002f220000300800 */
[C---:B--2---:R-:W-:Y:S02]  /*16400*/  FMUL.FTZ R9, R2.reuse, R173 ;  /* 0x000000ad02097220 */ /* 0x044fe40000410000 */
[----:B------:R-:W-:Y:S02]  /*16410*/  IMAD.MOV.U32 R173, RZ, RZ, R59 ;  /* 0x000000ffffad7224 */ /* 0x000fe400078e003b */
        /* <DEDUP_REMOVED lines=9> */
[C---:B------:R-:W-:Y:S01]  /*164b0*/  FMUL.FTZ R89, R2.reuse, R89 ;  /* 0x0000005902597220 */ /* 0x040fe20000410000 */
[-C--:B---3--:R-:W-:Y:S01]  /*164c0*/  HMMA.16816.F32.BF16 R4, R140, R24.reuse, R4 ;  /* 0x000000188c04723c */ /* 0x088fe20000041804 */
[----:B------:R-:W-:Y:S02]  /*164d0*/  IMAD.MOV.U32 R180, RZ, RZ, R13 ;  /* 0x000000ffffb47224 */ /* 0x000fe400078e000d */
[C---:B------:R-:W-:Y:S02]  /*164e0*/  FMUL.FTZ R13, R2.reuse, R181 ;  /* 0x000000b5020d7220 */ /* 0x040fe40000410000 */
[----:B------:R-:W-:Y:S02]  /*164f0*/  IMAD.MOV.U32 R181, RZ, RZ, R44 ;  /* 0x000000ffffb57224 */ /* 0x000fe400078e002c */
[C---:B------:R-:W-:Y:S02]  /*16500*/  FMUL.FTZ R92, R2.reuse, R92 ;  /* 0x0000005c025c7220 */ /* 0x040fe40000410000 */
[C---:B------:R-:W-:Y:S03]  /*16510*/  FMUL.FTZ R93, R2.reuse, R93 ;  /* 0x0000005d025d7220 */ /* 0x040fe60000410000 */
        /* <DEDUP_REMOVED lines=8> */
[----:B----4-:R-:W-:Y:S02]  /*165a0*/  FFMA.FTZ R152, R0, R3, R11 ;  /* 0x0000000300987223 */ /* 0x010fe4000001000b */
[--C-:B------:R-:W-:Y:S02]  /*165b0*/  FFMA.FTZ R3, R14, c[0x0][0x23c], -R137.reuse ;  /* 0x00008f000e037a23 */ /* 0x100fe40000010889 */
[----:B------:R-:W-:Y:S02]  /*165c0*/  FMUL.FTZ R0, R8, c[0x0][0x23c] ;  /* 0x00008f0008007a20 */ /* 0x000fe40000410000 */
[----:B------:R1:W-:Y:S01]  /*165d0*/  MUFU.EX2 R161, R3 ;  /* 0x0000000300a17308 */ /* 0x0003e20000000800 */
[----:B------:R-:W-:Y:S02]  /*165e0*/  FMUL.FTZ R8, R2, R172 ;  /* 0x000000ac02087220 */ /* 0x000fe40000410000 */
[----:B------:R-:W-:Y:S02]  /*165f0*/  IMAD.MOV.U32 R172, RZ, RZ, R62 ;  /* 0x000000ffffac7224 */ /* 0x000fe400078e003e */
[----:B------:R-:W-:Y:S05]  /*16600*/  FADD.FTZ R152, R139, R152 ;  /* 0x000000988b987221 */ /* 0x000fea0000010000 */
[----:B------:R-:W2:Y:S10]  /*16610*/  MUFU.EX2 R0, R0 ;  /* 0x0000000000007308 */ /* 0x000eb40000000800 */
[----:B------:R-:W-:Y:S01]  /*16620*/  MUFU.EX2 R172, R172 ;  /* 0x000000ac00ac7308 */ /* 0x000fe20000000800 */
[----:B-1----:R-:W-:Y:S09]  /*16630*/  FFMA.FTZ R3, R15, c[0x0][0x23c], -R137 ;  /* 0x00008f000f037a23 */ /* 0x002ff20000010889 */
[----:B------:R1:W3:Y:S01]  /*16640*/  MUFU.EX2 R212, R3 ;  /* 0x0000000300d47308 */ /* 0x0002e20000000800 */
[C---:B--2---:R-:W-:Y:S02]  /*16650*/  FMUL.FTZ R10, R0.reuse, R174 ;  /* 0x000000ae000a7220 */ /* 0x044fe40000410000 */
[C---:B------:R-:W-:Y:S02]  /*16660*/  FMUL.FTZ R11, R0.reuse, R175 ;  /* 0x000000af000b7220 */ /* 0x040fe40000410000 */
[C---:B------:R-:W-:Y:S02]  /*16670*/  FMUL.FTZ R14, R0.reuse, R182 ;  /* 0x000000b6000e7220 */ /* 0x040fe40000410000 */
[C---:B------:R-:W-:Y:S02]  /*16680*/  FMUL.FTZ R15, R0.reuse, R183 ;  /* 0x000000b7000f7220 */ /* 0x040fe40000410000 */
[----:B------:R-:W-:Y:S02]  /*16690*/  IMAD.MOV.U32 R182, RZ, RZ, R41 ;  /* 0x000000ffffb67224 */ /* 0x000fe400078e0029 */
[----:B------:R-:W-:Y:S02]  /*166a0*/  IMAD.MOV.U32 R183, RZ, RZ, R40 ;  /* 0x000000ffffb77224 */ /* 0x000fe400078e0028 */
[----:B------:R-:W-:Y:S02]  /*166b0*/  IMAD.MOV.U32 R174, RZ, RZ, R56 ;  /* 0x000000ffffae7224 */ /* 0x000fe400078e0038 */
[C---:B------:R-:W-:Y:S02]  /*166c0*/  FMUL.FTZ R46, R0.reuse, R198 ;  /* 0x000000c6002e7220 */ /* 0x040fe40000410000 */
[----:B------:R-:W-:Y:S02]  /*166d0*/  FMUL.FTZ R47, R0, R199 ;  /* 0x000000c7002f7220 */ /* 0x000fe40000410000 */
[----:B------:R-:W-:Y:S02]  /*166e0*/  IMAD.MOV.U32 R175, RZ, RZ, R45 ;  /* 0x000000ffffaf7224 */ /* 0x000fe400078e002d */
[----:B-1----:R-:W-:Y:S01]  /*166f0*/  IMAD.MOV.U32 R3, RZ, RZ, R57 ;  /* 0x000000ffff037224 */ /* 0x002fe200078e0039 */
[----:B---3--:R-:W-:Y:S01]  /*16700*/  F2FP.BF16.PACK_AB R147, R212, R161 ;  /* 0x000000a1d493723e */ /* 0x008fe200000010ff */
[----:B------:R-:W-:Y:S01]  /*16710*/  LDSM.16.MT88.4 R56, [R216+0xc000] ;  /* 0x00c00000d838783b */ /* 0x000fe20000004200 */
[C---:B------:R-:W-:Y:S02]  /*16720*/  FMUL.FTZ R45, R2.reuse, R197 ;  /* 0x000000c5022d7220 */ /* 0x040fe40000410000 */
[----:B------:R-:W-:Y:S01]  /*16730*/  F2FP.BF16.PACK_AB R144, R3, R44 ;  /* 0x0000002c0390723e */ /* 0x000fe200000010ff */
[----:B------:R-:W-:Y:S02]  /*16740*/  FMUL.FTZ R44, R2, R196 ;  /* 0x000000c4022c7220 */ /* 0x000fe40000410000 */
[C---:B------:R-:W-:Y:S02]  /*16750*/  FMUL.FTZ R62, R0.reuse, R202 ;  /* 0x000000ca003e7220 */ /* 0x040fe40000410000 */
[C---:B------:R-:W-:Y:S02]  /*16760*/  FMUL.FTZ R74, R0.reuse, R74 ;  /* 0x0000004a004a7220 */ /* 0x040fe40000410000 */
[C---:B------:R-:W-:Y:S01]  /*16770*/  HMMA.16816.F32.BF16 R8, R144.reuse, R24, R8 ;  /* 0x000000189008723c */ /* 0x040fe20000041808 */
[C---:B------:R-:W-:Y:S02]  /*16780*/  FMUL.FTZ R75, R0.reuse, R75 ;  /* 0x0000004b004b7220 */ /* 0x040fe40000410000 */
[C---:B------:R-:W-:Y:S02]  /*16790*/  FMUL.FTZ R78, R0.reuse, R78 ;  /* 0x0000004e004e7220 */ /* 0x040fe40000410000 */
[----:B------:R-:W-:Y:S02]  /*167a0*/  FMUL.FTZ R79, R0, R79 ;  /* 0x0000004f004f7220 */ /* 0x000fe40000410000 */
[C---:B------:R-:W-:Y:S01]  /*167b0*/  FMUL.FTZ R24, R2.reuse, R176 ;  /* 0x000000b002187220 */ /* 0x040fe20000410000 */
[-C--:B------:R-:W-:Y:S01]  /*167c0*/  HMMA.16816.F32.BF16 R12, R144, R26.reuse, R12 ;  /* 0x0000001a900c723c */ /* 0x080fe2000004180c */
[----:B------:R-:W-:Y:S03]  /*167d0*/  FMUL.FTZ R25, R2, R177 ;  /* 0x000000b102197220 */ /* 0x000fe60000410000 */
[C---:B------:R-:W-:Y:S02]  /*167e0*/  FMUL.FTZ R90, R0.reuse, R90 ;  /* 0x0000005a005a7220 */ /* 0x040fe40000410000 */
[----:B------:R-:W-:Y:S02]  /*167f0*/  FMUL.FTZ R91, R0, R91 ;  /* 0x0000005b005b7220 */ /* 0x000fe40000410000 */
[C---:B------:R-:W-:Y:S01]  /*16800*/  HMMA.16816.F32.BF16 R16, R140.reuse, R26, R16 ;  /* 0x0000001a8c10723c */ /* 0x040fe20000041810 */
[----:B------:R-:W-:Y:S03]  /*16810*/  IMAD.MOV.U32 R176, RZ, RZ, R29 ;  /* 0x000000ffffb07224 */ /* 0x000fe600078e001d */
[----:B------:R-:W-:Y:S02]  /*16820*/  FMUL.FTZ R29, R2, R189 ;  /* 0x000000bd021d7220 */ /* 0x000fe40000410000 */
[----:B------:R-:W-:Y:S02]  /*16830*/  IMAD.MOV.U32 R177, RZ, RZ, R28 ;  /* 0x000000ffffb17224 */ /* 0x000fe400078e001c */
[C---:B------:R-:W-:Y:S04]  /*16840*/  FMUL.FTZ R26, R0.reuse, R178 ;  /* 0x000000b2001a7220 */ /* 0x040fe80000410000 */
[----:B------:R-:W-:Y:S02]  /*16850*/  IMAD.MOV.U32 R178, RZ, RZ, R43 ;  /* 0x000000ffffb27224 */ /* 0x000fe400078e002b */
[----:B------:R-:W-:Y:S02]  /*16860*/  FMUL.FTZ R27, R0, R179 ;  /* 0x000000b3001b7220 */ /* 0x000fe40000410000 */
[----:B------:R-:W-:Y:S02]  /*16870*/  IMAD.MOV.U32 R179, RZ, RZ, R42 ;  /* 0x000000ffffb37224 */ /* 0x000fe400078e002a */
[----:B------:R-:W1:Y:S01]  /*16880*/  LDSM.16.MT88.4 R40, [R214+0xc000] ;  /* 0x00c00000d628783b */ /* 0x000e620000004200 */
        /* <DEDUP_REMOVED lines=11> */
[----:B------:R-:W-:Y:S02]  /*16940*/  IMAD.MOV.U32 R189, RZ, RZ, R30 ;  /* 0x000000ffffbd7224 */ /* 0x000fe400078e001e */
[C---:B------:R-:W-:Y:S02]  /*16950*/  FMUL.FTZ R30, R0.reuse, R190 ;  /* 0x000000be001e7220 */ /* 0x040fe40000410000 */
[----:B------:R-:W-:Y:S02]  /*16960*/  IMAD.MOV.U32 R190, RZ, RZ, R63 ;  /* 0x000000ffffbe7224 */ /* 0x000fe400078e003f */
[C---:B------:R-:W-:Y:S02]  /*16970*/  FMUL.FTZ R63, R0.reuse, R203 ;  /* 0x000000cb003f7220 */ /* 0x040fe40000410000 */
[----:B------:R-:W-:Y:S02]  /*16980*/  IMAD.MOV.U32 R199, RZ, RZ, R3 ;  /* 0x000000ffffc77224 */ /* 0x000fe400078e0003 */
[----:B------:R-:W-:Y:S02]  /*16990*/  FFMA.FTZ R3, R241, c[0x0][0x23c], -R137 ;  /* 0x00008f00f1037a23 */ /* 0x000fe40000010889 */
[----:B------:R-:W-:Y:S01]  /*169a0*/  MUFU.EX2 R241, R220 ;  /* 0x000000dc00f17308 */ /* 0x000fe20000000800 */
[----:B------:R-:W-:Y:S02]  /*169b0*/  IMAD.MOV.U32 R197, RZ, RZ, R189 ;  /* 0x000000ffffc57224 */ /* 0x000fe400078e00bd */
[----:B------:R-:W-:Y:S01]  /*169c0*/  IMAD.MOV.U32 R189, RZ, RZ, R176 ;  /* 0x000000ffffbd7224 */ /* 0x000fe200078e00b0 */
[-C--:B-1----:R-:W-:Y:S01]  /*169d0*/  HMMA.16816.F32.BF16 R20, R140, R40.reuse, R20 ;  /* 0x000000288c14723c */ /* 0x082fe20000041814 */
[----:B------:R-:W-:Y:S02]  /*169e0*/  IMAD.MOV.U32 R196, RZ, RZ, R179 ;  /* 0x000000ffffc47224 */ /* 0x000fe400078e00b3 */
[----:B------:R-:W-:Y:S03]  /*169f0*/  IMAD.MOV.U32 R188, RZ, RZ, R138 ;  /* 0x000000ffffbc7224 */ /* 0x000fe600078e008a */
[----:B------:R1:W-:Y:S01]  /*16a00*/  MUFU.EX2 R176, R3 ;  /* 0x0000000300b07308 */ /* 0x0003e20000000800 */
[----:B------:R-:W-:Y:S01]  /*16a10*/  IMAD.MOV.U32 R138, RZ, RZ, R31 ;  /* 0x000000ffff8a7224 */ /* 0x000fe200078e001f */
[C---:B------:R-:W-:Y:S01]  /*16a20*/  HMMA.16816.F32.BF16 R24, R144.reuse, R40, R24 ;  /* 0x000000289018723c */ /* 0x040fe20000041818 */
[----:B------:R-:W-:Y:S03]  /*16a30*/  FMUL.FTZ R31, R0, R191 ;  /* 0x000000bf001f7220 */ /* 0x000fe60000410000 */
[----:B------:R-:W-:Y:S02]  /*16a40*/  IMAD.MOV.U32 R191, RZ, RZ, R182 ;  /* 0x000000ffffbf7224 */ /* 0x000fe400078e00b6 */
[----:B------:R-:W-:Y:S02]  /*16a50*/  IMAD.MOV.U32 R182, RZ, RZ, R174 ;  /* 0x000000ffffb67224 */ /* 0x000fe400078e00ae */
[----:B------:R-:W-:Y:S01]  /*16a60*/  MUFU.EX2 R179, R210 ;  /* 0x000000d200b37308 */ /* 0x000fe20000000800 */
[-C--:B------:R-:W-:Y:S03]  /*16a70*/  HMMA.16816.F32.BF16 R28, R144, R42.reuse, R28 ;  /* 0x0000002a901c723c */ /* 0x080fe6000004181c */
[C---:B------:R-:W-:Y:S02]  /*16a80*/  FMUL.FTZ R40, R2.reuse, R184 ;  /* 0x000000b802287220 */ /* 0x040fe40000410000 */
[----:B------:R-:W-:Y:S02]  /*16a90*/  FMUL.FTZ R41, R2, R185 ;  /* 0x000000b902297220 */ /* 0x000fe40000410000 */
[----:B------:R-:W-:Y:S01]  /*16aa0*/  IMAD.MOV.U32 R184, RZ, RZ, R190 ;  /* 0x000000ffffb87224 */ /* 0x000fe200078e00be */
[C---:B------:R-:W-:Y:S01]  /*16ab0*/  HMMA.16816.F32.BF16 R32, R140.reuse, R42, R32 ;  /* 0x0000002a8c20723c */ /* 0x040fe20000041820 */
[----:B------:R-:W-:Y:S03]  /*16ac0*/  MUFU.EX2 R174, R252 ;  /* 0x000000fc00ae7308 */ /* 0x000fe60000000800 */
[----:B------:R-:W-:Y:S02]  /*16ad0*/  IMAD.MOV.U32 R190, RZ, RZ, R180 ;  /* 0x000000ffffbe7224 */ /* 0x000fe400078e00b4 */
[----:B------:R-:W-:Y:S02]  /*16ae0*/  IMAD.MOV.U32 R180, RZ, RZ, R158 ;  /* 0x000000ffffb47224 */ /* 0x000fe400078e009e */
[-C--:B------:R-:W-:Y:S01]  /*16af0*/  HMMA.16816.F32.BF16 R36, R140, R56.reuse, R36 ;  /* 0x000000388c24723c */ /* 0x080fe20000041824 */
[C---:B------:R-:W-:Y:S02]  /*16b00*/  FMUL.FTZ R42, R0.reuse, R186 ;  /* 0x000000ba002a7220 */ /* 0x040fe40000410000 */
[----:B------:R-:W-:Y:S01]  /*16b10*/  MUFU.EX2 R138, R138 ;  /* 0x0000008a008a7308 */ /* 0x000fe20000000800 */
[----:B------:R-:W-:Y:S02]  /*16b20*/  FMUL.FTZ R43, R0, R187 ;  /* 0x000000bb002b7220 */ /* 0x000fe40000410000 */
[----:B------:R-:W-:Y:S02]  /*16b30*/  IMAD.MOV.U32 R158, RZ, RZ, R168 ;  /* 0x000000ffff9e7224 */ /* 0x000fe400078e00a8 */
[----:B-1----:R-:W-:Y:S03]  /*16b40*/  FFMA.FTZ R3, R244, c[0x0][0x23c], -R137 ;  /* 0x00008f00f4037a23 */ /* 0x002fe60000010889 */
[C---:B------:R-:W-:Y:S01]  /*16b50*/  HMMA.16816.F32.BF16 R40, R144.reuse, R56, R40 ;  /* 0x000000389028723c */ /* 0x040fe20000041828 */
[----:B------:R-:W-:Y:S01]  /*16b60*/  IMAD.MOV.U32 R198, RZ, RZ, R188 ;  /* 0x000000ffffc67224 */ /* 0x000fe200078e00bc */
[----:B------:R-:W-:Y:S01]  /*16b70*/  MUFU.EX2 R252, R167 ;  /* 0x000000a700fc7308 */ /* 0x000fe20000000800 */
[----:B------:R-:W-:Y:S02]  /*16b80*/  IMAD.MOV.U32 R188, RZ, RZ, R178 ;  /* 0x000000ffffbc7224 */ /* 0x000fe400078e00b2 */
[----:B------:R-:W-:Y:S02]  /*16b90*/  IMAD.MOV.U32 R187, RZ, RZ, R177 ;  /* 0x000000ffffbb7224 */ /* 0x000fe400078e00b1 */
[C---:B------:R-:W-:Y:S01]  /*16ba0*/  FMUL.FTZ R56, R2.reuse, R192 ;  /* 0x000000c002387220 */ /* 0x040fe20000410000 */
[-C--:B------:R-:W-:Y:S01]  /*16bb0*/  HMMA.16816.F32.BF16 R44, R144, R58.reuse, R44 ;  /* 0x0000003a902c723c */ /* 0x080fe2000004182c */
[----:B------:R-:W-:Y:S03]  /*16bc0*/  FMUL.FTZ R57, R2, R193 ;  /* 0x000000c102397220 */ /* 0x000fe60000410000 */
[----:B------:R-:W-:Y:S01]  /*16bd0*/  IMAD.MOV.U32 R193, RZ, RZ, R156 ;  /* 0x000000ffffc17224 */ /* 0x000fe200078e009c */
[----:B------:R-:W-:Y:S01]  /*16be0*/  MUFU.EX2 R177, R245 ;  /* 0x000000f500b17308 */ /* 0x000fe20000000800 */
[----:B------:R-:W-:Y:S02]  /*16bf0*/  IMAD.MOV.U32 R192, RZ, RZ, R181 ;  /* 0x000000ffffc07224 */ /* 0x000fe400078e00b5 */
[C---:B------:R-:W-:Y:S01]  /*16c00*/  HMMA.16816.F32.BF16 R48, R140.reuse, R58, R48 ;  /* 0x0000003a8c30723c */ /* 0x040fe20000041830 */
[----:B------:R-:W-:Y:S03]  /*16c10*/  IMAD.MOV.U32 R181, RZ, RZ, R162 ;  /* 0x000000ffffb57224 */ /* 0x000fe600078e00a2 */
[----:B------:R-:W-:Y:S02]  /*16c20*/  IMAD.MOV.U32 R186, RZ, RZ, R183 ;  /* 0x000000ffffba7224 */ /* 0x000fe400078e00b7 */
[----:B------:R-:W-:Y:S01]  /*16c30*/  IMAD.MOV.U32 R183, RZ, RZ, R175 ;  /* 0x000000ffffb77224 */ /* 0x000fe200078e00af */
[----:B------:R1:W2:Y:S01]  /*16c40*/  MUFU.EX2 R162, R3 ;  /* 0x0000000300a27308 */ /* 0x0002a20000000800 */
[-C--:B------:R-:W-:Y:S01]  /*16c50*/  HMMA.16816.F32.BF16 R52, R140, R148.reuse, R52 ;  /* 0x000000948c34723c */ /* 0x080fe20000041834 */
[C---:B------:R-:W-:Y:S03]  /*16c60*/  FMUL.FTZ R58, R0.reuse, R194 ;  /* 0x000000c2003a7220 */ /* 0x040fe60000410000 */
[----:B------:R-:W-:Y:S05]  /*16c70*/  FMUL.FTZ R59, R0, R195 ;  /* 0x000000c3003b7220 */ /* 0x000fea0000410000 */
[----:B------:R-:W-:Y:S02]  /*16c80*/  MUFU.EX2 R178, R211 ;  /* 0x000000d300b27308 */ /* 0x000fe40000000800 */
[C---:B------:R-:W-:Y:S08]  /*16c90*/  HMMA.16816.F32.BF16 R56, R144.reuse, R148, R56 ;  /* 0x000000949038723c */ /* 0x040ff00000041838 */
[-C--:B------:R-:W-:Y:S01]  /*16ca0*/  HMMA.16816.F32.BF16 R60, R144, R150.reuse, R60 ;  /* 0x00000096903c723c */ /* 0x080fe2000004183c */
[----:B------:R-:W3:Y:S03]  /*16cb0*/  MUFU.EX2 R175, R209 ;  /* 0x000000d100af7308 */ /* 0x000ee60000000800 */
[--C-:B-1----:R-:W-:Y:S04]  /*16cc0*/  FFMA.FTZ R3, R242, c[0x0][0x23c], -R137.reuse ;  /* 0x00008f00f2037a23 */ /* 0x102fe80000010889 */
[C---:B------:R-:W-:Y:S01]  /*16cd0*/  HMMA.16816.F32.BF16 R64, R140.reuse, R150, R64 ;  /* 0x000000968c40723c */ /* 0x040fe20000041840 */
[----:B------:R-:W1:Y:S02]  /*16ce0*/  LDSM.16.MT88.4 R148, [R213+0xe000] ;  /* 0x00e00000d594783b */ /* 0x000e640000004200 */
[----:B------:R-:W-:Y:S10]  /*16cf0*/  MUFU.EX2 R242, R221 ;  /* 0x000000dd00f27308 */ /* 0x000ff40000000800 */
[----:B------:R4:W-:Y:S10]  /*16d00*/  MUFU.EX2 R168, R3 ;  /* 0x0000000300a87308 */ /* 0x0009f40000000800 */
[----:B------:R-:W-:Y:S10]  /*16d10*/  MUFU.EX2 R184, R184 ;  /* 0x000000b800b87308 */ /* 0x000ff40000000800 */
[----:B------:R-:W-:Y:S01]  /*16d20*/  MUFU.EX2 R197, R197 ;  /* 0x000000c500c57308 */ /* 0x000fe20000000800 */
[----:B----4-:R-:W-:Y:S01]  /*16d30*/  FFMA.FTZ R3, R243, c[0x0][0x23c], -R137 ;  /* 0x00008f00f3037a23 */ /* 0x010fe20000010889 */
[-C--:B-1----:R-:W-:Y:S08]  /*16d40*/  HMMA.16816.F32.BF16 R68, R140, R148.reuse, R68 ;  /* 0x000000948c44723c */ /* 0x082ff00000041844 */
[----:B------:R-:W-:Y:S01]  /*16d50*/  MUFU.EX2 R243, R222 ;  /* 0x000000de00f37308 */ /* 0x000fe20000000800 */
[C---:B------:R-:W-:Y:S09]  /*16d60*/  HMMA.16816.F32.BF16 R72, R144.reuse, R148, R72 ;  /* 0x000000949048723c */ /* 0x040ff20000041848 */
[----:B------:R1:W4:Y:S01]  /*16d70*/  MUFU.EX2 R185, R3 ;  /* 0x0000000300b97308 */ /* 0x0003220000000800 */
[-C--:B------:R-:W-:Y:S09]  /*16d80*/  HMMA.16816.F32.BF16 R76, R144, R150.reuse, R76 ;  /* 0x00000096904c723c */ /* 0x080ff2000004184c */
[----:B------:R-:W-:Y:S01]  /*16d90*/  MUFU.EX2 R196, R196 ;  /* 0x000000c400c47308 */ /* 0x000fe20000000800 */
[C---:B------:R-:W-:Y:S01]  /*16da0*/  HMMA.16816.F32.BF16 R80, R140.reuse, R150, R80 ;  /* 0x000000968c50723c */ /* 0x040fe20000041850 */
[----:B------:R-:W2:Y:S08]  /*16db0*/  LDSM.16.MT88.4 R148, [R214+0xe000] ;  /* 0x00e00000d694783b */ /* 0x000eb00000004200 */
[----:B------:R-:W-:Y:S03]  /*16dc0*/  MUFU.EX2 R188, R188 ;  /* 0x000000bc00bc7308 */ /* 0x000fe60000000800 */
[----:B-1----:R-:W-:Y:S04]  /*16dd0*/  FADD.FTZ R3, R205, R153 ;  /* 0x00000099cd037221 */ /* 0x002fe80000010000 */
[----:B------:R-:W-:Y:S03]  /*16de0*/  FADD.FTZ R153, R204, R3 ;  /* 0x00000003cc997221 */ /* 0x000fe60000010000 */
[----:B------:R-:W-:Y:S10]  /*16df0*/  MUFU.EX2 R189, R189 ;  /* 0x000000bd00bd7308 */ /* 0x000ff40000000800 */
[----:B------:R1:W-:Y:S10]  /*16e00*/  MUFU.EX2 R200, R182 ;  /* 0x000000b600c87308 */ /* 0x0003f40000000800 */
[----:B------:R-:W-:Y:S01]  /*16e10*/  MUFU.EX2 R195, R190 ;  /* 0x000000be00c37308 */ /* 0x000fe20000000800 */
[-C--:B--2---:R-:W-:Y:S09]  /*16e20*/  HMMA.16816.F32.BF16 R84, R140, R148.reuse, R84 ;  /* 0x000000948c54723c */ /* 0x084ff20000041854 */
[----:B------:R2:W-:Y:S01]  /*16e30*/  MUFU.EX2 R190, R183 ;  /* 0x000000b700be7308 */ /* 0x0005e20000000800 */
[C---:B------:R-:W-:Y:S02]  /*16e40*/  HMMA.16816.F32.BF16 R88, R144.reuse, R148, R88 ;  /* 0x000000949058723c */ /* 0x040fe40000041858 */
[----:B-1----:R-:W-:Y:S06]  /*16e50*/  IMAD.MOV.U32 R182, RZ, RZ, R158 ;  /* 0x000000ffffb67224 */ /* 0x002fec00078e009e */
[-C--:B------:R-:W-:Y:S01]  /*16e60*/  HMMA.16816.F32.BF16 R92, R144, R150.reuse, R92 ;  /* 0x00000096905c723c */ /* 0x080fe2000004185c */
[----:B------:R-:W-:Y:S07]  /*16e70*/  MUFU.EX2 R245, R182 ;  /* 0x000000b600f57308 */ /* 0x000fee0000000800 */
[C---:B------:R-:W-:Y:S01]  /*16e80*/  HMMA.16816.F32.BF16 R96, R140.reuse, R150, R96 ;  /* 0x000000968c60723c */ /* 0x040fe20000041860 */
[----:B------:R-:W1:Y:S02]  /*16e90*/  LDSM.16.MT88.4 R148, [R216+0xe000] ;  /* 0x00e00000d894783b */ /* 0x000e640000004200 */
[----:B------:R-:W-:Y:S01]  /*16ea0*/  MUFU.EX2 R244, R193 ;  /* 0x000000c100f47308 */ /* 0x000fe20000000800 */
[----:B--2---:R-:W-:Y:S04]  /*16eb0*/  IMAD.MOV.U32 R183, RZ, RZ, R157 ;  /* 0x000000ffffb77224 */ /* 0x004fe800078e009d */
[-C--:B-1----:R-:W-:Y:S08]  /*16ec0*/  HMMA.16816.F32.BF16 R100, R140, R148.reuse, R100 ;  /* 0x000000948c64723c */ /* 0x082ff00000041864 */
[C---:B------:R-:W-:Y:S08]  /*16ed0*/  HMMA.16816.F32.BF16 R104, R144.reuse, R148, R104 ;  /* 0x000000949068723c */ /* 0x040ff00000041868 */
[-C--:B------:R-:W-:Y:S08]  /*16ee0*/  HMMA.16816.F32.BF16 R108, R144, R150.reuse, R108 ;  /* 0x00000096906c723c */ /* 0x080ff0000004186c */
[C---:B------:R-:W-:Y:S01]  /*16ef0*/  HMMA.16816.F32.BF16 R112, R140.reuse, R150, R112 ;  /* 0x000000968c70723c */ /* 0x040fe20000041870 */
[----:B------:R-:W1:Y:S07]  /*16f00*/  LDSM.16.MT88.4 R148, [R215+0xe000] ;  /* 0x00e00000d794783b */ /* 0x000e6e0000004200 */
[-C--:B-1----:R-:W-:Y:S08]  /*16f10*/  HMMA.16816.F32.BF16 R116, R140, R148.reuse, R116 ;  /* 0x000000948c74723c */ /* 0x082ff00000041874 */
[C---:B------:R-:W-:Y:S01]  /*16f20*/  HMMA.16816.F32.BF16 R120, R144.reuse, R148, R120 ;  /* 0x000000949078723c */ /* 0x040fe20000041878 */
[----:B------:R-:W2:Y:S04]  /*16f30*/  LDL.LU R148, [R1+0x40] ;  /* 0x0000400001947983 */ /* 0x000ea80000300800 */
[----:B------:R-:W2:Y:S02]  /*16f40*/  LDL.LU R3, [R1+0x44] ;  /* 0x0000440001037983 */ /* 0x000ea40000300800 */
[----:B------:R-:W-:Y:S01]  /*16f50*/  F2FP.BF16.PACK_AB R149, R162, R176 ;  /* 0x000000b0a295723e */ /* 0x000fe200000010ff */
[-C--:B------:R-:W-:Y:S01]  /*16f60*/  HMMA.16816.F32.BF16 R124, R144, R150.reuse, R124 ;  /* 0x00000096907c723c */ /* 0x080fe2000004187c */
[----:B------:R-:W1:Y:S07]  /*16f70*/  LDSM.16.MT88.4 R144, [R213+0xc800] ;  /* 0x00c80000d590783b */ /* 0x000e6e0000004200 */
[----:B------:R-:W-:Y:S01]  /*16f80*/  HMMA.16816.F32.BF16 R128, R140, R150, R128 ;  /* 0x000000968c80723c */ /* 0x000fe20000041880 */
[----:B------:R1:W5:Y:S04]  /*16f90*/  LDL.LU R222, [R1+0xb4] ;  /* 0x0000b40001de7983 */ /* 0x0003680000300800 */
[----:B------:R1:W5:Y:S02]  /*16fa0*/  LDL.LU R221, [R1+0xb0] ;  /* 0x0000b00001dd7983 */ /* 0x0003640000300800 */
[----:B------:R-:W-:Y:S02]  /*16fb0*/  F2FP.BF16.PACK_AB R140, R169, R138 ;  /* 0x0000008aa98c723e */ /* 0x000fe400000010ff */
[----:B------:R-:W-:Y:S01]  /*16fc0*/  F2FP.BF16.PACK_AB R141, R170, R163 ;  /* 0x000000a3aa8d723e */ /* 0x000fe200000010ff */
[----:B------:R1:W5:Y:S02]  /*16fd0*/  LDL.LU R220, [R1+0xac] ;  /* 0x0000ac0001dc7983 */ /* 0x0003640000300800 */
[----:B------:R-:W-:Y:S02]  /*16fe0*/  F2FP.BF16.PACK_AB R142, R173, R171 ;  /* 0x000000abad8e723e */ /* 0x000fe400000010ff */
[----:B------:R-:W-:Y:S02]  /*16ff0*/  F2FP.BF16.PACK_AB R143, R174, R172 ;  /* 0x000000acae8f723e */ /* 0x000fe400000010ff */
[----:B---3--:R-:W-:Y:S02]  /*17000*/  F2FP.BF16.PACK_AB R150, R175, R179 ;  /* 0x000000b3af96723e */ /* 0x008fe400000010ff */
[----:B----4-:R-:W-:Y:S03]  /*17010*/  F2FP.BF16.PACK_AB R151, R185, R168 ;  /* 0x000000a8b997723e */ /* 0x010fe600000010ff */
[-C--:B-1----:R-:W-:Y:S01]  /*17020*/  HMMA.16816.F32.BF16 R4, R140, R144.reuse, R4 ;  /* 0x000000908c04723c */ /* 0x082fe20000041804 */
[----:B--2---:R-:W-:Y:S01]  /*17030*/  FFMA.FTZ R2, R2, R148, R192 ;  /* 0x0000009402027223 */ /* 0x004fe200000100c0 */
[----:B------:R-:W-:Y:S01]  /*17040*/  F2FP.BF16.PACK_AB R148, R178, R177 ;  /* 0x000000b1b294723e */ /* 0x000fe200000010ff */
[----:B------:R-:W-:Y:S01]  /*17050*/  MUFU.EX2 R192, R198 ;  /* 0x000000c600c07308 */ /* 0x000fe20000000800 */
[----:B------:R-:W-:Y:S02]  /*17060*/  FFMA.FTZ R0, R0, R3, R155 ;  /* 0x0000000300007223 */ /* 0x000fe4000001009b */
[----:B------:R-:W-:Y:S01]  /*17070*/  FADD.FTZ R3, R206, R152 ;  /* 0x00000098ce037221 */ /* 0x000fe20000010000 */
[----:B------:R-:W-:Y:S02]  /*17080*/  F2FP.BF16.PACK_AB R206, R241, R242 ;  /* 0x000000f2f1ce723e */ /* 0x000fe400000010ff */
[C---:B------:R-:W-:Y:S03]  /*17090*/  HMMA.16816.F32.BF16 R8, R148.reuse, R144, R8 ;  /* 0x000000909408723c */ /* 0x040fe60000041808 */
[----:B------:R-:W-:Y:S02]  /*170a0*/  FADD.FTZ R0, R154, R0 ;  /* 0x000000009a007221 */ /* 0x000fe40000010000 */
[----:B------:R-:W-:Y:S01]  /*170b0*/  FADD.FTZ R139, R199, R2 ;  /* 0x00000002c78b7221 */ /* 0x000fe20000010000 */
[----:B------:R-:W-:Y:S01]  /*170c0*/  MUFU.EX2 R198, R187 ;  /* 0x000000bb00c67308 */ /* 0x000fe20000000800 */
[----:B------:R-:W-:Y:S02]  /*170d0*/  FADD.FTZ R161, R161, R0 ;  /* 0x00000000a1a17221 */ /* 0x000fe40000010000 */
[----:B------:R-:W-:Y:S01]  /*170e0*/  FADD.FTZ R0, R207, R153 ;  /* 0x00000099cf007221 */ /* 0x000fe20000010000 */
[-C--:B------:R-:W-:Y:S01]  /*170f0*/  HMMA.16816.F32.BF16 R12, R148, R146.reuse, R12 ;  /* 0x00000092940c723c */ /* 0x080fe2000004180c */
[----:B------:R-:W-:Y:S02]  /*17100*/  LDSM.16.MT88.4 R152, [R214+0xd000] ;  /* 0x00d00000d698783b */ /* 0x000fe40000004200 */
[----:B------:R-:W-:Y:S02]  /*17110*/  FADD.FTZ R138, R138, R0 ;  /* 0x000000008a8a7221 */ /* 0x000fe40000010000 */
[--C-:B------:R-:W-:Y:S01]  /*17120*/  FFMA.FTZ R0, R219, c[0x0][0x23c], -R137.reuse ;  /* 0x00008f00db007a23 */ /* 0x100fe20000010889 */
[----:B------:R-:W-:Y:S02]  /*17130*/  MUFU.EX2 R199, R186 ;  /* 0x000000ba00c77308 */ /* 0x000fe40000000800 */
[C---:B------:R-:W-:Y:S01]  /*17140*/  HMMA.16816.F32.BF16 R16, R140.reuse, R146, R16 ;  /* 0x000000928c10723c */ /* 0x040fe20000041810 */
[----:B------:R-:W1:Y:S03]  /*17150*/  LDSM.16.MT88.4 R144, [R214+0xc800] ;  /* 0x00c80000d690783b */ /* 0x000e660000004200 */
[--C-:B------:R-:W-:Y:S05]  /*17160*/  FFMA.FTZ R2, R249, c[0x0][0x23c], -R137.reuse ;  /* 0x00008f00f9027a23 */ /* 0x100fea0000010889 */
[----:B------:R2:W5:Y:S01]  /*17170*/  LDL.LU R219, [R1+0xa8] ;  /* 0x0000a80001db7983 */ /* 0x0005620000300800 */
[----:B------:R3:W-:Y:S10]  /*17180*/  MUFU.EX2 R210, R0 ;  /* 0x0000000000d27308 */ /* 0x0007f40000000800 */
[----:B------:R-:W-:Y:S10]  /*17190*/  MUFU.EX2 R249, R180 ;  /* 0x000000b400f97308 */ /* 0x000ff40000000800 */
[----:B------:R4:W-:Y:S01]  /*171a0*/  MUFU.EX2 R186, R2 ;  /* 0x0000000200ba7308 */ /* 0x0009e20000000800 */
[--C-:B---3--:R-:W-:Y:S02]  /*171b0*/  FFMA.FTZ R0, R218, c[0x0][0x23c], -R137.reuse ;  /* 0x00008f00da007a23 */ /* 0x108fe40000010889 */
[----:B------:R2:W5:Y:S07]  /*171c0*/  LDL.LU R218, [R1+0xa4] ;  /* 0x0000a40001da7983 */ /* 0x00056e0000300800 */
[----:B------:R3:W2:Y:S01]  /*171d0*/  MUFU.EX2 R211, R0 ;  /* 0x0000000000d37308 */ /* 0x0006a20000000800 */
[-C--:B-1----:R-:W-:Y:S08]  /*171e0*/  HMMA.16816.F32.BF16 R20, R140, R144.reuse, R20 ;  /* 0x000000908c14723c */ /* 0x082ff00000041814 */
[C---:B------:R-:W-:Y:S01]  /*171f0*/  HMMA.16816.F32.BF16 R24, R148.reuse, R144, R24 ;  /* 0x000000909418723c */ /* 0x040fe20000041818 */
[----:B------:R-:W-:Y:S03]  /*17200*/  MUFU.EX2 R187, R191 ;  /* 0x000000bf00bb7308 */ /* 0x000fe60000000800 */
[--C-:B----4-:R-:W-:Y:S04]  /*17210*/  FFMA.FTZ R2, R248, c[0x0][0x23c], -R137.reuse ;  /* 0x00008f00f8027a23 */ /* 0x110fe80000010889 */
[-C--:B------:R-:W-:Y:S03]  /*17220*/  HMMA.16816.F32.BF16 R28, R148, R146.reuse, R28 ;  /* 0x00000092941c723c */ /* 0x080fe6000004181c */
[----:B------:R1:W-:Y:S01]  /*17230*/  MUFU.EX2 R194, R2 ;  /* 0x0000000200c27308 */ /* 0x0003e20000000800 */
[--C-:B---3--:R-:W-:Y:S04]  /*17240*/  FFMA.FTZ R0, R217, c[0x0][0x23c], -R137.reuse ;  /* 0x00008f00d9007a23 */ /* 0x108fe80000010889 */
[C---:B------:R-:W-:Y:S01]  /*17250*/  HMMA.16816.F32.BF16 R32, R140.reuse, R146, R32 ;  /* 0x000000928c20723c */ /* 0x040fe20000041820 */
[----:B------:R-:W3:Y:S03]  /*17260*/  LDSM.16.MT88.4 R144, [R216+0xc800] ;  /* 0x00c80000d890783b */ /* 0x000ee60000004200 */
[----:B--2---:R-:W-:Y:S01]  /*17270*/  F2FP.BF16.PACK_AB R205, R211, R210 ;  /* 0x000000d2d3cd723e */ /* 0x004fe200000010ff */
[----:B------:R-:W-:Y:S04]  /*17280*/  MUFU.EX2 R209, R0 ;  /* 0x0000000000d17308 */ /* 0x000fe80000000800 */
[----:B------:R2:W5:Y:S03]  /*17290*/  LDL.LU R217, [R1+0xa0] ;  /* 0x0000a00001d97983 */ /* 0x0005660000300800 */
[--C-:B-1----:R-:W-:Y:S03]  /*172a0*/  FFMA.FTZ R2, R247, c[0x0][0x23c], -R137.reuse ;  /* 0x00008f00f7027a23 */ /* 0x102fe60000010889 */
[----:B------:R-:W-:Y:S10]  /*172b0*/  MUFU.EX2 R247, R183 ;  /* 0x000000b700f77308 */ /* 0x000ff40000000800 */
[----:B------:R1:W-:Y:S01]  /*172c0*/  MUFU.EX2 R191, R2 ;  /* 0x0000000200bf7308 */ /* 0x0003e20000000800 */
[-C--:B---3--:R-:W-:Y:S08]  /*172d0*/  HMMA.16816.F32.BF16 R36, R140, R144.reuse, R36 ;  /* 0x000000908c24723c */ /* 0x088ff00000041824 */
[C---:B------:R-:W-:Y:S01]  /*172e0*/  HMMA.16816.F32.BF16 R40, R148.reuse, R144, R40 ;  /* 0x000000909428723c */ /* 0x040fe20000041828 */
[--C-:B-1----:R-:W-:Y:S07]  /*172f0*/  FFMA.FTZ R2, R246, c[0x0][0x23c], -R137.reuse ;  /* 0x00008f00f6027a23 */ /* 0x102fee0000010889 */
[-C--:B------:R-:W-:Y:S01]  /*17300*/  HMMA.16816.F32.BF16 R44, R148, R146.reuse, R44 ;  /* 0x00000092942c723c */ /* 0x080fe2000004182c */
[----:B------:R1:W3:Y:S03]  /*17310*/  MUFU.EX2 R246, R164 ;  /* 0x000000a400f67308 */ /* 0x0002e60000000800 */
[----:B------:R-:W-:Y:S04]  /*17320*/  FFMA.FTZ R137, R136, c[0x0][0x23c], -R137 ;  /* 0x00008f0088897a23 */ /* 0x000fe80000010889 */
[C---:B------:R-:W-:Y:S01]  /*17330*/  HMMA.16816.F32.BF16 R48, R140.reuse, R146, R48 ;  /* 0x000000928c30723c */ /* 0x040fe20000041830 */
[----:B------:R-:W4:Y:S02]  /*17340*/  LDSM.16.MT88.4 R144, [R215+0xc800] ;  /* 0x00c80000d790783b */ /* 0x000f240000004200 */
[----:B------:R2:W-:Y:S06]  /*17350*/  MUFU.EX2 R201, R2 ;  /* 0x0000000200c97308 */ /* 0x0005ec0000000800 */
[----:B-1----:R-:W-:Y:S03]  /*17360*/  LDSM.16.MT88.4 R164, [R213+0xd800] ;  /* 0x00d80000d5a4783b */ /* 0x002fe60000004200 */
[----:B---3--:R-:W-:Y:S01]  /*17370*/  F2FP.BF16.PACK_AB R204, R243, R246 ;  /* 0x000000f6f3cc723e */ /* 0x008fe200000010ff */
[----:B--2---:R-:W-:Y:S02]  /*17380*/  FADD.FTZ R2, R160, R139 ;  /* 0x0000008ba0027221 */ /* 0x004fe40000010000 */
[----:B------:R-:W-:Y:S02]  /*17390*/  FADD.FTZ R160, R208, R3 ;  /* 0x00000003d0a07221 */ /* 0x000fe40000010000 */
[----:B------:R-:W-:Y:S01]  /*173a0*/  FADD.FTZ R3, R212, R161 ;  /* 0x000000a1d4037221 */ /* 0x000fe20000010000 */
[----:B------:R-:W1:Y:S01]  /*173b0*/  MUFU.EX2 R208, R137 ;  /* 0x0000008900d07308 */ /* 0x000e620000000800 */
[----:B------:R2:W5:Y:S01]  /*173c0*/  LDL.LU R212, [R1+0x9c] ;  /* 0x00009c0001d47983 */ /* 0x0005620000300800 */
[----:B------:R-:W-:Y:S02]  /*173d0*/  FADD.FTZ R139, R181, R2 ;  /* 0x00000002b58b7221 */ /* 0x000fe40000010000 */
[----:B------:R-:W-:Y:S02]  /*173e0*/  IMAD.MOV.U32 R181, RZ, RZ, R159 ;  /* 0x000000ffffb57224 */ /* 0x000fe400078e009f */
[----:B------:R-:W-:Y:S01]  /*173f0*/  LDSM.16.MT88.4 R156, [R216+0xd000] ;  /* 0x00d00000d89c783b */ /* 0x000fe20000004200 */
[----:B------:R-:W-:Y:S01]  /*17400*/  FADD.FTZ R0, R177, R139 ;  /* 0x0000008bb1007221 */ /* 0x000fe20000010000 */
[----:B------:R-:W-:Y:S01]  /*17410*/  F2FP.BF16.PACK_AB R139, R251, R250 ;  /* 0x000000fafb8b723e */ /* 0x000fe200000010ff */
[-C--:B----4-:R-:W-:Y:S01]  /*17420*/  HMMA.16816.F32.BF16 R52, R140, R144.reuse, R52 ;  /* 0x000000908c34723c */ /* 0x090fe20000041834 */
[----:B------:R-:W3:Y:S01]  /*17430*/  MUFU.EX2 R248, R181 ;  /* 0x000000b500f87308 */ /* 0x000ee20000000800 */
[----:B------:R-:W-:Y:S02]  /*17440*/  FADD.FTZ R3, R176, R3 ;  /* 0x00000003b0037221 */ /* 0x000fe40000010000 */
[----:B------:R-:W-:Y:S02]  /*17450*/  FADD.FTZ R136, R178, R0 ;  /* 0x00000000b2887221 */ /* 0x000fe40000010000 */
[----:B------:R-:W-:Y:S02]  /*17460*/  FADD.FTZ R0, R162, R3 ;  /* 0x00000003a2007221 */ /* 0x000fe40000010000 */
[C---:B------:R-:W-:Y:S01]  /*17470*/  HMMA.16816.F32.BF16 R56, R148.reuse, R144, R56 ;  /* 0x000000909438723c */ /* 0x040fe20000041838 */
[----:B------:R-:W-:Y:S03]  /*17480*/  FADD.FTZ R2, R163, R160 ;  /* 0x000000a0a3027221 */ /* 0x000fe60000010000 */
[----:B------:R-:W-:Y:S02]  /*17490*/  FADD.FTZ R0, R168, R0 ;  /* 0x00000000a8007221 */ /* 0x000fe40000010000 */
[----:B------:R-:W-:Y:S01]  /*174a0*/  FADD.FTZ R2, R170, R2 ;  /* 0x00000002aa027221 */ /* 0x000fe20000010000 */
[----:B-1----:R-:W-:Y:S01]  /*174b0*/  F2FP.BF16.PACK_AB R207, R208, R209 ;  /* 0x000000d1d0cf723e */ /* 0x002fe200000010ff */
[-C--:B------:R-:W-:Y:S01]  /*174c0*/  HMMA.16816.F32.BF16 R60, R148, R146.reuse, R60 ;  /* 0x00000092943c723c */ /* 0x080fe2000004183c */
[----:B------:R-:W-:Y:S03]  /*174d0*/  FADD.FTZ R137, R169, R138 ;  /* 0x0000008aa9897221 */ /* 0x000fe60000010000 */
[----:B------:R-:W-:Y:S01]  /*174e0*/  F2FP.BF16.PACK_AB R138, R252, R249 ;  /* 0x000000f9fc8a723e */ /* 0x000fe200000010ff */
[----:B------:R-:W-:Y:S02]  /*174f0*/  FADD.FTZ R3, R171, R137 ;  /* 0x00000089ab037221 */ /* 0x000fe40000010000 */
[----:B------:R-:W-:Y:S01]  /*17500*/  FADD.FTZ R2, R172, R2 ;  /* 0x00000002ac027221 */ /* 0x000fe20000010000 */
[C---:B------:R-:W-:Y:S01]  /*17510*/  HMMA.16816.F32.BF16 R64, R140.reuse, R146, R64 ;  /* 0x000000928c40723c */ /* 0x040fe20000041840 */
[----:B------:R-:W1:Y:S03]  /*17520*/  LDSM.16.MT88.4 R144, [R213+0xe800] ;  /* 0x00e80000d590783b */ /* 0x000e660000004200 */
[----:B---3--:R-:W-:Y:S01]  /*17530*/  F2FP.BF16.PACK_AB R137, R248, R245 ;  /* 0x000000f5f889723e */ /* 0x008fe200000010ff */
[----:B------:R-:W-:Y:S02]  /*17540*/  FADD.FTZ R3, R173, R3 ;  /* 0x00000003ad037221 */ /* 0x000fe40000010000 */
[----:B------:R-:W-:Y:S01]  /*17550*/  FADD.FTZ R193, R174, R2 ;  /* 0x00000002aec17221 */ /* 0x000fe20000010000 */
        /* <DEDUP_REMOVED lines=17> */
[----:B------:R-:W-:Y:S01]  /*17670*/  F2FP.BF16.PACK_AB R144, R195, R187 ;  /* 0x000000bbc390723e */ /* 0x000fe200000010ff */
[-C--:B------:R-:W-:Y:S01]  /*17680*/  HMMA.16816.F32.BF16 R124, R148, R146.reuse, R124 ;  /* 0x00000092947c723c */ /* 0x080fe2000004187c */
[----:B------:R-:W1:Y:S03]  /*17690*/  LDSM.16.MT88.4 R148, [R213+0xd000] ;  /* 0x00d00000d594783b */ /* 0x000e660000004200 */
[----:B------:R-:W-:Y:S04]  /*176a0*/  F2FP.BF16.PACK_AB R145, R194, R186 ;  /* 0x000000bac291723e */ /* 0x000fe800000010ff */
[----:B------:R-:W-:Y:S07]  /*176b0*/  HMMA.16816.F32.BF16 R128, R140, R146, R128 ;  /* 0x000000928c80723c */ /* 0x000fee0000041880 */
[----:B------:R-:W-:Y:S02]  /*176c0*/  F2FP.BF16.PACK_AB R140, R197, R184 ;  /* 0x000000b8c58c723e */ /* 0x000fe400000010ff */
[----:B------:R-:W-:Y:S03]  /*176d0*/  F2FP.BF16.PACK_AB R141, R196, R192 ;  /* 0x000000c0c48d723e */ /* 0x000fe600000010ff */
[----:B------:R-:W-:Y:S02]  /*176e0*/  F2FP.BF16.PACK_AB R142, R198, R188 ;  /* 0x000000bcc68e723e */ /* 0x000fe400000010ff */
[----:B------:R-:W-:Y:S02]  /*176f0*/  F2FP.BF16.PACK_AB R143, R199, R189 ;  /* 0x000000bdc78f723e */ /* 0x000fe400000010ff */
[----:B------:R-:W-:Y:S02]  /*17700*/  F2FP.BF16.PACK_AB R146, R200, R190 ;  /* 0x000000bec892723e */ /* 0x000fe400000010ff */
[----:B------:R-:W-:Y:S03]  /*17710*/  F2FP.BF16.PACK_AB R147, R201, R191 ;  /* 0x000000bfc993723e */ /* 0x000fe600000010ff */
        /* <DEDUP_REMOVED lines=37> */
[-C--:B------:R-:W-:Y:S07]  /*17970*/  HMMA.16816.F32.BF16 R124, R144, R154.reuse, R124 ;  /* 0x0000009a907c723c */ /* 0x080fee000004187c */
[----:B------:R-:W-:Y:S01]  /*17980*/  FADD.FTZ R144, R179, R136 ;  /* 0x00000088b3907221 */ /* 0x000fe20000010000 */
[----:B------:R-:W-:Y:S01]  /*17990*/  HMMA.16816.F32.BF16 R128, R140, R154, R128 ;  /* 0x0000009a8c80723c */ /* 0x000fe20000041880 */
[----:B------:R-:W-:Y:S01]  /*179a0*/  F2FP.BF16.PACK_AB R136, R247, R244 ;  /* 0x000000f4f788723e */ /* 0x000fe200000010ff */
[----:B------:R-:W3:Y:S02]  /*179b0*/  LDSM.16.MT88.4 R140, [R215+0xd800] ;  /* 0x00d80000d78c783b */ /* 0x000ee40000004200 */
[----:B------:R-:W-:Y:S04]  /*179c0*/  FADD.FTZ R2, R175, R144 ;  /* 0x00000090af027221 */ /* 0x000fe80000010000 */
[-C--:B------:R-:W-:Y:S02]  /*179d0*/  HMMA.16816.F32.BF16 R168, R136, R164.reuse, R4 ;  /* 0x000000a488a8723c */ /* 0x080fe40000041804 */
[----:B------:R-:W1:Y:S06]  /*179e0*/  LDSM.16.MT88.4 R4, [R213+0xf800] ;  /* 0x00f80000d504783b */ /* 0x000e6c0000004200 */
[C---:B------:R-:W-:Y:S02]  /*179f0*/  HMMA.16816.F32.BF16 R172, R204.reuse, R164, R8 ;  /* 0x000000a4ccac723c */ /* 0x040fe40000041808 */
[----:B------:R-:W1:Y:S06]  /*17a00*/  LDSM.16.MT88.4 R8, [R214+0xf800] ;  /* 0x00f80000d608783b */ /* 0x000e6c0000004200 */
[-C--:B------:R-:W-:Y:S02]  /*17a10*/  HMMA.16816.F32.BF16 R180, R204, R166.reuse, R12 ;  /* 0x000000a6ccb4723c */ /* 0x080fe4000004180c */
[----:B------:R-:W1:Y:S06]  /*17a20*/  LDSM.16.MT88.4 R12, [R216+0xf800] ;  /* 0x00f80000d80c783b */ /* 0x000e6c0000004200 */
[C---:B------:R-:W-:Y:S02]  /*17a30*/  HMMA.16816.F32.BF16 R164, R136.reuse, R166, R16 ;  /* 0x000000a688a4723c */ /* 0x040fe40000041810 */
[----:B------:R-:W1:Y:S06]  /*17a40*/  LDSM.16.MT88.4 R16, [R215+0xf800] ;  /* 0x00f80000d710783b */ /* 0x000e6c0000004200 */
[-C--:B----4-:R-:W-:Y:S07]  /*17a50*/  HMMA.16816.F32.BF16 R160, R136, R156.reuse, R20 ;  /* 0x0000009c88a0723c */ /* 0x090fee0000041814 */
[----:B------:R-:W-:Y:S01]  /*17a60*/  IMAD.MOV.U32 R23, RZ, RZ, R201 ;  /* 0x000000ffff177224 */ /* 0x000fe200078e00c9 */
[C---:B------:R-:W-:Y:S01]  /*17a70*/  HMMA.16816.F32.BF16 R176, R204.reuse, R156, R24 ;  /* 0x0000009cccb0723c */ /* 0x040fe20000041818 */
[----:B------:R-:W-:Y:S03]  /*17a80*/  IMAD.MOV.U32 R22, RZ, RZ, R200 ;  /* 0x000000ffff167224 */ /* 0x000fe600078e00c8 */
[----:B------:R-:W-:Y:S02]  /*17a90*/  IMAD.MOV.U32 R21, RZ, RZ, R199 ;  /* 0x000000ffff157224 */ /* 0x000fe400078e00c7 */
[----:B------:R-:W-:Y:S02]  /*17aa0*/  IMAD.MOV.U32 R20, RZ, RZ, R198 ;  /* 0x000000ffff147224 */ /* 0x000fe400078e00c6 */
[----:B------:R-:W-:Y:S04]  /*17ab0*/  IMAD.MOV.U32 R27, RZ, RZ, R191 ;  /* 0x000000ffff1b7224 */ /* 0x000fe800078e00bf */
[----:B------:R-:W-:Y:S02]  /*17ac0*/  IMAD.MOV.U32 R26, RZ, RZ, R190 ;  /* 0x000000ffff1a7224 */ /* 0x000fe400078e00be */
[----:B------:R-:W-:Y:S02]  /*17ad0*/  IMAD.MOV.U32 R25, RZ, RZ, R189 ;  /* 0x000000ffff197224 */ /* 0x000fe400078e00bd */
[----:B------:R-:W-:Y:S02]  /*17ae0*/  IMAD.MOV.U32 R24, RZ, RZ, R188 ;  /* 0x000000ffff187224 */ /* 0x000fe400078e00bc */
[-C--:B------:R-:W-:Y:S07]  /*17af0*/  HMMA.16816.F32.BF16 R188, R204, R158.reuse, R28 ;  /* 0x0000009eccbc723c */ /* 0x080fee000004181c */
[----:B------:R-:W-:Y:S01]  /*17b00*/  IMAD.MOV.U32 R30, RZ, RZ, R195 ;  /* 0x000000ffff1e7224 */ /* 0x000fe200078e00c3 */
[C---:B------:R-:W-:Y:S01]  /*17b10*/  HMMA.16816.F32.BF16 R156, R136.reuse, R158, R32 ;  /* 0x0000009e889c723c */ /* 0x040fe20000041820 */
[----:B------:R-:W-:Y:S03]  /*17b20*/  IMAD.MOV.U32 R31, RZ, RZ, R194 ;  /* 0x000000ffff1f7224 */ /* 0x000fe600078e00c2 */
[----:B------:R-:W-:Y:S02]  /*17b30*/  IMAD.MOV.U32 R28, RZ, RZ, R197 ;  /* 0x000000ffff1c7224 */ /* 0x000fe400078e00c5 */
[----:B------:R-:W-:Y:S02]  /*17b40*/  IMAD.MOV.U32 R29, RZ, RZ, R196 ;  /* 0x000000ffff1d7224 */ /* 0x000fe400078e00c4 */
[-C--:B-1----:R-:W-:Y:S01]  /*17b50*/  HMMA.16816.F32.BF16 R152, R136, R148.reuse, R36 ;  /* 0x000000948898723c */ /* 0x082fe20000041824 */
[----:B------:R-:W-:Y:S03]  /*17b60*/  IMAD.MOV.U32 R34, RZ, RZ, R187 ;  /* 0x000000ffff227224 */ /* 0x000fe600078e00bb */
[----:B------:R-:W-:Y:S02]  /*17b70*/  IMAD.MOV.U32 R35, RZ, RZ, R186 ;  /* 0x000000ffff237224 */ /* 0x000fe400078e00ba */
[----:B------:R-:W-:Y:S02]  /*17b80*/  FADD.FTZ R2, R34, R2 ;  /* 0x0000000222027221 */ /* 0x000fe40000010000 */
[----:B------:R-:W-:Y:S04]  /*17b90*/  IMAD.MOV.U32 R39, RZ, RZ, R184 ;  /* 0x000000ffff277224 */ /* 0x000fe800078e00b8 */
[----:B------:R-:W-:Y:S02]  /*17ba0*/  IMAD.MOV.U32 R38, RZ, RZ, R185 ;  /* 0x000000ffff267224 */ /* 0x000fe400078e00b9 */
[C---:B------:R-:W-:Y:S01]  /*17bb0*/  HMMA.16816.F32.BF16 R184, R204.reuse, R148, R40 ;  /* 0x00000094ccb8723c */ /* 0x040fe20000041828 */
[----:B------:R-:W-:Y:S02]  /*17bc0*/  IMAD.MOV.U32 R32, RZ, RZ, R193 ;  /* 0x000000ffff207224 */ /* 0x000fe400078e00c1 */
[----:B------:R-:W-:Y:S02]  /*17bd0*/  FADD.FTZ R0, R38, R0 ;  /* 0x0000000026007221 */ /* 0x000fe40000010000 */
[----:B------:R-:W-:Y:S02]  /*17be0*/  IMAD.MOV.U32 R33, RZ, RZ, R192 ;  /* 0x000000ffff217224 */ /* 0x000fe400078e00c0 */
[----:B------:R-:W-:Y:S01]  /*17bf0*/  FADD.FTZ R0, R35, R0 ;  /* 0x0000000023007221 */ /* 0x000fe20000010000 */
[-C--:B------:R-:W-:Y:S08]  /*17c00*/  HMMA.16816.F32.BF16 R196, R204, R150.reuse, R44 ;  /* 0x00000096ccc4723c */ /* 0x080ff0000004182c */
[C---:B------:R-:W-:Y:S08]  /*17c10*/  HMMA.16816.F32.BF16 R148, R136.reuse, R150, R48 ;  /* 0x000000968894723c */ /* 0x040ff00000041830 */
[-C--:B---3--:R-:W-:Y:S08]  /*17c20*/  HMMA.16816.F32.BF16 R144, R136, R140.reuse, R52 ;  /* 0x0000008c8890723c */ /* 0x088ff00000041834 */
[C---:B------:R-:W-:Y:S08]  /*17c30*/  HMMA.16816.F32.BF16 R192, R204.reuse, R140, R56 ;  /* 0x0000008cccc0723c */ /* 0x040ff00000041838 */
[-C--:B------:R-:W-:Y:S08]  /*17c40*/  HMMA.16816.F32.BF16 R200, R204, R142.reuse, R60 ;  /* 0x0000008eccc8723c */ /* 0x080ff0000004183c */
[C---:B------:R-:W-:Y:S08]  /*17c50*/  HMMA.16816.F32.BF16 R140, R136.reuse, R142, R64 ;  /* 0x0000008e888c723c */ /* 0x040ff00000041840 */
[-C--:B------:R-:W-:Y:S08]  /*17c60*/  HMMA.16816.F32.BF16 R68, R136, R4.reuse, R68 ;  /* 0x000000048844723c */ /* 0x080ff00000041844 */
[C---:B------:R-:W-:Y:S07]  /*17c70*/  HMMA.16816.F32.BF16 R72, R204.reuse, R4, R72 ;  /* 0x00000004cc48723c */ /* 0x040fee0000041848 */
[----:B------:R-:W-:Y:S01]  /*17c80*/  FADD.FTZ R5, R30, R2 ;  /* 0x000000021e057221 */ /* 0x000fe20000010000 */
[-C--:B------:R-:W-:Y:S01]  /*17c90*/  HMMA.16816.F32.BF16 R76, R204, R6.reuse, R76 ;  /* 0x00000006cc4c723c */ /* 0x080fe2000004184c */
[----:B------:R-:W-:Y:S03]  /*17ca0*/  FADD.FTZ R4, R39, R3 ;  /* 0x0000000327047221 */ /* 0x000fe60000010000 */
[----:B------:R-:W-:Y:S04]  /*17cb0*/  FADD.FTZ R3, R33, R32 ;  /* 0x0000002021037221 */ /* 0x000fe80000010000 */
        /* <DEDUP_REMOVED lines=24> */
[----:B------:R-:W-:Y:S04]  /*17e40*/  FADD.FTZ R2, R21, R2 ;  /* 0x0000000215027221 */ /* 0x000fe80000010000 */
[-C--:B------:R-:W-:Y:S01]  /*17e50*/  HMMA.16816.F32.BF16 R108, R204, R14.reuse, R108 ;  /* 0x0000000ecc6c723c */ /* 0x080fe2000004186c */
[----:B------:R-:W-:Y:S04]  /*17e60*/  FADD.FTZ R2, R245, R2 ;  /* 0x00000002f5027221 */ /* 0x000fe80000010000 */
[----:B------:R-:W-:Y:S02]  /*17e70*/  FADD.FTZ R3, R248, R2 ;  /* 0x00000002f8037221 */ /* 0x000fe40000010000 */
[----:B------:R-:W-:Y:S01]  /*17e80*/  FADD.FTZ R2, R243, R4 ;  /* 0x00000004f3027221 */ /* 0x000fe20000010000 */
[C---:B------:R-:W-:Y:S01]  /*17e90*/  HMMA.16816.F32.BF16 R112, R136.reuse, R14, R112 ;  /* 0x0000000e8870723c */ /* 0x040fe20000041870 */
[----:B------:R-:W-:Y:S03]  /*17ea0*/  FADD.FTZ R4, R249, R5 ;  /* 0x00000005f9047221 */ /* 0x000fe60000010000 */
[----:B------:R-:W-:Y:S02]  /*17eb0*/  FADD.FTZ R3, R250, R3 ;  /* 0x00000003fa037221 */ /* 0x000fe40000010000 */
[----:B------:R-:W-:Y:S02]  /*17ec0*/  FADD.FTZ R4, R252, R4 ;  /* 0x00000004fc047221 */ /* 0x000fe40000010000 */
[-C--:B------:R-:W-:Y:S01]  /*17ed0*/  HMMA.16816.F32.BF16 R116, R136, R16.reuse, R116 ;  /* 0x000000108874723c */ /* 0x080fe20000041874 */
[----:B------:R-:W-:Y:S02]  /*17ee0*/  FADD.FTZ R3, R251, R3 ;  /* 0x00000003fb037221 */ /* 0x000fe40000010000 */
[----:B------:R-:W-:Y:S01]  /*17ef0*/  STL [R1+0x38], R4 ;  /* 0x0000380401007387 */ /* 0x000fe20000100800 */
[----:B------:R-:W-:Y:S03]  /*17f00*/  FADD.FTZ R2, R242, R2 ;  /* 0x00000002f2027221 */ /* 0x000fe60000010000 */
[----:B------:R-:W-:Y:S01]  /*17f10*/  STL [R1+0x3c], R3 ;  /* 0x00003c0301007387 */ /* 0x000fe20000100800 */
[C---:B------:R-:W-:Y:S01]  /*17f20*/  HMMA.16816.F32.BF16 R120, R204.reuse, R16, R120 ;  /* 0x00000010cc78723c */ /* 0x040fe20000041878 */
[----:B------:R-:W-:Y:S05]  /*17f30*/  FADD.FTZ R2, R241, R2 ;  /* 0x00000002f1027221 */ /* 0x000fea0000010000 */
[----:B------:R1:W-:Y:S02]  /*17f40*/  STL [R1+0x40], R2 ;  /* 0x0000400201007387 */ /* 0x0003e40000100800 */
[-C--:B------:R-:W-:Y:S02]  /*17f50*/  HMMA.16816.F32.BF16 R124, R204, R18.reuse, R124 ;  /* 0x00000012cc7c723c */ /* 0x080fe4000004187c */
[----:B------:R2:W-:Y:S06]  /*17f60*/  STL [R1+0x44], R0 ;  /* 0x0000440001007387 */ /* 0x0005ec0000100800 */
[----:B------:R-:W-:Y:S07]  /*17f70*/  HMMA.16816.F32.BF16 R128, R136, R18, R128 ;  /* 0x000000128880723c */ /* 0x000fee0000041880 */
[----:B------:R-:W-:Y:S02]  /*17f80*/  IMAD.MOV.U32 R138, RZ, RZ, R132 ;  /* 0x000000ffff8a7224 */ /* 0x000fe400078e0084 */
[----:B------:R-:W-:Y:S03]  /*17f90*/  IMAD.MOV.U32 R136, RZ, RZ, R134 ;  /* 0x000000ffff887224 */ /* 0x000fe600078e0086 */
[----:B------:R-:W-:Y:S02]  /*17fa0*/  IMAD.MOV.U32 R137, RZ, RZ, R133 ;  /* 0x000000ffff897224 */ /* 0x000fe400078e0085 */
[----:B-1----:R-:W-:Y:S01]  /*17fb0*/  IMAD.MOV.U32 R2, RZ, RZ, R135 ;  /* 0x000000ffff027224 */ /* 0x002fe200078e0087 */
[----:B--2--5:R-:W-:-:S05]  /*17fc0*/  @P0 BRA `(.L_x_436) ;  /* 0xffffb22000000947 */ /* 0x024fca000383ffff */
.L_x_435:
[----:B------:R-:W2:Y:S01]  /*17fd0*/  LDL.LU R4, [R1+0x38] ;  /* 0x0000380001047983 */ /* 0x000ea20000300800 */
[----:B------:R-:W1:Y:S01]  /*17fe0*/  S2UR UR6, SR_CTAID.Y ;  /* 0x00000000000679c3 */ /* 0x000e620000002600 */
[----:B------:R-:W-:-:S02]  /*17ff0*/  UISETP.NE.AND UP4, UPT, UR10, -0x1, UPT ;  /* 0xffffffff0a00788c */ /* 0x000fc4000bf85270 */
[----:B------:R-:W3:Y:S01]  /*18000*/  LDL.LU R8, [R1+0x3c] ;  /* 0x00003c0001087983 */ /* 0x000ee20000300800 */
[----:B------:R-:W-:-:S03]  /*18010*/  ULDC.64 UR4, c[0x0][0x1e8] ;  /* 0x00007a0000047ab9 */ /* 0x000fc60000000a00 */
[----:B------:R-:W4:Y:S04]  /*18020*/  LDL.LU R7, [R1+0x40] ;  /* 0x0000400001077983 */ /* 0x000f280000300800 */
[----:B------:R-:W4:Y:S01]  /*18030*/  LDL.LU R6, [R1+0x44] ;  /* 0x0000440001067983 */ /* 0x000f220000300800 */
[----:B------:R-:W-:Y:S01]  /*18040*/  @UP4 UIMAD.WIDE.U32 UR14, UR10, UR4, URZ ;  /* 0x000000040a0e42a5 */ /* 0x000fe2000f8e003f */
[----:B------:R-:W1:Y:S01]  /*18050*/  S2UR UR12, SR_CTAID.Z ;  /* 0x00000000000c79c3 */ /* 0x000e620000002700 */
[----:B------:R-:W-:Y:S01]  /*18060*/  ULDC.U8 UR9, c[0x0][0x329] ;  /* 0x0000ca4000097ab9 */ /* 0x000fe20000000000 */
[----:B------:R-:W-:Y:S01]  /*18070*/  BSSY B0, `(.L_x_439) ;  /* 0x00001ae000007945 */ /* 0x000fe20003800000 */
[----:B------:R-:W-:Y:S02]  /*18080*/  @UP4 UIMAD UR7, UR10, UR5, UR15 ;  /* 0x000000050a0742a4 */ /* 0x000fe4000f8e020f */
[----:B------:R-:W-:-:S02]  /*18090*/  UISETP.NE.AND UP1, UPT, UR9, URZ, UPT ;  /* 0x0000003f0900728c */ /* 0x000fc4000bf25270 */
[----:B------:R-:W-:Y:S02]  /*180a0*/  ULDC.64 UR4, c[0x0][0x1e0] ;  /* 0x0000780000047ab9 */ /* 0x000fe40000000a00 */
[----:B------:R-:W-:Y:S02]  /*180b0*/  ULDC UR8, c[0x0][0x214] ;  /* 0x0000850000087ab9 */ /* 0x000fe40000000800 */
[----:B-1----:R-:W-:Y:S02]  /*180c0*/  @!UP4 USHF.R.S32.HI UR13, URZ, 0x1f, UR6 ;  /* 0x0000001f3f0dc899 */ /* 0x002fe40008011406 */
[----:B------:R-:W-:Y:S02]  /*180d0*/  @!UP4 UIMAD.WIDE.U32 UR20, UR6, UR4, URZ ;  /* 0x000000040614c2a5 */ /* 0x000fe4000f8e003f */
[----:B------:R-:W-:Y:S02]  /*180e0*/  @!UP4 UIMAD UR13, UR13, UR4, URZ ;  /* 0x000000040d0dc2a4 */ /* 0x000fe4000f8e023f */
[----:B------:R-:W-:-:S02]  /*180f0*/  @UP1 ULDC UR15, c[0x0][0x210] ;  /* 0x00008400000f1ab9 */ /* 0x000fc40000000800 */
[----:B------:R-:W-:Y:S02]  /*18100*/  ULDC.U8 UR4, c[0x0][0x328] ;  /* 0x0000ca0000047ab9 */ /* 0x000fe40000000000 */
[----:B------:R-:W-:Y:S02]  /*18110*/  UISETP.NE.AND UP3, UPT, UR4, URZ, UPT ;  /* 0x0000003f0400728c */ /* 0x000fe4000bf65270 */
[----:B------:R-:W-:Y:S02]  /*18120*/  @!UP4 UIMAD UR13, UR6, UR5, UR13 ;  /* 0x00000005060dc2a4 */ /* 0x000fe4000f8e020d */
[----:B------:R-:W-:Y:S01]  /*18130*/  UISETP.NE.OR UP2, UPT, UR9, URZ, !UP3 ;  /* 0x0000003f0900728c */ /* 0x000fe2000df45670 */
[----:B------:R-:W1:Y:S01]  /*18140*/  S2UR UR9, SR_CTAID.X ;  /* 0x00000000000979c3 */ /* 0x000e620000002500 */
[----:B------:R-:W-:Y:S02]  /*18150*/  ULDC UR5, c[0x0][0x234] ;  /* 0x00008d0000057ab9 */ /* 0x000fe40000000800 */
[----:B------:R-:W-:-:S02]  /*18160*/  @UP1 UIMAD UR15, UR15, UR8, URZ ;  /* 0x000000080f0f12a4 */ /* 0x000fc4000f8e023f */
[----:B------:R-:W-:Y:S02]  /*18170*/  UISETP.NE.OR UP0, UPT, UR10, -0x1, UP2 ;  /* 0xffffffff0a00788c */ /* 0x000fe40009705670 */
[----:B------:R-:W-:Y:S02]  /*18180*/  @!UP1 USEL UR15, UR8, UR5, !UP3 ;  /* 0x00000005080f9287 */ /* 0x000fe4000d800000 */
[----:B------:R-:W-:Y:S02]  /*18190*/  ULDC UR4, c[0x0][0x1c0] ;  /* 0x0000700000047ab9 */ /* 0x000fe40000000800 */
[----:B------:R-:W-:Y:S02]  /*181a0*/  @UP1 UMOV UR16, 0x1 ;  /* 0x0000000100101882 */ /* 0x000fe40000000000 */
[----:B------:R-:W-:Y:S02]  /*181b0*/  @!UP1 UIMAD UR16, UR15, UR4, URZ ;  /* 0x000000040f1092a4 */ /* 0x000fe4000f8e023f */
[----:B------:R-:W-:-:S02]  /*181c0*/  @UP1 ULDC UR17, c[0x0][0x210] ;  /* 0x0000840000111ab9 */ /* 0x000fc40000000800 */
[----:B------:R-:W-:Y:S02]  /*181d0*/  UIMAD UR4, UR6, UR16, URZ ;  /* 0x00000010060472a4 */ /* 0x000fe4000f8e023f */
[----:B------:R-:W-:Y:S02]  /*181e0*/  @!UP1 UMOV UR17, 0x1 ;  /* 0x0000000100119882 */ /* 0x000fe40000000000 */
[----:B------:R-:W-:Y:S02]  /*181f0*/  @!UP0 UIMAD UR10, UR6, UR8, URZ ;  /* 0x00000008060a82a4 */ /* 0x000fe4000f8e023f */
[----:B------:R-:W-:Y:S02]  /*18200*/  USEL UR4, UR4, URZ, UP2 ;  /* 0x0000003f04047287 */ /* 0x000fe40009000000 */
[----:B-1----:R-:W-:Y:S02]  /*18210*/  UIMAD UR9, UR9, UR17, URZ ;  /* 0x00000011090972a4 */ /* 0x002fe4000f8e023f */
[----:B------:R-:W-:-:S02]  /*18220*/  UIMAD UR15, UR12, UR15, UR4 ;  /* 0x0000000f0c0f72a4 */ /* 0x000fc4000f8e0204 */
[----:B------:R-:W-:Y:S02]  /*18230*/  USHF.L.U32 UR9, UR9, 0x7, URZ ;  /* 0x0000000709097899 */ /* 0x000fe4000800063f */
[----:B------:R-:W-:Y:S02]  /*18240*/  UMOV UR22, URZ ;  /* 0x0000003f00167c82 */ /* 0x000fe40008000000 */
[----:B------:R-:W-:Y:S02]  /*18250*/  @!UP2 UMOV UR22, UR10 ;  /* 0x0000000a0016ac82 */ /* 0x000fe40008000000 */
[----:B------:R-:W-:Y:S02]  /*18260*/  UMOV UR23, URZ ;  /* 0x0000003f00177c82 */ /* 0x000fe40008000000 */
[----:B------:R-:W-:Y:S02]  /*18270*/  USHF.R.S32.HI UR4, URZ, 0x1f, UR9 ;  /* 0x0000001f3f047899 */ /* 0x000fe40008011409 */
[----:B------:R-:W-:-:S02]  /*18280*/  @!UP2 USHF.R.S32.HI UR23, URZ, 0x1f, UR10 ;  /* 0x0000001f3f17a899 */ /* 0x000fc4000801140a */
[----:B------:R-:W-:Y:S02]  /*18290*/  USHF.R.S32.HI UR5, URZ, 0x1f, UR15 ;  /* 0x0000001f3f057899 */ /* 0x000fe4000801140f */
[----:B------:R-:W-:Y:S02]  /*182a0*/  UIADD3 UR9, UP1, UP0, UR9, UR22, UR15 ;  /* 0x0000001609097290 */ /* 0x000fe4000f83e00f */
[----:B------:R-:W-:Y:S02]  /*182b0*/  @!UP4 UIADD3 UR7, UR21, UR13, URZ ;  /* 0x0000000d1507c290 */ /* 0x000fe4000fffe03f */
[----:B------:R-:W-:Y:S02]  /*182c0*/  UIADD3.X UR4, UR4, UR23, UR5, UP1, UP0 ;  /* 0x0000001704047290 */ /* 0x000fe40008fe0405 */
[----:B------:R-:W-:Y:S01]  /*182d0*/  @!UP4 UMOV UR14, UR20 ;  /* 0x00000014000ecc82 */ /* 0x000fe20008000000 */
[----:B--2---:R-:W1:Y:S04]  /*182e0*/  SHFL.BFLY PT, R0, R4, 0x2, 0x1f ;  /* 0x0c401f0004007f89 */ /* 0x004e6800000e0000 */
[----:B---3--:R-:W2:Y:S04]  /*182f0*/  SHFL.BFLY PT, R3, R8, 0x2, 0x1f ;  /* 0x0c401f0008037f89 */ /* 0x008ea800000e0000 */
[----:B----4-:R-:W-:Y:S01]  /*18300*/  SHFL.BFLY PT, R5, R6, 0x2, 0x1f ;  /* 0x0c401f0006057f89 */ /* 0x010fe200000e0000 */
[----:B-1----:R-:W-:-:S03]  /*18310*/  FADD.FTZ R0, R0, R4 ;  /* 0x0000000400007221 */ /* 0x002fc60000010000 */
[----:B------:R-:W1:Y:S01]  /*18320*/  SHFL.BFLY PT, R4, R7, 0x2, 0x1f ;  /* 0x0c401f0007047f89 */ /* 0x000e6200000e0000 */
[----:B--2---:R-:W-:-:S03]  /*18330*/  FADD.FTZ R3, R3, R8 ;  /* 0x0000000803037221 */ /* 0x004fc60000010000 */
[----:B------:R-:W2:Y:S04]  /*18340*/  SHFL.BFLY PT, R2, R0, 0x1, 0x1f ;  /* 0x0c201f0000027f89 */ /* 0x000ea800000e0000 */
[----:B------:R-:W3:Y:S01]  /*18350*/  SHFL.BFLY PT, R136, R3, 0x1, 0x1f ;  /* 0x0c201f0003887f89 */ /* 0x000ee200000e0000 */
[----:B-1----:R-:W-:Y:S02]  /*18360*/  FADD.FTZ R4, R4, R7 ;  /* 0x0000000704047221 */ /* 0x002fe40000010000 */
[----:B--2---:R-:W-:Y:S01]  /*18370*/  FADD.FTZ R137, R0, R2 ;  /* 0x0000000200897221 */ /* 0x004fe20000010000 */
[----:B------:R-:W-:Y:S01]  /*18380*/  MOV R0, 0x3f800000 ;  /* 0x3f80000000007802 */ /* 0x000fe20000000f00 */
[----:B------:R-:W-:Y:S02]  /*18390*/  FADD.FTZ R2, R5, R6 ;  /* 0x0000000605027221 */ /* 0x000fe40000010000 */
[----:B------:R-:W1:Y:S01]  /*183a0*/  SHFL.BFLY PT, R6, R4, 0x1, 0x1f ;  /* 0x0c201f0004067f89 */ /* 0x000e6200000e0000 */
[----:B------:R-:W-:Y:S01]  /*183b0*/  FSETP.NE.FTZ.AND P5, PT, R137, RZ, PT ;  /* 0x000000ff8900720b */ /* 0x000fe20003fb5000 */
[----:B---3--:R-:W-:Y:S01]  /*183c0*/  FADD.FTZ R136, R3, R136 ;  /* 0x0000008803887221 */ /* 0x008fe20000010000 */
        /* <DEDUP_REMOVED lines=237> */
[----:B-1----:R-:W-:-:S03]  /*192a0*/  MOV R5, 0x40 ;  /* 0x0000004000057802 */ /* 0x002fc60000000f00 */
[----:B------:R1:W-:Y:S01]  /*192b0*/  STS [R2+0x2400], R13 ;  /* 0x0024000d02007388 */ /* 0x0003e20000000800 */
[----:B------:R-:W-:Y:S02]  /*192c0*/  SEL R5, R5, 0xffffffc0, !P2 ;  /* 0xffffffc005057807 */ /* 0x000fe40005000000 */
[C---:B--2---:R-:W-:Y:S02]  /*192d0*/  IADD3 R4, R0.reuse, R3, RZ ;  /* 0x0000000300047210 */ /* 0x044fe40007ffe0ff */
[-C--:B------:R-:W-:Y:S02]  /*192e0*/  IADD3 R3, R3, R2.reuse, RZ ;  /* 0x0000000203037210 */ /* 0x080fe40007ffe0ff */
[-C--:B---3--:R-:W-:Y:S01]  /*192f0*/  IADD3 R7, R0, R5.reuse, RZ ;  /* 0x0000000500077210 */ /* 0x088fe20007ffe0ff */
[----:B------:R2:W-:Y:S01]  /*19300*/  STS [R4], R12 ;  /* 0x0000000c04007388 */ /* 0x0005e20000000800 */
[----:B------:R-:W-:Y:S02]  /*19310*/  IADD3 R6, R4, R5, RZ ;  /* 0x0000000504067210 */ /* 0x000fe40007ffe0ff */
[----:B----4-:R-:W-:Y:S01]  /*19320*/  MOV R9, 0x7f800000 ;  /* 0x7f80000000097802 */ /* 0x010fe20000000f00 */
[----:B------:R-:W-:Y:S01]  /*19330*/  STS [R4+0x400], R11 ;  /* 0x0004000b04007388 */ /* 0x000fe20000000800 */
[----:B------:R-:W-:-:S03]  /*19340*/  IADD3 R8, R5, R2, RZ ;  /* 0x0000000205087210 */ /* 0x000fc60007ffe0ff */
[----:B------:R-:W-:Y:S01]  /*19350*/  STS [R3], R15 ;  /* 0x0000000f03007388 */ /* 0x000fe20000000800 */
[----:B------:R-:W-:-:S03]  /*19360*/  IADD3 R5, R3, R5, RZ ;  /* 0x0000000503057210 */ /* 0x000fc60007ffe0ff */
[----:B------:R3:W-:Y:S01]  /*19370*/  STS [R3+0x400], R14 ;  /* 0x0004000e03007388 */ /* 0x0007e20000000800 */
[----:B-1----:R-:W-:-:S03]  /*19380*/  MOV R13, 0x7f800000 ;  /* 0x7f800000000d7802 */ /* 0x002fc60000000f00 */
[----:B------:R-:W-:Y:S04]  /*19390*/  STS [R4+0x2000], R16 ;  /* 0x0020001004007388 */ /* 0x000fe80000000800 */
[----:B------:R-:W-:Y:S04]  /*193a0*/  STS [R4+0x2400], R17 ;  /* 0x0024001104007388 */ /* 0x000fe80000000800 */
[----:B------:R-:W-:Y:S01]  /*193b0*/  STS [R3+0x2000], R24 ;  /* 0x0020001803007388 */ /* 0x000fe20000000800 */
[----:B--2---:R-:W-:-:S03]  /*193c0*/  MOV R12, 0x7f800000 ;  /* 0x7f800000000c7802 */ /* 0x004fc60000000f00 */
[----:B------:R-:W-:Y:S04]  /*193d0*/  STS [R3+0x2400], R23 ;  /* 0x0024001703007388 */ /* 0x000fe80000000800 */
[----:B------:R-:W-:Y:S04]  /*193e0*/  STS [R7], R22 ;  /* 0x0000001607007388 */ /* 0x000fe80000000800 */
[----:B------:R-:W-:Y:S01]  /*193f0*/  STS [R7+0x400], R21 ;  /* 0x0004001507007388 */ /* 0x000fe20000000800 */
[----:B---3--:R-:W-:-:S03]  /*19400*/  MOV R14, 0x7f800000 ;  /* 0x7f800000000e7802 */ /* 0x008fc60000000f00 */
        /* <DEDUP_REMOVED lines=30> */
[----:B--2---:R-:W1:Y:S01]  /*195f0*/  @P5 MUFU.LG2 R2, R137 ;  /* 0x0000008900025308 */ /* 0x004e620000000c00 */
[----:B------:R-:W-:Y:S02]  /*19600*/  LOP3.LUT P1, RZ, R0, 0x3, RZ, 0xc0, !PT ;  /* 0x0000000300ff7812 */ /* 0x000fe4000782c0ff */
[----:B------:R-:W-:Y:S04]  /*19610*/  STS [R3+0x6000], R43 ;  /* 0x0060002b03007388 */ /* 0x000fe80000000800 */
[----:B------:R2:W-:Y:S01]  /*19620*/  STS [R3+0x6400], R42 ;  /* 0x0064002a03007388 */ /* 0x0005e20000000800 */
[----:B------:R-:W3:Y:S03]  /*19630*/  @P0 MUFU.LG2 R0, R138 ;  /* 0x0000008a00000308 */ /* 0x000ee60000000c00 */
[----:B------:R-:W-:Y:S04]  /*19640*/  STS [R7+0x4000], R41 ;  /* 0x0040002907007388 */ /* 0x000fe80000000800 */
[----:B------:R-:W-:Y:S04]  /*19650*/  STS [R7+0x4400], R40 ;  /* 0x0044002807007388 */ /* 0x000fe80000000800 */
[----:B------:R-:W-:Y:S04]  /*19660*/  STS [R8+0x4000], R37 ;  /* 0x0040002508007388 */ /* 0x000fe80000000800 */
[----:B------:R-:W-:Y:S01]  /*19670*/  STS [R8+0x4400], R36 ;  /* 0x0044002408007388 */ /* 0x000fe20000000800 */
[----:B-1----:R-:W-:-:S02]  /*19680*/  @P5 FMUL.FTZ R4, R2, 0.69314718246459960938 ;  /* 0x3f31721802045820 */ /* 0x002fc40000410000 */
[----:B---3--:R-:W-:Y:S01]  /*19690*/  @P0 FMUL.FTZ R0, R0, 0.69314718246459960938 ;  /* 0x3f31721800000820 */ /* 0x008fe20000410000 */
[----:B------:R-:W-:Y:S01]  /*196a0*/  STS [R7+0x6000], R39 ;  /* 0x0060002707007388 */ /* 0x000fe20000000800 */
[----:B------:R-:W-:Y:S02]  /*196b0*/  @P5 FFMA.FTZ R13, R135, c[0x0][0x238], R4 ;  /* 0x00008e00870d5a23 */ /* 0x000fe40000010004 */
[----:B------:R-:W-:Y:S01]  /*196c0*/  @P0 FFMA.FTZ R12, R132, c[0x0][0x238], R0 ;  /* 0x00008e00840c0a23 */ /* 0x000fe20000010000 */
[----:B------:R-:W-:Y:S01]  /*196d0*/  STS [R7+0x6400], R38 ;  /* 0x0064002607007388 */ /* 0x000fe20000000800 */
[----:B--2---:R-:W1:Y:S03]  /*196e0*/  @P4 MUFU.LG2 R3, R136 ;  /* 0x0000008800034308 */ /* 0x004e660000000c00 */
[----:B------:R-:W-:Y:S04]  /*196f0*/  STS [R8+0x6000], R35 ;  /* 0x0060002308007388 */ /* 0x000fe80000000800 */
[----:B------:R-:W-:Y:S04]  /*19700*/  STS [R8+0x6400], R34 ;  /* 0x0064002208007388 */ /* 0x000fe80000000800 */
[----:B------:R-:W-:Y:S04]  /*19710*/  STS [R6+0x4000], R33 ;  /* 0x0040002106007388 */ /* 0x000fe80000000800 */
[----:B------:R-:W-:Y:S01]  /*19720*/  STS [R6+0x4400], R32 ;  /* 0x0044002006007388 */ /* 0x000fe20000000800 */
[----:B-1----:R-:W-:-:S03]  /*19730*/  @P4 FMUL.FTZ R3, R3, 0.69314718246459960938 ;  /* 0x3f31721803034820 */ /* 0x002fc60000410000 */
[----:B------:R-:W-:Y:S01]  /*19740*/  STS [R5+0x4000], R29 ;  /* 0x0040001d05007388 */ /* 0x000fe20000000800 */
[----:B------:R-:W-:-:S03]  /*19750*/  @P4 FFMA.FTZ R14, R134, c[0x0][0x238], R3 ;  /* 0x00008e00860e4a23 */ /* 0x000fc60000010003 */
[----:B------:R-:W-:Y:S04]  /*19760*/  STS [R5+0x4400], R28 ;  /* 0x0044001c05007388 */ /* 0x000fe80000000800 */
[----:B------:R-:W-:Y:S04]  /*19770*/  STS [R6+0x6000], R31 ;  /* 0x0060001f06007388 */ /* 0x000fe80000000800 */
[----:B------:R-:W-:Y:S04]  /*19780*/  STS [R6+0x6400], R30 ;  /* 0x0064001e06007388 */ /* 0x000fe80000000800 */
[----:B------:R-:W-:Y:S04]  /*19790*/  STS [R5+0x6000], R27 ;  /* 0x0060001b05007388 */ /* 0x000fe80000000800 */
[----:B------:R1:W-:Y:S04]  /*197a0*/  STS [R5+0x6400], R68 ;  /* 0x0064004405007388 */ /* 0x0003e80000000800 */
[----:B------:R-:W-:Y:S06]  /*197b0*/  BAR.SYNC.DEFER_BLOCKING 0x0 ;  /* 0x0000000000007b1d */ /* 0x000fec0000010000 */
[----:B-1----:R-:W1:Y:S01]  /*197c0*/  @P3 MUFU.LG2 R5, R139 ;  /* 0x0000008b00053308 */ /* 0x002e620000000c00 */
[----:B------:R2:W3:Y:S04]  /*197d0*/  LDS.128 R20, [R233] ;  /* 0x00000000e9147984 */ /* 0x0004e80000000c00 */
[----:B------:R2:W4:Y:S04]  /*197e0*/  LDS.128 R32, [R233+0x800] ;  /* 0x00080000e9207984 */ /* 0x0005280000000c00 */
[----:B------:R2:W2:Y:S04]  /*197f0*/  LDS.128 R40, [R233+0x1000] ;  /* 0x00100000e9287984 */ /* 0x0004a80000000c00 */
[----:B------:R2:W2:Y:S01]  /*19800*/  LDS.128 R48, [R233+0x1800] ;  /* 0x00180000e9307984 */ /* 0x0004a20000000c00 */
[----:B-1----:R-:W-:-:S03]  /*19810*/  @P3 FMUL.FTZ R2, R5, 0.69314718246459960938 ;  /* 0x3f31721805023820 */ /* 0x002fc60000410000 */
[----:B------:R1:W1:Y:S01]  /*19820*/  LDS.128 R56, [R233+0x2000] ;  /* 0x00200000e9387984 */ /* 0x0002620000000c00 */
[----:B------:R-:W-:-:S03]  /*19830*/  @P3 FFMA.FTZ R9, R133, c[0x0][0x238], R2 ;  /* 0x00008e0085093a23 */ /* 0x000fc60000010002 */
        /* <DEDUP_REMOVED lines=49> */
.L_x_440:
[----:B--234-:R-:W-:Y:S05]  /*19b50*/  BSYNC B0 ;  /* 0x0000000000007941 */ /* 0x01cfea0003800000 */
.L_x_439:
[----:B------:R-:W2:Y:S04]  /*19b60*/  LDL.LU.64 R4, [R1+0x70] ;  /* 0x0000700001047983 */ /* 0x000ea80000300a00 */
[----:B------:R-:W3:Y:S04]  /*19b70*/  S2R R3, SR_TID.X ;  /* 0x0000000000037919 */ /* 0x000ee80000002100 */
[----:B------:R-:W4:Y:S01]  /*19b80*/  S2R R8, SR_CTAID.Z ;  /* 0x0000000000087919 */ /* 0x000f220000002700 */
[----:B------:R-:W-:-:S02]  /*19b90*/  USHF.R.S32.HI UR6, URZ, 0x1f, UR12 ;  /* 0x0000001f3f067899 */ /* 0x000fc4000801140c */
[----:B------:R-:W-:Y:S01]  /*19ba0*/  ULDC.64 UR4, c[0x0][0x1f0] ;  /* 0x00007c0000047ab9 */ /* 0x000fe20000000a00 */
[----:B------:R1:W5:Y:S01]  /*19bb0*/  LDL.64 R12, [R1+0x50] ;  /* 0x00005000010c7983 */ /* 0x0003620000100a00 */
[----:B------:R-:W-:Y:S01]  /*19bc0*/  UIMAD UR4, UR6, UR4, URZ ;  /* 0x00000004060472a4 */ /* 0x000fe2000f8e023f */
[----:B------:R-:W-:Y:S03]  /*19bd0*/  BSSY B0, `(.L_x_441) ;  /* 0x0000014000007945 */ /* 0x000fe60003800000 */
[----:B------:R-:W-:Y:S01]  /*19be0*/  UIMAD UR4, UR12, UR5, UR4 ;  /* 0x000000050c0472a4 */ /* 0x000fe2000f8e0204 */
[----:B---3--:R-:W-:-:S04]  /*19bf0*/  SHF.R.S32.HI R0, RZ, 0x1f, R3 ;  /* 0x0000001fff007819 */ /* 0x008fc80000011403 */
[----:B------:R-:W-:-:S04]  /*19c00*/  LEA.HI R0, R0, R3, RZ, 0x3 ;  /* 0x0000000300007211 */ /* 0x000fc800078f18ff */
[----:B------:R-:W-:Y:S02]  /*19c10*/  SHF.R.S32.HI R10, RZ, 0x3, R0 ;  /* 0x00000003ff0a7819 */ /* 0x000fe40000011400 */
[----:B--2---:R-:W-:-:S04]  /*19c20*/  IADD3 R2, P0, R4, UR14, RZ ;  /* 0x0000000e04027c10 */ /* 0x004fc8000ff1e0ff */
[----:B------:R-:W-:Y:S02]  /*19c30*/  IADD3.X R3, R5, UR7, RZ, P0, !PT ;  /* 0x0000000705037c10 */ /* 0x000fe400087fe4ff */
[----:B------:R-:W-:-:S03]  /*19c40*/  ISETP.GE.AND P0, PT, R10, UR11, PT ;  /* 0x0000000b0a007c0c */ /* 0x000fc6000bf06270 */
[----:B----4-:R-:W-:-:S05]  /*19c50*/  IMAD.WIDE.U32 R8, R8, c[0x0][0x1f0], R2 ;  /* 0x00007c0008087a25 */ /* 0x010fca00078e0002 */
[----:B------:R-:W-:-:S05]  /*19c60*/  IADD3 R7, R9, UR4, RZ ;  /* 0x0000000409077c10 */ /* 0x000fca000fffe0ff */
[----:B------:R-:W-:Y:S05]  /*19c70*/  @P0 BRA `(.L_x_442) ;  /* 0x0000009000000947 */ /* 0x000fea0003800000 */
[----:B-1----:R-:W-:Y:S01]  /*19c80*/  MOV R6, R8 ;  /* 0x0000000800067202 */ /* 0x002fe20000000f00 */
[----:B-----5:R-:W-:-:S04]  /*19c90*/  IMAD R0, R13, c[0x0][0x1e8], RZ ;  /* 0x00007a000d007a24 */ /* 0x020fc800078e02ff */
[----:B------:R-:W-:-:S04]  /*19ca0*/  IMAD.WIDE.U32 R2, R12, c[0x0][0x1e8], R6 ;  /* 0x00007a000c027a25 */ /* 0x000fc800078e0006 */
[----:B------:R-:W-:Y:S01]  /*19cb0*/  IMAD R0, R12, c[0x0][0x1ec], R0 ;  /* 0x00007b000c007a24 */ /* 0x000fe200078e0200 */
[----:B------:R-:W-:-:S04]  /*19cc0*/  LEA R4, P0, R2, c[0x0][0x1d0], 0x1 ;  /* 0x0000740002047a11 */ /* 0x000fc800078008ff */
[----:B------:R-:W-:-:S04]  /*19cd0*/  IADD3 R0, R0, R3, RZ ;  /* 0x0000000300007210 */ /* 0x000fc80007ffe0ff */
[----:B------:R-:W-:-:S05]  /*19ce0*/  LEA.HI.X R5, R2, c[0x0][0x1d4], R0, 0x1, P0 ;  /* 0x0000750002057a11 */ /* 0x000fca00000f0c00 */
[----:B------:R1:W-:Y:S04]  /*19cf0*/  STG.E.128 [R4.64], R20 ;  /* 0x0000001404007986 */ /* 0x0003e8000c101d12 */
[----:B------:R1:W-:Y:S02]  /*19d00*/  STG.E.128 [R4.64+0x80], R16 ;  /* 0x0000801004007986 */ /* 0x0003e4000c101d12 */
.L_x_442:
[----:B-1----:R-:W-:Y:S05]  /*19d10*/  BSYNC B0 ;  /* 0x0000000000007941 */ /* 0x002fea0003800000 */
.L_x_441:
[----:B------:R-:W-:Y:S01]  /*19d20*/  IADD3 R0, R10, 0x10, RZ ;  /* 0x000000100a007810 */ /* 0x000fe20007ffe0ff */
[----:B------:R-:W-:Y:S03]  /*19d30*/  BSSY B0, `(.L_x_443) ;  /* 0x000000f000007945 */ /* 0x000fe60003800000 */
[----:B------:R-:W-:-:S13]  /*19d40*/  ISETP.GE.AND P0, PT, R0, UR11, PT ;  /* 0x0000000b00007c0c */ /* 0x000fda000bf06270 */
[----:B------:R-:W-:Y:S05]  /*19d50*/  @P0 BRA `(.L_x_444) ;  /* 0x000000c000000947 */ /* 0x000fea0003800000 */
[----:B-----5:R-:W-:Y:S01]  /*19d60*/  IADD3 R4, P0, R12, 0x10, RZ ;  /* 0x000000100c047810 */ /* 0x020fe20007f1e0ff */
        /* <DEDUP_REMOVED lines=11> */
.L_x_444:
[----:B------:R-:W-:Y:S05]  /*19e20*/  BSYNC B0 ;  /* 0x0000000000007941 */ /* 0x000fea0003800000 */
.L_x_443:
[----:B------:R-:W-:Y:S01]  /*19e30*/  IADD3 R0, R10, 0x20, RZ ;  /* 0x000000200a007810 */ /* 0x000fe20007ffe0ff */
[----:B------:R-:W-:Y:S03]  /*19e40*/  BSSY B0, `(.L_x_445) ;  /* 0x000000f000007945 */ /* 0x000fe60003800000 */
[----:B------:R-:W-:-:S13]  /*19e50*/  ISETP.GE.AND P0, PT, R0, UR11, PT ;  /* 0x0000000b00007c0c */ /* 0x000fda000bf06270 */
[----:B------:R-:W-:Y:S05]  /*19e60*/  @P0 BRA `(.L_x_446) ;  /* 0x000000c000000947 */ /* 0x000fea0003800000 */
[----:B-1---5:R-:W-:Y:S01]  /*19e70*/  IADD3 R4, P0, R12, 0x20, RZ ;  /* 0x000000200c047810 */ /* 0x022fe20007f1e0ff */
        /* <DEDUP_REMOVED lines=11> */
.L_x_446:
[----:B------:R-:W-:Y:S05]  /*19f30*/  BSYNC B0 ;  /* 0x0000000000007941 */ /* 0x000fea0003800000 */
.L_x_445:
[----:B------:R-:W2:Y:S01]  /*19f40*/  LDL.LU R0, [R1+0x68] ;  /* 0x0000680001007983 */ /* 0x000ea20000300800 */
[----:B------:R-:W-:Y:S01]  /*19f50*/  BSSY B0, `(.L_x_447) ;  /* 0x000000f000007945 */ /* 0x000fe20003800000 */
[----:B--2---:R-:W-:-:S13]  /*19f60*/  ISETP.GE.AND P0, PT, R0, UR11, PT ;  /* 0x0000000b00007c0c */ /* 0x004fda000bf06270 */
        /* <DEDUP_REMOVED lines=13> */
.L_x_448:
[----:B------:R-:W-:Y:S05]  /*1a040*/  BSYNC B0 ;  /* 0x0000000000007941 */ /* 0x000fea0003800000 */
.L_x_447:
        /* <DEDUP_REMOVED lines=16> */
.L_x_450:
[----:B------:R-:W-:Y:S05]  /*1a150*/  BSYNC B0 ;  /* 0x0000000000007941 */ /* 0x000fea0003800000 */
.L_x_449:
        /* <DEDUP_REMOVED lines=16> */
.L_x_452:
[----:B------:R-:W-:Y:S05]  /*1a260*/  BSYNC B0 ;  /* 0x0000000000007941 */ /* 0x000fea0003800000 */
.L_x_451:
        /* <DEDUP_REMOVED lines=16> */
.L_x_454:
[----:B------:R-:W-:Y:S05]  /*1a370*/  BSYNC B0 ;  /* 0x0000000000007941 */ /* 0x000fea0003800000 */
.L_x_453:
[----:B------:R-:W2:Y:S02]  /*1a380*/  LDL.LU R0, [R1+0x90] ;  /* 0x0000900001007983 */ /* 0x000ea40000300800 */
[----:B--2---:R-:W-:-:S13]  /*1a390*/  ISETP.GE.AND P0, PT, R0, UR11, PT ;  /* 0x0000000b00007c0c */ /* 0x004fda000bf06270 */
[----:B------:R-:W-:Y:S05]  /*1a3a0*/  @P0 EXIT ;  /* 0x000000000000094d */ /* 0x000fea0003800000 */
[----:B-----5:R-:W-:Y:S01]  /*1a3b0*/  IADD3 R6, P0, R12, 0x70, RZ ;  /* 0x000000700c067810 */ /* 0x020fe20007f1e0ff */
        /* <DEDUP_REMOVED lines=12> */
.L_x_455:
        /* <DEDUP_REMOVED lines=16> */
.L_x_2380:


//--------------------- .text._ZN5flash16flash_fwd_kernelI23Flash_fwd_kernel_traitsILi128ELi128ELi64ELi4ELb0ELb0EN7cutlass10bfloat16_tE19Flash_kernel_traitsILi128ELi128ELi64ELi4ES3_EELb0ELb0ELb1ELb0ELb0ELb1ELb1ELb0EEEvNS_16Flash_fwd_paramsE --------------------------
	.section	.text._ZN5flash16flash_fwd_kernelI23Flash_fwd_kernel_traitsILi128ELi128ELi64ELi4ELb0ELb0EN7cutlass10bfloat16_tE19Flash_kernel_traitsILi128ELi128ELi64ELi4ES3_EELb0ELb0ELb1ELb0ELb0ELb1ELb1ELb0EEEvNS_16Flash_fwd_paramsE,"ax",@progbits
	.sectioninfo	@"SHI_REGISTERS=255"
	.align	128
        .global         _ZN5flash16flash_fwd_kernelI23Flash_fwd_kernel_traitsILi128ELi128ELi64ELi4ELb0ELb0EN7cutlass10bfloat16_tE19Flash_kernel_traitsILi128ELi128ELi64ELi4ES3_EELb0ELb0ELb1ELb0ELb0ELb1ELb1ELb0EEEvNS_16Flash_fwd_paramsE
        .type           _ZN5flash16flash_fwd_kernelI23Flash_fwd_kernel_traitsILi128ELi128ELi64ELi4ELb0ELb0EN7cutlass10bfloat16_tE19Flash_kernel_traitsILi128ELi128ELi64ELi4ES3_EELb0ELb0ELb1ELb0ELb0ELb1ELb1ELb0EEEvNS_16Flash_fwd_paramsE,@function
        .size           _ZN5flash16flash_fwd_kernelI23Flash_fwd_kernel_traitsILi128ELi128ELi64ELi4ELb0ELb0EN7cutlass10bfloat16_tE19Flash_kernel_traitsILi128ELi128ELi64ELi4ES3_EELb0ELb0ELb1ELb0ELb0ELb1ELb1ELb0EEEvNS_16Flash_fwd_paramsE,(.L_x_2381 - _ZN5flash16flash_fwd_kernelI23Flash_fwd_kernel_traitsILi128ELi128ELi64ELi4ELb0ELb0EN7cutlass10bfloat16_tE19Flash_kernel_traitsILi128ELi128ELi64ELi4ES3_EELb0ELb0ELb1ELb0ELb0ELb1ELb1ELb0EEEvNS_16Flash_fwd_paramsE)
        .other          _ZN5flash16flash_fwd_kernelI23Flash_fwd_kernel_traitsILi128ELi128ELi64ELi4ELb0ELb0EN7cutlass10bfloat16_tE19Flash_kernel_traitsILi128ELi128ELi64ELi4ES3_EELb0ELb0ELb1ELb0ELb0ELb1ELb1ELb0EEEvNS_16Flash_fwd_paramsE,@"STO_CUDA_ENTRY STV_DEFAULT"
_ZN5flash16flash_fwd_kernelI23Flash_fwd_kernel_traitsILi128ELi128ELi64ELi4ELb0ELb0EN7cutlass10bfloat16_tE19Flash_kernel_traitsILi128ELi128ELi64ELi4ES3_EELb0ELb0ELb1ELb0ELb0ELb1ELb1ELb0EEEvNS_16Flash_fwd_paramsE:
.text._ZN5flash16flash_fwd_kernelI23Flash_fwd_kernel_traitsILi128ELi128ELi64ELi4ELb0ELb0EN7cutlass10bfloat16_tE19Flash_kernel_traitsILi128ELi128ELi64ELi4ES3_EELb0ELb0ELb1ELb0ELb0ELb1ELb1ELb0EEEvNS_16Flash_fwd_paramsE:
        /* <DEDUP_REMOVED lines=56> */
.L_x_456:
[----:B------:R-:W-:Y:S02]  /*0380*/  ULDC UR6, c[0x0][0x218] ;  /* 0x0000860000067ab9 */ /* 0x000fe40000000800 */
.L_x_457:
        /* <DEDUP_REMOVED lines=116> */
.L_x_460:
[----:B------:R-:W-:Y:S05]  /*0ad0*/  BSYNC B0 ;  /* 0x0000000000007941 */ /* 0x000fea0003800000 */
.L_x_459:
        /* <DEDUP_REMOVED lines=16> */
.L_x_462:
[----:B------:R-:W-:Y:S05]  /*0be0*/  BSYNC B0 ;  /* 0x0000000000007941 */ /* 0x000fea0003800000 */
.L_x_461:
        /* <DEDUP_REMOVED lines=16> */
.L_x_464:
[----:B------:R-:W-:Y:S05]  /*0cf0*/  BSYNC B0 ;  /* 0x0000000000007941 */ /* 0x000fea0003800000 */
.L_x_463:
        /* <DEDUP_REMOVED lines=16> */
.L_x_466:
[----:B------:R-:W-:Y:S05]  /*0e00*/  BSYNC B0 ;  /* 0x0000000000007941 */ /* 0x000fea0003800000 */
.L_x_465:
        /* <DEDUP_REMOVED lines=16> */
.L_x_468:
[----:B------:R-:W-:Y:S05]  /*0f10*/  BSYNC B0 ;  /* 0x0000000000007941 */ /* 0x000fea0003800000 */
.L_x_467:
        /* <DEDUP_REMOVED lines=16> */
.L_x_470:
[----:B------:R-:W-:Y:S05]  /*1020*/  BSYNC B0 ;  /* 0x0000000000007941 */ /* 0x000fea0003800000 */
.L_x_469:
        /* <DEDUP_REMOVED lines=16> */
.L_x_472:
[----:B------:R-:W-:Y:S05]  /*1130*/  BSYNC B0 ;  /* 0x0000000000007941 */ /* 0x000fea0003800000 */
.L_x_471:
        /* <DEDUP_REMOVED lines=16> */
.L_x_474:
[----:B------:R-:W-:Y:S05]  /*1240*/  BSYNC B0 ;  /* 0x0000000000007941 */ /* 0x000fea0003800000 */
.L_x_473:
        /* <DEDUP_REMOVED lines=67> */
.L_x_458:
        /* <DEDUP_REMOVED lines=32> */
.L_x_475:
        /* <DEDUP_REMOVED lines=46> */
.L_x_476:
        /* <DEDUP_REMOVED lines=8> */
[----:B------:R-:W-:Y:S01]  /*1be0*/  SHF.R.S32.HI R2, RZ, 0x3, R0 ;  /* 0x00000003ff027819 */ /* 0x000fe20000011400 */
[----:B------:R-:W-:Y:S01]  /*1bf0*/  UIADD3 UR15, UR8, -0x1, URZ ;  /* 0xffffffff080f7890 */ /* 0x000fe2000fffe03f */
        /* <DEDUP_REMOVED lines=8> */
[----:B------:R-:W-:Y:S01]  /*1c80*/  ISETP.GE.AND P0, PT, R2, UR11, PT ;  /* 0x0000000b02007c0c */ /* 0x000fe2000bf06270 */
[----:B------:R-:W-:Y:S01]  /*1c90*/  IMAD.SHL.U32 R28, R32, 0x8, RZ ;  /* 0x00000008201c7824 */ /* 0x000fe200078e00ff */
[----:B------:R-:W-:Y:S01]  /*1ca0*/  IADD3 R25, R2, 0x20, RZ ;  /* 0x0000002002197810 */ /* 0x000fe20007ffe0ff */
[----:B------:R-:W-:Y:S01]  /*1cb0*/  UMOV UR12, 0x6 ;  /* 0x00000006000c7882 */ /* 0x000fe20000000000 */
        /* <DEDUP_REMOVED lines=8> */
[----:B------:R-:W-:Y:S01]  /*1d40*/  USHF.R.S32.HI UR17, URZ, 0x1f, UR15 ;  /* 0x0000001f3f117899 */ /* 0x000fe2000801140f */
[----:B------:R-:W-:Y:S01]  /*1d50*/  SHF.R.U32.HI R6, RZ, 0x3, R0 ;  /* 0x00000003ff067819 */ /* 0x000fe20000011600 */
[----:B------:R-:W-:Y:S01]  /*1d60*/  STL.64 [R1+0x68], R28 ;  /* 0x0000681c01007387 */ /* 0x000fe20000100a00 */
[----:B------:R-:W-:Y:S01]  /*1d70*/  LOP3.LUT R0, R0, 0x38, R28, 0xf8, !PT ;  /* 0x0000003800007812 */ /* 0x000fe200078ef81c */
[----:B--2---:R-:W-:Y:S01]  /*1d80*/  IMAD.WIDE.U32 R4, R7, c[0x0][0x1a8], R4 ;  /* 0x00006a0007047a25 */ /* 0x004fe200078e0004 */
[----:B------:R-:W-:-:S02]  /*1d90*/  @!P6 IADD3 R9, P1, R30, 0x10, RZ ;  /* 0x000000101e09e810 */ /* 0x000fc40007f3e0ff */
        /* <DEDUP_REMOVED lines=13> */
[----:B------:R-:W-:Y:S01]  /*1e70*/  @!P6 IMAD R14, R9, c[0x0][0x194], R0 ;  /* 0x00006500090eea24 */ /* 0x000fe200078e0200 */
[----:B------:R-:W-:Y:S01]  /*1e80*/  ISETP.GE.AND P3, PT, R16, UR11, PT ;  /* 0x0000000b10007c0c */ /* 0x000fe2000bf66270 */
[----:B------:R-:W-:Y:S01]  /*1e90*/  @!P5 IMAD.X R13, RZ, RZ, R31, P1 ;  /* 0x000000ffff0dd224 */ /* 0x000fe200008e061f */
[----:B------:R-:W-:Y:S01]  /*1ea0*/  @!P0 LEA R10, P1, R6, c[0x0][0x160], 0x1 ;  /* 0x00005800060a8a11 */ /* 0x000fe200078208ff */
[----:B------:R-:W-:Y:S01]  /*1eb0*/  @!P0 IMAD.IADD R0, R7, 0x1, R8 ;  /* 0x0000000107008824 */ /* 0x000fe200078e0208 */
[C---:B------:R-:W-:Y:S01]  /*1ec0*/  IADD3 R15, R2.reuse, 0x50, RZ ;  /* 0x00000050020f7810 */ /* 0x040fe20007ffe0ff */
[----:B------:R-:W-:Y:S01]  /*1ed0*/  @!P6 IMAD.WIDE.U32 R8, R9, c[0x0][0x190], R4 ;  /* 0x000064000908ea25 */ /* 0x000fe200078e0004 */
[----:B------:R-:W-:Y:S01]  /*1ee0*/  STL [R1+0x84], R16 ;  /* 0x0000841001007387 */ /* 0x000fe20000100800 */
[----:B------:R-:W-:Y:S01]  /*1ef0*/  IADD3 R27, R2, 0x70, RZ ;  /* 0x00000070021b7810 */ /* 0x000fe20007ffe0ff */
[----:B------:R-:W-:Y:S01]  /*1f00*/  USHF.L.U64.HI UR20, UR4, UR12, UR5 ;  /* 0x0000000c04147299 */ /* 0x000fe20008010205 */
[----:B------:R-:W-:Y:S01]  /*1f10*/  @!P0 LEA.HI.X R11, R6, c[0x0][0x164], R0, 0x1, P1 ;  /* 0x00005900060b8a11 */ /* 0x000fe200008f0c00 */
[----:B------:R-:W-:Y:S01]  /*1f20*/  @!P5 IMAD R0, R13, c[0x0][0x190], RZ ;  /* 0x000064000d00da24 */ /* 0x000fe200078e02ff */
[----:B------:R-:W-:Y:S01]  /*1f30*/  ISETP.GE.AND P2, PT, R15, UR11, PT ;  /* 0x0000000b0f007c0c */ /* 0x000fe2000bf46270 */
[----:B------:R-:W-:Y:S01]  /*1f40*/  IMAD.SHL.U32 R233, R233, 0x2, RZ ;  /* 0x00000002e9e97824 */ /* 0x000fe200078e00ff */
[----:B------:R-:W-:Y:S01]  /*1f50*/  STL [R1+0x88], R15 ;  /* 0x0000880f01007387 */ /* 0x000fe20000100800 */
[C---:B------:R-:W-:Y:S01]  /*1f60*/  @!P5 IMAD R13, R12.reuse, c[0x0][0x194], R0 ;  /* 0x000065000c0dda24 */ /* 0x040fe200078e0200 */
[----:B------:R-:W-:Y:S01]  /*1f70*/  UIMAD.WIDE.U32 UR26, UR4, 0x20, URZ ;  /* 0x00000020041a78a5 */ /* 0x000fe2000f8e003f */
[----:B------:R-:W-:Y:S01]  /*1f80*/  @!P5 IMAD.WIDE.U32 R6, R12, c[0x0][0x190], R4 ;  /* 0x000064000c06da25 */ /* 0x000fe200078e0004 */
[----:B------:R-:W-:Y:S01]  /*1f90*/  @!P6 LEA R12, P1, R8, c[0x0][0x160], 0x1 ;  /* 0x00005800080cea11 */ /* 0x000fe200078208ff */
[----:B------:R-:W-:Y:S01]  /*1fa0*/  @!PT LDS RZ, [RZ] ;  /* 0x00000000fffff984 */ /* 0x000fe20000000800 */
[----:B------:R-:W-:Y:S01]  /*1fb0*/  @!PT LDS RZ, [RZ] ;  /* 0x00000000fffff984 */ /* 0x000fe20000000800 */
[----:B------:R-:W-:Y:S01]  /*1fc0*/  @!PT LDS RZ, [RZ] ;  /* 0x00000000fffff984 */ /* 0x000fe20000000800 */
[----:B------:R1:W-:Y:S01]  /*1fd0*/  @!P0 LDGSTS.E.BYPASS.LTC128B.128 [R233], [R10.64] ;  /* 0x000000000ae98fae */ /* 0x0003e2000b901d52 */
[----:B------:R-:W-:Y:S01]  /*1fe0*/  LEA.HI R143, R26, R144, RZ, 0x5 ;  /* 0x000000901a8f7211 */ /* 0x000fe200078f28ff */
[----:B------:R-:W-:-:S02]  /*1ff0*/  @!P6 IMAD.IADD R0, R9, 0x1, R14 ;  /* 0x000000010900e824 */ /* 0x000fc400078e020e */
[----:B------:R-:W-:Y:S01]  /*2000*/  @!P5 IMAD.IADD R9, R7, 0x1, R13 ;  /* 0x000000010709d824 */ /* 0x000fe200078e020d */
[----:B------:R1:W-:Y:S01]  /*2010*/  @!P0 LDGSTS.E.BYPASS.LTC128B.128 [R233+0x4000], [R10.64+0x80] ;  /* 0x040000800ae98fae */ /* 0x0003e2000b901d52 */
[----:B------:R-:W-:Y:S02]  /*2020*/  @!P5 LEA R18, P0, R6, c[0x0][0x160], 0x1 ;  /* 0x000058000612da11 */ /* 0x000fe400078008ff */
[----:B------:R-:W-:Y:S02]  /*2030*/  @!P6 LEA.HI.X R13, R8, c[0x0][0x164], R0, 0x1, P1 ;  /* 0x00005900080dea11 */ /* 0x000fe400008f0c00 */
[----:B------:R-:W-:Y:S02]  /*2040*/  @!P4 IADD3 R7, P1, R30, 0x30, RZ ;  /* 0x000000301e07c810 */ /* 0x000fe40007f3e0ff */
[----:B------:R-:W-:Y:S01]  /*2050*/  @!P5 LEA.HI.X R19, R6, c[0x0][0x164], R9, 0x1, P0 ;  /* 0x000059000613da11 */ /* 0x000fe200000f0c09 */
[----:B------:R2:W-:Y:S01]  /*2060*/  @!P6 LDGSTS.E.BYPASS.LTC128B.128 [R233+0x800], [R12.64] ;  /* 0x008000000ce9efae */ /* 0x0005e2000b901d52 */
[----:B------:R-:W-:Y:S01]  /*2070*/  SHF.R.S32.HI R142, RZ, 0x5, R143 ;  /* 0x00000005ff8e7819 */ /* 0x000fe2000001148f */
[----:B------:R-:W-:-:S02]  /*2080*/  @!P4 IMAD.X R6, RZ, RZ, R31, P1 ;  /* 0x000000ffff06c224 */ /* 0x000fc400008e061f */
[----:B------:R2:W-:Y:S01]  /*2090*/  @!P6 LDGSTS.E.BYPASS.LTC128B.128 [R233+0x4800], [R12.64+0x80] ;  /* 0x048000800ce9efae */ /* 0x0005e2000b901d52 */
[----:B------:R-:W-:Y:S01]  /*20a0*/  ISETP.GE.AND P6, PT, R27, UR11, PT ;  /* 0x0000000b1b007c0c */ /* 0x000fe2000bfc6270 */
[----:B------:R-:W-:Y:S02]  /*20b0*/  @!P4 IMAD R6, R6, c[0x0][0x190], RZ ;  /* 0x000064000606ca24 */ /* 0x000fe400078e02ff */
[----:B------:R3:W-:Y:S02]  /*20c0*/  @!P5 LDGSTS.E.BYPASS.LTC128B.128 [R233+0x1000], [R18.64] ;  /* 0x0100000012e9dfae */ /* 0x0007e4000b901d52 */
[C---:B------:R-:W-:Y:S02]  /*20d0*/  @!P4 IMAD R14, R7.reuse, c[0x0][0x194], R6 ;  /* 0x00006500070eca24 */ /* 0x040fe400078e0206 */
[----:B------:R-:W-:Y:S01]  /*20e0*/  @!P4 IMAD.WIDE.U32 R6, R7, c[0x0][0x190], R4 ;  /* 0x000064000706ca25 */ /* 0x000fe200078e0004 */
[----:B------:R3:W-:Y:S03]  /*20f0*/  @!P5 LDGSTS.E.BYPASS.LTC128B.128 [R233+0x5000], [R18.64+0x80] ;  /* 0x0500008012e9dfae */ /* 0x0007e6000b901d52 */
[----:B------:R-:W-:Y:S01]  /*2100*/  @!P4 IMAD.IADD R7, R7, 0x1, R14 ;  /* 0x000000010707c824 */ /* 0x000fe200078e020e */
[----:B-1----:R-:W-:-:S02]  /*2110*/  IADD3 R11, R2, 0x60, RZ ;  /* 0x00000060020b7810 */ /* 0x002fc40007ffe0ff */
[C---:B------:R-:W-:Y:S02]  /*2120*/  @!P3 IADD3 R10, P0, R30.reuse, 0x40, RZ ;  /* 0x000000401e0ab810 */ /* 0x040fe40007f1e0ff */
[----:B------:R-:W-:Y:S01]  /*2130*/  ISETP.GE.AND P1, PT, R11, UR11, PT ;  /* 0x0000000b0b007c0c */ /* 0x000fe2000bf26270 */
[----:B------:R1:W-:Y:S02]  /*2140*/  STL [R1+0x8c], R11 ;  /* 0x00008c0b01007387 */ /* 0x0003e40000100800 */
[--C-:B------:R-:W-:Y:S01]  /*2150*/  @!P3 IMAD.X R0, RZ, RZ, R31.reuse, P0 ;  /* 0x000000ffff00b224 */ /* 0x100fe200000e061f */
[----:B------:R-:W-:Y:S01]  /*2160*/  @!P2 IADD3 R8, P0, R30, 0x50, RZ ;  /* 0x000000501e08a810 */ /* 0x000fe20007f1e0ff */
[----:B------:R-:W-:Y:S04]  /*2170*/  STL [R1+0x80], R27 ;  /* 0x0000801b01007387 */ /* 0x000fe80000100800 */
[----:B------:R-:W-:-:S04]  /*2180*/  @!P2 IMAD.X R9, RZ, RZ, R31, P0 ;  /* 0x000000ffff09a224 */ /* 0x000fc800000e061f */
[----:B------:R-:W-:-:S04]  /*2190*/  @!P2 IMAD R9, R9, c[0x0][0x190], RZ ;  /* 0x000064000909aa24 */ /* 0x000fc800078e02ff */
[C---:B------:R-:W-:Y:S02]  /*21a0*/  @!P2 IMAD R22, R8.reuse, c[0x0][0x194], R9 ;  /* 0x000065000816aa24 */ /* 0x040fe400078e0209 */
[----:B------:R-:W-:-:S04]  /*21b0*/  @!P2 IMAD.WIDE.U32 R8, R8, c[0x0][0x190], R4 ;  /* 0x000064000808aa25 */ /* 0x000fc800078e0004 */
[----:B-1----:R-:W-:Y:S01]  /*21c0*/  @!P3 IMAD R11, R0, c[0x0][0x190], RZ ;  /* 0x00006400000bba24 */ /* 0x002fe200078e02ff */
[----:B------:R-:W-:-:S03]  /*21d0*/  @!P1 IADD3 R0, P0, R30, 0x60, RZ ;  /* 0x000000601e009810 */ /* 0x000fc60007f1e0ff */
[----:B------:R-:W-:Y:S02]  /*21e0*/  @!P3 IMAD R16, R10, c[0x0][0x194], R11 ;  /* 0x000065000a10ba24 */ /* 0x000fe400078e020b */
[----:B------:R-:W-:Y:S01]  /*21f0*/  @!P1 IMAD.X R15, RZ, RZ, R31, P0 ;  /* 0x000000ffff0f9224 */ /* 0x000fe200000e061f */
[----:B------:R-:W-:Y:S01]  /*2200*/  @!P4 LEA R14, P0, R6, c[0x0][0x160], 0x1 ;  /* 0x00005800060eca11 */ /* 0x000fe200078008ff */
[----:B------:R-:W-:-:S04]  /*2210*/  @!P3 IMAD.WIDE.U32 R10, R10, c[0x0][0x190], R4 ;  /* 0x000064000a0aba25 */ /* 0x000fc800078e0004 */
        /* <DEDUP_REMOVED lines=8> */
[C---:B--2---:R-:W-:Y:S01]  /*22a0*/  @!P2 LEA R12, P0, R8.reuse, c[0x0][0x160], 0x1 ;  /* 0x00005800080caa11 */ /* 0x044fe200078008ff */
[----:B------:R-:W-:Y:S01]  /*22b0*/  @!P2 IMAD.IADD R0, R9, 0x1, R22 ;  /* 0x000000010900a824 */ /* 0x000fe200078e0216 */
[----:B------:R-:W-:Y:S01]  /*22c0*/  SHF.R.S32.HI R22, RZ, 0x1f, R21 ;  /* 0x0000001fff167819 */ /* 0x000fe20000011415 */
[----:B------:R1:W-:Y:S03]  /*22d0*/  @!P4 LDGSTS.E.BYPASS.LTC128B.128 [R233+0x5800], [R14.64+0x80] ;  /* 0x058000800ee9cfae */ /* 0x0003e6000b901d52 */
[----:B------:R-:W-:Y:S01]  /*22e0*/  @!P2 LEA.HI.X R13, R8, c[0x0][0x164], R0, 0x1, P0 ;  /* 0x00005900080daa11 */ /* 0x000fe200000f0c00 */
[----:B------:R-:W-:Y:S01]  /*22f0*/  @!P1 IMAD.IADD R0, R7, 0x1, R20 ;  /* 0x0000000107009824 */ /* 0x000fe200078e0214 */
[C---:B------:R-:W-:Y:S01]  /*2300*/  @!P1 LEA R10, P0, R6.reuse, c[0x0][0x160], 0x1 ;  /* 0x00005800060a9a11 */ /* 0x040fe200078008ff */
[----:B------:R2:W-:Y:S03]  /*2310*/  @!P3 LDGSTS.E.BYPASS.LTC128B.128 [R233+0x2000], [R16.64] ;  /* 0x0200000010e9bfae */ /* 0x0005e6000b901d52 */
[----:B------:R-:W-:Y:S01]  /*2320*/  @!P1 LEA.HI.X R11, R6, c[0x0][0x164], R0, 0x1, P0 ;  /* 0x00005900060b9a11 */ /* 0x000fe200000f0c00 */
[----:B------:R-:W-:Y:S01]  /*2330*/  IMAD R0, R3, c[0x0][0x198], RZ ;  /* 0x0000660003007a24 */ /* 0x000fe200078e02ff */
[----:B------:R-:W-:Y:S01]  /*2340*/  @!P6 IADD3 R8, P0, R30, 0x70, RZ ;  /* 0x000000701e08e810 */ /* 0x000fe20007f1e0ff */
[----:B------:R-:W-:Y:S01]  /*2350*/  IMAD.WIDE.U32 R6, R2, c[0x0][0x198], R28 ;  /* 0x0000660002067a25 */ /* 0x000fe200078e001c */
[----:B------:R2:W-:Y:S01]  /*2360*/  @!P3 LDGSTS.E.BYPASS.LTC128B.128 [R233+0x6000], [R16.64+0x80] ;  /* 0x0600008010e9bfae */ /* 0x0005e2000b901d52 */
[----:B------:R-:W-:-:S02]  /*2370*/  ISETP.GE.AND P3, PT, R25, UR6, PT ;  /* 0x0000000619007c0c */ /* 0x000fc4000bf66270 */
[----:B------:R-:W-:Y:S01]  /*2380*/  IMAD R9, R2, c[0x0][0x19c], R0 ;  /* 0x0000670002097a24 */ /* 0x000fe200078e0200 */
[----:B------:R4:W-:Y:S01]  /*2390*/  @!P2 LDGSTS.E.BYPASS.LTC128B.128 [R233+0x2800], [R12.64] ;  /* 0x028000000ce9afae */ /* 0x0009e2000b901d52 */
[----:B------:R-:W-:Y:S01]  /*23a0*/  @!P6 IMAD.X R0, RZ, RZ, R31, P0 ;  /* 0x000000ffff00e224 */ /* 0x000fe200000e061f */
[----:B------:R-:W-:Y:S01]  /*23b0*/  IADD3 R6, P0, R6, UR22, RZ ;  /* 0x0000001606067c10 */ /* 0x000fe2000ff1e0ff */
[----:B------:R-:W-:Y:S01]  /*23c0*/  USHF.L.U32 UR22, UR4, 0x6, URZ ;  /* 0x0000000604167899 */ /* 0x000fe2000800063f */
[----:B------:R4:W-:Y:S01]  /*23d0*/  @!P2 LDGSTS.E.BYPASS.LTC128B.128 [R233+0x6800], [R12.64+0x80] ;  /* 0x068000800ce9afae */ /* 0x0009e2000b901d52 */
[----:B------:R-:W-:Y:S01]  /*23e0*/  @!P6 IMAD R20, R0, c[0x0][0x190], RZ ;  /* 0x000064000014ea24 */ /* 0x000fe200078e02ff */
[----:B------:R-:W-:Y:S01]  /*23f0*/  IADD3.X R7, R7, UR7, R9, P0, !PT ;  /* 0x0000000707077c10 */ /* 0x000fe200087fe409 */
[----:B------:R-:W-:Y:S01]  /*2400*/  IMAD R0, R22, c[0x0][0x1b0], RZ ;  /* 0x00006c0016007a24 */ /* 0x000fe200078e02ff */
[----:B------:R-:W-:Y:S01]  /*2410*/  ISETP.GE.AND P0, PT, R24, UR6, PT ;  /* 0x0000000618007c0c */ /* 0x000fe2000bf06270 */
[----:B------:R-:W-:Y:S01]  /*2420*/  UIMAD UR7, UR20, UR15, URZ ;  /* 0x0000000f140772a4 */ /* 0x000fe2000f8e023f */
[----:B------:R-:W-:Y:S01]  /*2430*/  IMAD.U32 R163, RZ, RZ, UR22 ;  /* 0x00000016ffa37e24 */ /* 0x000fe2000f8e00ff */
[----:B------:R-:W-:Y:S01]  /*2440*/  ISETP.GE.AND P2, PT, R2, UR6, PT ;  /* 0x0000000602007c0c */ /* 0x000fe2000bf46270 */
[C---:B------:R-:W-:Y:S01]  /*2450*/  IMAD R0, R21.reuse, c[0x0][0x1b4], R0 ;  /* 0x00006d0015007a24 */ /* 0x040fe200078e0200 */
[----:B------:R-:W-:Y:S01]  /*2460*/  UIMAD UR7, UR17, UR22, UR7 ;  /* 0x00000016110772a4 */ /* 0x000fe2000f8e0207 */
[----:B------:R-:W-:Y:S01]  /*2470*/  IMAD.WIDE.U32 R30, R21, c[0x0][0x1b0], R6 ;  /* 0x00006c00151e7a25 */ /* 0x000fe200078e0006 */
[----:B------:R5:W-:Y:S03]  /*2480*/  @!P1 LDGSTS.E.BYPASS.LTC128B.128 [R233+0x3000], [R10.64] ;  /* 0x030000000ae99fae */ /* 0x000be6000b901d52 */
[----:B------:R-:W-:Y:S01]  /*2490*/  IMAD.IADD R165, R31, 0x1, R0 ;  /* 0x000000011fa57824 */ /* 0x000fe200078e0200 */
[----:B------:R5:W-:Y:S01]  /*24a0*/  @!P1 LDGSTS.E.BYPASS.LTC128B.128 [R233+0x7000], [R10.64+0x80] ;  /* 0x070000800ae99fae */ /* 0x000be2000b901d52 */
[----:B------:R-:W-:Y:S01]  /*24b0*/  IMAD.MOV.U32 R164, RZ, RZ, R30 ;  /* 0x000000ffffa47224 */ /* 0x000fe200078e001e */
[----:B------:R-:W-:Y:S01]  /*24c0*/  ISETP.GE.AND P1, PT, R25, UR6, PT ;  /* 0x0000000619007c0c */ /* 0x000fe2000bf26270 */
[C---:B------:R-:W-:Y:S01]  /*24d0*/  @!P6 IMAD R20, R8.reuse, c[0x0][0x194], R20 ;  /* 0x000065000814ea24 */ /* 0x040fe200078e0214 */
[----:B------:R-:W-:Y:S01]  /*24e0*/  STL.64 [R1+0x60], R30 ;  /* 0x0000601e01007387 */ /* 0x000fe20000100a00 */
[----:B------:R-:W-:-:S03]  /*24f0*/  @!P6 IMAD.WIDE.U32 R8, R8, c[0x0][0x190], R4 ;  /* 0x000064000808ea25 */ /* 0x000fc600078e0004 */
[----:B------:R-:W-:Y:S01]  /*2500*/  STL.64 [R1+0x58], R164 ;  /* 0x000058a401007387 */ /* 0x000fe20000100a00 */
[----:B------:R-:W-:Y:S01]  /*2510*/  IMAD.U32 R0, RZ, RZ, UR4 ;  /* 0x00000004ff007e24 */ /* 0x000fe2000f8e00ff */
[----:B------:R-:W-:Y:S01]  /*2520*/  @!P6 LEA R6, P4, R8, c[0x0][0x160], 0x1 ;  /* 0x000058000806ea11 */ /* 0x000fe200078808ff */
[----:B------:R-:W-:-:S04]  /*2530*/  IMAD.WIDE.U32 R4, R163, UR15, R164 ;  /* 0x0000000fa3047c25 */ /* 0x000fc8000f8e00a4 */
[----:B-1----:R-:W-:Y:S01]  /*2540*/  IMAD.U32 R15, RZ, RZ, UR4 ;  /* 0x00000004ff0f7e24 */ /* 0x002fe2000f8e00ff */
[----:B------:R-:W-:Y:S01]  /*2550*/  @!P0 LEA R0, P5, R0, R4, 0x4 ;  /* 0x0000000400008211 */ /* 0x000fe200078a20ff */
[----:B------:R-:W-:Y:S01]  /*2560*/  IMAD.U32 R14, RZ, RZ, UR5 ;  /* 0x00000005ff0e7e24 */ /* 0x000fe2000f8e00ff */
[----:B------:R-:W-:Y:S01]  /*2570*/  IADD3 R5, R5, UR7, RZ ;  /* 0x0000000705057c10 */ /* 0x000fe2000fffe0ff */
[----:B------:R-:W-:Y:S01]  /*2580*/  @!P6 IMAD.IADD R7, R9, 0x1, R20 ;  /* 0x000000010907e824 */ /* 0x000fe200078e0214 */
[----:B------:R-:W-:Y:S02]  /*2590*/  USHF.L.U32 UR7, UR5, 0x5, URZ ;  /* 0x0000000505077899 */ /* 0x000fe4000800063f */
[----:B------:R-:W-:Y:S02]  /*25a0*/  @!P0 LEA.HI.X R9, R15, R5, R14, 0x4, P5 ;  /* 0x000000050f098211 */ /* 0x000fe400028f240e */
[----:B------:R-:W-:Y:S02]  /*25b0*/  @!P6 LEA.HI.X R7, R8, c[0x0][0x164], R7, 0x1, P4 ;  /* 0x000059000807ea11 */ /* 0x000fe400020f0c07 */
[----:B------:R-:W-:-:S02]  /*25c0*/  @!P0 LEA R8, P5, R0, c[0x0][0x168], 0x1 ;  /* 0x00005a0000088a11 */ /* 0x000fc400078a08ff */
[----:B-----5:R-:W-:Y:S01]  /*25d0*/  LEA.HI R11, R26, R144, RZ, 0x4 ;  /* 0x000000901a0b7211 */ /* 0x020fe200078f20ff */
[----:B------:R1:W-:Y:S01]  /*25e0*/  @!P6 LDGSTS.E.BYPASS.LTC128B.128 [R233+0x3800], [R6.64] ;  /* 0x0380000006e9efae */ /* 0x0003e2000b901d52 */
[----:B------:R-:W-:Y:S02]  /*25f0*/  @!P0 LEA.HI.X R9, R0, c[0x0][0x16c], R9, 0x1, P5 ;  /* 0x00005b0000098a11 */ /* 0x000fe400028f0c09 */
[C---:B------:R-:W-:Y:S01]  /*2600*/  LOP3.LUT R0, R11.reuse, 0xfffffff0, RZ, 0xc0, !PT ;  /* 0xfffffff00b007812 */ /* 0x040fe200078ec0ff */
[----:B------:R1:W-:Y:S01]  /*2610*/  @!P6 LDGSTS.E.BYPASS.LTC128B.128 [R233+0x7800], [R6.64+0x80] ;  /* 0x0780008006e9efae */ /* 0x0003e2000b901d52 */
[----:B------:R-:W-:Y:S02]  /*2620*/  SHF.R.S32.HI R10, RZ, 0x4, R11 ;  /* 0x00000004ff0a7819 */ /* 0x000fe4000001140b */
[----:B------:R-:W-:Y:S01]  /*2630*/  ISETP.GE.AND P4, PT, R24, UR6, PT ;  /* 0x0000000618007c0c */ /* 0x000fe2000bf86270 */
[----:B------:R-:W-:Y:S01]  /*2640*/  IMAD.IADD R0, R144, 0x1, -R0 ;  /* 0x0000000190007824 */ /* 0x000fe200078e0a00 */
[----:B------:R-:W-:-:S04]  /*2650*/  LEA.HI R11, R11, R10, RZ, 0x1 ;  /* 0x0000000a0b0b7211 */ /* 0x000fc800078f08ff */
[----:B----4-:R-:W-:-:S04]  /*2660*/  SHF.R.S32.HI R12, RZ, 0x1f, R0 ;  /* 0x0000001fff0c7819 */ /* 0x010fc80000011400 */
[----:B--2---:R-:W-:Y:S01]  /*2670*/  LEA.HI R16, R12, R0, RZ, 0x3 ;  /* 0x000000000c107211 */ /* 0x004fe200078f18ff */
[----:B------:R-:W-:Y:S01]  /*2680*/  IMAD.U32 R12, RZ, RZ, UR7 ;  /* 0x00000007ff0c7e24 */ /* 0x000fe2000f8e00ff */
[----:B-1----:R-:W-:-:S04]  /*2690*/  @!P2 LEA R6, P5, R4, c[0x0][0x168], 0x1 ;  /* 0x00005a000406aa11 */ /* 0x002fc800078a08ff */
[----:B------:R-:W-:Y:S02]  /*26a0*/  @!P2 LEA.HI.X R7, R4, c[0x0][0x16c], R5, 0x1, P5 ;  /* 0x00005b000407aa11 */ /* 0x000fe400028f0c05 */
[----:B------:R-:W-:-:S03]  /*26b0*/  ISETP.GE.AND P5, PT, R23, UR6, PT ;  /* 0x0000000617007c0c */ /* 0x000fc6000bfa6270 */
[----:B------:R1:W-:Y:S04]  /*26c0*/  @!P2 LDGSTS.E.BYPASS.LTC128B.128 [R233+0x8000], [R6.64] ;  /* 0x0800000006e9afae */ /* 0x0003e8000b901d52 */
[----:B------:R1:W-:Y:S01]  /*26d0*/  @!P2 LDGSTS.E.BYPASS.LTC128B.128 [R233+0xa000], [R6.64+0x80] ;  /* 0x0a00008006e9afae */ /* 0x0003e2000b901d52 */
[----:B------:R-:W-:-:S03]  /*26e0*/  ISETP.GE.AND P2, PT, R23, UR6, PT ;  /* 0x0000000617007c0c */ /* 0x000fc6000bf46270 */
[----:B------:R2:W-:Y:S02]  /*26f0*/  @!P0 LDGSTS.E.BYPASS.LTC128B.128 [R233+0x8800], [R8.64] ;  /* 0x0880000008e98fae */ /* 0x0005e4000b901d52 */
[----:B------:R-:W-:Y:S02]  /*2700*/  VOTEU.ALL UP0, P5 ;  /* 0x00000000003f7886 */ /* 0x000fe40002800000 */
[----:B------:R2:W-:Y:S01]  /*2710*/  @!P0 LDGSTS.E.BYPASS.LTC128B.128 [R233+0xa800], [R8.64+0x80] ;  /* 0x0a80008008e98fae */ /* 0x0005e2000b901d52 */
[----:B------:R-:W-:Y:S01]  /*2720*/  ISETP.GE.AND P0, PT, R2, UR6, PT ;  /* 0x0000000602007c0c */ /* 0x000fe2000bf06270 */
[----:B------:R-:W-:Y:S02]  /*2730*/  ULDC.64 UR6, c[0x0][0x1a0] ;  /* 0x0000680000067ab9 */ /* 0x000fe40000000a00 */
[----:B------:R-:W-:Y:S02]  /*2740*/  @!UP0 UIMAD UR23, UR5, 0x30, URZ ;  /* 0x00000030051788a4 */ /* 0x000fe4000f8e023f */
[----:B------:R-:W-:-:S02]  /*2750*/  USHF.L.U64.HI UR12, UR6, UR12, UR7 ;  /* 0x0000000c060c7299 */ /* 0x000fc40008010207 */
[----:B------:R-:W-:Y:S02]  /*2760*/  UISETP.GT.AND UP0, UPT, UR15, UR9, UPT ;  /* 0x000000090f00728c */ /* 0x000fe4000bf04270 */
[----:B------:R-:W-:Y:S01]  /*2770*/  UIMAD UR7, UR12, UR15, URZ ;  /* 0x0000000f0c0772a4 */ /* 0x000fe2000f8e023f */
[----:B-1----:R-:W-:Y:S02]  /*2780*/  LOP3.LUT R7, R16, 0xfffffff8, RZ, 0xc0, !PT ;  /* 0xfffffff810077812 */ /* 0x002fe400078ec0ff */
[----:B------:R-:W-:Y:S02]  /*2790*/  LOP3.LUT R6, R11, 0xfffffffe, RZ, 0xc0, !PT ;  /* 0xfffffffe0b067812 */ /* 0x000fe400078ec0ff */
[----:B------:R-:W-:Y:S01]  /*27a0*/  @!P3 IADD3 R11, P6, R4, UR26, RZ ;  /* 0x0000001a040bbc10 */ /* 0x000fe2000ffde0ff */
[----:B------:R-:W-:Y:S02]  /*27b0*/  IMAD.IADD R17, R0, 0x1, -R7 ;  /* 0x0000000100117824 */ /* 0x000fe400078e0a07 */
[----:B------:R-:W-:Y:S01]  /*27c0*/  IMAD R0, R3, c[0x0][0x1a0], RZ ;  /* 0x0000680003007a24 */ /* 0x000fe200078e02ff */
[----:B------:R-:W-:Y:S01]  /*27d0*/  @!P3 IADD3.X R12, R5, UR27, R12, P6, !PT ;  /* 0x0000001b050cbc10 */ /* 0x000fe2000b7fe40c */
[----:B--2---:R-:W-:Y:S01]  /*27e0*/  IMAD.SHL.U32 R9, R32, 0x40, RZ ;  /* 0x0000004020097824 */ /* 0x004fe200078e00ff */
[----:B------:R-:W-:Y:S01]  /*27f0*/  @!P3 LEA R8, P6, R11, c[0x0][0x168], 0x1 ;  /* 0x00005a000b08ba11 */ /* 0x000fe200078c08ff */
[----:B------:R-:W-:-:S02]  /*2800*/  IMAD.IADD R15, R10, 0x1, -R6 ;  /* 0x000000010a0f7824 */ /* 0x000fc400078e0a06 */
[----:B------:R-:W-:Y:S02]  /*2810*/  IMAD.U32 R3, RZ, RZ, UR4 ;  /* 0x00000004ff037e24 */ /* 0x000fe4000f8e00ff */
[C---:B------:R-:W-:Y:S01]  /*2820*/  IMAD R13, R2.reuse, c[0x0][0x1a4], R0 ;  /* 0x00006900020d7a24 */ /* 0x040fe200078e0200 */
[----:B------:R-:W-:Y:S01]  /*2830*/  LOP3.LUT R0, R9, 0x1c0, RZ, 0xc0, !PT ;  /* 0x000001c009007812 */ /* 0x000fe200078ec0ff */
[C---:B------:R-:W-:Y:S01]  /*2840*/  IMAD.SHL.U32 R10, R2.reuse, 0x8, RZ ;  /* 0x00000008020a7824 */ /* 0x040fe200078e00ff */
[----:B------:R-:W-:Y:S01]  /*2850*/  @!P3 LEA.HI.X R9, R11, c[0x0][0x16c], R12, 0x1, P6 ;  /* 0x00005b000b09ba11 */ /* 0x000fe200030f0c0c */
[----:B------:R-:W-:-:S03]  /*2860*/  IMAD.WIDE.U32 R6, R2, c[0x0][0x1a0], R28 ;  /* 0x0000680002067a25 */ /* 0x000fc600078e001c */
[----:B------:R-:W-:Y:S01]  /*2870*/  LOP3.LUT R10, R0, 0x8, R10, 0xf8, !PT ;  /* 0x00000008000a7812 */ /* 0x000fe200078ef80a */
[----:B------:R-:W-:Y:S01]  /*2880*/  @!P5 IMAD.WIDE.U32 R2, R3, 0x30, R4 ;  /* 0x000000300302d825 */ /* 0x000fe200078e0004 */
[----:B------:R-:W-:Y:S01]  /*2890*/  SHF.R.U32.HI R5, RZ, 0x3, R0 ;  /* 0x00000003ff057819 */ /* 0x000fe20000011600 */
[----:B------:R1:W-:Y:S01]  /*28a0*/  @!P3 LDGSTS.E.BYPASS.LTC128B.128 [R233+0x9000], [R8.64] ;  /* 0x0900000008e9bfae */ /* 0x0003e2000b901d52 */
[----:B------:R-:W-:Y:S01]  /*28b0*/  IADD3 R4, P6, R6, UR24, RZ ;  /* 0x0000001806047c10 */ /* 0x000fe2000ffde0ff */
[----:B------:R-:W-:Y:S01]  /*28c0*/  IMAD R0, R22, c[0x0][0x1b8], RZ ;  /* 0x00006e0016007a24 */ /* 0x000fe200078e02ff */
[----:B------:R-:W-:Y:S01]  /*28d0*/  LOP3.LUT R11, R10, R5, RZ, 0x3c, !PT ;  /* 0x000000050a0b7212 */ /* 0x000fe200078e3cff */
[----:B------:R1:W-:Y:S01]  /*28e0*/  @!P3 LDGSTS.E.BYPASS.LTC128B.128 [R233+0xb000], [R8.64+0x80] ;  /* 0x0b00008008e9bfae */ /* 0x0003e2000b901d52 */
[----:B------:R-:W-:Y:S01]  /*28f0*/  IADD3.X R5, R7, UR21, R13, P6, !PT ;  /* 0x0000001507057c10 */ /* 0x000fe2000b7fe40d */
[----:B------:R-:W-:Y:S01]  /*2900*/  IMAD R10, R21, c[0x0][0x1bc], R0 ;  /* 0x00006f00150a7a24 */ /* 0x000fe200078e0200 */
[----:B------:R-:W-:Y:S01]  /*2910*/  @!P5 IADD3 R0, R3, UR23, RZ ;  /* 0x000000170300dc10 */ /* 0x000fe2000fffe0ff */
[----:B------:R-:W-:Y:S01]  /*2920*/  USHF.L.U32 UR21, UR6, 0x6, URZ ;  /* 0x0000000606157899 */ /* 0x000fe2000800063f */
[----:B------:R-:W-:Y:S01]  /*2930*/  @!P5 LEA R6, P6, R2, c[0x0][0x168], 0x1 ;  /* 0x00005a000206da11 */ /* 0x000fe200078c08ff */
[----:B------:R-:W-:Y:S01]  /*2940*/  IMAD.WIDE.U32 R24, R21, c[0x0][0x1b8], R4 ;  /* 0x00006e0015187a25 */ /* 0x000fe200078e0004 */
[----:B------:R-:W-:-:S02]  /*2950*/  UIMAD.WIDE.U32 UR24, UR6, 0x20, URZ ;  /* 0x00000020061878a5 */ /* 0x000fc4000f8e003f */
[----:B------:R-:W-:Y:S01]  /*2960*/  @!P5 LEA.HI.X R7, R2, c[0x0][0x16c], R0, 0x1, P6 ;  /* 0x00005b000207da11 */ /* 0x000fe200030f0c00 */
[----:B------:R-:W-:Y:S01]  /*2970*/  IMAD.U32 R2, RZ, RZ, UR15 ;  /* 0x0000000fff027e24 */ /* 0x000fe2000f8e00ff */
[----:B------:R-:W-:Y:S01]  /*2980*/  UIMAD UR7, UR17, UR21, UR7 ;  /* 0x00000015110772a4 */ /* 0x000fe2000f8e0207 */
[----:B---3--:R-:W-:Y:S01]  /*2990*/  IMAD.IADD R19, R25, 0x1, R10 ;  /* 0x0000000119137824 */ /* 0x008fe200078e020a */
[----:B------:R-:W-:Y:S01]  /*29a0*/  STL.64 [R1+0x78], R24 ;  /* 0x0000781801007387 */ /* 0x000fe20000100a00 */
[----:B------:R-:W-:Y:S01]  /*29b0*/  IMAD.MOV.U32 R18, RZ, RZ, R24 ;  /* 0x000000ffff127224 */ /* 0x000fe200078e0018 */
[----:B------:R-:W-:Y:S01]  /*29c0*/  UIADD3 UR23, UR14, 0x1, -UR16 ;  /* 0x000000010e177890 */ /* 0x000fe2000fffe810 */
[----:B------:R-:W-:Y:S01]  /*29d0*/  IMAD.U32 R4, RZ, RZ, UR6 ;  /* 0x00000006ff047e24 */ /* 0x000fe2000f8e00ff */
[----:B------:R2:W-:Y:S01]  /*29e0*/  @!P5 LDGSTS.E.BYPASS.LTC128B.128 [R233+0x9800], [R6.64] ;  /* 0x0980000006e9dfae */ /* 0x0005e2000b901d52 */
[----:B------:R-:W-:Y:S01]  /*29f0*/  IMAD.WIDE.U32 R2, R2, UR21, R18 ;  /* 0x0000001502027c25 */ /* 0x000fe2000f8e0012 */
[----:B------:R-:W-:-:S02]  /*2a00*/  ULDC UR17, c[0x0][0x2e4] ;  /* 0x0000b90000117ab9 */ /* 0x000fc40000000800 */
[----:B------:R2:W-:Y:S01]  /*2a10*/  @!P5 LDGSTS.E.BYPASS.LTC128B.128 [R233+0xb800], [R6.64+0x80] ;  /* 0x0b80008006e9dfae */ /* 0x0005e2000b901d52 */
[----:B------:R-:W-:Y:S01]  /*2a20*/  IMAD.SHL.U32 R10, R15, 0x8, RZ ;  /* 0x000000080f0a7824 */ /* 0x000fe200078e00ff */
[----:B------:R-:W-:Y:S01]  /*2a30*/  IADD3 R3, R3, UR7, RZ ;  /* 0x0000000703037c10 */ /* 0x000fe2000fffe0ff */
[----:B------:R-:W-:Y:S01]  /*2a40*/  IMAD R0, R15, 0x200, R11 ;  /* 0x000002000f007824 */ /* 0x000fe200078e020b */
[----:B------:R-:W0:Y:S01]  /*2a50*/  LDGDEPBAR ;  /* 0x00000000000079af */ /* 0x000e220000000000 */
[C---:B------:R-:W-:Y:S01]  /*2a60*/  @!P1 IADD3 R14, P3, R2.reuse, UR24, RZ ;  /* 0x00000018020e9c10 */ /* 0x040fe2000ff7e0ff */
[----:B------:R-:W-:Y:S01]  /*2a70*/  ULDC UR7, c[0x0][0x2e8] ;  /* 0x0000ba0000077ab9 */ /* 0x000fe20000000800 */
[----:B-1----:R-:W-:Y:S01]  /*2a80*/  @!P0 LEA R8, P6, R2, c[0x0][0x170], 0x1 ;  /* 0x00005c0002088a11 */ /* 0x002fe200078c08ff */
[----:B------:R-:W-:Y:S01]  /*2a90*/  @!P2 IMAD.WIDE.U32 R4, R4, 0x30, R2 ;  /* 0x000000300404a825 */ /* 0x000fe200078e0002 */
[----:B------:R1:W-:Y:S01]  /*2aa0*/  STL.64 [R1+0x70], R18 ;  /* 0x0000701201007387 */ /* 0x0003e20000100a00 */
[----:B------:R-:W-:Y:S01]  /*2ab0*/  UIADD3 UR17, UR14, -UR17, -UR16 ;  /* 0x800000110e117290 */ /* 0x000fe2000fffe810 */
[----:B------:R-:W-:Y:S01]  /*2ac0*/  @!P0 LEA.HI.X R9, R2, c[0x0][0x174], R3, 0x1, P6 ;  /* 0x00005d0002098a11 */ /* 0x000fe200030f0c03 */
[----:B------:R-:W-:Y:S01]  /*2ad0*/  IMAD.SHL.U32 R212, R0, 0x2, RZ ;  /* 0x0000000200d47824 */ /* 0x000fe200078e00ff */
[----:B------:R-:W-:-:S04]  /*2ae0*/  UIADD3 UR7, UR23, UR7, URZ ;  /* 0x0000000717077290 */ /* 0x000fc8000fffe03f */
[C---:B------:R-:W-:Y:S02]  /*2af0*/  IADD3 R0, R212.reuse, 0x8000, RZ ;  /* 0x00008000d4007810 */ /* 0x040fe40007ffe0ff */
[----:B------:R-:W-:Y:S01]  /*2b00*/  IADD3 R223, R212, 0x8020, RZ ;  /* 0x00008020d4df7810 */ /* 0x000fe20007ffe0ff */
[----:B--2---:R-:W-:Y:S01]  /*2b10*/  IMAD.U32 R7, RZ, RZ, UR6 ;  /* 0x00000006ff077e24 */ /* 0x004fe2000f8e00ff */
[----:B------:R-:W-:-:S04]  /*2b20*/  DEPBAR.LE SB0, 0x0 ;  /* 0x000080000000791a */ /* 0x000fc80000000000 */
[----:B------:R-:W-:Y:S01]  /*2b30*/  BAR.SYNC.DEFER_BLOCKING 0x0 ;  /* 0x0000000000007b1d */ /* 0x000fe20000010000 */
[----:B------:R-:W-:Y:S01]  /*2b40*/  @!P4 LEA R7, P5, R7, R2, 0x4 ;  /* 0x000000020707c211 */ /* 0x000fe200078a20ff */
[----:B------:R-:W-:Y:S02]  /*2b50*/  IMAD.SHL.U32 R2, R17, 0x40, RZ ;  /* 0x0000004011027824 */ /* 0x000fe400078e00ff */
[----:B-1----:R-:W-:Y:S02]  /*2b60*/  IMAD.MOV.U32 R18, RZ, RZ, c[0x0][0x1a4] ;  /* 0x00006900ff127624 */ /* 0x002fe400078e00ff */
[----:B------:R-:W-:Y:S01]  /*2b70*/  IMAD.U32 R6, RZ, RZ, UR6 ;  /* 0x00000006ff067e24 */ /* 0x000fe2000f8e00ff */
[----:B------:R-:W-:Y:S01]  /*2b80*/  LOP3.LUT R2, R2, 0x1c0, RZ, 0xc0, !PT ;  /* 0x000001c002027812 */ /* 0x000fe200078ec0ff */
[C---:B------:R-:W-:Y:S02]  /*2b90*/  IMAD.SHL.U32 R13, R18.reuse, 0x20, RZ ;  /* 0x00000020120d7824 */ /* 0x040fe400078e00ff */
[----:B------:R-:W-:Y:S01]  /*2ba0*/  @!P2 IMAD R11, R18, 0x30, RZ ;  /* 0x00000030120ba824 */ /* 0x000fe200078e02ff */
[----:B------:R-:W-:-:S02]  /*2bb0*/  LOP3.LUT R12, R2, 0x8, R10, 0xf8, !PT ;  /* 0x00000008020c7812 */ /* 0x000fc400078ef80a */
[----:B------:R-:W-:Y:S01]  /*2bc0*/  SHF.R.U32.HI R10, RZ, 0x3, R2 ;  /* 0x00000003ff0a7819 */ /* 0x000fe20000011602 */
[----:B------:R-:W-:Y:S01]  /*2bd0*/  @!P2 IMAD.IADD R5, R5, 0x1, R11 ;  /* 0x000000010505a824 */ /* 0x000fe200078e020b */
[----:B------:R-:W-:Y:S02]  /*2be0*/  @!P4 LEA.HI.X R6, R6, R3, R18, 0x4, P5 ;  /* 0x000000030606c211 */ /* 0x000fe400028f2412 */
[----:B------:R-:W-:Y:S01]  /*2bf0*/  LOP3.LUT R141, R12, R10, RZ, 0x3c, !PT ;  /* 0x0000000a0c8d7212 */ /* 0x000fe200078e3cff */
[----:B------:R-:W-:Y:S01]  /*2c00*/  IMAD.SHL.U32 R12, R16, 0x40, RZ ;  /* 0x00000040100c7824 */ /* 0x000fe200078e00ff */
[----:B------:R-:W-:Y:S02]  /*2c10*/  @!P4 LEA R2, P5, R7, c[0x0][0x170], 0x1 ;  /* 0x00005c000702ca11 */ /* 0x000fe400078a08ff */
[----:B------:R-:W-:Y:S02]  /*2c20*/  @!P1 IADD3.X R13, R3, UR25, R13, P3, !PT ;  /* 0x00000019030d9c10 */ /* 0x000fe40009ffe40d */
[----:B------:R-:W-:Y:S01]  /*2c30*/  @!P2 LEA R10, P3, R4, c[0x0][0x170], 0x1 ;  /* 0x00005c00040aaa11 */ /* 0x000fe200078608ff */
[----:B------:R-:W-:Y:S01]  /*2c40*/  @P0 STS.128 [R233+0xc000], RZ ;  /* 0x00c000ffe9000388 */ /* 0x000fe20000000c00 */
[----:B------:R-:W-:-:S02]  /*2c50*/  LOP3.LUT R140, R12, 0xfffffe00, RZ, 0xc0, !PT ;  /* 0xfffffe000c8c7812 */ /* 0x000fc400078ec0ff */
[----:B------:R-:W-:Y:S01]  /*2c60*/  @!P4 LEA.HI.X R3, R7, c[0x0][0x174], R6, 0x1, P5 ;  /* 0x00005d000703ca11 */ /* 0x000fe200028f0c06 */
[----:B------:R-:W-:Y:S01]  /*2c70*/  @P0 STS.128 [R233+0xe000], RZ ;  /* 0x00e000ffe9000388 */ /* 0x000fe20000000c00 */
[----:B------:R-:W-:Y:S02]  /*2c80*/  @!P1 LEA R6, P5, R14, c[0x0][0x170], 0x1 ;  /* 0x00005c000e069a11 */ /* 0x000fe400078a08ff */
[----:B------:R-:W-:Y:S01]  /*2c90*/  @!P2 LEA.HI.X R11, R4, c[0x0][0x174], R5, 0x1, P3 ;  /* 0x00005d00040baa11 */ /* 0x000fe200018f0c05 */
[----:B------:R-:W-:Y:S01]  /*2ca0*/  @!PT LDS RZ, [RZ] ;  /* 0x00000000fffff984 */ /* 0x000fe20000000800 */
[----:B------:R-:W-:Y:S01]  /*2cb0*/  @!PT LDS RZ, [RZ] ;  /* 0x00000000fffff984 */ /* 0x000fe20000000800 */
[----:B------:R-:W-:Y:S01]  /*2cc0*/  @!PT LDS RZ, [RZ] ;  /* 0x00000000fffff984 */ /* 0x000fe20000000800 */
[----:B------:R1:W-:Y:S01]  /*2cd0*/  @!P0 LDGSTS.E.BYPASS.LTC128B.128 [R233+0xc000], [R8.64] ;  /* 0x0c00000008e98fae */ /* 0x0003e2000b901d52 */
[----:B------:R-:W-:Y:S01]  /*2ce0*/  IMAD R4, R142, 0x400, R140 ;  /* 0x000004008e047824 */ /* 0x000fe200078e028c */
[----:B------:R-:W-:Y:S02]  /*2cf0*/  @!P1 LEA.HI.X R7, R14, c[0x0][0x174], R13, 0x1, P5 ;  /* 0x00005d000e079a11 */ /* 0x000fe400028f0c0d */
        /* <DEDUP_REMOVED lines=25> */
[----:B------:R-:W-:Y:S01]  /*2e90*/  R2P PR, R17, 0x6 ;  /* 0x0000000611007804 */ /* 0x000fe20000000000 */
[----:B------:R-:W-:Y:S02]  /*2ea0*/  IMAD.MOV.U32 R2, RZ, RZ, 0x20 ;  /* 0x00000020ff027424 */ /* 0x000fe400078e00ff */
[----:B------:R-:W-:Y:S02]  /*2eb0*/  LDSM.16.M88.4 R28, [R212+0x8000] ;  /* 0x00800000d41c783b */ /* 0x000fe40000000200 */
[----:B------:R-:W-:-:S02]  /*2ec0*/  SEL R3, R3, 0xfffffff0, !P1 ;  /* 0xfffffff003037807 */ /* 0x000fc40004800000 */
[----:B------:R-:W-:Y:S01]  /*2ed0*/  LDSM.16.M88.4 R24, [R212+0x8800] ;  /* 0x00880000d418783b */ /* 0x000fe20000000200 */
[----:B------:R-:W-:Y:S02]  /*2ee0*/  SEL R2, R2, 0xffffffe0, !P2 ;  /* 0xffffffe002027807 */ /* 0x000fe40005000000 */
[----:B------:R-:W-:Y:S01]  /*2ef0*/  R2P PR, R32, 0x6 ;  /* 0x0000000620007804 */ /* 0x000fe20000000000 */
[----:B---3--:R-:W2:Y:S01]  /*2f00*/  LDSM.16.M88.4 R4, [R219+0x2000] ;  /* 0x00200000db04783b */ /* 0x008ea20000000200 */
[--C-:B------:R-:W-:Y:S02]  /*2f10*/  IMAD R220, R3, 0x2, R219.reuse ;  /* 0x0000000203dc7824 */ /* 0x100fe400078e02db */
[C---:B------:R-:W-:Y:S01]  /*2f20*/  IMAD R222, R2.reuse, 0x2, R219 ;  /* 0x0000000202de7824 */ /* 0x040fe200078e02db */
[----:B------:R-:W-:Y:S01]  /*2f30*/  LDSM.16.M88.4 R20, [R212+0x9000] ;  /* 0x00900000d414783b */ /* 0x000fe20000000200 */
[----:B------:R-:W-:-:S03]  /*2f40*/  IMAD R221, R2, 0x2, R220 ;  /* 0x0000000202dd7824 */ /* 0x000fc600078e02dc */
[----:B------:R-:W-:Y:S04]  /*2f50*/  LDSM.16.M88.4 R16, [R212+0x9800] ;  /* 0x00980000d410783b */ /* 0x000fe80000000200 */
[----:B------:R-:W-:Y:S01]  /*2f60*/  @P1 IADD3 R223, R0, -0x20, RZ ;  /* 0xffffffe000df1810 */ /* 0x000fe20007ffe0ff */
[----:B------:R-:W-:Y:S01]  /*2f70*/  LDSM.16.M88.4 R12, [R220+0x2000] ;  /* 0x00200000dc0c783b */ /* 0x000fe20000000200 */
[----:B------:R-:W-:Y:S02]  /*2f80*/  IMAD.MOV.U32 R0, RZ, RZ, 0x40 ;  /* 0x00000040ff007424 */ /* 0x000fe400078e00ff */
[C---:B------:R-:W-:Y:S01]  /*2f90*/  IADD3 R230, R223.reuse, 0x800, RZ ;  /* 0x00000800dfe67810 */ /* 0x040fe20007ffe0ff */
[----:B-1----:R-:W1:Y:S01]  /*2fa0*/  LDSM.16.M88.4 R8, [R219] ;  /* 0x00000000db08783b */ /* 0x002e620000000200 */
[----:B------:R-:W-:-:S02]  /*2fb0*/  IADD3 R229, R223, 0x1000, RZ ;  /* 0x00001000dfe57810 */ /* 0x000fc40007ffe0ff */
[----:B------:R-:W-:Y:S01]  /*2fc0*/  SEL R0, R0, 0xffffffc0, !P2 ;  /* 0xffffffc000007807 */ /* 0x000fe20005000000 */
[----:B------:R-:W3:Y:S01]  /*2fd0*/  LDSM.16.M88.4 R44, [R223+0x1800] ;  /* 0x00180000df2c783b */ /* 0x000ee20000000200 */
[C---:B------:R-:W-:Y:S02]  /*2fe0*/  IADD3 R228, R223.reuse, 0x1800, RZ ;  /* 0x00001800dfe47810 */ /* 0x040fe40007ffe0ff */
[C---:B------:R-:W-:Y:S01]  /*2ff0*/  IADD3 R227, R223.reuse, 0x2000, RZ ;  /* 0x00002000dfe37810 */ /* 0x040fe20007ffe0ff */
[----:B------:R-:W4:Y:S01]  /*3000*/  LDSM.16.M88.4 R56, [R223] ;  /* 0x00000000df38783b */ /* 0x000f220000000200 */
[----:B------:R-:W-:Y:S01]  /*3010*/  IMAD.IADD R218, R212, 0x1, R0 ;  /* 0x00000001d4da7824 */ /* 0x000fe200078e0200 */
[C---:B------:R-:W-:Y:S01]  /*3020*/  IADD3 R226, R223.reuse, 0x2800, RZ ;  /* 0x00002800dfe27810 */ /* 0x040fe20007ffe0ff */
[----:B------:R-:W-:Y:S01]  /*3030*/  IMAD.IADD R217, R0, 0x1, R223 ;  /* 0x0000000100d97824 */ /* 0x000fe200078e02df */
[----:B------:R-:W5:Y:S01]  /*3040*/  LDSM.16.M88.4 R52, [R223+0x800] ;  /* 0x00080000df34783b */ /* 0x000f620000000200 */
[----:B------:R-:W-:-:S02]  /*3050*/  IADD3 R225, R223, 0x3000, RZ ;  /* 0x00003000dfe17810 */ /* 0x000fc40007ffe0ff */
[----:B------:R-:W-:Y:S01]  /*3060*/  IADD3 R224, R223, 0x3800, RZ ;  /* 0x00003800dfe07810 */ /* 0x000fe20007ffe0ff */
[----:B------:R-:W3:Y:S04]  /*3070*/  LDSM.16.M88.4 R48, [R223+0x1000] ;  /* 0x00100000df30783b */ /* 0x000ee80000000200 */
[----:B------:R-:W0:Y:S01]  /*3080*/  LDGDEPBAR ;  /* 0x00000000000079af */ /* 0x000e220000000000 */
[C---:B--2---:R-:W-:Y:S08]  /*3090*/  HMMA.16816.F32.BF16 R36, R4.reuse, R28, RZ ;  /* 0x0000001c0424723c */ /* 0x044ff000000418ff */
[C---:B------:R-:W-:Y:S08]  /*30a0*/  HMMA.16816.F32.BF16 R60, R4.reuse, R30, RZ ;  /* 0x0000001e043c723c */ /* 0x040ff000000418ff */
[----:B------:R-:W-:Y:S08]  /*30b0*/  HMMA.16816.F32.BF16 R32, R4, R24, RZ ;  /* 0x000000180420723c */ /* 0x000ff000000418ff */
[C---:B-1----:R-:W-:Y:S08]  /*30c0*/  HMMA.16816.F32.BF16 R104, R8.reuse, R28, RZ ;  /* 0x0000001c0868723c */ /* 0x042ff000000418ff */
[----:B------:R-:W-:Y:S08]  /*30d0*/  HMMA.16816.F32.BF16 R88, R8, R30, RZ ;  /* 0x0000001e0858723c */ /* 0x000ff000000418ff */
[C---:B------:R-:W-:Y:S08]  /*30e0*/  HMMA.16816.F32.BF16 R28, R4.reuse, R20, RZ ;  /* 0x00000014041c723c */ /* 0x040ff000000418ff */
[C---:B------:R-:W-:Y:S08]  /*30f0*/  HMMA.16816.F32.BF16 R40, R4.reuse, R16, RZ ;  /* 0x000000100428723c */ /* 0x040ff000000418ff */
        /* <DEDUP_REMOVED lines=9> */
[----:B------:R-:W-:Y:S07]  /*3190*/  LDSM.16.M88.4 R20, [R222] ;  /* 0x00000000de14783b */ /* 0x000fee0000000200 */
[C---:B------:R-:W-:Y:S08]  /*31a0*/  HMMA.16816.F32.BF16 R76, R8.reuse, R16, RZ ;  /* 0x00000010084c723c */ /* 0x040ff000000418ff */
[----:B------:R-:W-:Y:S01]  /*31b0*/  HMMA.16816.F32.BF16 R8, R8, R18, RZ ;  /* 0x000000120808723c */ /* 0x000fe200000418ff */
[----:B------:R-:W-:Y:S07]  /*31c0*/  LDSM.16.M88.4 R16, [R222+0x2000] ;  /* 0x00200000de10783b */ /* 0x000fee0000000200 */
[C---:B---3--:R-:W-:Y:S01]  /*31d0*/  HMMA.16816.F32.BF16 R108, R12.reuse, R44, R40 ;  /* 0x0000002c0c6c723c */ /* 0x048fe20000041828 */
[----:B------:R-:W2:Y:S07]  /*31e0*/  LDSM.16.M88.4 R40, [R218+0x8000] ;  /* 0x00800000da28783b */ /* 0x000eae0000000200 */
[C---:B----4-:R-:W-:Y:S01]  /*31f0*/  HMMA.16816.F32.BF16 R92, R12.reuse, R56, R36 ;  /* 0x000000380c5c723c */ /* 0x050fe20000041824 */
[----:B------:R-:W3:Y:S07]  /*3200*/  LDSM.16.M88.4 R36, [R218+0x8800] ;  /* 0x00880000da24783b */ /* 0x000eee0000000200 */
[C---:B-----5:R-:W-:Y:S01]  /*3210*/  HMMA.16816.F32.BF16 R120, R12.reuse, R52, R32 ;  /* 0x000000340c78723c */ /* 0x060fe20000041820 */
[----:B------:R-:W4:Y:S07]  /*3220*/  LDSM.16.M88.4 R32, [R218+0x9000] ;  /* 0x00900000da20783b */ /* 0x000f2e0000000200 */
[----:B------:R-:W-:Y:S08]  /*3230*/  HMMA.16816.F32.BF16 R116, R12, R48, R28 ;  /* 0x000000300c74723c */ /* 0x000ff0000004181c */
[C---:B-1----:R-:W-:Y:S08]  /*3240*/  HMMA.16816.F32.BF16 R28, R4.reuse, R56, R104 ;  /* 0x00000038041c723c */ /* 0x042ff00000041868 */
[----:B------:R-:W-:Y:S08]  /*3250*/  HMMA.16816.F32.BF16 R132, R4, R44, R76 ;  /* 0x0000002c0484723c */ /* 0x000ff0000004184c */
[C---:B------:R-:W-:Y:S08]  /*3260*/  HMMA.16816.F32.BF16 R60, R12.reuse, R58, R60 ;  /* 0x0000003a0c3c723c */ /* 0x040ff0000004183c */
[C---:B------:R-:W-:Y:S08]  /*3270*/  HMMA.16816.F32.BF16 R64, R12.reuse, R54, R64 ;  /* 0x000000360c40723c */ /* 0x040ff00000041840 */
[C---:B------:R-:W-:Y:S08]  /*3280*/  HMMA.16816.F32.BF16 R72, R12.reuse, R50, R72 ;  /* 0x000000320c48723c */ /* 0x040ff00000041848 */
[-C--:B------:R-:W-:Y:S01]  /*3290*/  HMMA.16816.F32.BF16 R112, R12, R46.reuse, R68 ;  /* 0x0000002e0c70723c */ /* 0x080fe20000041844 */
[----:B------:R-:W-:Y:S07]  /*32a0*/  LDSM.16.M88.4 R12, [R217] ;  /* 0x00000000d90c783b */ /* 0x000fee0000000200 */
[C---:B------:R-:W-:Y:S01]  /*32b0*/  HMMA.16816.F32.BF16 R76, R4.reuse, R46, R8 ;  /* 0x0000002e044c723c */ /* 0x040fe20000041808 */
[----:B------:R-:W1:Y:S04]  /*32c0*/  LDSM.16.M88.4 R8, [R221] ;  /* 0x00000000dd08783b */ /* 0x000e680000000200 */
[----:B------:R-:W-:Y:S03]  /*32d0*/  LDSM.16.M88.4 R44, [R217+0x800] ;  /* 0x00080000d92c783b */ /* 0x000fe60000000200 */
[C---:B------:R-:W-:Y:S08]  /*32e0*/  HMMA.16816.F32.BF16 R124, R4.reuse, R52, R84 ;  /* 0x00000034047c723c */ /* 0x040ff00000041854 */
[C---:B------:R-:W-:Y:S08]  /*32f0*/  HMMA.16816.F32.BF16 R128, R4.reuse, R48, R80 ;  /* 0x000000300480723c */ /* 0x040ff00000041850 */
[C---:B------:R-:W-:Y:S08]  /*3300*/  HMMA.16816.F32.BF16 R88, R4.reuse, R58, R88 ;  /* 0x0000003a0458723c */ /* 0x040ff00000041858 */
[C---:B------:R-:W-:Y:S08]  /*3310*/  HMMA.16816.F32.BF16 R84, R4.reuse, R54, R100 ;  /* 0x000000360454723c */ /* 0x040ff00000041864 */
[----:B------:R-:W-:Y:S01]  /*3320*/  HMMA.16816.F32.BF16 R80, R4, R50, R96 ;  /* 0x000000320450723c */ /* 0x000fe20000041860 */
[----:B------:R-:W5:Y:S07]  /*3330*/  LDSM.16.M88.4 R4, [R221+0x2000] ;  /* 0x00200000dd04783b */ /* 0x000f6e0000000200 */
[----:B--2---:R-:W-:Y:S01]  /*3340*/  HMMA.16816.F32.BF16 R48, R20, R40, R28 ;  /* 0x000000281430723c */ /* 0x004fe2000004181c */
[----:B------:R-:W-:Y:S07]  /*3350*/  LDSM.16.M88.4 R28, [R219+0x4000] ;  /* 0x00400000db1c783b */ /* 0x000fee0000000200 */
[C---:B------:R-:W-:Y:S08]  /*3360*/  HMMA.16816.F32.BF16 R136, R16.reuse, R24, R108 ;  /* 0x000000181088723c */ /* 0x040ff0000004186c */
[C---:B---3--:R-:W-:Y:S08]  /*3370*/  HMMA.16816.F32.BF16 R52, R16.reuse, R36, R120 ;  /* 0x000000241034723c */ /* 0x048ff00000041878 */
[C---:B----4-:R-:W-:Y:S01]  /*3380*/  HMMA.16816.F32.BF16 R108, R16.reuse, R34, R72 ;  /* 0x00000022106c723c */ /* 0x050fe20000041848 */
[----:B------:R-:W2:Y:S07]  /*3390*/  LDSM.16.M88.4 R72, [R212+0xa000] ;  /* 0x00a00000d448783b */ /* 0x000eae0000000200 */
[C---:B------:R-:W-:Y:S08]  /*33a0*/  HMMA.16816.F32.BF16 R68, R16.reuse, R40, R92 ;  /* 0x000000281044723c */ /* 0x040ff0000004185c */
[C---:B------:R-:W-:Y:S01]  /*33b0*/  HMMA.16816.F32.BF16 R56, R16.reuse, R42, R60 ;  /* 0x0000002a1038723c */ /* 0x040fe2000004183c */
[----:B------:R-:W3:Y:S07]  /*33c0*/  LDSM.16.M88.4 R60, [R217+0x1000] ;  /* 0x00100000d93c783b */ /* 0x000eee0000000200 */
[C---:B------:R-:W-:Y:S01]  /*33d0*/  HMMA.16816.F32.BF16 R92, R16.reuse, R38, R64 ;  /* 0x00000026105c723c */ /* 0x040fe20000041840 */
[----:B------:R-:W4:Y:S07]  /*33e0*/  LDSM.16.M88.4 R64, [R217+0x1800] ;  /* 0x00180000d940783b */ /* 0x000f2e0000000200 */
[C---:B------:R-:W-:Y:S08]  /*33f0*/  HMMA.16816.F32.BF16 R120, R16.reuse, R32, R116 ;  /* 0x000000201078723c */ /* 0x040ff00000041874 */
[----:B------:R-:W-:Y:S08]  /*3400*/  HMMA.16816.F32.BF16 R104, R16, R26, R112 ;  /* 0x0000001a1068723c */ /* 0x000ff00000041870 */
[----:B-1----:R-:W-:Y:S01]  /*3410*/  HMMA.16816.F32.BF16 R16, R8, R12, R48 ;  /* 0x0000000c0810723c */ /* 0x002fe20000041830 */
[----:B------:R-:W-:Y:S07]  /*3420*/  LDSM.16.M88.4 R48, [R218+0xa000] ;  /* 0x00a00000da30783b */ /* 0x000fee0000000200 */
        /* <DEDUP_REMOVED lines=8> */
[C---:B------:R-:W-:Y:S08]  /*34b0*/  HMMA.16816.F32.BF16 R132, R20.reuse, R24, R132 ;  /* 0x000000181484723c */ /* 0x040ff00000041884 */
[----:B------:R-:W-:Y:S01]  /*34c0*/  HMMA.16816.F32.BF16 R116, R20, R26, R76 ;  /* 0x0000001a1474723c */ /* 0x000fe2000004184c */
[----:B------:R-:W1:Y:S04]  /*34d0*/  LDSM.16.M88.4 R20, [R219+0x6000] ;  /* 0x00600000db14783b */ /* 0x000e680000000200 */
[----:B------:R-:W-:Y:S03]  /*34e0*/  LDSM.16.M88.4 R24, [R222+0x4000] ;  /* 0x00400000de18783b */ /* 0x000fe60000000200 */
[C---:B-----5:R-:W-:Y:S01]  /*34f0*/  HMMA.16816.F32.BF16 R80, R4.reuse, R44, R52 ;  /* 0x0000002c0450723c */ /* 0x060fe20000041834 */
[----:B------:R-:W5:Y:S07]  /*3500*/  LDSM.16.M88.4 R52, [R223+0x2000] ;  /* 0x00200000df34783b */ /* 0x000f6e0000000200 */
[C---:B------:R-:W-:Y:S08]  /*3510*/  HMMA.16816.F32.BF16 R112, R4.reuse, R12, R68 ;  /* 0x0000000c0470723c */ /* 0x040ff00000041844 */
[----:B------:R-:W-:Y:S01]  /*3520*/  HMMA.16816.F32.BF16 R84, R4, R14, R56 ;  /* 0x0000000e0454723c */ /* 0x000fe20000041838 */
[----:B------:R-:W1:Y:S07]  /*3530*/  LDSM.16.M88.4 R56, [R212+0xb000] ;  /* 0x00b00000d438783b */ /* 0x000e6e0000000200 */
[----:B--2---:R-:W-:Y:S08]  /*3540*/  HMMA.16816.F32.BF16 R16, R28, R72, R16 ;  /* 0x000000481c10723c */ /* 0x004ff00000041810 */
[C---:B---3--:R-:W-:Y:S08]  /*3550*/  HMMA.16816.F32.BF16 R68, R4.reuse, R60, R120 ;  /* 0x0000003c0444723c */ /* 0x048ff00000041878 */
[C---:B------:R-:W-:Y:S08]  /*3560*/  HMMA.16816.F32.BF16 R76, R4.reuse, R46, R92 ;  /* 0x0000002e044c723c */ /* 0x040ff0000004185c */
[C---:B------:R-:W-:Y:S08]  /*3570*/  HMMA.16816.F32.BF16 R108, R4.reuse, R62, R108 ;  /* 0x0000003e046c723c */ /* 0x040ff0000004186c */
[C---:B----4-:R-:W-:Y:S08]  /*3580*/  HMMA.16816.F32.BF16 R120, R4.reuse, R64, R136 ;  /* 0x000000400478723c */ /* 0x050ff00000041888 */
[----:B------:R-:W-:Y:S01]  /*3590*/  HMMA.16816.F32.BF16 R104, R4, R66, R104 ;  /* 0x000000420468723c */ /* 0x000fe20000041868 */
[----:B------:R-:W2:Y:S07]  /*35a0*/  LDSM.16.M88.4 R4, [R220+0x6000] ;  /* 0x00600000dc04783b */ /* 0x000eae0000000200 */
[C---:B------:R-:W-:Y:S01]  /*35b0*/  HMMA.16816.F32.BF16 R92, R8.reuse, R14, R96 ;  /* 0x0000000e085c723c */ /* 0x040fe20000041860 */
[----:B------:R-:W-:Y:S07]  /*35c0*/  LDSM.16.M88.4 R12, [R221+0x4000] ;  /* 0x00400000dd0c783b */ /* 0x000fee0000000200 */
[C---:B------:R-:W-:Y:S08]  /*35d0*/  HMMA.16816.F32.BF16 R96, R8.reuse, R60, R124 ;  /* 0x0000003c0860723c */ /* 0x040ff0000004187c */
[----:B------:R-:W-:Y:S08]  /*35e0*/  HMMA.16816.F32.BF16 R124, R8, R62, R128 ;  /* 0x0000003e087c723c */ /* 0x000ff00000041880 */
[----:B-1----:R-:W-:Y:S08]  /*35f0*/  HMMA.16816.F32.BF16 R60, R20, R72, R112 ;  /* 0x00000048143c723c */ /* 0x002ff00000041870 */
[C---:B------:R-:W-:Y:S08]  /*3600*/  HMMA.16816.F32.BF16 R100, R8.reuse, R44, R100 ;  /* 0x0000002c0864723c */ /* 0x040ff00000041864 */
[C---:B------:R-:W-:Y:S01]  /*3610*/  HMMA.16816.F32.BF16 R88, R8.reuse, R46, R88 ;  /* 0x0000002e0858723c */ /* 0x040fe20000041858 */
[----:B------:R-:W-:Y:S07]  /*3620*/  LDSM.16.M88.4 R44, [R217+0x2000] ;  /* 0x00200000d92c783b */ /* 0x000fee0000000200 */
[C---:B------:R-:W-:Y:S08]  /*3630*/  HMMA.16816.F32.BF16 R128, R8.reuse, R64, R132 ;  /* 0x000000400880723c */ /* 0x040ff00000041884 */
[----:B------:R-:W-:Y:S08]  /*3640*/  HMMA.16816.F32.BF16 R116, R8, R66, R116 ;  /* 0x000000420874723c */ /* 0x000ff00000041874 */
[----:B-----5:R-:W-:Y:S01]  /*3650*/  HMMA.16816.F32.BF16 R8, R32, R52, R16 ;  /* 0x000000342008723c */ /* 0x020fe20000041810 */
[----:B------:R-:W1:Y:S07]  /*3660*/  LDSM.16.M88.4 R16, [R222+0x6000] ;  /* 0x00600000de10783b */ /* 0x000e6e0000000200 */
[C---:B------:R-:W-:Y:S08]  /*3670*/  HMMA.16816.F32.BF16 R84, R20.reuse, R74, R84 ;  /* 0x0000004a1454723c */ /* 0x040ff00000041854 */
[----:B------:R-:W-:Y:S08]  /*3680*/  HMMA.16816.F32.BF16 R132, R20, R56, R68 ;  /* 0x000000381484723c */ /* 0x000ff00000041844 */
[----:B------:R-:W-:Y:S08]  /*3690*/  HMMA.16816.F32.BF16 R68, R28, R74, R92 ;  /* 0x0000004a1c44723c */ /* 0x000ff0000004185c */
[----:B--2---:R-:W-:Y:S08]  /*36a0*/  HMMA.16816.F32.BF16 R64, R4, R52, R60 ;  /* 0x000000340440723c */ /* 0x004ff0000004183c */
[----:B------:R-:W-:Y:S01]  /*36b0*/  HMMA.16816.F32.BF16 R60, R24, R48, R8 ;  /* 0x00000030183c723c */ /* 0x000fe20000041808 */
[----:B------:R-:W2:Y:S07]  /*36c0*/  LDSM.16.M88.4 R8, [R221+0x6000] ;  /* 0x00600000dd08783b */ /* 0x000eae0000000200 */
[C---:B------:R-:W-:Y:S08]  /*36d0*/  HMMA.16816.F32.BF16 R112, R20.reuse, R40, R80 ;  /* 0x000000281470723c */ /* 0x040ff00000041850 */
[C---:B------:R-:W-:Y:S08]  /*36e0*/  HMMA.16816.F32.BF16 R76, R20.reuse, R42, R76 ;  /* 0x0000002a144c723c */ /* 0x040ff0000004184c */
[C---:B------:R-:W-:Y:S08]  /*36f0*/  HMMA.16816.F32.BF16 R108, R20.reuse, R58, R108 ;  /* 0x0000003a146c723c */ /* 0x040ff0000004186c */
[C---:B------:R-:W-:Y:S08]  /*3700*/  HMMA.16816.F32.BF16 R120, R20.reuse, R36, R120 ;  /* 0x000000241478723c */ /* 0x040ff00000041878 */
[----:B------:R-:W-:Y:S08]  /*3710*/  HMMA.16816.F32.BF16 R104, R20, R38, R104 ;  /* 0x000000261468723c */ /* 0x000ff00000041868 */
[C---:B------:R-:W-:Y:S08]  /*3720*/  HMMA.16816.F32.BF16 R72, R28.reuse, R40, R100 ;  /* 0x000000281c48723c */ /* 0x040ff00000041864 */
[----:B------:R-:W-:Y:S01]  /*3730*/  HMMA.16816.F32.BF16 R88, R28, R42, R88 ;  /* 0x0000002a1c58723c */ /* 0x000fe20000041858 */
[----:B------:R-:W3:Y:S07]  /*3740*/  LDSM.16.M88.4 R40, [R223+0x2800] ;  /* 0x00280000df28783b */ /* 0x000eee0000000200 */
[-C--:B------:R-:W-:Y:S08]  /*3750*/  HMMA.16816.F32.BF16 R20, R4, R54.reuse, R84 ;  /* 0x000000360414723c */ /* 0x080ff00000041854 */
[----:B------:R-:W-:Y:S08]  /*3760*/  HMMA.16816.F32.BF16 R68, R32, R54, R68 ;  /* 0x000000362044723c */ /* 0x000ff00000041844 */
[----:B-1----:R-:W-:Y:S08]  /*3770*/  HMMA.16816.F32.BF16 R52, R16, R48, R64 ;  /* 0x000000301034723c */ /* 0x002ff00000041840 */
[----:B------:R-:W-:Y:S08]  /*3780*/  HMMA.16816.F32.BF16 R64, R12, R44, R60 ;  /* 0x0000002c0c40723c */ /* 0x000ff0000004183c */
[C---:B------:R-:W-:Y:S08]  /*3790*/  HMMA.16816.F32.BF16 R84, R28.reuse, R36, R128 ;  /* 0x000000241c54723c */ /* 0x040ff00000041880 */
[----:B------:R-:W-:Y:S08]  /*37a0*/  HMMA.16816.F32.BF16 R116, R28, R38, R116 ;  /* 0x000000261c74723c */ /* 0x000ff00000041874 */
[----:B------:R-:W-:Y:S01]  /*37b0*/  HMMA.16816.F32.BF16 R36, R16, R50, R20 ;  /* 0x000000321024723c */ /* 0x000fe20000041814 */
[----:B------:R-:W1:Y:S01]  /*37c0*/  LDSM.16.M88.4 R20, [R218+0xa800] ;  /* 0x00a80000da14783b */ /* 0x000e620000000200 */
[----:B------:R-:W-:-:S04]  /*37d0*/  FMUL.FTZ R0, R64, c[0x0][0x2ec] ;  /* 0x0000bb0040007a20 */ /* 0x000fc80000410000 */
[----:B------:R4:W-:Y:S02]  /*37e0*/  MUFU.TANH R136, R0 ;  /* 0x0000000000887308 */ /* 0x0009e40000002400 */
[----:B------:R-:W-:Y:S08]  /*37f0*/  HMMA.16816.F32.BF16 R48, R24, R50, R68 ;  /* 0x000000321830723c */ /* 0x000ff00000041844 */
[----:B--2---:R-:W-:Y:S01]  /*3800*/  HMMA.16816.F32.BF16 R52, R8, R44, R52 ;  /* 0x0000002c0834723c */ /* 0x004fe20000041834 */
[----:B----4-:R-:W-:-:S07]  /*3810*/  FMUL.FTZ R0, R65, c[0x0][0x2ec] ;  /* 0x0000bb0041007a20 */ /* 0x010fce0000410000 */
[C---:B------:R-:W-:Y:S01]  /*3820*/  HMMA.16816.F32.BF16 R96, R28.reuse, R56, R96 ;  /* 0x000000381c60723c */ /* 0x040fe20000041860 */
[----:B------:R2:W-:Y:S07]  /*3830*/  MUFU.TANH R131, R0 ;  /* 0x0000000000837308 */ /* 0x0005ee0000002400 */
[----:B------:R-:W-:Y:S01]  /*3840*/  HMMA.16816.F32.BF16 R80, R28, R58, R124 ;  /* 0x0000003a1c50723c */ /* 0x000fe2000004187c */
[----:B------:R-:W4:Y:S07]  /*3850*/  LDSM.16.M88.4 R28, [R223+0x3000] ;  /* 0x00300000df1c783b */ /* 0x000f2e0000000200 */
[----:B---3--:R-:W-:Y:S01]  /*3860*/  HMMA.16816.F32.BF16 R56, R32, R40, R72 ;  /* 0x000000282038723c */ /* 0x008fe20000041848 */
[----:B------:R-:W3:Y:S01]  /*3870*/  LDSM.16.M88.4 R72, [R223+0x3800] ;  /* 0x00380000df48783b */ /* 0x000ee20000000200 */
[----:B--2---:R-:W-:-:S04]  /*3880*/  FMUL.FTZ R0, R66, c[0x0][0x2ec] ;  /* 0x0000bb0042007a20 */ /* 0x004fc80000410000 */
[----:B------:R2:W5:Y:S02]  /*3890*/  MUFU.TANH R128, R0 ;  /* 0x0000000000807308 */ /* 0x0005640000002400 */
[-C--:B------:R-:W-:Y:S01]  /*38a0*/  HMMA.16816.F32.BF16 R68, R8, R46.reuse, R36 ;  /* 0x0000002e0844723c */ /* 0x080fe20000041824 */
[----:B------:R-:W3:Y:S07]  /*38b0*/  LDSM.16.M88.4 R36, [R217+0x2800] ;  /* 0x00280000d924783b */ /* 0x000eee0000000200 */
[----:B------:R-:W-:Y:S01]  /*38c0*/  HMMA.16816.F32.BF16 R44, R12, R46, R48 ;  /* 0x0000002e0c2c723c */ /* 0x000fe20000041830 */
[----:B--2---:R-:W-:-:S07]  /*38d0*/  FMUL.FTZ R0, R67, c[0x0][0x2ec] ;  /* 0x0000bb0043007a20 */ /* 0x004fce0000410000 */
[----:B------:R-:W-:Y:S01]  /*38e0*/  HMMA.16816.F32.BF16 R60, R4, R40, R112 ;  /* 0x00000028043c723c */ /* 0x000fe20000041870 */
[----:B------:R2:W-:Y:S07]  /*38f0*/  MUFU.TANH R130, R0 ;  /* 0x0000000000827308 */ /* 0x0005ee0000002400 */
[----:B-1----:R-:W-:Y:S08]  /*3900*/  HMMA.16816.F32.BF16 R48, R24, R20, R56 ;  /* 0x000000141830723c */ /* 0x002ff00000041838 */
[----:B------:R-:W-:Y:S01]  /*3910*/  HMMA.16816.F32.BF16 R64, R4, R42, R76 ;  /* 0x0000002a0440723c */ /* 0x000fe2000004184c */
[----:B--2---:R-:W-:-:S04]  /*3920*/  FMUL.FTZ R0, R52, c[0x0][0x2ec] ;  /* 0x0000bb0034007a20 */ /* 0x004fc80000410000 */
[----:B------:R1:W2:Y:S03]  /*3930*/  MUFU.TANH R125, R0 ;  /* 0x00000000007d7308 */ /* 0x0002a60000002400 */
[C---:B----4-:R-:W-:Y:S08]  /*3940*/  HMMA.16816.F32.BF16 R76, R4.reuse, R28, R132 ;  /* 0x0000001c044c723c */ /* 0x050ff00000041884 */
[----:B------:R-:W-:Y:S01]  /*3950*/  HMMA.16816.F32.BF16 R108, R4, R30, R108 ;  /* 0x0000001e046c723c */ /* 0x000fe2000004186c */
[----:B-1----:R-:W-:-:S07]  /*3960*/  FMUL.FTZ R0, R53, c[0x0][0x2ec] ;  /* 0x0000bb0035007a20 */ /* 0x002fce0000410000 */
[C---:B---3--:R-:W-:Y:S01]  /*3970*/  HMMA.16816.F32.BF16 R120, R4.reuse, R72, R120 ;  /* 0x000000480478723c */ /* 0x048fe20000041878 */
[----:B------:R1:W-:Y:S07]  /*3980*/  MUFU.TANH R129, R0 ;  /* 0x0000000000817308 */ /* 0x0003ee0000002400 */
[----:B------:R-:W-:Y:S08]  /*3990*/  HMMA.16816.F32.BF16 R104, R4, R74, R104 ;  /* 0x0000004a0468723c */ /* 0x000ff00000041868 */
[----:B------:R-:W-:Y:S01]  /*39a0*/  HMMA.16816.F32.BF16 R4, R16, R20, R60 ;  /* 0x000000141004723c */ /* 0x000fe2000004183c */
[----:B-1----:R-:W-:-:S04]  /*39b0*/  FMUL.FTZ R0, R54, c[0x0][0x2ec] ;  /* 0x0000bb0036007a20 */ /* 0x002fc80000410000 */
[----:B------:R1:W3:Y:S03]  /*39c0*/  MUFU.TANH R112, R0 ;  /* 0x0000000000707308 */ /* 0x0002e60000002400 */
[----:B------:R-:W-:Y:S08]  /*39d0*/  HMMA.16816.F32.BF16 R48, R12, R36, R48 ;  /* 0x000000240c30723c */ /* 0x000ff00000041830 */
[----:B------:R-:W-:Y:S01]  /*39e0*/  HMMA.16816.F32.BF16 R80, R32, R30, R80 ;  /* 0x0000001e2050723c */ /* 0x000fe20000041850 */
[----:B-1----:R-:W-:-:S07]  /*39f0*/  FMUL.FTZ R0, R55, c[0x0][0x2ec] ;  /* 0x0000bb0037007a20 */ /* 0x002fce0000410000 */
[----:B------:R-:W-:Y:S01]  /*3a00*/  HMMA.16816.F32.BF16 R52, R32, R42, R88 ;  /* 0x0000002a2034723c */ /* 0x000fe20000041858 */
[----:B------:R-:W1:Y:S01]  /*3a10*/  LDSM.16.M88.4 R40, [R218+0xb000] ;  /* 0x00b00000da28783b */ /* 0x000e620000000200 */
[----:B------:R4:W-:Y:S02]  /*3a20*/  MUFU.TANH R126, R0 ;  /* 0x00000000007e7308 */ /* 0x0009e40000002400 */
[----:B----4-:R-:W-:-:S06]  /*3a30*/  FMUL.FTZ R0, R44, c[0x0][0x2ec] ;  /* 0x0000bb002c007a20 */ /* 0x010fcc0000410000 */
[----:B------:R4:W-:Y:S02]  /*3a40*/  MUFU.TANH R124, R0 ;  /* 0x00000000007c7308 */ /* 0x0009e40000002400 */
[----:B----4-:R-:W-:-:S06]  /*3a50*/  FMUL.FTZ R0, R45, c[0x0][0x2ec] ;  /* 0x0000bb002d007a20 */ /* 0x010fcc0000410000 */
[----:B------:R4:W-:Y:S02]  /*3a60*/  MUFU.TANH R127, R0 ;  /* 0x00000000007f7308 */ /* 0x0009e40000002400 */
[----:B----4-:R-:W-:-:S06]  /*3a70*/  FMUL.FTZ R0, R46, c[0x0][0x2ec] ;  /* 0x0000bb002e007a20 */ /* 0x010fcc0000410000 */
[----:B------:R4:W1:Y:S02]  /*3a80*/  MUFU.TANH R113, R0 ;  /* 0x0000000000717308 */ /* 0x0008640000002400 */
[----:B----4-:R-:W-:Y:S02]  /*3a90*/  FMUL.FTZ R0, R47, c[0x0][0x2ec] ;  /* 0x0000bb002f007a20 */ /* 0x010fe40000410000 */
[----:B------:R-:W-:Y:S04]  /*3aa0*/  HMMA.16816.F32.BF16 R44, R32, R28, R96 ;  /* 0x0000001c202c723c */ /* 0x000fe80000041860 */
[----:B------:R4:W-:Y:S04]  /*3ab0*/  MUFU.TANH R115, R0 ;  /* 0x0000000000737308 */ /* 0x0009e80000002400 */
[----:B------:R-:W-:Y:S08]  /*3ac0*/  HMMA.16816.F32.BF16 R28, R8, R36, R4 ;  /* 0x00000024081c723c */ /* 0x000ff00000041804 */
[----:B------:R-:W-:Y:S01]  /*3ad0*/  HMMA.16816.F32.BF16 R4, R24, R22, R52 ;  /* 0x000000161804723c */ /* 0x000fe20000041834 */
[----:B----4-:R-:W-:-:S04]  /*3ae0*/  FMUL.FTZ R0, R68, c[0x0][0x2ec] ;  /* 0x0000bb0044007a20 */ /* 0x010fc80000410000 */
[----:B------:R4:W-:Y:S03]  /*3af0*/  MUFU.TANH R102, R0 ;  /* 0x0000000000667308 */ /* 0x0009e60000002400 */
[----:B-1----:R-:W-:Y:S08]  /*3b00*/  HMMA.16816.F32.BF16 R56, R24, R40, R44 ;  /* 0x000000281838723c */ /* 0x002ff0000004182c */
[----:B------:R-:W-:Y:S01]  /*3b10*/  HMMA.16816.F32.BF16 R20, R16, R22, R64 ;  /* 0x000000161014723c */ /* 0x000fe20000041840 */
[----:B----4-:R-:W-:-:S07]  /*3b20*/  FMUL.FTZ R0, R69, c[0x0][0x2ec] ;  /* 0x0000bb0045007a20 */ /* 0x010fce0000410000 */
[----:B------:R-:W-:Y:S01]  /*3b30*/  HMMA.16816.F32.BF16 R44, R12, R38, R4 ;  /* 0x000000260c2c723c */ /* 0x000fe20000041804 */
[----:B------:R1:W-:Y:S06]  /*3b40*/  MUFU.TANH R114, R0 ;  /* 0x0000000000727308 */ /* 0x0003ec0000002400 */
[----:B------:R-:W-:Y:S01]  /*3b50*/  FMUL.FTZ R4, R28, c[0x0][0x2ec] ;  /* 0x0000bb001c047a20 */ /* 0x000fe20000410000 */
[----:B------:R-:W-:Y:S01]  /*3b60*/  HMMA.16816.F32.BF16 R52, R16, R40, R76 ;  /* 0x000000281034723c */ /* 0x000fe2000004184c */
[----:B------:R-:W-:Y:S02]  /*3b70*/  IMAD.U32 R6, RZ, RZ, UR15 ;  /* 0x0000000fff067e24 */ /* 0x000fe4000f8e00ff */
[----:B------:R4:W-:Y:S05]  /*3b80*/  MUFU.TANH R95, R4 ;  /* 0x00000004005f7308 */ /* 0x0009ea0000002400 */
[----:B------:R-:W-:Y:S01]  /*3b90*/  HMMA.16816.F32.BF16 R36, R8, R38, R20 ;  /* 0x000000260824723c */ /* 0x000fe20000041814 */
[----:B-1----:R-:W-:-:S04]  /*3ba0*/  FMUL.FTZ R0, R70, c[0x0][0x2ec] ;  /* 0x0000bb0046007a20 */ /* 0x002fc80000410000 */
[----:B------:R1:W1:Y:S03]  /*3bb0*/  MUFU.TANH R97, R0 ;  /* 0x0000000000617308 */ /* 0x0002660000002400 */
[----:B------:R-:W-:Y:S02]  /*3bc0*/  FMUL.FTZ R7, R44, c[0x0][0x2ec] ;  /* 0x0000bb002c077a20 */ /* 0x000fe40000410000 */
[----:B------:R-:W-:Y:S02]  /*3bd0*/  FMUL.FTZ R23, R46, c[0x0][0x2ec] ;  /* 0x0000bb002e177a20 */ /* 0x000fe40000410000 */
[----:B----4-:R-:W-:Y:S01]  /*3be0*/  FMUL.FTZ R4, R29, c[0x0][0x2ec] ;  /* 0x0000bb001d047a20 */ /* 0x010fe20000410000 */
[----:B------:R4:W-:Y:S01]  /*3bf0*/  MUFU.TANH R91, R7 ;  /* 0x00000007005b7308 */ /* 0x0009e20000002400 */
[----:B------:R-:W-:Y:S02]  /*3c00*/  FMUL.FTZ R40, R47, c[0x0][0x2ec] ;  /* 0x0000bb002f287a20 */ /* 0x000fe40000410000 */
[----:B-1----:R-:W-:-:S05]  /*3c10*/  FMUL.FTZ R0, R71, c[0x0][0x2ec] ;  /* 0x0000bb0047007a20 */ /* 0x002fca0000410000 */
[----:B------:R-:W-:Y:S01]  /*3c20*/  MUFU.TANH R96, R4 ;  /* 0x0000000400607308 */ /* 0x000fe20000002400 */
[----:B------:R-:W-:Y:S01]  /*3c30*/  HMMA.16816.F32.BF16 R68, R32, R72, R84 ;  /* 0x000000482044723c */ /* 0x000fe20000041854 */
[----:B----4-:R-:W-:-:S06]  /*3c40*/  FMUL.FTZ R7, R45, c[0x0][0x2ec] ;  /* 0x0000bb002d077a20 */ /* 0x010fcc0000410000 */
[----:B------:R1:W4:Y:S01]  /*3c50*/  MUFU.TANH R101, R0 ;  /* 0x0000000000657308 */ /* 0x0003220000002400 */
[----:B------:R-:W-:Y:S07]  /*3c60*/  HMMA.16816.F32.BF16 R44, R24, R42, R80 ;  /* 0x0000002a182c723c */ /* 0x000fee0000041850 */
[----:B------:R-:W-:Y:S01]  /*3c70*/  MUFU.TANH R94, R7 ;  /* 0x00000007005e7308 */ /* 0x000fe20000002400 */
[----:B------:R-:W-:Y:S01]  /*3c80*/  HMMA.16816.F32.BF16 R32, R32, R74, R116 ;  /* 0x0000004a2020723c */ /* 0x000fe20000041874 */
[----:B-1----:R-:W-:-:S06]  /*3c90*/  FMUL.FTZ R0, R48, c[0x0][0x2ec] ;  /* 0x0000bb0030007a20 */ /* 0x002fcc0000410000 */
[----:B------:R-:W-:Y:S08]  /*3ca0*/  MUFU.TANH R93, R23 ;  /* 0x00000017005d7308 */ /* 0x000ff00000002400 */
[----:B------:R1:W-:Y:S08]  /*3cb0*/  MUFU.TANH R100, R0 ;  /* 0x0000000000647308 */ /* 0x0003f00000002400 */
[----:B------:R2:W-:Y:S01]  /*3cc0*/  MUFU.TANH R92, R40 ;  /* 0x00000028005c7308 */ /* 0x0005e20000002400 */
[----:B-1----:R-:W-:-:S07]  /*3cd0*/  FMUL.FTZ R0, R49, c[0x0][0x2ec] ;  /* 0x0000bb0031007a20 */ /* 0x002fce0000410000 */
[----:B------:R1:W-:Y:S01]  /*3ce0*/  MUFU.TANH R103, R0 ;  /* 0x0000000000677308 */ /* 0x0003e20000002400 */
[----:B--2---:R-:W-:Y:S01]  /*3cf0*/  HMMA.16816.F32.BF16 R40, R16, R42, R108 ;  /* 0x0000002a1028723c */ /* 0x004fe2000004186c */
[----:B-1----:R-:W-:-:S06]  /*3d00*/  FMUL.FTZ R0, R50, c[0x0][0x2ec] ;  /* 0x0000bb0032007a20 */ /* 0x002fcc0000410000 */
[----:B------:R1:W2:Y:S02]  /*3d10*/  MUFU.TANH R99, R0 ;  /* 0x0000000000637308 */ /* 0x0002a40000002400 */
[----:B-1----:R-:W-:-:S06]  /*3d20*/  FMUL.FTZ R0, R51, c[0x0][0x2ec] ;  /* 0x0000bb0033007a20 */ /* 0x002fcc0000410000 */
[----:B------:R1:W-:Y:S02]  /*3d30*/  MUFU.TANH R98, R0 ;  /* 0x0000000000627308 */ /* 0x0003e40000002400 */
[----:B-1----:R-:W-:-:S05]  /*3d40*/  LOP3.LUT R0, R143, 0xffffffe0, RZ, 0xc0, !PT ;  /* 0xffffffe08f007812 */ /* 0x002fca00078ec0ff */
[C---:B------:R-:W-:Y:S02]  /*3d50*/  IMAD.IADD R0, R144.reuse, 0x1, -R0 ;  /* 0x0000000190007824 */ /* 0x040fe400078e0a00 */
[----:B------:R-:W-:-:S03]  /*3d60*/  IMAD.SHL.U32 R144, R144, 0x2, RZ ;  /* 0x0000000290907824 */ /* 0x000fc600078e00ff */
[----:B------:R-:W-:Y:S02]  /*3d70*/  SHF.R.S32.HI R5, RZ, 0x1f, R0 ;  /* 0x0000001fff057819 */ /* 0x000fe40000011400 */
[----:B------:R-:W-:Y:S02]  /*3d80*/  LOP3.LUT R146, R144, 0x6, RZ, 0xc0, !PT ;  /* 0x0000000690927812 */ /* 0x000fe400078ec0ff */
[----:B------:R-:W-:Y:S01]  /*3d90*/  LEA.HI R4, R5, R0, RZ, 0x2 ;  /* 0x0000000005047211 */ /* 0x000fe200078f10ff */
[----:B------:R-:W-:Y:S02]  /*3da0*/  FMUL.FTZ R5, R30, c[0x0][0x2ec] ;  /* 0x0000bb001e057a20 */ /* 0x000fe40000410000 */
[----:B------:R-:W-:Y:S01]  /*3db0*/  IMAD.IADD R0, R140, 0x1, R141 ;  /* 0x000000018c007824 */ /* 0x000fe200078e028d */
[----:B------:R-:W-:Y:S01]  /*3dc0*/  SHF.R.S32.HI R145, RZ, 0x2, R4 ;  /* 0x00000002ff917819 */ /* 0x000fe20000011404 */
[----:B------:R1:W1:Y:S01]  /*3dd0*/  MUFU.TANH R73, R5 ;  /* 0x0000000500497308 */ /* 0x0002620000002400 */
[----:B------:R-:W-:-:S03]  /*3de0*/  IMAD R4, R6, 0x40, R146 ;  /* 0x0000004006047824 */ /* 0x000fc600078e0292 */
[----:B------:R-:W-:Y:S02]  /*3df0*/  STL [R1+0x90], R145 ;  /* 0x0000909101007387 */ /* 0x000fe40000100800 */
[----:B------:R-:W-:Y:S01]  /*3e00*/  IADD3 R6, R4, 0x1, RZ ;  /* 0x0000000104067810 */ /* 0x000fe20007ffe0ff */
[----:B-1----:R-:W-:Y:S02]  /*3e10*/  FMUL.FTZ R5, R31, c[0x0][0x2ec] ;  /* 0x0000bb001f057a20 */ /* 0x002fe40000410000 */
[----:B------:R-:W1:Y:S02]  /*3e20*/  LDSM.16.M88.4 R28, [R217+0x3000] ;  /* 0x00300000d91c783b */ /* 0x000e640000000200 */
[----:B------:R2:W1:Y:S02]  /*3e30*/  MUFU.TANH R79, R5 ;  /* 0x00000005004f7308 */ /* 0x0004640000002400 */
[----:B--2---:R-:W-:-:S05]  /*3e40*/  LEA R5, R142, UR13, 0x4 ;  /* 0x0000000d8e057c11 */ /* 0x004fca000f8e20ff */
[----:B------:R-:W-:-:S05]  /*3e50*/  IMAD.IADD R5, R145, 0x1, R5 ;  /* 0x0000000191057824 */ /* 0x000fca00078e0205 */
[C---:B------:R-:W-:Y:S02]  /*3e60*/  IADD3 R21, R5.reuse, UR17, RZ ;  /* 0x0000001105157c10 */ /* 0x040fe4000fffe0ff */
[C---:B------:R-:W-:Y:S02]  /*3e70*/  IADD3 R22, R5.reuse, UR7, RZ ;  /* 0x0000000705167c10 */ /* 0x040fe4000fffe0ff */
[C---:B------:R-:W-:Y:S02]  /*3e80*/  IADD3 R20, R5.reuse, 0x8, RZ ;  /* 0x0000000805147810 */ /* 0x040fe40007ffe0ff */
[C---:B------:R-:W-:Y:S02]  /*3e90*/  IADD3 R7, R5.reuse, 0x40, RZ ;  /* 0x0000004005077810 */ /* 0x040fe40007ffe0ff */
[----:B------:R-:W-:Y:S02]  /*3ea0*/  IADD3 R5, R5, 0x48, RZ ;  /* 0x0000004805057810 */ /* 0x000fe40007ffe0ff */
[----:B------:R-:W-:-:S02]  /*3eb0*/  IMNMX R236, RZ, R21, !PT ;  /* 0x00000015ffec7217 */ /* 0x000fc40007800200 */
[----:B------:R-:W-:Y:S01]  /*3ec0*/  IMNMX R240, R22, UR14, PT ;  /* 0x0000000e16f07c17 */ /* 0x000fe2000b800200 */
[----:B-1----:R-:W-:Y:S01]  /*3ed0*/  HMMA.16816.F32.BF16 R52, R8, R28, R52 ;  /* 0x0000001c0834723c */ /* 0x002fe20000041834 */
[C---:B------:R-:W-:Y:S02]  /*3ee0*/  IADD3 R21, R20.reuse, UR17, RZ ;  /* 0x0000001114157c10 */ /* 0x040fe4000fffe0ff */
[----:B------:R-:W-:Y:S02]  /*3ef0*/  IADD3 R20, R20, UR7, RZ ;  /* 0x0000000714147c10 */ /* 0x000fe4000fffe0ff */
[----:B------:R-:W-:Y:S02]  /*3f00*/  IADD3 R22, R7, UR17, RZ ;  /* 0x0000001107167c10 */ /* 0x000fe4000fffe0ff */
[C---:B------:R-:W-:Y:S01]  /*3f10*/  IADD3 R23, R5.reuse, UR17, RZ ;  /* 0x0000001105177c10 */ /* 0x040fe2000fffe0ff */
[----:B------:R-:W-:Y:S01]  /*3f20*/  HMMA.16816.F32.BF16 R44, R12, R30, R44 ;  /* 0x0000001e0c2c723c */ /* 0x000fe2000004182c */
[----:B------:R-:W-:-:S02]  /*3f30*/  IADD3 R5, R5, UR7, RZ ;  /* 0x0000000705057c10 */ /* 0x000fc4000fffe0ff */
[----:B------:R-:W-:Y:S02]  /*3f40*/  IMNMX R235, RZ, R21, !PT ;  /* 0x00000015ffeb7217 */ /* 0x000fe40007800200 */
[----:B------:R-:W-:Y:S02]  /*3f50*/  IMNMX R239, R20, UR14, PT ;  /* 0x0000000e14ef7c17 */ /* 0x000fe4000b800200 */
[----:B------:R-:W-:Y:S02]  /*3f60*/  IMNMX R234, RZ, R22, !PT ;  /* 0x00000016ffea7217 */ /* 0x000fe40007800200 */
[----:B------:R-:W-:Y:S02]  /*3f70*/  IMNMX R232, RZ, R23, !PT ;  /* 0x00000017ffe87217 */ /* 0x000fe40007800200 */
[----:B------:R-:W-:Y:S01]  /*3f80*/  HMMA.16816.F32.BF16 R20, R12, R28, R56 ;  /* 0x0000001c0c14723c */ /* 0x000fe20000041838 */
[----:B------:R-:W-:Y:S01]  /*3f90*/  IMNMX R237, R5, UR14, PT ;  /* 0x0000000e05ed7c17 */ /* 0x000fe2000b800200 */
[----:B------:R-:W-:Y:S01]  /*3fa0*/  FMUL.FTZ R5, R36, c[0x0][0x2ec] ;  /* 0x0000bb0024057a20 */ /* 0x000fe20000410000 */
[----:B------:R-:W-:-:S02]  /*3fb0*/  IADD3 R7, R7, UR7, RZ ;  /* 0x0000000707077c10 */ /* 0x000fc4000fffe0ff */
[----:B------:R-:W-:Y:S01]  /*3fc0*/  ISETP.GE.AND P1, PT, R4, R239, PT ;  /* 0x000000ef0400720c */ /* 0x000fe20003f26270 */
[----:B------:R1:W2:Y:S01]  /*3fd0*/  MUFU.TANH R76, R5 ;  /* 0x00000005004c7308 */ /* 0x0002a20000002400 */
[----:B------:R-:W-:Y:S01]  /*3fe0*/  IMNMX R238, R7, UR14, PT ;  /* 0x0000000e07ee7c17 */ /* 0x000fe2000b800200 */
[----:B------:R-:W-:Y:S01]  /*3ff0*/  FMUL.FTZ R28, R38, c[0x0][0x2ec] ;  /* 0x0000bb00261c7a20 */ /* 0x000fe20000410000 */
[----:B------:R-:W-:Y:S01]  /*4000*/  ISETP.LT.OR P1, PT, R4, R235, P1 ;  /* 0x000000eb0400720c */ /* 0x000fe20000f21670 */
[----:B------:R-:W-:Y:S01]  /*4010*/  FMUL.FTZ R7, R39, c[0x0][0x2ec] ;  /* 0x0000bb0027077a20 */ /* 0x000fe20000410000 */
[----:B------:R-:W-:Y:S02]  /*4020*/  ISETP.GE.AND P5, PT, R6, R240, PT ;  /* 0x000000f00600720c */ /* 0x000fe40003fa6270 */
[----:B-----5:R-:W-:Y:S01]  /*4030*/  FSEL R72, R128, -INF , !P1 ;  /* 0xff80000080487808 */ /* 0x020fe20004800000 */
[----:B------:R5:W-:Y:S01]  /*4040*/  MUFU.TANH R88, R7 ;  /* 0x0000000700587308 */ /* 0x000be20000002400 */
[----:B------:R-:W-:-:S02]  /*4050*/  ISETP.GE.AND P3, PT, R6, R239, PT ;  /* 0x000000ef0600720c */ /* 0x000fc40003f66270 */
[C---:B------:R-:W-:Y:S02]  /*4060*/  ISETP.GE.AND P2, PT, R6.reuse, R238, PT ;  /* 0x000000ee0600720c */ /* 0x040fe40003f46270 */
[-C--:B------:R-:W-:Y:S02]  /*4070*/  ISETP.GE.AND P6, PT, R6, R237.reuse, PT ;  /* 0x000000ed0600720c */ /* 0x080fe40003fc6270 */
[C---:B------:R-:W-:Y:S01]  /*4080*/  ISETP.GE.AND P0, PT, R4.reuse, R240, PT ;  /* 0x000000f00400720c */ /* 0x040fe20003f06270 */
[----:B-1----:R-:W-:Y:S01]  /*4090*/  FMUL.FTZ R5, R37, c[0x0][0x2ec] ;  /* 0x0000bb0025057a20 */ /* 0x002fe20000410000 */
[C---:B------:R-:W-:Y:S01]  /*40a0*/  ISETP.GE.AND P4, PT, R4.reuse, R238, PT ;  /* 0x000000ee0400720c */ /* 0x040fe20003f86270 */
[----:B------:R-:W1:Y:S01]  /*40b0*/  LDSM.16.M88.4 R36, [R218+0xb800] ;  /* 0x00b80000da24783b */ /* 0x000e620000000200 */
[----:B------:R-:W-:Y:S01]  /*40c0*/  ISETP.GE.AND P1, PT, R4, R237, PT ;  /* 0x000000ed0400720c */ /* 0x000fe20003f26270 */
[----:B------:R-:W1:Y:S01]  /*40d0*/  MUFU.TANH R90, R5 ;  /* 0x00000005005a7308 */ /* 0x000e620000002400 */
[----:B------:R-:W-:-:S02]  /*40e0*/  ISETP.LT.OR P5, PT, R6, R236, P5 ;  /* 0x000000ec0600720c */ /* 0x000fc40002fa1670 */
[----:B------:R-:W-:Y:S01]  /*40f0*/  ISETP.LT.OR P3, PT, R6, R235, P3 ;  /* 0x000000eb0600720c */ /* 0x000fe20001f61670 */
[----:B-----5:R-:W-:Y:S01]  /*4100*/  FMUL.FTZ R7, R20, c[0x0][0x2ec] ;  /* 0x0000bb0014077a20 */ /* 0x020fe20000410000 */
[C---:B------:R-:W-:Y:S02]  /*4110*/  ISETP.LT.OR P2, PT, R6.reuse, R234, P2 ;  /* 0x000000ea0600720c */ /* 0x040fe40001741670 */
[----:B------:R-:W-:Y:S01]  /*4120*/  ISETP.LT.OR P6, PT, R6, R232, P6 ;  /* 0x000000e80600720c */ /* 0x000fe200037c1670 */
[----:B------:R5:W1:Y:S01]  /*4130*/  MUFU.TANH R87, R7 ;  /* 0x0000000700577308 */ /* 0x000a620000002400 */
[C---:B------:R-:W-:Y:S02]  /*4140*/  ISETP.LT.OR P0, PT, R4.reuse, R236, P0 ;  /* 0x000000ec0400720c */ /* 0x040fe40000701670 */
[C---:B------:R-:W-:Y:S02]  /*4150*/  ISETP.LT.OR P4, PT, R4.reuse, R234, P4 ;  /* 0x000000ea0400720c */ /* 0x040fe40002781670 */
[----:B------:R-:W-:-:S02]  /*4160*/  ISETP.LT.OR P1, PT, R4, R232, P1 ;  /* 0x000000e80400720c */ /* 0x000fc40000f21670 */
[----:B------:R-:W-:Y:S01]  /*4170*/  IADD3 R6, R4, 0x8, RZ ;  /* 0x0000000804067810 */ /* 0x000fe20007ffe0ff */
[----:B------:R2:W1:Y:S01]  /*4180*/  MUFU.TANH R77, R28 ;  /* 0x0000001c004d7308 */ /* 0x0004620000002400 */
[----:B------:R-:W-:Y:S02]  /*4190*/  FSEL R60, R136, -INF , !P0 ;  /* 0xff800000883c7808 */ /* 0x000fe40004000000 */
[----:B------:R-:W-:Y:S02]  /*41a0*/  FSEL R78, R125, -INF , !P4 ;  /* 0xff8000007d4e7808 */ /* 0x000fe40006000000 */
[----:B---3--:R-:W-:Y:S02]  /*41b0*/  FSEL R84, R112, -INF , !P1 ;  /* 0xff80000070547808 */ /* 0x008fe40004800000 */
[----:B------:R-:W-:Y:S01]  /*41c0*/  FSEL R62, R131, -INF , !P5 ;  /* 0xff800000833e7808 */ /* 0x000fe20006800000 */
[----:B-----5:R-:W-:Y:S01]  /*41d0*/  FMUL.FTZ R7, R21, c[0x0][0x2ec] ;  /* 0x0000bb0015077a20 */ /* 0x020fe20000410000 */
[----:B------:R-:W-:-:S02]  /*41e0*/  ISETP.GE.AND P0, PT, R6, R240, PT ;  /* 0x000000f00600720c */ /* 0x000fc40003f06270 */
[C---:B------:R-:W-:Y:S01]  /*41f0*/  ISETP.GE.AND P4, PT, R6.reuse, R239, PT ;  /* 0x000000ef0600720c */ /* 0x040fe20003f86270 */
[----:B------:R3:W-:Y:S01]  /*4200*/  MUFU.TANH R89, R7 ;  /* 0x0000000700597308 */ /* 0x0007e20000002400 */
[C---:B------:R-:W-:Y:S02]  /*4210*/  ISETP.GE.AND P1, PT, R6.reuse, R238, PT ;  /* 0x000000ee0600720c */ /* 0x040fe40003f26270 */
[C---:B------:R-:W-:Y:S01]  /*4220*/  ISETP.GE.AND P5, PT, R6.reuse, R237, PT ;  /* 0x000000ed0600720c */ /* 0x040fe20003fa6270 */
[----:B--2---:R-:W-:Y:S01]  /*4230*/  HMMA.16816.F32.BF16 R28, R8, R30, R40 ;  /* 0x0000001e081c723c */ /* 0x004fe20000041828 */
[C---:B------:R-:W-:Y:S02]  /*4240*/  ISETP.LT.OR P0, PT, R6.reuse, R236, P0 ;  /* 0x000000ec0600720c */ /* 0x040fe40000701670 */
[C---:B------:R-:W-:Y:S02]  /*4250*/  ISETP.LT.OR P4, PT, R6.reuse, R235, P4 ;  /* 0x000000eb0600720c */ /* 0x040fe40002781670 */
[----:B------:R-:W-:-:S02]  /*4260*/  ISETP.LT.OR P1, PT, R6, R234, P1 ;  /* 0x000000ea0600720c */ /* 0x000fc40000f21670 */
[----:B------:R-:W-:Y:S01]  /*4270*/  ISETP.LT.OR P5, PT, R6, R232, P5 ;  /* 0x000000e80600720c */ /* 0x000fe20002fa1670 */
[----:B------:R-:W-:Y:S01]  /*4280*/  FMUL.FTZ R6, R23, c[0x0][0x2ec] ;  /* 0x0000bb0017067a20 */ /* 0x000fe20000410000 */
[----:B------:R-:W-:Y:S01]  /*4290*/  IADD3 R5, R4, 0x9, RZ ;  /* 0x0000000904057810 */ /* 0x000fe20007ffe0ff */
[C---:B-1----:R-:W-:Y:S01]  /*42a0*/  HMMA.16816.F32.BF16 R48, R24.reuse, R36, R68 ;  /* 0x000000241830723c */ /* 0x042fe20000041844 */
[----:B------:R-:W-:Y:S01]  /*42b0*/  FSEL R64, R130, -INF , !P3 ;  /* 0xff80000082407808 */ /* 0x000fe20005800000 */
[----:B---3--:R-:W-:Y:S01]  /*42c0*/  FMUL.FTZ R7, R22, c[0x0][0x2ec] ;  /* 0x0000bb0016077a20 */ /* 0x008fe20000410000 */
[----:B------:R-:W-:Y:S01]  /*42d0*/  FSEL R66, R129, -INF , !P2 ;  /* 0xff80000081427808 */ /* 0x000fe20005000000 */
[----:B------:R-:W1:Y:S01]  /*42e0*/  LDSM.16.M88.4 R20, [R217+0x3800] ;  /* 0x00380000d914783b */ /* 0x000e620000000200 */
[C---:B------:R-:W-:Y:S01]  /*42f0*/  ISETP.GE.AND P3, PT, R5.reuse, R240, PT ;  /* 0x000000f00500720c */ /* 0x040fe20003f66270 */
[----:B------:R2:W3:Y:S01]  /*4300*/  MUFU.TANH R85, R7 ;  /* 0x0000000700557308 */ /* 0x0004e20000002400 */
[C---:B------:R-:W-:Y:S01]  /*4310*/  ISETP.GE.AND P2, PT, R5.reuse, R239, PT ;  /* 0x000000ef0500720c */ /* 0x040fe20003f46270 */
[----:B------:R-:W-:Y:S01]  /*4320*/  HMMA.16816.F32.BF16 R56, R24, R38, R32 ;  /* 0x000000261838723c */ /* 0x000fe20000041820 */
[----:B------:R-:W-:Y:S01]  /*4330*/  ISETP.LT.OR P3, PT, R5, R236, P3 ;  /* 0x000000ec0500720c */ /* 0x000fe20001f61670 */
[----:B------:R-:W-:-:S04]  /*4340*/  DEPBAR.LE SB0, 0x0 ;  /* 0x000080000000791a */ /* 0x000fc80000000000 */
[----:B------:R-:W-:Y:S01]  /*4350*/  ISETP.LT.OR P2, PT, R5, R235, P2 ;  /* 0x000000eb0500720c */ /* 0x000fe20001741670 */
[----:B------:R5:W-:Y:S01]  /*4360*/  MUFU.TANH R86, R6 ;  /* 0x0000000600567308 */ /* 0x000be20000002400 */
[----:B------:R-:W-:Y:S01]  /*4370*/  FSEL R63, R113, -INF , !P4 ;  /* 0xff800000713f7808 */ /* 0x000fe20006000000 */
[----:B------:R-:W-:Y:S01]  /*4380*/  FMUL.FTZ R24, R46, c[0x0][0x2ec] ;  /* 0x0000bb002e187a20 */ /* 0x000fe20000410000 */
[----:B------:R-:W-:Y:S01]  /*4390*/  FSEL R74, R97, -INF , !P5 ;  /* 0xff800000614a7808 */ /* 0x000fe20006800000 */
[----:B------:R-:W-:Y:S01]  /*43a0*/  FMUL.FTZ R30, R30, c[0x0][0x2ec] ;  /* 0x0000bb001e1e7a20 */ /* 0x000fe20000410000 */
[----:B------:R-:W-:Y:S01]  /*43b0*/  FSEL R75, R126, -INF , !P6 ;  /* 0xff8000007e4b7808 */ /* 0x000fe20007000000 */
[----:B--2---:R-:W-:Y:S01]  /*43c0*/  FMUL.FTZ R7, R52, c[0x0][0x2ec] ;  /* 0x0000bb0034077a20 */ /* 0x004fe20000410000 */
[----:B------:R-:W-:Y:S01]  /*43d0*/  FSEL R52, R127, -INF , !P3 ;  /* 0xff8000007f347808 */ /* 0x000fe20005800000 */
[----:B------:R2:W-:Y:S01]  /*43e0*/  MUFU.TANH R68, R24 ;  /* 0x0000001800447308 */ /* 0x0005e20000002400 */
[----:B------:R-:W-:-:S02]  /*43f0*/  FSEL R61, R124, -INF , !P0 ;  /* 0xff8000007c3d7808 */ /* 0x000fc40004000000 */
[C---:B------:R-:W-:Y:S02]  /*4400*/  ISETP.GE.AND P6, PT, R5.reuse, R238, PT ;  /* 0x000000ee0500720c */ /* 0x040fe40003fc6270 */
[C---:B------:R-:W-:Y:S02]  /*4410*/  ISETP.GE.AND P0, PT, R5.reuse, R237, PT ;  /* 0x000000ed0500720c */ /* 0x040fe40003f06270 */
[----:B-----5:R-:W-:Y:S01]  /*4420*/  IADD3 R6, R4, 0x10, RZ ;  /* 0x0000001004067810 */ /* 0x020fe20007ffe0ff */
[----:B------:R5:W1:Y:S01]  /*4430*/  MUFU.TANH R82, R7 ;  /* 0x0000000700527308 */ /* 0x000a620000002400 */
[----:B------:R-:W-:Y:S02]  /*4440*/  ISETP.LT.OR P6, PT, R5, R234, P6 ;  /* 0x000000ea0500720c */ /* 0x000fe400037c1670 */
[C---:B------:R-:W-:Y:S02]  /*4450*/  ISETP.GE.AND P4, PT, R6.reuse, R240, PT ;  /* 0x000000f00600720c */ /* 0x040fe40003f86270 */
[----:B------:R-:W-:-:S02]  /*4460*/  ISETP.GE.AND P5, PT, R6, R239, PT ;  /* 0x000000ef0600720c */ /* 0x000fc40003fa6270 */
[C---:B------:R-:W-:Y:S01]  /*4470*/  ISETP.GE.AND P3, PT, R6.reuse, R238, PT ;  /* 0x000000ee0600720c */ /* 0x040fe20003f66270 */
[----:B--2---:R-:W-:Y:S01]  /*4480*/  HMMA.16816.F32.BF16 R24, R16, R36, R120 ;  /* 0x000000241018723c */ /* 0x004fe20000041878 */
[C---:B------:R-:W-:Y:S01]  /*4490*/  ISETP.LT.OR P4, PT, R6.reuse, R236, P4 ;  /* 0x000000ec0600720c */ /* 0x040fe20002781670 */
[----:B------:R-:W-:Y:S01]  /*44a0*/  MUFU.TANH R30, R30 ;  /* 0x0000001e001e7308 */ /* 0x000fe20000002400 */
[C---:B------:R-:W-:Y:S02]  /*44b0*/  ISETP.LT.OR P5, PT, R6.reuse, R235, P5 ;  /* 0x000000eb0600720c */ /* 0x040fe40002fa1670 */
[C---:B------:R-:W-:Y:S01]  /*44c0*/  ISETP.LT.OR P3, PT, R6.reuse, R234, P3 ;  /* 0x000000ea0600720c */ /* 0x040fe20001f61670 */
[----:B------:R-:W-:Y:S01]  /*44d0*/  BAR.SYNC.DEFER_BLOCKING 0x0 ;  /* 0x0000000000007b1d */ /* 0x000fe20000010000 */
[----:B------:R-:W-:Y:S01]  /*44e0*/  ISETP.LT.OR P0, PT, R5, R232, P0 ;  /* 0x000000e80500720c */ /* 0x000fe20000701670 */
[----:B-----5:R-:W-:Y:S01]  /*44f0*/  FMUL.FTZ R7, R53, c[0x0][0x2ec] ;  /* 0x0000bb0035077a20 */ /* 0x020fe20000410000 */
[----:B------:R-:W-:Y:S01]  /*4500*/  FSEL R53, R115, -INF , !P2 ;  /* 0xff80000073357808 */ /* 0x000fe20005000000 */
[----:B-1----:R-:W-:Y:S01]  /*4510*/  HMMA.16816.F32.BF16 R32, R12, R20, R48 ;  /* 0x000000140c20723c */ /* 0x002fe20000041830 */
[----:B------:R-:W-:Y:S01]  /*4520*/  ISETP.GE.AND P2, PT, R6, R237, PT ;  /* 0x000000ed0600720c */ /* 0x000fe20003f46270 */
[----:B------:R1:W-:Y:S01]  /*4530*/  MUFU.TANH R83, R7 ;  /* 0x0000000700537308 */ /* 0x0003e20000002400 */
[----:B------:R-:W-:-:S02]  /*4540*/  IADD3 R5, R4, 0x11, RZ ;  /* 0x0000001104057810 */ /* 0x000fc40007ffe0ff */
[----:B------:R-:W-:Y:S01]  /*4550*/  ISETP.LT.OR P2, PT, R6, R232, P2 ;  /* 0x000000e80600720c */ /* 0x000fe20001741670 */
[----:B------:R-:W-:Y:S01]  /*4560*/  FMUL.FTZ R6, R55, c[0x0][0x2ec] ;  /* 0x0000bb0037067a20 */ /* 0x000fe20000410000 */
[----:B------:R-:W-:Y:S01]  /*4570*/  FSEL R67, R102, -INF , !P1 ;  /* 0xff80000066437808 */ /* 0x000fe20004800000 */
[----:B------:R-:W-:Y:S01]  /*4580*/  HMMA.16816.F32.BF16 R16, R16, R38, R104 ;  /* 0x000000261010723c */ /* 0x000fe20000041868 */
[----:B----4-:R-:W-:Y:S01]  /*4590*/  FSEL R65, R101, -INF , !P0 ;  /* 0xff80000065417808 */ /* 0x010fe20004000000 */
[----:B------:R2:W-:Y:S01]  /*45a0*/  MUFU.TANH R80, R6 ;  /* 0x0000000600507308 */ /* 0x0005e20000002400 */
[C---:B------:R-:W-:Y:S02]  /*45b0*/  ISETP.GE.AND P1, PT, R5.reuse, R240, PT ;  /* 0x000000f00500720c */ /* 0x040fe40003f26270 */
[C---:B------:R-:W-:Y:S02]  /*45c0*/  ISETP.GE.AND P0, PT, R5.reuse, R238, PT ;  /* 0x000000ee0500720c */ /* 0x040fe40003f06270 */
[C---:B------:R-:W-:Y:S01]  /*45d0*/  ISETP.LT.OR P1, PT, R5.reuse, R236, P1 ;  /* 0x000000ec0500720c */ /* 0x040fe20000f21670 */
[----:B------:R-:W-:Y:S01]  /*45e0*/  HMMA.16816.F32.BF16 R24, R8, R20, R24 ;  /* 0x000000140818723c */ /* 0x000fe20000041818 */
[----:B------:R-:W-:Y:S01]  /*45f0*/  ISETP.LT.OR P0, PT, R5, R234, P0 ;  /* 0x000000ea0500720c */ /* 0x000fe20000701670 */
[----:B-1----:R-:W-:Y:S01]  /*4600*/  FMUL.FTZ R7, R54, c[0x0][0x2ec] ;  /* 0x0000bb0036077a20 */ /* 0x002fe20000410000 */
[----:B------:R-:W-:-:S02]  /*4610*/  FSEL R54, R114, -INF , !P6 ;  /* 0xff80000072367808 */ /* 0x000fc40007000000 */
[----:B------:R-:W-:Y:S01]  /*4620*/  ISETP.GE.AND P6, PT, R5, R239, PT ;  /* 0x000000ef0500720c */ /* 0x000fe20003fc6270 */
[----:B------:R1:W4:Y:S01]  /*4630*/  MUFU.TANH R81, R7 ;  /* 0x0000000700517308 */ /* 0x0003220000002400 */
[----:B------:R-:W-:Y:S01]  /*4640*/  FSEL R42, R99, -INF , !P5 ;  /* 0xff800000632a7808 */ /* 0x000fe20006800000 */
[-C--:B------:R-:W-:Y:S01]  /*4650*/  HMMA.16816.F32.BF16 R12, R12, R22.reuse, R56 ;  /* 0x000000160c0c723c */ /* 0x080fe20000041838 */
[C---:B------:R-:W-:Y:S01]  /*4660*/  ISETP.LT.OR P6, PT, R5.reuse, R235, P6 ;  /* 0x000000eb0500720c */ /* 0x040fe200037c1670 */
[----:B--2---:R-:W-:Y:S01]  /*4670*/  FMUL.FTZ R6, R44, c[0x0][0x2ec] ;  /* 0x0000bb002c067a20 */ /* 0x004fe20000410000 */
[----:B------:R-:W-:Y:S02]  /*4680*/  FSEL R44, R100, -INF , !P4 ;  /* 0xff800000642c7808 */ /* 0x000fe40006000000 */
[----:B------:R-:W-:Y:S01]  /*4690*/  ISETP.GE.AND P4, PT, R5, R237, PT ;  /* 0x000000ed0500720c */ /* 0x000fe20003f86270 */
[----:B------:R2:W-:Y:S01]  /*46a0*/  MUFU.TANH R71, R6 ;  /* 0x0000000600477308 */ /* 0x0005e20000002400 */
[----:B------:R-:W-:Y:S01]  /*46b0*/  FSEL R73, R73, -INF , !P2 ;  /* 0xff80000049497808 */ /* 0x000fe20005000000 */
[----:B------:R-:W-:Y:S01]  /*46c0*/  HMMA.16816.F32.BF16 R8, R8, R22, R16 ;  /* 0x000000160808723c */ /* 0x000fe20000041810 */
[----:B------:R-:W-:Y:S01]  /*46d0*/  ISETP.LT.OR P4, PT, R5, R232, P4 ;  /* 0x000000e80500720c */ /* 0x000fe20002781670 */
[----:B------:R-:W-:Y:S01]  /*46e0*/  FMUL.FTZ R5, R45, c[0x0][0x2ec] ;  /* 0x0000bb002d057a20 */ /* 0x000fe20000410000 */
[----:B------:R-:W-:-:S02]  /*46f0*/  FSEL R40, R103, -INF , !P1 ;  /* 0xff80000067287808 */ /* 0x000fc40004800000 */
[----:B------:R-:W-:Y:S01]  /*4700*/  FSEL R41, R98, -INF , !P6 ;  /* 0xff80000062297808 */ /* 0x000fe20007000000 */
[----:B------:R5:W-:Y:S01]  /*4710*/  MUFU.TANH R69, R5 ;  /* 0x0000000500457308 */ /* 0x000be20000002400 */
[----:B------:R-:W-:Y:S01]  /*4720*/  FSEL R45, R95, -INF , !P3 ;  /* 0xff8000005f2d7808 */ /* 0x000fe20005800000 */
[----:B-1----:R-:W-:Y:S01]  /*4730*/  FMUL.FTZ R7, R47, c[0x0][0x2ec] ;  /* 0x0000bb002f077a20 */ /* 0x002fe20000410000 */
[----:B------:R-:W-:Y:S01]  /*4740*/  FSEL R43, R96, -INF , !P0 ;  /* 0xff800000602b7808 */ /* 0x000fe20004000000 */
[----:B------:R-:W-:Y:S01]  /*4750*/  FMUL.FTZ R24, R24, c[0x0][0x2ec] ;  /* 0x0000bb0018187a20 */ /* 0x000fe20000410000 */
[----:B------:R-:W-:Y:S01]  /*4760*/  FSEL R79, R79, -INF , !P4 ;  /* 0xff8000004f4f7808 */ /* 0x000fe20006000000 */
[----:B------:R-:W-:Y:S01]  /*4770*/  FMUL.FTZ R25, R25, c[0x0][0x2ec] ;  /* 0x0000bb0019197a20 */ /* 0x000fe20000410000 */
[----:B--2---:R-:W-:Y:S01]  /*4780*/  IADD3 R6, R4, 0x18, RZ ;  /* 0x0000001804067810 */ /* 0x004fe20007ffe0ff */
[----:B------:R1:W-:Y:S02]  /*4790*/  MUFU.TANH R70, R7 ;  /* 0x0000000700467308 */ /* 0x0003e40000002400 */
[----:B------:R-:W-:Y:S01]  /*47a0*/  FMUL.FTZ R14, R14, c[0x0][0x2ec] ;  /* 0x0000bb000e0e7a20 */ /* 0x000fe20000410000 */
[----:B------:R-:W-:Y:S01]  /*47b0*/  ISETP.GE.AND P5, PT, R6, R240, PT ;  /* 0x000000f00600720c */ /* 0x000fe20003fa6270 */
[----:B------:R-:W-:Y:S01]  /*47c0*/  FMUL.FTZ R26, R26, c[0x0][0x2ec] ;  /* 0x0000bb001a1a7a20 */ /* 0x000fe20000410000 */
[C---:B------:R-:W-:Y:S01]  /*47d0*/  ISETP.GE.AND P2, PT, R6.reuse, R239, PT ;  /* 0x000000ef0600720c */ /* 0x040fe20003f46270 */
[----:B------:R-:W-:Y:S01]  /*47e0*/  FMUL.FTZ R27, R27, c[0x0][0x2ec] ;  /* 0x0000bb001b1b7a20 */ /* 0x000fe20000410000 */
[----:B------:R-:W-:Y:S01]  /*47f0*/  ISETP.LT.OR P5, PT, R6, R236, P5 ;  /* 0x000000ec0600720c */ /* 0x000fe20002fa1670 */
[----:B------:R-:W-:Y:S01]  /*4800*/  MUFU.TANH R24, R24 ;  /* 0x0000001800187308 */ /* 0x000fe20000002400 */
[----:B-----5:R-:W-:Y:S01]  /*4810*/  IADD3 R5, R4, 0x19, RZ ;  /* 0x0000001904057810 */ /* 0x020fe20007ffe0ff */
[----:B------:R-:W-:Y:S01]  /*4820*/  FMUL.FTZ R13, R13, c[0x0][0x2ec] ;  /* 0x0000bb000d0d7a20 */ /* 0x000fe20000410000 */
[C---:B------:R-:W-:Y:S01]  /*4830*/  ISETP.GE.AND P1, PT, R6.reuse, R238, PT ;  /* 0x000000ee0600720c */ /* 0x040fe20003f26270 */
[----:B------:R-:W-:Y:S01]  /*4840*/  FMUL.FTZ R15, R15, c[0x0][0x2ec] ;  /* 0x0000bb000f0f7a20 */ /* 0x000fe20000410000 */
[----:B------:R-:W-:Y:S01]  /*4850*/  ISETP.GE.AND P6, PT, R6, R237, PT ;  /* 0x000000ed0600720c */ /* 0x000fe20003fc6270 */
[----:B------:R-:W-:Y:S01]  /*4860*/  FMUL.FTZ R8, R8, c[0x0][0x2ec] ;  /* 0x0000bb0008087a20 */ /* 0x000fe20000410000 */
[----:B------:R-:W-:Y:S01]  /*4870*/  FSEL R36, R91, -INF , !P5 ;  /* 0xff8000005b247808 */ /* 0x000fe20006800000 */
[----:B-1----:R-:W-:Y:S01]  /*4880*/  FMUL.FTZ R7, R31, c[0x0][0x2ec] ;  /* 0x0000bb001f077a20 */ /* 0x002fe20000410000 */
[C---:B------:R-:W-:Y:S01]  /*4890*/  ISETP.GE.AND P3, PT, R5.reuse, R240, PT ;  /* 0x000000f00500720c */ /* 0x040fe20003f66270 */
[----:B------:R-:W-:Y:S01]  /*48a0*/  MUFU.TANH R14, R14 ;  /* 0x0000000e000e7308 */ /* 0x000fe20000002400 */
[----:B------:R-:W-:Y:S01]  /*48b0*/  ISETP.GE.AND P0, PT, R5, R239, PT ;  /* 0x000000ef0500720c */ /* 0x000fe20003f06270 */
[----:B------:R-:W-:Y:S01]  /*48c0*/  FMUL.FTZ R9, R9, c[0x0][0x2ec] ;  /* 0x0000bb0009097a20 */ /* 0x000fe20000410000 */
[C---:B------:R-:W-:Y:S01]  /*48d0*/  ISETP.GE.AND P4, PT, R5.reuse, R238, PT ;  /* 0x000000ee0500720c */ /* 0x040fe20003f86270 */
[----:B------:R-:W-:Y:S01]  /*48e0*/  FMUL.FTZ R10, R10, c[0x0][0x2ec] ;  /* 0x0000bb000a0a7a20 */ /* 0x000fe20000410000 */
[----:B------:R-:W-:Y:S01]  /*48f0*/  ISETP.GE.AND P5, PT, R5, R237, PT ;  /* 0x000000ed0500720c */ /* 0x000fe20003fa6270 */
[----:B------:R-:W-:Y:S01]  /*4900*/  FMUL.FTZ R11, R11, c[0x0][0x2ec] ;  /* 0x0000bb000b0b7a20 */ /* 0x000fe20000410000 */
[C---:B------:R-:W-:Y:S01]  /*4910*/  ISETP.LT.OR P2, PT, R6.reuse, R235, P2 ;  /* 0x000000eb0600720c */ /* 0x040fe20001741670 */
[----:B------:R1:W-:Y:S01]  /*4920*/  MUFU.TANH R47, R7 ;  /* 0x00000007002f7308 */ /* 0x0003e20000002400 */
[----:B------:R-:W-:-:S02]  /*4930*/  ISETP.LT.OR P1, PT, R6, R234, P1 ;  /* 0x000000ea0600720c */ /* 0x000fc40000f21670 */
[----:B------:R-:W-:Y:S01]  /*4940*/  ISETP.LT.OR P6, PT, R6, R232, P6 ;  /* 0x000000e80600720c */ /* 0x000fe200037c1670 */
[----:B------:R-:W-:Y:S01]  /*4950*/  FMUL.FTZ R6, R28, c[0x0][0x2ec] ;  /* 0x0000bb001c067a20 */ /* 0x000fe20000410000 */
[C---:B------:R-:W-:Y:S02]  /*4960*/  ISETP.LT.OR P3, PT, R5.reuse, R236, P3 ;  /* 0x000000ec0500720c */ /* 0x040fe40001f61670 */
[C---:B------:R-:W-:Y:S01]  /*4970*/  ISETP.LT.OR P0, PT, R5.reuse, R235, P0 ;  /* 0x000000eb0500720c */ /* 0x040fe20000701670 */
[----:B------:R2:W5:Y:S01]  /*4980*/  MUFU.TANH R55, R6 ;  /* 0x0000000600377308 */ /* 0x0005620000002400 */
[C---:B------:R-:W-:Y:S02]  /*4990*/  ISETP.LT.OR P4, PT, R5.reuse, R234, P4 ;  /* 0x000000ea0500720c */ /* 0x040fe40002781670 */
[----:B------:R-:W-:Y:S02]  /*49a0*/  ISETP.LT.OR P5, PT, R5, R232, P5 ;  /* 0x000000e80500720c */ /* 0x000fe40002fa1670 */
[----:B------:R-:W-:-:S02]  /*49b0*/  IADD3 R5, R4, 0x20, RZ ;  /* 0x0000002004057810 */ /* 0x000fc40007ffe0ff */
[----:B------:R-:W-:Y:S01]  /*49c0*/  FSEL R31, R93, -INF , !P2 ;  /* 0xff8000005d1f7808 */ /* 0x000fe20005000000 */
[----:B-1----:R-:W-:Y:S01]  /*49d0*/  FMUL.FTZ R7, R32, c[0x0][0x2ec] ;  /* 0x0000bb0020077a20 */ /* 0x002fe20000410000 */
[C---:B------:R-:W-:Y:S01]  /*49e0*/  ISETP.GE.AND P2, PT, R5.reuse, R240, PT ;  /* 0x000000f00500720c */ /* 0x040fe20003f46270 */
[----:B------:R-:W-:Y:S01]  /*49f0*/  MUFU.TANH R25, R25 ;  /* 0x0000001900197308 */ /* 0x000fe20000002400 */
[----:B------:R-:W-:Y:S02]  /*4a00*/  FSEL R46, R76, -INF , !P1 ;  /* 0xff8000004c2e7808 */ /* 0x000fe40004800000 */
[----:B------:R-:W-:Y:S02]  /*4a10*/  ISETP.LT.OR P2, PT, R5, R236, P2 ;  /* 0x000000ec0500720c */ /* 0x000fe40001741670 */
[----:B------:R-:W-:Y:S01]  /*4a20*/  FSEL R37, R90, -INF , !P4 ;  /* 0xff8000005a257808 */ /* 0x000fe20006000000 */
[----:B--2---:R-:W-:Y:S01]  /*4a30*/  FMUL.FTZ R6, R29, c[0x0][0x2ec] ;  /* 0x0000bb001d067a20 */ /* 0x004fe20000410000 */
[----:B------:R-:W-:Y:S01]  /*4a40*/  FSEL R29, R92, -INF , !P0 ;  /* 0xff8000005c1d7808 */ /* 0x000fe20004000000 */
[----:B------:R1:W-:Y:S01]  /*4a50*/  MUFU.TANH R32, R7 ;  /* 0x0000000700207308 */ /* 0x0003e20000002400 */
[----:B------:R-:W-:-:S02]  /*4a60*/  FSEL R76, R88, -INF , !P5 ;  /* 0xff800000584c7808 */ /* 0x000fc40006800000 */
[----:B------:R-:W-:Y:S02]  /*4a70*/  FSEL R161, R87, -INF , !P2 ;  /* 0xff80000057a17808 */ /* 0x000fe40005000000 */
[----:B------:R-:W-:Y:S02]  /*4a80*/  FSEL R77, R77, -INF , !P6 ;  /* 0xff8000004d4d7808 */ /* 0x000fe40007000000 */
[----:B------:R-:W-:Y:S01]  /*4a90*/  FSEL R28, R94, -INF , !P3 ;  /* 0xff8000005e1c7808 */ /* 0x000fe20005800000 */
[----:B------:R2:W2:Y:S01]  /*4aa0*/  MUFU.TANH R48, R6 ;  /* 0x0000000600307308 */ /* 0x0004a20000002400 */
[C---:B------:R-:W-:Y:S02]  /*4ab0*/  ISETP.GE.AND P1, PT, R5.reuse, R239, PT ;  /* 0x000000ef0500720c */ /* 0x040fe40003f26270 */
[C---:B------:R-:W-:Y:S02]  /*4ac0*/  ISETP.GE.AND P6, PT, R5.reuse, R238, PT ;  /* 0x000000ee0500720c */ /* 0x040fe40003fc6270 */
[----:B------:R-:W-:-:S02]  /*4ad0*/  ISETP.GE.AND P3, PT, R5, R237, PT ;  /* 0x000000ed0500720c */ /* 0x000fc40003f66270 */
[----:B------:R-:W-:Y:S01]  /*4ae0*/  ISETP.LT.OR P1, PT, R5, R235, P1 ;  /* 0x000000eb0500720c */ /* 0x000fe20000f21670 */
[----:B-1----:R-:W-:Y:S01]  /*4af0*/  FMUL.FTZ R7, R33, c[0x0][0x2ec] ;  /* 0x0000bb0021077a20 */ /* 0x002fe20000410000 */
[C---:B------:R-:W-:Y:S01]  /*4b00*/  ISETP.LT.OR P6, PT, R5.reuse, R234, P6 ;  /* 0x000000ea0500720c */ /* 0x040fe200037c1670 */
[----:B------:R-:W-:Y:S01]  /*4b10*/  MUFU.TANH R26, R26 ;  /* 0x0000001a001a7308 */ /* 0x000fe20000002400 */
[----:B------:R-:W-:Y:S02]  /*4b20*/  ISETP.LT.OR P3, PT, R5, R232, P3 ;  /* 0x000000e80500720c */ /* 0x000fe40001f61670 */
[C---:B------:R-:W-:Y:S02]  /*4b30*/  IADD3 R5, R4.reuse, 0x28, RZ ;  /* 0x0000002804057810 */ /* 0x040fe40007ffe0ff */
[----:B---3--:R-:W-:Y:S02]  /*4b40*/  FSEL R162, R85, -INF , !P1 ;  /* 0xff80000055a27808 */ /* 0x008fe40004800000 */
[----:B--2---:R-:W-:Y:S01]  /*4b50*/  IADD3 R6, R4, 0x21, RZ ;  /* 0x0000002104067810 */ /* 0x004fe20007ffe0ff */
[----:B------:R1:W-:Y:S01]  /*4b60*/  MUFU.TANH R33, R7 ;  /* 0x0000000700217308 */ /* 0x0003e20000002400 */
[----:B------:R-:W-:-:S02]  /*4b70*/  FSEL R159, R82, -INF , !P6 ;  /* 0xff800000529f7808 */ /* 0x000fc40007000000 */
[C---:B------:R-:W-:Y:S02]  /*4b80*/  ISETP.GE.AND P0, PT, R6.reuse, R240, PT ;  /* 0x000000f00600720c */ /* 0x040fe40003f06270 */
[C---:B------:R-:W-:Y:S02]  /*4b90*/  ISETP.GE.AND P4, PT, R6.reuse, R239, PT ;  /* 0x000000ef0600720c */ /* 0x040fe40003f86270 */
[C---:B------:R-:W-:Y:S01]  /*4ba0*/  ISETP.GE.AND P5, PT, R6.reuse, R238, PT ;  /* 0x000000ee0600720c */ /* 0x040fe20003fa6270 */
[----:B------:R-:W-:Y:S01]  /*4bb0*/  MUFU.TANH R27, R27 ;  /* 0x0000001b001b7308 */ /* 0x000fe20000002400 */
[C---:B------:R-:W-:Y:S02]  /*4bc0*/  ISETP.GE.AND P2, PT, R6.reuse, R237, PT ;  /* 0x000000ed0600720c */ /* 0x040fe40003f46270 */
[C---:B------:R-:W-:Y:S02]  /*4bd0*/  ISETP.LT.OR P0, PT, R6.reuse, R236, P0 ;  /* 0x000000ec0600720c */ /* 0x040fe40000701670 */
[----:B------:R-:W-:-:S02]  /*4be0*/  ISETP.LT.OR P4, PT, R6, R235, P4 ;  /* 0x000000eb0600720c */ /* 0x000fc40002781670 */
[----:B------:R-:W-:Y:S01]  /*4bf0*/  ISETP.LT.OR P5, PT, R6, R234, P5 ;  /* 0x000000ea0600720c */ /* 0x000fe20002fa1670 */
[----:B-1----:R-:W-:Y:S01]  /*4c00*/  FMUL.FTZ R7, R34, c[0x0][0x2ec] ;  /* 0x0000bb0022077a20 */ /* 0x002fe20000410000 */
[----:B------:R-:W-:Y:S01]  /*4c10*/  ISETP.LT.OR P2, PT, R6, R232, P2 ;  /* 0x000000e80600720c */ /* 0x000fe20001741670 */
[----:B------:R-:W-:Y:S01]  /*4c20*/  FMUL.FTZ R6, R35, c[0x0][0x2ec] ;  /* 0x0000bb0023067a20 */ /* 0x000fe20000410000 */
[----:B----4-:R-:W-:Y:S01]  /*4c30*/  FSEL R160, R81, -INF , !P3 ;  /* 0xff80000051a07808 */ /* 0x010fe20005800000 */
[----:B------:R1:W2:Y:S01]  /*4c40*/  MUFU.TANH R20, R7 ;  /* 0x0000000700147308 */ /* 0x0002a20000002400 */
[----:B------:R-:W-:Y:S02]  /*4c50*/  FSEL R156, R89, -INF , !P0 ;  /* 0xff800000599c7808 */ /* 0x000fe40004000000 */
[----:B------:R-:W-:Y:S02]  /*4c60*/  FSEL R154, R86, -INF , !P4 ;  /* 0xff800000569a7808 */ /* 0x000fe40006000000 */
[----:B------:R-:W-:-:S02]  /*4c70*/  ISETP.GE.AND P1, PT, R5, R240, PT ;  /* 0x000000f00500720c */ /* 0x000fc40003f26270 */
[C---:B------:R-:W-:Y:S01]  /*4c80*/  ISETP.GE.AND P6, PT, R5.reuse, R239, PT ;  /* 0x000000ef0500720c */ /* 0x040fe20003fc6270 */
[----:B------:R3:W4:Y:S01]  /*4c90*/  MUFU.TANH R21, R6 ;  /* 0x0000000600157308 */ /* 0x0007220000002400 */
[C---:B------:R-:W-:Y:S02]  /*4ca0*/  ISETP.GE.AND P3, PT, R5.reuse, R238, PT ;  /* 0x000000ee0500720c */ /* 0x040fe40003f66270 */
[C---:B------:R-:W-:Y:S02]  /*4cb0*/  ISETP.GE.AND P0, PT, R5.reuse, R237, PT ;  /* 0x000000ed0500720c */ /* 0x040fe40003f06270 */
[C---:B------:R-:W-:Y:S02]  /*4cc0*/  ISETP.LT.OR P1, PT, R5.reuse, R236, P1 ;  /* 0x000000ec0500720c */ /* 0x040fe40000f21670 */
[C---:B------:R-:W-:Y:S01]  /*4cd0*/  ISETP.LT.OR P6, PT, R5.reuse, R235, P6 ;  /* 0x000000eb0500720c */ /* 0x040fe200037c1670 */
[----:B-1----:R-:W-:Y:S01]  /*4ce0*/  FMUL.FTZ R7, R12, c[0x0][0x2ec] ;  /* 0x0000bb000c077a20 */ /* 0x002fe20000410000 */
[C---:B------:R-:W-:Y:S01]  /*4cf0*/  ISETP.LT.OR P3, PT, R5.reuse, R234, P3 ;  /* 0x000000ea0500720c */ /* 0x040fe20001f61670 */
[----:B------:R-:W-:Y:S01]  /*4d00*/  MUFU.TANH R13, R13 ;  /* 0x0000000d000d7308 */ /* 0x000fe20000002400 */
[----:B------:R-:W-:-:S02]  /*4d10*/  ISETP.LT.OR P0, PT, R5, R232, P0 ;  /* 0x000000e80500720c */ /* 0x000fc40000701670 */
[C---:B------:R-:W-:Y:S02]  /*4d20*/  IADD3 R5, R4.reuse, 0x30, RZ ;  /* 0x0000003004057810 */ /* 0x040fe40007ffe0ff */
[----:B------:R-:W-:Y:S02]  /*4d30*/  FSEL R155, R83, -INF , !P5 ;  /* 0xff800000539b7808 */ /* 0x000fe40006800000 */
[----:B---3--:R-:W-:Y:S01]  /*4d40*/  IADD3 R6, R4, 0x29, RZ ;  /* 0x0000002904067810 */ /* 0x008fe20007ffe0ff */
[----:B------:R-:W1:Y:S01]  /*4d50*/  MUFU.TANH R7, R7 ;  /* 0x0000000700077308 */ /* 0x000e620000002400 */
[----:B-----5:R-:W-:Y:S02]  /*4d60*/  FSEL R151, R55, -INF , !P3 ;  /* 0xff80000037977808 */ /* 0x020fe40005800000 */
[----:B------:R-:W-:Y:S02]  /*4d70*/  ISETP.GE.AND P4, PT, R6, R240, PT ;  /* 0x000000f00600720c */ /* 0x000fe40003f86270 */
[----:B------:R-:W-:-:S02]  /*4d80*/  FSEL R157, R30, -INF , !P0 ;  /* 0xff8000001e9d7808 */ /* 0x000fc40004000000 */
[----:B------:R-:W-:Y:S01]  /*4d90*/  ISETP.LT.OR P4, PT, R6, R236, P4 ;  /* 0x000000ec0600720c */ /* 0x000fe20002781670 */
[----:B------:R-:W-:Y:S01]  /*4da0*/  MUFU.TANH R15, R15 ;  /* 0x0000000f000f7308 */ /* 0x000fe20000002400 */
[----:B------:R-:W-:Y:S02]  /*4db0*/  ISETP.GE.AND P5, PT, R5, R240, PT ;  /* 0x000000f00500720c */ /* 0x000fe40003fa6270 */
[----:B------:R-:W-:Y:S02]  /*4dc0*/  FSEL R148, R69, -INF , !P4 ;  /* 0xff80000045947808 */ /* 0x000fe40006000000 */
[C---:B------:R-:W-:Y:S02]  /*4dd0*/  ISETP.GE.AND P3, PT, R5.reuse, R239, PT ;  /* 0x000000ef0500720c */ /* 0x040fe40003f66270 */
[C---:B------:R-:W-:Y:S01]  /*4de0*/  ISETP.GE.AND P0, PT, R5.reuse, R238, PT ;  /* 0x000000ee0500720c */ /* 0x040fe20003f06270 */
[----:B------:R-:W3:Y:S01]  /*4df0*/  MUFU.TANH R8, R8 ;  /* 0x0000000800087308 */ /* 0x000ee20000002400 */
[----:B------:R-:W-:-:S02]  /*4e00*/  ISETP.GE.AND P4, PT, R5, R237, PT ;  /* 0x000000ed0500720c */ /* 0x000fc40003f86270 */
[C---:B------:R-:W-:Y:S02]  /*4e10*/  ISETP.LT.OR P5, PT, R5.reuse, R236, P5 ;  /* 0x000000ec0500720c */ /* 0x040fe40002fa1670 */
[C---:B------:R-:W-:Y:S02]  /*4e20*/  ISETP.LT.OR P3, PT, R5.reuse, R235, P3 ;  /* 0x000000eb0500720c */ /* 0x040fe40001f61670 */
[C---:B------:R-:W-:Y:S01]  /*4e30*/  ISETP.LT.OR P0, PT, R5.reuse, R234, P0 ;  /* 0x000000ea0500720c */ /* 0x040fe20000701670 */
[----:B------:R-:W-:Y:S01]  /*4e40*/  MUFU.TANH R9, R9 ;  /* 0x0000000900097308 */ /* 0x000fe20000002400 */
[----:B------:R-:W-:Y:S02]  /*4e50*/  ISETP.LT.OR P4, PT, R5, R232, P4 ;  /* 0x000000e80500720c */ /* 0x000fe40002781670 */
[----:B------:R-:W-:Y:S02]  /*4e60*/  IADD3 R5, R4, 0x38, RZ ;  /* 0x0000003804057810 */ /* 0x000fe40007ffe0ff */
[----:B------:R-:W-:-:S02]  /*4e70*/  FSEL R158, R80, -INF , !P2 ;  /* 0xff800000509e7808 */ /* 0x000fc40005000000 */
[----:B------:R-:W-:Y:S01]  /*4e80*/  FSEL R150, R71, -INF , !P1 ;  /* 0xff80000047967808 */ /* 0x000fe20004800000 */
[----:B------:R-:W5:Y:S01]  /*4e90*/  MUFU.TANH R10, R10 ;  /* 0x0000000a000a7308 */ /* 0x000f620000002400 */
[----:B------:R-:W-:Y:S02]  /*4ea0*/  FSEL R153, R68, -INF , !P6 ;  /* 0xff80000044997808 */ /* 0x000fe40007000000 */
[C---:B------:R-:W-:Y:S02]  /*4eb0*/  ISETP.GE.AND P2, PT, R6.reuse, R239, PT ;  /* 0x000000ef0600720c */ /* 0x040fe40003f46270 */
[C---:B------:R-:W-:Y:S02]  /*4ec0*/  ISETP.GE.AND P1, PT, R6.reuse, R238, PT ;  /* 0x000000ee0600720c */ /* 0x040fe40003f26270 */
[----:B------:R-:W-:Y:S01]  /*4ed0*/  ISETP.GE.AND P6, PT, R6, R237, PT ;  /* 0x000000ed0600720c */ /* 0x000fe20003fc6270 */
[----:B------:R-:W1:Y:S01]  /*4ee0*/  MUFU.TANH R11, R11 ;  /* 0x0000000b000b7308 */ /* 0x000e620000002400 */
[----:B------:R-:W-:-:S02]  /*4ef0*/  FSEL R147, R24, -INF , !P0 ;  /* 0xff80000018937808 */ /* 0x000fc40004000000 */
[C---:B------:R-:W-:Y:S02]  /*4f00*/  ISETP.GE.AND P0, PT, R5.reuse, R239, PT ;  /* 0x000000ef0500720c */ /* 0x040fe40003f06270 */
[CC--:B------:R-:W-:Y:S02]  /*4f10*/  ISETP.LT.OR P2, PT, R6.reuse, R235.reuse, P2 ;  /* 0x000000eb0600720c */ /* 0x0c0fe40001741670 */
[C---:B------:R-:W-:Y:S02]  /*4f20*/  ISETP.LT.OR P1, PT, R6.reuse, R234, P1 ;  /* 0x000000ea0600720c */ /* 0x040fe40000f21670 */
[----:B------:R-:W-:Y:S02]  /*4f30*/  ISETP.LT.OR P6, PT, R6, R232, P6 ;  /* 0x000000e80600720c */ /* 0x000fe400037c1670 */
[----:B------:R-:W-:Y:S02]  /*4f40*/  IADD3 R6, R4, 0x31, RZ ;  /* 0x0000003104067810 */ /* 0x000fe40007ffe0ff */
[----:B------:R-:W-:-:S02]  /*4f50*/  ISETP.LT.OR P0, PT, R5, R235, P0 ;  /* 0x000000eb0500720c */ /* 0x000fc40000701670 */
[----:B------:R-:W-:Y:S02]  /*4f60*/  FSEL R143, R70, -INF , !P2 ;  /* 0xff800000468f7808 */ /* 0x000fe40005000000 */
[----:B------:R-:W-:Y:S02]  /*4f70*/  FSEL R146, R48, -INF , !P1 ;  /* 0xff80000030927808 */ /* 0x000fe40004800000 */
[----:B------:R-:W-:Y:S02]  /*4f80*/  FSEL R152, R47, -INF , !P6 ;  /* 0xff8000002f987808 */ /* 0x000fe40007000000 */
[----:B------:R-:W-:Y:S02]  /*4f90*/  FSEL R142, R32, -INF , !P5 ;  /* 0xff800000208e7808 */ /* 0x000fe40006800000 */
[----:B--2---:R-:W-:Y:S02]  /*4fa0*/  FSEL R145, R20, -INF , !P3 ;  /* 0xff80000014917808 */ /* 0x004fe40005800000 */
[----:B------:R-:W-:-:S02]  /*4fb0*/  ISETP.GE.AND P2, PT, R6, R240, PT ;  /* 0x000000f00600720c */ /* 0x000fc40003f46270 */
[----:B------:R-:W-:Y:S02]  /*4fc0*/  ISETP.GE.AND P1, PT, R5, R240, PT ;  /* 0x000000f00500720c */ /* 0x000fe40003f26270 */
[C---:B------:R-:W-:Y:S02]  /*4fd0*/  ISETP.GE.AND P6, PT, R6.reuse, R239, PT ;  /* 0x000000ef0600720c */ /* 0x040fe40003fc6270 */
[C---:B------:R-:W-:Y:S02]  /*4fe0*/  ISETP.GE.AND P5, PT, R6.reuse, R238, PT ;  /* 0x000000ee0600720c */ /* 0x040fe40003fa6270 */
[----:B------:R-:W-:Y:S02]  /*4ff0*/  ISETP.GE.AND P3, PT, R6, R237, PT ;  /* 0x000000ed0600720c */ /* 0x000fe40003f66270 */
[----:B------:R-:W-:Y:S02]  /*5000*/  FSEL R130, R14, -INF , !P0 ;  /* 0xff8000000e827808 */ /* 0x000fe40004000000 */
[----:B------:R-:W-:-:S02]  /*5010*/  PLOP3.LUT P0, PT, PT, PT, UP0, 0x80, 0x0 ;  /* 0x000000000000781c */ /* 0x000fc40003f0f008 */
        /* <DEDUP_REMOVED lines=8> */
[----:B----4-:R-:W-:Y:S02]  /*50a0*/  FSEL R138, R21, -INF , !P6 ;  /* 0xff800000158a7808 */ /* 0x010fe40007000000 */
[----:B------:R-:W-:Y:S02]  /*50b0*/  FSEL R141, R25, -INF , !P5 ;  /* 0xff800000198d7808 */ /* 0x000fe40006800000 */
[----:B------:R-:W-:Y:S02]  /*50c0*/  FSEL R144, R27, -INF , !P3 ;  /* 0xff8000001b907808 */ /* 0x000fe40005800000 */
[----:B-1----:R-:W-:-:S02]  /*50d0*/  FSEL R129, R7, -INF , !P1 ;  /* 0xff80000007817808 */ /* 0x002fc40004800000 */
[C---:B------:R-:W-:Y:S02]  /*50e0*/  ISETP.GE.AND P4, PT, R5.reuse, R238, PT ;  /* 0x000000ee0500720c */ /* 0x040fe40003f86270 */
[----:B------:R-:W-:Y:S02]  /*50f0*/  ISETP.GE.AND P2, PT, R5, R237, PT ;  /* 0x000000ed0500720c */ /* 0x000fe40003f46270 */
[C---:B------:R-:W-:Y:S02]  /*5100*/  ISETP.GE.AND P6, PT, R4.reuse, R240, PT ;  /* 0x000000f00400720c */ /* 0x040fe40003fc6270 */
[C---:B------:R-:W-:Y:S02]  /*5110*/  ISETP.GE.AND P5, PT, R4.reuse, R239, PT ;  /* 0x000000ef0400720c */ /* 0x040fe40003fa6270 */
[C---:B------:R-:W-:Y:S02]  /*5120*/  ISETP.GE.AND P3, PT, R4.reuse, R238, PT ;  /* 0x000000ee0400720c */ /* 0x040fe40003f66270 */
[----:B------:R-:W-:-:S02]  /*5130*/  ISETP.GE.AND P1, PT, R4, R237, PT ;  /* 0x000000ed0400720c */ /* 0x000fc40003f26270 */
[C---:B------:R-:W-:Y:S02]  /*5140*/  ISETP.LT.OR P4, PT, R5.reuse, R234, P4 ;  /* 0x000000ea0500720c */ /* 0x040fe40002781670 */
[----:B------:R-:W-:Y:S02]  /*5150*/  ISETP.LT.OR P2, PT, R5, R232, P2 ;  /* 0x000000e80500720c */ /* 0x000fe40001741670 */
[C---:B------:R-:W-:Y:S02]  /*5160*/  ISETP.LT.OR P6, PT, R4.reuse, R236, P6 ;  /* 0x000000ec0400720c */ /* 0x040fe400037c1670 */
[C---:B------:R-:W-:Y:S02]  /*5170*/  ISETP.LT.OR P5, PT, R4.reuse, R235, P5 ;  /* 0x000000eb0400720c */ /* 0x040fe40002fa1670 */
[C---:B------:R-:W-:Y:S02]  /*5180*/  ISETP.LT.OR P3, PT, R4.reuse, R234, P3 ;  /* 0x000000ea0400720c */ /* 0x040fe40001f61670 */
[----:B------:R-:W-:-:S02]  /*5190*/  ISETP.LT.OR P1, PT, R4, R232, P1 ;  /* 0x000000e80400720c */ /* 0x000fc40000f21670 */
[----:B---3--:R-:W-:Y:S02]  /*51a0*/  FSEL R136, R8, -INF , !P4 ;  /* 0xff80000008887808 */ /* 0x008fe40006000000 */
[----:B-----5:R-:W-:Y:S02]  /*51b0*/  FSEL R140, R10, -INF , !P2 ;  /* 0xff8000000a8c7808 */ /* 0x020fe40005000000 */
[----:B------:R-:W-:Y:S02]  /*51c0*/  FSEL R23, R13, -INF , !P6 ;  /* 0xff8000000d177808 */ /* 0x000fe40007000000 */
[----:B------:R-:W-:Y:S02]  /*51d0*/  FSEL R128, R15, -INF , !P5 ;  /* 0xff8000000f807808 */ /* 0x000fe40006800000 */
        /* <DEDUP_REMOVED lines=31> */
.L_x_477:
        /* <DEDUP_REMOVED lines=32> */
[----:B------:R-:W-:Y:S01]  /*55d0*/  LDSM.16.MT88.4 R48, [R213+0xc000] ;  /* 0x00c00000d530783b */ /* 0x000fe20000004200 */
[----:B------:R-:W-:Y:S01]  /*55e0*/  FMNMX.FTZ R135, R129, R135, !PT ;  /* 0x0000008781877209 */ /* 0x000fe20007810000 */
[----:B------:R-:W-:-:S02]  /*55f0*/  IMAD R214, R3, 0x2, R213 ;  /* 0x0000000203d67824 */ /* 0x000fc400078e02d5 */
[----:B------:R-:W-:Y:S01]  /*5600*/  LDSM.16.MT88.4 R32, [R216+0xc000] ;  /* 0x00c00000d820783b */ /* 0x000fe20000004200 */
[----:B------:R-:W-:Y:S02]  /*5610*/  FMNMX.FTZ R135, R23, R135, !PT ;  /* 0x0000008717877209 */ /* 0x000fe40007810000 */
[----:B------:R-:W-:Y:S01]  /*5620*/  LEA R215, R2, R214, 0x1 ;  /* 0x000000d602d77211 */ /* 0x000fe200078e08ff */
[----:B------:R-:W-:Y:S04]  /*5630*/  LDSM.16.MT88.4 R24, [R214+0xc000] ;  /* 0x00c00000d618783b */ /* 0x000fe80000004200 */
[----:B------:R-:W1:Y:S04]  /*5640*/  SHFL.BFLY PT, R5, R135, 0x2, 0x1f ;  /* 0x0c401f0087057f89 */ /* 0x000e6800000e0000 */
        /* <DEDUP_REMOVED lines=52> */
[----:B---3--:R-:W-:Y:S02]  /*5990*/  F2FP.BF16.PACK_AB R18, R92, R191 ;  /* 0x000000bf5c12723e */ /* 0x008fe400000010ff */
        /* <DEDUP_REMOVED lines=32> */
[--C-:B-1----:R-:W-:Y:S01]  /*5ba0*/  FFMA.FTZ R4, R63, c[0x0][0x23c], -R21.reuse ;  /* 0x00008f003f047a23 */ /* 0x102fe20000010815 */
[----:B--2---:R-:W-:Y:S01]  /*5bb0*/  F2FP.BF16.PACK_AB R17, R183, R188 ;  /* 0x000000bcb711723e */ /* 0x004fe200000010ff */
[----:B------:R-:W1:Y:S04]  /*5bc0*/  LDSM.16.MT88.4 R60, [R213+0xe000] ;  /* 0x00e00000d53c783b */ /* 0x000e680000004200 */
[----:B------:R2:W-:Y:S02]  /*5bd0*/  MUFU.EX2 R189, R4 ;  /* 0x0000000400bd7308 */ /* 0x0005e40000000800 */
[----:B--2---:R-:W-:-:S06]  /*5be0*/  FFMA.FTZ R4, R53, c[0x0][0x23c], -R21 ;  /* 0x00008f0035047a23 */ /* 0x004fcc0000010815 */
[----:B------:R2:W3:Y:S02]  /*5bf0*/  MUFU.EX2 R220, R4 ;  /* 0x0000000400dc7308 */ /* 0x0004e40000000800 */
[----:B--2---:R-:W-:Y:S01]  /*5c00*/  FFMA.FTZ R4, R42, c[0x0][0x23c], -R21 ;  /* 0x00008f002a047a23 */ /* 0x004fe20000010815 */
[----:B---3--:R-:W-:-:S05]  /*5c10*/  F2FP.BF16.PACK_AB R19, R220, R189 ;  /* 0x000000bddc13723e */ /* 0x008fca00000010ff */
[----:B------:R2:W-:Y:S02]  /*5c20*/  MUFU.EX2 R9, R4 ;  /* 0x0000000400097308 */ /* 0x0005e40000000800 */
[C---:B------:R-:W-:Y:S08]  /*5c30*/  HMMA.16816.F32.BF16 R68, R16.reuse, R48, RZ ;  /* 0x000000301044723c */ /* 0x040ff000000418ff */
[----:B-1----:R-:W-:Y:S01]  /*5c40*/  HMMA.16816.F32.BF16 R116, R16, R60, RZ ;  /* 0x0000003c1074723c */ /* 0x002fe200000418ff */
[----:B--2---:R-:W-:-:S04]  /*5c50*/  FFMA.FTZ R4, R41, c[0x0][0x23c], -R21 ;  /* 0x00008f0029047a23 */ /* 0x004fc80000010815 */
[----:B------:R1:W-:Y:S03]  /*5c60*/  MUFU.EX2 R221, R4 ;  /* 0x0000000400dd7308 */ /* 0x0003e60000000800 */
[C---:B------:R-:W-:Y:S08]  /*5c70*/  HMMA.16816.F32.BF16 R108, R16.reuse, R80, RZ ;  /* 0x00000050106c723c */ /* 0x040ff000000418ff */
[----:B------:R-:W-:Y:S01]  /*5c80*/  HMMA.16816.F32.BF16 R124, R16, R56, RZ ;  /* 0x00000038107c723c */ /* 0x000fe200000418ff */
[----:B-1----:R-:W-:-:S04]  /*5c90*/  FFMA.FTZ R4, R31, c[0x0][0x23c], -R21 ;  /* 0x00008f001f047a23 */ /* 0x002fc80000010815 */
[----:B------:R1:W-:Y:S02]  /*5ca0*/  MUFU.EX2 R242, R4 ;  /* 0x0000000400f27308 */ /* 0x0003e40000000800 */
[----:B-1----:R-:W-:Y:S02]  /*5cb0*/  FFMA.FTZ R4, R29, c[0x0][0x23c], -R21 ;  /* 0x00008f001d047a23 */ /* 0x002fe40000010815 */
[----:B------:R-:W-:Y:S04]  /*5cc0*/  HMMA.16816.F32.BF16 R28, R16, R32, RZ ;  /* 0x00000020101c723c */ /* 0x000fe800000418ff */
        /* <DEDUP_REMOVED lines=8> */
[----:B-1----:R-:W-:Y:S02]  /*5d50*/  FFMA.FTZ R4, R54, c[0x0][0x23c], -R20 ;  /* 0x00008f0036047a23 */ /* 0x002fe40000010814 */
[----:B------:R-:W-:Y:S04]  /*5d60*/  HMMA.16816.F32.BF16 R52, R16, R24, RZ ;  /* 0x000000181034723c */ /* 0x000fe800000418ff */
[----:B------:R1:W2:Y:S02]  /*5d70*/  MUFU.EX2 R219, R4 ;  /* 0x0000000400db7308 */ /* 0x0002a40000000800 */
[----:B-1----:R-:W-:Y:S01]  /*5d80*/  FMUL.FTZ R4, R132, c[0x0][0x23c] ;  /* 0x00008f0084047a20 */ /* 0x002fe20000410000 */
[----:B--2---:R-:W-:-:S04]  /*5d90*/  F2FP.BF16.PACK_AB R14, R219, R243 ;  /* 0x000000f3db0e723e */ /* 0x004fc800000010ff */
[----:B------:R-:W-:Y:S01]  /*5da0*/  FSEL R0, R4, RZ, P1 ;  /* 0x000000ff04007208 */ /* 0x000fe20000800000 */
[----:B------:R-:W-:Y:S02]  /*5db0*/  FFMA.FTZ R4, R43, c[0x0][0x23c], -R20 ;  /* 0x00008f002b047a23 */ /* 0x000fe40000010814 */
[----:B------:R-:W1:Y:S02]  /*5dc0*/  LDSM.16.MT88.4 R40, [R214+0xc800] ;  /* 0x00c80000d628783b */ /* 0x000e640000004200 */
[----:B------:R2:W-:Y:S01]  /*5dd0*/  MUFU.EX2 R218, R4 ;  /* 0x0000000400da7308 */ /* 0x0005e20000000800 */
[----:B------:R-:W-:-:S07]  /*5de0*/  FFMA.FTZ R3, R74, c[0x0][0x23c], -R0 ;  /* 0x00008f004a037a23 */ /* 0x000fce0000010800 */
[----:B------:R3:W-:Y:S01]  /*5df0*/  MUFU.EX2 R95, R3 ;  /* 0x00000003005f7308 */ /* 0x0007e20000000800 */
[--C-:B--2---:R-:W-:Y:S02]  /*5e00*/  FFMA.FTZ R4, R84, c[0x0][0x23c], -R0.reuse ;  /* 0x00008f0054047a23 */ /* 0x104fe40000010800 */
[----:B------:R-:W-:Y:S05]  /*5e10*/  LDSM.16.MT88.4 R84, [R215+0xe000] ;  /* 0x00e00000d754783b */ /* 0x000fea0000004200 */
[----:B------:R2:W-:Y:S01]  /*5e20*/  MUFU.EX2 R180, R4 ;  /* 0x0000000400b47308 */ /* 0x0005e20000000800 */
[----:B---3--:R-:W-:-:S07]  /*5e30*/  FFMA.FTZ R3, R65, c[0x0][0x23c], -R0 ;  /* 0x00008f0041037a23 */ /* 0x008fce0000010800 */
[----:B------:R3:W4:Y:S01]  /*5e40*/  MUFU.EX2 R212, R3 ;  /* 0x0000000300d47308 */ /* 0x0007220000000800 */
[----:B--2---:R-:W-:-:S07]  /*5e50*/  FFMA.FTZ R4, R75, c[0x0][0x23c], -R0 ;  /* 0x00008f004b047a23 */ /* 0x004fce0000010800 */
[----:B------:R-:W2:Y:S01]  /*5e60*/  MUFU.EX2 R163, R4 ;  /* 0x0000000400a37308 */ /* 0x000ea20000000800 */
[----:B---3--:R-:W-:Y:S01]  /*5e70*/  FFMA.FTZ R3, R46, c[0x0][0x23c], -R20 ;  /* 0x00008f002e037a23 */ /* 0x008fe20000010814 */
[----:B----4-:R-:W-:Y:S01]  /*5e80*/  F2FP.BF16.PACK_AB R15, R212, R95 ;  /* 0x0000005fd40f723e */ /* 0x010fe200000010ff */
[----:B------:R-:W3:Y:S05]  /*5e90*/  LDSM.16.MT88.4 R44, [R213+0xc800] ;  /* 0x00c80000d52c783b */ /* 0x000eea0000004200 */
[----:B------:R4:W1:Y:S01]  /*5ea0*/  MUFU.EX2 R8, R3 ;  /* 0x0000000300087308 */ /* 0x0008620000000800 */
[----:B--2---:R-:W-:-:S07]  /*5eb0*/  F2FP.BF16.PACK_AB R13, R163, R180 ;  /* 0x000000b4a30d723e */ /* 0x004fce00000010ff */
[----:B------:R-:W-:Y:S01]  /*5ec0*/  HMMA.16816.F32.BF16 R64, R12, R48, RZ ;  /* 0x000000300c40723c */ /* 0x000fe200000418ff */
[----:B----4-:R-:W-:-:S04]  /*5ed0*/  FFMA.FTZ R3, R37, c[0x0][0x23c], -R20 ;  /* 0x00008f0025037a23 */ /* 0x010fc80000010814 */
[----:B------:R2:W4:Y:S02]  /*5ee0*/  MUFU.EX2 R93, R3 ;  /* 0x00000003005d7308 */ /* 0x0005240000000800 */
[----:B------:R-:W-:Y:S01]  /*5ef0*/  IMAD.MOV.U32 R49, RZ, RZ, R10 ;  /* 0x000000ffff317224 */ /* 0x000fe200078e000a */
[----:B------:R-:W-:Y:S01]  /*5f00*/  HMMA.16816.F32.BF16 R36, R12, R24, RZ ;  /* 0x000000180c24723c */ /* 0x000fe200000418ff */
[----:B------:R-:W-:-:S06]  /*5f10*/  F2FP.BF16.PACK_AB R10, R201, R241 ;  /* 0x000000f1c90a723e */ /* 0x000fcc00000010ff */
[----:B-1----:R-:W-:Y:S01]  /*5f20*/  IMAD.MOV.U32 R25, RZ, RZ, R8 ;  /* 0x000000ffff197224 */ /* 0x002fe200078e0008 */
[C---:B------:R-:W-:Y:S01]  /*5f30*/  HMMA.16816.F32.BF16 R88, R12.reuse, R32, RZ ;  /* 0x000000200c58723c */ /* 0x040fe200000418ff */
[----:B------:R-:W-:Y:S02]  /*5f40*/  MOV R24, R9 ;  /* 0x0000000900187202 */ /* 0x000fe40000000f00 */
[----:B------:R-:W-:Y:S01]  /*5f50*/  F2FP.BF16.PACK_AB R8, R49, R231 ;  /* 0x000000e73108723e */ /* 0x000fe200000010ff */
[----:B--2---:R-:W-:Y:S01]  /*5f60*/  FFMA.FTZ R3, R73, c[0x0][0x23c], -R0 ;  /* 0x00008f0049037a23 */ /* 0x004fe20000010800 */
[----:B----4-:R-:W-:Y:S01]  /*5f70*/  F2FP.BF16.PACK_AB R6, R93, R25 ;  /* 0x000000195d06723e */ /* 0x010fe200000010ff */
[----:B------:R-:W1:Y:S01]  /*5f80*/  LDSM.16.MT88.4 R72, [R216+0xc800] ;  /* 0x00c80000d848783b */ /* 0x000e620000004200 */
[----:B------:R-:W-:Y:S01]  /*5f90*/  IMAD.MOV.U32 R33, RZ, RZ, R11 ;  /* 0x000000ffff217224 */ /* 0x000fe200078e000b */
[----:B------:R2:W-:Y:S01]  /*5fa0*/  MUFU.EX2 R48, R3 ;  /* 0x0000000300307308 */ /* 0x0005e20000000800 */
[----:B------:R-:W-:Y:S01]  /*5fb0*/  F2FP.BF16.PACK_AB R9, R221, R24 ;  /* 0x00000018dd09723e */ /* 0x000fe200000010ff */
[----:B------:R-:W-:Y:S01]  /*5fc0*/  HMMA.16816.F32.BF16 R112, R12, R60, RZ ;  /* 0x0000003c0c70723c */ /* 0x000fe200000418ff */
[----:B------:R-:W-:-:S02]  /*5fd0*/  F2FP.BF16.PACK_AB R11, R202, R242 ;  /* 0x000000f2ca0b723e */ /* 0x000fc400000010ff */
[----:B------:R-:W-:-:S05]  /*5fe0*/  F2FP.BF16.PACK_AB R4, R218, R33 ;  /* 0x00000021da04723e */ /* 0x000fca00000010ff */
[----:B------:R-:W-:Y:S01]  /*5ff0*/  HMMA.16816.F32.BF16 R164, R8, R40, R52 ;  /* 0x0000002808a4723c */ /* 0x000fe20000041834 */
[----:B------:R-:W4:Y:S01]  /*6000*/  LDSM.16.MT88.4 R52, [R214+0xe800] ;  /* 0x00e80000d634783b */ /* 0x000f220000004200 */
[----:B--2---:R-:W-:-:S06]  /*6010*/  FFMA.FTZ R3, R79, c[0x0][0x23c], -R0 ;  /* 0x00008f004f037a23 */ /* 0x004fcc0000010800 */
[----:B---3--:R-:W-:Y:S01]  /*6020*/  HMMA.16816.F32.BF16 R168, R8, R44, R68 ;  /* 0x0000002c08a8723c */ /* 0x008fe20000041844 */
[----:B------:R-:W-:Y:S01]  /*6030*/  LDSM.16.MT88.4 R68, [R216+0xe800] ;  /* 0x00e80000d844783b */ /* 0x000fe20000004200 */
[----:B------:R2:W3:Y:S06]  /*6040*/  MUFU.EX2 R217, R3 ;  /* 0x0000000300d97308 */ /* 0x0004ec0000000800 */
[C---:B------:R-:W-:Y:S07]  /*6050*/  HMMA.16816.F32.BF16 R120, R12.reuse, R56, RZ ;  /* 0x000000380c78723c */ /* 0x040fee00000418ff */
[----:B------:R-:W-:Y:S01]  /*6060*/  MOV R56, R93 ;  /* 0x0000005d00387202 */ /* 0x000fe20000000f00 */
[----:B------:R-:W-:Y:S01]  /*6070*/  HMMA.16816.F32.BF16 R104, R12, R80, RZ ;  /* 0x000000500c68723c */ /* 0x000fe200000418ff */
[----:B--2---:R-:W-:Y:S01]  /*6080*/  FFMA.FTZ R3, R77, c[0x0][0x23c], -R0 ;  /* 0x00008f004d037a23 */ /* 0x004fe20000010800 */
[----:B---3--:R-:W-:-:S03]  /*6090*/  F2FP.BF16.PACK_AB R5, R217, R48 ;  /* 0x00000030d905723e */ /* 0x008fc600000010ff */
[----:B------:R2:W-:Y:S02]  /*60a0*/  MUFU.EX2 R94, R3 ;  /* 0x00000003005e7308 */ /* 0x0005e40000000800 */
[----:B------:R-:W-:Y:S01]  /*60b0*/  IMAD.MOV.U32 R81, RZ, RZ, R25 ;  /* 0x000000ffff517224 */ /* 0x000fe200078e0019 */
[C---:B-1----:R-:W-:Y:S01]  /*60c0*/  HMMA.16816.F32.BF16 R196, R8.reuse, R72, R28 ;  /* 0x0000004808c4723c */ /* 0x042fe2000004181c */
[----:B------:R-:W-:Y:S07]  /*60d0*/  LDSM.16.MT88.4 R28, [R213+0xe800] ;  /* 0x00e80000d51c783b */ /* 0x000fee0000004200 */
[----:B----4-:R-:W-:Y:S01]  /*60e0*/  HMMA.16816.F32.BF16 R248, R8, R52, R108 ;  /* 0x0000003408f8723c */ /* 0x010fe2000004186c */
[----:B--2---:R-:W-:-:S02]  /*60f0*/  FFMA.FTZ R3, R76, c[0x0][0x23c], -R0 ;  /* 0x00008f004c037a23 */ /* 0x004fc40000010800 */
[----:B------:R-:W1:Y:S02]  /*6100*/  LDSM.16.MT88.4 R76, [R216+0xe000] ;  /* 0x00e00000d84c783b */ /* 0x000e640000004200 */
[----:B------:R-:W2:Y:S02]  /*6110*/  MUFU.EX2 R252, R3 ;  /* 0x0000000300fc7308 */ /* 0x000ea40000000800 */
[----:B--2---:R-:W-:-:S07]  /*6120*/  F2FP.BF16.PACK_AB R7, R252, R94 ;  /* 0x0000005efc07723e */ /* 0x004fce00000010ff */
[C---:B------:R-:W-:Y:S01]  /*6130*/  HMMA.16816.F32.BF16 R172, R4.reuse, R44, R64 ;  /* 0x0000002c04ac723c */ /* 0x040fe20000041840 */
[----:B------:R-:W2:Y:S06]  /*6140*/  LDSM.16.MT88.4 R64, [R215+0xe800] ;  /* 0x00e80000d740783b */ /* 0x000eac0000004200 */
[----:B------:R-:W-:Y:S01]  /*6150*/  MOV R45, R95 ;  /* 0x0000005f002d7202 */ /* 0x000fe20000000f00 */
[----:B------:R-:W-:Y:S01]  /*6160*/  HMMA.16816.F32.BF16 R184, R4, R72, R88 ;  /* 0x0000004804b8723c */ /* 0x000fe20000041858 */
[----:B------:R-:W-:-:S06]  /*6170*/  IMAD.MOV.U32 R44, RZ, RZ, R92 ;  /* 0x000000ffff2c7224 */ /* 0x000fcc00078e005c */
[----:B------:R-:W-:Y:S01]  /*6180*/  MOV R72, R202 ;  /* 0x000000ca00487202 */ /* 0x000fe20000000f00 */
[----:B------:R-:W-:Y:S01]  /*6190*/  HMMA.16816.F32.BF16 R88, R12, R84, RZ ;  /* 0x000000540c58723c */ /* 0x000fe200000418ff */
[----:B------:R-:W-:-:S07]  /*61a0*/  IMAD.MOV.U32 R73, RZ, RZ, R201 ;  /* 0x000000ffff497224 */ /* 0x000fce00078e00c9 */
[-C--:B-1----:R-:W-:Y:S08]  /*61b0*/  HMMA.16816.F32.BF16 R100, R16, R76.reuse, RZ ;  /* 0x0000004c1064723c */ /* 0x082ff000000418ff */
[----:B------:R-:W-:Y:S08]  /*61c0*/  HMMA.16816.F32.BF16 R96, R12, R76, RZ ;  /* 0x0000004c0c60723c */ /* 0x000ff000000418ff */
[C---:B------:R-:W-:Y:S01]  /*61d0*/  HMMA.16816.F32.BF16 R176, R4.reuse, R40, R36 ;  /* 0x0000002804b0723c */ /* 0x040fe20000041824 */
[----:B------:R-:W1:Y:S06]  /*61e0*/  LDSM.16.MT88.4 R36, [R215+0xc800] ;  /* 0x00c80000d724783b */ /* 0x000e6c0000004200 */
[----:B------:R-:W-:Y:S01]  /*61f0*/  IMAD.MOV.U32 R41, RZ, RZ, R94 ;  /* 0x000000ffff297224 */ /* 0x000fe200078e005e */
[----:B--2---:R-:W-:Y:S03]  /*6200*/  HMMA.16816.F32.BF16 R88, R4, R64, R88 ;  /* 0x000000400458723c */ /* 0x004fe60000041858 */
[----:B------:R-:W-:-:S05]  /*6210*/  IMAD.MOV.U32 R80, RZ, RZ, R41 ;  /* 0x000000ffff507224 */ /* 0x000fca00078e0029 */
[----:B------:R-:W-:Y:S08]  /*6220*/  HMMA.16816.F32.BF16 R92, R16, R84, RZ ;  /* 0x00000054105c723c */ /* 0x000ff000000418ff */
[-C--:B------:R-:W-:Y:S08]  /*6230*/  HMMA.16816.F32.BF16 R100, R8, R68.reuse, R100 ;  /* 0x000000440864723c */ /* 0x080ff00000041864 */
[----:B------:R-:W-:Y:S01]  /*6240*/  MOV R77, R88 ;  /* 0x00000058004d7202 */ /* 0x000fe20000000f00 */
[----:B------:R-:W-:Y:S01]  /*6250*/  IMAD.MOV.U32 R76, RZ, RZ, R89 ;  /* 0x000000ffff4c7224 */ /* 0x000fe200078e0059 */
[----:B------:R-:W-:Y:S01]  /*6260*/  MOV R61, R90 ;  /* 0x0000005a003d7202 */ /* 0x000fe20000000f00 */
[----:B------:R-:W-:Y:S01]  /*6270*/  IMAD.MOV.U32 R60, RZ, RZ, R91 ;  /* 0x000000ffff3c7224 */ /* 0x000fe200078e005b */
[----:B------:R-:W-:Y:S08]  /*6280*/  HMMA.16816.F32.BF16 R96, R4, R68, R96 ;  /* 0x000000440460723c */ /* 0x000ff00000041860 */
[----:B------:R-:W-:Y:S04]  /*6290*/  HMMA.16816.F32.BF16 R88, R12, R62, RZ ;  /* 0x0000003e0c58723c */ /* 0x000fe800000418ff */
[----:B------:R-:W-:Y:S01]  /*62a0*/  MOV R40, R102 ;  /* 0x0000006600287202 */ /* 0x000fe20000000f00 */
[----:B------:R-:W-:Y:S01]  /*62b0*/  IMAD.MOV.U32 R32, RZ, RZ, R103 ;  /* 0x000000ffff207224 */ /* 0x000fe200078e0067 */
[----:B------:R-:W-:-:S02]  /*62c0*/  MOV R57, R100 ;  /* 0x0000006400397202 */ /* 0x000fc40000000f00 */
[C---:B------:R-:W-:Y:S08]  /*62d0*/  HMMA.16816.F32.BF16 R92, R8.reuse, R64, R92 ;  /* 0x00000040085c723c */ /* 0x040ff0000004185c */
[----:B-1----:R-:W-:Y:S01]  /*62e0*/  HMMA.16816.F32.BF16 R192, R8, R36, R124 ;  /* 0x0000002408c0723c */ /* 0x002fe2000004187c */
[----:B------:R-:W-:Y:S01]  /*62f0*/  IMAD.MOV.U32 R3, RZ, RZ, R97 ;  /* 0x000000ffff037224 */ /* 0x000fe200078e0061 */
[----:B------:R-:W-:Y:S01]  /*6300*/  MOV R2, R98 ;  /* 0x0000006200027202 */ /* 0x000fe20000000f00 */
[----:B------:R-:W-:-:S05]  /*6310*/  IMAD.MOV.U32 R203, RZ, RZ, R99 ;  /* 0x000000ffffcb7224 */ /* 0x000fca00078e0063 */
[----:B------:R-:W-:Y:S08]  /*6320*/  HMMA.16816.F32.BF16 R108, R4, R30, R88 ;  /* 0x0000001e046c723c */ /* 0x000ff00000041858 */
[----:B------:R-:W-:Y:S01]  /*6330*/  HMMA.16816.F32.BF16 R88, R12, R82, RZ ;  /* 0x000000520c58723c */ /* 0x000fe200000418ff */
[----:B------:R-:W-:Y:S01]  /*6340*/  MOV R202, R92 ;  /* 0x0000005c00ca7202 */ /* 0x000fe20000000f00 */
[----:B------:R-:W-:Y:S01]  /*6350*/  IMAD.MOV.U32 R201, RZ, RZ, R93 ;  /* 0x000000ffffc97224 */ /* 0x000fe200078e005d */
[----:B------:R-:W-:Y:S01]  /*6360*/  MOV R85, R94 ;  /* 0x0000005e00557202 */ /* 0x000fe20000000f00 */
[----:B------:R-:W-:-:S04]  /*6370*/  IMAD.MOV.U32 R84, RZ, RZ, R95 ;  /* 0x000000ffff547224 */ /* 0x000fc800078e005f */
[C---:B------:R-:W-:Y:S07]  /*6380*/  HMMA.16816.F32.BF16 R120, R4.reuse, R36, R120 ;  /* 0x000000240478723c */ /* 0x040fee0000041878 */
[----:B------:R-:W-:Y:S01]  /*6390*/  IMAD.MOV.U32 R36, RZ, RZ, R101 ;  /* 0x000000ffff247224 */ /* 0x000fe200078e0065 */
[----:B------:R-:W-:Y:S01]  /*63a0*/  HMMA.16816.F32.BF16 R208, R4, R28, R112 ;  /* 0x0000001c04d0723c */ /* 0x000fe20000041870 */
[----:B------:R-:W-:-:S07]  /*63b0*/  MOV R37, R24 ;  /* 0x0000001800257202 */ /* 0x000fce0000000f00 */
[----:B------:R-:W-:Y:S07]  /*63c0*/  HMMA.16816.F32.BF16 R204, R8, R28, R116 ;  /* 0x0000001c08cc723c */ /* 0x000fee0000041874 */
[----:B------:R-:W-:Y:S01]  /*63d0*/  MOV R28, R96 ;  /* 0x00000060001c7202 */ /* 0x000fe20000000f00 */
[----:B------:R-:W-:Y:S01]  /*63e0*/  HMMA.16816.F32.BF16 R112, R4, R54, R88 ;  /* 0x000000360470723c */ /* 0x000fe20000041858 */
[----:B------:R-:W-:-:S07]  /*63f0*/  MOV R29, R56 ;  /* 0x00000038001d7202 */ /* 0x000fce0000000f00 */
[----:B------:R-:W-:Y:S08]  /*6400*/  HMMA.16816.F32.BF16 R244, R4, R52, R104 ;  /* 0x0000003404f4723c */ /* 0x000ff00000041868 */
[C---:B------:R-:W-:Y:S08]  /*6410*/  HMMA.16816.F32.BF16 R100, R12.reuse, R26, RZ ;  /* 0x0000001a0c64723c */ /* 0x040ff000000418ff */
[C---:B------:R-:W-:Y:S08]  /*6420*/  HMMA.16816.F32.BF16 R88, R12.reuse, R78, RZ ;  /* 0x0000004e0c58723c */ /* 0x040ff000000418ff */
[C---:B------:R-:W-:Y:S08]  /*6430*/  HMMA.16816.F32.BF16 R104, R12.reuse, R50, RZ ;  /* 0x000000320c68723c */ /* 0x040ff000000418ff */
[C---:B------:R-:W-:Y:S08]  /*6440*/  HMMA.16816.F32.BF16 R96, R12.reuse, R34, RZ ;  /* 0x000000220c60723c */ /* 0x040ff000000418ff */
[----:B------:R-:W-:Y:S08]  /*6450*/  HMMA.16816.F32.BF16 R92, R12, R58, RZ ;  /* 0x0000003a0c5c723c */ /* 0x000ff000000418ff */
[----:B------:R-:W-:Y:S08]  /*6460*/  HMMA.16816.F32.BF16 R24, R16, R26, RZ ;  /* 0x0000001a1018723c */ /* 0x000ff000000418ff */
[----:B------:R-:W-:Y:S08]  /*6470*/  HMMA.16816.F32.BF16 R12, R12, R86, RZ ;  /* 0x000000560c0c723c */ /* 0x000ff000000418ff */
[----:B------:R-:W-:Y:S08]  /*6480*/  HMMA.16816.F32.BF16 R116, R4, R70, R88 ;  /* 0x000000460474723c */ /* 0x000ff00000041858 */
[----:B------:R-:W-:Y:S07]  /*6490*/  HMMA.16816.F32.BF16 R88, R8, R42, R24 ;  /* 0x0000002a0858723c */ /* 0x000fee0000041818 */
[----:B------:R-:W-:Y:S01]  /*64a0*/  MOV R25, R32 ;  /* 0x0000002000197202 */ /* 0x000fe20000000f00 */
[----:B------:R-:W-:Y:S01]  /*64b0*/  HMMA.16816.F32.BF16 R124, R4, R66, R12 ;  /* 0x00000042047c723c */ /* 0x000fe2000004180c */
[----:B------:R-:W-:Y:S01]  /*64c0*/  IMAD.MOV.U32 R24, RZ, RZ, R33 ;  /* 0x000000ffff187224 */ /* 0x000fe200078e0021 */
[----:B------:R-:W-:Y:S01]  /*64d0*/  MOV R27, R44 ;  /* 0x0000002c001b7202 */ /* 0x000fe20000000f00 */
[----:B------:R-:W-:-:S04]  /*64e0*/  IMAD.MOV.U32 R26, RZ, RZ, R40 ;  /* 0x000000ffff1a7224 */ /* 0x000fc800078e0028 */
[----:B------:R-:W-:Y:S01]  /*64f0*/  MOV R13, R48 ;  /* 0x00000030000d7202 */ /* 0x000fe20000000f00 */
[----:B------:R-:W-:Y:S01]  /*6500*/  IMAD.MOV.U32 R12, RZ, RZ, R49 ;  /* 0x000000ffff0c7224 */ /* 0x000fe200078e0031 */
[----:B------:R-:W-:Y:S01]  /*6510*/  HMMA.16816.F32.BF16 R32, R16, R34, RZ ;  /* 0x000000221020723c */ /* 0x000fe200000418ff */
[----:B------:R-:W-:Y:S01]  /*6520*/  IMAD.MOV.U32 R15, RZ, RZ, R72 ;  /* 0x000000ffff0f7224 */ /* 0x000fe200078e0048 */
[----:B------:R-:W-:-:S06]  /*6530*/  MOV R14, R73 ;  /* 0x00000049000e7202 */ /* 0x000fcc0000000f00 */
[C---:B------:R-:W-:Y:S08]  /*6540*/  HMMA.16816.F32.BF16 R104, R4.reuse, R46, R104 ;  /* 0x0000002e0468723c */ /* 0x040ff00000041868 */
[C---:B------:R-:W-:Y:S08]  /*6550*/  HMMA.16816.F32.BF16 R100, R4.reuse, R42, R100 ;  /* 0x0000002a0464723c */ /* 0x040ff00000041864 */
[C---:B------:R-:W-:Y:S08]  /*6560*/  HMMA.16816.F32.BF16 R96, R4.reuse, R74, R96 ;  /* 0x0000004a0460723c */ /* 0x040ff00000041860 */
[----:B------:R-:W-:Y:S08]  /*6570*/  HMMA.16816.F32.BF16 R92, R4, R38, R92 ;  /* 0x00000026045c723c */ /* 0x000ff0000004185c */
[C---:B------:R-:W-:Y:S08]  /*6580*/  HMMA.16816.F32.BF16 R48, R16.reuse, R50, RZ ;  /* 0x000000321030723c */ /* 0x040ff000000418ff */
[----:B------:R-:W-:Y:S07]  /*6590*/  HMMA.16816.F32.BF16 R4, R16, R58, RZ ;  /* 0x0000003a1004723c */ /* 0x000fee00000418ff */
[----:B------:R-:W-:Y:S01]  /*65a0*/  IMAD.MOV.U32 R58, RZ, RZ, R3 ;  /* 0x000000ffff3a7224 */ /* 0x000fe200078e0003 */
[----:B------:R-:W-:Y:S01]  /*65b0*/  HMMA.16816.F32.BF16 R72, R8, R74, R32 ;  /* 0x0000004a0848723c */ /* 0x000fe20000041820 */
[----:B------:R-:W-:-:S06]  /*65c0*/  IMAD.MOV.U32 R59, RZ, RZ, R243 ;  /* 0x000000ffff3b7224 */ /* 0x000fcc00078e00f3 */
[----:B------:R-:W-:Y:S01]  /*65d0*/  MOV R35, R45 ;  /* 0x0000002d00237202 */ /* 0x000fe20000000f00 */
[----:B------:R-:W-:Y:S01]  /*65e0*/  HMMA.16816.F32.BF16 R48, R8, R46, R48 ;  /* 0x0000002e0830723c */ /* 0x000fe20000041830 */
[----:B------:R-:W-:Y:S01]  /*65f0*/  MOV R33, R2 ;  /* 0x0000000200217202 */ /* 0x000fe20000000f00 */
[--C-:B------:R-:W-:Y:S01]  /*6600*/  FFMA.FTZ R2, R161, c[0x0][0x23c], -R22.reuse ;  /* 0x00008f00a1027a23 */ /* 0x100fe20000010816 */
[----:B------:R-:W-:Y:S01]  /*6610*/  MOV R34, R28 ;  /* 0x0000001c00227202 */ /* 0x000fe20000000f00 */
[----:B------:R-:W-:-:S04]  /*6620*/  FFMA.FTZ R32, R142, c[0x0][0x23c], -R22 ;  /* 0x00008f008e207a23 */ /* 0x000fc80000010816 */
[----:B------:R-:W-:Y:S07]  /*6630*/  HMMA.16816.F32.BF16 R44, R8, R38, R4 ;  /* 0x00000026082c723c */ /* 0x000fee0000041804 */
[----:B------:R-:W-:Y:S01]  /*6640*/  IMAD.MOV.U32 R39, RZ, RZ, R241 ;  /* 0x000000ffff277224 */ /* 0x000fe200078e00f1 */
[----:B------:R-:W-:Y:S01]  /*6650*/  HMMA.16816.F32.BF16 R4, R16, R62, RZ ;  /* 0x0000003e1004723c */ /* 0x000fe200000418ff */
[----:B------:R-:W-:-:S06]  /*6660*/  MOV R38, R242 ;  /* 0x000000f200267202 */ /* 0x000fcc0000000f00 */
[----:B------:R-:W-:Y:S02]  /*6670*/  IMAD.MOV.U32 R62, RZ, RZ, R35 ;  /* 0x000000ffff3e7224 */ /* 0x000fe400078e0023 */
[----:B------:R-:W-:Y:S02]  /*6680*/  IMAD.MOV.U32 R35, RZ, RZ, R25 ;  /* 0x000000ffff237224 */ /* 0x000fe400078e0019 */
[----:B------:R-:W-:Y:S11]  /*6690*/  FFMA.FTZ R25, R130, c[0x0][0x23c], -R21 ;  /* 0x00008f0082197a23 */ /* 0x000ff60000010815 */
[----:B------:R-:W-:Y:S02]  /*66a0*/  @!UPT UIADD3 URZ, URZ, URZ, URZ ;  /* 0x0000003f3f3ff290 */ /* 0x000fe4000fffe03f */
[----:B------:R-:W-:Y:S07]  /*66b0*/  HMMA.16816.F32.BF16 R40, R8, R30, R4 ;  /* 0x0000001e0828723c */ /* 0x000fee0000041804 */
[--C-:B------:R-:W-:Y:S01]  /*66c0*/  FFMA.FTZ R31, R139, c[0x0][0x23c], -R22.reuse ;  /* 0x00008f008b1f7a23 */ /* 0x100fe20000010816 */
[----:B------:R-:W-:Y:S01]  /*66d0*/  HMMA.16816.F32.BF16 R4, R16, R82, RZ ;  /* 0x000000521004723c */ /* 0x000fe200000418ff */
[----:B------:R-:W-:-:S06]  /*66e0*/  FFMA.FTZ R30, R129, c[0x0][0x23c], -R22 ;  /* 0x00008f00811e7a23 */ /* 0x000fcc0000010816 */
[----:B------:R-:W-:Y:S01]  /*66f0*/  MOV R83, R14 ;  /* 0x0000000e00537202 */ /* 0x000fe20000000f00 */
[----:B------:R-:W-:Y:S11]  /*6700*/  IMAD.MOV.U32 R82, RZ, RZ, R15 ;  /* 0x000000ffff527224 */ /* 0x000ff600078e000f */
[----:B------:R-:W-:Y:S05]  /*6710*/  @!UPT UIADD3 URZ, URZ, URZ, URZ ;  /* 0x0000003f3f3ff290 */ /* 0x000fea000fffe03f */
[----:B------:R-:W-:Y:S08]  /*6720*/  HMMA.16816.F32.BF16 R52, R8, R54, R4 ;  /* 0x000000360834723c */ /* 0x000ff00000041804 */
[C---:B------:R-:W-:Y:S07]  /*6730*/  HMMA.16816.F32.BF16 R4, R16.reuse, R78, RZ ;  /* 0x0000004e1004723c */ /* 0x040fee00000418ff */
[----:B------:R-:W-:Y:S01]  /*6740*/  IMAD.MOV.U32 R78, RZ, RZ, R252 ;  /* 0x000000ffff4e7224 */ /* 0x000fe200078e00fc */
[----:B------:R-:W-:Y:S01]  /*6750*/  HMMA.16816.F32.BF16 R16, R16, R86, RZ ;  /* 0x000000561010723c */ /* 0x000fe200000418ff */
[----:B------:R-:W-:Y:S01]  /*6760*/  MOV R79, R24 ;  /* 0x00000018004f7202 */ /* 0x000fe20000000f00 */
[----:B------:R-:W-:-:S05]  /*6770*/  FFMA.FTZ R24, R128, c[0x0][0x23c], -R21 ;  /* 0x00008f0080187a23 */ /* 0x000fca0000010815 */
[----:B------:R-:W-:Y:S01]  /*6780*/  IMAD.MOV.U32 R86, RZ, RZ, R13 ;  /* 0x000000ffff567224 */ /* 0x000fe200078e000d */
[----:B------:R-:W-:Y:S01]  /*6790*/  MOV R87, R29 ;  /* 0x0000001d00577202 */ /* 0x000fe20000000f00 */
[----:B------:R-:W-:Y:S02]  /*67a0*/  FFMA.FTZ R29, R23, c[0x0][0x23c], -R22 ;  /* 0x00008f00171d7a23 */ /* 0x000fe40000010816 */
[----:B------:R-:W-:-:S05]  /*67b0*/  FFMA.FTZ R23, R147, c[0x0][0x23c], -R20 ;  /* 0x00008f0093177a23 */ /* 0x000fca0000010814 */
[C---:B------:R-:W-:Y:S01]  /*67c0*/  HMMA.16816.F32.BF16 R68, R8.reuse, R70, R4 ;  /* 0x000000460844723c */ /* 0x040fe20000041804 */
[----:B------:R1:W-:Y:S06]  /*67d0*/  MUFU.EX2 R5, R2 ;  /* 0x0000000200057308 */ /* 0x0003ec0000000800 */
[----:B------:R-:W-:Y:S01]  /*67e0*/  MOV R7, R12 ;  /* 0x0000000c00077202 */ /* 0x000fe20000000f00 */
[----:B------:R-:W-:Y:S01]  /*67f0*/  HMMA.16816.F32.BF16 R64, R8, R66, R16 ;  /* 0x000000420840723c */ /* 0x000fe20000041810 */
[----:B------:R-:W2:Y:S01]  /*6800*/  LDSM.16.MT88.4 R12, [R213+0xd000] ;  /* 0x00d00000d50c783b */ /* 0x000ea20000004200 */
[----:B------:R-:W-:-:S02]  /*6810*/  IMAD.MOV.U32 R6, RZ, RZ, R27 ;  /* 0x000000ffff067224 */ /* 0x000fc400078e001b */
[----:B------:R-:W-:Y:S02]  /*6820*/  FFMA.FTZ R27, R145, c[0x0][0x23c], -R21 ;  /* 0x00008f00911b7a23 */ /* 0x000fe40000010815 */
[----:B------:R-:W-:Y:S02]  /*6830*/  IMAD.MOV.U32 R4, RZ, RZ, R6 ;  /* 0x000000ffff047224 */ /* 0x000fe400078e0006 */
[----:B------:R-:W-:Y:S02]  /*6840*/  IMAD.MOV.U32 R6, RZ, RZ, R86 ;  /* 0x000000ffff067224 */ /* 0x000fe400078e0056 */
[----:B-1----:R-:W-:Y:S02]  /*6850*/  FFMA.FTZ R2, R156, c[0x0][0x23c], -R22 ;  /* 0x00008f009c027a23 */ /* 0x002fe40000010816 */
[----:B------:R-:W-:Y:S02]  /*6860*/  IMAD.MOV.U32 R86, RZ, RZ, R78 ;  /* 0x000000ffff567224 */ /* 0x000fe400078e004e */
[----:B------:R1:W3:Y:S01]  /*6870*/  MUFU.EX2 R63, R2 ;  /* 0x00000002003f7308 */ /* 0x0002e20000000800 */
[----:B------:R-:W-:-:S02]  /*6880*/  IMAD.MOV.U32 R78, RZ, RZ, R62 ;  /* 0x000000ffff4e7224 */ /* 0x000fc400078e003e */
[----:B------:R-:W-:Y:S02]  /*6890*/  IMAD.MOV.U32 R62, RZ, RZ, R38 ;  /* 0x000000ffff3e7224 */ /* 0x000fe400078e0026 */
[----:B------:R-:W-:Y:S02]  /*68a0*/  IMAD.MOV.U32 R38, RZ, RZ, R58 ;  /* 0x000000ffff267224 */ /* 0x000fe400078e003a */
[----:B------:R-:W-:Y:S02]  /*68b0*/  IMAD.MOV.U32 R58, RZ, RZ, R34 ;  /* 0x000000ffff3a7224 */ /* 0x000fe400078e0022 */
[----:B------:R-:W-:Y:S02]  /*68c0*/  FFMA.FTZ R34, R140, c[0x0][0x23c], -R0 ;  /* 0x00008f008c227a23 */ /* 0x000fe40000010800 */
[----:B------:R-:W-:Y:S01]  /*68d0*/  IMAD.MOV.U32 R129, RZ, RZ, R78 ;  /* 0x000000ffff817224 */ /* 0x000fe200078e004e */
[----:B------:R-:W-:Y:S01]  /*68e0*/  MOV R78, R57 ;  /* 0x00000039004e7202 */ /* 0x000fe20000000f00 */
[----:B------:R-:W-:-:S02]  /*68f0*/  IMAD.MOV.U32 R16, RZ, RZ, R62 ;  /* 0x000000ffff107224 */ /* 0x000fc400078e003e */
[----:B------:R-:W-:Y:S02]  /*6900*/  IMAD.MOV.U32 R62, RZ, RZ, R38 ;  /* 0x000000ffff3e7224 */ /* 0x000fe400078e0026 */
[----:B-1----:R-:W-:Y:S02]  /*6910*/  FFMA.FTZ R2, R150, c[0x0][0x23c], -R22 ;  /* 0x00008f0096027a23 */ /* 0x002fe40000010816 */
[----:B---3--:R-:W-:Y:S01]  /*6920*/  IMAD.MOV.U32 R142, RZ, RZ, R63 ;  /* 0x000000ffff8e7224 */ /* 0x008fe200078e003f */
[----:B------:R-:W-:Y:S01]  /*6930*/  MOV R63, R59 ;  /* 0x0000003b003f7202 */ /* 0x000fe20000000f00 */
[----:B------:R1:W-:Y:S01]  /*6940*/  MUFU.EX2 R3, R2 ;  /* 0x0000000200037308 */ /* 0x0003e20000000800 */
[----:B------:R-:W-:Y:S01]  /*6950*/  MOV R59, R26 ;  /* 0x0000001a003b7202 */ /* 0x000fe20000000f00 */
[----:B------:R-:W-:Y:S02]  /*6960*/  FFMA.FTZ R26, R138, c[0x0][0x23c], -R21 ;  /* 0x00008f008a1a7a23 */ /* 0x000fe40000010815 */
[----:B------:R-:W-:-:S02]  /*6970*/  IMAD.MOV.U32 R150, RZ, RZ, R4 ;  /* 0x000000ffff967224 */ /* 0x000fc400078e0004 */
[----:B------:R-:W-:Y:S02]  /*6980*/  FADD.FTZ R57, R182, R181 ;  /* 0x000000b5b6397221 */ /* 0x000fe40000010000 */
[----:B-1----:R-:W-:Y:S02]  /*6990*/  FFMA.FTZ R2, R148, c[0x0][0x23c], -R22 ;  /* 0x00008f0094027a23 */ /* 0x002fe40000010816 */
[----:B------:R-:W-:Y:S01]  /*69a0*/  FFMA.FTZ R22, R141, c[0x0][0x23c], -R20 ;  /* 0x00008f008d167a23 */ /* 0x000fe20000010814 */
[----:B------:R-:W-:Y:S01]  /*69b0*/  MOV R141, R5 ;  /* 0x00000005008d7202 */ /* 0x000fe20000000f00 */
[----:B------:R1:W-:Y:S01]  /*69c0*/  MUFU.EX2 R18, R2 ;  /* 0x0000000200127308 */ /* 0x0003e20000000800 */
[----:B------:R-:W-:Y:S01]  /*69d0*/  MOV R5, R7 ;  /* 0x0000000700057202 */ /* 0x000fe20000000f00 */
[----:B------:R-:W-:Y:S01]  /*69e0*/  IMAD.MOV.U32 R148, RZ, RZ, R6 ;  /* 0x000000ffff947224 */ /* 0x000fe200078e0006 */
[----:B------:R-:W-:Y:S02]  /*69f0*/  MOV R7, R87 ;  /* 0x0000005700077202 */ /* 0x000fe40000000f00 */
[----:B------:R-:W-:-:S02]  /*6a00*/  MOV R87, R79 ;  /* 0x0000004f00577202 */ /* 0x000fc40000000f00 */
[----:B------:R-:W-:Y:S02]  /*6a10*/  MOV R79, R63 ;  /* 0x0000003f004f7202 */ /* 0x000fe40000000f00 */
[----:B------:R-:W-:Y:S02]  /*6a20*/  MOV R63, R39 ;  /* 0x00000027003f7202 */ /* 0x000fe40000000f00 */
[----:B------:R-:W-:Y:S01]  /*6a30*/  MOV R39, R33 ;  /* 0x0000002100277202 */ /* 0x000fe20000000f00 */
[----:B------:R-:W-:Y:S01]  /*6a40*/  FFMA.FTZ R33, R144, c[0x0][0x23c], -R0 ;  /* 0x00008f0090217a23 */ /* 0x000fe20000010800 */
[----:B------:R-:W-:Y:S02]  /*6a50*/  MOV R156, R5 ;  /* 0x00000005009c7202 */ /* 0x000fe40000000f00 */
[----:B------:R-:W-:Y:S01]  /*6a60*/  F2FP.BF16.PACK_AB R8, R142, R141 ;  /* 0x0000008d8e08723e */ /* 0x000fe200000010ff */
[----:B-1----:R-:W-:Y:S01]  /*6a70*/  FFMA.FTZ R2, R162, c[0x0][0x23c], -R21 ;  /* 0x00008f00a2027a23 */ /* 0x002fe20000010815 */
[----:B------:R-:W-:Y:S01]  /*6a80*/  MOV R130, R79 ;  /* 0x0000004f00827202 */ /* 0x000fe20000000f00 */
[----:B------:R-:W-:-:S02]  /*6a90*/  IMAD.MOV.U32 R79, RZ, RZ, R58 ;  /* 0x000000ffff4f7224 */ /* 0x000fc400078e003a */
[----:B------:R1:W3:Y:S01]  /*6aa0*/  MUFU.EX2 R19, R2 ;  /* 0x0000000200137308 */ /* 0x0002e20000000800 */
[----:B------:R-:W-:Y:S02]  /*6ab0*/  FADD.FTZ R58, R180, R163 ;  /* 0x000000a3b43a7221 */ /* 0x000fe40000010000 */
[--C-:B-1----:R-:W-:Y:S01]  /*6ac0*/  FFMA.FTZ R2, R154, c[0x0][0x23c], -R21.reuse ;  /* 0x00008f009a027a23 */ /* 0x102fe20000010815 */
[----:B---3--:R-:W-:Y:S01]  /*6ad0*/  MOV R140, R19 ;  /* 0x00000013008c7202 */ /* 0x008fe20000000f00 */
[----:B------:R-:W-:Y:S01]  /*6ae0*/  IMAD.MOV.U32 R19, RZ, RZ, R36 ;  /* 0x000000ffff137224 */ /* 0x000fe200078e0024 */
[----:B------:R-:W-:Y:S02]  /*6af0*/  MOV R154, R63 ;  /* 0x0000003f009a7202 */ /* 0x000fe40000000f00 */
[----:B------:R1:W3:Y:S01]  /*6b00*/  MUFU.EX2 R241, R2 ;  /* 0x0000000200f17308 */ /* 0x0002e20000000800 */
[----:B------:R-:W-:Y:S01]  /*6b10*/  MOV R63, R39 ;  /* 0x00000027003f7202 */ /* 0x000fe20000000f00 */
[----:B-1----:R-:W-:Y:S01]  /*6b20*/  FFMA.FTZ R2, R153, c[0x0][0x23c], -R21 ;  /* 0x00008f0099027a23 */ /* 0x002fe20000010815 */
[----:B---3--:R-:W-:-:S05]  /*6b30*/  MOV R128, R241 ;  /* 0x000000f100807202 */ /* 0x008fca0000000f00 */
[----:B------:R1:W3:Y:S01]  /*6b40*/  MUFU.EX2 R28, R2 ;  /* 0x00000002001c7308 */ /* 0x0002e20000000800 */
[----:B------:R-:W-:Y:S01]  /*6b50*/  F2FP.BF16.PACK_AB R9, R128, R140 ;  /* 0x0000008c8009723e */ /* 0x000fe200000010ff */
[----:B-1----:R-:W-:Y:S01]  /*6b60*/  FFMA.FTZ R2, R143, c[0x0][0x23c], -R21 ;  /* 0x00008f008f027a23 */ /* 0x002fe20000010815 */
[----:B------:R-:W-:Y:S01]  /*6b70*/  MOV R143, R7 ;  /* 0x00000007008f7202 */ /* 0x000fe20000000f00 */
[----:B------:R-:W-:-:S04]  /*6b80*/  FFMA.FTZ R21, R136, c[0x0][0x23c], -R20 ;  /* 0x00008f0088157a23 */ /* 0x000fc80000010814 */
[----:B------:R1:W-:Y:S02]  /*6b90*/  MUFU.EX2 R17, R2 ;  /* 0x0000000200117308 */ /* 0x0003e40000000800 */
[----:B-1----:R-:W-:Y:S02]  /*6ba0*/  FFMA.FTZ R2, R159, c[0x0][0x23c], -R20 ;  /* 0x00008f009f027a23 */ /* 0x002fe40000010814 */
[----:B------:R-:W-:Y:S01]  /*6bb0*/  IMAD.MOV.U32 R159, RZ, RZ, R86 ;  /* 0x000000ffff9f7224 */ /* 0x000fe200078e0056 */
[----:B------:R-:W-:-:S03]  /*6bc0*/  MOV R86, R59 ;  /* 0x0000003b00567202 */ /* 0x000fc60000000f00 */
[----:B------:R1:W-:Y:S02]  /*6bd0*/  MUFU.EX2 R243, R2 ;  /* 0x0000000200f37308 */ /* 0x0003e40000000800 */
[----:B-1----:R-:W-:-:S06]  /*6be0*/  FFMA.FTZ R2, R155, c[0x0][0x23c], -R20 ;  /* 0x00008f009b027a23 */ /* 0x002fcc0000010814 */
[----:B------:R1:W-:Y:S02]  /*6bf0*/  MUFU.EX2 R242, R2 ;  /* 0x0000000200f27308 */ /* 0x0003e40000000800 */
[----:B-1----:R-:W-:Y:S01]  /*6c00*/  FFMA.FTZ R2, R151, c[0x0][0x23c], -R20 ;  /* 0x00008f0097027a23 */ /* 0x002fe20000010814 */
[----:B------:R-:W-:Y:S01]  /*6c10*/  MOV R151, R87 ;  /* 0x0000005700977202 */ /* 0x000fe20000000f00 */
[----:B------:R-:W-:-:S04]  /*6c20*/  IMAD.MOV.U32 R87, RZ, RZ, R35 ;  /* 0x000000ffff577224 */ /* 0x000fc800078e0023 */
[----:B------:R1:W4:Y:S01]  /*6c30*/  MUFU.EX2 R56, R2 ;  /* 0x0000000200387308 */ /* 0x0003220000000800 */
[----:B------:R-:W-:Y:S02]  /*6c40*/  FFMA.FTZ R35, R137, c[0x0][0x23c], -R0 ;  /* 0x00008f0089237a23 */ /* 0x000fe40000010800 */
[--C-:B-1----:R-:W-:Y:S02]  /*6c50*/  FFMA.FTZ R2, R146, c[0x0][0x23c], -R20.reuse ;  /* 0x00008f0092027a23 */ /* 0x102fe40000010814 */
[----:B------:R-:W-:Y:S01]  /*6c60*/  FFMA.FTZ R20, R131, c[0x0][0x23c], -R20 ;  /* 0x00008f0083147a23 */ /* 0x000fe20000010814 */
[----:B------:R-:W-:Y:S02]  /*6c70*/  MOV R131, R3 ;  /* 0x0000000300837202 */ /* 0x000fe40000000f00 */
[----:B------:R1:W1:Y:S01]  /*6c80*/  MUFU.EX2 R252, R2 ;  /* 0x0000000200fc7308 */ /* 0x0002620000000800 */
[----:B------:R-:W-:Y:S02]  /*6c90*/  FFMA.FTZ R3, R157, c[0x0][0x23c], -R0 ;  /* 0x00008f009d037a23 */ /* 0x000fe40000010800 */
[----:B---3--:R-:W-:Y:S01]  /*6ca0*/  IMAD.MOV.U32 R157, RZ, RZ, R28 ;  /* 0x000000ffff9d7224 */ /* 0x008fe200078e001c */
[----:B------:R-:W-:Y:S01]  /*6cb0*/  F2FP.BF16.PACK_AB R10, R18, R131 ;  /* 0x00000083120a723e */ /* 0x000fe200000010ff */
[--C-:B------:R-:W-:Y:S01]  /*6cc0*/  FFMA.FTZ R28, R149, c[0x0][0x23c], -R0.reuse ;  /* 0x00008f00951c7a23 */ /* 0x100fe20000010800 */
[----:B----4-:R-:W-:Y:S01]  /*6cd0*/  MOV R149, R56 ;  /* 0x0000003800957202 */ /* 0x010fe20000000f00 */
[----:B------:R-:W-:Y:S01]  /*6ce0*/  IMAD.MOV.U32 R56, RZ, RZ, R231 ;  /* 0x000000ffff387224 */ /* 0x000fe200078e00e7 */
[----:B------:R-:W-:Y:S01]  /*6cf0*/  F2FP.BF16.PACK_AB R11, R17, R157 ;  /* 0x0000009d110b723e */ /* 0x000fe200000010ff */
[----:B------:R3:W-:Y:S06]  /*6d00*/  MUFU.EX2 R231, R3 ;  /* 0x0000000300e77308 */ /* 0x0007ec0000000800 */
[----:B--2---:R-:W-:Y:S01]  /*6d10*/  HMMA.16816.F32.BF16 R168, R8, R12, R168 ;  /* 0x0000000c08a8723c */ /* 0x004fe200000418a8 */
[----:B-1----:R-:W-:Y:S01]  /*6d20*/  FFMA.FTZ R2, R160, c[0x0][0x23c], -R0 ;  /* 0x00008f00a0027a23 */ /* 0x002fe20000010800 */
[----:B------:R-:W-:-:S03]  /*6d30*/  F2FP.BF16.PACK_AB R6, R252, R149 ;  /* 0x00000095fc06723e */ /* 0x000fc600000010ff */
[----:B------:R1:W-:Y:S01]  /*6d40*/  MUFU.EX2 R241, R2 ;  /* 0x0000000200f17308 */ /* 0x0003e20000000800 */
[----:B---3--:R-:W-:Y:S02]  /*6d50*/  FADD.FTZ R3, R200, R190 ;  /* 0x000000bec8037221 */ /* 0x008fe40000010000 */
[----:B-1----:R-:W-:Y:S02]  /*6d60*/  FFMA.FTZ R2, R158, c[0x0][0x23c], -R0 ;  /* 0x00008f009e027a23 */ /* 0x002fe40000010800 */
[----:B------:R-:W-:-:S03]  /*6d70*/  IMAD.MOV.U32 R158, RZ, RZ, R242 ;  /* 0x000000ffff9e7224 */ /* 0x000fc600078e00f2 */
[----:B------:R1:W2:Y:S02]  /*6d80*/  MUFU.EX2 R242, R2 ;  /* 0x0000000200f27308 */ /* 0x0002a40000000800 */
[----:B------:R-:W-:Y:S01]  /*6d90*/  F2FP.BF16.PACK_AB R4, R158, R243 ;  /* 0x000000f39e04723e */ /* 0x000fe200000010ff */
[----:B-1----:R-:W-:Y:S01]  /*6da0*/  FFMA.FTZ R2, R152, c[0x0][0x23c], -R0 ;  /* 0x00008f0098027a23 */ /* 0x002fe20000010800 */
[----:B--2---:R-:W-:Y:S01]  /*6db0*/  F2FP.BF16.PACK_AB R5, R242, R241 ;  /* 0x000000f1f205723e */ /* 0x004fe200000010ff */
[----:B------:R-:W-:-:S03]  /*6dc0*/  FADD.FTZ R0, R188, R183 ;  /* 0x000000b7bc007221 */ /* 0x000fc60000010000 */
[----:B------:R-:W1:Y:S02]  /*6dd0*/  MUFU.EX2 R59, R2 ;  /* 0x00000002003b7308 */ /* 0x000e640000000800 */
[----:B-1----:R-:W-:Y:S02]  /*6de0*/  F2FP.BF16.PACK_AB R7, R59, R231 ;  /* 0x000000e73b07723e */ /* 0x002fe400000010ff */
[----:B------:R-:W-:Y:S01]  /*6df0*/  MOV R2, R56 ;  /* 0x0000003800027202 */ /* 0x000fe20000000f00 */
[----:B------:R-:W-:Y:S02]  /*6e00*/  FADD.FTZ R56, R191, R3 ;  /* 0x00000003bf387221 */ /* 0x000fe40000010000 */
[----:B------:R-:W-:Y:S02]  /*6e10*/  FADD.FTZ R3, R189, R0 ;  /* 0x00000000bd037221 */ /* 0x000fe40000010000 */
[----:B------:R-:W-:Y:S01]  /*6e20*/  IMAD.MOV.U32 R0, RZ, RZ, R37 ;  /* 0x000000ffff007224 */ /* 0x000fe200078e0025 */
[C---:B------:R-:W-:Y:S08]  /*6e30*/  HMMA.16816.F32.BF16 R172, R4.reuse, R12, R172 ;  /* 0x0000000c04ac723c */ /* 0x040ff000000418ac */
[-C--:B------:R-:W-:Y:S07]  /*6e40*/  HMMA.16816.F32.BF16 R180, R4, R14.reuse, R104 ;  /* 0x0000000e04b4723c */ /* 0x080fee0000041868 */
[----:B------:R-:W-:Y:S01]  /*6e50*/  MOV R107, R203 ;  /* 0x000000cb006b7202 */ /* 0x000fe20000000f00 */
[----:B------:R-:W-:Y:S01]  /*6e60*/  HMMA.16816.F32.BF16 R36, R8, R14, R48 ;  /* 0x0000000e0824723c */ /* 0x000fe20000041830 */
[----:B------:R-:W1:Y:S01]  /*6e70*/  LDSM.16.MT88.4 R12, [R214+0xd000] ;  /* 0x00d00000d60c783b */ /* 0x000e620000004200 */
[----:B------:R-:W-:Y:S01]  /*6e80*/  MOV R104, R79 ;  /* 0x0000004f00687202 */ /* 0x000fe20000000f00 */
[----:B------:R-:W-:Y:S01]  /*6e90*/  IMAD.MOV.U32 R105, RZ, RZ, R62 ;  /* 0x000000ffff697224 */ /* 0x000fe200078e003e */
[----:B------:R-:W-:-:S04]  /*6ea0*/  MOV R106, R63 ;  /* 0x0000003f006a7202 */ /* 0x000fc80000000f00 */
[-C--:B-1----:R-:W-:Y:S07]  /*6eb0*/  HMMA.16816.F32.BF16 R160, R8, R12.reuse, R164 ;  /* 0x0000000c08a0723c */ /* 0x082fee00000418a4 */
[----:B------:R-:W-:Y:S01]  /*6ec0*/  MOV R167, R154 ;  /* 0x0000009a00a77202 */ /* 0x000fe20000000f00 */
[----:B------:R-:W-:Y:S01]  /*6ed0*/  HMMA.16816.F32.BF16 R176, R4, R12, R176 ;  /* 0x0000000c04b0723c */ /* 0x000fe200000418b0 */
[----:B------:R-:W-:Y:S01]  /*6ee0*/  IMAD.MOV.U32 R166, RZ, RZ, R16 ;  /* 0x000000ffffa67224 */ /* 0x000fe200078e0010 */
[----:B------:R-:W-:Y:S01]  /*6ef0*/  MOV R165, R17 ;  /* 0x0000001100a57202 */ /* 0x000fe20000000f00 */
[----:B------:R-:W-:-:S05]  /*6f00*/  IMAD.MOV.U32 R164, RZ, RZ, R18 ;  /* 0x000000ffffa47224 */ /* 0x000fca00078e0012 */
[-C--:B------:R-:W-:Y:S07]  /*6f10*/  HMMA.16816.F32.BF16 R188, R4, R14.reuse, R100 ;  /* 0x0000000e04bc723c */ /* 0x080fee0000041864 */
[----:B------:R-:W-:Y:S01]  /*6f20*/  MOV R100, R78 ;  /* 0x0000004e00647202 */ /* 0x000fe20000000f00 */
[----:B------:R-:W-:Y:S01]  /*6f30*/  HMMA.16816.F32.BF16 R48, R8, R14, R88 ;  /* 0x0000000e0830723c */ /* 0x000fe20000041858 */
[----:B------:R-:W1:Y:S01]  /*6f40*/  LDSM.16.MT88.4 R12, [R216+0xd000] ;  /* 0x00d00000d80c783b */ /* 0x000e620000004200 */
[----:B------:R-:W-:Y:S01]  /*6f50*/  MOV R102, R86 ;  /* 0x0000005600667202 */ /* 0x000fe20000000f00 */
[----:B------:R-:W-:Y:S01]  /*6f60*/  IMAD.MOV.U32 R103, RZ, RZ, R87 ;  /* 0x000000ffff677224 */ /* 0x000fe200078e0057 */
[----:B------:R-:W-:-:S02]  /*6f70*/  MOV R101, R19 ;  /* 0x0000001300657202 */ /* 0x000fc40000000f00 */
[----:B------:R-:W2:Y:S02]  /*6f80*/  LDSM.16.MT88.4 R16, [R216+0xf000] ;  /* 0x00f00000d810783b */ /* 0x000ea40000004200 */
        /* <DEDUP_REMOVED lines=9> */
[----:B--2---:R-:W-:Y:S08]  /*7020*/  HMMA.16816.F32.BF16 R104, R4, R16, R104 ;  /* 0x000000100468723c */ /* 0x004ff00000041868 */
[-C--:B-1----:R-:W-:Y:S08]  /*7030*/  HMMA.16816.F32.BF16 R144, R8, R12.reuse, R192 ;  /* 0x0000000c0890723c */ /* 0x082ff000000418c0 */
[C---:B------:R-:W-:Y:S07]  /*7040*/  HMMA.16816.F32.BF16 R192, R4.reuse, R12, R120 ;  /* 0x0000000c04c0723c */ /* 0x040fee0000041878 */
[----:B------:R-:W-:Y:S01]  /*7050*/  MOV R120, R77 ;  /* 0x0000004d00787202 */ /* 0x000fe20000000f00 */
[----:B------:R-:W-:Y:S01]  /*7060*/  HMMA.16816.F32.BF16 R200, R4, R14, R92 ;  /* 0x0000000e04c8723c */ /* 0x000fe2000004185c */
[----:B------:R-:W-:Y:S01]  /*7070*/  MOV R121, R76 ;  /* 0x0000004c00797202 */ /* 0x000fe20000000f00 */
[----:B------:R-:W-:Y:S01]  /*7080*/  IMAD.MOV.U32 R122, RZ, RZ, R61 ;  /* 0x000000ffff7a7224 */ /* 0x000fe200078e003d */
[----:B------:R-:W-:-:S05]  /*7090*/  MOV R123, R60 ;  /* 0x0000003c007b7202 */ /* 0x000fca0000000f00 */
[C---:B------:R-:W-:Y:S01]  /*70a0*/  HMMA.16816.F32.BF16 R136, R8.reuse, R14, R44 ;  /* 0x0000000e0888723c */ /* 0x040fe2000004182c */
[----:B------:R-:W1:Y:S07]  /*70b0*/  LDSM.16.MT88.4 R12, [R213+0xf000] ;  /* 0x00f00000d50c783b */ /* 0x000e6e0000004200 */
[-C--:B-1----:R-:W-:Y:S08]  /*70c0*/  HMMA.16816.F32.BF16 R204, R8, R12.reuse, R204 ;  /* 0x0000000c08cc723c */ /* 0x082ff000000418cc */
[C---:B------:R-:W-:Y:S07]  /*70d0*/  HMMA.16816.F32.BF16 R44, R4.reuse, R12, R208 ;  /* 0x0000000c042c723c */ /* 0x040fee00000418d0 */
[----:B------:R-:W-:Y:S01]  /*70e0*/  MOV R211, R0 ;  /* 0x0000000000d37202 */ /* 0x000fe20000000f00 */
[----:B------:R-:W-:Y:S01]  /*70f0*/  HMMA.16816.F32.BF16 R76, R4, R14, R108 ;  /* 0x0000000e044c723c */ /* 0x000fe2000004186c */
[----:B------:R-:W-:Y:S01]  /*7100*/  MOV R0, R150 ;  /* 0x0000009600007202 */ /* 0x000fe20000000f00 */
[----:B------:R-:W-:Y:S01]  /*7110*/  MUFU.EX2 R32, R32 ;  /* 0x0000002000207308 */ /* 0x000fe20000000800 */
[----:B------:R-:W-:Y:S01]  /*7120*/  MOV R210, R2 ;  /* 0x0000000200d27202 */ /* 0x000fe20000000f00 */
[----:B------:R-:W-:-:S04]  /*7130*/  IMAD.MOV.U32 R2, RZ, RZ, R130 ;  /* 0x000000ffff027224 */ /* 0x000fc800078e0082 */
[----:B------:R-:W-:Y:S01]  /*7140*/  HMMA.16816.F32.BF16 R60, R8, R14, R40 ;  /* 0x0000000e083c723c */ /* 0x000fe20000041828 */
[----:B------:R-:W1:Y:S01]  /*7150*/  LDSM.16.MT88.4 R12, [R214+0xf000] ;  /* 0x00f00000d60c783b */ /* 0x000e620000004200 */
[----:B------:R-:W-:Y:S01]  /*7160*/  FADD.FTZ R0, R0, R56 ;  /* 0x0000003800007221 */ /* 0x000fe20000010000 */
[----:B------:R-:W-:Y:S01]  /*7170*/  MUFU.EX2 R31, R31 ;  /* 0x0000001f001f7308 */ /* 0x000fe20000000800 */
[----:B------:R-:W-:-:S04]  /*7180*/  IMAD.MOV.U32 R150, RZ, RZ, R221 ;  /* 0x000000ffff967224 */ /* 0x000fc800078e00dd */
[----:B------:R-:W-:Y:S08]  /*7190*/  HMMA.16816.F32.BF16 R108, R4, R18, R116 ;  /* 0x00000012046c723c */ /* 0x000ff00000041874 */
[C---:B------:R-:W-:Y:S01]  /*71a0*/  HMMA.16816.F32.BF16 R100, R8.reuse, R16, R100 ;  /* 0x000000100864723c */ /* 0x040fe20000041864 */
[----:B------:R-:W-:Y:S01]  /*71b0*/  MUFU.EX2 R30, R30 ;  /* 0x0000001e001e7308 */ /* 0x000fe20000000800 */
[----:B------:R-:W-:Y:S01]  /*71c0*/  FADD.FTZ R2, R2, R57 ;  /* 0x0000003902027221 */ /* 0x000fe20000010000 */
[----:B------:R2:W5:Y:S05]  /*71d0*/  LDL.LU R221, [R1+0xa8] ;  /* 0x0000a80001dd7983 */ /* 0x00056a0000300800 */
[-C--:B-1----:R-:W-:Y:S07]  /*71e0*/  HMMA.16816.F32.BF16 R84, R8, R12.reuse, R248 ;  /* 0x0000000c0854723c */ /* 0x082fee00000418f8 */
[----:B------:R-:W-:Y:S01]  /*71f0*/  MOV R250, R98 ;  /* 0x0000006200fa7202 */ /* 0x000fe20000000f00 */
[----:B------:R-:W-:Y:S01]  /*7200*/  HMMA.16816.F32.BF16 R88, R4, R12, R244 ;  /* 0x0000000c0458723c */ /* 0x000fe200000418f4 */
[----:B------:R-:W-:Y:S01]  /*7210*/  MOV R251, R99 ;  /* 0x0000006300fb7202 */ /* 0x000fe20000000f00 */
[----:B------:R-:W-:Y:S01]  /*7220*/  IMAD.MOV.U32 R99, RZ, RZ, R164 ;  /* 0x000000ffff637224 */ /* 0x000fe200078e00a4 */
[----:B------:R-:W-:Y:S01]  /*7230*/  MOV R98, R165 ;  /* 0x000000a500627202 */ /* 0x000fe20000000f00 */
[----:B------:R-:W-:Y:S01]  /*7240*/  IMAD.MOV.U32 R249, RZ, RZ, R97 ;  /* 0x000000fffff97224 */ /* 0x000fe200078e0061 */
[----:B------:R-:W-:-:S03]  /*7250*/  MOV R165, R129 ;  /* 0x0000008100a57202 */ /* 0x000fc60000000f00 */
[-C--:B------:R-:W-:Y:S08]  /*7260*/  HMMA.16816.F32.BF16 R92, R4, R14.reuse, R112 ;  /* 0x0000000e045c723c */ /* 0x080ff00000041870 */
[----:B------:R-:W-:Y:S01]  /*7270*/  HMMA.16816.F32.BF16 R52, R8, R14, R52 ;  /* 0x0000000e0834723c */ /* 0x000fe20000041834 */
[----:B------:R-:W1:Y:S01]  /*7280*/  LDSM.16.MT88.4 R12, [R215+0xf000] ;  /* 0x00f00000d70c783b */ /* 0x000e620000004200 */
[----:B------:R-:W-:-:S02]  /*7290*/  MOV R164, R212 ;  /* 0x000000d400a47202 */ /* 0x000fc40000000f00 */
[----:B------:R-:W-:Y:S01]  /*72a0*/  MOV R248, R96 ;  /* 0x0000006000f87202 */ /* 0x000fe20000000f00 */
[----:B------:R-:W-:Y:S01]  /*72b0*/  IMAD.MOV.U32 R96, RZ, RZ, R167 ;  /* 0x000000ffff607224 */ /* 0x000fe200078e00a7 */
[----:B------:R-:W-:Y:S01]  /*72c0*/  MUFU.EX2 R29, R29 ;  /* 0x0000001d001d7308 */ /* 0x000fe20000000800 */
[----:B------:R-:W-:Y:S01]  /*72d0*/  IMAD.MOV.U32 R209, RZ, RZ, R164 ;  /* 0x000000ffffd17224 */ /* 0x000fe200078e00a4 */
[----:B------:R-:W-:Y:S01]  /*72e0*/  HMMA.16816.F32.BF16 R16, R8, R18, R68 ;  /* 0x000000120810723c */ /* 0x000fe20000041844 */
[----:B------:R-:W-:-:S05]  /*72f0*/  MOV R167, R219 ;  /* 0x000000db00a77202 */ /* 0x000fca0000000f00 */
[----:B------:R-:W-:Y:S01]  /*7300*/  MUFU.EX2 R27, R27 ;  /* 0x0000001b001b7308 */ /* 0x000fe20000000800 */
[----:B------:R-:W-:-:S07]  /*7310*/  MOV R97, R166 ;  /* 0x000000a600617202 */ /* 0x000fce0000000f00 */
[----:B------:R-:W-:Y:S08]  /*7320*/  MUFU.EX2 R26, R26 ;  /* 0x0000001a001a7308 */ /* 0x000ff00000000800 */
[----:B------:R-:W-:Y:S08]  /*7330*/  MUFU.EX2 R25, R25 ;  /* 0x0000001900197308 */ /* 0x000ff00000000800 */
[----:B------:R-:W3:Y:S08]  /*7340*/  MUFU.EX2 R24, R24 ;  /* 0x0000001800187308 */ /* 0x000ef00000000800 */
[----:B------:R-:W-:Y:S01]  /*7350*/  MUFU.EX2 R23, R23 ;  /* 0x0000001700177308 */ /* 0x000fe20000000800 */
[C---:B-1----:R-:W-:Y:S07]  /*7360*/  HMMA.16816.F32.BF16 R120, R4.reuse, R12, R120 ;  /* 0x0000000c0478723c */ /* 0x042fee0000041878 */
[----:B------:R-:W1:Y:S01]  /*7370*/  MUFU.EX2 R22, R22 ;  /* 0x0000001600167308 */ /* 0x000e620000000800 */
[----:B------:R-:W-:Y:S07]  /*7380*/  HMMA.16816.F32.BF16 R40, R4, R14, R124 ;  /* 0x0000000e0428723c */ /* 0x000fee000004187c */
[----:B------:R-:W-:Y:S01]  /*7390*/  MUFU.EX2 R21, R21 ;  /* 0x0000001500157308 */ /* 0x000fe20000000800 */
[----:B------:R-:W-:-:S07]  /*73a0*/  FADD.FTZ R5, R165, R58 ;  /* 0x0000003aa5057221 */ /* 0x000fce0000010000 */
[----:B------:R-:W-:Y:S01]  /*73b0*/  MUFU.EX2 R20, R20 ;  /* 0x0000001400147308 */ /* 0x000fe20000000800 */
[----:B------:R-:W-:Y:S01]  /*73c0*/  FADD.FTZ R4, R210, R0 ;  /* 0x00000000d2047221 */ /* 0x000fe20000010000 */
[----:B------:R-:W-:Y:S01]  /*73d0*/  HMMA.16816.F32.BF16 R116, R8, R12, R248 ;  /* 0x0000000c0874723c */ /* 0x000fe200000418f8 */
[----:B------:R-:W-:-:S05]  /*73e0*/  FADD.FTZ R5, R209, R5 ;  /* 0x00000005d1057221 */ /* 0x000fca0000010000 */
[----:B------:R-:W-:Y:S01]  /*73f0*/  MUFU.EX2 R28, R28 ;  /* 0x0000001c001c7308 */ /* 0x000fe20000000800 */
[----:B------:R-:W-:Y:S01]  /*7400*/  MOV R250, R96 ;  /* 0x0000006000fa7202 */ /* 0x000fe20000000f00 */
[----:B------:R-:W-:Y:S01]  /*7410*/  FADD.FTZ R4, R156, R4 ;  /* 0x000000049c047221 */ /* 0x000fe20000010000 */
[----:B------:R-:W-:Y:S01]  /*7420*/  HMMA.16816.F32.BF16 R64, R8, R14, R64 ;  /* 0x0000000e0840723c */ /* 0x000fe20000041840 */
[----:B------:R-:W-:-:S04]  /*7430*/  FADD.FTZ R0, R148, R5 ;  /* 0x0000000594007221 */ /* 0x000fc80000010000 */
[----:B------:R-:W4:Y:S08]  /*7440*/  MUFU.EX2 R33, R33 ;  /* 0x0000002100217308 */ /* 0x000f300000000800 */
[----:B------:R-:W-:Y:S01]  /*7450*/  MUFU.EX2 R34, R34 ;  /* 0x0000002200227308 */ /* 0x000fe20000000800 */
[----:B------:R-:W-:-:S07]  /*7460*/  FADD.FTZ R8, R250, R4 ;  /* 0x00000004fa087221 */ /* 0x000fce0000010000 */
[----:B------:R-:W1:Y:S01]  /*7470*/  MUFU.EX2 R35, R35 ;  /* 0x0000002300237308 */ /* 0x000e620000000800 */
[----:B------:R-:W2:Y:S01]  /*7480*/  LDSM.16.MT88.4 R4, [R215+0xf800] ;  /* 0x00f80000d704783b */ /* 0x000ea20000004200 */
        /* <DEDUP_REMOVED lines=10> */
[----:B------:R-:W-:Y:S01]  /*7530*/  MOV R99, R142 ;  /* 0x0000008e00637202 */ /* 0x000fe20000000f00 */
[----:B------:R-:W-:Y:S01]  /*7540*/  IMAD.MOV.U32 R211, RZ, RZ, R98 ;  /* 0x000000ffffd37224 */ /* 0x000fe200078e0062 */
[----:B---3--:R-:W-:Y:S01]  /*7550*/  F2FP.BF16.PACK_AB R131, R24, R25 ;  /* 0x000000191883723e */ /* 0x008fe200000010ff */
[----:B------:R-:W-:Y:S01]  /*7560*/  IMAD.MOV.U32 R98, RZ, RZ, R128 ;  /* 0x000000ffff627224 */ /* 0x000fe200078e0080 */
[----:B------:R-:W-:Y:S01]  /*7570*/  F2FP.BF16.PACK_AB R128, R31, R32 ;  /* 0x000000201f80723e */ /* 0x000fe200000010ff */
[----:B------:R-:W-:Y:S01]  /*7580*/  FADD.FTZ R2, R130, R2 ;  /* 0x0000000282027221 */ /* 0x000fe20000010000 */
[----:B------:R-:W-:Y:S01]  /*7590*/  F2FP.BF16.PACK_AB R130, R29, R30 ;  /* 0x0000001e1d82723e */ /* 0x000fe200000010ff */
[----:B------:R-:W-:Y:S01]  /*75a0*/  FADD.FTZ R0, R129, R0 ;  /* 0x0000000081007221 */ /* 0x000fe20000010000 */
[----:B------:R-:W-:Y:S01]  /*75b0*/  F2FP.BF16.PACK_AB R129, R26, R27 ;  /* 0x0000001b1a81723e */ /* 0x000fe200000010ff */
[----:B------:R-:W-:Y:S01]  /*75c0*/  FADD.FTZ R3, R150, R3 ;  /* 0x0000000396037221 */ /* 0x000fe20000010000 */
[----:B-1----:R-:W-:Y:S01]  /*75d0*/  F2FP.BF16.PACK_AB R124, R22, R23 ;  /* 0x00000017167c723e */ /* 0x002fe200000010ff */
[----:B------:R-:W-:Y:S01]  /*75e0*/  IMAD.MOV.U32 R208, RZ, RZ, R157 ;  /* 0x000000ffffd07224 */ /* 0x000fe200078e009d */
[----:B----4-:R-:W-:Y:S01]  /*75f0*/  F2FP.BF16.PACK_AB R125, R33, R28 ;  /* 0x0000001c217d723e */ /* 0x010fe200000010ff */
[----:B------:R-:W-:Y:S01]  /*7600*/  LDSM.16.MT88.4 R112, [R216+0xf800] ;  /* 0x00f80000d870783b */ /* 0x000fe20000004200 */
[----:B------:R-:W-:-:S02]  /*7610*/  F2FP.BF16.PACK_AB R126, R20, R21 ;  /* 0x00000015147e723e */ /* 0x000fc400000010ff */
[----:B------:R-:W-:Y:S01]  /*7620*/  F2FP.BF16.PACK_AB R127, R35, R34 ;  /* 0x00000022237f723e */ /* 0x000fe200000010ff */
[----:B------:R-:W-:Y:S01]  /*7630*/  IMAD.MOV.U32 R12, RZ, RZ, R83 ;  /* 0x000000ffff0c7224 */ /* 0x000fe200078e0053 */
[----:B------:R-:W-:Y:S02]  /*7640*/  MOV R142, R159 ;  /* 0x0000009f008e7202 */ /* 0x000fe40000000f00 */
[----:B------:R-:W-:Y:S02]  /*7650*/  MOV R15, R80 ;  /* 0x00000050000f7202 */ /* 0x000fe40000000f00 */
[----:B------:R-:W-:Y:S01]  /*7660*/  MOV R14, R81 ;  /* 0x00000051000e7202 */ /* 0x000fe20000000f00 */
[----:B------:R-:W-:Y:S01]  /*7670*/  FADD.FTZ R3, R251, R3 ;  /* 0x00000003fb037221 */ /* 0x000fe20000010000 */
[----:B------:R-:W-:Y:S01]  /*7680*/  MOV R13, R82 ;  /* 0x00000052000d7202 */ /* 0x000fe20000000f00 */
[----:B------:R-:W-:Y:S01]  /*7690*/  IMAD.MOV.U32 R245, RZ, RZ, R142 ;  /* 0x000000fffff57224 */ /* 0x000fe200078e008e */
[----:B------:R-:W-:Y:S01]  /*76a0*/  MOV R244, R143 ;  /* 0x0000008f00f47202 */ /* 0x000fe20000000f00 */
[----:B------:R-:W-:Y:S01]  /*76b0*/  FADD.FTZ R0, R15, R0 ;  /* 0x000000000f007221 */ /* 0x000fe20000010000 */
[----:B------:R-:W-:Y:S01]  /*76c0*/  MOV R246, R141 ;  /* 0x0000008d00f67202 */ /* 0x000fe20000000f00 */
[-C--:B--2---:R-:W-:Y:S01]  /*76d0*/  HMMA.16816.F32.BF16 R120, R124, R4.reuse, R120 ;  /* 0x000000047c78723c */ /* 0x084fe20000041878 */
[----:B------:R-:W-:Y:S01]  /*76e0*/  FADD.FTZ R2, R14, R2 ;  /* 0x000000020e027221 */ /* 0x000fe20000010000 */
[----:B------:R-:W-:Y:S01]  /*76f0*/  MOV R247, R140 ;  /* 0x0000008c00f77202 */ /* 0x000fe20000000f00 */
[----:B------:R-:W-:Y:S01]  /*7700*/  FADD.FTZ R3, R13, R3 ;  /* 0x000000030d037221 */ /* 0x000fe20000010000 */
[----:B------:R-:W-:Y:S01]  /*7710*/  MOV R97, R158 ;  /* 0x0000009e00617202 */ /* 0x000fe20000000f00 */
[----:B------:R-:W-:Y:S01]  /*7720*/  FADD.FTZ R0, R245, R0 ;  /* 0x00000000f5007221 */ /* 0x000fe20000010000 */
[----:B------:R-:W-:Y:S01]  /*7730*/  MOV R249, R98 ;  /* 0x0000006200f97202 */ /* 0x000fe20000000f00 */
[----:B------:R-:W-:Y:S01]  /*7740*/  LDSM.16.MT88.4 R164, [R213+0xd800] ;  /* 0x00d80000d5a4783b */ /* 0x000fe20000004200 */
[----:B------:R-:W-:Y:S01]  /*7750*/  HMMA.16816.F32.BF16 R116, R128, R4, R116 ;  /* 0x000000048074723c */ /* 0x000fe20000041874 */
[----:B------:R-:W-:-:S02]  /*7760*/  FADD.FTZ R2, R244, R2 ;  /* 0x00000002f4027221 */ /* 0x000fc40000010000 */
[----:B------:R-:W-:Y:S01]  /*7770*/  IMAD.MOV.U32 R248, RZ, RZ, R99 ;  /* 0x000000fffff87224 */ /* 0x000fe200078e0063 */
[----:B------:R-:W-:Y:S01]  /*7780*/  MOV R209, R149 ;  /* 0x0000009500d17202 */ /* 0x000fe20000000f00 */
[----:B------:R-:W-:Y:S01]  /*7790*/  FADD.FTZ R3, R247, R3 ;  /* 0x00000003f7037221 */ /* 0x000fe20000010000 */
[----:B------:R-:W-:Y:S01]  /*77a0*/  MOV R250, R97 ;  /* 0x0000006100fa7202 */ /* 0x000fe20000000f00 */
[----:B------:R-:W-:Y:S01]  /*77b0*/  FADD.FTZ R4, R12, R8 ;  /* 0x000000080c047221 */ /* 0x000fe20000010000 */
[----:B------:R-:W1:Y:S01]  /*77c0*/  LDSM.16.MT88.4 R148, [R216+0xd800] ;  /* 0x00d80000d894783b */ /* 0x000e620000004200 */
[----:B------:R-:W-:Y:S02]  /*77d0*/  FADD.FTZ R0, R241, R0 ;  /* 0x00000000f1007221 */ /* 0x000fe40000010000 */
[----:B------:R-:W-:Y:S01]  /*77e0*/  FADD.FTZ R4, R246, R4 ;  /* 0x00000004f6047221 */ /* 0x000fe20000010000 */
[----:B------:R-:W2:Y:S01]  /*77f0*/  LDSM.16.MT88.4 R156, [R214+0xd800] ;  /* 0x00d80000d69c783b */ /* 0x000ea20000004200 */
[----:B------:R-:W-:-:S02]  /*7800*/  FADD.FTZ R2, R243, R2 ;  /* 0x00000002f3027221 */ /* 0x000fc40000010000 */
[----:B------:R-:W-:Y:S01]  /*7810*/  IMAD.MOV.U32 R251, RZ, RZ, R96 ;  /* 0x000000fffffb7224 */ /* 0x000fe200078e0060 */
[----:B------:R-:W3:Y:S01]  /*7820*/  LDSM.16.MT88.4 R140, [R215+0xd800] ;  /* 0x00d80000d78c783b */ /* 0x000ee20000004200 */
[----:B------:R-:W-:Y:S02]  /*7830*/  FADD.FTZ R4, R248, R4 ;  /* 0x00000004f8047221 */ /* 0x000fe40000010000 */
[----:B------:R-:W-:Y:S01]  /*7840*/  FADD.FTZ R3, R249, R3 ;  /* 0x00000003f9037221 */ /* 0x000fe20000010000 */
[----:B------:R-:W4:Y:S01]  /*7850*/  LDSM.16.MT88.4 R80, [R213+0xf800] ;  /* 0x00f80000d550783b */ /* 0x000f220000004200 */
[----:B------:R-:W-:Y:S02]  /*7860*/  FADD.FTZ R0, R242, R0 ;  /* 0x00000000f2007221 */ /* 0x000fe40000010000 */
[----:B------:R-:W-:Y:S01]  /*7870*/  FADD.FTZ R2, R250, R2 ;  /* 0x00000002fa027221 */ /* 0x000fe20000010000 */
[----:B------:R-:W1:Y:S01]  /*7880*/  LDSM.16.MT88.4 R96, [R214+0xf800] ;  /* 0x00f80000d660783b */ /* 0x000e620000004200 */
[----:B------:R-:W-:-:S02]  /*7890*/  FADD.FTZ R4, R251, R4 ;  /* 0x00000004fb047221 */ /* 0x000fc40000010000 */
        /* <DEDUP_REMOVED lines=12> */
[----:B------:R-:W-:Y:S01]  /*7960*/  FADD.FTZ R3, R27, R3 ;  /* 0x000000031b037221 */ /* 0x000fe20000010000 */
[----:B------:R1:W5:Y:S01]  /*7970*/  LDL.LU R212, [R1+0x94] ;  /* 0x0000940001d47983 */ /* 0x0003620000300800 */
        /* <DEDUP_REMOVED lines=18> */
[-C--:B-1----:R-:W-:Y:S08]  /*7aa0*/  HMMA.16816.F32.BF16 R152, R128, R148.reuse, R152 ;  /* 0x000000948098723c */ /* 0x082ff00000041898 */
[C---:B------:R-:W-:Y:S08]  /*7ab0*/  HMMA.16816.F32.BF16 R184, R124.reuse, R148, R184 ;  /* 0x000000947cb8723c */ /* 0x040ff000000418b8 */
[-C--:B------:R-:W-:Y:S08]  /*7ac0*/  HMMA.16816.F32.BF16 R196, R124, R150.reuse, R196 ;  /* 0x000000967cc4723c */ /* 0x080ff000000418c4 */
[C---:B------:R-:W-:Y:S08]  /*7ad0*/  HMMA.16816.F32.BF16 R148, R128.reuse, R150, R72 ;  /* 0x000000968094723c */ /* 0x040ff00000041848 */
[-C--:B------:R-:W-:Y:S08]  /*7ae0*/  HMMA.16816.F32.BF16 R168, R128, R164.reuse, R168 ;  /* 0x000000a480a8723c */ /* 0x080ff000000418a8 */
[C---:B------:R-:W-:Y:S08]  /*7af0*/  HMMA.16816.F32.BF16 R172, R124.reuse, R164, R172 ;  /* 0x000000a47cac723c */ /* 0x040ff000000418ac */
[----:B------:R-:W-:Y:S08]  /*7b00*/  HMMA.16816.F32.BF16 R180, R124, R166, R180 ;  /* 0x000000a67cb4723c */ /* 0x000ff000000418b4 */
[-C--:B--2---:R-:W-:Y:S08]  /*7b10*/  HMMA.16816.F32.BF16 R160, R128, R156.reuse, R160 ;  /* 0x0000009c80a0723c */ /* 0x084ff000000418a0 */
[C---:B------:R-:W-:Y:S08]  /*7b20*/  HMMA.16816.F32.BF16 R176, R124.reuse, R156, R176 ;  /* 0x0000009c7cb0723c */ /* 0x040ff000000418b0 */
[C---:B------:R-:W-:Y:S08]  /*7b30*/  HMMA.16816.F32.BF16 R188, R124.reuse, R158, R188 ;  /* 0x0000009e7cbc723c */ /* 0x040ff000000418bc */
[C---:B---3--:R-:W-:Y:S08]  /*7b40*/  HMMA.16816.F32.BF16 R192, R124.reuse, R140, R192 ;  /* 0x0000008c7cc0723c */ /* 0x048ff000000418c0 */
[C---:B------:R-:W-:Y:S08]  /*7b50*/  HMMA.16816.F32.BF16 R200, R124.reuse, R142, R200 ;  /* 0x0000008e7cc8723c */ /* 0x040ff000000418c8 */
[C---:B----4-:R-:W-:Y:S08]  /*7b60*/  HMMA.16816.F32.BF16 R72, R124.reuse, R80, R44 ;  /* 0x000000507c48723c */ /* 0x050ff0000004182c */
        /* <DEDUP_REMOVED lines=52> */
[----:B-----5:R-:W-:Y:S04]  /*7eb0*/  LDSM.16.M88.4 R16, [R219] ;  /* 0x00000000db10783b */ /* 0x020fe80000000200 */
[----:B------:R-:W-:Y:S04]  /*7ec0*/  LDSM.16.M88.4 R12, [R219+0x2000] ;  /* 0x00200000db0c783b */ /* 0x000fe80000000200 */
[----:B------:R-:W4:Y:S04]  /*7ed0*/  LDSM.16.M88.4 R40, [R212+0x9000] ;  /* 0x00900000d428783b */ /* 0x000f280000000200 */
[----:B------:R-:W2:Y:S04]  /*7ee0*/  LDSM.16.M88.4 R36, [R212+0x9800] ;  /* 0x00980000d424783b */ /* 0x000ea80000000200 */
[----:B------:R-:W2:Y:S04]  /*7ef0*/  LDSM.16.M88.4 R48, [R212+0x8000] ;  /* 0x00800000d430783b */ /* 0x000ea80000000200 */
[----:B------:R-:W2:Y:S04]  /*7f00*/  LDSM.16.M88.4 R44, [R212+0x8800] ;  /* 0x00880000d42c783b */ /* 0x000ea80000000200 */
[----:B---3--:R-:W-:Y:S04]  /*7f10*/  LDSM.16.M88.4 R8, [R220] ;  /* 0x00000000dc08783b */ /* 0x008fe80000000200 */
[----:B-1----:R-:W-:Y:S04]  /*7f20*/  LDSM.16.M88.4 R4, [R220+0x2000] ;  /* 0x00200000dc04783b */ /* 0x002fe80000000200 */
[----:B------:R-:W1:Y:S04]  /*7f30*/  LDSM.16.M88.4 R24, [R229] ;  /* 0x00000000e518783b */ /* 0x000e680000000200 */
[----:B------:R-:W3:Y:S04]  /*7f40*/  LDSM.16.M88.4 R20, [R228] ;  /* 0x00000000e414783b */ /* 0x000ee80000000200 */
[----:B------:R-:W1:Y:S04]  /*7f50*/  LDSM.16.M88.4 R32, [R223] ;  /* 0x00000000df20783b */ /* 0x000e680000000200 */
[----:B------:R-:W1:Y:S01]  /*7f60*/  LDSM.16.M88.4 R28, [R230] ;  /* 0x00000000e61c783b */ /* 0x000e620000000200 */
[----:B----4-:R-:W-:Y:S03]  /*7f70*/  HMMA.16816.F32.BF16 R60, R12, R40, RZ ;  /* 0x000000280c3c723c */ /* 0x010fe600000418ff */
[----:B------:R-:W0:Y:S05]  /*7f80*/  LDGDEPBAR ;  /* 0x00000000000079af */ /* 0x000e2a0000000000 */
[-C--:B--2---:R-:W-:Y:S08]  /*7f90*/  HMMA.16816.F32.BF16 R56, R16, R36.reuse, RZ ;  /* 0x000000241038723c */ /* 0x084ff000000418ff */
[----:B------:R-:W-:Y:S08]  /*7fa0*/  HMMA.16816.F32.BF16 R52, R12, R36, RZ ;  /* 0x000000240c34723c */ /* 0x000ff000000418ff */
[-C--:B------:R-:W-:Y:S08]  /*7fb0*/  HMMA.16816.F32.BF16 R244, R16, R48.reuse, RZ ;  /* 0x0000003010f4723c */ /* 0x080ff000000418ff */
[----:B------:R-:W-:Y:S08]  /*7fc0*/  HMMA.16816.F32.BF16 R208, R12, R48, RZ ;  /* 0x000000300cd0723c */ /* 0x000ff000000418ff */
[-C--:B------:R-:W-:Y:S08]  /*7fd0*/  HMMA.16816.F32.BF16 R204, R16, R44.reuse, RZ ;  /* 0x0000002c10cc723c */ /* 0x080ff000000418ff */
[----:B------:R-:W-:Y:S08]  /*7fe0*/  HMMA.16816.F32.BF16 R136, R12, R44, RZ ;  /* 0x0000002c0c88723c */ /* 0x000ff000000418ff */
[----:B------:R-:W-:Y:S08]  /*7ff0*/  HMMA.16816.F32.BF16 R64, R16, R40, RZ ;  /* 0x000000281040723c */ /* 0x000ff000000418ff */
[----:B-1----:R-:W-:Y:S08]  /*8000*/  HMMA.16816.F32.BF16 R60, R4, R24, R60 ;  /* 0x00000018043c723c */ /* 0x002ff0000004183c */
[-C--:B---3--:R-:W-:Y:S08]  /*8010*/  HMMA.16816.F32.BF16 R56, R8, R20.reuse, R56 ;  /* 0x000000140838723c */ /* 0x088ff00000041838 */
[----:B------:R-:W-:Y:S08]  /*8020*/  HMMA.16816.F32.BF16 R52, R4, R20, R52 ;  /* 0x000000140434723c */ /* 0x000ff00000041834 */
[----:B------:R-:W-:Y:S01]  /*8030*/  HMMA.16816.F32.BF16 R244, R8, R32, R244 ;  /* 0x0000002008f4723c */ /* 0x000fe200000418f4 */
[----:B------:R-:W-:-:S02]  /*8040*/  IMAD.MOV.U32 R242, RZ, RZ, R60 ;  /* 0x000000fffff27224 */ /* 0x000fc400078e003c */
[----:B------:R-:W-:-:S05]  /*8050*/  IMAD.MOV.U32 R241, RZ, RZ, R61 ;  /* 0x000000fffff17224 */ /* 0x000fca00078e003d */
[----:B------:R-:W-:Y:S07]  /*8060*/  HMMA.16816.F32.BF16 R208, R4, R32, R208 ;  /* 0x0000002004d0723c */ /* 0x000fee00000418d0 */
[----:B------:R-:W-:Y:S01]  /*8070*/  IMAD.MOV.U32 R33, RZ, RZ, R62 ;  /* 0x000000ffff217224 */ /* 0x000fe200078e003e */
[----:B------:R-:W-:Y:S01]  /*8080*/  HMMA.16816.F32.BF16 R248, R8, R28, R204 ;  /* 0x0000001c08f8723c */ /* 0x000fe200000418cc */
[----:B------:R-:W-:Y:S02]  /*8090*/  IMAD.MOV.U32 R32, RZ, RZ, R63 ;  /* 0x000000ffff207224 */ /* 0x000fe400078e003f */
[----:B------:R-:W-:-:S02]  /*80a0*/  IMAD.MOV.U32 R37, RZ, RZ, R52 ;  /* 0x000000ffff257224 */ /* 0x000fc400078e0034 */
[----:B------:R-:W-:Y:S02]  /*80b0*/  IMAD.MOV.U32 R36, RZ, RZ, R53 ;  /* 0x000000ffff247224 */ /* 0x000fe400078e0035 */
[----:B------:R-:W-:Y:S01]  /*80c0*/  IMAD.MOV.U32 R21, RZ, RZ, R54 ;  /* 0x000000ffff157224 */ /* 0x000fe200078e0036 */
[----:B------:R-:W-:Y:S01]  /*80d0*/  HMMA.16816.F32.BF16 R136, R4, R28, R136 ;  /* 0x0000001c0488723c */ /* 0x000fe20000041888 */
[----:B------:R-:W-:-:S06]  /*80e0*/  IMAD.MOV.U32 R20, RZ, RZ, R55 ;  /* 0x000000ffff147224 */ /* 0x000fcc00078e0037 */
[----:B------:R-:W-:Y:S01]  /*80f0*/  IMAD.MOV.U32 R29, RZ, RZ, R56 ;  /* 0x000000ffff1d7224 */ /* 0x000fe200078e0038 */
[----:B------:R-:W-:Y:S01]  /*8100*/  HMMA.16816.F32.BF16 R64, R8, R24, R64 ;  /* 0x000000180840723c */ /* 0x000fe20000041840 */
[----:B------:R-:W-:-:S06]  /*8110*/  IMAD.MOV.U32 R28, RZ, RZ, R57 ;  /* 0x000000ffff1c7224 */ /* 0x000fcc00078e0039 */
[----:B------:R-:W-:Y:S01]  /*8120*/  IMAD.MOV.U32 R25, RZ, RZ, R58 ;  /* 0x000000ffff197224 */ /* 0x000fe200078e003a */
[----:B------:R-:W-:Y:S01]  /*8130*/  HMMA.16816.F32.BF16 R60, R12, R50, RZ ;  /* 0x000000320c3c723c */ /* 0x000fe200000418ff */
[----:B------:R-:W-:-:S07]  /*8140*/  IMAD.MOV.U32 R24, RZ, RZ, R59 ;  /* 0x000000ffff187224 */ /* 0x000fce00078e003b */
[C---:B------:R-:W-:Y:S08]  /*8150*/  HMMA.16816.F32.BF16 R56, R12.reuse, R46, RZ ;  /* 0x0000002e0c38723c */ /* 0x040ff000000418ff */
[----:B------:R-:W-:Y:S01]  /*8160*/  HMMA.16816.F32.BF16 R52, R12, R42, RZ ;  /* 0x0000002a0c34723c */ /* 0x000fe200000418ff */
[----:B------:R-:W-:Y:S02]  /*8170*/  IMAD.MOV.U32 R231, RZ, RZ, R64 ;  /* 0x000000ffffe77224 */ /* 0x000fe400078e0040 */
[----:B------:R-:W-:-:S02]  /*8180*/  IMAD.MOV.U32 R3, RZ, RZ, R65 ;  /* 0x000000ffff037224 */ /* 0x000fc400078e0041 */
[----:B------:R-:W-:Y:S02]  /*8190*/  IMAD.MOV.U32 R2, RZ, RZ, R66 ;  /* 0x000000ffff027224 */ /* 0x000fe400078e0042 */
[----:B------:R-:W-:Y:S01]  /*81a0*/  IMAD.MOV.U32 R0, RZ, RZ, R67 ;  /* 0x000000ffff007224 */ /* 0x000fe200078e0043 */
[----:B------:R-:W-:Y:S08]  /*81b0*/  HMMA.16816.F32.BF16 R12, R12, R38, RZ ;  /* 0x000000260c0c723c */ /* 0x000ff000000418ff */
[C---:B------:R-:W-:Y:S08]  /*81c0*/  HMMA.16816.F32.BF16 R48, R16.reuse, R50, RZ ;  /* 0x000000321030723c */ /* 0x040ff000000418ff */
[----:B------:R-:W-:Y:S08]  /*81d0*/  HMMA.16816.F32.BF16 R44, R16, R46, RZ ;  /* 0x0000002e102c723c */ /* 0x000ff000000418ff */
[----:B------:R-:W-:Y:S08]  /*81e0*/  HMMA.16816.F32.BF16 R12, R4, R22, R12 ;  /* 0x00000016040c723c */ /* 0x000ff0000004180c */
[C---:B------:R-:W-:Y:S08]  /*81f0*/  HMMA.16816.F32.BF16 R40, R16.reuse, R42, RZ ;  /* 0x0000002a1028723c */ /* 0x040ff000000418ff */
[----:B------:R-:W-:Y:S08]  /*8200*/  HMMA.16816.F32.BF16 R16, R16, R38, RZ ;  /* 0x000000261010723c */ /* 0x000ff000000418ff */
[----:B------:R-:W-:Y:S01]  /*8210*/  HMMA.16816.F32.BF16 R60, R4, R34, R60 ;  /* 0x00000022043c723c */ /* 0x000fe2000004183c */
[----:B------:R-:W-:-:S07]  /*8220*/  IMAD.MOV.U32 R243, RZ, RZ, R15 ;  /* 0x000000fffff37224 */ /* 0x000fce00078e000f */
[C---:B------:R-:W-:Y:S08]  /*8230*/  HMMA.16816.F32.BF16 R64, R4.reuse, R30, R56 ;  /* 0x0000001e0440723c */ /* 0x040ff00000041838 */
[----:B------:R-:W-:Y:S07]  /*8240*/  HMMA.16816.F32.BF16 R204, R4, R26, R52 ;  /* 0x0000001a04cc723c */ /* 0x000fee0000041834 */
[----:B------:R-:W-:Y:S01]  /*8250*/  IMAD.MOV.U32 R6, RZ, RZ, R13 ;  /* 0x000000ffff067224 */ /* 0x000fe200078e000d */
[----:B------:R-:W-:Y:S01]  /*8260*/  HMMA.16816.F32.BF16 R48, R8, R34, R48 ;  /* 0x000000220830723c */ /* 0x000fe20000041830 */
[----:B------:R-:W-:-:S02]  /*8270*/  IMAD.MOV.U32 R5, RZ, RZ, R14 ;  /* 0x000000ffff057224 */ /* 0x000fc400078e000e */
[----:B------:R-:W-:Y:S02]  /*8280*/  IMAD.MOV.U32 R4, RZ, RZ, R12 ;  /* 0x000000ffff047224 */ /* 0x000fe400078e000c */
[----:B------:R-:W-:Y:S02]  /*8290*/  LDSM.16.M88.4 R12, [R218+0x8000] ;  /* 0x00800000da0c783b */ /* 0x000fe40000000200 */
[----:B------:R-:W-:Y:S01]  /*82a0*/  IMAD.MOV.U32 R34, RZ, RZ, R6 ;  /* 0x000000ffff227224 */ /* 0x000fe200078e0006 */
[----:B------:R-:W-:Y:S01]  /*82b0*/  HMMA.16816.F32.BF16 R56, R8, R30, R44 ;  /* 0x0000001e0838723c */ /* 0x000fe2000004182c */
[----:B------:R-:W-:-:S06]  /*82c0*/  IMAD.MOV.U32 R35, RZ, RZ, R5 ;  /* 0x000000ffff237224 */ /* 0x000fcc00078e0005 */
[----:B------:R-:W-:Y:S01]  /*82d0*/  IMAD.MOV.U32 R47, RZ, RZ, R4 ;  /* 0x000000ffff2f7224 */ /* 0x000fe200078e0004 */
[C---:B------:R-:W-:Y:S01]  /*82e0*/  HMMA.16816.F32.BF16 R40, R8.reuse, R26, R40 ;  /* 0x0000001a0828723c */ /* 0x040fe20000041828 */
[----:B------:R-:W1:Y:S07]  /*82f0*/  LDSM.16.M88.4 R4, [R222+0x2000] ;  /* 0x00200000de04783b */ /* 0x000e6e0000000200 */
[----:B------:R-:W-:Y:S01]  /*8300*/  HMMA.16816.F32.BF16 R16, R8, R22, R16 ;  /* 0x000000160810723c */ /* 0x000fe20000041810 */
[----:B------:R-:W2:Y:S07]  /*8310*/  LDSM.16.M88.4 R8, [R222] ;  /* 0x00000000de08783b */ /* 0x000eae0000000200 */
[-C--:B-1----:R-:W-:Y:S07]  /*8320*/  HMMA.16816.F32.BF16 R52, R4, R12.reuse, R208 ;  /* 0x0000000c0434723c */ /* 0x082fee00000418d0 */
[----:B------:R-:W-:Y:S01]  /*8330*/  IMAD.MOV.U32 R208, RZ, RZ, R47 ;  /* 0x000000ffffd07224 */ /* 0x000fe200078e002f */
[----:B------:R-:W-:Y:S01]  /*8340*/  MOV R210, R35 ;  /* 0x0000002300d27202 */ /* 0x000fe20000000f00 */
[----:B--2---:R-:W-:Y:S01]  /*8350*/  HMMA.16816.F32.BF16 R44, R8, R12, R244 ;  /* 0x0000000c082c723c */ /* 0x004fe200000418f4 */
[----:B------:R-:W-:-:S02]  /*8360*/  IMAD.MOV.U32 R209, RZ, RZ, R34 ;  /* 0x000000ffffd17224 */ /* 0x000fc400078e0022 */
[----:B------:R-:W-:-:S04]  /*8370*/  IMAD.MOV.U32 R211, RZ, RZ, R243 ;  /* 0x000000ffffd37224 */ /* 0x000fc800078e00f3 */
[----:B------:R-:W-:Y:S02]  /*8380*/  IMAD.MOV.U32 R244, RZ, RZ, R37 ;  /* 0x000000fffff47224 */ /* 0x000fe400078e0025 */
[----:B------:R-:W-:Y:S02]  /*8390*/  IMAD.MOV.U32 R245, RZ, RZ, R36 ;  /* 0x000000fffff57224 */ /* 0x000fe400078e0024 */
[----:B------:R-:W-:Y:S01]  /*83a0*/  IMAD.MOV.U32 R246, RZ, RZ, R21 ;  /* 0x000000fffff67224 */ /* 0x000fe200078e0015 */
[----:B------:R-:W-:Y:S01]  /*83b0*/  HMMA.16816.F32.BF16 R36, R4, R14, R60 ;  /* 0x0000000e0424723c */ /* 0x000fe2000004183c */
[----:B------:R-:W-:-:S06]  /*83c0*/  IMAD.MOV.U32 R247, RZ, RZ, R20 ;  /* 0x000000fffff77224 */ /* 0x000fcc00078e0014 */
[----:B------:R-:W-:Y:S01]  /*83d0*/  IMAD.MOV.U32 R62, RZ, RZ, R33 ;  /* 0x000000ffff3e7224 */ /* 0x000fe200078e0021 */
[C---:B------:R-:W-:Y:S01]  /*83e0*/  HMMA.16816.F32.BF16 R20, R8.reuse, R14, R48 ;  /* 0x0000000e0814723c */ /* 0x040fe20000041830 */
[----:B------:R-:W1:Y:S01]  /*83f0*/  LDSM.16.M88.4 R12, [R218+0x8800] ;  /* 0x00880000da0c783b */ /* 0x000e620000000200 */
[----:B------:R-:W-:Y:S02]  /*8400*/  IMAD.MOV.U32 R63, RZ, RZ, R32 ;  /* 0x000000ffff3f7224 */ /* 0x000fe400078e0020 */
[----:B------:R-:W-:Y:S02]  /*8410*/  IMAD.MOV.U32 R60, RZ, RZ, R242 ;  /* 0x000000ffff3c7224 */ /* 0x000fe400078e00f2 */
[----:B------:R-:W-:Y:S02]  /*8420*/  IMAD.MOV.U32 R61, RZ, RZ, R241 ;  /* 0x000000ffff3d7224 */ /* 0x000fe400078e00f1 */
[C---:B-1----:R-:W-:Y:S07]  /*8430*/  HMMA.16816.F32.BF16 R32, R8.reuse, R12, R248 ;  /* 0x0000000c0820723c */ /* 0x042fee00000418f8 */
[----:B------:R-:W-:Y:S01]  /*8440*/  IMAD.MOV.U32 R248, RZ, RZ, R29 ;  /* 0x000000fffff87224 */ /* 0x000fe200078e001d */
[----:B------:R-:W-:Y:S01]  /*8450*/  HMMA.16816.F32.BF16 R48, R8, R14, R56 ;  /* 0x0000000e0830723c */ /* 0x000fe20000041838 */
[----:B------:R-:W-:-:S02]  /*8460*/  IMAD.MOV.U32 R249, RZ, RZ, R28 ;  /* 0x000000fffff97224 */ /* 0x000fc400078e001c */
[----:B------:R-:W-:Y:S02]  /*8470*/  IMAD.MOV.U32 R250, RZ, RZ, R25 ;  /* 0x000000fffffa7224 */ /* 0x000fe400078e0019 */
[----:B------:R-:W-:-:S03]  /*8480*/  IMAD.MOV.U32 R251, RZ, RZ, R24 ;  /* 0x000000fffffb7224 */ /* 0x000fc600078e0018 */
[C---:B------:R-:W-:Y:S07]  /*8490*/  HMMA.16816.F32.BF16 R28, R4.reuse, R12, R136 ;  /* 0x0000000c041c723c */ /* 0x040fee0000041888 */
[----:B------:R-:W-:Y:S01]  /*84a0*/  IMAD.MOV.U32 R136, RZ, RZ, R231 ;  /* 0x000000ffff887224 */ /* 0x000fe200078e00e7 */
[----:B------:R-:W-:Y:S01]  /*84b0*/  HMMA.16816.F32.BF16 R24, R4, R14, R64 ;  /* 0x0000000e0418723c */ /* 0x000fe20000041840 */
[----:B------:R-:W1:Y:S01]  /*84c0*/  LDSM.16.M88.4 R12, [R218+0x9000] ;  /* 0x00900000da0c783b */ /* 0x000e620000000200 */
[----:B------:R-:W-:-:S02]  /*84d0*/  IMAD.MOV.U32 R137, RZ, RZ, R3 ;  /* 0x000000ffff897224 */ /* 0x000fc400078e0003 */
[----:B------:R-:W-:Y:S02]  /*84e0*/  IMAD.MOV.U32 R138, RZ, RZ, R2 ;  /* 0x000000ffff8a7224 */ /* 0x000fe400078e0002 */
[----:B------:R-:W-:-:S07]  /*84f0*/  IMAD.MOV.U32 R139, RZ, RZ, R0 ;  /* 0x000000ffff8b7224 */ /* 0x000fce00078e0000 */
        /* <DEDUP_REMOVED lines=10> */
[----:B------:R-:W-:Y:S01]  /*85a0*/  IMAD.MOV.U32 R42, RZ, RZ, R65 ;  /* 0x000000ffff2a7224 */ /* 0x000fe200078e0041 */
[----:B------:R-:W-:Y:S01]  /*85b0*/  LDSM.16.M88.4 R12, [R217] ;  /* 0x00000000d90c783b */ /* 0x000fe20000000200 */
[----:B------:R-:W-:-:S02]  /*85c0*/  IMAD.MOV.U32 R41, RZ, RZ, R66 ;  /* 0x000000ffff297224 */ /* 0x000fc400078e0042 */
[----:B------:R-:W-:Y:S01]  /*85d0*/  IMAD.MOV.U32 R40, RZ, RZ, R67 ;  /* 0x000000ffff287224 */ /* 0x000fe200078e0043 */
[----:B------:R-:W1:Y:S01]  /*85e0*/  LDSM.16.M88.4 R8, [R221] ;  /* 0x00000000dd08783b */ /* 0x000e620000000200 */
[----:B------:R-:W-:Y:S02]  /*85f0*/  IMAD.MOV.U32 R67, RZ, RZ, R4 ;  /* 0x000000ffff437224 */ /* 0x000fe400078e0004 */
[----:B------:R-:W-:Y:S02]  /*8600*/  IMAD.MOV.U32 R66, RZ, RZ, R5 ;  /* 0x000000ffff427224 */ /* 0x000fe400078e0005 */
[----:B------:R-:W-:Y:S02]  /*8610*/  IMAD.MOV.U32 R65, RZ, RZ, R6 ;  /* 0x000000ffff417224 */ /* 0x000fe400078e0006 */
[----:B------:R-:W-:Y:S02]  /*8620*/  IMAD.MOV.U32 R64, RZ, RZ, R7 ;  /* 0x000000ffff407224 */ /* 0x000fe400078e0007 */
[----:B------:R-:W2:Y:S01]  /*8630*/  LDSM.16.M88.4 R4, [R221+0x2000] ;  /* 0x00200000dd04783b */ /* 0x000ea20000000200 */
[-C--:B-1----:R-:W-:Y:S08]  /*8640*/  HMMA.16816.F32.BF16 R44, R8, R12.reuse, R44 ;  /* 0x0000000c082c723c */ /* 0x082ff0000004182c */
[C---:B--2---:R-:W-:Y:S08]  /*8650*/  HMMA.16816.F32.BF16 R52, R4.reuse, R12, R52 ;  /* 0x0000000c0434723c */ /* 0x044ff00000041834 */
[----:B------:R-:W-:Y:S08]  /*8660*/  HMMA.16816.F32.BF16 R244, R4, R14, R36 ;  /* 0x0000000e04f4723c */ /* 0x000ff00000041824 */
[----:B------:R-:W-:-:S02]  /*8670*/  IMAD.MOV.U32 R19, RZ, RZ, R44 ;  /* 0x000000ffff137224 */ /* 0x000fc400078e002c */
[----:B------:R-:W-:Y:S02]  /*8680*/  IMAD.MOV.U32 R18, RZ, RZ, R45 ;  /* 0x000000ffff127224 */ /* 0x000fe400078e002d */
[----:B------:R-:W-:Y:S02]  /*8690*/  IMAD.MOV.U32 R17, RZ, RZ, R46 ;  /* 0x000000ffff117224 */ /* 0x000fe400078e002e */
[----:B------:R-:W-:Y:S02]  /*86a0*/  IMAD.MOV.U32 R16, RZ, RZ, R47 ;  /* 0x000000ffff107224 */ /* 0x000fe400078e002f */
[----:B------:R-:W-:Y:S01]  /*86b0*/  IMAD.MOV.U32 R44, RZ, RZ, R43 ;  /* 0x000000ffff2c7224 */ /* 0x000fe200078e002b */
[----:B------:R-:W-:Y:S01]  /*86c0*/  MOV R231, R52 ;  /* 0x0000003400e77202 */ /* 0x000fe20000000f00 */
[----:B------:R-:W-:Y:S02]  /*86d0*/  IMAD.MOV.U32 R3, RZ, RZ, R53 ;  /* 0x000000ffff037224 */ /* 0x000fe400078e0035 */
[----:B------:R-:W-:-:S02]  /*86e0*/  IMAD.MOV.U32 R2, RZ, RZ, R54 ;  /* 0x000000ffff027224 */ /* 0x000fc400078e0036 */
[----:B------:R-:W-:Y:S02]  /*86f0*/  IMAD.MOV.U32 R0, RZ, RZ, R55 ;  /* 0x000000ffff007224 */ /* 0x000fe400078e0037 */
[----:B------:R-:W-:Y:S02]  /*8700*/  IMAD.MOV.U32 R52, RZ, RZ, R67 ;  /* 0x000000ffff347224 */ /* 0x000fe400078e0043 */
[----:B------:R-:W-:Y:S02]  /*8710*/  IMAD.MOV.U32 R53, RZ, RZ, R66 ;  /* 0x000000ffff357224 */ /* 0x000fe400078e0042 */
[----:B------:R-:W-:Y:S02]  /*8720*/  IMAD.MOV.U32 R54, RZ, RZ, R65 ;  /* 0x000000ffff367224 */ /* 0x000fe400078e0041 */
[----:B------:R-:W-:Y:S02]  /*8730*/  IMAD.MOV.U32 R55, RZ, RZ, R64 ;  /* 0x000000ffff377224 */ /* 0x000fe400078e0040 */
[----:B------:R-:W-:Y:S01]  /*8740*/  HMMA.16816.F32.BF16 R64, R8, R14, R20 ;  /* 0x0000000e0840723c */ /* 0x000fe20000041814 */
[----:B------:R-:W1:Y:S01]  /*8750*/  LDSM.16.M88.4 R12, [R217+0x800] ;  /* 0x00080000d90c783b */ /* 0x000e620000000200 */
[----:B------:R-:W-:-:S02]  /*8760*/  IMAD.MOV.U32 R45, RZ, RZ, R42 ;  /* 0x000000ffff2d7224 */ /* 0x000fc400078e002a */
[----:B------:R-:W-:Y:S02]  /*8770*/  IMAD.MOV.U32 R46, RZ, RZ, R41 ;  /* 0x000000ffff2e7224 */ /* 0x000fe400078e0029 */
[----:B------:R-:W-:Y:S02]  /*8780*/  IMAD.MOV.U32 R47, RZ, RZ, R40 ;  /* 0x000000ffff2f7224 */ /* 0x000fe400078e0028 */
[-C--:B-1----:R-:W-:Y:S08]  /*8790*/  HMMA.16816.F32.BF16 R32, R8, R12.reuse, R32 ;  /* 0x0000000c0820723c */ /* 0x082ff00000041820 */
[C---:B------:R-:W-:Y:S11]  /*87a0*/  HMMA.16816.F32.BF16 R40, R4.reuse, R12, R28 ;  /* 0x0000000c0428723c */ /* 0x040ff6000004181c */
[----:B------:R-:W-:Y:S05]  /*87b0*/  @!UPT UIADD3 URZ, URZ, URZ, URZ ;  /* 0x0000003f3f3ff290 */ /* 0x000fea000fffe03f */
[----:B------:R-:W-:Y:S02]  /*87c0*/  IMAD.MOV.U32 R20, RZ, RZ, R32 ;  /* 0x000000ffff147224 */ /* 0x000fe400078e0020 */
[----:B------:R-:W-:Y:S02]  /*87d0*/  IMAD.MOV.U32 R243, RZ, RZ, R33 ;  /* 0x000000fffff37224 */ /* 0x000fe400078e0021 */
[----:B------:R-:W-:Y:S02]  /*87e0*/  IMAD.MOV.U32 R242, RZ, RZ, R34 ;  /* 0x000000fffff27224 */ /* 0x000fe400078e0022 */
[----:B------:R-:W-:Y:S02]  /*87f0*/  IMAD.MOV.U32 R241, RZ, RZ, R35 ;  /* 0x000000fffff17224 */ /* 0x000fe400078e0023 */
[----:B------:R-:W-:Y:S07]  /*8800*/  HMMA.16816.F32.BF16 R32, R4, R14, R24 ;  /* 0x0000000e0420723c */ /* 0x000fee0000041818 */
[----:B------:R-:W-:-:S02]  /*8810*/  IMAD.MOV.U32 R27, RZ, RZ, R20 ;  /* 0x000000ffff1b7224 */ /* 0x000fc400078e0014 */
[----:B------:R-:W-:Y:S01]  /*8820*/  HMMA.16816.F32.BF16 R20, R8, R14, R48 ;  /* 0x0000000e0814723c */ /* 0x000fe20000041830 */
[----:B------:R-:W1:Y:S07]  /*8830*/  LDSM.16.M88.4 R12, [R217+0x1000] ;  /* 0x00100000d90c783b */ /* 0x000e6e0000000200 */
[-C--:B-1----:R-:W-:Y:S07]  /*8840*/  HMMA.16816.F32.BF16 R28, R4, R12.reuse, R60 ;  /* 0x0000000c041c723c */ /* 0x082fee000004183c */
[----:B------:R-:W-:Y:S01]  /*8850*/  IMAD.MOV.U32 R60, RZ, RZ, R27 ;  /* 0x000000ffff3c7224 */ /* 0x000fe200078e001b */
[----:B------:R-:W-:Y:S01]  /*8860*/  HMMA.16816.F32.BF16 R36, R8, R12, R56 ;  /* 0x0000000c0824723c */ /* 0x000fe20000041838 */
[----:B------:R-:W-:-:S02]  /*8870*/  IMAD.MOV.U32 R61, RZ, RZ, R243 ;  /* 0x000000ffff3d7224 */ /* 0x000fc400078e00f3 */
[----:B------:R-:W-:Y:S02]  /*8880*/  IMAD.MOV.U32 R62, RZ, RZ, R242 ;  /* 0x000000ffff3e7224 */ /* 0x000fe400078e00f2 */
[----:B------:R-:W-:-:S03]  /*8890*/  IMAD.MOV.U32 R63, RZ, RZ, R241 ;  /* 0x000000ffff3f7224 */ /* 0x000fc600078e00f1 */
[----:B------:R-:W-:Y:S07]  /*88a0*/  HMMA.16816.F32.BF16 R24, R4, R14, R204 ;  /* 0x0000000e0418723c */ /* 0x000fee00000418cc */
[----:B------:R-:W-:Y:S01]  /*88b0*/  IMAD.MOV.U32 R204, RZ, RZ, R19 ;  /* 0x000000ffffcc7224 */ /* 0x000fe200078e0013 */
[----:B------:R-:W-:Y:S01]  /*88c0*/  MOV R205, R18 ;  /* 0x0000001200cd7202 */ /* 0x000fe20000000f00 */
[----:B------:R-:W-:Y:S02]  /*88d0*/  IMAD.MOV.U32 R206, RZ, RZ, R17 ;  /* 0x000000ffffce7224 */ /* 0x000fe400078e0011 */
[----:B------:R-:W-:-:S02]  /*88e0*/  IMAD.MOV.U32 R207, RZ, RZ, R16 ;  /* 0x000000ffffcf7224 */ /* 0x000fc400078e0010 */
[----:B------:R-:W-:Y:S01]  /*88f0*/  HMMA.16816.F32.BF16 R16, R8, R14, R136 ;  /* 0x0000000e0810723c */ /* 0x000fe20000041888 */
[----:B------:R-:W1:Y:S06]  /*8900*/  LDSM.16.M88.4 R12, [R217+0x1800] ;  /* 0x00180000d90c783b */ /* 0x000e6c0000000200 */
[----:B------:R-:W-:Y:S02]  /*8910*/  IMAD.MOV.U32 R136, RZ, RZ, R231 ;  /* 0x000000ffff887224 */ /* 0x000fe400078e00e7 */
[----:B------:R-:W-:Y:S02]  /*8920*/  IMAD.MOV.U32 R137, RZ, RZ, R3 ;  /* 0x000000ffff897224 */ /* 0x000fe400078e0003 */
[----:B------:R-:W-:-:S02]  /*8930*/  IMAD.MOV.U32 R138, RZ, RZ, R2 ;  /* 0x000000ffff8a7224 */ /* 0x000fc400078e0002 */
[----:B------:R-:W-:Y:S01]  /*8940*/  IMAD.MOV.U32 R139, RZ, RZ, R0 ;  /* 0x000000ffff8b7224 */ /* 0x000fe200078e0000 */
        /* <DEDUP_REMOVED lines=26> */
[----:B-1----:R-:W-:Y:S08]  /*8af0*/  HMMA.16816.F32.BF16 R248, R8, R12, R36 ;  /* 0x0000000c08f8723c */ /* 0x002ff00000041824 */
[C---:B------:R-:W-:Y:S08]  /*8b00*/  HMMA.16816.F32.BF16 R36, R4.reuse, R14, R24 ;  /* 0x0000000e0424723c */ /* 0x040ff00000041818 */
[----:B------:R-:W-:Y:S08]  /*8b10*/  HMMA.16816.F32.BF16 R40, R4, R12, R28 ;  /* 0x0000000c0428723c */ /* 0x000ff0000004181c */
[C---:B------:R-:W-:Y:S01]  /*8b20*/  HMMA.16816.F32.BF16 R24, R8.reuse, R14, R16 ;  /* 0x0000000e0818723c */ /* 0x040fe20000041810 */
[----:B------:R-:W1:Y:S07]  /*8b30*/  LDSM.16.M88.4 R12, [R212+0xb800] ;  /* 0x00b80000d40c783b */ /* 0x000e6e0000000200 */
[-C--:B-1----:R-:W-:Y:S07]  /*8b40*/  HMMA.16816.F32.BF16 R32, R8, R12.reuse, R48 ;  /* 0x0000000c0820723c */ /* 0x082fee0000041830 */
[----:B------:R-:W-:Y:S01]  /*8b50*/  IMAD.MOV.U32 R48, RZ, RZ, R23 ;  /* 0x000000ffff307224 */ /* 0x000fe200078e0017 */
[----:B------:R-:W-:Y:S01]  /*8b60*/  HMMA.16816.F32.BF16 R28, R4, R12, R56 ;  /* 0x0000000c041c723c */ /* 0x000fe20000041838 */
[----:B------:R-:W-:-:S02]  /*8b70*/  IMAD.MOV.U32 R49, RZ, RZ, R243 ;  /* 0x000000ffff317224 */ /* 0x000fc400078e00f3 */
[----:B------:R-:W-:Y:S01]  /*8b80*/  IMAD.MOV.U32 R50, RZ, RZ, R242 ;  /* 0x000000ffff327224 */ /* 0x000fe200078e00f2 */
[----:B------:R-:W1:Y:S01]  /*8b90*/  S2R R243, SR_TID.X ;  /* 0x0000000000f37919 */ /* 0x000e620000002100 */
        /* <DEDUP_REMOVED lines=8> */
[----:B------:R-:W2:Y:S04]  /*8c20*/  LDSM.16.M88.4 R12, [R227] ;  /* 0x00000000e30c783b */ /* 0x000ea80000000200 */
[----:B------:R-:W3:Y:S01]  /*8c30*/  LDSM.16.M88.4 R8, [R220+0x4000] ;  /* 0x00400000dc08783b */ /* 0x000ee20000000200 */
[----:B-1----:R-:W-:-:S05]  /*8c40*/  IMAD.SHL.U32 R243, R243, 0x2, RZ ;  /* 0x00000002f3f37824 */ /* 0x002fca00078e00ff */
[----:B------:R-:W-:Y:S01]  /*8c50*/  LOP3.LUT R243, R243, 0x6, RZ, 0xc0, !PT ;  /* 0x00000006f3f37812 */ /* 0x000fe200078ec0ff */
[C---:B--2---:R-:W-:Y:S08]  /*8c60*/  HMMA.16816.F32.BF16 R48, R4.reuse, R12, R48 ;  /* 0x0000000c0430723c */ /* 0x044ff00000041830 */
[-C--:B------:R-:W-:Y:S08]  /*8c70*/  HMMA.16816.F32.BF16 R244, R4, R14.reuse, R244 ;  /* 0x0000000e04f4723c */ /* 0x080ff000000418f4 */
[----:B---3--:R-:W-:Y:S08]  /*8c80*/  HMMA.16816.F32.BF16 R52, R8, R14, R136 ;  /* 0x0000000e0834723c */ /* 0x008ff00000041888 */
[----:B------:R-:W-:Y:S01]  /*8c90*/  IMAD.MOV.U32 R231, RZ, RZ, R48 ;  /* 0x000000ffffe77224 */ /* 0x000fe200078e0030 */
[----:B------:R-:W-:Y:S01]  /*8ca0*/  MOV R2, R50 ;  /* 0x0000003200027202 */ /* 0x000fe20000000f00 */
[----:B------:R-:W-:-:S02]  /*8cb0*/  IMAD.MOV.U32 R3, RZ, RZ, R49 ;  /* 0x000000ffff037224 */ /* 0x000fc400078e0031 */
[----:B------:R-:W-:Y:S02]  /*8cc0*/  IMAD.MOV.U32 R0, RZ, RZ, R51 ;  /* 0x000000ffff007224 */ /* 0x000fe400078e0033 */
[C---:B------:R-:W-:Y:S01]  /*8cd0*/  HMMA.16816.F32.BF16 R48, R8.reuse, R12, R208 ;  /* 0x0000000c0830723c */ /* 0x040fe200000418d0 */
[----:B------:R-:W1:Y:S07]  /*8ce0*/  LDSM.16.M88.4 R12, [R226] ;  /* 0x00000000e20c783b */ /* 0x000e6e0000000200 */
[----:B-1----:R-:W-:Y:S08]  /*8cf0*/  HMMA.16816.F32.BF16 R56, R8, R12, R56 ;  /* 0x0000000c0838723c */ /* 0x002ff00000041838 */
[-C--:B------:R-:W-:Y:S08]  /*8d00*/  HMMA.16816.F32.BF16 R208, R4, R14.reuse, R64 ;  /* 0x0000000e04d0723c */ /* 0x080ff00000041840 */
[----:B------:R-:W-:Y:S08]  /*8d10*/  HMMA.16816.F32.BF16 R136, R8, R14, R60 ;  /* 0x0000000e0888723c */ /* 0x000ff0000004183c */
[----:B------:R-:W-:-:S02]  /*8d20*/  IMAD.MOV.U32 R47, RZ, RZ, R56 ;  /* 0x000000ffff2f7224 */ /* 0x000fc400078e0038 */
[----:B------:R-:W-:Y:S02]  /*8d30*/  IMAD.MOV.U32 R46, RZ, RZ, R57 ;  /* 0x000000ffff2e7224 */ /* 0x000fe400078e0039 */
[----:B------:R-:W-:Y:S02]  /*8d40*/  IMAD.MOV.U32 R45, RZ, RZ, R58 ;  /* 0x000000ffff2d7224 */ /* 0x000fe400078e003a */
[----:B------:R-:W-:Y:S02]  /*8d50*/  IMAD.MOV.U32 R44, RZ, RZ, R59 ;  /* 0x000000ffff2c7224 */ /* 0x000fe400078e003b */
[----:B------:R-:W-:Y:S01]  /*8d60*/  HMMA.16816.F32.BF16 R56, R4, R12, R204 ;  /* 0x0000000c0438723c */ /* 0x000fe200000418cc */
[----:B------:R-:W1:Y:S01]  /*8d70*/  LDSM.16.M88.4 R12, [R225] ;  /* 0x00000000e10c783b */ /* 0x000e620000000200 */
[----:B------:R-:W-:Y:S02]  /*8d80*/  IMAD.MOV.U32 R60, RZ, RZ, R47 ;  /* 0x000000ffff3c7224 */ /* 0x000fe400078e002f */
[----:B------:R-:W-:-:S02]  /*8d90*/  IMAD.MOV.U32 R61, RZ, RZ, R46 ;  /* 0x000000ffff3d7224 */ /* 0x000fc400078e002e */
[----:B------:R-:W-:Y:S02]  /*8da0*/  IMAD.MOV.U32 R62, RZ, RZ, R45 ;  /* 0x000000ffff3e7224 */ /* 0x000fe400078e002d */
[----:B------:R-:W-:Y:S01]  /*8db0*/  IMAD.MOV.U32 R63, RZ, RZ, R44 ;  /* 0x000000ffff3f7224 */ /* 0x000fe200078e002c */
[-C--:B-1----:R-:W-:Y:S08]  /*8dc0*/  HMMA.16816.F32.BF16 R248, R8, R12.reuse, R248 ;  /* 0x0000000c08f8723c */ /* 0x082ff000000418f8 */
[C---:B------:R-:W-:Y:S08]  /*8dd0*/  HMMA.16816.F32.BF16 R204, R4.reuse, R12, R40 ;  /* 0x0000000c04cc723c */ /* 0x040ff00000041828 */
[-C--:B------:R-:W-:Y:S08]  /*8de0*/  HMMA.16816.F32.BF16 R64, R4, R14.reuse, R36 ;  /* 0x0000000e0440723c */ /* 0x080ff00000041824 */
[----:B------:R-:W-:Y:S01]  /*8df0*/  HMMA.16816.F32.BF16 R44, R8, R14, R24 ;  /* 0x0000000e082c723c */ /* 0x000fe20000041818 */
[----:B------:R-:W1:Y:S06]  /*8e00*/  LDSM.16.M88.4 R12, [R224] ;  /* 0x00000000e00c783b */ /* 0x000e6c0000000200 */
[----:B------:R-:W-:-:S02]  /*8e10*/  IMAD.MOV.U32 R24, RZ, RZ, R231 ;  /* 0x000000ffff187224 */ /* 0x000fc400078e00e7 */
[----:B------:R-:W-:Y:S02]  /*8e20*/  IMAD.MOV.U32 R25, RZ, RZ, R3 ;  /* 0x000000ffff197224 */ /* 0x000fe400078e0003 */
[----:B------:R-:W-:Y:S02]  /*8e30*/  IMAD.MOV.U32 R26, RZ, RZ, R2 ;  /* 0x000000ffff1a7224 */ /* 0x000fe400078e0002 */
        /* <DEDUP_REMOVED lines=8> */
[----:B-1----:R-:W-:Y:S08]  /*8ec0*/  HMMA.16816.F32.BF16 R24, R4, R12, R24 ;  /* 0x0000000c0418723c */ /* 0x002ff00000041818 */
[C---:B--2---:R-:W-:Y:S11]  /*8ed0*/  HMMA.16816.F32.BF16 R32, R8.reuse, R14, R52 ;  /* 0x0000000e0820723c */ /* 0x044ff60000041834 */
        /* <DEDUP_REMOVED lines=8> */
[----:B------:R-:W1:Y:S01]  /*8f60*/  LDSM.16.M88.4 R12, [R218+0xa800] ;  /* 0x00a80000da0c783b */ /* 0x000e620000000200 */
[----:B------:R-:W-:Y:S02]  /*8f70*/  IMAD.MOV.U32 R49, RZ, RZ, R3 ;  /* 0x000000ffff317224 */ /* 0x000fe400078e0003 */
[----:B------:R-:W-:Y:S02]  /*8f80*/  IMAD.MOV.U32 R50, RZ, RZ, R2 ;  /* 0x000000ffff327224 */ /* 0x000fe400078e0002 */
[----:B------:R-:W-:Y:S02]  /*8f90*/  IMAD.MOV.U32 R51, RZ, RZ, R0 ;  /* 0x000000ffff337224 */ /* 0x000fe400078e0000 */
[-C--:B-1----:R-:W-:Y:S08]  /*8fa0*/  HMMA.16816.F32.BF16 R60, R8, R12.reuse, R60 ;  /* 0x0000000c083c723c */ /* 0x082ff0000004183c */
[----:B------:R-:W-:Y:S08]  /*8fb0*/  HMMA.16816.F32.BF16 R56, R4, R12, R56 ;  /* 0x0000000c0438723c */ /* 0x000ff00000041838 */
[----:B------:R-:W-:Y:S08]  /*8fc0*/  HMMA.16816.F32.BF16 R136, R8, R14, R136 ;  /* 0x0000000e0888723c */ /* 0x000ff00000041888 */
[----:B------:R-:W-:Y:S01]  /*8fd0*/  IMAD.MOV.U32 R55, RZ, RZ, R60 ;  /* 0x000000ffff377224 */ /* 0x000fe200078e003c */
[----:B------:R-:W-:Y:S01]  /*8fe0*/  MOV R52, R63 ;  /* 0x0000003f00347202 */ /* 0x000fe20000000f00 */
[----:B------:R-:W-:-:S02]  /*8ff0*/  IMAD.MOV.U32 R54, RZ, RZ, R61 ;  /* 0x000000ffff367224 */ /* 0x000fc400078e003d */
[----:B------:R-:W-:Y:S02]  /*9000*/  IMAD.MOV.U32 R53, RZ, RZ, R62 ;  /* 0x000000ffff357224 */ /* 0x000fe400078e003e */
[----:B------:R-:W-:Y:S01]  /*9010*/  HMMA.16816.F32.BF16 R60, R4, R14, R208 ;  /* 0x0000000e043c723c */ /* 0x000fe200000418d0 */
[----:B------:R-:W1:Y:S07]  /*9020*/  LDSM.16.M88.4 R12, [R218+0xb000] ;  /* 0x00b00000da0c783b */ /* 0x000e6e0000000200 */
[-C--:B-1----:R-:W-:Y:S08]  /*9030*/  HMMA.16816.F32.BF16 R244, R8, R12.reuse, R248 ;  /* 0x0000000c08f4723c */ /* 0x082ff000000418f8 */
[C---:B------:R-:W-:Y:S08]  /*9040*/  HMMA.16816.F32.BF16 R248, R4.reuse, R12, R204 ;  /* 0x0000000c04f8723c */ /* 0x040ff000000418cc */
[-C--:B------:R-:W-:Y:S08]  /*9050*/  HMMA.16816.F32.BF16 R64, R4, R14.reuse, R64 ;  /* 0x0000000e0440723c */ /* 0x080ff00000041840 */
[----:B------:R-:W-:Y:S01]  /*9060*/  HMMA.16816.F32.BF16 R204, R8, R14, R44 ;  /* 0x0000000e08cc723c */ /* 0x000fe2000004182c */
[----:B------:R-:W1:Y:S01]  /*9070*/  LDSM.16.M88.4 R12, [R218+0xb800] ;  /* 0x00b80000da0c783b */ /* 0x000e620000000200 */
[----:B------:R-:W-:-:S02]  /*9080*/  IMAD.MOV.U32 R211, RZ, RZ, R244 ;  /* 0x000000ffffd37224 */ /* 0x000fc400078e00f4 */
[----:B------:R-:W-:Y:S02]  /*9090*/  IMAD.MOV.U32 R210, RZ, RZ, R245 ;  /* 0x000000ffffd27224 */ /* 0x000fe400078e00f5 */
[----:B------:R-:W-:Y:S02]  /*90a0*/  IMAD.MOV.U32 R209, RZ, RZ, R246 ;  /* 0x000000ffffd17224 */ /* 0x000fe400078e00f6 */
[----:B------:R-:W-:Y:S01]  /*90b0*/  IMAD.MOV.U32 R208, RZ, RZ, R247 ;  /* 0x000000ffffd07224 */ /* 0x000fe200078e00f7 */
[-C--:B-1----:R-:W-:Y:S08]  /*90c0*/  HMMA.16816.F32.BF16 R40, R8, R12.reuse, R40 ;  /* 0x0000000c0828723c */ /* 0x082ff00000041828 */
        /* <DEDUP_REMOVED lines=10> */
[----:B------:R-:W-:Y:S01]  /*9170*/  HMMA.16816.F32.BF16 R208, R4, R14, R28 ;  /* 0x0000000e04d0723c */ /* 0x000fe2000004181c */
[----:B------:R-:W-:Y:S06]  /*9180*/  LDSM.16.M88.4 R4, [R221+0x6000] ;  /* 0x00600000dd04783b */ /* 0x000fec0000000200 */
[----:B------:R-:W-:-:S02]  /*9190*/  IMAD.MOV.U32 R28, RZ, RZ, R55 ;  /* 0x000000ffff1c7224 */ /* 0x000fc400078e0037 */
[----:B------:R-:W-:Y:S02]  /*91a0*/  IMAD.MOV.U32 R29, RZ, RZ, R54 ;  /* 0x000000ffff1d7224 */ /* 0x000fe400078e0036 */
[----:B------:R-:W-:Y:S02]  /*91b0*/  IMAD.MOV.U32 R30, RZ, RZ, R53 ;  /* 0x000000ffff1e7224 */ /* 0x000fe400078e0035 */
[----:B------:R-:W-:Y:S02]  /*91c0*/  IMAD.MOV.U32 R31, RZ, RZ, R52 ;  /* 0x000000ffff1f7224 */ /* 0x000fe400078e0034 */
[----:B------:R-:W-:Y:S01]  /*91d0*/  HMMA.16816.F32.BF16 R52, R8, R14, R16 ;  /* 0x0000000e0834723c */ /* 0x000fe20000041810 */
[----:B------:R-:W1:Y:S04]  /*91e0*/  LDSM.16.M88.4 R12, [R217+0x2000] ;  /* 0x00200000d90c783b */ /* 0x000e680000000200 */
[----:B------:R-:W2:Y:S03]  /*91f0*/  LDSM.16.M88.4 R8, [R221+0x4000] ;  /* 0x00400000dd08783b */ /* 0x000ea60000000200 */
[-C--:B-1----:R-:W-:Y:S08]  /*9200*/  HMMA.16816.F32.BF16 R48, R4, R12.reuse, R48 ;  /* 0x0000000c0430723c */ /* 0x082ff00000041830 */
[----:B--2---:R-:W-:Y:S08]  /*9210*/  HMMA.16816.F32.BF16 R44, R8, R12, R24 ;  /* 0x0000000c082c723c */ /* 0x004ff00000041818 */
[-C--:B------:R-:W-:Y:S08]  /*9220*/  HMMA.16816.F32.BF16 R36, R4, R14.reuse, R20 ;  /* 0x0000000e0424723c */ /* 0x080ff00000041814 */
[----:B------:R-:W-:Y:S01]  /*9230*/  HMMA.16816.F32.BF16 R32, R8, R14, R32 ;  /* 0x0000000e0820723c */ /* 0x000fe20000041820 */
[----:B------:R-:W1:Y:S01]  /*9240*/  LDSM.16.M88.4 R12, [R217+0x2800] ;  /* 0x00280000d90c783b */ /* 0x000e620000000200 */
[----:B------:R-:W-:-:S02]  /*9250*/  FMUL.FTZ R48, R48, c[0x0][0x2ec] ;  /* 0x0000bb0030307a20 */ /* 0x000fc40000410000 */
[----:B------:R-:W-:Y:S02]  /*9260*/  FMUL.FTZ R50, R50, c[0x0][0x2ec] ;  /* 0x0000bb0032327a20 */ /* 0x000fe40000410000 */
[----:B------:R-:W-:Y:S02]  /*9270*/  FMUL.FTZ R49, R49, c[0x0][0x2ec] ;  /* 0x0000bb0031317a20 */ /* 0x000fe40000410000 */
[----:B------:R-:W-:Y:S01]  /*9280*/  FMUL.FTZ R44, R44, c[0x0][0x2ec] ;  /* 0x0000bb002c2c7a20 */ /* 0x000fe20000410000 */
[----:B------:R-:W-:Y:S01]  /*9290*/  MUFU.TANH R48, R48 ;  /* 0x0000003000307308 */ /* 0x000fe20000002400 */
[----:B------:R-:W-:Y:S02]  /*92a0*/  FMUL.FTZ R45, R45, c[0x0][0x2ec] ;  /* 0x0000bb002d2d7a20 */ /* 0x000fe40000410000 */
[----:B------:R-:W-:Y:S02]  /*92b0*/  FMUL.FTZ R46, R46, c[0x0][0x2ec] ;  /* 0x0000bb002e2e7a20 */ /* 0x000fe40000410000 */
[----:B------:R-:W-:-:S02]  /*92c0*/  FMUL.FTZ R47, R47, c[0x0][0x2ec] ;  /* 0x0000bb002f2f7a20 */ /* 0x000fc40000410000 */
[----:B------:R-:W-:Y:S01]  /*92d0*/  FMUL.FTZ R51, R51, c[0x0][0x2ec] ;  /* 0x0000bb0033337a20 */ /* 0x000fe20000410000 */
[----:B------:R-:W2:Y:S01]  /*92e0*/  MUFU.TANH R44, R44 ;  /* 0x0000002c002c7308 */ /* 0x000ea20000002400 */
[----:B------:R-:W-:Y:S02]  /*92f0*/  FMUL.FTZ R37, R37, c[0x0][0x2ec] ;  /* 0x0000bb0025257a20 */ /* 0x000fe40000410000 */
[----:B------:R-:W-:Y:S02]  /*9300*/  FMUL.FTZ R39, R39, c[0x0][0x2ec] ;  /* 0x0000bb0027277a20 */ /* 0x000fe40000410000 */
[----:B------:R-:W-:Y:S02]  /*9310*/  FMUL.FTZ R36, R36, c[0x0][0x2ec] ;  /* 0x0000bb0024247a20 */ /* 0x000fe40000410000 */
[----:B------:R-:W-:Y:S01]  /*9320*/  FMUL.FTZ R34, R34, c[0x0][0x2ec] ;  /* 0x0000bb0022227a20 */ /* 0x000fe20000410000 */
[----:B------:R-:W3:Y:S01]  /*9330*/  MUFU.TANH R45, R45 ;  /* 0x0000002d002d7308 */ /* 0x000ee20000002400 */
[----:B------:R-:W-:-:S02]  /*9340*/  FMUL.FTZ R32, R32, c[0x0][0x2ec] ;  /* 0x0000bb0020207a20 */ /* 0x000fc40000410000 */
[----:B------:R-:W-:Y:S02]  /*9350*/  FMUL.FTZ R33, R33, c[0x0][0x2ec] ;  /* 0x0000bb0021217a20 */ /* 0x000fe40000410000 */
[----:B------:R-:W-:Y:S02]  /*9360*/  FMUL.FTZ R38, R38, c[0x0][0x2ec] ;  /* 0x0000bb0026267a20 */ /* 0x000fe40000410000 */
[----:B------:R-:W-:Y:S01]  /*9370*/  FMUL.FTZ R35, R35, c[0x0][0x2ec] ;  /* 0x0000bb0023237a20 */ /* 0x000fe20000410000 */
[----:B------:R-:W-:Y:S01]  /*9380*/  MUFU.TANH R46, R46 ;  /* 0x0000002e002e7308 */ /* 0x000fe20000002400 */
[-C--:B-1----:R-:W-:Y:S07]  /*9390*/  HMMA.16816.F32.BF16 R28, R8, R12.reuse, R28 ;  /* 0x0000000c081c723c */ /* 0x082fee000004181c */
[----:B------:R-:W-:Y:S01]  /*93a0*/  MUFU.TANH R50, R50 ;  /* 0x0000003200327308 */ /* 0x000fe20000002400 */
[C---:B------:R-:W-:Y:S07]  /*93b0*/  HMMA.16816.F32.BF16 R20, R4.reuse, R12, R56 ;  /* 0x0000000c0414723c */ /* 0x040fee0000041838 */
[----:B------:R-:W-:Y:S01]  /*93c0*/  MUFU.TANH R49, R49 ;  /* 0x0000003100317308 */ /* 0x000fe20000002400 */
[-C--:B------:R-:W-:Y:S07]  /*93d0*/  HMMA.16816.F32.BF16 R24, R4, R14.reuse, R60 ;  /* 0x0000000e0418723c */ /* 0x080fee000004183c */
[----:B------:R-:W1:Y:S01]  /*93e0*/  MUFU.TANH R241, R51 ;  /* 0x0000003300f17308 */ /* 0x000e620000002400 */
[----:B------:R-:W-:Y:S01]  /*93f0*/  HMMA.16816.F32.BF16 R16, R8, R14, R136 ;  /* 0x0000000e0810723c */ /* 0x000fe20000041888 */
[----:B------:R-:W4:Y:S06]  /*9400*/  LDSM.16.M88.4 R12, [R217+0x3000] ;  /* 0x00300000d90c783b */ /* 0x000f2c0000000200 */
[----:B------:R-:W-:Y:S01]  /*9410*/  MUFU.TANH R32, R32 ;  /* 0x0000002000207308 */ /* 0x000fe20000002400 */
[----:B------:R-:W-:-:S02]  /*9420*/  FMUL.FTZ R28, R28, c[0x0][0x2ec] ;  /* 0x0000bb001c1c7a20 */ /* 0x000fc40000410000 */
[----:B------:R-:W-:Y:S02]  /*9430*/  FMUL.FTZ R29, R29, c[0x0][0x2ec] ;  /* 0x0000bb001d1d7a20 */ /* 0x000fe40000410000 */
[----:B------:R-:W-:Y:S02]  /*9440*/  IMAD.MOV.U32 R139, RZ, RZ, R0 ;  /* 0x000000ffff8b7224 */ /* 0x000fe400078e0000 */
[----:B------:R-:W-:Y:S01]  /*9450*/  IMAD.U32 R0, RZ, RZ, UR15 ;  /* 0x0000000fff007e24 */ /* 0x000fe2000f8e00ff */
[----:B------:R-:W-:Y:S01]  /*9460*/  MUFU.TANH R33, R33 ;  /* 0x0000002100217308 */ /* 0x000fe20000002400 */
[----:B------:R-:W-:Y:S02]  /*9470*/  IMAD.MOV.U32 R138, RZ, RZ, R2 ;  /* 0x000000ffff8a7224 */ /* 0x000fe400078e0002 */
[----:B------:R-:W-:Y:S02]  /*9480*/  IMAD R0, R0, 0x40, R243 ;  /* 0x0000004000007824 */ /* 0x000fe400078e02f3 */
[----:B------:R-:W-:-:S02]  /*9490*/  IMAD.MOV.U32 R137, RZ, RZ, R3 ;  /* 0x000000ffff897224 */ /* 0x000fc400078e0003 */
[----:B------:R-:W-:Y:S01]  /*94a0*/  IMAD.MOV.U32 R136, RZ, RZ, R231 ;  /* 0x000000ffff887224 */ /* 0x000fe200078e00e7 */
[C---:B------:R-:W-:Y:S01]  /*94b0*/  ISETP.GE.AND P2, PT, R0.reuse, R240, PT ;  /* 0x000000f00000720c */ /* 0x040fe20003f46270 */
[----:B------:R-:W-:Y:S01]  /*94c0*/  MUFU.TANH R3, R47 ;  /* 0x0000002f00037308 */ /* 0x000fe20000002400 */
[----:B------:R-:W-:Y:S01]  /*94d0*/  IADD3 R2, R0, 0x1, RZ ;  /* 0x0000000100027810 */ /* 0x000fe20007ffe0ff */
[----:B------:R-:W-:Y:S01]  /*94e0*/  FMUL.FTZ R30, R30, c[0x0][0x2ec] ;  /* 0x0000bb001e1e7a20 */ /* 0x000fe20000410000 */
[----:B------:R-:W-:Y:S01]  /*94f0*/  ISETP.LT.OR P2, PT, R0, R236, P2 ;  /* 0x000000ec0000720c */ /* 0x000fe20001741670 */
[----:B------:R-:W-:Y:S01]  /*9500*/  FMUL.FTZ R20, R20, c[0x0][0x2ec] ;  /* 0x0000bb0014147a20 */ /* 0x000fe20000410000 */
[----:B------:R-:W-:Y:S01]  /*9510*/  ISETP.GE.AND P6, PT, R2, R240, PT ;  /* 0x000000f00200720c */ /* 0x000fe20003fc6270 */
[----:B------:R-:W-:Y:S01]  /*9520*/  FMUL.FTZ R22, R22, c[0x0][0x2ec] ;  /* 0x0000bb0016167a20 */ /* 0x000fe20000410000 */
[C---:B------:R-:W-:Y:S01]  /*9530*/  ISETP.GE.AND P5, PT, R2.reuse, R239, PT ;  /* 0x000000ef0200720c */ /* 0x040fe20003fa6270 */
[----:B------:R2:W-:Y:S01]  /*9540*/  MUFU.TANH R47, R34 ;  /* 0x00000022002f7308 */ /* 0x0005e20000002400 */
[-C--:B------:R-:W-:Y:S01]  /*9550*/  ISETP.GE.AND P3, PT, R2, R238.reuse, PT ;  /* 0x000000ee0200720c */ /* 0x080fe20003f66270 */
[----:B------:R-:W-:Y:S01]  /*9560*/  FMUL.FTZ R16, R16, c[0x0][0x2ec] ;  /* 0x0000bb0010107a20 */ /* 0x000fe20000410000 */
[----:B------:R-:W-:Y:S01]  /*9570*/  ISETP.GE.AND P1, PT, R2, R237, PT ;  /* 0x000000ed0200720c */ /* 0x000fe20003f26270 */
[----:B------:R-:W-:Y:S01]  /*9580*/  FMUL.FTZ R31, R31, c[0x0][0x2ec] ;  /* 0x0000bb001f1f7a20 */ /* 0x000fe20000410000 */
[C---:B------:R-:W-:Y:S01]  /*9590*/  ISETP.GE.AND P0, PT, R0.reuse, R239, PT ;  /* 0x000000ef0000720c */ /* 0x040fe20003f06270 */
[----:B------:R-:W-:Y:S01]  /*95a0*/  FMUL.FTZ R21, R21, c[0x0][0x2ec] ;  /* 0x0000bb0015157a20 */ /* 0x000fe20000410000 */
[----:B------:R-:W-:Y:S01]  /*95b0*/  ISETP.GE.AND P4, PT, R0, R238, PT ;  /* 0x000000ee0000720c */ /* 0x000fe20003f86270 */
[----:B------:R-:W-:Y:S01]  /*95c0*/  MUFU.TANH R36, R36 ;  /* 0x0000002400247308 */ /* 0x000fe20000002400 */
[C---:B------:R-:W-:Y:S01]  /*95d0*/  ISETP.LT.OR P6, PT, R2.reuse, R236, P6 ;  /* 0x000000ec0200720c */ /* 0x040fe200037c1670 */
[----:B------:R-:W-:Y:S01]  /*95e0*/  FMUL.FTZ R23, R23, c[0x0][0x2ec] ;  /* 0x0000bb0017177a20 */ /* 0x000fe20000410000 */
[----:B------:R-:W-:Y:S01]  /*95f0*/  ISETP.LT.OR P5, PT, R2, R235, P5 ;  /* 0x000000eb0200720c */ /* 0x000fe20002fa1670 */
[----:B------:R-:W-:Y:S01]  /*9600*/  FMUL.FTZ R24, R24, c[0x0][0x2ec] ;  /* 0x0000bb0018187a20 */ /* 0x000fe20000410000 */
[C---:B------:R-:W-:Y:S01]  /*9610*/  ISETP.LT.OR P3, PT, R2.reuse, R234, P3 ;  /* 0x000000ea0200720c */ /* 0x040fe20001f61670 */
[-C--:B----4-:R-:W-:Y:S01]  /*9620*/  HMMA.16816.F32.BF16 R40, R8, R12.reuse, R40 ;  /* 0x0000000c0828723c */ /* 0x090fe20000041828 */
[----:B------:R-:W-:Y:S01]  /*9630*/  ISETP.LT.OR P1, PT, R2, R232, P1 ;  /* 0x000000e80200720c */ /* 0x000fe20000f21670 */
[----:B------:R-:W4:Y:S01]  /*9640*/  MUFU.TANH R38, R38 ;  /* 0x0000002600267308 */ /* 0x000f220000002400 */
[----:B--2---:R-:W-:Y:S01]  /*9650*/  FSEL R34, R44, -INF , !P2 ;  /* 0xff8000002c227808 */ /* 0x004fe20005000000 */
[----:B------:R-:W-:Y:S01]  /*9660*/  FMUL.FTZ R26, R26, c[0x0][0x2ec] ;  /* 0x0000bb001a1a7a20 */ /* 0x000fe20000410000 */
[C---:B------:R-:W-:Y:S01]  /*9670*/  ISETP.GE.AND P2, PT, R0.reuse, R237, PT ;  /* 0x000000ed0000720c */ /* 0x040fe20003f46270 */
[----:B------:R-:W-:Y:S01]  /*9680*/  FMUL.FTZ R17, R17, c[0x0][0x2ec] ;  /* 0x0000bb0011117a20 */ /* 0x000fe20000410000 */
[C---:B------:R-:W-:Y:S01]  /*9690*/  ISETP.LT.OR P0, PT, R0.reuse, R235, P0 ;  /* 0x000000eb0000720c */ /* 0x040fe20000701670 */
[C---:B------:R-:W-:Y:S01]  /*96a0*/  HMMA.16816.F32.BF16 R56, R4.reuse, R12, R248 ;  /* 0x0000000c0438723c */ /* 0x040fe200000418f8 */
[C---:B------:R-:W-:Y:S01]  /*96b0*/  ISETP.LT.OR P4, PT, R0.reuse, R234, P4 ;  /* 0x000000ea0000720c */ /* 0x040fe20002781670 */
[----:B------:R-:W2:Y:S01]  /*96c0*/  MUFU.TANH R35, R35 ;  /* 0x0000002300237308 */ /* 0x000ea20000002400 */
[-C--:B------:R-:W-:Y:S01]  /*96d0*/  ISETP.LT.OR P2, PT, R0, R232.reuse, P2 ;  /* 0x000000e80000720c */ /* 0x080fe20001741670 */
[----:B------:R-:W-:Y:S01]  /*96e0*/  FMUL.FTZ R18, R18, c[0x0][0x2ec] ;  /* 0x0000bb0012127a20 */ /* 0x000fe20000410000 */
[----:B------:R-:W-:Y:S01]  /*96f0*/  IADD3 R2, R0, 0x8, RZ ;  /* 0x0000000800027810 */ /* 0x000fe20007ffe0ff */
[----:B------:R-:W-:Y:S01]  /*9700*/  FMUL.FTZ R27, R27, c[0x0][0x2ec] ;  /* 0x0000bb001b1b7a20 */ /* 0x000fe20000410000 */
[----:B---3--:R-:W-:Y:S01]  /*9710*/  FSEL R51, R45, -INF , !P6 ;  /* 0xff8000002d337808 */ /* 0x008fe20007000000 */
[----:B------:R-:W-:Y:S01]  /*9720*/  HMMA.16816.F32.BF16 R64, R4, R14, R64 ;  /* 0x0000000e0440723c */ /* 0x000fe20000041840 */
[C---:B------:R-:W-:Y:S01]  /*9730*/  ISETP.GE.AND P6, PT, R2.reuse, R237, PT ;  /* 0x000000ed0200720c */ /* 0x040fe20003fc6270 */
[----:B------:R-:W-:Y:S01]  /*9740*/  MUFU.TANH R29, R29 ;  /* 0x0000001d001d7308 */ /* 0x000fe20000002400 */
[----:B-1----:R-:W-:Y:S01]  /*9750*/  FSEL R241, R241, -INF , !P1 ;  /* 0xff800000f1f17808 */ /* 0x002fe20004800000 */
[----:B------:R-:W-:Y:S01]  /*9760*/  FMUL.FTZ R19, R19, c[0x0][0x2ec] ;  /* 0x0000bb0013137a20 */ /* 0x000fe20000410000 */
[----:B------:R-:W-:Y:S01]  /*9770*/  ISETP.LT.OR P6, PT, R2, R232, P6 ;  /* 0x000000e80200720c */ /* 0x000fe200037c1670 */
[----:B------:R-:W-:-:S02]  /*9780*/  FMUL.FTZ R25, R25, c[0x0][0x2ec] ;  /* 0x0000bb0019197a20 */ /* 0x000fc40000410000 */
[----:B------:R-:W-:Y:S01]  /*9790*/  HMMA.16816.F32.BF16 R60, R8, R14, R204 ;  /* 0x0000000e083c723c */ /* 0x000fe200000418cc */
[----:B------:R-:W1:Y:S01]  /*97a0*/  LDSM.16.M88.4 R12, [R217+0x3800] ;  /* 0x00380000d90c783b */ /* 0x000e620000000200 */
[----:B----4-:R-:W-:Y:S01]  /*97b0*/  FSEL R231, R38, -INF , !P6 ;  /* 0xff80000026e77808 */ /* 0x010fe20007000000 */
[----:B------:R-:W-:Y:S01]  /*97c0*/  MUFU.TANH R30, R30 ;  /* 0x0000001e001e7308 */ /* 0x000fe20000002400 */
[----:B------:R-:W-:Y:S01]  /*97d0*/  FMUL.FTZ R42, R42, c[0x0][0x2ec] ;  /* 0x0000bb002a2a7a20 */ /* 0x000fe20000410000 */
[----:B------:R-:W-:-:S04]  /*97e0*/  DEPBAR.LE SB0, 0x0 ;  /* 0x000080000000791a */ /* 0x000fc80000000000 */
[----:B------:R-:W-:Y:S02]  /*97f0*/  FMUL.FTZ R41, R41, c[0x0][0x2ec] ;  /* 0x0000bb0029297a20 */ /* 0x000fe40000410000 */
[----:B------:R-:W-:Y:S01]  /*9800*/  MUFU.TANH R20, R20 ;  /* 0x0000001400147308 */ /* 0x000fe20000002400 */
[----:B------:R-:W-:Y:S02]  /*9810*/  FMUL.FTZ R43, R43, c[0x0][0x2ec] ;  /* 0x0000bb002b2b7a20 */ /* 0x000fe40000410000 */
[----:B------:R-:W-:Y:S02]  /*9820*/  FMUL.FTZ R40, R40, c[0x0][0x2ec] ;  /* 0x0000bb0028287a20 */ /* 0x000fe40000410000 */
[----:B------:R-:W-:Y:S02]  /*9830*/  FMUL.FTZ R58, R58, c[0x0][0x2ec] ;  /* 0x0000bb003a3a7a20 */ /* 0x000fe40000410000 */
[----:B------:R-:W-:Y:S01]  /*9840*/  FMUL.FTZ R56, R56, c[0x0][0x2ec] ;  /* 0x0000bb0038387a20 */ /* 0x000fe20000410000 */
[----:B------:R-:W-:Y:S01]  /*9850*/  MUFU.TANH R22, R22 ;  /* 0x0000001600167308 */ /* 0x000fe20000002400 */
        /* <DEDUP_REMOVED lines=9> */
[----:B------:R-:W-:Y:S01]  /*98f0*/  MUFU.TANH R242, R17 ;  /* 0x0000001100f27308 */ /* 0x000fe20000002400 */
[----:B------:R-:W-:Y:S02]  /*9900*/  FMUL.FTZ R63, R63, c[0x0][0x2ec] ;  /* 0x0000bb003f3f7a20 */ /* 0x000fe40000410000 */
[----:B------:R-:W-:Y:S01]  /*9910*/  FMUL.FTZ R65, R65, c[0x0][0x2ec] ;  /* 0x0000bb0041417a20 */ /* 0x000fe20000410000 */
[-C--:B-1----:R-:W-:Y:S04]  /*9920*/  HMMA.16816.F32.BF16 R136, R8, R12.reuse, R136 ;  /* 0x0000000c0888723c */ /* 0x082fe80000041888 */
[----:B------:R-:W-:Y:S04]  /*9930*/  MUFU.TANH R24, R24 ;  /* 0x0000001800187308 */ /* 0x000fe80000002400 */
[----:B------:R-:W-:Y:S04]  /*9940*/  HMMA.16816.F32.BF16 R204, R4, R12, R244 ;  /* 0x0000000c04cc723c */ /* 0x000fe800000418f4 */
[----:B------:R1:W3:Y:S04]  /*9950*/  MUFU.TANH R13, R37 ;  /* 0x00000025000d7308 */ /* 0x0002e80000002400 */
[-C--:B------:R-:W-:Y:S04]  /*9960*/  HMMA.16816.F32.BF16 R8, R8, R14.reuse, R52 ;  /* 0x0000000e0808723c */ /* 0x080fe80000041834 */
[----:B------:R4:W2:Y:S03]  /*9970*/  MUFU.TANH R55, R39 ;  /* 0x0000002700377308 */ /* 0x0008a60000002400 */
[----:B------:R-:W-:Y:S01]  /*9980*/  FSEL R54, R50, -INF , !P2 ;  /* 0xff80000032367808 */ /* 0x000fe20005000000 */
[----:B------:R-:W-:Y:S01]  /*9990*/  HMMA.16816.F32.BF16 R208, R4, R14, R208 ;  /* 0x0000000e04d0723c */ /* 0x000fe200000418d0 */
[----:B------:R-:W-:-:S03]  /*99a0*/  ISETP.GE.AND P2, PT, R2, R238, PT ;  /* 0x000000ee0200720c */ /* 0x000fc60003f46270 */
[----:B------:R-:W2:Y:S01]  /*99b0*/  MUFU.TANH R5, R28 ;  /* 0x0000001c00057308 */ /* 0x000ea20000002400 */
[----:B-1----:R-:W-:Y:S01]  /*99c0*/  FSEL R37, R46, -INF , !P0 ;  /* 0xff8000002e257808 */ /* 0x002fe20004000000 */
[----:B------:R-:W-:Y:S01]  /*99d0*/  FMUL.FTZ R136, R136, c[0x0][0x2ec] ;  /* 0x0000bb0088887a20 */ /* 0x000fe20000410000 */
[C---:B------:R-:W-:Y:S01]  /*99e0*/  ISETP.GE.AND P0, PT, R2.reuse, R240, PT ;  /* 0x000000f00200720c */ /* 0x040fe20003f06270 */
[----:B------:R-:W-:Y:S01]  /*99f0*/  FMUL.FTZ R137, R137, c[0x0][0x2ec] ;  /* 0x0000bb0089897a20 */ /* 0x000fe20000410000 */
[----:B------:R-:W-:Y:S01]  /*9a00*/  ISETP.LT.OR P2, PT, R2, R234, P2 ;  /* 0x000000ea0200720c */ /* 0x000fe20001741670 */
[----:B------:R-:W-:Y:S01]  /*9a10*/  FMUL.FTZ R206, R206, c[0x0][0x2ec] ;  /* 0x0000bb00cece7a20 */ /* 0x000fe20000410000 */
[----:B------:R-:W-:Y:S01]  /*9a20*/  ISETP.LT.OR P0, PT, R2, R236, P0 ;  /* 0x000000ec0200720c */ /* 0x000fe20000701670 */
[----:B------:R-:W1:Y:S01]  /*9a30*/  MUFU.TANH R15, R31 ;  /* 0x0000001f000f7308 */ /* 0x000e620000002400 */
[----:B----4-:R-:W-:Y:S01]  /*9a40*/  FSEL R39, R48, -INF , !P4 ;  /* 0xff80000030277808 */ /* 0x010fe20006000000 */
[----:B------:R-:W-:Y:S01]  /*9a50*/  FMUL.FTZ R138, R138, c[0x0][0x2ec] ;  /* 0x0000bb008a8a7a20 */ /* 0x000fe20000410000 */
[----:B------:R-:W-:Y:S01]  /*9a60*/  ISETP.GE.AND P4, PT, R2, R239, PT ;  /* 0x000000ef0200720c */ /* 0x000fe20003f86270 */
[----:B------:R-:W-:Y:S01]  /*9a70*/  FMUL.FTZ R204, R204, c[0x0][0x2ec] ;  /* 0x0000bb00cccc7a20 */ /* 0x000fe20000410000 */
[----:B------:R-:W-:Y:S01]  /*9a80*/  FSEL R50, R3, -INF , !P5 ;  /* 0xff80000003327808 */ /* 0x000fe20006800000 */
[----:B------:R-:W-:Y:S01]  /*9a90*/  FMUL.FTZ R10, R10, c[0x0][0x2ec] ;  /* 0x0000bb000a0a7a20 */ /* 0x000fe20000410000 */
[----:B------:R-:W-:Y:S01]  /*9aa0*/  ISETP.LT.OR P4, PT, R2, R235, P4 ;  /* 0x000000eb0200720c */ /* 0x000fe20002781670 */
[----:B------:R4:W-:Y:S01]  /*9ab0*/  MUFU.TANH R3, R42 ;  /* 0x0000002a00037308 */ /* 0x0009e20000002400 */
[----:B------:R-:W-:Y:S01]  /*9ac0*/  IADD3 R2, R0, 0x9, RZ ;  /* 0x0000000900027810 */ /* 0x000fe20007ffe0ff */
[----:B------:R-:W-:Y:S01]  /*9ad0*/  FMUL.FTZ R139, R139, c[0x0][0x2ec] ;  /* 0x0000bb008b8b7a20 */ /* 0x000fe20000410000 */
[----:B------:R-:W-:Y:S01]  /*9ae0*/  FSEL R52, R49, -INF , !P3 ;  /* 0xff80000031347808 */ /* 0x000fe20005800000 */
[----:B------:R-:W-:Y:S01]  /*9af0*/  FMUL.FTZ R207, R207, c[0x0][0x2ec] ;  /* 0x0000bb00cfcf7a20 */ /* 0x000fe20000410000 */
[----:B------:R-:W-:Y:S01]  /*9b00*/  FSEL R48, R32, -INF , !P0 ;  /* 0xff80000020307808 */ /* 0x000fe20004000000 */
[----:B------:R-:W-:Y:S01]  /*9b10*/  FMUL.FTZ R8, R8, c[0x0][0x2ec] ;  /* 0x0000bb0008087a20 */ /* 0x000fe20000410000 */
[C---:B------:R-:W-:Y:S01]  /*9b20*/  ISETP.GE.AND P5, PT, R2.reuse, R240, PT ;  /* 0x000000f00200720c */ /* 0x040fe20003fa6270 */
[----:B------:R-:W1:Y:S01]  /*9b30*/  MUFU.TANH R14, R21 ;  /* 0x00000015000e7308 */ /* 0x000e620000002400 */
[C---:B------:R-:W-:Y:S01]  /*9b40*/  ISETP.GE.AND P3, PT, R2.reuse, R239, PT ;  /* 0x000000ef0200720c */ /* 0x040fe20003f66270 */
[----:B------:R-:W-:Y:S01]  /*9b50*/  FMUL.FTZ R205, R205, c[0x0][0x2ec] ;  /* 0x0000bb00cdcd7a20 */ /* 0x000fe20000410000 */
[C---:B------:R-:W-:Y:S01]  /*9b60*/  ISETP.GE.AND P1, PT, R2.reuse, R238, PT ;  /* 0x000000ee0200720c */ /* 0x040fe20003f26270 */
[----:B------:R-:W-:Y:S01]  /*9b70*/  FMUL.FTZ R9, R9, c[0x0][0x2ec] ;  /* 0x0000bb0009097a20 */ /* 0x000fe20000410000 */
[C---:B------:R-:W-:Y:S01]  /*9b80*/  ISETP.GE.AND P0, PT, R2.reuse, R237, PT ;  /* 0x000000ed0200720c */ /* 0x040fe20003f06270 */
[----:B------:R-:W-:Y:S01]  /*9b90*/  FMUL.FTZ R11, R11, c[0x0][0x2ec] ;  /* 0x0000bb000b0b7a20 */ /* 0x000fe20000410000 */
[C---:B------:R-:W-:Y:S01]  /*9ba0*/  ISETP.LT.OR P5, PT, R2.reuse, R236, P5 ;  /* 0x000000ec0200720c */ /* 0x040fe20002fa1670 */
[----:B------:R-:W1:Y:S01]  /*9bb0*/  MUFU.TANH R12, R23 ;  /* 0x00000017000c7308 */ /* 0x000e620000002400 */
[----:B------:R-:W-:-:S02]  /*9bc0*/  ISETP.LT.OR P3, PT, R2, R235, P3 ;  /* 0x000000eb0200720c */ /* 0x000fc40001f61670 */
[C---:B------:R-:W-:Y:S02]  /*9bd0*/  ISETP.LT.OR P1, PT, R2.reuse, R234, P1 ;  /* 0x000000ea0200720c */ /* 0x040fe40000f21670 */
[----:B------:R-:W-:Y:S02]  /*9be0*/  ISETP.LT.OR P0, PT, R2, R232, P0 ;  /* 0x000000e80200720c */ /* 0x000fe40000701670 */
[----:B------:R-:W-:Y:S01]  /*9bf0*/  IADD3 R2, R0, 0x10, RZ ;  /* 0x0000001000027810 */ /* 0x000fe20007ffe0ff */
[----:B------:R1:W-:Y:S01]  /*9c00*/  MUFU.TANH R7, R41 ;  /* 0x0000002900077308 */ /* 0x0003e20000002400 */
[----:B------:R-:W-:Y:S02]  /*9c10*/  FSEL R47, R47, -INF , !P4 ;  /* 0xff8000002f2f7808 */ /* 0x000fe40006000000 */
[----:B------:R-:W-:Y:S02]  /*9c20*/  FSEL R49, R36, -INF , !P2 ;  /* 0xff80000024317808 */ /* 0x000fe40005000000 */
[----:B------:R-:W-:-:S02]  /*9c30*/  FSEL R45, R33, -INF , !P5 ;  /* 0xff800000212d7808 */ /* 0x000fc40006800000 */
[C---:B------:R-:W-:Y:S01]  /*9c40*/  ISETP.GE.AND P4, PT, R2.reuse, R240, PT ;  /* 0x000000f00200720c */ /* 0x040fe20003f86270 */
[----:B------:R1:W-:Y:S01]  /*9c50*/  MUFU.TANH R23, R43 ;  /* 0x0000002b00177308 */ /* 0x0003e20000002400 */
[C---:B------:R-:W-:Y:S02]  /*9c60*/  ISETP.GE.AND P2, PT, R2.reuse, R239, PT ;  /* 0x000000ef0200720c */ /* 0x040fe40003f46270 */
[C---:B------:R-:W-:Y:S02]  /*9c70*/  ISETP.GE.AND P6, PT, R2.reuse, R238, PT ;  /* 0x000000ee0200720c */ /* 0x040fe40003fc6270 */
[C---:B------:R-:W-:Y:S02]  /*9c80*/  ISETP.GE.AND P5, PT, R2.reuse, R237, PT ;  /* 0x000000ed0200720c */ /* 0x040fe40003fa6270 */
[C---:B------:R-:W-:Y:S01]  /*9c90*/  ISETP.LT.OR P4, PT, R2.reuse, R236, P4 ;  /* 0x000000ec0200720c */ /* 0x040fe20002781670 */
[----:B------:R-:W1:Y:S01]  /*9ca0*/  MUFU.TANH R6, R18 ;  /* 0x0000001200067308 */ /* 0x000e620000002400 */
[----:B------:R-:W-:-:S02]  /*9cb0*/  ISETP.LT.OR P2, PT, R2, R235, P2 ;  /* 0x000000eb0200720c */ /* 0x000fc40001741670 */
[C---:B------:R-:W-:Y:S02]  /*9cc0*/  ISETP.LT.OR P6, PT, R2.reuse, R234, P6 ;  /* 0x000000ea0200720c */ /* 0x040fe400037c1670 */
[----:B------:R-:W-:Y:S02]  /*9cd0*/  ISETP.LT.OR P5, PT, R2, R232, P5 ;  /* 0x000000e80200720c */ /* 0x000fe40002fa1670 */
[----:B------:R-:W-:Y:S01]  /*9ce0*/  IADD3 R2, R0, 0x11, RZ ;  /* 0x0000001100027810 */ /* 0x000fe20007ffe0ff */
[----:B------:R-:W1:Y:S01]  /*9cf0*/  MUFU.TANH R26, R26 ;  /* 0x0000001a001a7308 */ /* 0x000e620000002400 */
[----:B--2---:R-:W-:Y:S02]  /*9d00*/  FSEL R44, R35, -INF , !P3 ;  /* 0xff800000232c7808 */ /* 0x004fe40005800000 */
[----:B---3--:R-:W-:Y:S02]  /*9d10*/  FSEL R46, R13, -INF , !P1 ;  /* 0xff8000000d2e7808 */ /* 0x008fe40004800000 */
[----:B------:R-:W-:-:S02]  /*9d20*/  FSEL R55, R55, -INF , !P0 ;  /* 0xff80000037377808 */ /* 0x000fc40004000000 */
[----:B----4-:R-:W-:Y:S01]  /*9d30*/  FSEL R42, R5, -INF , !P4 ;  /* 0xff800000052a7808 */ /* 0x010fe20006000000 */
[----:B------:R-:W-:Y:S01]  /*9d40*/  MUFU.TANH R4, R27 ;  /* 0x0000001b00047308 */ /* 0x000fe20000002400 */
[C---:B------:R-:W-:Y:S02]  /*9d50*/  ISETP.GE.AND P3, PT, R2.reuse, R240, PT ;  /* 0x000000f00200720c */ /* 0x040fe40003f66270 */
[C---:B------:R-:W-:Y:S02]  /*9d60*/  ISETP.GE.AND P1, PT, R2.reuse, R239, PT ;  /* 0x000000ef0200720c */ /* 0x040fe40003f26270 */
[C---:B------:R-:W-:Y:S02]  /*9d70*/  ISETP.GE.AND P0, PT, R2.reuse, R238, PT ;  /* 0x000000ee0200720c */ /* 0x040fe40003f06270 */
[C---:B------:R-:W-:Y:S01]  /*9d80*/  ISETP.GE.AND P4, PT, R2.reuse, R237, PT ;  /* 0x000000ed0200720c */ /* 0x040fe20003f86270 */
[----:B------:R2:W-:Y:S01]  /*9d90*/  MUFU.TANH R27, R40 ;  /* 0x00000028001b7308 */ /* 0x0005e20000002400 */
[----:B------:R-:W-:-:S02]  /*9da0*/  ISETP.LT.OR P3, PT, R2, R236, P3 ;  /* 0x000000ec0200720c */ /* 0x000fc40001f61670 */
[C---:B------:R-:W-:Y:S02]  /*9db0*/  ISETP.LT.OR P1, PT, R2.reuse, R235, P1 ;  /* 0x000000eb0200720c */ /* 0x040fe40000f21670 */
[C---:B------:R-:W-:Y:S02]  /*9dc0*/  ISETP.LT.OR P0, PT, R2.reuse, R234, P0 ;  /* 0x000000ea0200720c */ /* 0x040fe40000701670 */
[----:B------:R-:W-:Y:S01]  /*9dd0*/  ISETP.LT.OR P4, PT, R2, R232, P4 ;  /* 0x000000e80200720c */ /* 0x000fe20002781670 */
[----:B------:R-:W3:Y:S01]  /*9de0*/  MUFU.TANH R53, R19 ;  /* 0x0000001300357308 */ /* 0x000ee20000002400 */
[----:B------:R-:W-:Y:S02]  /*9df0*/  IADD3 R2, R0, 0x18, RZ ;  /* 0x0000001800027810 */ /* 0x000fe40007ffe0ff */
[----:B-1----:R-:W-:Y:S02]  /*9e00*/  FSEL R41, R30, -INF , !P2 ;  /* 0xff8000001e297808 */ /* 0x002fe40005000000 */
[----:B------:R-:W-:-:S02]  /*9e10*/  FSEL R43, R20, -INF , !P6 ;  /* 0xff800000142b7808 */ /* 0x000fc40007000000 */
[----:B------:R-:W-:Y:S01]  /*9e20*/  FSEL R249, R22, -INF , !P5 ;  /* 0xff80000016f97808 */ /* 0x000fe20006800000 */
[----:B------:R-:W1:Y:S01]  /*9e30*/  MUFU.TANH R31, R25 ;  /* 0x00000019001f7308 */ /* 0x000e620000002400 */
[----:B------:R-:W-:Y:S02]  /*9e40*/  FSEL R38, R29, -INF , !P3 ;  /* 0xff8000001d267808 */ /* 0x000fe40005800000 */
[C---:B------:R-:W-:Y:S02]  /*9e50*/  ISETP.GE.AND P2, PT, R2.reuse, R240, PT ;  /* 0x000000f00200720c */ /* 0x040fe40003f46270 */
[C---:B------:R-:W-:Y:S02]  /*9e60*/  ISETP.GE.AND P6, PT, R2.reuse, R239, PT ;  /* 0x000000ef0200720c */ /* 0x040fe40003fc6270 */
[C---:B------:R-:W-:Y:S01]  /*9e70*/  ISETP.GE.AND P5, PT, R2.reuse, R238, PT ;  /* 0x000000ee0200720c */ /* 0x040fe20003fa6270 */
[----:B------:R-:W4:Y:S01]  /*9e80*/  MUFU.TANH R28, R56 ;  /* 0x00000038001c7308 */ /* 0x000f220000002400 */
[----:B------:R-:W-:-:S02]  /*9e90*/  ISETP.GE.AND P3, PT, R2, R237, PT ;  /* 0x000000ed0200720c */ /* 0x000fc40003f66270 */
[C---:B------:R-:W-:Y:S02]  /*9ea0*/  ISETP.LT.OR P2, PT, R2.reuse, R236, P2 ;  /* 0x000000ec0200720c */ /* 0x040fe40001741670 */
[C---:B------:R-:W-:Y:S02]  /*9eb0*/  ISETP.LT.OR P6, PT, R2.reuse, R235, P6 ;  /* 0x000000eb0200720c */ /* 0x040fe400037c1670 */
[C---:B------:R-:W-:Y:S01]  /*9ec0*/  ISETP.LT.OR P5, PT, R2.reuse, R234, P5 ;  /* 0x000000ea0200720c */ /* 0x040fe20002fa1670 */
[----:B------:R-:W1:Y:S01]  /*9ed0*/  MUFU.TANH R58, R58 ;  /* 0x0000003a003a7308 */ /* 0x000e620000002400 */
[----:B------:R-:W-:Y:S02]  /*9ee0*/  ISETP.LT.OR P3, PT, R2, R232, P3 ;  /* 0x000000e80200720c */ /* 0x000fe40001f61670 */
[----:B------:R-:W-:Y:S02]  /*9ef0*/  IADD3 R2, R0, 0x19, RZ ;  /* 0x0000001900027810 */ /* 0x000fe40007ffe0ff */
[----:B------:R-:W-:-:S02]  /*9f00*/  FSEL R36, R15, -INF , !P1 ;  /* 0xff8000000f247808 */ /* 0x000fc40004800000 */
[----:B--2---:R-:W-:Y:S01]  /*9f10*/  FSEL R40, R14, -INF , !P0 ;  /* 0xff8000000e287808 */ /* 0x004fe20004000000 */
[----:B------:R-:W2:Y:S01]  /*9f20*/  MUFU.TANH R25, R57 ;  /* 0x0000003900197308 */ /* 0x000ea20000002400 */
[----:B------:R-:W-:Y:S02]  /*9f30*/  FSEL R248, R12, -INF , !P4 ;  /* 0xff8000000cf87808 */ /* 0x000fe40006000000 */
[----:B------:R-:W-:Y:S02]  /*9f40*/  FSEL R33, R16, -INF , !P2 ;  /* 0xff80000010217808 */ /* 0x000fe40005000000 */
[C---:B------:R-:W-:Y:S02]  /*9f50*/  ISETP.GE.AND P1, PT, R2.reuse, R240, PT ;  /* 0x000000f00200720c */ /* 0x040fe40003f26270 */
[C---:B------:R-:W-:Y:S01]  /*9f60*/  ISETP.GE.AND P0, PT, R2.reuse, R239, PT ;  /* 0x000000ef0200720c */ /* 0x040fe20003f06270 */
[----:B------:R-:W1:Y:S01]  /*9f70*/  MUFU.TANH R59, R59 ;  /* 0x0000003b003b7308 */ /* 0x000e620000002400 */
[----:B------:R-:W-:-:S02]  /*9f80*/  ISETP.GE.AND P4, PT, R2, R238, PT ;  /* 0x000000ee0200720c */ /* 0x000fc40003f86270 */
[C---:B------:R-:W-:Y:S02]  /*9f90*/  ISETP.GE.AND P2, PT, R2.reuse, R237, PT ;  /* 0x000000ed0200720c */ /* 0x040fe40003f46270 */
[C---:B------:R-:W-:Y:S02]  /*9fa0*/  ISETP.LT.OR P1, PT, R2.reuse, R236, P1 ;  /* 0x000000ec0200720c */ /* 0x040fe40000f21670 */
[C---:B------:R-:W-:Y:S01]  /*9fb0*/  ISETP.LT.OR P0, PT, R2.reuse, R235, P0 ;  /* 0x000000eb0200720c */ /* 0x040fe20000701670 */
[----:B------:R-:W1:Y:S01]  /*9fc0*/  MUFU.TANH R21, R60 ;  /* 0x0000003c00157308 */ /* 0x000e620000002400 */
[C---:B------:R-:W-:Y:S02]  /*9fd0*/  ISETP.LT.OR P4, PT, R2.reuse, R234, P4 ;  /* 0x000000ea0200720c */ /* 0x040fe40002781670 */
[----:B------:R-:W-:Y:S02]  /*9fe0*/  ISETP.LT.OR P2, PT, R2, R232, P2 ;  /* 0x000000e80200720c */ /* 0x000fe40001741670 */
[----:B------:R-:W-:-:S02]  /*9ff0*/  IADD3 R2, R0, 0x20, RZ ;  /* 0x0000002000027810 */ /* 0x000fc40007ffe0ff */
[----:B------:R-:W-:Y:S01]  /*a000*/  FSEL R32, R6, -INF , !P6 ;  /* 0xff80000006207808 */ /* 0x000fe20007000000 */
[----:B------:R-:W-:Y:S01]  /*a010*/  MUFU.TANH R18, R61 ;  /* 0x0000003d00127308 */ /* 0x000fe20000002400 */
[----:B------:R-:W-:Y:S02]  /*a020*/  FSEL R35, R24, -INF , !P5 ;  /* 0xff80000018237808 */ /* 0x000fe40006800000 */
[----:B------:R-:W-:Y:S02]  /*a030*/  FSEL R247, R26, -INF , !P3 ;  /* 0xff8000001af77808 */ /* 0x000fe40005800000 */
[----:B------:R-:W-:Y:S02]  /*a040*/  FSEL R30, R242, -INF , !P1 ;  /* 0xff800000f21e7808 */ /* 0x000fe40004800000 */
[C---:B------:R-:W-:Y:S01]  /*a050*/  ISETP.GE.AND P6, PT, R2.reuse, R240, PT ;  /* 0x000000f00200720c */ /* 0x040fe20003fc6270 */
[----:B------:R-:W1:Y:S01]  /*a060*/  MUFU.TANH R20, R62 ;  /* 0x0000003e00147308 */ /* 0x000e620000002400 */
[----:B------:R-:W-:-:S02]  /*a070*/  ISETP.GE.AND P5, PT, R2, R239, PT ;  /* 0x000000ef0200720c */ /* 0x000fc40003fa6270 */
[C---:B------:R-:W-:Y:S02]  /*a080*/  ISETP.GE.AND P3, PT, R2.reuse, R238, PT ;  /* 0x000000ee0200720c */ /* 0x040fe40003f66270 */
[C---:B------:R-:W-:Y:S02]  /*a090*/  ISETP.GE.AND P1, PT, R2.reuse, R237, PT ;  /* 0x000000ed0200720c */ /* 0x040fe40003f26270 */
[C---:B------:R-:W-:Y:S01]  /*a0a0*/  ISETP.LT.OR P6, PT, R2.reuse, R236, P6 ;  /* 0x000000ec0200720c */ /* 0x040fe200037c1670 */
[----:B------:R-:W2:Y:S01]  /*a0b0*/  MUFU.TANH R22, R64 ;  /* 0x0000004000167308 */ /* 0x000ea20000002400 */
[C---:B------:R-:W-:Y:S02]  /*a0c0*/  ISETP.LT.OR P5, PT, R2.reuse, R235, P5 ;  /* 0x000000eb0200720c */ /* 0x040fe40002fa1670 */
[C---:B------:R-:W-:Y:S02]  /*a0d0*/  ISETP.LT.OR P3, PT, R2.reuse, R234, P3 ;  /* 0x000000ea0200720c */ /* 0x040fe40001f61670 */
[----:B------:R-:W-:-:S02]  /*a0e0*/  ISETP.LT.OR P1, PT, R2, R232, P1 ;  /* 0x000000e80200720c */ /* 0x000fc40000f21670 */
[----:B------:R-:W-:Y:S01]  /*a0f0*/  IADD3 R2, R0, 0x21, RZ ;  /* 0x0000002100027810 */ /* 0x000fe20007ffe0ff */
[----:B------:R-:W2:Y:S01]  /*a100*/  MUFU.TANH R66, R66 ;  /* 0x0000004200427308 */ /* 0x000ea20000002400 */
[----:B---3--:R-:W-:Y:S02]  /*a110*/  FSEL R29, R53, -INF , !P0 ;  /* 0xff800000351d7808 */ /* 0x008fe40004000000 */
[----:B-1----:R-:W-:Y:S02]  /*a120*/  FSEL R31, R31, -INF , !P4 ;  /* 0xff8000001f1f7808 */ /* 0x002fe40006000000 */
[----:B------:R-:W-:Y:S02]  /*a130*/  FSEL R246, R4, -INF , !P2 ;  /* 0xff80000004f67808 */ /* 0x000fe40005000000 */
[----:B------:R-:W-:Y:S01]  /*a140*/  FSEL R27, R27, -INF , !P6 ;  /* 0xff8000001b1b7808 */ /* 0x000fe20007000000 */
[----:B------:R-:W1:Y:S01]  /*a150*/  MUFU.TANH R17, R63 ;  /* 0x0000003f00117308 */ /* 0x000e620000002400 */
[----:B------:R-:W-:-:S02]  /*a160*/  ISETP.GE.AND P0, PT, R2, R240, PT ;  /* 0x000000f00200720c */ /* 0x000fc40003f06270 */
[C---:B------:R-:W-:Y:S02]  /*a170*/  ISETP.GE.AND P4, PT, R2.reuse, R239, PT ;  /* 0x000000ef0200720c */ /* 0x040fe40003f86270 */
[C---:B------:R-:W-:Y:S02]  /*a180*/  ISETP.GE.AND P2, PT, R2.reuse, R238, PT ;  /* 0x000000ee0200720c */ /* 0x040fe40003f46270 */
[C---:B------:R-:W-:Y:S01]  /*a190*/  ISETP.GE.AND P6, PT, R2.reuse, R237, PT ;  /* 0x000000ed0200720c */ /* 0x040fe20003fc6270 */
[----:B------:R-:W3:Y:S01]  /*a1a0*/  MUFU.TANH R19, R65 ;  /* 0x0000004100137308 */ /* 0x000ee20000002400 */
[C---:B------:R-:W-:Y:S02]  /*a1b0*/  ISETP.LT.OR P0, PT, R2.reuse, R236, P0 ;  /* 0x000000ec0200720c */ /* 0x040fe40000701670 */
[C---:B------:R-:W-:Y:S02]  /*a1c0*/  ISETP.LT.OR P4, PT, R2.reuse, R235, P4 ;  /* 0x000000eb0200720c */ /* 0x040fe40002781670 */
[----:B------:R-:W-:-:S02]  /*a1d0*/  ISETP.LT.OR P2, PT, R2, R234, P2 ;  /* 0x000000ea0200720c */ /* 0x000fc40001741670 */
[----:B------:R-:W-:Y:S01]  /*a1e0*/  ISETP.LT.OR P6, PT, R2, R232, P6 ;  /* 0x000000e80200720c */ /* 0x000fe200037c1670 */
[----:B------:R-:W1:Y:S01]  /*a1f0*/  MUFU.TANH R67, R67 ;  /* 0x0000004300437308 */ /* 0x000e620000002400 */
[----:B------:R-:W-:Y:S02]  /*a200*/  IADD3 R2, R0, 0x28, RZ ;  /* 0x0000002800027810 */ /* 0x000fe40007ffe0ff */
[----:B------:R-:W-:Y:S01]  /*a210*/  FSEL R26, R3, -INF , !P5 ;  /* 0xff800000031a7808 */ /* 0x000fe20006800000 */
[----:B------:R-:W-:Y:S01]  /*a220*/  FMUL.FTZ R3, R211, c[0x0][0x2ec] ;  /* 0x0000bb00d3037a20 */ /* 0x000fe20000410000 */
[----:B----4-:R-:W-:Y:S02]  /*a230*/  FSEL R28, R28, -INF , !P3 ;  /* 0xff8000001c1c7808 */ /* 0x010fe40005800000 */
[----:B------:R-:W-:Y:S01]  /*a240*/  FSEL R245, R58, -INF , !P1 ;  /* 0xff8000003af57808 */ /* 0x000fe20004800000 */
[----:B------:R-:W4:Y:S01]  /*a250*/  MUFU.TANH R15, R136 ;  /* 0x00000088000f7308 */ /* 0x000f220000002400 */
        /* <DEDUP_REMOVED lines=8> */
[C---:B------:R-:W-:Y:S01]  /*a2e0*/  ISETP.LT.OR P1, PT, R2.reuse, R234, P1 ;  /* 0x000000ea0200720c */ /* 0x040fe20000f21670 */
[----:B------:R-:W1:Y:S01]  /*a2f0*/  MUFU.TANH R14, R138 ;  /* 0x0000008a000e7308 */ /* 0x000e620000002400 */
[----:B------:R-:W-:Y:S02]  /*a300*/  ISETP.LT.OR P0, PT, R2, R232, P0 ;  /* 0x000000e80200720c */ /* 0x000fe40000701670 */
[----:B------:R-:W-:Y:S02]  /*a310*/  IADD3 R2, R0, 0x29, RZ ;  /* 0x0000002900027810 */ /* 0x000fe40007ffe0ff */
[----:B------:R-:W-:Y:S02]  /*a320*/  FSEL R23, R23, -INF , !P4 ;  /* 0xff80000017177808 */ /* 0x000fe40006000000 */
[----:B--2---:R-:W-:Y:S01]  /*a330*/  FSEL R25, R25, -INF , !P2 ;  /* 0xff80000019197808 */ /* 0x004fe20005000000 */
[----:B------:R-:W2:Y:S01]  /*a340*/  MUFU.TANH R16, R204 ;  /* 0x000000cc00107308 */ /* 0x000ea20000002400 */
[----:B------:R-:W-:-:S02]  /*a350*/  FSEL R244, R59, -INF , !P6 ;  /* 0xff8000003bf47808 */ /* 0x000fc40007000000 */
[----:B------:R-:W-:Y:S02]  /*a360*/  FSEL R21, R21, -INF , !P5 ;  /* 0xff80000015157808 */ /* 0x000fe40006800000 */
[C---:B------:R-:W-:Y:S02]  /*a370*/  ISETP.GE.AND P4, PT, R2.reuse, R240, PT ;  /* 0x000000f00200720c */ /* 0x040fe40003f86270 */
[C---:B------:R-:W-:Y:S01]  /*a380*/  ISETP.GE.AND P2, PT, R2.reuse, R239, PT ;  /* 0x000000ef0200720c */ /* 0x040fe20003f46270 */
[----:B------:R-:W1:Y:S01]  /*a390*/  MUFU.TANH R206, R206 ;  /* 0x000000ce00ce7308 */ /* 0x000e620000002400 */
[C---:B------:R-:W-:Y:S02]  /*a3a0*/  ISETP.GE.AND P6, PT, R2.reuse, R238, PT ;  /* 0x000000ee0200720c */ /* 0x040fe40003fc6270 */
[C---:B------:R-:W-:Y:S02]  /*a3b0*/  ISETP.GE.AND P5, PT, R2.reuse, R237, PT ;  /* 0x000000ed0200720c */ /* 0x040fe40003fa6270 */
[----:B------:R-:W-:-:S02]  /*a3c0*/  ISETP.LT.OR P4, PT, R2, R236, P4 ;  /* 0x000000ec0200720c */ /* 0x000fc40002781670 */
[C---:B------:R-:W-:Y:S01]  /*a3d0*/  ISETP.LT.OR P2, PT, R2.reuse, R235, P2 ;  /* 0x000000eb0200720c */ /* 0x040fe20001741670 */
[----:B------:R1:W1:Y:S01]  /*a3e0*/  MUFU.TANH R7, R10 ;  /* 0x0000000a00077308 */ /* 0x0002620000002400 */
[C---:B------:R-:W-:Y:S02]  /*a3f0*/  ISETP.LT.OR P6, PT, R2.reuse, R234, P6 ;  /* 0x000000ea0200720c */ /* 0x040fe400037c1670 */
[----:B------:R-:W-:Y:S02]  /*a400*/  ISETP.LT.OR P5, PT, R2, R232, P5 ;  /* 0x000000e80200720c */ /* 0x000fe40002fa1670 */
[----:B------:R-:W-:Y:S02]  /*a410*/  IADD3 R2, R0, 0x30, RZ ;  /* 0x0000003000027810 */ /* 0x000fe40007ffe0ff */
[----:B------:R-:W-:Y:S01]  /*a420*/  FSEL R20, R20, -INF , !P3 ;  /* 0xff80000014147808 */ /* 0x000fe20005800000 */
[----:B------:R-:W2:Y:S01]  /*a430*/  MUFU.TANH R139, R139 ;  /* 0x0000008b008b7308 */ /* 0x000ea20000002400 */
[----:B------:R-:W-:-:S02]  /*a440*/  FSEL R22, R22, -INF , !P1 ;  /* 0xff80000016167808 */ /* 0x000fc40004800000 */
[----:B------:R-:W-:Y:S02]  /*a450*/  FSEL R243, R66, -INF , !P0 ;  /* 0xff80000042f37808 */ /* 0x000fe40004000000 */
[----:B------:R-:W-:Y:S02]  /*a460*/  FSEL R18, R18, -INF , !P4 ;  /* 0xff80000012127808 */ /* 0x000fe40006000000 */
[C---:B------:R-:W-:Y:S01]  /*a470*/  ISETP.GE.AND P3, PT, R2.reuse, R240, PT ;  /* 0x000000f00200720c */ /* 0x040fe20003f66270 */
[----:B------:R-:W2:Y:S01]  /*a480*/  MUFU.TANH R12, R205 ;  /* 0x000000cd000c7308 */ /* 0x000ea20000002400 */
[----:B------:R-:W-:Y:S01]  /*a490*/  ISETP.GE.AND P1, PT, R2, R239, PT ;  /* 0x000000ef0200720c */ /* 0x000fe20003f26270 */
[----:B-1----:R-:W-:Y:S01]  /*a4a0*/  FMUL.FTZ R10, R208, c[0x0][0x2ec] ;  /* 0x0000bb00d00a7a20 */ /* 0x002fe20000410000 */
[C---:B------:R-:W-:Y:S02]  /*a4b0*/  ISETP.GE.AND P0, PT, R2.reuse, R238, PT ;  /* 0x000000ee0200720c */ /* 0x040fe40003f06270 */
[----:B------:R-:W-:-:S02]  /*a4c0*/  ISETP.GE.AND P4, PT, R2, R237, PT ;  /* 0x000000ed0200720c */ /* 0x000fc40003f86270 */
[C---:B------:R-:W-:Y:S01]  /*a4d0*/  ISETP.LT.OR P3, PT, R2.reuse, R236, P3 ;  /* 0x000000ec0200720c */ /* 0x040fe20001f61670 */
[----:B------:R-:W1:Y:S01]  /*a4e0*/  MUFU.TANH R207, R207 ;  /* 0x000000cf00cf7308 */ /* 0x000e620000002400 */
[C---:B------:R-:W-:Y:S02]  /*a4f0*/  ISETP.LT.OR P1, PT, R2.reuse, R235, P1 ;  /* 0x000000eb0200720c */ /* 0x040fe40000f21670 */
[C---:B------:R-:W-:Y:S02]  /*a500*/  ISETP.LT.OR P0, PT, R2.reuse, R234, P0 ;  /* 0x000000ea0200720c */ /* 0x040fe40000701670 */
[----:B------:R-:W-:Y:S02]  /*a510*/  ISETP.LT.OR P4, PT, R2, R232, P4 ;  /* 0x000000e80200720c */ /* 0x000fe40002781670 */
[----:B------:R-:W-:Y:S01]  /*a520*/  IADD3 R2, R0, 0x31, RZ ;  /* 0x0000003100027810 */ /* 0x000fe20007ffe0ff */
[----:B------:R-:W1:Y:S01]  /*a530*/  MUFU.TANH R8, R8 ;  /* 0x0000000800087308 */ /* 0x000e620000002400 */
[----:B------:R-:W-:-:S02]  /*a540*/  FSEL R17, R17, -INF , !P2 ;  /* 0xff80000011117808 */ /* 0x000fc40005000000 */
[----:B---3--:R-:W-:Y:S02]  /*a550*/  FSEL R19, R19, -INF , !P6 ;  /* 0xff80000013137808 */ /* 0x008fe40007000000 */
[----:B------:R-:W-:Y:S02]  /*a560*/  FSEL R242, R67, -INF , !P5 ;  /* 0xff80000043f27808 */ /* 0x000fe40006800000 */
[----:B----4-:R-:W-:Y:S01]  /*a570*/  FSEL R15, R15, -INF , !P3 ;  /* 0xff8000000f0f7808 */ /* 0x010fe20005800000 */
[----:B------:R3:W-:Y:S01]  /*a580*/  MUFU.TANH R5, R9 ;  /* 0x0000000900057308 */ /* 0x0007e20000002400 */
[C---:B------:R-:W-:Y:S02]  /*a590*/  ISETP.GE.AND P2, PT, R2.reuse, R240, PT ;  /* 0x000000f00200720c */ /* 0x040fe40003f46270 */
[C---:B------:R-:W-:Y:S02]  /*a5a0*/  ISETP.GE.AND P6, PT, R2.reuse, R239, PT ;  /* 0x000000ef0200720c */ /* 0x040fe40003fc6270 */
[----:B------:R-:W-:-:S02]  /*a5b0*/  ISETP.GE.AND P5, PT, R2, R238, PT ;  /* 0x000000ee0200720c */ /* 0x000fc40003fa6270 */
[C---:B------:R-:W-:Y:S01]  /*a5c0*/  ISETP.GE.AND P3, PT, R2.reuse, R237, PT ;  /* 0x000000ed0200720c */ /* 0x040fe20003f66270 */
[----:B------:R4:W-:Y:S01]  /*a5d0*/  MUFU.TANH R6, R11 ;  /* 0x0000000b00067308 */ /* 0x0009e20000002400 */
[C---:B------:R-:W-:Y:S02]  /*a5e0*/  ISETP.LT.OR P2, PT, R2.reuse, R236, P2 ;  /* 0x000000ec0200720c */ /* 0x040fe40001741670 */
[C---:B------:R-:W-:Y:S02]  /*a5f0*/  ISETP.LT.OR P6, PT, R2.reuse, R235, P6 ;  /* 0x000000eb0200720c */ /* 0x040fe400037c1670 */
[C---:B------:R-:W-:Y:S02]  /*a600*/  ISETP.LT.OR P5, PT, R2.reuse, R234, P5 ;  /* 0x000000ea0200720c */ /* 0x040fe40002fa1670 */
[----:B------:R-:W-:Y:S01]  /*a610*/  ISETP.LT.OR P3, PT, R2, R232, P3 ;  /* 0x000000e80200720c */ /* 0x000fe20001f61670 */
[----:B---3--:R-:W-:Y:S01]  /*a620*/  FMUL.FTZ R9, R209, c[0x0][0x2ec] ;  /* 0x0000bb00d1097a20 */ /* 0x008fe20000410000 */
[----:B------:R-:W-:Y:S01]  /*a630*/  IADD3 R2, R0, 0x38, RZ ;  /* 0x0000003800027810 */ /* 0x000fe20007ffe0ff */
[----:B------:R-:W3:Y:S01]  /*a640*/  MUFU.TANH R10, R10 ;  /* 0x0000000a000a7308 */ /* 0x000ee20000002400 */
[----:B------:R-:W-:-:S02]  /*a650*/  FSEL R14, R14, -INF , !P1 ;  /* 0xff8000000e0e7808 */ /* 0x000fc40004800000 */
[----:B--2---:R-:W-:Y:S02]  /*a660*/  FSEL R16, R16, -INF , !P0 ;  /* 0xff80000010107808 */ /* 0x004fe40004000000 */
[----:B------:R-:W-:Y:S02]  /*a670*/  FSEL R206, R206, -INF , !P4 ;  /* 0xff800000cece7808 */ /* 0x000fe40006000000 */
[----:B------:R-:W-:Y:S01]  /*a680*/  FSEL R13, R13, -INF , !P2 ;  /* 0xff8000000d0d7808 */ /* 0x000fe20005000000 */
[----:B------:R-:W-:Y:S01]  /*a690*/  MUFU.TANH R9, R9 ;  /* 0x0000000900097308 */ /* 0x000fe20000002400 */
[C---:B------:R-:W-:Y:S02]  /*a6a0*/  ISETP.GE.AND P1, PT, R2.reuse, R240, PT ;  /* 0x000000f00200720c */ /* 0x040fe40003f26270 */
[C---:B------:R-:W-:Y:S02]  /*a6b0*/  ISETP.GE.AND P0, PT, R2.reuse, R239, PT ;  /* 0x000000ef0200720c */ /* 0x040fe40003f06270 */
[----:B------:R-:W-:-:S02]  /*a6c0*/  ISETP.GE.AND P4, PT, R2, R238, PT ;  /* 0x000000ee0200720c */ /* 0x000fc40003f86270 */
[C---:B------:R-:W-:Y:S01]  /*a6d0*/  ISETP.GE.AND P2, PT, R2.reuse, R237, PT ;  /* 0x000000ed0200720c */ /* 0x040fe20003f46270 */
[----:B------:R-:W-:Y:S01]  /*a6e0*/  MUFU.TANH R3, R3 ;  /* 0x0000000300037308 */ /* 0x000fe20000002400 */
[C---:B------:R-:W-:Y:S02]  /*a6f0*/  ISETP.LT.OR P1, PT, R2.reuse, R236, P1 ;  /* 0x000000ec0200720c */ /* 0x040fe40000f21670 */
[C---:B------:R-:W-:Y:S02]  /*a700*/  ISETP.LT.OR P0, PT, R2.reuse, R235, P0 ;  /* 0x000000eb0200720c */ /* 0x040fe40000701670 */
[C---:B------:R-:W-:Y:S02]  /*a710*/  ISETP.LT.OR P4, PT, R2.reuse, R234, P4 ;  /* 0x000000ea0200720c */ /* 0x040fe40002781670 */
[----:B------:R-:W-:Y:S01]  /*a720*/  ISETP.LT.OR P2, PT, R2, R232, P2 ;  /* 0x000000e80200720c */ /* 0x000fe20001741670 */
[----:B------:R-:W-:Y:S01]  /*a730*/  FMUL.FTZ R2, R210, c[0x0][0x2ec] ;  /* 0x0000bb00d2027a20 */ /* 0x000fe20000410000 */
[----:B------:R-:W-:-:S02]  /*a740*/  FSEL R7, R7, -INF , !P0 ;  /* 0xff80000007077808 */ /* 0x000fc40004000000 */
[----:B------:R-:W-:Y:S02]  /*a750*/  PLOP3.LUT P0, PT, PT, PT, UP0, 0x80, 0x0 ;  /* 0x000000000000781c */ /* 0x000fe40003f0f008 */
[----:B------:R-:W-:Y:S01]  /*a760*/  IADD3 R0, R0, 0x39, RZ ;  /* 0x0000003900007810 */ /* 0x000fe20007ffe0ff */
[----:B------:R-:W2:Y:S01]  /*a770*/  MUFU.TANH R2, R2 ;  /* 0x0000000200027308 */ /* 0x000ea20000002400 */
[----:B----4-:R-:W-:Y:S02]  /*a780*/  FSEL R11, R139, -INF , !P6 ;  /* 0xff8000008b0b7808 */ /* 0x010fe40007000000 */
[----:B------:R-:W-:Y:S02]  /*a790*/  FSEL R12, R12, -INF , !P5 ;  /* 0xff8000000c0c7808 */ /* 0x000fe40006800000 */
[----:B-1----:R-:W-:Y:S02]  /*a7a0*/  FSEL R207, R207, -INF , !P3 ;  /* 0xff800000cfcf7808 */ /* 0x002fe40005800000 */
[----:B------:R-:W-:Y:S01]  /*a7b0*/  FSEL R8, R8, -INF , !P1 ;  /* 0xff80000008087808 */ /* 0x000fe20004800000 */
[----:B------:R-:W-:Y:S01]  /*a7c0*/  BAR.SYNC.DEFER_BLOCKING 0x0 ;  /* 0x0000000000007b1d */ /* 0x000fe20000010000 */
        /* <DEDUP_REMOVED lines=8> */
[----:B---3--:R-:W-:Y:S02]  /*a850*/  FSEL R10, R10, -INF , !P4 ;  /* 0xff8000000a0a7808 */ /* 0x008fe40006000000 */
[----:B--2---:R-:W-:Y:S02]  /*a860*/  FSEL R205, R2, -INF , !P2 ;  /* 0xff80000002cd7808 */ /* 0x004fe40005000000 */
        /* <DEDUP_REMOVED lines=41> */
.L_x_479:
[----:B------:R-:W2:Y:S04]  /*ab00*/  LDL.LU R56, [R1+0x38] ;  /* 0x0000380001387983 */ /* 0x000ea80000300800 */
[----:B------:R-:W3:Y:S04]  /*ab10*/  LDL.LU R57, [R1+0x3c] ;  /* 0x00003c0001397983 */ /* 0x000ee80000300800 */
[----:B------:R-:W4:Y:S01]  /*ab20*/  LDL.LU R59, [R1+0x40] ;  /* 0x00004000013b7983 */ /* 0x000f220000300800 */
[----:B------:R-:W-:-:S02]  /*ab30*/  FMNMX.FTZ R0, R135, R34, !PT ;  /* 0x0000002287007209 */ /* 0x000fc40007810000 */
[----:B------:R-:W-:Y:S01]  /*ab40*/  MOV R58, R252 ;  /* 0x000000fc003a7202 */ /* 0x000fe20000000f00 */
[----:B------:R-:W-:Y:S01]  /*ab50*/  STL [R1+0xa8], R221 ;  /* 0x0000a8dd01007387 */ /* 0x000fe20000100800 */
[----:B------:R-:W-:-:S03]  /*ab60*/  FMNMX.FTZ R0, R51, R0, !PT ;  /* 0x0000000033007209 */ /* 0x000fc60007810000 */
        /* <DEDUP_REMOVED lines=9> */
[----:B------:R-:W-:-:S04]  /*ac00*/  FMNMX.FTZ R0, R33, R0, !PT ;  /* 0x0000000021007209 */ /* 0x000fc80007810000 */
[----:B------:R-:W-:-:S04]  /*ac10*/  FMNMX.FTZ R0, R30, R0, !PT ;  /* 0x000000001e007209 */ /* 0x000fc80007810000 */
[----:B------:R-:W-:-:S04]  /*ac20*/  FMNMX.FTZ R0, R27, R0, !PT ;  /* 0x000000001b007209 */ /* 0x000fc80007810000 */
[----:B------:R-:W-:-:S04]  /*ac30*/  FMNMX.FTZ R0, R24, R0, !PT ;  /* 0x0000000018007209 */ /* 0x000fc80007810000 */
[----:B-1----:R-:W-:Y:S02]  /*ac40*/  FMNMX.FTZ R2, R21, R0, !PT ;  /* 0x0000000015027209 */ /* 0x002fe40007810000 */
        /* <DEDUP_REMOVED lines=28> */
[----:B-1----:R-:W-:Y:S02]  /*ae10*/  FMNMX.FTZ R0, R0, R4, !PT ;  /* 0x0000000400007209 */ /* 0x002fe40007810000 */
[----:B------:R-:W-:-:S02]  /*ae20*/  FMNMX.FTZ R2, R22, R2, !PT ;  /* 0x0000000216027209 */ /* 0x000fc40007810000 */
[----:B------:R-:W-:Y:S01]  /*ae30*/  FMNMX.FTZ R3, R14, R3, !PT ;  /* 0x000000030e037209 */ /* 0x000fe20007810000 */
[----:B------:R-:W1:Y:S01]  /*ae40*/  SHFL.BFLY PT, R53, R0, 0x1, 0x1f ;  /* 0x0c201f0000357f89 */ /* 0x000e6200000e0000 */
[----:B------:R-:W-:Y:S02]  /*ae50*/  FMNMX.FTZ R2, R19, R2, !PT ;  /* 0x0000000213027209 */ /* 0x000fe40007810000 */
[----:B------:R-:W-:Y:S02]  /*ae60*/  FMNMX.FTZ R3, R11, R3, !PT ;  /* 0x000000030b037209 */ /* 0x000fe40007810000 */
[----:B------:R-:W-:Y:S02]  /*ae70*/  FMNMX.FTZ R4, R16, R2, !PT ;  /* 0x0000000210047209 */ /* 0x000fe40007810000 */
[----:B------:R-:W-:Y:S02]  /*ae80*/  FMNMX.FTZ R3, R7, R3, !PT ;  /* 0x0000000307037209 */ /* 0x000fe40007810000 */
[----:B------:R-:W-:-:S02]  /*ae90*/  FMNMX.FTZ R4, R12, R4, !PT ;  /* 0x000000040c047209 */ /* 0x000fc40007810000 */
[----:B------:R-:W-:Y:S02]  /*aea0*/  FMNMX.FTZ R2, R6, R3, !PT ;  /* 0x0000000306027209 */ /* 0x000fe40007810000 */
[----:B------:R-:W-:-:S03]  /*aeb0*/  FMNMX.FTZ R4, R10, R4, !PT ;  /* 0x000000040a047209 */ /* 0x000fc60007810000 */
[----:B------:R-:W1:Y:S01]  /*aec0*/  SHFL.BFLY PT, R3, R2, 0x2, 0x1f ;  /* 0x0c401f0002037f89 */ /* 0x000e6200000e0000 */
[----:B------:R-:W-:Y:S02]  /*aed0*/  FMNMX.FTZ R4, R9, R4, !PT ;  /* 0x0000000409047209 */ /* 0x000fe40007810000 */
[----:B-1----:R-:W-:-:S03]  /*aee0*/  FMNMX.FTZ R252, R0, R53, !PT ;  /* 0x0000003500fc7209 */ /* 0x002fc60007810000 */
[----:B------:R-:W1:Y:S01]  /*aef0*/  SHFL.BFLY PT, R53, R4, 0x2, 0x1f ;  /* 0x0c401f0004357f89 */ /* 0x000e6200000e0000 */
[C---:B------:R-:W-:Y:S01]  /*af00*/  FSETP.NEU.FTZ.AND P3, PT, R252.reuse, -INF , PT ;  /* 0xff800000fc00780b */ /* 0x040fe20003f7d000 */
[----:B------:R-:W-:-:S05]  /*af10*/  FMUL.FTZ R0, R252, c[0x0][0x23c] ;  /* 0x00008f00fc007a20 */ /* 0x000fca0000410000 */
[----:B------:R-:W-:-:S05]  /*af20*/  FSEL R0, R0, RZ, P3 ;  /* 0x000000ff00007208 */ /* 0x000fca0001800000 */
[--C-:B------:R-:W-:Y:S01]  /*af30*/  FFMA.FTZ R138, R33, c[0x0][0x23c], -R0.reuse ;  /* 0x00008f00218a7a23 */ /* 0x100fe20000010800 */
[----:B------:R-:W-:Y:S01]  /*af40*/  FMNMX.FTZ R3, R2, R3, !PT ;  /* 0x0000000302037209 */ /* 0x000fe20007810000 */
[--C-:B------:R-:W-:Y:S02]  /*af50*/  FFMA.FTZ R34, R34, c[0x0][0x23c], -R0.reuse ;  /* 0x00008f0022227a23 */ /* 0x100fe40000010800 */
[--C-:B------:R-:W-:Y:S02]  /*af60*/  FFMA.FTZ R51, R51, c[0x0][0x23c], -R0.reuse ;  /* 0x00008f0033337a23 */ /* 0x100fe40000010800 */
[--C-:B------:R-:W-:Y:S02]  /*af70*/  FFMA.FTZ R48, R48, c[0x0][0x23c], -R0.reuse ;  /* 0x00008f0030307a23 */ /* 0x100fe40000010800 */
[--C-:B------:R-:W-:Y:S02]  /*af80*/  FFMA.FTZ R45, R45, c[0x0][0x23c], -R0.reuse ;  /* 0x00008f002d2d7a23 */ /* 0x100fe40000010800 */
[--C-:B------:R-:W-:Y:S01]  /*af90*/  FFMA.FTZ R64, R42, c[0x0][0x23c], -R0.reuse ;  /* 0x00008f002a407a23 */ /* 0x100fe20000010800 */
[----:B-1----:R-:W-:Y:S01]  /*afa0*/  FMNMX.FTZ R2, R4, R53, !PT ;  /* 0x0000003504027209 */ /* 0x002fe20007810000 */
[--C-:B------:R-:W-:Y:S01]  /*afb0*/  FFMA.FTZ R65, R38, c[0x0][0x23c], -R0.reuse ;  /* 0x00008f0026417a23 */ /* 0x100fe20000010800 */
[----:B------:R-:W1:Y:S01]  /*afc0*/  SHFL.BFLY PT, R4, R3, 0x1, 0x1f ;  /* 0x0c201f0003047f89 */ /* 0x000e6200000e0000 */
[--C-:B------:R-:W-:Y:S01]  /*afd0*/  FFMA.FTZ R33, R30, c[0x0][0x23c], -R0.reuse ;  /* 0x00008f001e217a23 */ /* 0x100fe20000010800 */
[----:B------:R1:W-:Y:S01]  /*afe0*/  MUFU.EX2 R53, R34 ;  /* 0x0000002200357308 */ /* 0x0003e20000000800 */
[----:B------:R-:W-:-:S02]  /*aff0*/  FFMA.FTZ R27, R27, c[0x0][0x23c], -R0 ;  /* 0x00008f001b1b7a23 */ /* 0x000fc40000010800 */
[--C-:B------:R-:W-:Y:S02]  /*b000*/  FFMA.FTZ R221, R24, c[0x0][0x23c], -R0.reuse ;  /* 0x00008f0018dd7a23 */ /* 0x100fe40000010800 */
[--C-:B------:R-:W-:Y:S02]  /*b010*/  FFMA.FTZ R220, R21, c[0x0][0x23c], -R0.reuse ;  /* 0x00008f0015dc7a23 */ /* 0x100fe40000010800 */
[--C-:B------:R-:W-:Y:S02]  /*b020*/  FFMA.FTZ R219, R18, c[0x0][0x23c], -R0.reuse ;  /* 0x00008f0012db7a23 */ /* 0x100fe40000010800 */
[--C-:B------:R-:W-:Y:S02]  /*b030*/  FFMA.FTZ R62, R15, c[0x0][0x23c], -R0.reuse ;  /* 0x00008f000f3e7a23 */ /* 0x100fe40000010800 */
[--C-:B------:R-:W-:Y:S02]  /*b040*/  FFMA.FTZ R60, R13, c[0x0][0x23c], -R0.reuse ;  /* 0x00008f000d3c7a23 */ /* 0x100fe40000010800 */
[----:B------:R-:W-:-:S02]  /*b050*/  FFMA.FTZ R61, R8, c[0x0][0x23c], -R0 ;  /* 0x00008f00083d7a23 */ /* 0x000fc40000010800 */
[----:B------:R-:W-:Y:S02]  /*b060*/  FFMA.FTZ R136, R5, c[0x0][0x23c], -R0 ;  /* 0x00008f0005887a23 */ /* 0x000fe40000010800 */
[----:B------:R-:W1:Y:S02]  /*b070*/  SHFL.BFLY PT, R0, R2, 0x1, 0x1f ;  /* 0x0c201f0002007f89 */ /* 0x000e6400000e0000 */
[----:B-1----:R-:W-:-:S04]  /*b080*/  FMNMX.FTZ R67, R3, R4, !PT ;  /* 0x0000000403437209 */ /* 0x002fc80007810000 */
[----:B------:R-:W-:Y:S01]  /*b090*/  FSETP.NEU.FTZ.AND P2, PT, R67, -INF , PT ;  /* 0xff8000004300780b */ /* 0x000fe20003f5d000 */
[----:B------:R-:W-:Y:S01]  /*b0a0*/  STL [R1+0x28], R67 ;  /* 0x0000284301007387 */ /* 0x000fe20000100800 */
[----:B------:R-:W-:Y:S02]  /*b0b0*/  FMNMX.FTZ R66, R2, R0, !PT ;  /* 0x0000000002427209 */ /* 0x000fe40007810000 */
[----:B------:R-:W-:-:S03]  /*b0c0*/  FMNMX.FTZ R0, R132, R54, !PT ;  /* 0x0000003684007209 */ /* 0x000fc60007810000 */
[----:B------:R3:W-:Y:S01]  /*b0d0*/  STL [R1+0x2c], R66 ;  /* 0x00002c4201007387 */ /* 0x0007e20000100800 */
[----:B------:R-:W-:Y:S01]  /*b0e0*/  FMNMX.FTZ R2, R241, R0, !PT ;  /* 0x00000000f1027209 */ /* 0x000fe20007810000 */
[----:B------:R-:W-:-:S03]  /*b0f0*/  FMUL.FTZ R0, R67, c[0x0][0x23c] ;  /* 0x00008f0043007a20 */ /* 0x000fc60000410000 */
[----:B------:R-:W-:Y:S02]  /*b100*/  FMNMX.FTZ R2, R231, R2, !PT ;  /* 0x00000002e7027209 */ /* 0x000fe40007810000 */
[----:B------:R-:W-:Y:S02]  /*b110*/  FSEL R0, R0, RZ, P2 ;  /* 0x000000ff00007208 */ /* 0x000fe40001000000 */
[----:B------:R-:W-:-:S03]  /*b120*/  FMNMX.FTZ R2, R55, R2, !PT ;  /* 0x0000000237027209 */ /* 0x000fc60007810000 */
[--C-:B------:R-:W-:Y:S01]  /*b130*/  FFMA.FTZ R218, R23, c[0x0][0x23c], -R0.reuse ;  /* 0x00008f0017da7a23 */ /* 0x100fe20000010800 */
[----:B------:R-:W-:Y:S01]  /*b140*/  MOV R23, R66 ;  /* 0x0000004200177202 */ /* 0x000fe20000000f00 */
[--C-:B------:R-:W-:Y:S01]  /*b150*/  FFMA.FTZ R251, R29, c[0x0][0x23c], -R0.reuse ;  /* 0x00008f001dfb7a23 */ /* 0x100fe20000010800 */
[----:B------:R-:W-:Y:S01]  /*b160*/  MOV R29, R67 ;  /* 0x00000043001d7202 */ /* 0x000fe20000000f00 */
[--C-:B------:R-:W-:Y:S01]  /*b170*/  FFMA.FTZ R13, R47, c[0x0][0x23c], -R0.reuse ;  /* 0x00008f002f0d7a23 */ /* 0x100fe20000010800 */
[----:B------:R-:W-:Y:S01]  /*b180*/  FMNMX.FTZ R2, R249, R2, !PT ;  /* 0x00000002f9027209 */ /* 0x000fe20007810000 */
[--C-:B------:R-:W-:Y:S01]  /*b190*/  FFMA.FTZ R37, R37, c[0x0][0x23c], -R0.reuse ;  /* 0x00008f0025257a23 */ /* 0x100fe20000010800 */
[----:B------:R-:W-:Y:S01]  /*b1a0*/  FSETP.NEU.FTZ.AND P1, PT, R23, -INF , PT ;  /* 0xff8000001700780b */ /* 0x000fe20003f3d000 */
[--C-:B------:R-:W-:Y:S01]  /*b1b0*/  FFMA.FTZ R50, R50, c[0x0][0x23c], -R0.reuse ;  /* 0x00008f0032327a23 */ /* 0x100fe20000010800 */
[----:B------:R-:W-:Y:S01]  /*b1c0*/  FMNMX.FTZ R2, R248, R2, !PT ;  /* 0x00000002f8027209 */ /* 0x000fe20007810000 */
[--C-:B------:R-:W-:Y:S01]  /*b1d0*/  FFMA.FTZ R8, R44, c[0x0][0x23c], -R0.reuse ;  /* 0x00008f002c087a23 */ /* 0x100fe20000010800 */
[----:B------:R-:W-:Y:S01]  /*b1e0*/  MOV R44, R65 ;  /* 0x00000041002c7202 */ /* 0x000fe20000000f00 */
        /* <DEDUP_REMOVED lines=13> */
[----:B------:R-:W-:Y:S01]  /*b2c0*/  MUFU.EX2 R24, R50 ;  /* 0x0000003200187308 */ /* 0x000fe20000000800 */
[----:B------:R-:W-:-:S02]  /*b2d0*/  FFMA.FTZ R139, R7, c[0x0][0x23c], -R0 ;  /* 0x00008f00078b7a23 */ /* 0x000fc40000010800 */
[--C-:B------:R-:W-:Y:S02]  /*b2e0*/  FFMA.FTZ R18, R6, c[0x0][0x23c], -R0.reuse ;  /* 0x00008f0006127a23 */ /* 0x100fe40000010800 */
[----:B------:R-:W-:Y:S01]  /*b2f0*/  IMAD.MOV.U32 R36, RZ, RZ, R137 ;  /* 0x000000ffff247224 */ /* 0x000fe200078e0089 */
[----:B------:R-:W-:Y:S02]  /*b300*/  MOV R34, R139 ;  /* 0x0000008b00227202 */ /* 0x000fe40000000f00 */
[----:B--2---:R-:W-:Y:S02]  /*b310*/  MOV R208, R56 ;  /* 0x0000003800d07202 */ /* 0x004fe40000000f00 */
[----:B------:R-:W-:Y:S01]  /*b320*/  MUFU.EX2 R56, R45 ;  /* 0x0000002d00387308 */ /* 0x000fe20000000800 */
[----:B---3--:R-:W-:Y:S01]  /*b330*/  MOV R66, R57 ;  /* 0x0000003900427202 */ /* 0x008fe20000000f00 */
[----:B----4-:R-:W-:Y:S02]  /*b340*/  IMAD.MOV.U32 R67, RZ, RZ, R59 ;  /* 0x000000ffff437224 */ /* 0x010fe400078e003b */
[----:B------:R-:W-:-:S04]  /*b350*/  FFMA.FTZ R59, R11, c[0x0][0x23c], -R0 ;  /* 0x00008f000b3b7a23 */ /* 0x000fc80000010800 */
[----:B------:R-:W1:Y:S01]  /*b360*/  MUFU.EX2 R57, R51 ;  /* 0x0000003300397308 */ /* 0x000e620000000800 */
[----:B------:R-:W-:-:S05]  /*b370*/  FMUL.FTZ R0, R23, c[0x0][0x23c] ;  /* 0x00008f0017007a20 */ /* 0x000fca0000410000 */
[----:B------:R-:W-:-:S05]  /*b380*/  FSEL R0, R0, RZ, P1 ;  /* 0x000000ff00007208 */ /* 0x000fca0000800000 */
[--C-:B------:R-:W-:Y:S02]  /*b390*/  FFMA.FTZ R11, R46, c[0x0][0x23c], -R0.reuse ;  /* 0x00008f002e0b7a23 */ /* 0x100fe40000010800 */
[--C-:B------:R-:W-:Y:S02]  /*b3a0*/  FFMA.FTZ R250, R43, c[0x0][0x23c], -R0.reuse ;  /* 0x00008f002bfa7a23 */ /* 0x100fe40000010800 */
[--C-:B------:R-:W-:Y:S01]  /*b3b0*/  FFMA.FTZ R5, R39, c[0x0][0x23c], -R0.reuse ;  /* 0x00008f0027057a23 */ /* 0x100fe20000010800 */
[----:B-1----:R-:W-:Y:S01]  /*b3c0*/  MOV R45, R57 ;  /* 0x00000039002d7202 */ /* 0x002fe20000000f00 */
[--C-:B------:R-:W-:Y:S01]  /*b3d0*/  FFMA.FTZ R6, R52, c[0x0][0x23c], -R0.reuse ;  /* 0x00008f0034067a23 */ /* 0x100fe20000010800 */
[----:B------:R-:W-:Y:S01]  /*b3e0*/  MUFU.EX2 R39, R48 ;  /* 0x0000003000277308 */ /* 0x000fe20000000800 */
[--C-:B------:R-:W-:Y:S01]  /*b3f0*/  FFMA.FTZ R7, R49, c[0x0][0x23c], -R0.reuse ;  /* 0x00008f0031077a23 */ /* 0x100fe20000010800 */
[----:B------:R-:W-:Y:S01]  /*b400*/  MOV R52, R18 ;  /* 0x0000001200347202 */ /* 0x000fe20000000f00 */
[--C-:B------:R-:W-:Y:S01]  /*b410*/  FFMA.FTZ R211, R40, c[0x0][0x23c], -R0.reuse ;  /* 0x00008f0028d37a23 */ /* 0x100fe20000010800 */
[----:B------:R-:W-:Y:S01]  /*b420*/  MOV R40, R138 ;  /* 0x0000008a00287202 */ /* 0x000fe20000000f00 */
[----:B------:R-:W-:-:S02]  /*b430*/  FFMA.FTZ R210, R35, c[0x0][0x23c], -R0 ;  /* 0x00008f0023d27a23 */ /* 0x000fc40000010800 */
[--C-:B------:R-:W-:Y:S01]  /*b440*/  FFMA.FTZ R209, R31, c[0x0][0x23c], -R0.reuse ;  /* 0x00008f001fd17a23 */ /* 0x100fe20000010800 */
[----:B------:R-:W-:Y:S01]  /*b450*/  MOV R31, R66 ;  /* 0x00000042001f7202 */ /* 0x000fe20000000f00 */
[--C-:B------:R-:W-:Y:S01]  /*b460*/  FFMA.FTZ R212, R28, c[0x0][0x23c], -R0.reuse ;  /* 0x00008f001cd47a23 */ /* 0x100fe20000010800 */
[----:B------:R-:W-:Y:S01]  /*b470*/  MUFU.EX2 R5, R5 ;  /* 0x0000000500057308 */ /* 0x000fe20000000800 */
[--C-:B------:R-:W-:Y:S01]  /*b480*/  FFMA.FTZ R15, R25, c[0x0][0x23c], -R0.reuse ;  /* 0x00008f00190f7a23 */ /* 0x100fe20000010800 */
[----:B------:R-:W-:Y:S01]  /*b490*/  MOV R25, R40 ;  /* 0x0000002800197202 */ /* 0x000fe20000000f00 */
[--C-:B------:R-:W-:Y:S02]  /*b4a0*/  FFMA.FTZ R14, R22, c[0x0][0x23c], -R0.reuse ;  /* 0x00008f00160e7a23 */ /* 0x100fe40000010800 */
[--C-:B------:R-:W-:Y:S02]  /*b4b0*/  FFMA.FTZ R38, R19, c[0x0][0x23c], -R0.reuse ;  /* 0x00008f0013267a23 */ /* 0x100fe40000010800 */
[--C-:B------:R-:W-:Y:S01]  /*b4c0*/  FFMA.FTZ R46, R16, c[0x0][0x23c], -R0.reuse ;  /* 0x00008f00102e7a23 */ /* 0x100fe20000010800 */
[----:B------:R-:W-:Y:S01]  /*b4d0*/  MUFU.EX2 R250, R250 ;  /* 0x000000fa00fa7308 */ /* 0x000fe20000000800 */
[----:B------:R-:W-:-:S02]  /*b4e0*/  FFMA.FTZ R12, R12, c[0x0][0x23c], -R0 ;  /* 0x00008f000c0c7a23 */ /* 0x000fc40000010800 */
[--C-:B------:R-:W-:Y:S02]  /*b4f0*/  FFMA.FTZ R10, R10, c[0x0][0x23c], -R0.reuse ;  /* 0x00008f000a0a7a23 */ /* 0x100fe40000010800 */
[----:B------:R-:W-:Y:S01]  /*b500*/  FFMA.FTZ R43, R9, c[0x0][0x23c], -R0 ;  /* 0x00008f00092b7a23 */ /* 0x000fe20000010800 */
[----:B------:R-:W-:Y:S01]  /*b510*/  FSEL R0, R252, RZ, P3 ;  /* 0x000000fffc007208 */ /* 0x000fe20001800000 */
[----:B------:R-:W-:Y:S01]  /*b520*/  IMAD.MOV.U32 R35, RZ, RZ, R67 ;  /* 0x000000ffff237224 */ /* 0x000fe200078e0043 */
[----:B------:R-:W-:Y:S03]  /*b530*/  MUFU.EX2 R9, R37 ;  /* 0x0000002500097308 */ /* 0x000fe60000000800 */
[----:B------:R-:W-:Y:S01]  /*b540*/  FADD.FTZ R2, R135, -R0 ;  /* 0x8000000087027221 */ /* 0x000fe20000010000 */
[----:B------:R-:W-:Y:S02]  /*b550*/  FMNMX.FTZ R0, R244, R3, !PT ;  /* 0x00000003f4007209 */ /* 0x000fe40007810000 */
[----:B------:R-:W-:Y:S01]  /*b560*/  MOV R135, R44 ;  /* 0x0000002c00877202 */ /* 0x000fe20000000f00 */
[----:B------:R-:W-:Y:S01]  /*b570*/  FMUL.FTZ R2, R2, c[0x0][0x23c] ;  /* 0x00008f0002027a20 */ /* 0x000fe20000410000 */
[----:B------:R-:W-:-:S04]  /*b580*/  FMNMX.FTZ R0, R243, R0, !PT ;  /* 0x00000000f3007209 */ /* 0x000fc80007810000 */
[----:B------:R-:W-:Y:S01]  /*b590*/  FMNMX.FTZ R3, R242, R0, !PT ;  /* 0x00000000f2037209 */ /* 0x000fe20007810000 */
[----:B------:R-:W1:Y:S01]  /*b5a0*/  MUFU.EX2 R2, R2 ;  /* 0x0000000200027308 */ /* 0x000e620000000800 */
[----:B------:R-:W-:Y:S02]  /*b5b0*/  FSEL R0, R29, RZ, P2 ;  /* 0x000000ff1d007208 */ /* 0x000fe40001000000 */
[----:B------:R-:W-:-:S03]  /*b5c0*/  FMNMX.FTZ R3, R206, R3, !PT ;  /* 0x00000003ce037209 */ /* 0x000fc60007810000 */
[----:B------:R-:W-:Y:S01]  /*b5d0*/  FADD.FTZ R0, R133, -R0 ;  /* 0x8000000085007221 */ /* 0x000fe20000010000 */
[----:B------:R-:W-:Y:S01]  /*b5e0*/  FMNMX.FTZ R3, R207, R3, !PT ;  /* 0x00000003cf037209 */ /* 0x000fe20007810000 */
[----:B------:R-:W-:Y:S02]  /*b5f0*/  IMAD.MOV.U32 R133, RZ, RZ, R36 ;  /* 0x000000ffff857224 */ /* 0x000fe400078e0024 */
[----:B------:R-:W-:Y:S01]  /*b600*/  FMUL.FTZ R0, R0, c[0x0][0x23c] ;  /* 0x00008f0000007a20 */ /* 0x000fe20000410000 */
[----:B------:R-:W-:-:S04]  /*b610*/  FMNMX.FTZ R3, R205, R3, !PT ;  /* 0x00000003cd037209 */ /* 0x000fc80007810000 */
[----:B------:R-:W-:Y:S01]  /*b620*/  FMNMX.FTZ R3, R204, R3, !PT ;  /* 0x00000003cc037209 */ /* 0x000fe20007810000 */
[-C--:B-1----:R-:W-:Y:S01]  /*b630*/  FFMA.FTZ R208, R208, R2.reuse, R53 ;  /* 0x00000002d0d07223 */ /* 0x082fe20000010035 */
[----:B------:R-:W1:Y:S01]  /*b640*/  MUFU.EX2 R0, R0 ;  /* 0x0000000000007308 */ /* 0x000e620000000800 */
[-C--:B------:R-:W-:Y:S02]  /*b650*/  FMUL.FTZ R168, R168, R2.reuse ;  /* 0x00000002a8a87220 */ /* 0x080fe40000410000 */
[----:B------:R-:W2:Y:S01]  /*b660*/  SHFL.BFLY PT, R4, R3, 0x2, 0x1f ;  /* 0x0c401f0003047f89 */ /* 0x000ea200000e0000 */
[-C--:B------:R-:W-:Y:S02]  /*b670*/  FMUL.FTZ R169, R169, R2.reuse ;  /* 0x00000002a9a97220 */ /* 0x080fe40000410000 */
[-C--:B------:R-:W-:Y:S02]  /*b680*/  FMUL.FTZ R16, R164, R2.reuse ;  /* 0x00000002a4107220 */ /* 0x080fe40000410000 */
[----:B------:R-:W-:Y:S01]  /*b690*/  FMUL.FTZ R17, R165, R2 ;  /* 0x00000002a5117220 */ /* 0x000fe20000410000 */
        /* <DEDUP_REMOVED lines=37> */
[----:B------:R-:W-:Y:S01]  /*b8f0*/  FMUL.FTZ R129, R129, R2 ;  /* 0x0000000281817220 */ /* 0x000fe20000410000 */
[----:B--2---:R-:W-:Y:S01]  /*b900*/  FMNMX.FTZ R2, R3, R4, !PT ;  /* 0x0000000403027209 */ /* 0x004fe20007810000 */
[----:B---3--:R-:W-:Y:S02]  /*b910*/  IMAD.MOV.U32 R13, RZ, RZ, R23 ;  /* 0x000000ffff0d7224 */ /* 0x008fe400078e0017 */
[-C--:B-1----:R-:W-:Y:S02]  /*b920*/  FMUL.FTZ R138, R86, R0.reuse ;  /* 0x00000000568a7220 */ /* 0x082fe40000410000 */
[----:B------:R-:W1:Y:S01]  /*b930*/  SHFL.BFLY PT, R3, R2, 0x1, 0x1f ;  /* 0x0c201f0002037f89 */ /* 0x000e6200000e0000 */
[----:B------:R-:W-:-:S02]  /*b940*/  FMUL.FTZ R170, R170, R0 ;  /* 0x00000000aaaa7220 */ /* 0x000fc40000410000 */
[-C--:B------:R-:W-:Y:S02]  /*b950*/  FMUL.FTZ R171, R171, R0.reuse ;  /* 0x00000000abab7220 */ /* 0x080fe40000410000 */
[-C--:B------:R-:W-:Y:S01]  /*b960*/  FMUL.FTZ R18, R166, R0.reuse ;  /* 0x00000000a6127220 */ /* 0x080fe20000410000 */
[----:B------:R-:W-:Y:S01]  /*b970*/  MOV R166, R25 ;  /* 0x0000001900a67202 */ /* 0x000fe20000000f00 */
[-C--:B------:R-:W-:Y:S02]  /*b980*/  FMUL.FTZ R19, R167, R0.reuse ;  /* 0x00000000a7137220 */ /* 0x080fe40000410000 */
[-C--:B------:R-:W-:Y:S01]  /*b990*/  FMUL.FTZ R162, R162, R0.reuse ;  /* 0x00000000a2a27220 */ /* 0x080fe20000410000 */
[----:B------:R2:W-:Y:S01]  /*b9a0*/  MUFU.EX2 R167, R8 ;  /* 0x0000000800a77308 */ /* 0x0005e20000000800 */
[-C--:B------:R-:W-:Y:S02]  /*b9b0*/  FMUL.FTZ R163, R163, R0.reuse ;  /* 0x00000000a3a37220 */ /* 0x080fe40000410000 */
[----:B------:R-:W-:-:S02]  /*b9c0*/  FMUL.FTZ R158, R158, R0 ;  /* 0x000000009e9e7220 */ /* 0x000fc40000410000 */
[-C--:B------:R-:W-:Y:S02]  /*b9d0*/  FMUL.FTZ R159, R159, R0.reuse ;  /* 0x000000009f9f7220 */ /* 0x080fe40000410000 */
[-C--:B------:R-:W-:Y:S02]  /*b9e0*/  FMUL.FTZ R154, R154, R0.reuse ;  /* 0x000000009a9a7220 */ /* 0x080fe40000410000 */
[-C--:B------:R-:W-:Y:S02]  /*b9f0*/  FMUL.FTZ R155, R155, R0.reuse ;  /* 0x000000009b9b7220 */ /* 0x080fe40000410000 */
[----:B------:R-:W-:Y:S01]  /*ba00*/  FMUL.FTZ R66, R150, R0 ;  /* 0x0000000096427220 */ /* 0x000fe20000410000 */
[----:B------:R-:W-:Y:S01]  /*ba10*/  MOV R150, R12 ;  /* 0x0000000c00967202 */ /* 0x000fe20000000f00 */
[-C--:B------:R-:W-:Y:S01]  /*ba20*/  FMUL.FTZ R67, R151, R0.reuse ;  /* 0x0000000097437220 */ /* 0x080fe20000410000 */
[----:B-1----:R-:W-:Y:S01]  /*ba30*/  FMNMX.FTZ R2, R2, R3, !PT ;  /* 0x0000000302027209 */ /* 0x002fe20007810000 */
[----:B------:R-:W-:Y:S01]  /*ba40*/  FMUL.FTZ R146, R146, R0 ;  /* 0x0000000092927220 */ /* 0x000fe20000410000 */
[----:B------:R-:W-:Y:S01]  /*ba50*/  MOV R6, R150 ;  /* 0x0000009600067202 */ /* 0x000fe20000000f00 */
[----:B------:R-:W-:Y:S01]  /*ba60*/  FMUL.FTZ R147, R147, R0 ;  /* 0x0000000093937220 */ /* 0x000fe20000410000 */
[----:B--2---:R-:W-:Y:S01]  /*ba70*/  MOV R8, R2 ;  /* 0x0000000200087202 */ /* 0x004fe20000000f00 */
[-C--:B------:R-:W-:Y:S01]  /*ba80*/  FMUL.FTZ R142, R142, R0.reuse ;  /* 0x000000008e8e7220 */ /* 0x080fe20000410000 */
[----:B------:R1:W-:Y:S01]  /*ba90*/  STL [R1+0x24], R2 ;  /* 0x0000240201007387 */ /* 0x0003e20000100800 */
[----:B------:R-:W-:Y:S01]  /*baa0*/  FMUL.FTZ R143, R143, R0 ;  /* 0x000000008f8f7220 */ /* 0x000fe20000410000 */
[----:B------:R-:W-:Y:S01]  /*bab0*/  MOV R12, R38 ;  /* 0x00000026000c7202 */ /* 0x000fe20000000f00 */
[-C--:B------:R-:W-:Y:S01]  /*bac0*/  FMUL.FTZ R50, R70, R0.reuse ;  /* 0x0000000046327220 */ /* 0x080fe20000410000 */
        /* <DEDUP_REMOVED lines=11> */
[----:B------:R-:W-:Y:S01]  /*bb80*/  FMUL.FTZ R99, R99, R0 ;  /* 0x0000000063637220 */ /* 0x000fe20000410000 */
[----:B------:R-:W-:Y:S01]  /*bb90*/  MOV R10, R42 ;  /* 0x0000002a000a7202 */ /* 0x000fe20000000f00 */
[----:B------:R-:W-:Y:S01]  /*bba0*/  FMUL.FTZ R102, R102, R0 ;  /* 0x0000000066667220 */ /* 0x000fe20000410000 */
[----:B------:R-:W-:Y:S01]  /*bbb0*/  MOV R69, R46 ;  /* 0x0000002e00457202 */ /* 0x000fe20000000f00 */
        /* <DEDUP_REMOVED lines=8> */
[----:B------:R-:W-:Y:S01]  /*bc40*/  FFMA.FTZ R86, R31, R0, R9 ;  /* 0x000000001f567223 */ /* 0x000fe20000010009 */
[----:B------:R-:W-:Y:S01]  /*bc50*/  FSEL R0, R13, RZ, P1 ;  /* 0x000000ff0d007208 */ /* 0x000fe20000800000 */
[----:B------:R-:W-:Y:S01]  /*bc60*/  IMAD.MOV.U32 R164, RZ, RZ, R52 ;  /* 0x000000ffffa47224 */ /* 0x000fe200078e0034 */
[----:B------:R-:W-:Y:S01]  /*bc70*/  FSETP.NEU.FTZ.AND P1, PT, R8, -INF , PT ;  /* 0xff8000000800780b */ /* 0x000fe20003f3d000 */
[----:B------:R-:W-:Y:S01]  /*bc80*/  IMAD.MOV.U32 R70, RZ, RZ, R43 ;  /* 0x000000ffff467224 */ /* 0x000fe200078e002b */
[----:B------:R-:W-:Y:S01]  /*bc90*/  MOV R52, R41 ;  /* 0x0000002900347202 */ /* 0x000fe20000000f00 */
[----:B------:R-:W-:Y:S01]  /*bca0*/  FADD.FTZ R0, R134, -R0 ;  /* 0x8000000086007221 */ /* 0x000fe20000010000 */
[----:B------:R-:W-:Y:S01]  /*bcb0*/  MOV R31, R33 ;  /* 0x00000021001f7202 */ /* 0x000fe20000000f00 */
[----:B------:R-:W-:-:S02]  /*bcc0*/  IMAD.MOV.U32 R134, RZ, RZ, R13 ;  /* 0x000000ffff867224 */ /* 0x000fc400078e000d */
[----:B------:R-:W-:Y:S01]  /*bcd0*/  FMUL.FTZ R3, R0, c[0x0][0x23c] ;  /* 0x00008f0000037a20 */ /* 0x000fe20000410000 */
[----:B------:R-:W-:Y:S01]  /*bce0*/  FSEL R0, R8, RZ, P1 ;  /* 0x000000ff08007208 */ /* 0x000fe20000800000 */
[----:B------:R-:W-:-:S04]  /*bcf0*/  IMAD.MOV.U32 R13, RZ, RZ, R30 ;  /* 0x000000ffff0d7224 */ /* 0x000fc800078e001e */
[----:B------:R-:W2:Y:S01]  /*bd00*/  MUFU.EX2 R3, R3 ;  /* 0x0000000300037308 */ /* 0x000ea20000000800 */
[----:B-1----:R-:W-:Y:S01]  /*bd10*/  FADD.FTZ R2, R132, -R0 ;  /* 0x8000000084027221 */ /* 0x002fe20000010000 */
[----:B------:R-:W-:Y:S01]  /*bd20*/  MOV R132, R166 ;  /* 0x000000a600847202 */ /* 0x000fe20000000f00 */
[----:B------:R-:W-:Y:S01]  /*bd30*/  FMUL.FTZ R0, R8, c[0x0][0x23c] ;  /* 0x00008f0008007a20 */ /* 0x000fe20000410000 */
[----:B------:R-:W-:Y:S01]  /*bd40*/  MOV R166, R27 ;  /* 0x0000001b00a67202 */ /* 0x000fe20000000f00 */
[----:B------:R-:W-:-:S03]  /*bd50*/  FMUL.FTZ R2, R2, c[0x0][0x23c] ;  /* 0x00008f0002027a20 */ /* 0x000fc60000410000 */
[----:B------:R-:W-:-:S03]  /*bd60*/  FSEL R0, R0, RZ, P1 ;  /* 0x000000ff00007208 */ /* 0x000fc60000800000 */
[----:B------:R-:W1:Y:S02]  /*bd70*/  MUFU.EX2 R2, R2 ;  /* 0x0000000200027308 */ /* 0x000e640000000800 */
[----:B------:R-:W-:Y:S01]  /*bd80*/  FFMA.FTZ R4, R54, c[0x0][0x23c], -R0 ;  /* 0x00008f0036047a23 */ /* 0x000fe20000010800 */
[----:B------:R-:W-:Y:S01]  /*bd90*/  MOV R54, R151 ;  /* 0x0000009700367202 */ /* 0x000fe20000000f00 */
[-C--:B--2---:R-:W-:Y:S01]  /*bda0*/  FMUL.FTZ R44, R120, R3.reuse ;  /* 0x00000003782c7220 */ /* 0x084fe20000410000 */
[----:B------:R-:W-:Y:S01]  /*bdb0*/  MOV R151, R26 ;  /* 0x0000001a00977202 */ /* 0x000fe20000000f00 */
[----:B------:R-:W-:Y:S02]  /*bdc0*/  IMAD.MOV.U32 R120, RZ, RZ, R45 ;  /* 0x000000ffff787224 */ /* 0x000fe400078e002d */
[-C--:B------:R-:W-:Y:S02]  /*bdd0*/  FFMA.FTZ R85, R35, R3.reuse, R5 ;  /* 0x0000000323557223 */ /* 0x080fe40000010005 */
[----:B------:R-:W-:Y:S01]  /*bde0*/  FMUL.FTZ R45, R121, R3 ;  /* 0x00000003792d7220 */ /* 0x000fe20000410000 */
[----:B------:R-:W-:Y:S01]  /*bdf0*/  MOV R121, R24 ;  /* 0x0000001800797202 */ /* 0x000fe20000000f00 */
[----:B------:R-:W-:-:S02]  /*be00*/  IMAD.MOV.U32 R35, RZ, RZ, R61 ;  /* 0x000000ffff237224 */ /* 0x000fc400078e003d */
[----:B------:R-:W-:Y:S01]  /*be10*/  FMUL.FTZ R172, R172, R3 ;  /* 0x00000003acac7220 */ /* 0x000fe20000410000 */
[----:B------:R-:W-:Y:S01]  /*be20*/  F2FP.BF16.PACK_AB R9, R121, R9 ;  /* 0x000000097909723e */ /* 0x000fe200000010ff */
[----:B------:R-:W-:Y:S01]  /*be30*/  FMUL.FTZ R173, R173, R3 ;  /* 0x00000003adad7220 */ /* 0x000fe20000410000 */
[----:B------:R-:W-:Y:S01]  /*be40*/  MOV R68, R35 ;  /* 0x0000002300447202 */ /* 0x000fe20000000f00 */
        /* <DEDUP_REMOVED lines=16> */
[----:B------:R-:W-:Y:S01]  /*bf50*/  MOV R73, R165 ;  /* 0x000000a500497202 */ /* 0x000fe20000000f00 */
[----:B------:R-:W-:-:S02]  /*bf60*/  FMUL.FTZ R36, R76, R3 ;  /* 0x000000034c247220 */ /* 0x000fc40000410000 */
[-C--:B------:R-:W-:Y:S02]  /*bf70*/  FMUL.FTZ R37, R77, R3.reuse ;  /* 0x000000034d257220 */ /* 0x080fe40000410000 */
[-C--:B------:R-:W-:Y:S02]  /*bf80*/  FMUL.FTZ R60, R88, R3.reuse ;  /* 0x00000003583c7220 */ /* 0x080fe40000410000 */
[-C--:B------:R-:W-:Y:S01]  /*bf90*/  FMUL.FTZ R61, R89, R3.reuse ;  /* 0x00000003593d7220 */ /* 0x080fe20000410000 */
[----:B------:R-:W-:Y:S01]  /*bfa0*/  MUFU.EX2 R88, R7 ;  /* 0x0000000700587308 */ /* 0x000fe20000000800 */
        /* <DEDUP_REMOVED lines=11> */
[----:B------:R-:W-:Y:S01]  /*c060*/  F2FP.BF16.PACK_AB R8, R120, R53 ;  /* 0x000000357808723e */ /* 0x000fe200000010ff */
[-C--:B------:R-:W-:Y:S01]  /*c070*/  FMUL.FTZ R24, R124, R3.reuse ;  /* 0x000000037c187220 */ /* 0x080fe20000410000 */
[----:B------:R-:W-:Y:S01]  /*c080*/  MOV R124, R80 ;  /* 0x00000050007c7202 */ /* 0x000fe20000000f00 */
[----:B------:R-:W-:-:S02]  /*c090*/  FMUL.FTZ R25, R125, R3 ;  /* 0x000000037d197220 */ /* 0x000fc40000410000 */
[----:B------:R2:W3:Y:S01]  /*c0a0*/  MUFU.EX2 R3, R4 ;  /* 0x0000000400037308 */ /* 0x0004e20000000800 */
[----:B------:R-:W-:Y:S02]  /*c0b0*/  IMAD.MOV.U32 R80, RZ, RZ, R164 ;  /* 0x000000ffff507224 */ /* 0x000fe400078e00a4 */
[----:B------:R-:W-:Y:S02]  /*c0c0*/  IMAD.MOV.U32 R164, RZ, RZ, R63 ;  /* 0x000000ffffa47224 */ /* 0x000fe400078e003f */
[----:B-1----:R-:W-:Y:S01]  /*c0d0*/  FMUL.FTZ R63, R91, R2 ;  /* 0x000000025b3f7220 */ /* 0x002fe20000410000 */
[----:B------:R-:W-:Y:S01]  /*c0e0*/  MOV R91, R134 ;  /* 0x00000086005b7202 */ /* 0x000fe20000000f00 */
[----:B------:R-:W-:Y:S01]  /*c0f0*/  FMUL.FTZ R58, R94, R2 ;  /* 0x000000025e3a7220 */ /* 0x000fe20000410000 */
[----:B------:R-:W-:Y:S01]  /*c100*/  MOV R134, R150 ;  /* 0x0000009600867202 */ /* 0x000fe20000000f00 */
[----:B------:R-:W-:Y:S01]  /*c110*/  IMAD.MOV.U32 R72, RZ, RZ, R70 ;  /* 0x000000ffff487224 */ /* 0x000fe200078e0046 */
[----:B------:R-:W-:Y:S01]  /*c120*/  MOV R94, R71 ;  /* 0x00000047005e7202 */ /* 0x000fe20000000f00 */
[----:B------:R-:W-:Y:S01]  /*c130*/  IMAD.MOV.U32 R71, RZ, RZ, R133 ;  /* 0x000000ffff477224 */ /* 0x000fe200078e0085 */
[----:B------:R-:W-:Y:S01]  /*c140*/  MOV R150, R13 ;  /* 0x0000000d00967202 */ /* 0x000fe20000000f00 */
[----:B------:R-:W-:Y:S01]  /*c150*/  IMAD.MOV.U32 R70, RZ, RZ, R34 ;  /* 0x000000ffff467224 */ /* 0x000fe200078e0022 */
[----:B------:R-:W1:Y:S01]  /*c160*/  LDSM.16.MT88.4 R12, [R213+0xc000] ;  /* 0x00c00000d50c783b */ /* 0x000e620000004200 */
[----:B------:R-:W-:Y:S01]  /*c170*/  MOV R133, R31 ;  /* 0x0000001f00857202 */ /* 0x000fe20000000f00 */
[----:B------:R-:W-:Y:S01]  /*c180*/  FMUL.FTZ R174, R174, R2 ;  /* 0x00000002aeae7220 */ /* 0x000fe20000410000 */
[----:B------:R-:W-:Y:S01]  /*c190*/  MOV R109, R164 ;  /* 0x000000a4006d7202 */ /* 0x000fe20000000f00 */
[----:B------:R-:W-:Y:S01]  /*c1a0*/  FMUL.FTZ R175, R175, R2 ;  /* 0x00000002afaf7220 */ /* 0x000fe20000410000 */
[----:B------:R-:W-:Y:S01]  /*c1b0*/  MOV R125, R72 ;  /* 0x00000048007d7202 */ /* 0x000fe20000000f00 */
[-C--:B------:R-:W-:Y:S01]  /*c1c0*/  FMUL.FTZ R182, R182, R2.reuse ;  /* 0x00000002b6b67220 */ /* 0x080fe20000410000 */
[----:B------:R-:W-:Y:S01]  /*c1d0*/  MOV R72, R71 ;  /* 0x0000004700487202 */ /* 0x000fe20000000f00 */
[-C--:B------:R-:W-:Y:S01]  /*c1e0*/  FMUL.FTZ R183, R183, R2.reuse ;  /* 0x00000002b7b77220 */ /* 0x080fe20000410000 */
[----:B--2---:R-:W-:Y:S01]  /*c1f0*/  F2FP.BF16.PACK_AB R4, R148, R5 ;  /* 0x000000059404723e */ /* 0x004fe200000010ff */
        /* <DEDUP_REMOVED lines=20> */
[----:B------:R-:W-:Y:S01]  /*c340*/  FMUL.FTZ R35, R107, R2 ;  /* 0x000000026b237220 */ /* 0x000fe20000410000 */
        /* <DEDUP_REMOVED lines=8> */
[----:B------:R-:W-:Y:S01]  /*c3d0*/  FMUL.FTZ R27, R127, R2 ;  /* 0x000000027f1b7220 */ /* 0x000fe20000410000 */
[----:B------:R-:W-:Y:S01]  /*c3e0*/  MOV R127, R54 ;  /* 0x00000036007f7202 */ /* 0x000fe20000000f00 */
[----:B---3--:R-:W-:Y:S02]  /*c3f0*/  FFMA.FTZ R84, R84, R2, R3 ;  /* 0x0000000254547223 */ /* 0x008fe40000010003 */
[----:B------:R-:W-:Y:S02]  /*c400*/  FFMA.FTZ R2, R241, c[0x0][0x23c], -R0 ;  /* 0x00008f00f1027a23 */ /* 0x000fe40000010800 */
[----:B------:R-:W-:-:S02]  /*c410*/  IMAD.MOV.U32 R90, RZ, RZ, R87 ;  /* 0x000000ffff5a7224 */ /* 0x000fc400078e0057 */
[----:B------:R2:W3:Y:S01]  /*c420*/  MUFU.EX2 R87, R2 ;  /* 0x0000000200577308 */ /* 0x0004e20000000800 */
[----:B------:R-:W-:Y:S01]  /*c430*/  IMAD.MOV.U32 R71, RZ, RZ, R151 ;  /* 0x000000ffff477224 */ /* 0x000fe200078e0097 */
[----:B------:R-:W-:Y:S01]  /*c440*/  MOV R151, R166 ;  /* 0x000000a600977202 */ /* 0x000fe20000000f00 */
[----:B------:R-:W-:Y:S02]  /*c450*/  IMAD.MOV.U32 R95, RZ, RZ, R6 ;  /* 0x000000ffff5f7224 */ /* 0x000fe400078e0006 */
[----:B------:R-:W-:Y:S01]  /*c460*/  IMAD.MOV.U32 R89, RZ, RZ, R10 ;  /* 0x000000ffff597224 */ /* 0x000fe200078e000a */
[----:B------:R-:W-:Y:S01]  /*c470*/  F2FP.BF16.PACK_AB R10, R124, R94 ;  /* 0x0000005e7c0a723e */ /* 0x000fe200000010ff */
[----:B------:R-:W-:Y:S01]  /*c480*/  IMAD.MOV.U32 R132, RZ, RZ, R81 ;  /* 0x000000ffff847224 */ /* 0x000fe200078e0051 */
[----:B------:R4:W1:Y:S04]  /*c490*/  MUFU.EX2 R166, R11 ;  /* 0x0000000b00a67308 */ /* 0x0008680000000800 */
[----:B------:R-:W-:Y:S01]  /*c4a0*/  MOV R126, R132 ;  /* 0x00000084007e7202 */ /* 0x000fe20000000f00 */
[----:B--2---:R-:W-:Y:S01]  /*c4b0*/  FFMA.FTZ R2, R231, c[0x0][0x23c], -R0 ;  /* 0x00008f00e7027a23 */ /* 0x004fe20000010800 */
[----:B---3--:R-:W-:Y:S01]  /*c4c0*/  F2FP.BF16.PACK_AB R5, R87, R3 ;  /* 0x000000035705723e */ /* 0x008fe200000010ff */
[----:B------:R-:W-:Y:S01]  /*c4d0*/  IMAD.MOV.U32 R3, RZ, RZ, R124 ;  /* 0x000000ffff037224 */ /* 0x000fe200078e007c */
[----:B------:R-:W-:Y:S01]  /*c4e0*/  MOV R231, R106 ;  /* 0x0000006a00e77202 */ /* 0x000fe20000000f00 */
[----:B------:R2:W-:Y:S01]  /*c4f0*/  MUFU.EX2 R164, R2 ;  /* 0x0000000200a47308 */ /* 0x0005e20000000800 */
[----:B------:R-:W-:Y:S01]  /*c500*/  IMAD.MOV.U32 R106, RZ, RZ, R71 ;  /* 0x000000ffff6a7224 */ /* 0x000fe200078e0047 */
[----:B------:R-:W-:-:S02]  /*c510*/  MOV R124, R69 ;  /* 0x00000045007c7202 */ /* 0x000fc40000000f00 */
[----:B----4-:R-:W-:Y:S02]  /*c520*/  F2FP.BF16.PACK_AB R11, R167, R149 ;  /* 0x00000095a70b723e */ /* 0x010fe400000010ff */
[----:B-1----:R-:W-:Y:S02]  /*c530*/  F2FP.BF16.PACK_AB R6, R166, R88 ;  /* 0x00000058a606723e */ /* 0x002fe400000010ff */
[----:B------:R-:W-:Y:S03]  /*c540*/  MUFU.EX2 R89, R89 ;  /* 0x0000005900597308 */ /* 0x000fe60000000800 */
[----:B------:R-:W-:Y:S01]  /*c550*/  HMMA.16816.F32.BF16 R168, R8, R12, R168 ;  /* 0x0000000c08a8723c */ /* 0x000fe200000418a8 */
[----:B--2---:R-:W-:-:S07]  /*c560*/  FFMA.FTZ R2, R55, c[0x0][0x23c], -R0 ;  /* 0x00008f0037027a23 */ /* 0x004fce0000010800 */
[----:B------:R-:W-:Y:S01]  /*c570*/  HMMA.16816.F32.BF16 R16, R8, R14, R16 ;  /* 0x0000000e0810723c */ /* 0x000fe20000041810 */
[----:B------:R-:W1:Y:S02]  /*c580*/  MUFU.EX2 R165, R2 ;  /* 0x0000000200a57308 */ /* 0x000e640000000800 */
[----:B-1----:R-:W-:Y:S02]  /*c590*/  F2FP.BF16.PACK_AB R7, R165, R164 ;  /* 0x000000a4a507723e */ /* 0x002fe400000010ff */
[----:B------:R-:W-:Y:S02]  /*c5a0*/  MOV R2, R125 ;  /* 0x0000007d00027202 */ /* 0x000fe40000000f00 */
[----:B------:R-:W-:-:S03]  /*c5b0*/  MOV R125, R70 ;  /* 0x00000046007d7202 */ /* 0x000fc60000000f00 */
[C---:B------:R-:W-:Y:S08]  /*c5c0*/  HMMA.16816.F32.BF16 R172, R4.reuse, R12, R172 ;  /* 0x0000000c04ac723c */ /* 0x040ff000000418ac */
[----:B------:R-:W-:Y:S01]  /*c5d0*/  HMMA.16816.F32.BF16 R180, R4, R14, R180 ;  /* 0x0000000e04b4723c */ /* 0x000fe200000418b4 */
[----:B------:R-:W1:Y:S07]  /*c5e0*/  LDSM.16.MT88.4 R12, [R214+0xc000] ;  /* 0x00c00000d60c783b */ /* 0x000e6e0000004200 */
[-C--:B-1----:R-:W-:Y:S07]  /*c5f0*/  HMMA.16816.F32.BF16 R80, R8, R12.reuse, R160 ;  /* 0x0000000c0850723c */ /* 0x082fee00000418a0 */
[----:B------:R-:W-:Y:S01]  /*c600*/  IMAD.MOV.U32 R163, RZ, RZ, R72 ;  /* 0x000000ffffa37224 */ /* 0x000fe200078e0048 */
[----:B------:R-:W-:Y:S01]  /*c610*/  HMMA.16816.F32.BF16 R176, R4, R12, R176 ;  /* 0x0000000c04b0723c */ /* 0x000fe200000418b0 */
[----:B------:R-:W-:-:S02]  /*c620*/  MOV R162, R133 ;  /* 0x0000008500a27202 */ /* 0x000fc40000000f00 */
[----:B------:R-:W-:Y:S02]  /*c630*/  MOV R161, R121 ;  /* 0x0000007900a17202 */ /* 0x000fe40000000f00 */
[----:B------:R-:W-:Y:S03]  /*c640*/  MUFU.EX2 R163, R163 ;  /* 0x000000a300a37308 */ /* 0x000fe60000000800 */
[-C--:B------:R-:W-:Y:S05]  /*c650*/  HMMA.16816.F32.BF16 R188, R4, R14.reuse, R188 ;  /* 0x0000000e04bc723c */ /* 0x080fea00000418bc */
[----:B------:R-:W-:Y:S03]  /*c660*/  MUFU.EX2 R162, R162 ;  /* 0x000000a200a27308 */ /* 0x000fe60000000800 */
[----:B------:R-:W-:Y:S01]  /*c670*/  HMMA.16816.F32.BF16 R76, R8, R14, R156 ;  /* 0x0000000e084c723c */ /* 0x000fe2000004189c */
[----:B------:R-:W1:Y:S06]  /*c680*/  LDSM.16.MT88.4 R12, [R216+0xc000] ;  /* 0x00c00000d80c783b */ /* 0x000e6c0000004200 */
[----:B------:R-:W-:Y:S01]  /*c690*/  IMAD.MOV.U32 R156, RZ, RZ, R109 ;  /* 0x000000ffff9c7224 */ /* 0x000fe200078e006d */
[----:B------:R-:W-:-:S02]  /*c6a0*/  MOV R109, R108 ;  /* 0x0000006c006d7202 */ /* 0x000fc40000000f00 */
[----:B------:R-:W-:Y:S02]  /*c6b0*/  MOV R108, R105 ;  /* 0x00000069006c7202 */ /* 0x000fe40000000f00 */
[----:B------:R-:W-:Y:S02]  /*c6c0*/  MOV R105, R104 ;  /* 0x0000006800697202 */ /* 0x000fe40000000f00 */
[----:B------:R-:W-:Y:S02]  /*c6d0*/  MOV R104, R73 ;  /* 0x0000004900687202 */ /* 0x000fe40000000f00 */
[----:B------:R-:W-:Y:S01]  /*c6e0*/  MOV R159, R120 ;  /* 0x00000078009f7202 */ /* 0x000fe20000000f00 */
[----:B------:R-:W-:Y:S01]  /*c6f0*/  IMAD.MOV.U32 R160, RZ, RZ, R105 ;  /* 0x000000ffffa07224 */ /* 0x000fe200078e0069 */
[----:B------:R-:W-:Y:S02]  /*c700*/  MOV R241, R104 ;  /* 0x0000006800f17202 */ /* 0x000fe40000000f00 */
[----:B------:R-:W-:-:S02]  /*c710*/  MOV R105, R68 ;  /* 0x0000004400697202 */ /* 0x000fc40000000f00 */
[----:B------:R-:W-:Y:S02]  /*c720*/  MOV R104, R52 ;  /* 0x0000003400687202 */ /* 0x000fe40000000f00 */
[----:B------:R-:W-:Y:S02]  /*c730*/  MOV R158, R109 ;  /* 0x0000006d009e7202 */ /* 0x000fe40000000f00 */
[----:B------:R-:W-:Y:S01]  /*c740*/  MOV R157, R108 ;  /* 0x0000006c009d7202 */ /* 0x000fe20000000f00 */
[-C--:B-1----:R-:W-:Y:S07]  /*c750*/  HMMA.16816.F32.BF16 R72, R8, R12.reuse, R152 ;  /* 0x0000000c0848723c */ /* 0x082fee0000041898 */
[----:B------:R-:W-:Y:S01]  /*c760*/  MOV R154, R107 ;  /* 0x0000006b009a7202 */ /* 0x000fe20000000f00 */
[C---:B------:R-:W-:Y:S01]  /*c770*/  HMMA.16816.F32.BF16 R184, R4.reuse, R12, R184 ;  /* 0x0000000c04b8723c */ /* 0x040fe200000418b8 */
[----:B------:R-:W-:Y:S01]  /*c780*/  MOV R107, R134 ;  /* 0x00000086006b7202 */ /* 0x000fe20000000f00 */
[----:B------:R-:W-:Y:S01]  /*c790*/  IMAD.MOV.U32 R153, RZ, RZ, R135 ;  /* 0x000000ffff997224 */ /* 0x000fe200078e0087 */
[----:B------:R-:W-:Y:S01]  /*c7a0*/  MOV R155, R110 ;  /* 0x0000006e009b7202 */ /* 0x000fe20000000f00 */
[----:B------:R-:W-:Y:S01]  /*c7b0*/  IMAD.MOV.U32 R152, RZ, RZ, R159 ;  /* 0x000000ffff987224 */ /* 0x000fe200078e009f */
[----:B------:R-:W-:Y:S01]  /*c7c0*/  MOV R159, R231 ;  /* 0x000000e7009f7202 */ /* 0x000fe20000000f00 */
[----:B------:R-:W-:Y:S01]  /*c7d0*/  FFMA.FTZ R231, R204, c[0x0][0x23c], -R0 ;  /* 0x00008f00cce77a23 */ /* 0x000fe20000010800 */
[----:B------:R-:W-:Y:S01]  /*c7e0*/  MOV R204, R93 ;  /* 0x0000005d00cc7202 */ /* 0x000fe20000000f00 */
        /* <DEDUP_REMOVED lines=8> */
[----:B------:R-:W-:-:S05]  /*c870*/  MOV R146, R124 ;  /* 0x0000007c00927202 */ /* 0x000fca0000000f00 */
        /* <DEDUP_REMOVED lines=13> */
[----:B------:R2:W-:Y:S08]  /*c950*/  MUFU.EX2 R98, R155 ;  /* 0x0000009b00627308 */ /* 0x0005f00000000800 */
[----:B------:R3:W4:Y:S01]  /*c960*/  MUFU.EX2 R96, R153 ;  /* 0x0000009900607308 */ /* 0x0007220000000800 */
[----:B--2---:R-:W-:-:S07]  /*c970*/  MOV R155, R157 ;  /* 0x0000009d009b7202 */ /* 0x004fce0000000f00 */
[----:B------:R2:W-:Y:S01]  /*c980*/  MUFU.EX2 R99, R209 ;  /* 0x000000d100637308 */ /* 0x0005e20000000800 */
[----:B------:R-:W-:Y:S01]  /*c990*/  MOV R157, R3 ;  /* 0x00000003009d7202 */ /* 0x000fe20000000f00 */
[--C-:B------:R-:W-:Y:S01]  /*c9a0*/  FFMA.FTZ R3, R247, c[0x0][0x23c], -R0.reuse ;  /* 0x00008f00f7037a23 */ /* 0x100fe20000010800 */
[----:B---3--:R-:W-:Y:S01]  /*c9b0*/  MOV R153, R94 ;  /* 0x0000005e00997202 */ /* 0x008fe20000000f00 */
[----:B------:R-:W-:Y:S02]  /*c9c0*/  IMAD.MOV.U32 R94, RZ, RZ, R91 ;  /* 0x000000ffff5e7224 */ /* 0x000fe400078e005b */
[----:B--2---:R-:W-:Y:S01]  /*c9d0*/  FFMA.FTZ R209, R207, c[0x0][0x23c], -R0 ;  /* 0x00008f00cfd17a23 */ /* 0x004fe20000010800 */
[----:B------:R-:W-:Y:S01]  /*c9e0*/  MOV R207, R95 ;  /* 0x0000005f00cf7202 */ /* 0x000fe20000000f00 */
[-C--:B-1----:R-:W-:Y:S07]  /*c9f0*/  HMMA.16816.F32.BF16 R136, R8, R12.reuse, R100 ;  /* 0x0000000c0888723c */ /* 0x082fee0000041864 */
[----:B------:R-:W-:Y:S01]  /*ca00*/  MOV R102, R241 ;  /* 0x000000f100667202 */ /* 0x000fe20000000f00 */
[----:B------:R-:W-:Y:S01]  /*ca10*/  HMMA.16816.F32.BF16 R32, R4, R12, R32 ;  /* 0x0000000c0420723c */ /* 0x000fe20000041820 */
[----:B------:R-:W-:-:S02]  /*ca20*/  MOV R103, R127 ;  /* 0x0000007f00677202 */ /* 0x000fc40000000f00 */
[----:B------:R-:W-:-:S05]  /*ca30*/  MOV R241, R105 ;  /* 0x0000006900f17202 */ /* 0x000fca0000000f00 */
[-C--:B------:R-:W-:Y:S08]  /*ca40*/  HMMA.16816.F32.BF16 R28, R4, R14.reuse, R28 ;  /* 0x0000000e041c723c */ /* 0x080ff0000004181c */
[----:B------:R-:W-:Y:S01]  /*ca50*/  HMMA.16816.F32.BF16 R120, R8, R14, R112 ;  /* 0x0000000e0878723c */ /* 0x000fe20000041870 */
[----:B------:R-:W1:Y:S07]  /*ca60*/  LDSM.16.MT88.4 R12, [R215+0xe000] ;  /* 0x00e00000d70c783b */ /* 0x000e6e0000004200 */
[C---:B-1----:R-:W-:Y:S08]  /*ca70*/  HMMA.16816.F32.BF16 R44, R4.reuse, R12, R44 ;  /* 0x0000000c042c723c */ /* 0x042ff0000004182c */
[----:B------:R-:W-:Y:S01]  /*ca80*/  HMMA.16816.F32.BF16 R24, R4, R14, R24 ;  /* 0x0000000e0418723c */ /* 0x000fe20000041818 */
[----:B------:R1:W2:Y:S07]  /*ca90*/  MUFU.EX2 R4, R154 ;  /* 0x0000009a00047308 */ /* 0x0002ae0000000800 */
[C---:B------:R-:W-:Y:S01]  /*caa0*/  HMMA.16816.F32.BF16 R112, R8.reuse, R12, R116 ;  /* 0x0000000c0870723c */ /* 0x040fe20000041874 */
[----:B------:R3:W-:Y:S06]  /*cab0*/  MUFU.EX2 R6, R156 ;  /* 0x0000009c00067308 */ /* 0x0007ec0000000800 */
[--C-:B------:R-:W-:Y:S01]  /*cac0*/  FFMA.FTZ R118, R243, c[0x0][0x23c], -R0.reuse ;  /* 0x00008f00f3767a23 */ /* 0x100fe20000010800 */
[----:B------:R-:W-:Y:S01]  /*cad0*/  HMMA.16816.F32.BF16 R108, R8, R14, R128 ;  /* 0x0000000e086c723c */ /* 0x000fe20000041880 */
[----:B------:R-:W2:Y:S01]  /*cae0*/  LDSM.16.MT88.4 R12, [R213+0xc800] ;  /* 0x00c80000d50c783b */ /* 0x000ea20000004200 */
[----:B------:R2:W2:Y:S01]  /*caf0*/  MUFU.EX2 R7, R251 ;  /* 0x000000fb00077308 */ /* 0x0004a20000000800 */
[----:B-1----:R-:W-:Y:S01]  /*cb00*/  MOV R154, R90 ;  /* 0x0000005a009a7202 */ /* 0x002fe20000000f00 */
[----:B------:R-:W-:-:S02]  /*cb10*/  FFMA.FTZ R119, R242, c[0x0][0x23c], -R0 ;  /* 0x00008f00f2777a23 */ /* 0x000fc40000010800 */
[----:B------:R-:W-:Y:S01]  /*cb20*/  FFMA.FTZ R117, R244, c[0x0][0x23c], -R0 ;  /* 0x00008f00f4757a23 */ /* 0x000fe20000010800 */
[----:B----4-:R-:W-:Y:S01]  /*cb30*/  F2FP.BF16.PACK_AB R8, R96, R162 ;  /* 0x000000a26008723e */ /* 0x010fe200000010ff */
[----:B------:R-:W-:Y:S01]  /*cb40*/  IMAD.MOV.U32 R244, RZ, RZ, R154 ;  /* 0x000000fffff47224 */ /* 0x000fe200078e009a */
[----:B---3--:R-:W-:Y:S01]  /*cb50*/  MOV R156, R158 ;  /* 0x0000009e009c7202 */ /* 0x008fe20000000f00 */
[----:B------:R1:W-:Y:S01]  /*cb60*/  MUFU.EX2 R5, R210 ;  /* 0x000000d200057308 */ /* 0x0003e20000000800 */
[----:B------:R-:W-:Y:S01]  /*cb70*/  MOV R158, R2 ;  /* 0x00000002009e7202 */ /* 0x000fe20000000f00 */
[--C-:B------:R-:W-:Y:S01]  /*cb80*/  FFMA.FTZ R2, R249, c[0x0][0x23c], -R0.reuse ;  /* 0x00008f00f9027a23 */ /* 0x100fe20000010800 */
[----:B------:R-:W-:Y:S01]  /*cb90*/  MOV R154, R160 ;  /* 0x000000a0009a7202 */ /* 0x000fe20000000f00 */
[--C-:B------:R-:W-:Y:S01]  /*cba0*/  FFMA.FTZ R116, R245, c[0x0][0x23c], -R0.reuse ;  /* 0x00008f00f5747a23 */ /* 0x100fe20000010800 */
[----:B------:R-:W-:Y:S02]  /*cbb0*/  F2FP.BF16.PACK_AB R9, R89, R163 ;  /* 0x000000a35909723e */ /* 0x000fe400000010ff */
[----:B------:R-:W-:Y:S01]  /*cbc0*/  MOV R247, R154 ;  /* 0x0000009a00f77202 */ /* 0x000fe20000000f00 */
[----:B------:R3:W-:Y:S01]  /*cbd0*/  MUFU.EX2 R97, R2 ;  /* 0x0000000200617308 */ /* 0x0007e20000000800 */
[----:B--2---:R-:W-:Y:S01]  /*cbe0*/  MOV R251, R4 ;  /* 0x0000000400fb7202 */ /* 0x004fe20000000f00 */
[----:B------:R-:W-:Y:S01]  /*cbf0*/  FFMA.FTZ R4, R248, c[0x0][0x23c], -R0 ;  /* 0x00008f00f8047a23 */ /* 0x000fe20000010800 */
[----:B------:R-:W-:-:S02]  /*cc00*/  MOV R249, R155 ;  /* 0x0000009b00f97202 */ /* 0x000fc40000000f00 */
[----:B------:R-:W-:Y:S02]  /*cc10*/  F2FP.BF16.PACK_AB R10, R98, R251 ;  /* 0x000000fb620a723e */ /* 0x000fe400000010ff */
[----:B------:R-:W-:Y:S01]  /*cc20*/  MOV R245, R145 ;  /* 0x0000009100f57202 */ /* 0x000fe20000000f00 */
[----:B------:R2:W4:Y:S01]  /*cc30*/  MUFU.EX2 R90, R211 ;  /* 0x000000d3005a7308 */ /* 0x0005220000000800 */
[--C-:B-1----:R-:W-:Y:S01]  /*cc40*/  FFMA.FTZ R210, R206, c[0x0][0x23c], -R0.reuse ;  /* 0x00008f00ced27a23 */ /* 0x102fe20000010800 */
[----:B------:R-:W-:Y:S01]  /*cc50*/  MOV R206, R159 ;  /* 0x0000009f00ce7202 */ /* 0x000fe20000000f00 */
[----:B---3--:R-:W-:-:S05]  /*cc60*/  FFMA.FTZ R2, R246, c[0x0][0x23c], -R0 ;  /* 0x00008f00f6027a23 */ /* 0x008fca0000010800 */
[----:B------:R1:W3:Y:S01]  /*cc70*/  MUFU.EX2 R91, R4 ;  /* 0x00000004005b7308 */ /* 0x0002e20000000800 */
[----:B--2---:R-:W-:-:S07]  /*cc80*/  FFMA.FTZ R211, R205, c[0x0][0x23c], -R0 ;  /* 0x00008f00cdd37a23 */ /* 0x004fce0000010800 */
[----:B------:R2:W-:Y:S01]  /*cc90*/  MUFU.EX2 R243, R3 ;  /* 0x0000000300f37308 */ /* 0x0005e20000000800 */
[----:B------:R-:W-:Y:S01]  /*cca0*/  FADD.FTZ R0, R152, R208 ;  /* 0x000000d098007221 */ /* 0x000fe20000010000 */
[----:B------:R-:W-:Y:S01]  /*ccb0*/  MOV R152, R106 ;  /* 0x0000006a00987202 */ /* 0x000fe20000000f00 */
[----:B------:R-:W-:Y:S01]  /*ccc0*/  IMAD.MOV.U32 R205, RZ, RZ, R94 ;  /* 0x000000ffffcd7224 */ /* 0x000fe200078e005e */
[----:B------:R-:W-:Y:S01]  /*ccd0*/  MOV R208, R103 ;  /* 0x0000006700d07202 */ /* 0x000fe20000000f00 */
[----:B------:R-:W-:Y:S01]  /*cce0*/  FADD.FTZ R0, R153, R0 ;  /* 0x0000000099007221 */ /* 0x000fe20000010000 */
[----:B------:R-:W-:Y:S02]  /*ccf0*/  MOV R153, R126 ;  /* 0x0000007e00997202 */ /* 0x000fe40000000f00 */
[----:B------:R3:W3:Y:S01]  /*cd00*/  MUFU.EX2 R242, R2 ;  /* 0x0000000200f27308 */ /* 0x0006e20000000800 */
[----:B-1----:R-:W-:Y:S01]  /*cd10*/  FADD.FTZ R4, R161, R86 ;  /* 0x00000056a1047221 */ /* 0x002fe20000010000 */
[----:B------:R-:W-:Y:S01]  /*cd20*/  MOV R86, R7 ;  /* 0x0000000700567202 */ /* 0x000fe20000000f00 */
[----:B------:R-:W-:Y:S01]  /*cd30*/  FADD.FTZ R161, R87, R84 ;  /* 0x0000005457a17221 */ /* 0x000fe20000010000 */
[----:B------:R-:W-:Y:S01]  /*cd40*/  MOV R87, R6 ;  /* 0x0000000600577202 */ /* 0x000fe20000000f00 */
[----:B------:R-:W-:Y:S01]  /*cd50*/  FADD.FTZ R160, R149, R4 ;  /* 0x0000000495a07221 */ /* 0x000fe20000010000 */
[----:B----4-:R-:W-:-:S02]  /*cd60*/  F2FP.BF16.PACK_AB R4, R90, R250 ;  /* 0x000000fa5a04723e */ /* 0x010fc400000010ff */
[----:B------:R-:W-:Y:S01]  /*cd70*/  F2FP.BF16.PACK_AB R11, R86, R87 ;  /* 0x00000057560b723e */ /* 0x000fe200000010ff */
[----:B--2---:R-:W-:Y:S01]  /*cd80*/  FADD.FTZ R3, R148, R85 ;  /* 0x0000005594037221 */ /* 0x004fe20000010000 */
[----:B------:R-:W-:Y:S02]  /*cd90*/  MOV R248, R152 ;  /* 0x0000009800f87202 */ /* 0x000fe40000000f00 */
[----:B------:R-:W-:Y:S01]  /*cda0*/  MOV R246, R153 ;  /* 0x0000009900f67202 */ /* 0x000fe20000000f00 */
[----:B------:R-:W-:Y:S01]  /*cdb0*/  FADD.FTZ R3, R88, R3 ;  /* 0x0000000358037221 */ /* 0x000fe20000010000 */
[----:B------:R-:W-:Y:S01]  /*cdc0*/  MOV R149, R157 ;  /* 0x0000009d00957202 */ /* 0x000fe20000000f00 */
[----:B------:R-:W-:Y:S01]  /*cdd0*/  HMMA.16816.F32.BF16 R128, R8, R14, R16 ;  /* 0x0000000e0880723c */ /* 0x000fe20000041810 */
[----:B---3--:R-:W-:Y:S01]  /*cde0*/  MOV R2, R5 ;  /* 0x0000000500027202 */ /* 0x008fe20000000f00 */
[----:B------:R-:W1:Y:S01]  /*cdf0*/  LDSM.16.MT88.4 R16, [R214+0xc800] ;  /* 0x00c80000d610783b */ /* 0x000e620000004200 */
[----:B------:R-:W-:Y:S01]  /*ce00*/  F2FP.BF16.PACK_AB R5, R91, R97 ;  /* 0x000000615b05723e */ /* 0x000fe200000010ff */
[----:B------:R-:W-:Y:S01]  /*ce10*/  IMAD.MOV.U32 R88, RZ, RZ, R156 ;  /* 0x000000ffff587224 */ /* 0x000fe200078e009c */
[----:B------:R-:W-:-:S02]  /*ce20*/  F2FP.BF16.PACK_AB R6, R99, R2 ;  /* 0x000000026306723e */ /* 0x000fc400000010ff */
[----:B------:R-:W-:Y:S01]  /*ce30*/  F2FP.BF16.PACK_AB R7, R242, R243 ;  /* 0x000000f3f207723e */ /* 0x000fe200000010ff */
[----:B------:R-:W-:Y:S01]  /*ce40*/  HMMA.16816.F32.BF16 R168, R8, R12, R168 ;  /* 0x0000000c08a8723c */ /* 0x000fe200000418a8 */
[----:B------:R-:W-:Y:S02]  /*ce50*/  MOV R148, R158 ;  /* 0x0000009e00947202 */ /* 0x000fe40000000f00 */
[----:B------:R-:W-:Y:S02]  /*ce60*/  MOV R84, R92 ;  /* 0x0000005c00547202 */ /* 0x000fe40000000f00 */
[----:B------:R-:W-:-:S03]  /*ce70*/  MOV R85, R144 ;  /* 0x0000009000557202 */ /* 0x000fc60000000f00 */
[C---:B------:R-:W-:Y:S08]  /*ce80*/  HMMA.16816.F32.BF16 R172, R4.reuse, R12, R172 ;  /* 0x0000000c04ac723c */ /* 0x040ff000000418ac */
[----:B------:R-:W-:Y:S01]  /*ce90*/  HMMA.16816.F32.BF16 R180, R4, R14, R180 ;  /* 0x0000000e04b4723c */ /* 0x000fe200000418b4 */
[----:B------:R-:W2:Y:S07]  /*cea0*/  LDSM.16.MT88.4 R12, [R216+0xc800] ;  /* 0x00c80000d80c783b */ /* 0x000eae0000004200 */
[C---:B-1----:R-:W-:Y:S07]  /*ceb0*/  HMMA.16816.F32.BF16 R124, R8.reuse, R16, R80 ;  /* 0x00000010087c723c */ /* 0x042fee0000041850 */
[----:B------:R-:W-:Y:S01]  /*cec0*/  MOV R82, R97 ;  /* 0x0000006100527202 */ /* 0x000fe20000000f00 */
[----:B------:R-:W-:Y:S01]  /*ced0*/  HMMA.16816.F32.BF16 R104, R8, R18, R76 ;  /* 0x000000120868723c */ /* 0x000fe2000004184c */
[----:B------:R-:W-:Y:S01]  /*cee0*/  IMAD.MOV.U32 R83, RZ, RZ, R96 ;  /* 0x000000ffff537224 */ /* 0x000fe200078e0060 */
[----:B------:R-:W-:-:S02]  /*cef0*/  MOV R80, R146 ;  /* 0x0000009200507202 */ /* 0x000fc40000000f00 */
[----:B------:R-:W-:-:S03]  /*cf00*/  MOV R81, R147 ;  /* 0x0000009300517202 */ /* 0x000fc60000000f00 */
[----:B------:R-:W-:Y:S01]  /*cf10*/  MOV R79, R102 ;  /* 0x00000066004f7202 */ /* 0x000fe20000000f00 */
[----:B------:R-:W-:Y:S01]  /*cf20*/  IMAD.MOV.U32 R77, RZ, RZ, R98 ;  /* 0x000000ffff4d7224 */ /* 0x000fe200078e0062 */
[----:B------:R-:W-:Y:S01]  /*cf30*/  MOV R78, R99 ;  /* 0x00000063004e7202 */ /* 0x000fe20000000f00 */
[----:B------:R-:W-:Y:S01]  /*cf40*/  HMMA.16816.F32.BF16 R176, R4, R16, R176 ;  /* 0x0000001004b0723c */ /* 0x000fe200000418b0 */
[----:B------:R-:W-:-:S07]  /*cf50*/  MOV R76, R82 ;  /* 0x00000052004c7202 */ /* 0x000fce0000000f00 */
[----:B------:R-:W-:Y:S01]  /*cf60*/  HMMA.16816.F32.BF16 R188, R4, R18, R188 ;  /* 0x0000001204bc723c */ /* 0x000fe200000418bc */
[----:B------:R-:W1:Y:S07]  /*cf70*/  LDSM.16.MT88.4 R16, [R215+0xc800] ;  /* 0x00c80000d710783b */ /* 0x000e6e0000004200 */
[-C--:B--2---:R-:W-:Y:S08]  /*cf80*/  HMMA.16816.F32.BF16 R100, R8, R12.reuse, R72 ;  /* 0x0000000c0864723c */ /* 0x084ff00000041848 */
[C---:B------:R-:W-:Y:S08]  /*cf90*/  HMMA.16816.F32.BF16 R184, R4.reuse, R12, R184 ;  /* 0x0000000c04b8723c */ /* 0x040ff000000418b8 */
[-C--:B------:R-:W-:Y:S08]  /*cfa0*/  HMMA.16816.F32.BF16 R196, R4, R14.reuse, R196 ;  /* 0x0000000e04c4723c */ /* 0x080ff000000418c4 */
[C---:B------:R-:W-:Y:S01]  /*cfb0*/  HMMA.16816.F32.BF16 R96, R8.reuse, R14, R64 ;  /* 0x0000000e0860723c */ /* 0x040fe20000041840 */
[----:B------:R-:W2:Y:S07]  /*cfc0*/  LDSM.16.MT88.4 R12, [R213+0xe800] ;  /* 0x00e80000d50c783b */ /* 0x000eae0000004200 */
[C---:B-1----:R-:W-:Y:S07]  /*cfd0*/  HMMA.16816.F32.BF16 R156, R8.reuse, R18, R52 ;  /* 0x00000012089c723c */ /* 0x042fee0000041834 */
[----:B------:R-:W-:Y:S01]  /*cfe0*/  IMAD.MOV.U32 R52, RZ, RZ, R90 ;  /* 0x000000ffff347224 */ /* 0x000fe200078e005a */
[----:B------:R-:W-:Y:S01]  /*cff0*/  MOV R53, R89 ;  /* 0x0000005900357202 */ /* 0x000fe20000000f00 */
[----:B------:R-:W-:Y:S01]  /*d000*/  HMMA.16816.F32.BF16 R144, R8, R16, R68 ;  /* 0x000000100890723c */ /* 0x000fe20000041844 */
[----:B------:R-:W-:-:S02]  /*d010*/  MOV R55, R80 ;  /* 0x0000005000377202 */ /* 0x000fc40000000f00 */
[----:B------:R-:W-:-:S05]  /*d020*/  MOV R54, R83 ;  /* 0x0000005300367202 */ /* 0x000fca0000000f00 */
[C---:B------:R-:W-:Y:S08]  /*d030*/  HMMA.16816.F32.BF16 R192, R4.reuse, R16, R192 ;  /* 0x0000001004c0723c */ /* 0x040ff000000418c0 */
[----:B------:R-:W-:Y:S01]  /*d040*/  HMMA.16816.F32.BF16 R200, R4, R18, R200 ;  /* 0x0000001204c8723c */ /* 0x000fe200000418c8 */
[----:B------:R-:W1:Y:S07]  /*d050*/  LDSM.16.MT88.4 R16, [R216+0xe800] ;  /* 0x00e80000d810783b */ /* 0x000e6e0000004200 */
[-C--:B--2---:R-:W-:Y:S07]  /*d060*/  HMMA.16816.F32.BF16 R152, R8, R12.reuse, R48 ;  /* 0x0000000c0898723c */ /* 0x084fee0000041830 */
[----:B------:R-:W-:Y:S01]  /*d070*/  MOV R51, R91 ;  /* 0x0000005b00337202 */ /* 0x000fe20000000f00 */
[----:B------:R-:W-:Y:S01]  /*d080*/  HMMA.16816.F32.BF16 R92, R4, R12, R40 ;  /* 0x0000000c045c723c */ /* 0x000fe20000041828 */
[----:B------:R-:W-:-:S02]  /*d090*/  MOV R49, R148 ;  /* 0x0000009400317202 */ /* 0x000fc40000000f00 */
[----:B------:R-:W-:Y:S02]  /*d0a0*/  MOV R48, R84 ;  /* 0x0000005400307202 */ /* 0x000fe40000000f00 */
[----:B------:R-:W-:Y:S02]  /*d0b0*/  MOV R50, R85 ;  /* 0x0000005500327202 */ /* 0x000fe40000000f00 */
[----:B------:R-:W-:Y:S01]  /*d0c0*/  MOV R40, R88 ;  /* 0x0000005800287202 */ /* 0x000fe20000000f00 */
[----:B------:R-:W-:Y:S01]  /*d0d0*/  IMAD.MOV.U32 R43, RZ, RZ, R87 ;  /* 0x000000ffff2b7224 */ /* 0x000fe200078e0057 */
[----:B------:R-:W-:Y:S01]  /*d0e0*/  HMMA.16816.F32.BF16 R88, R4, R14, R36 ;  /* 0x0000000e0458723c */ /* 0x000fe20000041824 */
[----:B------:R-:W-:Y:S02]  /*d0f0*/  MOV R41, R149 ;  /* 0x0000009500297202 */ /* 0x000fe40000000f00 */
[----:B------:R-:W-:Y:S01]  /*d100*/  MOV R42, R77 ;  /* 0x0000004d002a7202 */ /* 0x000fe20000000f00 */
[----:B------:R-:W-:-:S03]  /*d110*/  IMAD.MOV.U32 R77, RZ, RZ, R81 ;  /* 0x000000ffff4d7224 */ /* 0x000fc600078e0051 */
[----:B------:R-:W-:Y:S02]  /*d120*/  MOV R38, R151 ;  /* 0x0000009700267202 */ /* 0x000fe40000000f00 */
[----:B------:R-:W-:Y:S02]  /*d130*/  MOV R39, R150 ;  /* 0x0000009600277202 */ /* 0x000fe40000000f00 */
[----:B------:R-:W-:Y:S01]  /*d140*/  HMMA.16816.F32.BF16 R148, R8, R14, R20 ;  /* 0x0000000e0894723c */ /* 0x000fe20000041814 */
[----:B------:R-:W2:Y:S01]  /*d150*/  LDSM.16.MT88.4 R20, [R214+0xe800] ;  /* 0x00e80000d614783b */ /* 0x000ea20000004200 */
[----:B------:R-:W-:-:S03]  /*d160*/  MOV R37, R86 ;  /* 0x0000005600257202 */ /* 0x000fc60000000f00 */
[----:B------:R-:W3:Y:S03]  /*d170*/  LDSM.16.MT88.4 R12, [R215+0xe800] ;  /* 0x00e80000d70c783b */ /* 0x000ee60000004200 */
[C---:B-1----:R-:W-:Y:S08]  /*d180*/  HMMA.16816.F32.BF16 R72, R4.reuse, R16, R32 ;  /* 0x000000100448723c */ /* 0x042ff00000041820 */
[----:B------:R-:W-:Y:S07]  /*d190*/  HMMA.16816.F32.BF16 R68, R4, R18, R28 ;  /* 0x000000120444723c */ /* 0x000fee000004181c */
[----:B------:R-:W-:-:S02]  /*d1a0*/  MOV R30, R48 ;  /* 0x00000030001e7202 */ /* 0x000fc40000000f00 */
[----:B------:R-:W-:Y:S02]  /*d1b0*/  MOV R29, R49 ;  /* 0x00000031001d7202 */ /* 0x000fe40000000f00 */
[----:B------:R-:W-:Y:S02]  /*d1c0*/  MOV R28, R50 ;  /* 0x00000032001c7202 */ /* 0x000fe40000000f00 */
[----:B------:R-:W-:Y:S02]  /*d1d0*/  MOV R31, R51 ;  /* 0x00000033001f7202 */ /* 0x000fe40000000f00 */
[----:B------:R-:W-:Y:S08]  /*d1e0*/  HMMA.16816.F32.BF16 R48, R8, R16, R136 ;  /* 0x000000100830723c */ /* 0x000ff00000041888 */
[C---:B--2---:R-:W-:Y:S08]  /*d1f0*/  HMMA.16816.F32.BF16 R84, R4.reuse, R20, R60 ;  /* 0x000000140454723c */ /* 0x044ff0000004183c */
[C---:B------:R-:W-:Y:S08]  /*d200*/  HMMA.16816.F32.BF16 R80, R4.reuse, R22, R56 ;  /* 0x000000160450723c */ /* 0x040ff00000041838 */
[C---:B---3--:R-:W-:Y:S08]  /*d210*/  HMMA.16816.F32.BF16 R64, R4.reuse, R12, R44 ;  /* 0x0000000c0440723c */ /* 0x048ff0000004182c */
[----:B------:R-:W-:Y:S07]  /*d220*/  HMMA.16816.F32.BF16 R60, R4, R14, R24 ;  /* 0x0000000e043c723c */ /* 0x000fee0000041818 */
[----:B------:R-:W-:Y:S01]  /*d230*/  MOV R5, R38 ;  /* 0x0000002600057202 */ /* 0x000fe20000000f00 */
[C---:B------:R-:W-:Y:S01]  /*d240*/  HMMA.16816.F32.BF16 R56, R8.reuse, R20, R140 ;  /* 0x000000140838723c */ /* 0x040fe2000004188c */
        /* <DEDUP_REMOVED lines=10> */
[----:B------:R-:W-:-:S07]  /*d2f0*/  MOV R43, R54 ;  /* 0x00000036002b7202 */ /* 0x000fce0000000f00 */
[C---:B------:R-:W-:Y:S01]  /*d300*/  HMMA.16816.F32.BF16 R52, R8.reuse, R22, R132 ;  /* 0x000000160834723c */ /* 0x040fe20000041884 */
[----:B------:R-:W-:Y:S01]  /*d310*/  LDSM.16.MT88.4 R20, [R213+0xd000] ;  /* 0x00d00000d514783b */ /* 0x000fe20000004200 */
[----:B-1----:R-:W-:Y:S01]  /*d320*/  MOV R5, R6 ;  /* 0x0000000600057202 */ /* 0x002fe20000000f00 */
[----:B------:R-:W-:Y:S01]  /*d330*/  IMAD.MOV.U32 R6, RZ, RZ, R7 ;  /* 0x000000ffff067224 */ /* 0x000fe200078e0007 */
[----:B------:R-:W-:Y:S02]  /*d340*/  MOV R7, R24 ;  /* 0x0000001800077202 */ /* 0x000fe40000000f00 */
[----:B------:R-:W-:Y:S01]  /*d350*/  MOV R24, R25 ;  /* 0x0000001900187202 */ /* 0x000fe20000000f00 */
[----:B------:R1:W-:Y:S01]  /*d360*/  MUFU.EX2 R112, R5 ;  /* 0x0000000500707308 */ /* 0x0003e20000000800 */
[----:B------:R-:W-:Y:S01]  /*d370*/  MOV R25, R26 ;  /* 0x0000001a00197202 */ /* 0x000fe20000000f00 */
[C---:B------:R-:W-:Y:S01]  /*d380*/  HMMA.16816.F32.BF16 R36, R8.reuse, R18, R120 ;  /* 0x000000120824723c */ /* 0x040fe20000041878 */
[----:B------:R-:W-:Y:S01]  /*d390*/  MOV R26, R42 ;  /* 0x0000002a001a7202 */ /* 0x000fe20000000f00 */
[----:B------:R-:W-:Y:S01]  /*d3a0*/  IMAD.MOV.U32 R42, RZ, RZ, R78 ;  /* 0x000000ffff2a7224 */ /* 0x000fe200078e004e */
[----:B------:R-:W2:Y:S05]  /*d3b0*/  LDSM.16.MT88.4 R16, [R214+0xd000] ;  /* 0x00d00000d610783b */ /* 0x000eaa0000004200 */
[----:B------:R-:W-:Y:S01]  /*d3c0*/  HMMA.16816.F32.BF16 R32, R8, R14, R108 ;  /* 0x0000000e0820723c */ /* 0x000fe2000004186c */
[----:B------:R-:W3:Y:S01]  /*d3d0*/  LDSM.16.MT88.4 R12, [R216+0xd000] ;  /* 0x00d00000d80c783b */ /* 0x000ee20000004200 */
[----:B-1----:R-:W-:Y:S01]  /*d3e0*/  MOV R5, R6 ;  /* 0x0000000600057202 */ /* 0x002fe20000000f00 */
[----:B------:R-:W1:Y:S01]  /*d3f0*/  MUFU.EX2 R108, R221 ;  /* 0x000000dd006c7308 */ /* 0x000e620000000800 */
[----:B------:R-:W-:-:S02]  /*d400*/  MOV R6, R7 ;  /* 0x0000000700067202 */ /* 0x000fc40000000f00 */
[----:B------:R-:W-:Y:S01]  /*d410*/  MOV R7, R24 ;  /* 0x0000001800077202 */ /* 0x000fe20000000f00 */
[----:B------:R-:W-:Y:S01]  /*d420*/  IMAD.MOV.U32 R24, RZ, RZ, R25 ;  /* 0x000000ffff187224 */ /* 0x000fe200078e0019 */
[----:B------:R-:W-:Y:S02]  /*d430*/  MOV R25, R26 ;  /* 0x0000001a00197202 */ /* 0x000fe40000000f00 */
[----:B------:R-:W-:Y:S02]  /*d440*/  MOV R26, R42 ;  /* 0x0000002a001a7202 */ /* 0x000fe40000000f00 */
[----:B------:R-:W-:Y:S02]  /*d450*/  MOV R42, R2 ;  /* 0x00000002002a7202 */ /* 0x000fe40000000f00 */
[----:B------:R-:W-:Y:S01]  /*d460*/  MOV R2, R246 ;  /* 0x000000f600027202 */ /* 0x000fe20000000f00 */
[----:B------:R4:W-:Y:S01]  /*d470*/  MUFU.EX2 R113, R5 ;  /* 0x0000000500717308 */ /* 0x0009e20000000800 */
[----:B------:R-:W-:Y:S01]  /*d480*/  IMAD.MOV.U32 R4, RZ, RZ, R6 ;  /* 0x000000ffff047224 */ /* 0x000fe200078e0006 */
[----:B------:R-:W-:-:S02]  /*d490*/  MOV R78, R251 ;  /* 0x000000fb004e7202 */ /* 0x000fc40000000f00 */
[----:B------:R-:W-:Y:S01]  /*d4a0*/  MOV R114, R42 ;  /* 0x0000002a00727202 */ /* 0x000fe20000000f00 */
[----:B------:R-:W-:Y:S01]  /*d4b0*/  FADD.FTZ R0, R4, R0 ;  /* 0x0000000004007221 */ /* 0x000fe20000010000 */
[----:B------:R-:W-:Y:S01]  /*d4c0*/  MOV R6, R24 ;  /* 0x0000001800067202 */ /* 0x000fe20000000f00 */
[----:B------:R-:W-:Y:S01]  /*d4d0*/  FADD.FTZ R4, R167, R160 ;  /* 0x000000a0a7047221 */ /* 0x000fe20000010000 */
[----:B------:R-:W-:Y:S01]  /*d4e0*/  MUFU.EX2 R109, R220 ;  /* 0x000000dc006d7308 */ /* 0x000fe20000000800 */
[----:B------:R-:W-:-:S07]  /*d4f0*/  MOV R140, R28 ;  /* 0x0000001c008c7202 */ /* 0x000fce0000000f00 */
[----:B------:R-:W-:Y:S01]  /*d500*/  MUFU.EX2 R248, R248 ;  /* 0x000000f800f87308 */ /* 0x000fe20000000800 */
[----:B----4-:R-:W-:-:S07]  /*d510*/  MOV R5, R7 ;  /* 0x0000000700057202 */ /* 0x010fce0000000f00 */
[----:B------:R-:W-:Y:S01]  /*d520*/  MUFU.EX2 R247, R247 ;  /* 0x000000f700f77308 */ /* 0x000fe20000000800 */
[----:B------:R-:W-:Y:S01]  /*d530*/  MOV R7, R25 ;  /* 0x0000001900077202 */ /* 0x000fe20000000f00 */
[----:B------:R-:W-:-:S06]  /*d540*/  IMAD.MOV.U32 R25, RZ, RZ, R2 ;  /* 0x000000ffff197224 */ /* 0x000fcc00078e0002 */
[----:B------:R-:W-:Y:S01]  /*d550*/  MUFU.EX2 R249, R249 ;  /* 0x000000f900f97308 */ /* 0x000fe20000000800 */
[----:B------:R-:W-:Y:S01]  /*d560*/  FADD.FTZ R2, R164, R161 ;  /* 0x000000a1a4027221 */ /* 0x000fe20000010000 */
[----:B------:R-:W-:Y:S01]  /*d570*/  MOV R24, R26 ;  /* 0x0000001a00187202 */ /* 0x000fe20000000f00 */
[----:B------:R-:W-:Y:S01]  /*d580*/  FADD.FTZ R3, R166, R3 ;  /* 0x00000003a6037221 */ /* 0x000fe20000010000 */
[----:B------:R-:W-:Y:S01]  /*d590*/  MOV R143, R40 ;  /* 0x00000028008f7202 */ /* 0x000fe20000000f00 */
[----:B------:R-:W-:Y:S01]  /*d5a0*/  FADD.FTZ R42, R165, R2 ;  /* 0x00000002a52a7221 */ /* 0x000fe20000010000 */
[----:B------:R-:W-:Y:S01]  /*d5b0*/  MOV R26, R243 ;  /* 0x000000f3001a7202 */ /* 0x000fe20000000f00 */
[----:B------:R-:W-:Y:S01]  /*d5c0*/  IMAD.MOV.U32 R165, RZ, RZ, R27 ;  /* 0x000000ffffa57224 */ /* 0x000fe200078e001b */
[----:B------:R-:W4:Y:S01]  /*d5d0*/  MUFU.EX2 R111, R219 ;  /* 0x000000db006f7308 */ /* 0x000f220000000800 */
[----:B------:R-:W-:Y:S01]  /*d5e0*/  MOV R167, R244 ;  /* 0x000000f400a77202 */ /* 0x000fe20000000f00 */
[----:B------:R1:W5:Y:S01]  /*d5f0*/  LDL.LU R221, [R1+0xa8] ;  /* 0x0000a80001dd7983 */ /* 0x0003620000300800 */
[----:B------:R-:W-:-:S02]  /*d600*/  MOV R28, R242 ;  /* 0x000000f2001c7202 */ /* 0x000fc40000000f00 */
[----:B------:R-:W-:-:S03]  /*d610*/  MOV R27, R245 ;  /* 0x000000f5001b7202 */ /* 0x000fc60000000f00 */
[----:B------:R-:W1:Y:S08]  /*d620*/  MUFU.EX2 R251, R218 ;  /* 0x000000da00fb7308 */ /* 0x000e700000000800 */
[----:B------:R-:W1:Y:S08]  /*d630*/  MUFU.EX2 R110, R217 ;  /* 0x000000d9006e7308 */ /* 0x000e700000000800 */
[----:B------:R-:W2:Y:S08]  /*d640*/  MUFU.EX2 R246, R212 ;  /* 0x000000d400f67308 */ /* 0x000eb00000000800 */
[----:B------:R-:W-:Y:S01]  /*d650*/  MUFU.EX2 R243, R116 ;  /* 0x0000007400f37308 */ /* 0x000fe20000000800 */
[----:B-1----:R-:W-:Y:S01]  /*d660*/  F2FP.BF16.PACK_AB R8, R108, R142 ;  /* 0x0000008e6c08723e */ /* 0x002fe200000010ff */
[----:B------:R-:W-:Y:S01]  /*d670*/  FADD.FTZ R40, R163, R4 ;  /* 0x00000004a3287221 */ /* 0x000fe20000010000 */
[----:B----4-:R-:W-:-:S02]  /*d680*/  F2FP.BF16.PACK_AB R10, R111, R109 ;  /* 0x0000006d6f0a723e */ /* 0x010fc400000010ff */
[----:B------:R-:W-:Y:S02]  /*d690*/  MOV R164, R5 ;  /* 0x0000000500a47202 */ /* 0x000fe40000000f00 */
[----:B------:R-:W-:Y:S01]  /*d6a0*/  MOV R121, R6 ;  /* 0x0000000600797202 */ /* 0x000fe20000000f00 */
[----:B------:R-:W1:Y:S01]  /*d6b0*/  MUFU.EX2 R244, R117 ;  /* 0x0000007500f47308 */ /* 0x000e620000000800 */
[----:B------:R-:W-:Y:S01]  /*d6c0*/  MOV R120, R7 ;  /* 0x0000000700787202 */ /* 0x000fe20000000f00 */
[----:B------:R-:W-:Y:S01]  /*d6d0*/  IMAD.MOV.U32 R122, RZ, RZ, R24 ;  /* 0x000000ffff7a7224 */ /* 0x000fe200078e0018 */
[----:B------:R-:W-:Y:S01]  /*d6e0*/  MOV R166, R25 ;  /* 0x0000001900a67202 */ /* 0x000fe20000000f00 */
[----:B------:R-:W-:Y:S01]  /*d6f0*/  FADD.FTZ R2, R250, R3 ;  /* 0x00000003fa027221 */ /* 0x000fe20000010000 */
[----:B------:R-:W-:Y:S01]  /*d700*/  MOV R115, R26 ;  /* 0x0000001a00737202 */ /* 0x000fe20000000f00 */
[----:B------:R4:W5:Y:S02]  /*d710*/  LDL.LU R220, [R1+0xa4] ;  /* 0x0000a40001dc7983 */ /* 0x0009640000300800 */
[----:B------:R-:W-:Y:S08]  /*d720*/  MUFU.EX2 R242, R118 ;  /* 0x0000007600f27308 */ /* 0x000ff00000000800 */
[----:B------:R-:W3:Y:S01]  /*d730*/  MUFU.EX2 R245, R119 ;  /* 0x0000007700f57308 */ /* 0x000ee20000000800 */
[----:B------:R-:W-:-:S02]  /*d740*/  F2FP.BF16.PACK_AB R9, R251, R248 ;  /* 0x000000f8fb09723e */ /* 0x000fc400000010ff */
[----:B------:R-:W-:Y:S02]  /*d750*/  F2FP.BF16.PACK_AB R11, R112, R110 ;  /* 0x0000006e700b723e */ /* 0x000fe400000010ff */
[----:B--2---:R-:W-:Y:S02]  /*d760*/  F2FP.BF16.PACK_AB R4, R247, R246 ;  /* 0x000000f6f704723e */ /* 0x004fe400000010ff */
[----:B-1----:R-:W-:Y:S02]  /*d770*/  F2FP.BF16.PACK_AB R5, R244, R243 ;  /* 0x000000f3f405723e */ /* 0x002fe400000010ff */
[----:B------:R-:W-:Y:S01]  /*d780*/  F2FP.BF16.PACK_AB R6, R113, R249 ;  /* 0x000000f97106723e */ /* 0x000fe200000010ff */
[----:B------:R-:W-:Y:S01]  /*d790*/  IMAD.MOV.U32 R25, RZ, RZ, R43 ;  /* 0x000000ffff197224 */ /* 0x000fe200078e002b */
[----:B------:R-:W-:Y:S01]  /*d7a0*/  MOV R141, R31 ;  /* 0x0000001f008d7202 */ /* 0x000fe20000000f00 */
[----:B------:R-:W-:Y:S01]  /*d7b0*/  IMAD.MOV.U32 R250, RZ, RZ, R78 ;  /* 0x000000fffffa7224 */ /* 0x000fe200078e004e */
[----:B------:R-:W-:Y:S01]  /*d7c0*/  MOV R24, R41 ;  /* 0x0000002900187202 */ /* 0x000fe20000000f00 */
[----:B------:R-:W-:Y:S01]  /*d7d0*/  MUFU.EX2 R241, R241 ;  /* 0x000000f100f17308 */ /* 0x000fe20000000800 */
[----:B------:R-:W-:Y:S01]  /*d7e0*/  MOV R26, R76 ;  /* 0x0000004c001a7202 */ /* 0x000fe20000000f00 */
[----:B------:R4:W5:Y:S01]  /*d7f0*/  LDL.LU R219, [R1+0xa0] ;  /* 0x0000a00001db7983 */ /* 0x0009620000300800 */
[----:B---3--:R-:W-:Y:S01]  /*d800*/  F2FP.BF16.PACK_AB R7, R245, R242 ;  /* 0x000000f2f507723e */ /* 0x008fe200000010ff */
[----:B------:R-:W-:Y:S01]  /*d810*/  FADD.FTZ R41, R162, R0 ;  /* 0x00000000a2297221 */ /* 0x000fe20000010000 */
[----:B------:R-:W-:-:S02]  /*d820*/  MOV R43, R77 ;  /* 0x0000004d002b7202 */ /* 0x000fc40000000f00 */
[----:B------:R-:W-:Y:S01]  /*d830*/  MOV R31, R79 ;  /* 0x0000004f001f7202 */ /* 0x000fe20000000f00 */
[C---:B------:R-:W-:Y:S01]  /*d840*/  HMMA.16816.F32.BF16 R160, R8.reuse, R16, R124 ;  /* 0x0000001008a0723c */ /* 0x040fe2000004187c */
[----:B------:R-:W-:Y:S01]  /*d850*/  MOV R123, R205 ;  /* 0x000000cd007b7202 */ /* 0x000fe20000000f00 */
[----:B------:R-:W-:Y:S01]  /*d860*/  IMAD.MOV.U32 R3, RZ, RZ, R24 ;  /* 0x000000ffff037224 */ /* 0x000fe200078e0018 */
[----:B------:R-:W-:Y:S01]  /*d870*/  MOV R0, R26 ;  /* 0x0000001a00007202 */ /* 0x000fe20000000f00 */
[----:B------:R-:W-:Y:S01]  /*d880*/  MUFU.EX2 R208, R208 ;  /* 0x000000d000d07308 */ /* 0x000fe20000000800 */
[----:B------:R4:W5:Y:S03]  /*d890*/  LDL.LU R218, [R1+0x9c] ;  /* 0x00009c0001da7983 */ /* 0x0009660000300800 */
[----:B------:R-:W-:Y:S01]  /*d8a0*/  HMMA.16816.F32.BF16 R76, R8, R22, R128 ;  /* 0x00000016084c723c */ /* 0x000fe20000041880 */
[----:B------:R-:W-:Y:S01]  /*d8b0*/  MOV R125, R207 ;  /* 0x000000cf007d7202 */ /* 0x000fe20000000f00 */
[----:B------:R-:W-:Y:S01]  /*d8c0*/  IMAD.MOV.U32 R126, RZ, RZ, R206 ;  /* 0x000000ffff7e7224 */ /* 0x000fe200078e00ce */
[----:B------:R-:W-:Y:S01]  /*d8d0*/  MOV R124, R27 ;  /* 0x0000001b007c7202 */ /* 0x000fe20000000f00 */
[----:B------:R-:W-:-:S04]  /*d8e0*/  IMAD.MOV.U32 R127, RZ, RZ, R29 ;  /* 0x000000ffff7f7224 */ /* 0x000fc800078e001d */
[----:B------:R-:W-:Y:S01]  /*d8f0*/  HMMA.16816.F32.BF16 R176, R4, R16, R176 ;  /* 0x0000001004b0723c */ /* 0x000fe200000418b0 */
[----:B------:R-:W-:-:S07]  /*d900*/  MOV R131, R140 ;  /* 0x0000008c00837202 */ /* 0x000fce0000000f00 */
        /* <DEDUP_REMOVED lines=9> */
[----:B------:R-:W-:Y:S01]  /*d9a0*/  MOV R143, R28 ;  /* 0x0000001c008f7202 */ /* 0x000fe20000000f00 */
[----:B------:R-:W1:Y:S01]  /*d9b0*/  LDSM.16.MT88.4 R24, [R213+0xf000] ;  /* 0x00f00000d518783b */ /* 0x000e620000004200 */
[----:B------:R-:W-:Y:S02]  /*d9c0*/  MOV R141, R30 ;  /* 0x0000001e008d7202 */ /* 0x000fe40000000f00 */
[----:B------:R-:W-:Y:S01]  /*d9d0*/  MOV R99, R31 ;  /* 0x0000001f00637202 */ /* 0x000fe20000000f00 */
[----:B------:R-:W-:Y:S02]  /*d9e0*/  LDSM.16.MT88.4 R20, [R214+0xf000] ;  /* 0x00f00000d614783b */ /* 0x000fe40000004200 */
[C---:B------:R-:W-:Y:S02]  /*d9f0*/  HMMA.16816.F32.BF16 R204, R8.reuse, R18, R104 ;  /* 0x0000001208cc723c */ /* 0x040fe40000041868 */
[----:B------:R-:W2:Y:S04]  /*da00*/  LDSM.16.MT88.4 R16, [R216+0xf000] ;  /* 0x00f00000d810783b */ /* 0x000ea80000004200 */
[----:B------:R-:W3:Y:S02]  /*da10*/  LDSM.16.MT88.4 R28, [R215+0xd000] ;  /* 0x00d00000d71c783b */ /* 0x000ee40000004200 */
[-C--:B------:R-:W-:Y:S08]  /*da20*/  HMMA.16816.F32.BF16 R136, R8, R12.reuse, R100 ;  /* 0x0000000c0888723c */ /* 0x080ff00000041864 */
[C---:B------:R-:W-:Y:S08]  /*da30*/  HMMA.16816.F32.BF16 R184, R4.reuse, R12, R184 ;  /* 0x0000000c04b8723c */ /* 0x040ff000000418b8 */
[----:B------:R-:W-:Y:S01]  /*da40*/  HMMA.16816.F32.BF16 R196, R4, R14, R196 ;  /* 0x0000000e04c4723c */ /* 0x000fe200000418c4 */
[----:B------:R-:W4:Y:S01]  /*da50*/  LDSM.16.MT88.4 R12, [R215+0xf000] ;  /* 0x00f00000d70c783b */ /* 0x000f220000004200 */
[----:B------:R-:W-:-:S02]  /*da60*/  FADD.FTZ R0, R0, R42 ;  /* 0x0000002a00007221 */ /* 0x000fc40000010000 */
[----:B------:R-:W-:Y:S01]  /*da70*/  FADD.FTZ R3, R3, R40 ;  /* 0x0000002803037221 */ /* 0x000fe20000010000 */
[----:B------:R-:W3:Y:S01]  /*da80*/  MUFU.EX2 R43, R43 ;  /* 0x0000002b002b7308 */ /* 0x000ee20000000800 */
[----:B------:R-:W-:Y:S01]  /*da90*/  FADD.FTZ R2, R129, R2 ;  /* 0x0000000281027221 */ /* 0x000fe20000010000 */
[----:B------:R3:W5:Y:S01]  /*daa0*/  LDL.LU R217, [R1+0x98] ;  /* 0x0000980001d97983 */ /* 0x0007620000300800 */
[C---:B-1----:R-:W-:Y:S08]  /*dab0*/  HMMA.16816.F32.BF16 R100, R4.reuse, R24, R92 ;  /* 0x000000180464723c */ /* 0x042ff0000004185c */
[-C--:B--2---:R-:W-:Y:S08]  /*dac0*/  HMMA.16816.F32.BF16 R104, R4, R16.reuse, R72 ;  /* 0x000000100468723c */ /* 0x084ff00000041848 */
[----:B------:R-:W-:Y:S01]  /*dad0*/  HMMA.16816.F32.BF16 R48, R8, R16, R48 ;  /* 0x000000100830723c */ /* 0x000fe20000041830 */
[----:B------:R1:W-:Y:S01]  /*dae0*/  MUFU.EX2 R17, R131 ;  /* 0x0000008300117308 */ /* 0x0003e20000000800 */
[----:B------:R-:W-:-:S06]  /*daf0*/  FADD.FTZ R0, R130, R0 ;  /* 0x0000000082007221 */ /* 0x000fcc0000010000 */
[----:B---3--:R-:W-:Y:S01]  /*db00*/  HMMA.16816.F32.BF16 R192, R4, R28, R192 ;  /* 0x0000001c04c0723c */ /* 0x008fe200000418c0 */
[----:B------:R-:W-:-:S07]  /*db10*/  FADD.FTZ R2, R114, R2 ;  /* 0x0000000272027221 */ /* 0x000fce0000010000 */
[C---:B------:R-:W-:Y:S01]  /*db20*/  HMMA.16816.F32.BF16 R200, R4.reuse, R30, R200 ;  /* 0x0000001e04c8723c */ /* 0x040fe200000418c8 */
[----:B-1----:R-:W-:Y:S01]  /*db30*/  MOV R131, R250 ;  /* 0x000000fa00837202 */ /* 0x002fe20000000f00 */
[----:B------:R-:W-:Y:S01]  /*db40*/  MUFU.EX2 R210, R210 ;  /* 0x000000d200d27308 */ /* 0x000fe20000000800 */
[----:B------:R-:W-:Y:S01]  /*db50*/  MOV R250, R165 ;  /* 0x000000a500fa7202 */ /* 0x000fe20000000f00 */
[----:B------:R1:W5:Y:S01]  /*db60*/  LDL.LU R212, [R1+0x94] ;  /* 0x0000940001d47983 */ /* 0x0003620000300800 */
[----:B------:R-:W-:Y:S01]  /*db70*/  FADD.FTZ R0, R115, R0 ;  /* 0x0000000073007221 */ /* 0x000fe20000010000 */
[----:B------:R-:W-:Y:S02]  /*db80*/  F2FP.BF16.PACK_AB R130, R43, R241 ;  /* 0x000000f12b82723e */ /* 0x000fe400000010ff */
[----:B------:R-:W-:Y:S01]  /*db90*/  HMMA.16816.F32.BF16 R88, R4, R26, R88 ;  /* 0x0000001a0458723c */ /* 0x000fe20000041858 */
[----:B------:R-:W-:Y:S01]  /*dba0*/  FADD.FTZ R3, R250, R3 ;  /* 0x00000003fa037221 */ /* 0x000fe20000010000 */
[----:B------:R-:W-:Y:S01]  /*dbb0*/  MUFU.EX2 R16, R164 ;  /* 0x000000a400107308 */ /* 0x000fe20000000800 */
[----:B------:R-:W-:-:S02]  /*dbc0*/  MOV R42, R111 ;  /* 0x0000006f002a7202 */ /* 0x000fc40000000f00 */
[----:B------:R-:W-:Y:S02]  /*dbd0*/  MOV R40, R109 ;  /* 0x0000006d00287202 */ /* 0x000fe40000000f00 */
[----:B------:R-:W-:Y:S01]  /*dbe0*/  MOV R250, R123 ;  /* 0x0000007b00fa7202 */ /* 0x000fe20000000f00 */
[C---:B------:R-:W-:Y:S02]  /*dbf0*/  HMMA.16816.F32.BF16 R84, R4.reuse, R20, R84 ;  /* 0x000000140454723c */ /* 0x040fe40000041854 */
[----:B------:R-:W-:Y:S06]  /*dc00*/  MUFU.EX2 R209, R209 ;  /* 0x000000d100d17308 */ /* 0x000fec0000000800 */
[C---:B------:R-:W-:Y:S01]  /*dc10*/  HMMA.16816.F32.BF16 R92, R4.reuse, R22, R80 ;  /* 0x00000016045c723c */ /* 0x040fe20000041850 */
[----:B------:R-:W-:Y:S01]  /*dc20*/  LDSM.16.MT88.4 R80, [R213+0xf800] ;  /* 0x00f80000d550783b */ /* 0x000fe20000004200 */
[----:B------:R-:W-:Y:S06]  /*dc30*/  MUFU.EX2 R211, R211 ;  /* 0x000000d300d37308 */ /* 0x000fec0000000800 */
[C---:B------:R-:W-:Y:S02]  /*dc40*/  HMMA.16816.F32.BF16 R68, R4.reuse, R18, R68 ;  /* 0x000000120444723c */ /* 0x040fe40000041844 */
[----:B------:R-:W-:Y:S06]  /*dc50*/  MUFU.EX2 R231, R231 ;  /* 0x000000e700e77308 */ /* 0x000fec0000000800 */
[C---:B----4-:R-:W-:Y:S08]  /*dc60*/  HMMA.16816.F32.BF16 R64, R4.reuse, R12, R64 ;  /* 0x0000000c0440723c */ /* 0x050ff00000041840 */
[----:B------:R-:W-:Y:S07]  /*dc70*/  HMMA.16816.F32.BF16 R60, R4, R14, R60 ;  /* 0x0000000e043c723c */ /* 0x000fee000004183c */
[----:B------:R-:W-:Y:S01]  /*dc80*/  FADD.FTZ R4, R128, R41 ;  /* 0x0000002980047221 */ /* 0x000fe20000010000 */
[----:B------:R-:W-:Y:S01]  /*dc90*/  HMMA.16816.F32.BF16 R56, R8, R20, R56 ;  /* 0x000000140838723c */ /* 0x000fe20000041838 */
[----:B------:R-:W2:Y:S01]  /*dca0*/  MUFU.EX2 R20, R166 ;  /* 0x000000a600147308 */ /* 0x000ea20000000800 */
[----:B------:R-:W-:Y:S01]  /*dcb0*/  MOV R41, R110 ;  /* 0x0000006e00297202 */ /* 0x000fe20000000f00 */
[----:B------:R-:W-:-:S05]  /*dcc0*/  FADD.FTZ R4, R131, R4 ;  /* 0x0000000483047221 */ /* 0x000fca0000010000 */
[C---:B------:R-:W-:Y:S01]  /*dcd0*/  HMMA.16816.F32.BF16 R52, R8.reuse, R22, R52 ;  /* 0x000000160834723c */ /* 0x040fe20000041834 */
[----:B------:R3:W4:Y:S07]  /*dce0*/  MUFU.EX2 R22, R167 ;  /* 0x000000a700167308 */ /* 0x00072e0000000800 */
[----:B------:R-:W-:Y:S01]  /*dcf0*/  HMMA.16816.F32.BF16 R144, R8, R28, R144 ;  /* 0x0000001c0890723c */ /* 0x000fe20000041890 */
[----:B------:R1:W-:Y:S01]  /*dd00*/  MUFU.EX2 R21, R99 ;  /* 0x0000006300157308 */ /* 0x0003e20000000800 */
[----:B--2---:R-:W-:-:S06]  /*dd10*/  F2FP.BF16.PACK_AB R129, R20, R17 ;  /* 0x000000111481723e */ /* 0x004fcc00000010ff */
[----:B------:R-:W-:Y:S01]  /*dd20*/  HMMA.16816.F32.BF16 R116, R8, R24, R152 ;  /* 0x000000180874723c */ /* 0x000fe20000041898 */
[----:B---3--:R-:W2:Y:S01]  /*dd30*/  LDSM.16.MT88.4 R164, [R213+0xd800] ;  /* 0x00d80000d5a4783b */ /* 0x008ea20000004200 */
[----:B------:R-:W3:Y:S01]  /*dd40*/  MUFU.EX2 R23, R124 ;  /* 0x0000007c00177308 */ /* 0x000ee20000000800 */
[----:B----4-:R-:W-:-:S04]  /*dd50*/  F2FP.BF16.PACK_AB R131, R208, R22 ;  /* 0x00000016d083723e */ /* 0x010fc800000010ff */
[----:B------:R-:W-:Y:S01]  /*dd60*/  MOV R155, R108 ;  /* 0x0000006c009b7202 */ /* 0x000fe20000000f00 */
[C---:B------:R-:W-:Y:S01]  /*dd70*/  HMMA.16816.F32.BF16 R28, R8.reuse, R30, R156 ;  /* 0x0000001e081c723c */ /* 0x040fe2000004189c */
[----:B-1----:R-:W-:Y:S04]  /*dd80*/  LDSM.16.MT88.4 R96, [R214+0xf800] ;  /* 0x00f80000d660783b */ /* 0x002fe80000004200 */
[----:B------:R-:W1:Y:S03]  /*dd90*/  LDSM.16.MT88.4 R156, [R214+0xd800] ;  /* 0x00d80000d69c783b */ /* 0x000e660000004200 */
[----:B------:R-:W-:Y:S01]  /*dda0*/  HMMA.16816.F32.BF16 R24, R8, R26, R148 ;  /* 0x0000001a0818723c */ /* 0x000fe20000041894 */
[----:B------:R-:W-:Y:S01]  /*ddb0*/  LDSM.16.MT88.4 R148, [R216+0xd800] ;  /* 0x00d80000d894783b */ /* 0x000fe20000004200 */
[----:B---3--:R-:W-:-:S06]  /*ddc0*/  F2FP.BF16.PACK_AB R128, R23, R21 ;  /* 0x000000151780723e */ /* 0x008fcc00000010ff */
[C---:B------:R-:W-:Y:S01]  /*ddd0*/  HMMA.16816.F32.BF16 R36, R8.reuse, R18, R36 ;  /* 0x000000120824723c */ /* 0x040fe20000041824 */
[----:B------:R3:W-:Y:S06]  /*dde0*/  MUFU.EX2 R18, R127 ;  /* 0x0000007f00127308 */ /* 0x0007ec0000000800 */
[----:B------:R-:W-:Y:S01]  /*ddf0*/  IMAD.MOV.U32 R19, RZ, RZ, R140 ;  /* 0x000000ffff137224 */ /* 0x000fe200078e008c */
[C---:B------:R-:W-:Y:S01]  /*de00*/  HMMA.16816.F32.BF16 R44, R8.reuse, R12, R44 ;  /* 0x0000000c082c723c */ /* 0x040fe2000004182c */
[----:B------:R-:W4:Y:S07]  /*de10*/  MUFU.EX2 R12, R125 ;  /* 0x0000007d000c7308 */ /* 0x000f2e0000000800 */
[----:B------:R-:W-:Y:S01]  /*de20*/  HMMA.16816.F32.BF16 R32, R8, R14, R32 ;  /* 0x0000000e0820723c */ /* 0x000fe20000041820 */
[----:B------:R-:W1:Y:S01]  /*de30*/  MUFU.EX2 R13, R126 ;  /* 0x0000007e000d7308 */ /* 0x000e620000000800 */
[----:B---3--:R-:W-:-:S05]  /*de40*/  F2FP.BF16.PACK_AB R127, R231, R211 ;  /* 0x000000d3e77f723e */ /* 0x008fca00000010ff */
[----:B------:R-:W-:Y:S01]  /*de50*/  FADD.FTZ R10, R120, R4 ;  /* 0x00000004780a7221 */ /* 0x000fe20000010000 */
[----:B------:R-:W-:Y:S01]  /*de60*/  MOV R14, R113 ;  /* 0x00000071000e7202 */ /* 0x000fe20000000f00 */
[----:B------:R-:W-:Y:S01]  /*de70*/  IMAD.MOV.U32 R11, RZ, RZ, R112 ;  /* 0x000000ffff0b7224 */ /* 0x000fe200078e0070 */
[----:B------:R-:W-:Y:S01]  /*de80*/  LDSM.16.MT88.4 R4, [R215+0xf800] ;  /* 0x00f80000d704783b */ /* 0x000fe20000004200 */
[----:B------:R-:W-:Y:S01]  /*de90*/  FADD.FTZ R9, R121, R3 ;  /* 0x0000000379097221 */ /* 0x000fe20000010000 */
[----:B------:R-:W-:Y:S01]  /*dea0*/  MOV R15, R141 ;  /* 0x0000008d000f7202 */ /* 0x000fe20000000f00 */
[----:B------:R-:W-:Y:S01]  /*deb0*/  FADD.FTZ R8, R122, R2 ;  /* 0x000000027a087221 */ /* 0x000fe20000010000 */
[----:B------:R-:W3:Y:S01]  /*dec0*/  LDSM.16.MT88.4 R112, [R216+0xf800] ;  /* 0x00f80000d870783b */ /* 0x000ee20000004200 */
[----:B------:R-:W-:Y:S01]  /*ded0*/  MOV R3, R142 ;  /* 0x0000008e00037202 */ /* 0x000fe20000000f00 */
[----:B--2---:R-:W-:Y:S01]  /*dee0*/  HMMA.16816.F32.BF16 R168, R128, R164, R168 ;  /* 0x000000a480a8723c */ /* 0x004fe200000418a8 */
[----:B------:R-:W-:-:S02]  /*def0*/  MOV R2, R143 ;  /* 0x0000008f00027202 */ /* 0x000fc40000000f00 */
[----:B------:R-:W2:Y:S01]  /*df00*/  LDSM.16.MT88.4 R140, [R215+0xd800] ;  /* 0x00d80000d78c783b */ /* 0x000ea20000004200 */
[----:B----4-:R-:W-:Y:S01]  /*df10*/  F2FP.BF16.PACK_AB R124, R12, R16 ;  /* 0x000000100c7c723e */ /* 0x010fe200000010ff */
[----:B------:R-:W-:Y:S01]  /*df20*/  FADD.FTZ R3, R3, R10 ;  /* 0x0000000a03037221 */ /* 0x000fe20000010000 */
[----:B------:R-:W-:Y:S01]  /*df30*/  F2FP.BF16.PACK_AB R125, R209, R210 ;  /* 0x000000d2d17d723e */ /* 0x000fe200000010ff */
[----:B------:R-:W-:Y:S01]  /*df40*/  FADD.FTZ R0, R2, R0 ;  /* 0x0000000002007221 */ /* 0x000fe20000010000 */
[----:B-1----:R-:W-:Y:S01]  /*df50*/  F2FP.BF16.PACK_AB R126, R18, R13 ;  /* 0x0000000d127e723e */ /* 0x002fe200000010ff */
[----:B------:R-:W-:Y:S01]  /*df60*/  HMMA.16816.F32.BF16 R160, R128, R156, R160 ;  /* 0x0000009c80a0723c */ /* 0x000fe200000418a0 */
[----:B------:R-:W-:-:S04]  /*df70*/  FADD.FTZ R2, R248, R9 ;  /* 0x00000009f8027221 */ /* 0x000fc80000010000 */
[----:B------:R-:W-:-:S03]  /*df80*/  FADD.FTZ R2, R251, R2 ;  /* 0x00000002fb027221 */ /* 0x000fc60000010000 */
[C---:B------:R-:W-:Y:S08]  /*df90*/  HMMA.16816.F32.BF16 R172, R124.reuse, R164, R172 ;  /* 0x000000a47cac723c */ /* 0x040ff000000418ac */
[-C--:B------:R-:W-:Y:S08]  /*dfa0*/  HMMA.16816.F32.BF16 R180, R124, R166.reuse, R180 ;  /* 0x000000a67cb4723c */ /* 0x080ff000000418b4 */
[----:B------:R-:W-:Y:S08]  /*dfb0*/  HMMA.16816.F32.BF16 R164, R128, R166, R76 ;  /* 0x000000a680a4723c */ /* 0x000ff0000004184c */
[C---:B------:R-:W-:Y:S08]  /*dfc0*/  HMMA.16816.F32.BF16 R76, R124.reuse, R82, R88 ;  /* 0x000000527c4c723c */ /* 0x040ff00000041858 */
[C---:B---3--:R-:W-:Y:S08]  /*dfd0*/  HMMA.16816.F32.BF16 R108, R124.reuse, R114, R68 ;  /* 0x000000727c6c723c */ /* 0x048ff00000041844 */
[C---:B------:R-:W-:Y:S07]  /*dfe0*/  HMMA.16816.F32.BF16 R120, R124.reuse, R4, R64 ;  /* 0x000000047c78723c */ /* 0x040fee0000041840 */
[----:B------:R-:W-:Y:S01]  /*dff0*/  IMAD.MOV.U32 R67, RZ, RZ, R155 ;  /* 0x000000ffff437224 */ /* 0x000fe200078e009b */
[C---:B------:R-:W-:Y:S08]  /*e000*/  HMMA.16816.F32.BF16 R72, R124.reuse, R80, R100 ;  /* 0x000000507c48723c */ /* 0x040ff00000041864 */
[----:B------:R-:W-:Y:S08]  /*e010*/  HMMA.16816.F32.BF16 R88, R124, R96, R84 ;  /* 0x000000607c58723c */ /* 0x000ff00000041854 */
[----:B------:R-:W-:Y:S08]  /*e020*/  HMMA.16816.F32.BF16 R68, R128, R80, R116 ;  /* 0x000000508044723c */ /* 0x000ff00000041874 */
        /* <DEDUP_REMOVED lines=12> */
[C---:B------:R-:W-:Y:S07]  /*e0f0*/  HMMA.16816.F32.BF16 R116, R128.reuse, R4, R44 ;  /* 0x000000048074723c */ /* 0x040fee000004182c */
[----:B------:R-:W-:Y:S01]  /*e100*/  FADD.FTZ R5, R246, R8 ;  /* 0x00000008f6057221 */ /* 0x000fe20000010000 */
[----:B------:R-:W-:Y:S01]  /*e110*/  HMMA.16816.F32.BF16 R156, R128, R158, R204 ;  /* 0x0000009e809c723c */ /* 0x000fe200000418cc */
[----:B------:R-:W-:-:S02]  /*e120*/  FADD.FTZ R4, R243, R0 ;  /* 0x00000000f3047221 */ /* 0x000fc40000010000 */
[----:B------:R-:W-:-:S05]  /*e130*/  FADD.FTZ R0, R247, R5 ;  /* 0x00000005f7007221 */ /* 0x000fca0000010000 */
[C---:B------:R-:W-:Y:S07]  /*e140*/  HMMA.16816.F32.BF16 R148, R128.reuse, R150, R132 ;  /* 0x000000968094723c */ /* 0x040fee0000041884 */
[----:B------:R-:W-:Y:S01]  /*e150*/  MOV R133, R15 ;  /* 0x0000000f00857202 */ /* 0x000fe20000000f00 */
[----:B------:R-:W-:Y:S01]  /*e160*/  HMMA.16816.F32.BF16 R140, R128, R142, R28 ;  /* 0x0000008e808c723c */ /* 0x000fe2000004181c */
[----:B------:R-:W-:Y:S02]  /*e170*/  MOV R135, R252 ;  /* 0x000000fc00877202 */ /* 0x000fe40000000f00 */
[----:B------:R-:W-:-:S02]  /*e180*/  MOV R132, R19 ;  /* 0x0000001300847202 */ /* 0x000fc40000000f00 */
[----:B------:R-:W-:-:S03]  /*e190*/  MOV R134, R250 ;  /* 0x000000fa00867202 */ /* 0x000fc60000000f00 */
        /* <DEDUP_REMOVED lines=36> */
[----:B------:R-:W2:Y:S04]  /*e3e0*/  LDL.64 R40, [R1+0x78] ;  /* 0x0000780001287983 */ /* 0x000ea80000100a00 */
        /* <DEDUP_REMOVED lines=10> */
[----:B-1----:R-:W-:Y:S02]  /*e490*/  MOV R4, UR16 ;  /* 0x0000001000047c02 */ /* 0x002fe40008000f00 */
[----:B------:R-:W-:-:S03]  /*e4a0*/  MOV R5, UR17 ;  /* 0x0000001100057c02 */ /* 0x000fc60008000f00 */
        /* <DEDUP_REMOVED lines=50> */
[-C--:B------:R-:W-:Y:S08]  /*e7d0*/  HMMA.16816.F32.BF16 R208, R8, R32.reuse, R208 ;  /* 0x0000002008d0723c */ /* 0x080ff000000418d0 */
[----:B------:R-:W-:Y:S01]  /*e7e0*/  HMMA.16816.F32.BF16 R204, R4, R32, R204 ;  /* 0x0000002004cc723c */ /* 0x000fe200000418cc */
[----:B------:R-:W-:Y:S01]  /*e7f0*/  IMAD.MOV.U32 R231, RZ, RZ, R56 ;  /* 0x000000ffffe77224 */ /* 0x000fe200078e0038 */
[----:B------:R-:W-:-:S02]  /*e800*/  MOV R37, R57 ;  /* 0x0000003900257202 */ /* 0x000fc40000000f00 */
[----:B------:R-:W-:-:S03]  /*e810*/  MOV R36, R58 ;  /* 0x0000003a00247202 */ /* 0x000fc60000000f00 */
[----:B------:R-:W-:Y:S01]  /*e820*/  IMAD.MOV.U32 R32, RZ, RZ, R60 ;  /* 0x000000ffff207224 */ /* 0x000fe200078e003c */
[-C--:B------:R-:W-:Y:S01]  /*e830*/  HMMA.16816.F32.BF16 R244, R8, R28.reuse, R136 ;  /* 0x0000001c08f4723c */ /* 0x080fe20000041888 */
[----:B------:R-:W-:Y:S01]  /*e840*/  MOV R33, R59 ;  /* 0x0000003b00217202 */ /* 0x000fe20000000f00 */
[----:B------:R-:W-:Y:S01]  /*e850*/  IMAD.MOV.U32 R242, RZ, RZ, R52 ;  /* 0x000000fffff27224 */ /* 0x000fe200078e0034 */
[----:B------:R-:W-:Y:S02]  /*e860*/  MOV R241, R53 ;  /* 0x0000003500f17202 */ /* 0x000fe40000000f00 */
[----:B------:R-:W-:Y:S02]  /*e870*/  MOV R21, R54 ;  /* 0x0000003600157202 */ /* 0x000fe40000000f00 */
[----:B------:R-:W-:Y:S01]  /*e880*/  MOV R20, R55 ;  /* 0x0000003700147202 */ /* 0x000fe20000000f00 */
[----:B------:R-:W-:Y:S07]  /*e890*/  HMMA.16816.F32.BF16 R132, R4, R28, R132 ;  /* 0x0000001c0484723c */ /* 0x000fee0000041884 */
[----:B------:R-:W-:Y:S01]  /*e8a0*/  MOV R29, R61 ;  /* 0x0000003d001d7202 */ /* 0x000fe20000000f00 */
[----:B------:R-:W-:Y:S07]  /*e8b0*/  HMMA.16816.F32.BF16 R248, R8, R24, R64 ;  /* 0x0000001808f8723c */ /* 0x000fee0000041840 */
[----:B------:R-:W-:Y:S01]  /*e8c0*/  MOV R25, R62 ;  /* 0x0000003e00197202 */ /* 0x000fe20000000f00 */
[----:B------:R-:W-:Y:S01]  /*e8d0*/  HMMA.16816.F32.BF16 R56, R12, R46, RZ ;  /* 0x0000002e0c38723c */ /* 0x000fe200000418ff */
[----:B------:R-:W-:-:S07]  /*e8e0*/  MOV R24, R63 ;  /* 0x0000003f00187202 */ /* 0x000fce0000000f00 */
[C---:B------:R-:W-:Y:S08]  /*e8f0*/  HMMA.16816.F32.BF16 R60, R12.reuse, R50, RZ ;  /* 0x000000320c3c723c */ /* 0x040ff000000418ff */
[----:B------:R-:W-:Y:S01]  /*e900*/  HMMA.16816.F32.BF16 R52, R12, R42, RZ ;  /* 0x0000002a0c34723c */ /* 0x000fe200000418ff */
[----:B------:R-:W-:Y:S01]  /*e910*/  IMAD.MOV.U32 R28, RZ, RZ, R248 ;  /* 0x000000ffff1c7224 */ /* 0x000fe200078e00f8 */
[----:B------:R-:W-:-:S02]  /*e920*/  MOV R3, R249 ;  /* 0x000000f900037202 */ /* 0x000fc40000000f00 */
[----:B------:R-:W-:Y:S02]  /*e930*/  MOV R2, R250 ;  /* 0x000000fa00027202 */ /* 0x000fe40000000f00 */
[----:B------:R-:W-:Y:S02]  /*e940*/  MOV R0, R251 ;  /* 0x000000fb00007202 */ /* 0x000fe40000000f00 */
[C---:B------:R-:W-:Y:S08]  /*e950*/  HMMA.16816.F32.BF16 R48, R16.reuse, R50, RZ ;  /* 0x000000321030723c */ /* 0x040ff000000418ff */
[C---:B------:R-:W-:Y:S08]  /*e960*/  HMMA.16816.F32.BF16 R44, R16.reuse, R46, RZ ;  /* 0x0000002e102c723c */ /* 0x040ff000000418ff */
[----:B------:R-:W-:Y:S08]  /*e970*/  HMMA.16816.F32.BF16 R40, R16, R42, RZ ;  /* 0x0000002a1028723c */ /* 0x000ff000000418ff */
[-C--:B------:R-:W-:Y:S08]  /*e980*/  HMMA.16816.F32.BF16 R12, R12, R38.reuse, RZ ;  /* 0x000000260c0c723c */ /* 0x080ff000000418ff */
[----:B------:R-:W-:Y:S08]  /*e990*/  HMMA.16816.F32.BF16 R16, R16, R38, RZ ;  /* 0x000000261010723c */ /* 0x000ff000000418ff */
[C---:B------:R-:W-:Y:S08]  /*e9a0*/  HMMA.16816.F32.BF16 R64, R4.reuse, R30, R56 ;  /* 0x0000001e0440723c */ /* 0x040ff00000041838 */
[C---:B------:R-:W-:Y:S08]  /*e9b0*/  HMMA.16816.F32.BF16 R60, R4.reuse, R34, R60 ;  /* 0x00000022043c723c */ /* 0x040ff0000004183c */
[C---:B------:R-:W-:Y:S08]  /*e9c0*/  HMMA.16816.F32.BF16 R136, R4.reuse, R26, R52 ;  /* 0x0000001a0488723c */ /* 0x040ff00000041834 */
[----:B------:R-:W-:Y:S01]  /*e9d0*/  HMMA.16816.F32.BF16 R248, R4, R22, R12 ;  /* 0x0000001604f8723c */ /* 0x000fe2000004180c */
[----:B------:R-:W-:Y:S04]  /*e9e0*/  LDSM.16.M88.4 R4, [R222+0x2000] ;  /* 0x00200000de04783b */ /* 0x000fe80000000200 */
[----:B------:R-:W1:Y:S03]  /*e9f0*/  LDSM.16.M88.4 R12, [R218+0x8000] ;  /* 0x00800000da0c783b */ /* 0x000e660000000200 */
[C---:B------:R-:W-:Y:S08]  /*ea00*/  HMMA.16816.F32.BF16 R48, R8.reuse, R34, R48 ;  /* 0x000000220830723c */ /* 0x040ff00000041830 */
[C---:B------:R-:W-:Y:S08]  /*ea10*/  HMMA.16816.F32.BF16 R56, R8.reuse, R30, R44 ;  /* 0x0000001e0838723c */ /* 0x040ff0000004182c */
[C---:B------:R-:W-:Y:S08]  /*ea20*/  HMMA.16816.F32.BF16 R40, R8.reuse, R26, R40 ;  /* 0x0000001a0828723c */ /* 0x040ff00000041828 */
[----:B------:R-:W-:Y:S01]  /*ea30*/  HMMA.16816.F32.BF16 R16, R8, R22, R16 ;  /* 0x000000160810723c */ /* 0x000fe20000041810 */
[----:B------:R-:W2:Y:S07]  /*ea40*/  LDSM.16.M88.4 R8, [R222] ;  /* 0x00000000de08783b */ /* 0x000eae0000000200 */
[----:B-1----:R-:W-:Y:S07]  /*ea50*/  HMMA.16816.F32.BF16 R52, R4, R12, R204 ;  /* 0x0000000c0434723c */ /* 0x002fee00000418cc */
[----:B------:R-:W-:Y:S01]  /*ea60*/  MOV R206, R21 ;  /* 0x0000001500ce7202 */ /* 0x000fe20000000f00 */
[----:B------:R-:W-:Y:S01]  /*ea70*/  IMAD.MOV.U32 R204, RZ, RZ, R242 ;  /* 0x000000ffffcc7224 */ /* 0x000fe200078e00f2 */
[----:B------:R-:W-:-:S02]  /*ea80*/  MOV R207, R20 ;  /* 0x0000001400cf7202 */ /* 0x000fc40000000f00 */
[----:B------:R-:W-:Y:S01]  /*ea90*/  MOV R205, R241 ;  /* 0x000000f100cd7202 */ /* 0x000fe20000000f00 */
[C---:B--2---:R-:W-:Y:S07]  /*eaa0*/  HMMA.16816.F32.BF16 R44, R8.reuse, R12, R208 ;  /* 0x0000000c082c723c */ /* 0x044fee00000418d0 */
[----:B------:R-:W-:Y:S01]  /*eab0*/  MOV R209, R37 ;  /* 0x0000002500d17202 */ /* 0x000fe20000000f00 */
[----:B------:R-:W-:Y:S01]  /*eac0*/  HMMA.16816.F32.BF16 R20, R8, R14, R48 ;  /* 0x0000000e0814723c */ /* 0x000fe20000041830 */
[----:B------:R-:W-:Y:S01]  /*ead0*/  MOV R210, R36 ;  /* 0x0000002400d27202 */ /* 0x000fe20000000f00 */
[----:B------:R-:W-:Y:S01]  /*eae0*/  IMAD.MOV.U32 R208, RZ, RZ, R231 ;  /* 0x000000ffffd07224 */ /* 0x000fe200078e00e7 */
[----:B------:R-:W-:-:S05]  /*eaf0*/  MOV R211, R33 ;  /* 0x0000002100d37202 */ /* 0x000fca0000000f00 */
[----:B------:R-:W-:Y:S01]  /*eb00*/  HMMA.16816.F32.BF16 R36, R4, R14, R60 ;  /* 0x0000000e0424723c */ /* 0x000fe2000004183c */
[----:B------:R-:W1:Y:S06]  /*eb10*/  LDSM.16.M88.4 R12, [R218+0x8800] ;  /* 0x00880000da0c783b */ /* 0x000e6c0000000200 */
[----:B------:R-:W-:Y:S01]  /*eb20*/  IMAD.MOV.U32 R60, RZ, RZ, R32 ;  /* 0x000000ffff3c7224 */ /* 0x000fe200078e0020 */
[----:B------:R-:W-:Y:S02]  /*eb30*/  MOV R61, R29 ;  /* 0x0000001d003d7202 */ /* 0x000fe40000000f00 */
[----:B------:R-:W-:-:S02]  /*eb40*/  MOV R62, R25 ;  /* 0x00000019003e7202 */ /* 0x000fc40000000f00 */
[----:B------:R-:W-:Y:S01]  /*eb50*/  MOV R63, R24 ;  /* 0x00000018003f7202 */ /* 0x000fe20000000f00 */
[----:B-1----:R-:W-:Y:S07]  /*eb60*/  HMMA.16816.F32.BF16 R32, R8, R12, R244 ;  /* 0x0000000c0820723c */ /* 0x002fee00000418f4 */
[----:B------:R-:W-:Y:S01]  /*eb70*/  IMAD.MOV.U32 R244, RZ, RZ, R28 ;  /* 0x000000fffff47224 */ /* 0x000fe200078e001c */
[----:B------:R-:W-:Y:S01]  /*eb80*/  HMMA.16816.F32.BF16 R24, R4, R14, R64 ;  /* 0x0000000e0418723c */ /* 0x000fe20000041840 */
[----:B------:R-:W-:-:S02]  /*eb90*/  MOV R245, R3 ;  /* 0x0000000300f57202 */ /* 0x000fc40000000f00 */
[----:B------:R-:W-:Y:S02]  /*eba0*/  MOV R246, R2 ;  /* 0x0000000200f67202 */ /* 0x000fe40000000f00 */
[----:B------:R-:W-:-:S03]  /*ebb0*/  MOV R247, R0 ;  /* 0x0000000000f77202 */ /* 0x000fc60000000f00 */
        /* <DEDUP_REMOVED lines=12> */
[----:B------:R-:W-:Y:S01]  /*ec80*/  MOV R42, R65 ;  /* 0x00000041002a7202 */ /* 0x000fe20000000f00 */
[----:B------:R-:W-:Y:S01]  /*ec90*/  HMMA.16816.F32.BF16 R204, R8, R14, R16 ;  /* 0x0000000e08cc723c */ /* 0x000fe20000041810 */
[----:B------:R-:W-:Y:S01]  /*eca0*/  MOV R41, R66 ;  /* 0x0000004200297202 */ /* 0x000fe20000000f00 */
[----:B------:R-:W-:Y:S01]  /*ecb0*/  LDSM.16.M88.4 R12, [R217] ;  /* 0x00000000d90c783b */ /* 0x000fe20000000200 */
[----:B------:R-:W-:-:S03]  /*ecc0*/  MOV R40, R67 ;  /* 0x0000004300287202 */ /* 0x000fc60000000f00 */
[----:B------:R-:W-:Y:S01]  /*ecd0*/  IMAD.MOV.U32 R67, RZ, RZ, R4 ;  /* 0x000000ffff437224 */ /* 0x000fe200078e0004 */
[----:B------:R-:W-:Y:S01]  /*ece0*/  MOV R66, R5 ;  /* 0x0000000500427202 */ /* 0x000fe20000000f00 */
[----:B------:R-:W1:Y:S01]  /*ecf0*/  LDSM.16.M88.4 R8, [R221] ;  /* 0x00000000dd08783b */ /* 0x000e620000000200 */
[----:B------:R-:W-:Y:S02]  /*ed00*/  MOV R65, R6 ;  /* 0x0000000600417202 */ /* 0x000fe40000000f00 */
[----:B------:R-:W-:Y:S02]  /*ed10*/  MOV R64, R7 ;  /* 0x0000000700407202 */ /* 0x000fe40000000f00 */
[----:B------:R-:W2:Y:S01]  /*ed20*/  LDSM.16.M88.4 R4, [R221+0x2000] ;  /* 0x00200000dd04783b */ /* 0x000ea20000000200 */
[-C--:B-1----:R-:W-:Y:S07]  /*ed30*/  HMMA.16816.F32.BF16 R248, R8, R12.reuse, R44 ;  /* 0x0000000c08f8723c */ /* 0x082fee000004182c */
[----:B------:R-:W-:Y:S01]  /*ed40*/  IMAD.MOV.U32 R44, RZ, RZ, R43 ;  /* 0x000000ffff2c7224 */ /* 0x000fe200078e002b */
[----:B--2---:R-:W-:Y:S01]  /*ed50*/  HMMA.16816.F32.BF16 R52, R4, R12, R52 ;  /* 0x0000000c0434723c */ /* 0x004fe20000041834 */
[----:B------:R-:W-:-:S02]  /*ed60*/  MOV R45, R42 ;  /* 0x0000002a002d7202 */ /* 0x000fc40000000f00 */
[----:B------:R-:W-:Y:S02]  /*ed70*/  MOV R46, R41 ;  /* 0x00000029002e7202 */ /* 0x000fe40000000f00 */
[----:B------:R-:W-:-:S03]  /*ed80*/  MOV R47, R40 ;  /* 0x00000028002f7202 */ /* 0x000fc60000000f00 */
[----:B------:R-:W-:Y:S11]  /*ed90*/  HMMA.16816.F32.BF16 R208, R4, R14, R36 ;  /* 0x0000000e04d0723c */ /* 0x000ff60000041824 */
[----:B------:R-:W-:Y:S05]  /*eda0*/  @!UPT UIADD3 URZ, URZ, URZ, URZ ;  /* 0x0000003f3f3ff290 */ /* 0x000fea000fffe03f */
[----:B------:R-:W-:Y:S01]  /*edb0*/  IMAD.MOV.U32 R16, RZ, RZ, R52 ;  /* 0x000000ffff107224 */ /* 0x000fe200078e0034 */
[----:B------:R-:W-:Y:S01]  /*edc0*/  MOV R3, R53 ;  /* 0x0000003500037202 */ /* 0x000fe20000000f00 */
[----:B------:R-:W-:Y:S01]  /*edd0*/  IMAD.MOV.U32 R52, RZ, RZ, R67 ;  /* 0x000000ffff347224 */ /* 0x000fe200078e0043 */
[----:B------:R-:W-:Y:S02]  /*ede0*/  MOV R2, R54 ;  /* 0x0000003600027202 */ /* 0x000fe40000000f00 */
[----:B------:R-:W-:Y:S02]  /*edf0*/  MOV R0, R55 ;  /* 0x0000003700007202 */ /* 0x000fe40000000f00 */
[----:B------:R-:W-:Y:S02]  /*ee00*/  MOV R53, R66 ;  /* 0x0000004200357202 */ /* 0x000fe40000000f00 */
[----:B------:R-:W-:Y:S02]  /*ee10*/  MOV R54, R65 ;  /* 0x0000004100367202 */ /* 0x000fe40000000f00 */
[----:B------:R-:W-:-:S02]  /*ee20*/  MOV R55, R64 ;  /* 0x0000004000377202 */ /* 0x000fc40000000f00 */
[C---:B------:R-:W-:Y:S01]  /*ee30*/  HMMA.16816.F32.BF16 R64, R8.reuse, R14, R20 ;  /* 0x0000000e0840723c */ /* 0x040fe20000041814 */
[----:B------:R-:W1:Y:S07]  /*ee40*/  LDSM.16.M88.4 R12, [R217+0x800] ;  /* 0x00080000d90c783b */ /* 0x000e6e0000000200 */
[-C--:B-1----:R-:W-:Y:S08]  /*ee50*/  HMMA.16816.F32.BF16 R32, R8, R12.reuse, R32 ;  /* 0x0000000c0820723c */ /* 0x082ff00000041820 */
[----:B------:R-:W-:Y:S08]  /*ee60*/  HMMA.16816.F32.BF16 R40, R4, R12, R28 ;  /* 0x0000000c0428723c */ /* 0x000ff0000004181c */
[----:B------:R-:W-:Y:S08]  /*ee70*/  HMMA.16816.F32.BF16 R20, R8, R14, R48 ;  /* 0x0000000e0814723c */ /* 0x000ff00000041830 */
[----:B------:R-:W-:Y:S01]  /*ee80*/  IMAD.MOV.U32 R231, RZ, RZ, R32 ;  /* 0x000000ffffe77224 */ /* 0x000fe200078e0020 */
[----:B------:R-:W-:-:S02]  /*ee90*/  MOV R19, R33 ;  /* 0x0000002100137202 */ /* 0x000fc40000000f00 */
[----:B------:R-:W-:Y:S02]  /*eea0*/  MOV R18, R34 ;  /* 0x0000002200127202 */ /* 0x000fe40000000f00 */
[----:B------:R-:W-:Y:S02]  /*eeb0*/  MOV R17, R35 ;  /* 0x0000002300117202 */ /* 0x000fe40000000f00 */
[C---:B------:R-:W-:Y:S01]  /*eec0*/  HMMA.16816.F32.BF16 R32, R4.reuse, R14, R24 ;  /* 0x0000000e0420723c */ /* 0x040fe20000041818 */
[----:B------:R-:W1:Y:S07]  /*eed0*/  LDSM.16.M88.4 R12, [R217+0x1000] ;  /* 0x00100000d90c783b */ /* 0x000e6e0000000200 */
[C---:B-1----:R-:W-:Y:S07]  /*eee0*/  HMMA.16816.F32.BF16 R28, R4.reuse, R12, R60 ;  /* 0x0000000c041c723c */ /* 0x042fee000004183c */
[----:B------:R-:W-:Y:S01]  /*eef0*/  MOV R61, R19 ;  /* 0x00000013003d7202 */ /* 0x000fe20000000f00 */
[----:B------:R-:W-:Y:S01]  /*ef00*/  HMMA.16816.F32.BF16 R24, R4, R14, R136 ;  /* 0x0000000e0418723c */ /* 0x000fe20000041888 */
[----:B------:R-:W-:Y:S01]  /*ef10*/  MOV R62, R18 ;  /* 0x00000012003e7202 */ /* 0x000fe20000000f00 */
[----:B------:R-:W-:Y:S01]  /*ef20*/  IMAD.MOV.U32 R60, RZ, RZ, R231 ;  /* 0x000000ffff3c7224 */ /* 0x000fe200078e00e7 */
[----:B------:R-:W-:-:S04]  /*ef30*/  MOV R63, R17 ;  /* 0x00000011003f7202 */ /* 0x000fc80000000f00 */
[----:B------:R-:W-:Y:S01]  /*ef40*/  IMAD.MOV.U32 R136, RZ, RZ, R16 ;  /* 0x000000ffff887224 */ /* 0x000fe200078e0010 */
[----:B------:R-:W-:Y:S01]  /*ef50*/  HMMA.16816.F32.BF16 R36, R8, R12, R56 ;  /* 0x0000000c0824723c */ /* 0x000fe20000041838 */
[----:B------:R-:W-:Y:S02]  /*ef60*/  MOV R137, R3 ;  /* 0x0000000300897202 */ /* 0x000fe40000000f00 */
[----:B------:R-:W-:Y:S02]  /*ef70*/  MOV R138, R2 ;  /* 0x00000002008a7202 */ /* 0x000fe40000000f00 */
[----:B------:R-:W-:-:S03]  /*ef80*/  MOV R139, R0 ;  /* 0x00000000008b7202 */ /* 0x000fc60000000f00 */
[----:B------:R-:W-:Y:S01]  /*ef90*/  HMMA.16816.F32.BF16 R16, R8, R14, R132 ;  /* 0x0000000e0810723c */ /* 0x000fe20000041884 */
[----:B------:R-:W1:Y:S07]  /*efa0*/  LDSM.16.M88.4 R12, [R217+0x1800] ;  /* 0x00180000d90c783b */ /* 0x000e6e0000000200 */
        /* <DEDUP_REMOVED lines=11> */
[----:B------:R-:W-:-:S02]  /*f060*/  MOV R3, R133 ;  /* 0x0000008500037202 */ /* 0x000fc40000000f00 */
[----:B------:R-:W-:Y:S02]  /*f070*/  MOV R2, R134 ;  /* 0x0000008600027202 */ /* 0x000fe40000000f00 */
[----:B------:R-:W-:Y:S02]  /*f080*/  MOV R0, R135 ;  /* 0x0000008700007202 */ /* 0x000fe40000000f00 */
[C---:B------:R-:W-:Y:S01]  /*f090*/  HMMA.16816.F32.BF16 R132, R8.reuse, R14, R64 ;  /* 0x0000000e0884723c */ /* 0x040fe20000041840 */
[----:B------:R-:W1:Y:S07]  /*f0a0*/  LDSM.16.M88.4 R12, [R212+0xa800] ;  /* 0x00a80000d40c783b */ /* 0x000e6e0000000200 */
[-C--:B-1----:R-:W-:Y:S08]  /*f0b0*/  HMMA.16816.F32.BF16 R248, R8, R12.reuse, R60 ;  /* 0x0000000c08f8723c */ /* 0x082ff0000004183c */
[C---:B------:R-:W-:Y:S08]  /*f0c0*/  HMMA.16816.F32.BF16 R136, R4.reuse, R12, R40 ;  /* 0x0000000c0488723c */ /* 0x040ff00000041828 */
[-C--:B------:R-:W-:Y:S08]  /*f0d0*/  HMMA.16816.F32.BF16 R64, R4, R14.reuse, R32 ;  /* 0x0000000e0440723c */ /* 0x080ff00000041820 */
[C---:B------:R-:W-:Y:S01]  /*f0e0*/  HMMA.16816.F32.BF16 R60, R8.reuse, R14, R20 ;  /* 0x0000000e083c723c */ /* 0x040fe20000041814 */
[----:B------:R-:W1:Y:S07]  /*f0f0*/  LDSM.16.M88.4 R12, [R212+0xb000] ;  /* 0x00b00000d40c783b */ /* 0x000e6e0000000200 */
        /* <DEDUP_REMOVED lines=8> */
[----:B------:R-:W-:-:S02]  /*f180*/  MOV R49, R3 ;  /* 0x0000000300317202 */ /* 0x000fc40000000f00 */
[----:B------:R-:W-:Y:S02]  /*f190*/  MOV R50, R2 ;  /* 0x0000000200327202 */ /* 0x000fe40000000f00 */
[----:B------:R-:W-:-:S03]  /*f1a0*/  MOV R51, R0 ;  /* 0x0000000000337202 */ /* 0x000fc60000000f00 */
[-C--:B------:R-:W-:Y:S01]  /*f1b0*/  HMMA.16816.F32.BF16 R20, R4, R14.reuse, R52 ;  /* 0x0000000e0414723c */ /* 0x080fe20000041834 */
[----:B------:R-:W-:Y:S07]  /*f1c0*/  LDSM.16.M88.4 R4, [R220+0x6000] ;  /* 0x00600000dc04783b */ /* 0x000fee0000000200 */
[----:B------:R-:W-:Y:S01]  /*f1d0*/  HMMA.16816.F32.BF16 R16, R8, R14, R44 ;  /* 0x0000000e0810723c */ /* 0x000fe2000004182c */
[----:B------:R-:W1:Y:S04]  /*f1e0*/  LDSM.16.M88.4 R12, [R227] ;  /* 0x00000000e30c783b */ /* 0x000e680000000200 */
[----:B------:R-:W2:Y:S03]  /*f1f0*/  LDSM.16.M88.4 R8, [R220+0x4000] ;  /* 0x00400000dc08783b */ /* 0x000ea60000000200 */
[C---:B-1----:R-:W-:Y:S08]  /*f200*/  HMMA.16816.F32.BF16 R48, R4.reuse, R12, R48 ;  /* 0x0000000c0430723c */ /* 0x042ff00000041830 */
[-C--:B------:R-:W-:Y:S08]  /*f210*/  HMMA.16816.F32.BF16 R204, R4, R14.reuse, R204 ;  /* 0x0000000e04cc723c */ /* 0x080ff000000418cc */
[----:B--2---:R-:W-:Y:S08]  /*f220*/  HMMA.16816.F32.BF16 R132, R8, R14, R132 ;  /* 0x0000000e0884723c */ /* 0x004ff00000041884 */
[----:B------:R-:W-:Y:S01]  /*f230*/  IMAD.MOV.U32 R44, RZ, RZ, R48 ;  /* 0x000000ffff2c7224 */ /* 0x000fe200078e0030 */
[----:B------:R-:W-:-:S02]  /*f240*/  MOV R3, R49 ;  /* 0x0000003100037202 */ /* 0x000fc40000000f00 */
[----:B------:R-:W-:Y:S02]  /*f250*/  MOV R2, R50 ;  /* 0x0000003200027202 */ /* 0x000fe40000000f00 */
[----:B------:R-:W-:Y:S02]  /*f260*/  MOV R0, R51 ;  /* 0x0000003300007202 */ /* 0x000fe40000000f00 */
[C---:B------:R-:W-:Y:S01]  /*f270*/  HMMA.16816.F32.BF16 R48, R8.reuse, R12, R244 ;  /* 0x0000000c0830723c */ /* 0x040fe200000418f4 */
[----:B------:R-:W1:Y:S07]  /*f280*/  LDSM.16.M88.4 R12, [R226] ;  /* 0x00000000e20c783b */ /* 0x000e6e0000000200 */
[-C--:B-1----:R-:W-:Y:S08]  /*f290*/  HMMA.16816.F32.BF16 R248, R8, R12.reuse, R248 ;  /* 0x0000000c08f8723c */ /* 0x082ff000000418f8 */
[C---:B------:R-:W-:Y:S08]  /*f2a0*/  HMMA.16816.F32.BF16 R136, R4.reuse, R12, R136 ;  /* 0x0000000c0488723c */ /* 0x040ff00000041888 */
[-C--:B------:R-:W-:Y:S08]  /*f2b0*/  HMMA.16816.F32.BF16 R64, R4, R14.reuse, R64 ;  /* 0x0000000e0440723c */ /* 0x080ff00000041840 */
[C---:B------:R-:W-:Y:S01]  /*f2c0*/  HMMA.16816.F32.BF16 R60, R8.reuse, R14, R60 ;  /* 0x0000000e083c723c */ /* 0x040fe2000004183c */
[----:B------:R-:W1:Y:S07]  /*f2d0*/  LDSM.16.M88.4 R12, [R225] ;  /* 0x00000000e10c783b */ /* 0x000e6e0000000200 */
[-C--:B-1----:R-:W-:Y:S07]  /*f2e0*/  HMMA.16816.F32.BF16 R244, R8, R12.reuse, R208 ;  /* 0x0000000c08f4723c */ /* 0x082fee00000418d0 */
[----:B------:R-:W-:Y:S01]  /*f2f0*/  MOV R208, R44 ;  /* 0x0000002c00d07202 */ /* 0x000fe20000000f00 */
[----:B------:R-:W-:Y:S01]  /*f300*/  HMMA.16816.F32.BF16 R56, R4, R12, R40 ;  /* 0x0000000c0438723c */ /* 0x000fe20000041828 */
[----:B------:R-:W-:Y:S01]  /*f310*/  IMAD.MOV.U32 R209, RZ, RZ, R3 ;  /* 0x000000ffffd17224 */ /* 0x000fe200078e0003 */
[----:B------:R-:W-:-:S02]  /*f320*/  MOV R210, R2 ;  /* 0x0000000200d27202 */ /* 0x000fc40000000f00 */
[----:B------:R-:W-:-:S04]  /*f330*/  MOV R211, R0 ;  /* 0x0000000000d37202 */ /* 0x000fc80000000f00 */
        /* <DEDUP_REMOVED lines=15> */
[----:B------:R-:W-:Y:S01]  /*f430*/  MOV R0, R208 ;  /* 0x000000d000007202 */ /* 0x000fe20000000f00 */
[----:B------:R-:W-:Y:S01]  /*f440*/  IMAD.MOV.U32 R242, RZ, RZ, R210 ;  /* 0x000000fffff27224 */ /* 0x000fe200078e00d2 */
[----:B------:R-:W-:-:S02]  /*f450*/  MOV R243, R209 ;  /* 0x000000d100f37202 */ /* 0x000fc40000000f00 */
[----:B------:R-:W-:Y:S02]  /*f460*/  MOV R241, R211 ;  /* 0x000000d300f17202 */ /* 0x000fe40000000f00 */
[----:B------:R-:W-:Y:S01]  /*f470*/  MOV R51, R0 ;  /* 0x0000000000337202 */ /* 0x000fe20000000f00 */
[-C--:B-1----:R-:W-:Y:S08]  /*f480*/  HMMA.16816.F32.BF16 R208, R8, R12.reuse, R248 ;  /* 0x0000000c08d0723c */ /* 0x082ff000000418f8 */
[C---:B------:R-:W-:Y:S11]  /*f490*/  HMMA.16816.F32.BF16 R132, R4.reuse, R12, R136 ;  /* 0x0000000c0484723c */ /* 0x040ff60000041888 */
[----:B------:R-:W-:Y:S05]  /*f4a0*/  @!UPT UIADD3 URZ, URZ, URZ, URZ ;  /* 0x0000003f3f3ff290 */ /* 0x000fea000fffe03f */
[----:B------:R-:W-:Y:S01]  /*f4b0*/  MOV R231, R208 ;  /* 0x000000d000e77202 */ /* 0x000fe20000000f00 */
[----:B------:R-:W-:Y:S01]  /*f4c0*/  IMAD.MOV.U32 R2, RZ, RZ, R210 ;  /* 0x000000ffff027224 */ /* 0x000fe200078e00d2 */
[----:B------:R-:W-:Y:S02]  /*f4d0*/  MOV R3, R209 ;  /* 0x000000d100037202 */ /* 0x000fe40000000f00 */
[----:B------:R-:W-:Y:S02]  /*f4e0*/  MOV R0, R211 ;  /* 0x000000d300007202 */ /* 0x000fe40000000f00 */
[-C--:B------:R-:W-:Y:S08]  /*f4f0*/  HMMA.16816.F32.BF16 R208, R4, R14.reuse, R64 ;  /* 0x0000000e04d0723c */ /* 0x080ff00000041840 */
[C---:B------:R-:W-:Y:S01]  /*f500*/  HMMA.16816.F32.BF16 R64, R8.reuse, R14, R60 ;  /* 0x0000000e0840723c */ /* 0x040fe2000004183c */
[----:B------:R-:W1:Y:S07]  /*f510*/  LDSM.16.M88.4 R12, [R218+0xb000] ;  /* 0x00b00000da0c783b */ /* 0x000e6e0000000200 */
[-C--:B-1----:R-:W-:Y:S08]  /*f520*/  HMMA.16816.F32.BF16 R136, R8, R12.reuse, R244 ;  /* 0x0000000c0888723c */ /* 0x082ff000000418f4 */
[C---:B------:R-:W-:Y:S08]  /*f530*/  HMMA.16816.F32.BF16 R204, R4.reuse, R12, R56 ;  /* 0x0000000c04cc723c */ /* 0x040ff00000041838 */
[-C--:B------:R-:W-:Y:S07]  /*f540*/  HMMA.16816.F32.BF16 R248, R4, R14.reuse, R52 ;  /* 0x0000000e04f8723c */ /* 0x080fee0000041834 */
[----:B------:R-:W-:Y:S01]  /*f550*/  MOV R52, R51 ;  /* 0x0000003300347202 */ /* 0x000fe20000000f00 */
[----:B------:R-:W-:Y:S01]  /*f560*/  HMMA.16816.F32.BF16 R60, R8, R14, R44 ;  /* 0x0000000e083c723c */ /* 0x000fe2000004182c */
[----:B------:R-:W1:Y:S01]  /*f570*/  LDSM.16.M88.4 R12, [R218+0xb800] ;  /* 0x00b80000da0c783b */ /* 0x000e620000000200 */
        /* <DEDUP_REMOVED lines=9> */
[----:B------:R-:W2:Y:S02]  /*f610*/  LDSM.16.M88.4 R8, [R221+0x4000] ;  /* 0x00400000dd08783b */ /* 0x000ea40000000200 */
[----:B------:R-:W-:-:S02]  /*f620*/  MOV R16, R231 ;  /* 0x000000e700107202 */ /* 0x000fc40000000f00 */
[----:B------:R-:W-:Y:S02]  /*f630*/  MOV R17, R3 ;  /* 0x0000000300117202 */ /* 0x000fe40000000f00 */
[----:B------:R-:W-:Y:S02]  /*f640*/  MOV R18, R2 ;  /* 0x0000000200127202 */ /* 0x000fe40000000f00 */
[----:B------:R-:W-:Y:S01]  /*f650*/  MOV R19, R0 ;  /* 0x0000000000137202 */ /* 0x000fe20000000f00 */
[-C--:B-1----:R-:W-:Y:S08]  /*f660*/  HMMA.16816.F32.BF16 R52, R4, R12.reuse, R52 ;  /* 0x0000000c0434723c */ /* 0x082ff00000041834 */
[----:B--2---:R-:W-:Y:S08]  /*f670*/  HMMA.16816.F32.BF16 R40, R8, R12, R28 ;  /* 0x0000000c0828723c */ /* 0x004ff0000004181c */
[-C--:B------:R-:W-:Y:S08]  /*f680*/  HMMA.16816.F32.BF16 R36, R4, R14.reuse, R24 ;  /* 0x0000000e0424723c */ /* 0x080ff00000041818 */
[----:B------:R-:W-:Y:S01]  /*f690*/  HMMA.16816.F32.BF16 R32, R8, R14, R20 ;  /* 0x0000000e0820723c */ /* 0x000fe20000041814 */
[----:B------:R-:W1:Y:S07]  /*f6a0*/  LDSM.16.M88.4 R12, [R217+0x2800] ;  /* 0x00280000d90c783b */ /* 0x000e6e0000000200 */
[----:B------:R-:W-:-:S02]  /*f6b0*/  FMUL.FTZ R41, R41, c[0x0][0x2ec] ;  /* 0x0000bb0029297a20 */ /* 0x000fc40000410000 */
[----:B------:R-:W-:-:S06]  /*f6c0*/  FMUL.FTZ R43, R43, c[0x0][0x2ec] ;  /* 0x0000bb002b2b7a20 */ /* 0x000fcc0000410000 */
[----:B------:R-:W-:Y:S02]  /*f6d0*/  FMUL.FTZ R39, R39, c[0x0][0x2ec] ;  /* 0x0000bb0027277a20 */ /* 0x000fe40000410000 */
[----:B------:R-:W-:Y:S02]  /*f6e0*/  FMUL.FTZ R36, R36, c[0x0][0x2ec] ;  /* 0x0000bb0024247a20 */ /* 0x000fe40000410000 */
[----:B------:R-:W-:-:S04]  /*f6f0*/  FMUL.FTZ R37, R37, c[0x0][0x2ec] ;  /* 0x0000bb0025257a20 */ /* 0x000fc80000410000 */
[----:B------:R-:W-:Y:S02]  /*f700*/  FMUL.FTZ R34, R34, c[0x0][0x2ec] ;  /* 0x0000bb0022227a20 */ /* 0x000fe40000410000 */
[----:B------:R-:W-:Y:S02]  /*f710*/  FMUL.FTZ R35, R35, c[0x0][0x2ec] ;  /* 0x0000bb0023237a20 */ /* 0x000fe40000410000 */
[----:B------:R-:W-:Y:S02]  /*f720*/  FMUL.FTZ R33, R33, c[0x0][0x2ec] ;  /* 0x0000bb0021217a20 */ /* 0x000fe40000410000 */
[----:B------:R-:W-:Y:S01]  /*f730*/  FMUL.FTZ R32, R32, c[0x0][0x2ec] ;  /* 0x0000bb0020207a20 */ /* 0x000fe20000410000 */
[-C--:B-1----:R-:W-:Y:S08]  /*f740*/  HMMA.16816.F32.BF16 R28, R8, R12.reuse, R16 ;  /* 0x0000000c081c723c */ /* 0x082ff00000041810 */
[C---:B------:R-:W-:Y:S08]  /*f750*/  HMMA.16816.F32.BF16 R24, R4.reuse, R12, R132 ;  /* 0x0000000c0418723c */ /* 0x040ff00000041884 */
[-C--:B------:R-:W-:Y:S08]  /*f760*/  HMMA.16816.F32.BF16 R208, R4, R14.reuse, R208 ;  /* 0x0000000e04d0723c */ /* 0x080ff000000418d0 */
[----:B------:R-:W-:Y:S01]  /*f770*/  HMMA.16816.F32.BF16 R20, R8, R14, R64 ;  /* 0x0000000e0814723c */ /* 0x000fe20000041840 */
[----:B------:R-:W1:Y:S01]  /*f780*/  LDSM.16.M88.4 R12, [R217+0x3000] ;  /* 0x00300000d90c783b */ /* 0x000e620000000200 */
[----:B------:R2:W3:Y:S01]  /*f790*/  MUFU.TANH R64, R35 ;  /* 0x0000002300407308 */ /* 0x0004e20000002400 */
[----:B------:R-:W-:-:S02]  /*f7a0*/  FMUL.FTZ R28, R28, c[0x0][0x2ec] ;  /* 0x0000bb001c1c7a20 */ /* 0x000fc40000410000 */
[----:B------:R-:W-:Y:S02]  /*f7b0*/  FMUL.FTZ R29, R29, c[0x0][0x2ec] ;  /* 0x0000bb001d1d7a20 */ /* 0x000fe40000410000 */
[----:B------:R-:W-:Y:S02]  /*f7c0*/  FMUL.FTZ R30, R30, c[0x0][0x2ec] ;  /* 0x0000bb001e1e7a20 */ /* 0x000fe40000410000 */
[----:B------:R-:W-:Y:S01]  /*f7d0*/  FMUL.FTZ R31, R31, c[0x0][0x2ec] ;  /* 0x0000bb001f1f7a20 */ /* 0x000fe20000410000 */
[----:B------:R4:W1:Y:S01]  /*f7e0*/  MUFU.TANH R65, R33 ;  /* 0x0000002100417308 */ /* 0x0008620000002400 */
[----:B------:R-:W-:Y:S02]  /*f7f0*/  FMUL.FTZ R24, R24, c[0x0][0x2ec] ;  /* 0x0000bb0018187a20 */ /* 0x000fe40000410000 */
[----:B------:R-:W-:Y:S02]  /*f800*/  FMUL.FTZ R25, R25, c[0x0][0x2ec] ;  /* 0x0000bb0019197a20 */ /* 0x000fe40000410000 */
[----:B------:R-:W-:-:S02]  /*f810*/  FMUL.FTZ R26, R26, c[0x0][0x2ec] ;  /* 0x0000bb001a1a7a20 */ /* 0x000fc40000410000 */
[----:B------:R-:W-:Y:S02]  /*f820*/  FMUL.FTZ R27, R27, c[0x0][0x2ec] ;  /* 0x0000bb001b1b7a20 */ /* 0x000fe40000410000 */
[----:B--2---:R-:W-:-:S05]  /*f830*/  FMUL.FTZ R35, R208, c[0x0][0x2ec] ;  /* 0x0000bb00d0237a20 */ /* 0x004fca0000410000 */
[----:B------:R-:W-:Y:S01]  /*f840*/  FMUL.FTZ R20, R20, c[0x0][0x2ec] ;  /* 0x0000bb0014147a20 */ /* 0x000fe20000410000 */
[----:B------:R-:W2:Y:S01]  /*f850*/  MUFU.TANH R35, R35 ;  /* 0x0000002300237308 */ /* 0x000ea20000002400 */
[----:B----4-:R-:W-:Y:S02]  /*f860*/  FMUL.FTZ R33, R38, c[0x0][0x2ec] ;  /* 0x0000bb0026217a20 */ /* 0x010fe40000410000 */
[----:B------:R-:W-:Y:S02]  /*f870*/  FMUL.FTZ R21, R21, c[0x0][0x2ec] ;  /* 0x0000bb0015157a20 */ /* 0x000fe40000410000 */
[----:B------:R-:W-:Y:S02]  /*f880*/  FMUL.FTZ R22, R22, c[0x0][0x2ec] ;  /* 0x0000bb0016167a20 */ /* 0x000fe40000410000 */
[----:B------:R-:W-:Y:S01]  /*f890*/  FMUL.FTZ R23, R23, c[0x0][0x2ec] ;  /* 0x0000bb0017177a20 */ /* 0x000fe20000410000 */
[----:B------:R-:W4:Y:S01]  /*f8a0*/  MUFU.TANH R33, R33 ;  /* 0x0000002100217308 */ /* 0x000f220000002400 */
[-C--:B-1----:R-:W-:Y:S07]  /*f8b0*/  HMMA.16816.F32.BF16 R136, R8, R12.reuse, R136 ;  /* 0x0000000c0888723c */ /* 0x082fee0000041888 */
[----:B------:R-:W1:Y:S01]  /*f8c0*/  MUFU.TANH R38, R26 ;  /* 0x0000001a00267308 */ /* 0x000e620000002400 */
[C---:B------:R-:W-:Y:S08]  /*f8d0*/  HMMA.16816.F32.BF16 R204, R4.reuse, R12, R204 ;  /* 0x0000000c04cc723c */ /* 0x040ff000000418cc */
[-C--:B------:R-:W-:Y:S08]  /*f8e0*/  HMMA.16816.F32.BF16 R248, R4, R14.reuse, R248 ;  /* 0x0000000e04f8723c */ /* 0x080ff000000418f8 */
[----:B------:R-:W-:Y:S01]  /*f8f0*/  HMMA.16816.F32.BF16 R132, R8, R14, R60 ;  /* 0x0000000e0884723c */ /* 0x000fe2000004183c */
[----:B------:R-:W1:Y:S01]  /*f900*/  LDSM.16.M88.4 R12, [R217+0x3800] ;  /* 0x00380000d90c783b */ /* 0x000e620000000200 */
[----:B------:R2:W1:Y:S01]  /*f910*/  MUFU.TANH R60, R41 ;  /* 0x00000029003c7308 */ /* 0x0004620000002400 */
[----:B------:R-:W-:Y:S01]  /*f920*/  FMUL.FTZ R67, R139, c[0x0][0x2ec] ;  /* 0x0000bb008b437a20 */ /* 0x000fe20000410000 */
[----:B------:R-:W-:-:S04]  /*f930*/  DEPBAR.LE SB0, 0x0 ;  /* 0x000080000000791a */ /* 0x000fc80000000000 */
[----:B------:R-:W-:Y:S02]  /*f940*/  FMUL.FTZ R66, R205, c[0x0][0x2ec] ;  /* 0x0000bb00cd427a20 */ /* 0x000fe40000410000 */
[----:B------:R-:W1:Y:S06]  /*f950*/  MUFU.TANH R63, R37 ;  /* 0x00000025003f7308 */ /* 0x000e6c0000002400 */
[----:B------:R-:W-:Y:S02]  /*f960*/  FMUL.FTZ R231, R251, c[0x0][0x2ec] ;  /* 0x0000bb00fbe77a20 */ /* 0x000fe40000410000 */
[----:B--2---:R-:W-:Y:S01]  /*f970*/  FMUL.FTZ R41, R209, c[0x0][0x2ec] ;  /* 0x0000bb00d1297a20 */ /* 0x004fe20000410000 */
[----:B------:R-:W2:Y:S01]  /*f980*/  MUFU.TANH R62, R29 ;  /* 0x0000001d003e7308 */ /* 0x000ea20000002400 */
[----:B------:R-:W-:-:S04]  /*f990*/  FMUL.FTZ R209, R250, c[0x0][0x2ec] ;  /* 0x0000bb00fad17a20 */ /* 0x000fc80000410000 */
[----:B------:R-:W-:Y:S02]  /*f9a0*/  FMUL.FTZ R133, R133, c[0x0][0x2ec] ;  /* 0x0000bb0085857a20 */ /* 0x000fe40000410000 */
[----:B------:R-:W-:Y:S01]  /*f9b0*/  FMUL.FTZ R132, R132, c[0x0][0x2ec] ;  /* 0x0000bb0084847a20 */ /* 0x000fe20000410000 */
[----:B------:R-:W2:Y:S01]  /*f9c0*/  MUFU.TANH R61, R31 ;  /* 0x0000001f003d7308 */ /* 0x000ea20000002400 */
[----:B------:R-:W-:-:S07]  /*f9d0*/  FMUL.FTZ R135, R135, c[0x0][0x2ec] ;  /* 0x0000bb0087877a20 */ /* 0x000fce0000410000 */
[----:B------:R-:W2:Y:S01]  /*f9e0*/  MUFU.TANH R241, R135 ;  /* 0x0000008700f17308 */ /* 0x000ea20000002400 */
[-C--:B-1----:R-:W-:Y:S07]  /*f9f0*/  HMMA.16816.F32.BF16 R244, R8, R12.reuse, R244 ;  /* 0x0000000c08f4723c */ /* 0x082fee00000418f4 */
[----:B------:R-:W1:Y:S01]  /*fa00*/  MUFU.TANH R37, R20 ;  /* 0x0000001400257308 */ /* 0x000e620000002400 */
[C---:B------:R-:W-:Y:S07]  /*fa10*/  HMMA.16816.F32.BF16 R16, R4.reuse, R12, R56 ;  /* 0x0000000c0410723c */ /* 0x040fee0000041838 */
[----:B------:R1:W1:Y:S01]  /*fa20*/  MUFU.TANH R58, R39 ;  /* 0x00000027003a7308 */ /* 0x0002620000002400 */
[----:B------:R-:W-:Y:S01]  /*fa30*/  FMUL.FTZ R12, R40, c[0x0][0x2ec] ;  /* 0x0000bb00280c7a20 */ /* 0x000fe20000410000 */
[----:B------:R-:W-:Y:S01]  /*fa40*/  HMMA.16816.F32.BF16 R4, R4, R14, R48 ;  /* 0x0000000e0404723c */ /* 0x000fe20000041830 */
[----:B------:R-:W-:-:S05]  /*fa50*/  FMUL.FTZ R40, R211, c[0x0][0x2ec] ;  /* 0x0000bb00d3287a20 */ /* 0x000fca0000410000 */
[----:B------:R2:W2:Y:S01]  /*fa60*/  MUFU.TANH R48, R34 ;  /* 0x0000002200307308 */ /* 0x0004a20000002400 */
[----:B------:R-:W-:Y:S02]  /*fa70*/  FMUL.FTZ R13, R42, c[0x0][0x2ec] ;  /* 0x0000bb002a0d7a20 */ /* 0x000fe40000410000 */
[----:B------:R-:W-:Y:S01]  /*fa80*/  FMUL.FTZ R50, R55, c[0x0][0x2ec] ;  /* 0x0000bb0037327a20 */ /* 0x000fe20000410000 */
[----:B------:R-:W-:Y:S01]  /*fa90*/  HMMA.16816.F32.BF16 R8, R8, R14, R44 ;  /* 0x0000000e0808723c */ /* 0x000fe2000004182c */
[----:B------:R-:W-:-:S03]  /*faa0*/  FMUL.FTZ R51, R206, c[0x0][0x2ec] ;  /* 0x0000bb00ce337a20 */ /* 0x000fc60000410000 */
[----:B------:R-:W3:Y:S01]  /*fab0*/  MUFU.TANH R59, R43 ;  /* 0x0000002b003b7308 */ /* 0x000ee20000002400 */
[----:B-1----:R-:W-:Y:S02]  /*fac0*/  FMUL.FTZ R39, R136, c[0x0][0x2ec] ;  /* 0x0000bb0088277a20 */ /* 0x002fe40000410000 */
[----:B------:R-:W-:Y:S02]  /*fad0*/  FMUL.FTZ R136, R207, c[0x0][0x2ec] ;  /* 0x0000bb00cf887a20 */ /* 0x000fe40000410000 */
[----:B------:R-:W-:Y:S02]  /*fae0*/  FMUL.FTZ R15, R54, c[0x0][0x2ec] ;  /* 0x0000bb00360f7a20 */ /* 0x000fe40000410000 */
[----:B------:R-:W-:Y:S01]  /*faf0*/  FMUL.FTZ R46, R53, c[0x0][0x2ec] ;  /* 0x0000bb00352e7a20 */ /* 0x000fe20000410000 */
[----:B------:R-:W1:Y:S01]  /*fb00*/  MUFU.TANH R45, R36 ;  /* 0x00000024002d7308 */ /* 0x000e620000002400 */
[----:B------:R-:W-:Y:S02]  /*fb10*/  FMUL.FTZ R54, R137, c[0x0][0x2ec] ;  /* 0x0000bb0089367a20 */ /* 0x000fe40000410000 */
[----:B------:R-:W-:-:S02]  /*fb20*/  FMUL.FTZ R14, R52, c[0x0][0x2ec] ;  /* 0x0000bb00340e7a20 */ /* 0x000fc40000410000 */
[----:B--2---:R-:W-:Y:S02]  /*fb30*/  FMUL.FTZ R34, R210, c[0x0][0x2ec] ;  /* 0x0000bb00d2227a20 */ /* 0x004fe40000410000 */
[----:B------:R-:W-:Y:S01]  /*fb40*/  FMUL.FTZ R53, R138, c[0x0][0x2ec] ;  /* 0x0000bb008a357a20 */ /* 0x000fe20000410000 */
[----:B------:R2:W1:Y:S01]  /*fb50*/  MUFU.TANH R137, R133 ;  /* 0x0000008500897308 */ /* 0x0004620000002400 */
[----:B------:R-:W-:Y:S02]  /*fb60*/  FMUL.FTZ R52, R204, c[0x0][0x2ec] ;  /* 0x0000bb00cc347a20 */ /* 0x000fe40000410000 */
[----:B------:R-:W-:Y:S02]  /*fb70*/  FMUL.FTZ R207, R248, c[0x0][0x2ec] ;  /* 0x0000bb00f8cf7a20 */ /* 0x000fe40000410000 */
[----:B------:R-:W-:Y:S02]  /*fb80*/  FMUL.FTZ R210, R249, c[0x0][0x2ec] ;  /* 0x0000bb00f9d27a20 */ /* 0x000fe40000410000 */
[----:B------:R-:W-:Y:S01]  /*fb90*/  FMUL.FTZ R138, R244, c[0x0][0x2ec] ;  /* 0x0000bb00f48a7a20 */ /* 0x000fe20000410000 */
[----:B------:R-:W1:Y:S01]  /*fba0*/  MUFU.TANH R12, R12 ;  /* 0x0000000c000c7308 */ /* 0x000e620000002400 */
[----:B------:R-:W-:-:S02]  /*fbb0*/  FMUL.FTZ R139, R245, c[0x0][0x2ec] ;  /* 0x0000bb00f58b7a20 */ /* 0x000fc40000410000 */
[----:B------:R-:W-:Y:S02]  /*fbc0*/  FMUL.FTZ R208, R246, c[0x0][0x2ec] ;  /* 0x0000bb00f6d07a20 */ /* 0x000fe40000410000 */
[----:B------:R-:W-:Y:S02]  /*fbd0*/  FMUL.FTZ R211, R247, c[0x0][0x2ec] ;  /* 0x0000bb00f7d37a20 */ /* 0x000fe40000410000 */
[----:B------:R-:W-:Y:S01]  /*fbe0*/  FMUL.FTZ R16, R16, c[0x0][0x2ec] ;  /* 0x0000bb0010107a20 */ /* 0x000fe20000410000 */
[----:B------:R-:W1:Y:S01]  /*fbf0*/  MUFU.TANH R13, R13 ;  /* 0x0000000d000d7308 */ /* 0x000e620000002400 */
[----:B--2---:R-:W-:Y:S02]  /*fc00*/  FMUL.FTZ R133, R134, c[0x0][0x2ec] ;  /* 0x0000bb0086857a20 */ /* 0x004fe40000410000 */
        /* <DEDUP_REMOVED lines=13> */
[----:B------:R-:W1:Y:S08]  /*fce0*/  MUFU.TANH R15, R15 ;  /* 0x0000000f000f7308 */ /* 0x000e700000002400 */
[----:B------:R-:W1:Y:S08]  /*fcf0*/  MUFU.TANH R50, R50 ;  /* 0x0000003200327308 */ /* 0x000e700000002400 */
[----:B------:R1:W1:Y:S08]  /*fd00*/  MUFU.TANH R49, R32 ;  /* 0x0000002000317308 */ /* 0x0002700000002400 */
        /* <DEDUP_REMOVED lines=8> */
[----:B------:R-:W1:Y:S08]  /*fd90*/  MUFU.TANH R41, R41 ;  /* 0x0000002900297308 */ /* 0x000e700000002400 */
        /* <DEDUP_REMOVED lines=31> */
[----:B------:R1:W1:Y:S01]  /*ff90*/  MUFU.TANH R246, R7 ;  /* 0x0000000700f67308 */ /* 0x0002620000002400 */
[----:B------:R-:W-:Y:S06]  /*ffa0*/  BAR.SYNC.DEFER_BLOCKING 0x0 ;  /* 0x0000000000007b1d */ /* 0x000fec0000010000 */
[----:B------:R-:W-:Y:S05]  /*ffb0*/  @!P0 BRA `(.L_x_480) ;  /* 0x0000024000008947 */ /* 0x000fea0003800000 */
[----:B--234-:R-:W2:Y:S04]  /*ffc0*/  LDL.64 R2, [R1+0x60] ;  /* 0x0000600001027983 */ /* 0x01cea80000100a00 */
[----:B-1----:R-:W3:Y:S01]  /*ffd0*/  LDL.64 R28, [R1+0x58] ;  /* 0x00005800011c7983 */ /* 0x002ee20000100a00 */
        /* <DEDUP_REMOVED lines=34> */
.L_x_480:
[----:B-1234-:R-:W2:Y:S04]  /*10200*/  LDL.LU R2, [R1+0x38] ;  /* 0x0000380001027983 */ /* 0x01eea80000300800 */
[----:B------:R-:W3:Y:S04]  /*10210*/  LDL.LU R0, [R1+0x44] ;  /* 0x0000440001007983 */ /* 0x000ee80000300800 */
[----:B------:R-:W1:Y:S02]  /*10220*/  S2R R4, SR_TID.X ;  /* 0x0000000000047919 */ /* 0x000e640000002100 */
[----:B-1----:R-:W-:-:S05]  /*10230*/  IMAD.SHL.U32 R4, R4, 0x2, RZ ;  /* 0x0000000204047824 */ /* 0x002fca00078e00ff */
[----:B------:R-:W-:Y:S01]  /*10240*/  LOP3.LUT R4, R4, 0x6, RZ, 0xc0, !PT ;  /* 0x0000000604047812 */ /* 0x000fe200078ec0ff */
[----:B--2---:R-:W-:Y:S02]  /*10250*/  IMAD.MOV.U32 R3, RZ, RZ, R2 ;  /* 0x000000ffff037224 */ /* 0x004fe400078e0002 */
[----:B---3--:R-:W-:Y:S01]  /*10260*/  IMAD.MOV.U32 R2, RZ, RZ, R0 ;  /* 0x000000ffff027224 */ /* 0x008fe200078e0000 */
[----:B------:R-:W-:-:S05]  /*10270*/  MOV R0, UR15 ;  /* 0x0000000f00007c02 */ /* 0x000fca0008000f00 */
[----:B------:R-:W-:Y:S02]  /*10280*/  IMAD R0, R0, 0x40, R4 ;  /* 0x0000004000007824 */ /* 0x000fe400078e0204 */
[----:B------:R-:W-:-:S03]  /*10290*/  IMAD.MOV.U32 R4, RZ, RZ, R2 ;  /* 0x000000ffff047224 */ /* 0x000fc600078e0002 */
[C---:B------:R-:W-:Y:S02]  /*102a0*/  ISETP.GE.AND P6, PT, R0.reuse, R240, PT ;  /* 0x000000f00000720c */ /* 0x040fe40003fc6270 */
[C---:B------:R-:W-:Y:S02]  /*102b0*/  IADD3 R2, R0.reuse, 0x1, RZ ;  /* 0x0000000100027810 */ /* 0x040fe40007ffe0ff */
[----:B------:R-:W-:Y:S02]  /*102c0*/  ISETP.LT.OR P6, PT, R0, R236, P6 ;  /* 0x000000ec0000720c */ /* 0x000fe400037c1670 */
[----:B------:R-:W-:Y:S02]  /*102d0*/  ISETP.GE.AND P2, PT, R2, R240, PT ;  /* 0x000000f00200720c */ /* 0x000fe40003f46270 */
[----:B------:R-:W-:Y:S02]  /*102e0*/  FSEL R16, R12, -INF , !P6 ;  /* 0xff8000000c107808 */ /* 0x000fe40007000000 */
[----:B------:R-:W-:-:S02]  /*102f0*/  ISETP.GE.AND P0, PT, R2, R239, PT ;  /* 0x000000ef0200720c */ /* 0x000fc40003f06270 */
[CC--:B------:R-:W-:Y:S02]  /*10300*/  ISETP.GE.AND P5, PT, R2.reuse, R238.reuse, PT ;  /* 0x000000ee0200720c */ /* 0x0c0fe40003fa6270 */
[----:B------:R-:W-:Y:S02]  /*10310*/  ISETP.GE.AND P1, PT, R2, R237, PT ;  /* 0x000000ed0200720c */ /* 0x000fe40003f26270 */
[C---:B------:R-:W-:Y:S02]  /*10320*/  ISETP.GE.AND P4, PT, R0.reuse, R239, PT ;  /* 0x000000ef0000720c */ /* 0x040fe40003f86270 */
[C---:B------:R-:W-:Y:S02]  /*10330*/  ISETP.GE.AND P3, PT, R0.reuse, R238, PT ;  /* 0x000000ee0000720c */ /* 0x040fe40003f66270 */
[----:B------:R-:W-:Y:S02]  /*10340*/  ISETP.GE.AND P6, PT, R0, R237, PT ;  /* 0x000000ed0000720c */ /* 0x000fe40003fc6270 */
[----:B------:R-:W-:-:S02]  /*10350*/  ISETP.LT.OR P2, PT, R2, R236, P2 ;  /* 0x000000ec0200720c */ /* 0x000fc40001741670 */
[CC--:B------:R-:W-:Y:S02]  /*10360*/  ISETP.LT.OR P0, PT, R2.reuse, R235.reuse, P0 ;  /* 0x000000eb0200720c */ /* 0x0c0fe40000701670 */
[C---:B------:R-:W-:Y:S02]  /*10370*/  ISETP.LT.OR P5, PT, R2.reuse, R234, P5 ;  /* 0x000000ea0200720c */ /* 0x040fe40002fa1670 */
[----:B------:R-:W-:Y:S02]  /*10380*/  ISETP.LT.OR P1, PT, R2, R232, P1 ;  /* 0x000000e80200720c */ /* 0x000fe40000f21670 */
        /* <DEDUP_REMOVED lines=18> */
[C---:B------:R-:W-:Y:S02]  /*104b0*/  ISETP.GE.AND P1, PT, R2.reuse, R238, PT ;  /* 0x000000ee0200720c */ /* 0x040fe40003f26270 */
[----:B------:R-:W-:Y:S02]  /*104c0*/  FSEL R23, R59, -INF , !P0 ;  /* 0xff8000003b177808 */ /* 0x000fe40004000000 */
[----:B------:R-:W-:-:S02]  /*104d0*/  ISETP.LT.OR P1, PT, R2, R234, P1 ;  /* 0x000000ea0200720c */ /* 0x000fc40000f21670 */
[----:B------:R-:W-:Y:S02]  /*104e0*/  FSEL R27, R46, -INF , !P5 ;  /* 0xff8000002e1b7808 */ /* 0x000fe40006800000 */
[----:B------:R-:W-:Y:S02]  /*104f0*/  FSEL R30, R63, -INF , !P1 ;  /* 0xff8000003f1e7808 */ /* 0x000fe40004800000 */
[----:B------:R-:W2:Y:S01]  /*10500*/  LDL.LU R63, [R1+0x28] ;  /* 0x00002800013f7983 */ /* 0x000ea20000300800 */
[----:B------:R-:W-:Y:S02]  /*10510*/  FSEL R20, R49, -INF , !P4 ;  /* 0xff80000031147808 */ /* 0x000fe40006000000 */
[C---:B------:R-:W-:Y:S02]  /*10520*/  ISETP.GE.AND P0, PT, R2.reuse, R240, PT ;  /* 0x000000f00200720c */ /* 0x040fe40003f06270 */
[C---:B------:R-:W-:Y:S02]  /*10530*/  ISETP.GE.AND P5, PT, R2.reuse, R239, PT ;  /* 0x000000ef0200720c */ /* 0x040fe40003fa6270 */
[----:B------:R-:W-:-:S02]  /*10540*/  ISETP.GE.AND P4, PT, R2, R237, PT ;  /* 0x000000ed0200720c */ /* 0x000fc40003f86270 */
        /* <DEDUP_REMOVED lines=57> */
[----:B------:R-:W-:Y:S01]  /*108e0*/  FSEL R58, R35, -INF , !P0 ;  /* 0xff800000233a7808 */ /* 0x000fe20004000000 */
[----:B------:R-:W-:Y:S01]  /*108f0*/  IMAD.MOV.U32 R35, RZ, RZ, R5 ;  /* 0x000000ffff237224 */ /* 0x000fe200078e0005 */
[----:B------:R-:W-:Y:S01]  /*10900*/  FSEL R56, R34, -INF , !P5 ;  /* 0xff80000022387808 */ /* 0x000fe20006800000 */
[----:B------:R-:W3:Y:S01]  /*10910*/  LDL.LU R36, [R1+0x2c] ;  /* 0x00002c0001247983 */ /* 0x000ee20000300800 */
        /* <DEDUP_REMOVED lines=9> */
[----:B------:R-:W-:Y:S02]  /*109b0*/  FMNMX.FTZ R3, R252, R16, !PT ;  /* 0x00000010fc037209 */ /* 0x000fe40007810000 */
[----:B------:R-:W-:Y:S02]  /*109c0*/  IADD3 R2, R0, 0x21, RZ ;  /* 0x0000002100027810 */ /* 0x000fe40007ffe0ff */
[----:B------:R-:W-:Y:S02]  /*109d0*/  FSEL R43, R42, -INF , !P4 ;  /* 0xff8000002a2b7808 */ /* 0x000fe40006000000 */
[----:B------:R-:W-:Y:S02]  /*109e0*/  FSEL R42, R41, -INF , !P3 ;  /* 0xff800000292a7808 */ /* 0x000fe40005800000 */
[----:B------:R-:W-:-:S02]  /*109f0*/  FSEL R40, R40, -INF , !P6 ;  /* 0xff80000028287808 */ /* 0x000fc40007000000 */
[----:B------:R-:W-:Y:S02]  /*10a00*/  FSEL R13, R39, -INF , !P2 ;  /* 0xff800000270d7808 */ /* 0x000fe40005000000 */
[----:B------:R-:W-:Y:S02]  /*10a10*/  FMNMX.FTZ R3, R21, R3, !PT ;  /* 0x0000000315037209 */ /* 0x000fe40007810000 */
[C---:B------:R-:W-:Y:S02]  /*10a20*/  ISETP.GE.AND P4, PT, R2.reuse, R240, PT ;  /* 0x000000f00200720c */ /* 0x040fe40003f86270 */
[C---:B------:R-:W-:Y:S02]  /*10a30*/  ISETP.GE.AND P3, PT, R2.reuse, R239, PT ;  /* 0x000000ef0200720c */ /* 0x040fe40003f66270 */
[C---:B------:R-:W-:Y:S02]  /*10a40*/  ISETP.GE.AND P6, PT, R2.reuse, R238, PT ;  /* 0x000000ee0200720c */ /* 0x040fe40003fc6270 */
[----:B------:R-:W-:-:S02]  /*10a50*/  ISETP.GE.AND P2, PT, R2, R237, PT ;  /* 0x000000ed0200720c */ /* 0x000fc40003f46270 */
[----:B------:R-:W-:Y:S02]  /*10a60*/  FMNMX.FTZ R3, R20, R3, !PT ;  /* 0x0000000314037209 */ /* 0x000fe40007810000 */
[C---:B------:R-:W-:Y:S02]  /*10a70*/  ISETP.LT.OR P4, PT, R2.reuse, R236, P4 ;  /* 0x000000ec0200720c */ /* 0x040fe40002781670 */
[C---:B------:R-:W-:Y:S02]  /*10a80*/  ISETP.LT.OR P3, PT, R2.reuse, R235, P3 ;  /* 0x000000eb0200720c */ /* 0x040fe40001f61670 */
[C---:B------:R-:W-:Y:S02]  /*10a90*/  ISETP.LT.OR P6, PT, R2.reuse, R234, P6 ;  /* 0x000000ea0200720c */ /* 0x040fe400037c1670 */
[----:B------:R-:W-:Y:S02]  /*10aa0*/  ISETP.LT.OR P2, PT, R2, R232, P2 ;  /* 0x000000e80200720c */ /* 0x000fe40001741670 */
[----:B------:R-:W-:-:S02]  /*10ab0*/  IADD3 R2, R0, 0x28, RZ ;  /* 0x0000002800027810 */ /* 0x000fc40007ffe0ff */
[----:B------:R-:W-:Y:S02]  /*10ac0*/  FMNMX.FTZ R3, R19, R3, !PT ;  /* 0x0000000313037209 */ /* 0x000fe40007810000 */
[----:B------:R-:W-:Y:S02]  /*10ad0*/  FSEL R251, R53, -INF , !P0 ;  /* 0xff80000035fb7808 */ /* 0x000fe40004000000 */
[----:B------:R-:W-:Y:S02]  /*10ae0*/  FSEL R55, R52, -INF , !P5 ;  /* 0xff80000034377808 */ /* 0x000fe40006800000 */
[----:B------:R-:W-:Y:S02]  /*10af0*/  FSEL R49, R51, -INF , !P1 ;  /* 0xff80000033317808 */ /* 0x000fe40004800000 */
[----:B------:R-:W-:Y:S02]  /*10b00*/  FSEL R12, R54, -INF , !P4 ;  /* 0xff800000360c7808 */ /* 0x000fe40006000000 */
[----:B------:R-:W-:-:S02]  /*10b10*/  ISETP.GE.AND P0, PT, R2, R240, PT ;  /* 0x000000f00200720c */ /* 0x000fc40003f06270 */
[C---:B------:R-:W-:Y:S02]  /*10b20*/  ISETP.GE.AND P5, PT, R2.reuse, R239, PT ;  /* 0x000000ef0200720c */ /* 0x040fe40003fa6270 */
[C---:B------:R-:W-:Y:S02]  /*10b30*/  ISETP.GE.AND P1, PT, R2.reuse, R238, PT ;  /* 0x000000ee0200720c */ /* 0x040fe40003f26270 */
[----:B------:R-:W-:Y:S02]  /*10b40*/  ISETP.GE.AND P4, PT, R2, R237, PT ;  /* 0x000000ed0200720c */ /* 0x000fe40003f86270 */
[----:B------:R-:W-:Y:S02]  /*10b50*/  FMNMX.FTZ R3, R18, R3, !PT ;  /* 0x0000000312037209 */ /* 0x000fe40007810000 */
[C---:B------:R-:W-:Y:S02]  /*10b60*/  ISETP.LT.OR P0, PT, R2.reuse, R236, P0 ;  /* 0x000000ec0200720c */ /* 0x040fe40000701670 */
[----:B------:R-:W-:-:S02]  /*10b70*/  ISETP.LT.OR P5, PT, R2, R235, P5 ;  /* 0x000000eb0200720c */ /* 0x000fc40002fa1670 */
[C---:B------:R-:W-:Y:S02]  /*10b80*/  ISETP.LT.OR P1, PT, R2.reuse, R234, P1 ;  /* 0x000000ea0200720c */ /* 0x040fe40000f21670 */
[----:B------:R-:W-:Y:S02]  /*10b90*/  ISETP.LT.OR P4, PT, R2, R232, P4 ;  /* 0x000000e80200720c */ /* 0x000fe40002781670 */
[----:B------:R-:W-:Y:S02]  /*10ba0*/  IADD3 R2, R0, 0x29, RZ ;  /* 0x0000002900027810 */ /* 0x000fe40007ffe0ff */
[----:B------:R-:W-:Y:S02]  /*10bb0*/  FMNMX.FTZ R3, R17, R3, !PT ;  /* 0x0000000311037209 */ /* 0x000fe40007810000 */
        /* <DEDUP_REMOVED lines=13> */
[----:B------:R-:W-:-:S02]  /*10c90*/  FMNMX.FTZ R2, R14, R3, !PT ;  /* 0x000000030e027209 */ /* 0x000fc40007810000 */
[----:B------:R-:W-:Y:S02]  /*10ca0*/  MOV R59, R4 ;  /* 0x00000004003b7202 */ /* 0x000fe40000000f00 */
[C---:B------:R-:W-:Y:S02]  /*10cb0*/  IADD3 R4, R0.reuse, 0x30, RZ ;  /* 0x0000003000047810 */ /* 0x040fe40007ffe0ff */
[----:B------:R-:W-:Y:S02]  /*10cc0*/  FMNMX.FTZ R2, R13, R2, !PT ;  /* 0x000000020d027209 */ /* 0x000fe40007810000 */
[----:B------:R-:W-:Y:S02]  /*10cd0*/  FSEL R250, R133, -INF , !P5 ;  /* 0xff80000085fa7808 */ /* 0x000fe40006800000 */
[----:B------:R-:W-:Y:S02]  /*10ce0*/  IADD3 R3, R0, 0x31, RZ ;  /* 0x0000003100037810 */ /* 0x000fe40007ffe0ff */
[----:B------:R-:W-:-:S02]  /*10cf0*/  ISETP.GE.AND P5, PT, R4, R240, PT ;  /* 0x000000f00400720c */ /* 0x000fc40003fa6270 */
[----:B------:R-:W-:Y:S02]  /*10d00*/  FMNMX.FTZ R6, R12, R2, !PT ;  /* 0x000000020c067209 */ /* 0x000fe40007810000 */
[----:B------:R-:W-:Y:S02]  /*10d10*/  FSEL R10, R137, -INF , !P3 ;  /* 0xff800000890a7808 */ /* 0x000fe40005800000 */
[----:B------:R-:W-:Y:S02]  /*10d20*/  ISETP.GE.AND P3, PT, R3, R240, PT ;  /* 0x000000f00300720c */ /* 0x000fe40003f66270 */
[----:B------:R-:W-:Y:S02]  /*10d30*/  ISETP.LT.OR P5, PT, R4, R236, P5 ;  /* 0x000000ec0400720c */ /* 0x000fe40002fa1670 */
[C---:B------:R-:W-:Y:S02]  /*10d40*/  IADD3 R2, R0.reuse, 0x38, RZ ;  /* 0x0000003800027810 */ /* 0x040fe40007ffe0ff */
[----:B------:R-:W-:-:S02]  /*10d50*/  IADD3 R5, R0, 0x39, RZ ;  /* 0x0000003900057810 */ /* 0x000fc40007ffe0ff */
[----:B------:R-:W-:Y:S02]  /*10d60*/  FMNMX.FTZ R0, R11, R6, !PT ;  /* 0x000000060b007209 */ /* 0x000fe40007810000 */
[----:B------:R-:W-:Y:S02]  /*10d70*/  ISETP.LT.OR P3, PT, R3, R236, P3 ;  /* 0x000000ec0300720c */ /* 0x000fe40001f61670 */
[----:B------:R-:W-:Y:S02]  /*10d80*/  FSEL R9, R138, -INF , !P5 ;  /* 0xff8000008a097808 */ /* 0x000fe40006800000 */
[----:B------:R-:W-:Y:S02]  /*10d90*/  ISETP.GE.AND P5, PT, R2, R240, PT ;  /* 0x000000f00200720c */ /* 0x000fe40003fa6270 */
[----:B------:R-:W-:Y:S02]  /*10da0*/  FMNMX.FTZ R0, R10, R0, !PT ;  /* 0x000000000a007209 */ /* 0x000fe40007810000 */
[----:B------:R-:W-:-:S02]  /*10db0*/  FSEL R8, R139, -INF , !P3 ;  /* 0xff8000008b087808 */ /* 0x000fc40005800000 */
[----:B------:R-:W-:Y:S02]  /*10dc0*/  ISETP.GE.AND P3, PT, R5, R240, PT ;  /* 0x000000f00500720c */ /* 0x000fe40003f66270 */
[----:B------:R-:W-:Y:S02]  /*10dd0*/  ISETP.LT.OR P5, PT, R2, R236, P5 ;  /* 0x000000ec0200720c */ /* 0x000fe40002fa1670 */
[----:B------:R-:W-:Y:S02]  /*10de0*/  FMNMX.FTZ R0, R9, R0, !PT ;  /* 0x0000000009007209 */ /* 0x000fe40007810000 */
[----:B------:R-:W-:Y:S02]  /*10df0*/  ISETP.LT.OR P3, PT, R5, R236, P3 ;  /* 0x000000ec0500720c */ /* 0x000fe40001f61670 */
[----:B------:R-:W-:Y:S02]  /*10e00*/  FSEL R7, R134, -INF , !P5 ;  /* 0xff80000086077808 */ /* 0x000fe40006800000 */
[----:B------:R-:W-:-:S02]  /*10e10*/  FMNMX.FTZ R0, R8, R0, !PT ;  /* 0x0000000008007209 */ /* 0x000fc40007810000 */
[----:B------:R-:W-:Y:S02]  /*10e20*/  FSEL R6, R135, -INF , !P3 ;  /* 0xff80000087067808 */ /* 0x000fe40005800000 */
[----:B------:R-:W-:-:S04]  /*10e30*/  FMNMX.FTZ R135, R7, R0, !PT ;  /* 0x0000000007877209 */ /* 0x000fc80007810000 */
[----:B------:R-:W-:-:S05]  /*10e40*/  FMNMX.FTZ R135, R6, R135, !PT ;  /* 0x0000008706877209 */ /* 0x000fca0007810000 */
[----:B------:R-:W1:Y:S01]  /*10e50*/  SHFL.BFLY PT, R0, R135, 0x2, 0x1f ;  /* 0x0c401f0087007f89 */ /* 0x000e6200000e0000 */
[----:B------:R-:W-:Y:S02]  /*10e60*/  FSEL R249, R207, -INF , !P1 ;  /* 0xff800000cff97808 */ /* 0x000fe40004800000 */
[----:B------:R-:W-:Y:S02]  /*10e70*/  FSEL R44, R209, -INF , !P4 ;  /* 0xff800000d12c7808 */ /* 0x000fe40006000000 */
[----:B------:R-:W-:Y:S02]  /*10e80*/  FSEL R138, R241, -INF , !P6 ;  /* 0xff800000f18a7808 */ /* 0x000fe40007000000 */
[----:B------:R-:W-:Y:S02]  /*10e90*/  FSEL R207, R210, -INF , !P2 ;  /* 0xff800000d2cf7808 */ /* 0x000fe40005000000 */
[C---:B------:R-:W-:Y:S02]  /*10ea0*/  ISETP.GE.AND P4, PT, R3.reuse, R239, PT ;  /* 0x000000ef0300720c */ /* 0x040fe40003f86270 */
[----:B------:R-:W-:-:S02]  /*10eb0*/  ISETP.GE.AND P6, PT, R3, R238, PT ;  /* 0x000000ee0300720c */ /* 0x000fc40003fc6270 */
[C---:B------:R-:W-:Y:S02]  /*10ec0*/  ISETP.GE.AND P2, PT, R3.reuse, R237, PT ;  /* 0x000000ed0300720c */ /* 0x040fe40003f46270 */
[C---:B------:R-:W-:Y:S02]  /*10ed0*/  ISETP.LT.OR P4, PT, R3.reuse, R235, P4 ;  /* 0x000000eb0300720c */ /* 0x040fe40002781670 */
[C---:B------:R-:W-:Y:S02]  /*10ee0*/  ISETP.LT.OR P6, PT, R3.reuse, R234, P6 ;  /* 0x000000ea0300720c */ /* 0x040fe400037c1670 */
[----:B------:R-:W-:Y:S02]  /*10ef0*/  ISETP.LT.OR P2, PT, R3, R232, P2 ;  /* 0x000000e80300720c */ /* 0x000fe40001741670 */
[----:B-1----:R-:W-:Y:S02]  /*10f00*/  FMNMX.FTZ R135, R135, R0, !PT ;  /* 0x0000000087877209 */ /* 0x002fe40007810000 */
[----:B--2---:R-:W-:-:S03]  /*10f10*/  FMNMX.FTZ R0, R63, R22, !PT ;  /* 0x000000163f007209 */ /* 0x004fc60007810000 */
[----:B------:R-:W1:Y:S01]  /*10f20*/  SHFL.BFLY PT, R3, R135, 0x1, 0x1f ;  /* 0x0c201f0087037f89 */ /* 0x000e6200000e0000 */
[----:B------:R-:W-:-:S04]  /*10f30*/  FMNMX.FTZ R0, R23, R0, !PT ;  /* 0x0000000017007209 */ /* 0x000fc80007810000 */
[----:B------:R-:W-:-:S04]  /*10f40*/  FMNMX.FTZ R0, R24, R0, !PT ;  /* 0x0000000018007209 */ /* 0x000fc80007810000 */
[----:B------:R-:W-:Y:S02]  /*10f50*/  FMNMX.FTZ R0, R26, R0, !PT ;  /* 0x000000001a007209 */ /* 0x000fe40007810000 */
[C---:B------:R-:W-:Y:S02]  /*10f60*/  ISETP.GE.AND P5, PT, R4.reuse, R239, PT ;  /* 0x000000ef0400720c */ /* 0x040fe40003fa6270 */
[----:B------:R-:W-:Y:S02]  /*10f70*/  FMNMX.FTZ R0, R35, R0, !PT ;  /* 0x0000000023007209 */ /* 0x000fe40007810000 */
[----:B------:R-:W-:Y:S02]  /*10f80*/  ISETP.GE.AND P1, PT, R4, R238, PT ;  /* 0x000000ee0400720c */ /* 0x000fe40003f26270 */
[----:B------:R-:W-:Y:S02]  /*10f90*/  FMNMX.FTZ R0, R50, R0, !PT ;  /* 0x0000000032007209 */ /* 0x000fe40007810000 */
[----:B------:R-:W-:-:S02]  /*10fa0*/  ISETP.LT.OR P5, PT, R4, R235, P5 ;  /* 0x000000eb0400720c */ /* 0x000fc40002fa1670 */
[----:B------:R-:W-:Y:S02]  /*10fb0*/  ISETP.LT.OR P1, PT, R4, R234, P1 ;  /* 0x000000ea0400720c */ /* 0x000fe40000f21670 */
[----:B------:R-:W-:Y:S02]  /*10fc0*/  FSEL R53, R231, -INF , !P0 ;  /* 0xff800000e7357808 */ /* 0x000fe40004000000 */
[----:B------:R-:W-:Y:S02]  /*10fd0*/  FMNMX.FTZ R0, R46, R0, !PT ;  /* 0x000000002e007209 */ /* 0x000fe40007810000 */
[----:B------:R-:W-:Y:S02]  /*10fe0*/  ISETP.GE.AND P0, PT, R2, R239, PT ;  /* 0x000000ef0200720c */ /* 0x000fe40003f06270 */
[----:B------:R-:W-:Y:S02]  /*10ff0*/  FSEL R137, R208, -INF , !P5 ;  /* 0xff800000d0897808 */ /* 0x000fe40006800000 */
[----:B------:R-:W-:-:S02]  /*11000*/  FSEL R139, R206, -INF , !P1 ;  /* 0xff800000ce8b7808 */ /* 0x000fc40004800000 */
[C---:B------:R-:W-:Y:S02]  /*11010*/  ISETP.GE.AND P5, PT, R2.reuse, R238, PT ;  /* 0x000000ee0200720c */ /* 0x040fe40003fa6270 */
[C---:B------:R-:W-:Y:S02]  /*11020*/  ISETP.GE.AND P1, PT, R2.reuse, R237, PT ;  /* 0x000000ed0200720c */ /* 0x040fe40003f26270 */
[----:B-1----:R-:W-:Y:S02]  /*11030*/  FMNMX.FTZ R135, R135, R3, !PT ;  /* 0x0000000387877209 */ /* 0x002fe40007810000 */
[----:B------:R-:W-:Y:S02]  /*11040*/  FMNMX.FTZ R0, R43, R0, !PT ;  /* 0x000000002b007209 */ /* 0x000fe40007810000 */
[C---:B------:R-:W-:Y:S02]  /*11050*/  ISETP.LT.OR P0, PT, R2.reuse, R235, P0 ;  /* 0x000000eb0200720c */ /* 0x040fe40000701670 */
[----:B------:R-:W-:-:S02]  /*11060*/  ISETP.LT.OR P5, PT, R2, R234, P5 ;  /* 0x000000ea0200720c */ /* 0x000fc40002fa1670 */
[----:B------:R-:W-:Y:S02]  /*11070*/  ISETP.LT.OR P1, PT, R2, R232, P1 ;  /* 0x000000e80200720c */ /* 0x000fe40000f21670 */
[----:B------:R-:W-:Y:S01]  /*11080*/  FMNMX.FTZ R2, R251, R0, !PT ;  /* 0x00000000fb027209 */ /* 0x000fe20007810000 */
[----:B------:R-:W-:Y:S01]  /*11090*/  FMUL.FTZ R0, R135, c[0x0][0x23c] ;  /* 0x00008f0087007a20 */ /* 0x000fe20000410000 */
[----:B------:R-:W-:Y:S02]  /*110a0*/  FSEL R38, R205, -INF , !P0 ;  /* 0xff800000cd267808 */ /* 0x000fe40004000000 */
[----:B------:R-:W-:-:S04]  /*110b0*/  FSETP.NEU.FTZ.AND P0, PT, R135, -INF , PT ;  /* 0xff8000008700780b */ /* 0x000fc80003f1d000 */
[----:B------:R-:W-:-:S05]  /*110c0*/  FSEL R0, R0, RZ, P0 ;  /* 0x000000ff00007208 */ /* 0x000fca0000000000 */
[--C-:B------:R-:W-:Y:S02]  /*110d0*/  FFMA.FTZ R52, R15, c[0x0][0x23c], -R0.reuse ;  /* 0x00008f000f347a23 */ /* 0x100fe40000010800 */
[----:B------:R-:W-:Y:S02]  /*110e0*/  FFMA.FTZ R15, R7, c[0x0][0x23c], -R0 ;  /* 0x00008f00070f7a23 */ /* 0x000fe40000010800 */
[----:B------:R-:W2:Y:S01]  /*110f0*/  LDL.LU R7, [R1+0x24] ;  /* 0x0000240001077983 */ /* 0x000ea20000300800 */
[----:B------:R-:W-:-:S04]  /*11100*/  FMNMX.FTZ R2, R47, R2, !PT ;  /* 0x000000022f027209 */ /* 0x000fc80007810000 */
[----:B------:R-:W-:Y:S02]  /*11110*/  FMNMX.FTZ R2, R250, R2, !PT ;  /* 0x00000002fa027209 */ /* 0x000fe40007810000 */
[----:B------:R-:W-:Y:S02]  /*11120*/  FSEL R3, R135, RZ, P0 ;  /* 0x000000ff87037208 */ /* 0x000fe40000000000 */
[----:B------:R-:W-:Y:S02]  /*11130*/  FMNMX.FTZ R2, R138, R2, !PT ;  /* 0x000000028a027209 */ /* 0x000fe40007810000 */
[----:B------:R-:W-:Y:S01]  /*11140*/  ISETP.GE.AND P3, PT, R4, R237, PT ;  /* 0x000000ed0400720c */ /* 0x000fe20003f66270 */
[----:B------:R-:W-:Y:S01]  /*11150*/  FADD.FTZ R3, R252, -R3 ;  /* 0x80000003fc037221 */ /* 0x000fe20000010000 */
[----:B------:R-:W-:Y:S02]  /*11160*/  FSEL R136, R211, -INF , !P4 ;  /* 0xff800000d3887808 */ /* 0x000fe40006000000 */
[----:B------:R-:W-:-:S02]  /*11170*/  FMNMX.FTZ R2, R137, R2, !PT ;  /* 0x0000000289027209 */ /* 0x000fc40007810000 */
[----:B------:R-:W-:Y:S01]  /*11180*/  ISETP.LT.OR P3, PT, R4, R232, P3 ;  /* 0x000000e80400720c */ /* 0x000fe20001f61670 */
[----:B------:R-:W-:Y:S01]  /*11190*/  FFMA.FTZ R16, R16, c[0x0][0x23c], -R0 ;  /* 0x00008f0010107a23 */ /* 0x000fe20000010800 */
[----:B------:R-:W-:Y:S01]  /*111a0*/  FMNMX.FTZ R4, R136, R2, !PT ;  /* 0x0000000288047209 */ /* 0x000fe20007810000 */
[----:B------:R-:W-:Y:S01]  /*111b0*/  FMUL.FTZ R2, R3, c[0x0][0x23c] ;  /* 0x00008f0003027a20 */ /* 0x000fe20000410000 */
[----:B------:R-:W-:-:S03]  /*111c0*/  ISETP.GE.AND P4, PT, R5, R239, PT ;  /* 0x000000ef0500720c */ /* 0x000fc60003f86270 */
[----:B------:R-:W-:Y:S01]  /*111d0*/  MUFU.EX2 R16, R16 ;  /* 0x0000001000107308 */ /* 0x000fe20000000800 */
[----:B------:R-:W-:Y:S01]  /*111e0*/  ISETP.LT.OR P4, PT, R5, R235, P4 ;  /* 0x000000eb0500720c */ /* 0x000fe20002781670 */
[----:B------:R-:W-:-:S06]  /*111f0*/  FFMA.FTZ R54, R14, c[0x0][0x23c], -R0 ;  /* 0x00008f000e367a23 */ /* 0x000fcc0000010800 */
[----:B------:R-:W1:Y:S01]  /*11200*/  MUFU.EX2 R2, R2 ;  /* 0x0000000200027308 */ /* 0x000e620000000800 */
        /* <DEDUP_REMOVED lines=13> */
[----:B------:R-:W-:Y:S02]  /*112e0*/  FSEL R37, R204, -INF , !P4 ;  /* 0xff800000cc257808 */ /* 0x000fe40006000000 */
[----:B------:R-:W-:Y:S02]  /*112f0*/  FMNMX.FTZ R4, R38, R4, !PT ;  /* 0x0000000426047209 */ /* 0x000fe40007810000 */
[----:B------:R-:W-:Y:S02]  /*11300*/  FMNMX.FTZ R3, R27, R0, !PT ;  /* 0x000000001b037209 */ /* 0x000fe40007810000 */
[----:B------:R-:W-:Y:S01]  /*11310*/  FMNMX.FTZ R0, R37, R4, !PT ;  /* 0x0000000425007209 */ /* 0x000fe20007810000 */
[----:B-1----:R-:W-:Y:S01]  /*11320*/  FFMA.FTZ R204, R61, R2, R16 ;  /* 0x000000023dcc7223 */ /* 0x002fe20000010010 */
[----:B------:R-:W-:Y:S01]  /*11330*/  MOV R18, R64 ;  /* 0x0000004000127202 */ /* 0x000fe20000000f00 */
[----:B------:R-:W-:Y:S01]  /*11340*/  IMAD.MOV.U32 R134, RZ, RZ, R56 ;  /* 0x000000ffff867224 */ /* 0x000fe200078e0038 */
[----:B------:R-:W-:Y:S01]  /*11350*/  MOV R132, R57 ;  /* 0x0000003900847202 */ /* 0x000fe20000000f00 */
[----:B------:R-:W-:Y:S01]  /*11360*/  IMAD.MOV.U32 R17, RZ, RZ, R55 ;  /* 0x000000ffff117224 */ /* 0x000fe200078e0037 */
[----:B------:R-:W1:Y:S01]  /*11370*/  SHFL.BFLY PT, R4, R0, 0x2, 0x1f ;  /* 0x0c401f0000047f89 */ /* 0x000e6200000e0000 */
[----:B------:R-:W-:-:S02]  /*11380*/  IMAD.MOV.U32 R12, RZ, RZ, R65 ;  /* 0x000000ffff0c7224 */ /* 0x000fc400078e0041 */
[-C--:B------:R-:W-:Y:S02]  /*11390*/  FMUL.FTZ R56, R80, R2.reuse ;  /* 0x0000000250387220 */ /* 0x080fe40000410000 */
[----:B------:R-:W-:Y:S01]  /*113a0*/  FMUL.FTZ R61, R85, R2 ;  /* 0x00000002553d7220 */ /* 0x000fe20000410000 */
[----:B------:R-:W-:Y:S01]  /*113b0*/  MOV R85, R48 ;  /* 0x0000003000557202 */ /* 0x000fe20000000f00 */
[----:B------:R-:W-:Y:S02]  /*113c0*/  IMAD.MOV.U32 R55, RZ, RZ, R60 ;  /* 0x000000ffff377224 */ /* 0x000fe400078e003c */
[-C--:B------:R-:W-:Y:S02]  /*113d0*/  FMUL.FTZ R64, R140, R2.reuse ;  /* 0x000000028c407220 */ /* 0x080fe40000410000 */
[----:B------:R-:W-:Y:S02]  /*113e0*/  FMUL.FTZ R65, R141, R2 ;  /* 0x000000028d417220 */ /* 0x000fe40000410000 */
[----:B------:R-:W-:-:S02]  /*113f0*/  IMAD.MOV.U32 R80, RZ, RZ, R49 ;  /* 0x000000ffff507224 */ /* 0x000fc400078e0031 */
        /* <DEDUP_REMOVED lines=27> */
[----:B------:R-:W-:Y:S01]  /*115b0*/  FMUL.FTZ R209, R129, R2 ;  /* 0x0000000281d17220 */ /* 0x000fe20000410000 */
[----:B------:R-:W3:Y:S01]  /*115c0*/  LDL.LU R128, [R1+0x3c] ;  /* 0x00003c0001807983 */ /* 0x000ee20000300800 */
[C---:B------:R-:W-:Y:S01]  /*115d0*/  ISETP.GE.AND P4, PT, R5.reuse, R238, PT ;  /* 0x000000ee0500720c */ /* 0x040fe20003f86270 */
[----:B------:R-:W-:Y:S01]  /*115e0*/  IMAD.MOV.U32 R84, RZ, RZ, R40 ;  /* 0x000000ffff547224 */ /* 0x000fe200078e0028 */
[----:B------:R-:W-:-:S02]  /*115f0*/  ISETP.GE.AND P0, PT, R5, R237, PT ;  /* 0x000000ed0500720c */ /* 0x000fc40003f06270 */
[----:B-1----:R-:W-:Y:S02]  /*11600*/  FMNMX.FTZ R0, R0, R4, !PT ;  /* 0x0000000400007209 */ /* 0x002fe40007810000 */
[C---:B------:R-:W-:Y:S02]  /*11610*/  ISETP.LT.OR P4, PT, R5.reuse, R234, P4 ;  /* 0x000000ea0500720c */ /* 0x040fe40002781670 */
[----:B------:R-:W-:Y:S02]  /*11620*/  ISETP.LT.OR P0, PT, R5, R232, P0 ;  /* 0x000000e80500720c */ /* 0x000fe40000701670 */
[----:B------:R-:W1:Y:S01]  /*11630*/  SHFL.BFLY PT, R5, R0, 0x1, 0x1f ;  /* 0x0c201f0000057f89 */ /* 0x000e6200000e0000 */
[----:B------:R-:W-:Y:S02]  /*11640*/  FSEL R10, R247, -INF , !P3 ;  /* 0xff800000f70a7808 */ /* 0x000fe40005800000 */
[----:B------:R-:W-:Y:S02]  /*11650*/  FSEL R11, R248, -INF , !P2 ;  /* 0xff800000f80b7808 */ /* 0x000fe40005000000 */
[----:B------:R-:W-:-:S02]  /*11660*/  FSEL R245, R245, -INF , !P1 ;  /* 0xff800000f5f57808 */ /* 0x000fc40004800000 */
[----:B------:R-:W-:Y:S02]  /*11670*/  FSEL R246, R246, -INF , !P0 ;  /* 0xff800000f6f67808 */ /* 0x000fe40004000000 */
[----:B-1----:R-:W-:-:S04]  /*11680*/  FMNMX.FTZ R133, R0, R5, !PT ;  /* 0x0000000500857209 */ /* 0x002fc80007810000 */
[----:B------:R-:W-:Y:S01]  /*11690*/  FSETP.NEU.FTZ.AND P0, PT, R133, -INF , PT ;  /* 0xff8000008500780b */ /* 0x000fe20003f1d000 */
[----:B------:R-:W-:Y:S01]  /*116a0*/  IMAD.MOV.U32 R34, RZ, RZ, R58 ;  /* 0x000000ffff227224 */ /* 0x000fe200078e003a */
        /* <DEDUP_REMOVED lines=16> */
[----:B------:R-:W-:-:S05]  /*117b0*/  FSEL R0, R133, RZ, P0 ;  /* 0x000000ff85007208 */ /* 0x000fca0000000000 */
[----:B------:R-:W-:-:S04]  /*117c0*/  FADD.FTZ R0, R63, -R0 ;  /* 0x800000003f007221 */ /* 0x000fc80000010000 */
[----:B------:R-:W-:-:S06]  /*117d0*/  FMUL.FTZ R0, R0, c[0x0][0x23c] ;  /* 0x00008f0000007a20 */ /* 0x000fcc0000410000 */
[----:B------:R-:W1:Y:S02]  /*117e0*/  MUFU.EX2 R0, R0 ;  /* 0x0000000000007308 */ /* 0x000e640000000800 */
[----:B-1----:R-:W-:Y:S02]  /*117f0*/  FMUL.FTZ R58, R82, R0 ;  /* 0x00000000523a7220 */ /* 0x002fe40000410000 */
[----:B------:R-:W2:Y:S01]  /*11800*/  LDL.LU R82, [R1+0x40] ;  /* 0x0000400001527983 */ /* 0x000ea20000300800 */
[----:B------:R-:W-:Y:S01]  /*11810*/  FMNMX.FTZ R3, R29, R3, !PT ;  /* 0x000000031d037209 */ /* 0x000fe20007810000 */
[----:B------:R-:W-:-:S03]  /*11820*/  IMAD.MOV.U32 R41, RZ, RZ, R62 ;  /* 0x000000ffff297224 */ /* 0x000fc600078e003e */
        /* <DEDUP_REMOVED lines=9> */
[----:B------:R-:W-:Y:S02]  /*118c0*/  FSEL R117, R244, -INF , !P6 ;  /* 0xff800000f4757808 */ /* 0x000fe40007000000 */
[----:B------:R-:W-:Y:S02]  /*118d0*/  FMNMX.FTZ R3, R139, R3, !PT ;  /* 0x000000038b037209 */ /* 0x000fe40007810000 */
[----:B------:R-:W-:Y:S02]  /*118e0*/  FSEL R116, R242, -INF , !P5 ;  /* 0xff800000f2747808 */ /* 0x000fe40006800000 */
[----:B------:R-:W-:Y:S02]  /*118f0*/  FMNMX.FTZ R3, R117, R3, !PT ;  /* 0x0000000375037209 */ /* 0x000fe40007810000 */
[----:B------:R-:W-:-:S02]  /*11900*/  FSEL R40, R243, -INF , !P4 ;  /* 0xff800000f3287808 */ /* 0x000fc40006000000 */
[----:B------:R-:W-:-:S04]  /*11910*/  FMNMX.FTZ R3, R116, R3, !PT ;  /* 0x0000000374037209 */ /* 0x000fc80007810000 */
[----:B------:R-:W-:-:S05]  /*11920*/  FMNMX.FTZ R2, R40, R3, !PT ;  /* 0x0000000328027209 */ /* 0x000fca0007810000 */
[----:B------:R-:W1:Y:S04]  /*11930*/  SHFL.BFLY PT, R3, R2, 0x2, 0x1f ;  /* 0x0c401f0002037f89 */ /* 0x000e6800000e0000 */
[----:B------:R-:W4:Y:S01]  /*11940*/  SHFL.BFLY PT, R6, R4, 0x2, 0x1f ;  /* 0x0c401f0004067f89 */ /* 0x000f2200000e0000 */
[----:B-1----:R-:W-:Y:S01]  /*11950*/  FMNMX.FTZ R2, R2, R3, !PT ;  /* 0x0000000302027209 */ /* 0x002fe20007810000 */
[----:B------:R-:W-:-:S05]  /*11960*/  FMUL.FTZ R3, R133, c[0x0][0x23c] ;  /* 0x00008f0085037a20 */ /* 0x000fca0000410000 */
[----:B------:R-:W-:Y:S02]  /*11970*/  FSEL R3, R3, RZ, P0 ;  /* 0x000000ff03037208 */ /* 0x000fe40000000000 */
[----:B----4-:R-:W-:-:S03]  /*11980*/  FMNMX.FTZ R4, R4, R6, !PT ;  /* 0x0000000604047209 */ /* 0x010fc60007810000 */
[----:B------:R-:W-:Y:S01]  /*11990*/  FFMA.FTZ R5, R22, c[0x0][0x23c], -R3 ;  /* 0x00008f0016057a23 */ /* 0x000fe20000010803 */
[----:B------:R-:W1:Y:S03]  /*119a0*/  SHFL.BFLY PT, R6, R2, 0x1, 0x1f ;  /* 0x0c201f0002067f89 */ /* 0x000e6600000e0000 */
[----:B------:R4:W3:Y:S01]  /*119b0*/  MUFU.EX2 R9, R5 ;  /* 0x0000000500097308 */ /* 0x0008e20000000800 */
[----:B------:R-:W-:Y:S02]  /*119c0*/  IMAD.MOV.U32 R252, RZ, RZ, R50 ;  /* 0x000000fffffc7224 */ /* 0x000fe400078e0032 */
[----:B------:R-:W-:Y:S02]  /*119d0*/  IMAD.MOV.U32 R81, RZ, RZ, R59 ;  /* 0x000000ffff517224 */ /* 0x000fe400078e003b */
[-C--:B------:R-:W-:Y:S02]  /*119e0*/  FMUL.FTZ R66, R142, R0.reuse ;  /* 0x000000008e427220 */ /* 0x080fe40000410000 */
[----:B------:R-:W-:-:S02]  /*119f0*/  FMUL.FTZ R67, R143, R0 ;  /* 0x000000008f437220 */ /* 0x000fc40000410000 */
[-C--:B------:R-:W-:Y:S01]  /*11a00*/  FMUL.FTZ R50, R102, R0.reuse ;  /* 0x0000000066327220 */ /* 0x080fe20000410000 */
[----:B----4-:R-:W4:Y:S01]  /*11a10*/  SHFL.BFLY PT, R5, R4, 0x1, 0x1f ;  /* 0x0c201f0004057f89 */ /* 0x010f2200000e0000 */
        /* <DEDUP_REMOVED lines=28> */
[----:B---3--:R-:W-:-:S02]  /*11be0*/  FFMA.FTZ R102, R128, R0, R9 ;  /* 0x0000000080667223 */ /* 0x008fc40000010009 */
[----:B------:R-:W-:Y:S02]  /*11bf0*/  FFMA.FTZ R0, R23, c[0x0][0x23c], -R3 ;  /* 0x00008f0017007a23 */ /* 0x000fe40000010803 */
[----:B------:R-:W-:Y:S02]  /*11c00*/  IMAD.MOV.U32 R22, RZ, RZ, R55 ;  /* 0x000000ffff167224 */ /* 0x000fe400078e0037 */
[----:B------:R-:W-:Y:S01]  /*11c10*/  IMAD.MOV.U32 R247, RZ, RZ, R134 ;  /* 0x000000fffff77224 */ /* 0x000fe200078e0086 */
[----:B------:R3:W-:Y:S01]  /*11c20*/  MUFU.EX2 R55, R0 ;  /* 0x0000000000377308 */ /* 0x0007e20000000800 */
[----:B-1----:R-:W-:-:S04]  /*11c30*/  FMNMX.FTZ R134, R2, R6, !PT ;  /* 0x0000000602867209 */ /* 0x002fc80007810000 */
[----:B------:R-:W-:Y:S01]  /*11c40*/  FSETP.NEU.FTZ.AND P0, PT, R134, -INF , PT ;  /* 0xff8000008600780b */ /* 0x000fe20003f1d000 */
[----:B------:R-:W-:Y:S02]  /*11c50*/  IMAD.MOV.U32 R248, RZ, RZ, R132 ;  /* 0x000000fffff87224 */ /* 0x000fe400078e0084 */
[----:B---3--:R-:W-:-:S04]  /*11c60*/  FFMA.FTZ R0, R24, c[0x0][0x23c], -R3 ;  /* 0x00008f0018007a23 */ /* 0x008fc80000010803 */
[----:B------:R1:W-:Y:S01]  /*11c70*/  MUFU.EX2 R243, R0 ;  /* 0x0000000000f37308 */ /* 0x0003e20000000800 */
[----:B------:R-:W-:Y:S01]  /*11c80*/  FFMA.FTZ R2, R26, c[0x0][0x23c], -R3 ;  /* 0x00008f001a027a23 */ /* 0x000fe20000010803 */
[----:B----4-:R-:W-:Y:S02]  /*11c90*/  FMNMX.FTZ R132, R4, R5, !PT ;  /* 0x0000000504847209 */ /* 0x010fe40007810000 */
[----:B------:R-:W-:Y:S02]  /*11ca0*/  MOV R244, R252 ;  /* 0x000000fc00f47202 */ /* 0x000fe40000000f00 */
[C---:B------:R-:W-:Y:S01]  /*11cb0*/  FSEL R4, R134.reuse, RZ, P0 ;  /* 0x000000ff86047208 */ /* 0x040fe20000000000 */
[----:B-1----:R-:W-:Y:S01]  /*11cc0*/  FMUL.FTZ R0, R134, c[0x0][0x23c] ;  /* 0x00008f0086007a20 */ /* 0x002fe20000410000 */
[----:B------:R1:W-:Y:S04]  /*11cd0*/  MUFU.EX2 R252, R2 ;  /* 0x0000000200fc7308 */ /* 0x0003e80000000800 */
[----:B------:R-:W-:-:S02]  /*11ce0*/  FSEL R0, R0, RZ, P0 ;  /* 0x000000ff00007208 */ /* 0x000fc40000000000 */
[----:B------:R-:W-:Y:S01]  /*11cf0*/  FSETP.NEU.FTZ.AND P0, PT, R132, -INF , PT ;  /* 0xff8000008400780b */ /* 0x000fe20003f1d000 */
[----:B------:R-:W-:-:S03]  /*11d00*/  FADD.FTZ R6, R36, -R4 ;  /* 0x8000000424067221 */ /* 0x000fc60000010000 */
[----:B------:R-:W-:Y:S01]  /*11d10*/  FSEL R4, R132, RZ, P0 ;  /* 0x000000ff84047208 */ /* 0x000fe20000000000 */
[----:B-1----:R-:W-:-:S04]  /*11d20*/  FFMA.FTZ R2, R25, c[0x0][0x23c], -R0 ;  /* 0x00008f0019027a23 */ /* 0x002fc80000010800 */
[----:B------:R1:W-:Y:S01]  /*11d30*/  MUFU.EX2 R5, R2 ;  /* 0x0000000200057308 */ /* 0x0003e20000000800 */
[----:B------:R-:W-:Y:S02]  /*11d40*/  FADD.FTZ R7, R7, -R4 ;  /* 0x8000000407077221 */ /* 0x000fe40000010000 */
[--C-:B------:R-:W-:Y:S02]  /*11d50*/  FFMA.FTZ R4, R29, c[0x0][0x23c], -R0.reuse ;  /* 0x00008f001d047a23 */ /* 0x100fe40000010800 */
[----:B-1----:R-:W-:-:S04]  /*11d60*/  FFMA.FTZ R2, R27, c[0x0][0x23c], -R0 ;  /* 0x00008f001b027a23 */ /* 0x002fc80000010800 */
[----:B------:R1:W-:Y:S08]  /*11d70*/  MUFU.EX2 R36, R2 ;  /* 0x0000000200247308 */ /* 0x0003f00000000800 */
[----:B------:R3:W-:Y:S01]  /*11d80*/  MUFU.EX2 R131, R4 ;  /* 0x0000000400837308 */ /* 0x0007e20000000800 */
[----:B-1----:R-:W-:-:S05]  /*11d90*/  FMUL.FTZ R2, R132, c[0x0][0x23c] ;  /* 0x00008f0084027a20 */ /* 0x002fca0000410000 */
[----:B------:R-:W-:Y:S01]  /*11da0*/  FSEL R2, R2, RZ, P0 ;  /* 0x000000ff02027208 */ /* 0x000fe20000000000 */
[----:B---3--:R-:W-:Y:S01]  /*11db0*/  FFMA.FTZ R4, R30, c[0x0][0x23c], -R0 ;  /* 0x00008f001e047a23 */ /* 0x008fe20000010800 */
[----:B------:R1:W-:Y:S01]  /*11dc0*/  MUFU.EX2 R100, R21 ;  /* 0x0000001500647308 */ /* 0x0003e20000000800 */
[----:B------:R-:W-:Y:S01]  /*11dd0*/  MOV R24, R12 ;  /* 0x0000000c00187202 */ /* 0x000fe20000000f00 */
[----:B------:R-:W-:-:S06]  /*11de0*/  IMAD.MOV.U32 R87, RZ, RZ, R15 ;  /* 0x000000ffff577224 */ /* 0x000fcc00078e000f */
[----:B------:R3:W-:Y:S01]  /*11df0*/  MUFU.EX2 R242, R4 ;  /* 0x0000000400f27308 */ /* 0x0007e20000000800 */
[----:B-1----:R-:W-:-:S07]  /*11e00*/  MOV R21, R53 ;  /* 0x0000003500157202 */ /* 0x002fce0000000f00 */
[----:B------:R1:W-:Y:S01]  /*11e10*/  MUFU.EX2 R53, R19 ;  /* 0x0000001300357308 */ /* 0x0003e20000000800 */
[----:B---3--:R-:W-:Y:S02]  /*11e20*/  FFMA.FTZ R4, R28, c[0x0][0x23c], -R2 ;  /* 0x00008f001c047a23 */ /* 0x008fe40000010802 */
[----:B------:R-:W-:Y:S02]  /*11e30*/  IMAD.MOV.U32 R28, RZ, RZ, R22 ;  /* 0x000000ffff1c7224 */ /* 0x000fe400078e0016 */
[----:B------:R-:W-:Y:S02]  /*11e40*/  IMAD.MOV.U32 R22, RZ, RZ, R247 ;  /* 0x000000ffff167224 */ /* 0x000fe400078e00f7 */
[----:B------:R-:W-:Y:S02]  /*11e50*/  IMAD.MOV.U32 R247, RZ, RZ, R85 ;  /* 0x000000fffff77224 */ /* 0x000fe400078e0055 */
[----:B------:R-:W-:Y:S01]  /*11e60*/  IMAD.MOV.U32 R85, RZ, RZ, R13 ;  /* 0x000000ffff557224 */ /* 0x000fe200078e000d */
[----:B-1----:R-:W-:-:S02]  /*11e70*/  MOV R19, R244 ;  /* 0x000000f400137202 */ /* 0x002fc40000000f00 */
[----:B------:R-:W-:Y:S01]  /*11e80*/  MOV R244, R14 ;  /* 0x0000000e00f47202 */ /* 0x000fe20000000f00 */
[----:B------:R1:W-:Y:S01]  /*11e90*/  MUFU.EX2 R128, R4 ;  /* 0x0000000400807308 */ /* 0x0003e20000000800 */
[----:B------:R-:W3:Y:S01]  /*11ea0*/  LDSM.16.MT88.4 R12, [R213+0xc000] ;  /* 0x00c00000d50c783b */ /* 0x000ee20000004200 */
[----:B------:R-:W-:Y:S02]  /*11eb0*/  FMUL.FTZ R7, R7, c[0x0][0x23c] ;  /* 0x00008f0007077a20 */ /* 0x000fe40000410000 */
[----:B-1----:R-:W-:Y:S02]  /*11ec0*/  FMUL.FTZ R4, R6, c[0x0][0x23c] ;  /* 0x00008f0006047a20 */ /* 0x002fe40000410000 */
[----:B------:R-:W-:-:S04]  /*11ed0*/  FFMA.FTZ R6, R32, c[0x0][0x23c], -R2 ;  /* 0x00008f0020067a23 */ /* 0x000fc80000010802 */
[----:B------:R1:W-:Y:S08]  /*11ee0*/  MUFU.EX2 R129, R6 ;  /* 0x0000000600817308 */ /* 0x0003f00000000800 */
[----:B------:R-:W2:Y:S01]  /*11ef0*/  MUFU.EX2 R4, R4 ;  /* 0x0000000400047308 */ /* 0x000ea20000000800 */
[----:B-1----:R-:W-:-:S07]  /*11f00*/  FFMA.FTZ R6, R31, c[0x0][0x23c], -R2 ;  /* 0x00008f001f067a23 */ /* 0x002fce0000010802 */
[----:B------:R1:W-:Y:S08]  /*11f10*/  MUFU.EX2 R130, R6 ;  /* 0x0000000600827308 */ /* 0x0003f00000000800 */
[----:B------:R-:W4:Y:S01]  /*11f20*/  MUFU.EX2 R101, R20 ;  /* 0x0000001400657308 */ /* 0x000f220000000800 */
[----:B-1----:R-:W-:-:S07]  /*11f30*/  FFMA.FTZ R6, R33, c[0x0][0x23c], -R2 ;  /* 0x00008f0021067a23 */ /* 0x002fce0000010802 */
[----:B------:R-:W1:Y:S08]  /*11f40*/  MUFU.EX2 R20, R7 ;  /* 0x0000000700147308 */ /* 0x000e700000000800 */
[----:B------:R5:W1:Y:S01]  /*11f50*/  MUFU.EX2 R118, R6 ;  /* 0x0000000600767308 */ /* 0x000a620000000800 */
[-C--:B--2---:R-:W-:Y:S02]  /*11f60*/  FFMA.FTZ R30, R82, R4.reuse, R5 ;  /* 0x00000004521e7223 */ /* 0x084fe40000010005 */
        /* <DEDUP_REMOVED lines=32> */
[----:B------:R-:W-:Y:S01]  /*12170*/  F2FP.BF16.PACK_AB R4, R36, R5 ;  /* 0x000000052404723e */ /* 0x000fe200000010ff */
[----:B------:R-:W-:Y:S01]  /*12180*/  IMAD.MOV.U32 R119, RZ, RZ, R11 ;  /* 0x000000ffff777224 */ /* 0x000fe200078e000b */
[----:B------:R-:W-:Y:S01]  /*12190*/  F2FP.BF16.PACK_AB R9, R55, R9 ;  /* 0x000000093709723e */ /* 0x000fe200000010ff */
[----:B------:R-:W-:Y:S01]  /*121a0*/  IMAD.MOV.U32 R23, RZ, RZ, R10 ;  /* 0x000000ffff177224 */ /* 0x000fe200078e000a */
[----:B----4-:R-:W-:Y:S01]  /*121b0*/  F2FP.BF16.PACK_AB R10, R53, R101 ;  /* 0x00000065350a723e */ /* 0x010fe200000010ff */
[----:B------:R-:W-:Y:S01]  /*121c0*/  IMAD.MOV.U32 R86, RZ, RZ, R8 ;  /* 0x000000ffff567224 */ /* 0x000fe200078e0008 */
[----:B------:R-:W-:Y:S01]  /*121d0*/  F2FP.BF16.PACK_AB R8, R100, R16 ;  /* 0x000000106408723e */ /* 0x000fe200000010ff */
[-C--:B-1----:R-:W-:Y:S01]  /*121e0*/  FMUL.FTZ R174, R174, R20.reuse ;  /* 0x00000014aeae7220 */ /* 0x082fe20000410000 */
[----:B------:R-:W-:Y:S01]  /*121f0*/  F2FP.BF16.PACK_AB R11, R252, R243 ;  /* 0x000000f3fc0b723e */ /* 0x000fe200000010ff */
[-C--:B------:R-:W-:Y:S01]  /*12200*/  FMUL.FTZ R175, R175, R20.reuse ;  /* 0x00000014afaf7220 */ /* 0x080fe20000410000 */
[----:B-----5:R-:W-:Y:S01]  /*12210*/  F2FP.BF16.PACK_AB R6, R242, R131 ;  /* 0x00000083f206723e */ /* 0x020fe200000010ff */
[----:B------:R-:W-:Y:S01]  /*12220*/  FMUL.FTZ R182, R182, R20 ;  /* 0x00000014b6b67220 */ /* 0x000fe20000410000 */
[----:B------:R-:W-:Y:S01]  /*12230*/  F2FP.BF16.PACK_AB R5, R129, R128 ;  /* 0x000000808105723e */ /* 0x000fe200000010ff */
[----:B------:R-:W-:Y:S01]  /*12240*/  FMUL.FTZ R183, R183, R20 ;  /* 0x00000014b7b77220 */ /* 0x000fe20000410000 */
[----:B------:R-:W-:Y:S01]  /*12250*/  F2FP.BF16.PACK_AB R7, R118, R130 ;  /* 0x000000827607723e */ /* 0x000fe200000010ff */
[-C--:B---3--:R-:W-:Y:S08]  /*12260*/  HMMA.16816.F32.BF16 R168, R8, R12.reuse, R168 ;  /* 0x0000000c08a8723c */ /* 0x088ff000000418a8 */
        /* <DEDUP_REMOVED lines=31> */
[----:B------:R-:W-:Y:S02]  /*12460*/  IMAD.MOV.U32 R151, RZ, RZ, R87 ;  /* 0x000000ffff977224 */ /* 0x000fe400078e0057 */
[----:B------:R-:W-:Y:S02]  /*12470*/  IMAD.MOV.U32 R149, RZ, RZ, R85 ;  /* 0x000000ffff957224 */ /* 0x000fe400078e0055 */
[----:B------:R-:W-:-:S02]  /*12480*/  IMAD.MOV.U32 R148, RZ, RZ, R84 ;  /* 0x000000ffff947224 */ /* 0x000fc400078e0054 */
        /* <DEDUP_REMOVED lines=21> */
[----:B------:R-:W-:Y:S02]  /*125e0*/  IMAD.MOV.U32 R146, RZ, RZ, R19 ;  /* 0x000000ffff927224 */ /* 0x000fe400078e0013 */
        /* <DEDUP_REMOVED lines=20> */
[----:B------:R-:W-:Y:S02]  /*12730*/  IMAD.MOV.U32 R27, RZ, RZ, R34 ;  /* 0x000000ffff1b7224 */ /* 0x000fe400078e0022 */
[----:B------:R-:W-:-:S02]  /*12740*/  IMAD.MOV.U32 R144, RZ, RZ, R147 ;  /* 0x000000ffff907224 */ /* 0x000fc400078e0093 */
[----:B------:R-:W-:Y:S02]  /*12750*/  IMAD.MOV.U32 R147, RZ, RZ, R149 ;  /* 0x000000ffff937224 */ /* 0x000fe400078e0095 */
[----:B------:R-:W-:Y:S01]  /*12760*/  IMAD.MOV.U32 R149, RZ, RZ, R31 ;  /* 0x000000ffff957224 */ /* 0x000fe200078e001f */
[----:B------:R-:W-:Y:S01]  /*12770*/  MOV R31, R44 ;  /* 0x0000002c001f7202 */ /* 0x000fe20000000f00 */
[C---:B-1----:R-:W-:Y:S08]  /*12780*/  HMMA.16816.F32.BF16 R120, R4.reuse, R12, R120 ;  /* 0x0000000c0478723c */ /* 0x042ff00000041878 */
[----:B------:R-:W-:Y:S07]  /*12790*/  HMMA.16816.F32.BF16 R124, R4, R14, R124 ;  /* 0x0000000e047c723c */ /* 0x000fee000004187c */
[----:B------:R-:W-:Y:S01]  /*127a0*/  FFMA.FTZ R4, R29, c[0x0][0x23c], -R3 ;  /* 0x00008f001d047a23 */ /* 0x000fe20000010803 */
[----:B------:R-:W-:Y:S01]  /*127b0*/  MOV R29, R27 ;  /* 0x0000001b001d7202 */ /* 0x000fe20000000f00 */
[----:B------:R-:W-:-:S02]  /*127c0*/  IMAD.MOV.U32 R27, RZ, RZ, R42 ;  /* 0x000000ffff1b7224 */ /* 0x000fc400078e002a */
[----:B------:R1:W-:Y:S02]  /*127d0*/  MUFU.EX2 R42, R4 ;  /* 0x00000004002a7308 */ /* 0x0003e40000000800 */
[----:B-1----:R-:W-:-:S06]  /*127e0*/  FFMA.FTZ R4, R146, c[0x0][0x23c], -R3 ;  /* 0x00008f0092047a23 */ /* 0x002fcc0000010803 */
[----:B------:R1:W-:Y:S01]  /*127f0*/  MUFU.EX2 R44, R4 ;  /* 0x00000004002c7308 */ /* 0x0003e20000000800 */
[----:B------:R-:W-:Y:S02]  /*12800*/  IMAD.MOV.U32 R146, RZ, RZ, R150 ;  /* 0x000000ffff927224 */ /* 0x000fe400078e0096 */
[----:B------:R-:W-:Y:S01]  /*12810*/  IMAD.MOV.U32 R150, RZ, RZ, R53 ;  /* 0x000000ffff967224 */ /* 0x000fe200078e0035 */
[----:B------:R-:W-:Y:S01]  /*12820*/  MOV R26, R22 ;  /* 0x00000016001a7202 */ /* 0x000fe20000000f00 */
[----:B-1----:R-:W-:-:S04]  /*12830*/  FFMA.FTZ R4, R46, c[0x0][0x23c], -R3 ;  /* 0x00008f002e047a23 */ /* 0x002fc80000010803 */
[----:B------:R1:W-:Y:S01]  /*12840*/  MUFU.EX2 R46, R4 ;  /* 0x00000004002e7308 */ /* 0x0003e20000000800 */
[----:B------:R-:W-:-:S07]  /*12850*/  IMAD.MOV.U32 R22, RZ, RZ, R21 ;  /* 0x000000ffff167224 */ /* 0x000fce00078e0015 */
[----:B------:R-:W-:Y:S01]  /*12860*/  MUFU.EX2 R21, R39 ;  /* 0x0000002700157308 */ /* 0x000fe20000000800 */
[----:B-1----:R-:W-:-:S07]  /*12870*/  FFMA.FTZ R4, R43, c[0x0][0x23c], -R3 ;  /* 0x00008f002b047a23 */ /* 0x002fce0000010803 */
[----:B------:R1:W-:Y:S01]  /*12880*/  MUFU.EX2 R53, R4 ;  /* 0x0000000400357308 */ /* 0x0003e20000000800 */
[----:B------:R-:W-:Y:S01]  /*12890*/  HMMA.16816.F32.BF16 R112, R8, R12, R140 ;  /* 0x0000000c0870723c */ /* 0x000fe2000004188c */
[----:B------:R-:W-:Y:S01]  /*128a0*/  MOV R145, R148 ;  /* 0x0000009400917202 */ /* 0x000fe20000000f00 */
[----:B-1----:R-:W-:-:S05]  /*128b0*/  FFMA.FTZ R4, R28, c[0x0][0x23c], -R0 ;  /* 0x00008f001c047a23 */ /* 0x002fca0000010800 */
[----:B------:R1:W-:Y:S01]  /*128c0*/  MUFU.EX2 R39, R4 ;  /* 0x0000000400277308 */ /* 0x0003e20000000800 */
[----:B------:R-:W-:Y:S01]  /*128d0*/  HMMA.16816.F32.BF16 R32, R8, R14, R208 ;  /* 0x0000000e0820723c */ /* 0x000fe200000418d0 */
[----:B------:R-:W2:Y:S01]  /*128e0*/  LDSM.16.MT88.4 R12, [R213+0xc800] ;  /* 0x00c80000d50c783b */ /* 0x000ea20000004200 */
[----:B------:R-:W-:Y:S01]  /*128f0*/  MOV R143, R31 ;  /* 0x0000001f008f7202 */ /* 0x000fe20000000f00 */
[----:B------:R-:W-:Y:S01]  /*12900*/  IMAD.MOV.U32 R31, RZ, RZ, R119 ;  /* 0x000000ffff1f7224 */ /* 0x000fe200078e0077 */
[----:B------:R-:W-:Y:S01]  /*12910*/  MOV R148, R151 ;  /* 0x0000009700947202 */ /* 0x000fe20000000f00 */
[----:B------:R-:W-:Y:S02]  /*12920*/  IMAD.MOV.U32 R151, RZ, RZ, R26 ;  /* 0x000000ffff977224 */ /* 0x000fe400078e001a */
[----:B-1----:R-:W-:-:S04]  /*12930*/  FFMA.FTZ R4, R41, c[0x0][0x23c], -R0 ;  /* 0x00008f0029047a23 */ /* 0x002fc80000010800 */
[----:B------:R1:W-:Y:S01]  /*12940*/  MUFU.EX2 R41, R4 ;  /* 0x0000000400297308 */ /* 0x0003e20000000800 */
[----:B------:R-:W-:Y:S01]  /*12950*/  MOV R119, R103 ;  /* 0x0000006700777202 */ /* 0x000fe20000000f00 */
[--C-:B------:R-:W-:Y:S02]  /*12960*/  FFMA.FTZ R28, R47, c[0x0][0x23c], -R3.reuse ;  /* 0x00008f002f1c7a23 */ /* 0x100fe40000010803 */
[--C-:B------:R-:W-:Y:S02]  /*12970*/  FFMA.FTZ R26, R138, c[0x0][0x23c], -R3.reuse ;  /* 0x00008f008a1a7a23 */ /* 0x100fe40000010803 */
[--C-:B------:R-:W-:Y:S02]  /*12980*/  FFMA.FTZ R140, R137, c[0x0][0x23c], -R3.reuse ;  /* 0x00008f00898c7a23 */ /* 0x100fe40000010803 */
[--C-:B------:R-:W-:Y:S02]  /*12990*/  FFMA.FTZ R103, R136, c[0x0][0x23c], -R3.reuse ;  /* 0x00008f0088677a23 */ /* 0x100fe40000010803 */
[----:B------:R-:W-:-:S02]  /*129a0*/  FFMA.FTZ R5, R38, c[0x0][0x23c], -R3 ;  /* 0x00008f0026057a23 */ /* 0x000fc40000010803 */
[----:B-1----:R-:W-:Y:S02]  /*129b0*/  FFMA.FTZ R4, R29, c[0x0][0x23c], -R0 ;  /* 0x00008f001d047a23 */ /* 0x002fe40000010800 */
[--C-:B------:R-:W-:Y:S02]  /*129c0*/  FFMA.FTZ R29, R251, c[0x0][0x23c], -R3.reuse ;  /* 0x00008f00fb1d7a23 */ /* 0x100fe40000010803 */
[----:B------:R1:W-:Y:S01]  /*129d0*/  MUFU.EX2 R43, R4 ;  /* 0x00000004002b7308 */ /* 0x0003e20000000800 */
[----:B------:R-:W-:Y:S02]  /*129e0*/  FFMA.FTZ R6, R37, c[0x0][0x23c], -R3 ;  /* 0x00008f0025067a23 */ /* 0x000fe40000010803 */
[----:B------:R-:W-:Y:S01]  /*129f0*/  IMAD.MOV.U32 R7, RZ, RZ, R145 ;  /* 0x000000ffff077224 */ /* 0x000fe200078e0091 */
[----:B------:R-:W-:Y:S01]  /*12a00*/  MOV R145, R148 ;  /* 0x0000009400917202 */ /* 0x000fe20000000f00 */
[----:B------:R-:W-:Y:S02]  /*12a10*/  IMAD.MOV.U32 R141, RZ, RZ, R149 ;  /* 0x000000ffff8d7224 */ /* 0x000fe400078e0095 */
[----:B------:R-:W-:-:S02]  /*12a20*/  IMAD.MOV.U32 R142, RZ, RZ, R150 ;  /* 0x000000ffff8e7224 */ /* 0x000fc400078e0096 */
[----:B-1----:R-:W-:Y:S02]  /*12a30*/  FFMA.FTZ R4, R27, c[0x0][0x23c], -R0 ;  /* 0x00008f001b047a23 */ /* 0x002fe40000010800 */
[----:B------:R-:W-:Y:S02]  /*12a40*/  FFMA.FTZ R27, R250, c[0x0][0x23c], -R3 ;  /* 0x00008f00fa1b7a23 */ /* 0x000fe40000010803 */
[----:B------:R-:W-:Y:S01]  /*12a50*/  FFMA.FTZ R3, R24, c[0x0][0x23c], -R2 ;  /* 0x00008f0018037a23 */ /* 0x000fe20000010802 */
[----:B------:R1:W-:Y:S01]  /*12a60*/  MUFU.EX2 R47, R4 ;  /* 0x00000004002f7308 */ /* 0x0003e20000000800 */
[--C-:B------:R-:W-:Y:S02]  /*12a70*/  FFMA.FTZ R24, R23, c[0x0][0x23c], -R0.reuse ;  /* 0x00008f0017187a23 */ /* 0x100fe40000010800 */
[--C-:B------:R-:W-:Y:S02]  /*12a80*/  FFMA.FTZ R23, R22, c[0x0][0x23c], -R0.reuse ;  /* 0x00008f0016177a23 */ /* 0x100fe40000010800 */
[----:B------:R-:W-:-:S03]  /*12a90*/  FFMA.FTZ R22, R249, c[0x0][0x23c], -R0 ;  /* 0x00008f00f9167a23 */ /* 0x000fc60000010800 */
[----:B------:R3:W-:Y:S01]  /*12aa0*/  MUFU.EX2 R38, R3 ;  /* 0x0000000300267308 */ /* 0x0007e20000000800 */
[--C-:B------:R-:W-:Y:S02]  /*12ab0*/  FFMA.FTZ R150, R139, c[0x0][0x23c], -R0.reuse ;  /* 0x00008f008b967a23 */ /* 0x100fe40000010800 */
[--C-:B------:R-:W-:Y:S02]  /*12ac0*/  FFMA.FTZ R149, R117, c[0x0][0x23c], -R0.reuse ;  /* 0x00008f0075957a23 */ /* 0x100fe40000010800 */
[----:B------:R-:W-:Y:S02]  /*12ad0*/  FFMA.FTZ R148, R116, c[0x0][0x23c], -R0 ;  /* 0x00008f0074947a23 */ /* 0x000fe40000010800 */
[----:B-1----:R-:W-:Y:S02]  /*12ae0*/  FFMA.FTZ R4, R144, c[0x0][0x23c], -R2 ;  /* 0x00008f0090047a23 */ /* 0x002fe40000010802 */
[----:B------:R-:W-:Y:S02]  /*12af0*/  IMAD.MOV.U32 R144, RZ, RZ, R25 ;  /* 0x000000ffff907224 */ /* 0x000fe400078e0019 */
[----:B------:R-:W-:-:S02]  /*12b00*/  FFMA.FTZ R25, R207, c[0x0][0x23c], -R0 ;  /* 0x00008f00cf197a23 */ /* 0x000fc40000010800 */
[----:B---3--:R-:W-:Y:S02]  /*12b10*/  FFMA.FTZ R3, R151, c[0x0][0x23c], -R2 ;  /* 0x00008f0097037a23 */ /* 0x008fe40000010802 */
[----:B------:R-:W-:Y:S02]  /*12b20*/  FFMA.FTZ R151, R40, c[0x0][0x23c], -R0 ;  /* 0x00008f0028977a23 */ /* 0x000fe40000010800 */
[----:B------:R-:W-:Y:S01]  /*12b30*/  FFMA.FTZ R0, R7, c[0x0][0x23c], -R2 ;  /* 0x00008f0007007a23 */ /* 0x000fe20000010802 */
[----:B------:R-:W1:Y:S01]  /*12b40*/  MUFU.EX2 R45, R45 ;  /* 0x0000002d002d7308 */ /* 0x000e620000000800 */
[----:B------:R-:W-:-:S07]  /*12b50*/  IMAD.MOV.U32 R138, RZ, RZ, R144 ;  /* 0x000000ffff8a7224 */ /* 0x000fce00078e0090 */
[----:B------:R-:W-:Y:S08]  /*12b60*/  MUFU.EX2 R52, R52 ;  /* 0x0000003400347308 */ /* 0x000ff00000000800 */
[----:B------:R-:W3:Y:S08]  /*12b70*/  MUFU.EX2 R54, R54 ;  /* 0x0000003600367308 */ /* 0x000ef00000000800 */
[----:B------:R-:W4:Y:S08]  /*12b80*/  MUFU.EX2 R37, R4 ;  /* 0x0000000400257308 */ /* 0x000f300000000800 */
[----:B------:R5:W-:Y:S08]  /*12b90*/  MUFU.EX2 R40, R3 ;  /* 0x0000000300287308 */ /* 0x000bf00000000800 */
[----:B------:R2:W2:Y:S01]  /*12ba0*/  MUFU.EX2 R144, R0 ;  /* 0x0000000000907308 */ /* 0x0004a20000000800 */
[----:B------:R-:W-:-:S02]  /*12bb0*/  IMAD.MOV.U32 R137, RZ, RZ, R31 ;  /* 0x000000ffff897224 */ /* 0x000fc400078e001f */
[----:B------:R-:W-:Y:S01]  /*12bc0*/  FADD.FTZ R31, R55, R102 ;  /* 0x00000066371f7221 */ /* 0x000fe20000010000 */
[----:B-1----:R-:W-:Y:S01]  /*12bd0*/  F2FP.BF16.PACK_AB R8, R45, R21 ;  /* 0x000000152d08723e */ /* 0x002fe200000010ff */
[----:B------:R-:W-:Y:S01]  /*12be0*/  IMAD.MOV.U32 R55, RZ, RZ, R6 ;  /* 0x000000ffff377224 */ /* 0x000fe200078e0006 */
[----:B------:R-:W-:Y:S02]  /*12bf0*/  F2FP.BF16.PACK_AB R9, R44, R42 ;  /* 0x0000002a2c09723e */ /* 0x000fe400000010ff */
[----:B---3--:R-:W-:Y:S01]  /*12c00*/  F2FP.BF16.PACK_AB R10, R54, R52 ;  /* 0x00000034360a723e */ /* 0x008fe200000010ff */
[----:B-----5:R-:W-:Y:S01]  /*12c10*/  FADD.FTZ R3, R100, R204 ;  /* 0x000000cc64037221 */ /* 0x020fe20000010000 */
[----:B------:R-:W-:Y:S02]  /*12c20*/  F2FP.BF16.PACK_AB R11, R53, R46 ;  /* 0x0000002e350b723e */ /* 0x000fe400000010ff */
[----:B------:R-:W-:Y:S02]  /*12c30*/  F2FP.BF16.PACK_AB R4, R41, R39 ;  /* 0x000000272904723e */ /* 0x000fe400000010ff */
[----:B------:R-:W-:-:S02]  /*12c40*/  F2FP.BF16.PACK_AB R6, R47, R43 ;  /* 0x0000002b2f06723e */ /* 0x000fc400000010ff */
[----:B--2---:R-:W-:Y:S02]  /*12c50*/  MOV R0, R5 ;  /* 0x0000000500007202 */ /* 0x004fe40000000f00 */
[----:B----4-:R-:W-:Y:S02]  /*12c60*/  F2FP.BF16.PACK_AB R5, R38, R37 ;  /* 0x000000252605723e */ /* 0x010fe400000010ff */
[----:B------:R-:W-:Y:S01]  /*12c70*/  F2FP.BF16.PACK_AB R7, R144, R40 ;  /* 0x000000289007723e */ /* 0x000fe200000010ff */
[----:B------:R-:W-:Y:S01]  /*12c80*/  FADD.FTZ R30, R36, R30 ;  /* 0x0000001e241e7221 */ /* 0x000fe20000010000 */
[----:B------:R-:W-:Y:S01]  /*12c90*/  MOV R208, R119 ;  /* 0x0000007700d07202 */ /* 0x000fe20000000f00 */
[----:B------:R-:W-:Y:S01]  /*12ca0*/  FADD.FTZ R36, R101, R3 ;  /* 0x0000000365247221 */ /* 0x000fe20000010000 */
[----:B------:R-:W-:Y:S01]  /*12cb0*/  HMMA.16816.F32.BF16 R168, R8, R12, R168 ;  /* 0x0000000c08a8723c */ /* 0x000fe200000418a8 */
[----:B------:R-:W-:-:S07]  /*12cc0*/  IMAD.MOV.U32 R3, RZ, RZ, R118 ;  /* 0x000000ffff037224 */ /* 0x000fce00078e0076 */
        /* <DEDUP_REMOVED lines=9> */
[----:B------:R-:W-:-:S06]  /*12d60*/  IMAD.MOV.U32 R167, RZ, RZ, R103 ;  /* 0x000000ffffa77224 */ /* 0x000fcc00078e0067 */
        /* <DEDUP_REMOVED lines=18> */
[-C--:B-1----:R-:W-:Y:S08]  /*12e90*/  HMMA.16816.F32.BF16 R140, R8, R12.reuse, R68 ;  /* 0x0000000c088c723c */ /* 0x082ff00000041844 */
[C---:B------:R-:W-:Y:S08]  /*12ea0*/  HMMA.16816.F32.BF16 R72, R4.reuse, R12, R72 ;  /* 0x0000000c0448723c */ /* 0x040ff00000041848 */
[-C--:B------:R-:W-:Y:S08]  /*12eb0*/  HMMA.16816.F32.BF16 R76, R4, R14.reuse, R76 ;  /* 0x0000000e044c723c */ /* 0x080ff0000004184c */
[----:B------:R-:W-:Y:S01]  /*12ec0*/  HMMA.16816.F32.BF16 R244, R8, R14, R56 ;  /* 0x0000000e08f4723c */ /* 0x000fe20000041838 */
[----:B------:R-:W1:Y:S01]  /*12ed0*/  LDSM.16.MT88.4 R12, [R214+0xe800] ;  /* 0x00e80000d60c783b */ /* 0x000e620000004200 */
[----:B------:R-:W-:-:S06]  /*12ee0*/  IMAD.MOV.U32 R207, RZ, RZ, R248 ;  /* 0x000000ffffcf7224 */ /* 0x000fcc00078e00f8 */
[C---:B-1----:R-:W-:Y:S01]  /*12ef0*/  HMMA.16816.F32.BF16 R68, R8.reuse, R14, R16 ;  /* 0x0000000e0844723c */ /* 0x042fe20000041810 */
[----:B------:R-:W1:Y:S07]  /*12f00*/  LDSM.16.MT88.4 R16, [R216+0xe800] ;  /* 0x00e80000d810783b */ /* 0x000e6e0000004200 */
[-C--:B------:R-:W-:Y:S08]  /*12f10*/  HMMA.16816.F32.BF16 R248, R8, R12.reuse, R60 ;  /* 0x0000000c08f8723c */ /* 0x080ff0000004183c */
[C---:B------:R-:W-:Y:S08]  /*12f20*/  HMMA.16816.F32.BF16 R88, R4.reuse, R12, R88 ;  /* 0x0000000c0458723c */ /* 0x040ff00000041858 */
[----:B------:R-:W-:Y:S01]  /*12f30*/  HMMA.16816.F32.BF16 R92, R4, R14, R92 ;  /* 0x0000000e045c723c */ /* 0x000fe2000004185c */
[----:B------:R-:W2:Y:S01]  /*12f40*/  LDSM.16.MT88.4 R12, [R215+0xe800] ;  /* 0x00e80000d70c783b */ /* 0x000ea20000004200 */
[----:B------:R-:W-:-:S02]  /*12f50*/  IMAD.MOV.U32 R63, RZ, RZ, R165 ;  /* 0x000000ffff3f7224 */ /* 0x000fc400078e00a5 */
[----:B------:R-:W-:Y:S02]  /*12f60*/  IMAD.MOV.U32 R165, RZ, RZ, R167 ;  /* 0x000000ffffa57224 */ /* 0x000fe400078e00a7 */
[----:B------:R-:W-:Y:S02]  /*12f70*/  IMAD.MOV.U32 R167, RZ, RZ, R55 ;  /* 0x000000ffffa77224 */ /* 0x000fe400078e0037 */
[----:B------:R-:W-:Y:S01]  /*12f80*/  IMAD.MOV.U32 R55, RZ, RZ, R207 ;  /* 0x000000ffff377224 */ /* 0x000fe200078e00cf */
[----:B------:R-:W-:Y:S01]  /*12f90*/  MOV R164, R166 ;  /* 0x000000a600a47202 */ /* 0x000fe20000000f00 */
[----:B------:R-:W-:Y:S01]  /*12fa0*/  IMAD.MOV.U32 R62, RZ, RZ, R3 ;  /* 0x000000ffff3e7224 */ /* 0x000fe200078e0003 */
[----:B------:R-:W-:Y:S01]  /*12fb0*/  MOV R166, R0 ;  /* 0x0000000000a67202 */ /* 0x000fe20000000f00 */
[----:B------:R-:W-:Y:S02]  /*12fc0*/  FFMA.FTZ R3, R208, c[0x0][0x23c], -R2 ;  /* 0x00008f00d0037a23 */ /* 0x000fe40000010802 */
[----:B------:R-:W-:Y:S01]  /*12fd0*/  FFMA.FTZ R0, R55, R20, R128 ;  /* 0x0000001437007223 */ /* 0x000fe20000010080 */
[-C--:B-1----:R-:W-:Y:S01]  /*12fe0*/  HMMA.16816.F32.BF16 R64, R8, R16.reuse, R48 ;  /* 0x000000100840723c */ /* 0x082fe20000041830 */
[----:B------:R1:W-:Y:S07]  /*12ff0*/  MUFU.EX2 R55, R3 ;  /* 0x0000000300377308 */ /* 0x0003ee0000000800 */
[----:B------:R-:W-:Y:S07]  /*13000*/  HMMA.16816.F32.BF16 R104, R4, R16, R104 ;  /* 0x000000100468723c */ /* 0x000fee0000041868 */
[----:B------:R-:W-:-:S02]  /*13010*/  IMAD.MOV.U32 R17, RZ, RZ, R137 ;  /* 0x000000ffff117224 */ /* 0x000fc400078e0089 */
[----:B-1----:R-:W-:Y:S02]  /*13020*/  FADD.FTZ R3, R129, R0 ;  /* 0x0000000081037221 */ /* 0x002fe40000010000 */
[----:B------:R-:W-:Y:S01]  /*13030*/  FFMA.FTZ R0, R136, c[0x0][0x23c], -R2 ;  /* 0x00008f0088007a23 */ /* 0x000fe20000010802 */
[----:B--2---:R-:W-:Y:S01]  /*13040*/  HMMA.16816.F32.BF16 R120, R4, R12, R120 ;  /* 0x0000000c0478723c */ /* 0x004fe20000041878 */
[----:B------:R-:W-:-:S07]  /*13050*/  IMAD.MOV.U32 R137, RZ, RZ, R209 ;  /* 0x000000ffff897224 */ /* 0x000fce00078e00d1 */
[----:B------:R-:W-:Y:S08]  /*13060*/  HMMA.16816.F32.BF16 R124, R4, R14, R124 ;  /* 0x0000000e047c723c */ /* 0x000ff0000004187c */
[C---:B------:R-:W-:Y:S08]  /*13070*/  HMMA.16816.F32.BF16 R48, R8.reuse, R12, R112 ;  /* 0x0000000c0830723c */ /* 0x040ff00000041870 */
[----:B------:R-:W-:Y:S01]  /*13080*/  HMMA.16816.F32.BF16 R32, R8, R14, R32 ;  /* 0x0000000e0820723c */ /* 0x000fe20000041820 */
[----:B------:R-:W1:Y:S01]  /*13090*/  LDSM.16.MT88.4 R12, [R213+0xd000] ;  /* 0x00d00000d50c783b */ /* 0x000e620000004200 */
[----:B------:R2:W-:Y:S06]  /*130a0*/  MUFU.EX2 R136, R0 ;  /* 0x0000000000887308 */ /* 0x0005ec0000000800 */
[----:B------:R-:W-:Y:S07]  /*130b0*/  HMMA.16816.F32.BF16 R108, R4, R18, R108 ;  /* 0x00000012046c723c */ /* 0x000fee000004186c */
[----:B------:R-:W-:Y:S01]  /*130c0*/  MOV R7, R211 ;  /* 0x000000d300077202 */ /* 0x000fe20000000f00 */
[----:B--2---:R-:W-:-:S02]  /*130d0*/  FFMA.FTZ R0, R137, c[0x0][0x23c], -R2 ;  /* 0x00008f0089007a23 */ /* 0x004fc40000010802 */
[----:B------:R-:W-:Y:S02]  /*130e0*/  IMAD.MOV.U32 R6, RZ, RZ, R210 ;  /* 0x000000ffff067224 */ /* 0x000fe400078e00d2 */
[----:B------:R2:W-:Y:S01]  /*130f0*/  MUFU.EX2 R137, R0 ;  /* 0x0000000000897308 */ /* 0x0005e20000000800 */
[----:B------:R-:W-:Y:S01]  /*13100*/  FADD.FTZ R4, R243, R31 ;  /* 0x0000001ff3047221 */ /* 0x000fe20000010000 */
[----:B------:R-:W-:Y:S01]  /*13110*/  MOV R60, R139 ;  /* 0x0000008b003c7202 */ /* 0x000fe20000000f00 */
[----:B------:R-:W-:Y:S01]  /*13120*/  FADD.FTZ R31, R130, R3 ;  /* 0x00000003821f7221 */ /* 0x000fe20000010000 */
[----:B------:R-:W-:Y:S01]  /*13130*/  MOV R16, R138 ;  /* 0x0000008a00107202 */ /* 0x000fe20000000f00 */
[----:B------:R-:W-:Y:S02]  /*13140*/  IMAD.MOV.U32 R61, RZ, RZ, R204 ;  /* 0x000000ffff3d7224 */ /* 0x000fe400078e00cc */
[----:B------:R-:W-:Y:S01]  /*13150*/  FADD.FTZ R3, R6, R36 ;  /* 0x0000002406037221 */ /* 0x000fe20000010000 */
[----:B------:R-:W-:Y:S01]  /*13160*/  MUFU.EX2 R209, R231 ;  /* 0x000000e700d17308 */ /* 0x000fe20000000800 */
[----:B--2---:R-:W-:-:S07]  /*13170*/  FFMA.FTZ R0, R7, c[0x0][0x23c], -R2 ;  /* 0x00008f0007007a23 */ /* 0x004fce0000010802 */
        /* <DEDUP_REMOVED lines=8> */
[----:B------:R-:W2:Y:S08]  /*13200*/  MUFU.EX2 R139, R23 ;  /* 0x00000017008b7308 */ /* 0x000eb00000000800 */
[----:B------:R-:W-:Y:S08]  /*13210*/  MUFU.EX2 R206, R22 ;  /* 0x0000001600ce7308 */ /* 0x000ff00000000800 */
[----:B------:R-:W3:Y:S08]  /*13220*/  MUFU.EX2 R208, R25 ;  /* 0x0000001900d07308 */ /* 0x000ef00000000800 */
[----:B------:R-:W4:Y:S01]  /*13230*/  MUFU.EX2 R36, R0 ;  /* 0x0000000000247308 */ /* 0x000f220000000800 */
[----:B------:R-:W-:Y:S01]  /*13240*/  FADD.FTZ R5, R131, R30 ;  /* 0x0000001e83057221 */ /* 0x000fe20000010000 */
[----:B------:R-:W-:Y:S01]  /*13250*/  HMMA.16816.F32.BF16 R56, R8, R18, R96 ;  /* 0x000000120838723c */ /* 0x000fe20000041860 */
[----:B------:R-:W-:Y:S01]  /*13260*/  FADD.FTZ R30, R252, R4 ;  /* 0x00000004fc1e7221 */ /* 0x000fe20000010000 */
[----:B--2---:R-:W-:Y:S01]  /*13270*/  F2FP.BF16.PACK_AB R4, R139, R138 ;  /* 0x0000008a8b04723e */ /* 0x004fe200000010ff */
[----:B------:R-:W-:Y:S01]  /*13280*/  FADD.FTZ R28, R242, R5 ;  /* 0x00000005f21c7221 */ /* 0x000fe20000010000 */
[----:B------:R-:W-:-:S02]  /*13290*/  F2FP.BF16.PACK_AB R5, R136, R55 ;  /* 0x000000378805723e */ /* 0x000fc400000010ff */
[----:B---3--:R-:W-:Y:S02]  /*132a0*/  F2FP.BF16.PACK_AB R6, R208, R206 ;  /* 0x000000ced006723e */ /* 0x008fe400000010ff */
[----:B------:R-:W-:Y:S02]  /*132b0*/  F2FP.BF16.PACK_AB R8, R209, R205 ;  /* 0x000000cdd108723e */ /* 0x000fe400000010ff */
[----:B------:R-:W-:Y:S02]  /*132c0*/  F2FP.BF16.PACK_AB R9, R207, R204 ;  /* 0x000000cccf09723e */ /* 0x000fe400000010ff */
[----:B------:R-:W-:Y:S02]  /*132d0*/  F2FP.BF16.PACK_AB R10, R241, R211 ;  /* 0x000000d3f10a723e */ /* 0x000fe400000010ff */
[----:B------:R-:W-:Y:S02]  /*132e0*/  F2FP.BF16.PACK_AB R11, R231, R210 ;  /* 0x000000d2e70b723e */ /* 0x000fe400000010ff */
[----:B----4-:R-:W-:Y:S01]  /*132f0*/  F2FP.BF16.PACK_AB R7, R36, R137 ;  /* 0x000000892407723e */ /* 0x010fe200000010ff */
[----:B------:R-:W-:Y:S01]  /*13300*/  FADD.FTZ R29, R21, R3 ;  /* 0x00000003151d7221 */ /* 0x000fe20000010000 */
[----:B------:R-:W-:Y:S01]  /*13310*/  MOV R24, R60 ;  /* 0x0000003c00187202 */ /* 0x000fe20000000f00 */
[----:B------:R-:W-:Y:S01]  /*13320*/  IMAD.MOV.U32 R27, RZ, RZ, R16 ;  /* 0x000000ffff1b7224 */ /* 0x000fe200078e0010 */
[----:B------:R-:W-:Y:S01]  /*13330*/  MOV R243, R63 ;  /* 0x0000003f00f37202 */ /* 0x000fe20000000f00 */
[----:B------:R-:W-:Y:S01]  /*13340*/  IMAD.MOV.U32 R26, RZ, RZ, R17 ;  /* 0x000000ffff1a7224 */ /* 0x000fe200078e0011 */
[----:B------:R-:W2:Y:S01]  /*13350*/  LDSM.16.MT88.4 R20, [R214+0xd000] ;  /* 0x00d00000d614783b */ /* 0x000ea20000004200 */
[----:B------:R-:W-:Y:S01]  /*13360*/  IMAD.MOV.U32 R25, RZ, RZ, R61 ;  /* 0x000000ffff197224 */ /* 0x000fe200078e003d */
[-C--:B-1----:R-:W-:Y:S01]  /*13370*/  HMMA.16816.F32.BF16 R168, R8, R12.reuse, R168 ;  /* 0x0000000c08a8723c */ /* 0x082fe200000418a8 */
[----:B------:R-:W-:Y:S01]  /*13380*/  IMAD.MOV.U32 R129, RZ, RZ, R62 ;  /* 0x000000ffff817224 */ /* 0x000fe200078e003e */
[----:B------:R-:W1:Y:S06]  /*13390*/  LDSM.16.MT88.4 R16, [R216+0xd000] ;  /* 0x00d00000d810783b */ /* 0x000e6c0000004200 */
[C---:B------:R-:W-:Y:S08]  /*133a0*/  HMMA.16816.F32.BF16 R172, R4.reuse, R12, R172 ;  /* 0x0000000c04ac723c */ /* 0x040ff000000418ac */
[-C--:B------:R-:W-:Y:S08]  /*133b0*/  HMMA.16816.F32.BF16 R180, R4, R14.reuse, R180 ;  /* 0x0000000e04b4723c */ /* 0x080ff000000418b4 */
[C---:B------:R-:W-:Y:S01]  /*133c0*/  HMMA.16816.F32.BF16 R60, R8.reuse, R14, R116 ;  /* 0x0000000e083c723c */ /* 0x040fe20000041874 */
[----:B------:R-:W3:Y:S07]  /*133d0*/  LDSM.16.MT88.4 R12, [R215+0xd000] ;  /* 0x00d00000d70c783b */ /* 0x000eee0000004200 */
[-C--:B--2---:R-:W-:Y:S08]  /*133e0*/  HMMA.16816.F32.BF16 R160, R8, R20.reuse, R160 ;  /* 0x0000001408a0723c */ /* 0x084ff000000418a0 */
[C---:B------:R-:W-:Y:S08]  /*133f0*/  HMMA.16816.F32.BF16 R176, R4.reuse, R20, R176 ;  /* 0x0000001404b0723c */ /* 0x040ff000000418b0 */
[-C--:B------:R-:W-:Y:S08]  /*13400*/  HMMA.16816.F32.BF16 R188, R4, R22.reuse, R188 ;  /* 0x0000001604bc723c */ /* 0x080ff000000418bc */
[C---:B------:R-:W-:Y:S08]  /*13410*/  HMMA.16816.F32.BF16 R112, R8.reuse, R22, R156 ;  /* 0x000000160870723c */ /* 0x040ff0000004189c */
[-C--:B-1----:R-:W-:Y:S08]  /*13420*/  HMMA.16816.F32.BF16 R152, R8, R16.reuse, R152 ;  /* 0x000000100898723c */ /* 0x082ff00000041898 */
[C---:B------:R-:W-:Y:S08]  /*13430*/  HMMA.16816.F32.BF16 R184, R4.reuse, R16, R184 ;  /* 0x0000001004b8723c */ /* 0x040ff000000418b8 */
[-C--:B------:R-:W-:Y:S08]  /*13440*/  HMMA.16816.F32.BF16 R196, R4, R18.reuse, R196 ;  /* 0x0000001204c4723c */ /* 0x080ff000000418c4 */
[C---:B------:R-:W-:Y:S08]  /*13450*/  HMMA.16816.F32.BF16 R20, R8.reuse, R18, R100 ;  /* 0x000000120814723c */ /* 0x040ff00000041864 */
[----:B---3--:R-:W-:Y:S01]  /*13460*/  HMMA.16816.F32.BF16 R16, R8, R14, R80 ;  /* 0x0000000e0810723c */ /* 0x008fe20000041850 */
[----:B------:R-:W-:-:S02]  /*13470*/  IMAD.MOV.U32 R130, RZ, RZ, R146 ;  /* 0x000000ffff827224 */ /* 0x000fc400078e0092 */
        /* <DEDUP_REMOVED lines=8> */
[----:B------:R-:W-:-:S02]  /*13500*/  IMAD.MOV.U32 R131, RZ, RZ, R24 ;  /* 0x000000ffff837224 */ /* 0x000fc400078e0018 */
[----:B------:R-:W-:Y:S02]  /*13510*/  IMAD.MOV.U32 R130, RZ, RZ, R26 ;  /* 0x000000ffff827224 */ /* 0x000fe400078e001a */
        /* <DEDUP_REMOVED lines=10> */
[----:B------:R-:W-:Y:S01]  /*135c0*/  IMAD.MOV.U32 R113, RZ, RZ, R22 ;  /* 0x000000ffff717224 */ /* 0x000fe200078e0016 */
[----:B------:R-:W-:Y:S01]  /*135d0*/  MOV R81, R18 ;  /* 0x0000001200517202 */ /* 0x000fe20000000f00 */
[----:B------:R-:W-:Y:S01]  /*135e0*/  IMAD.MOV.U32 R83, RZ, RZ, R16 ;  /* 0x000000ffff537224 */ /* 0x000fe200078e0010 */
[----:B------:R-:W2:Y:S01]  /*135f0*/  LDSM.16.MT88.4 R20, [R214+0xf000] ;  /* 0x00f00000d614783b */ /* 0x000ea20000004200 */
[----:B------:R-:W-:-:S02]  /*13600*/  IMAD.MOV.U32 R82, RZ, RZ, R17 ;  /* 0x000000ffff527224 */ /* 0x000fc400078e0011 */
[----:B------:R-:W-:Y:S01]  /*13610*/  IMAD.MOV.U32 R80, RZ, RZ, R19 ;  /* 0x000000ffff507224 */ /* 0x000fe200078e0013 */
[C---:B------:R-:W-:Y:S01]  /*13620*/  HMMA.16816.F32.BF16 R192, R4.reuse, R12, R192 ;  /* 0x0000000c04c0723c */ /* 0x040fe200000418c0 */
[----:B------:R-:W3:Y:S07]  /*13630*/  LDSM.16.MT88.4 R16, [R216+0xf000] ;  /* 0x00f00000d810783b */ /* 0x000eee0000004200 */
[C---:B------:R-:W-:Y:S01]  /*13640*/  HMMA.16816.F32.BF16 R200, R4.reuse, R14, R200 ;  /* 0x0000000e04c8723c */ /* 0x040fe200000418c8 */
[----:B------:R-:W4:Y:S07]  /*13650*/  LDSM.16.MT88.4 R12, [R215+0xf000] ;  /* 0x00f00000d70c783b */ /* 0x000f2e0000004200 */
[-C--:B-1----:R-:W-:Y:S08]  /*13660*/  HMMA.16816.F32.BF16 R72, R4, R24.reuse, R72 ;  /* 0x000000180448723c */ /* 0x082ff00000041848 */
[C---:B------:R-:W-:Y:S01]  /*13670*/  HMMA.16816.F32.BF16 R100, R8.reuse, R24, R140 ;  /* 0x000000180864723c */ /* 0x040fe2000004188c */
[----:B------:R1:W-:Y:S01]  /*13680*/  MUFU.EX2 R25, R0 ;  /* 0x0000000000197308 */ /* 0x0003e20000000800 */
[----:B------:R-:W-:Y:S06]  /*13690*/  LDSM.16.MT88.4 R140, [R215+0xd800] ;  /* 0x00d80000d78c783b */ /* 0x000fec0000004200 */
[----:B------:R-:W-:Y:S01]  /*136a0*/  HMMA.16816.F32.BF16 R244, R8, R26, R244 ;  /* 0x0000001a08f4723c */ /* 0x000fe200000418f4 */
[----:B-1----:R-:W-:-:S07]  /*136b0*/  FFMA.FTZ R0, R252, c[0x0][0x23c], -R2 ;  /* 0x00008f00fc007a23 */ /* 0x002fce0000010802 */
[C---:B--2---:R-:W-:Y:S08]  /*136c0*/  HMMA.16816.F32.BF16 R248, R8.reuse, R20, R248 ;  /* 0x0000001408f8723c */ /* 0x044ff000000418f8 */
[C---:B------:R-:W-:Y:S08]  /*136d0*/  HMMA.16816.F32.BF16 R116, R8.reuse, R22, R68 ;  /* 0x000000160874723c */ /* 0x040ff00000041844 */
[C---:B---3--:R-:W-:Y:S08]  /*136e0*/  HMMA.16816.F32.BF16 R64, R8.reuse, R16, R64 ;  /* 0x000000100840723c */ /* 0x048ff00000041840 */
[C---:B------:R-:W-:Y:S08]  /*136f0*/  HMMA.16816.F32.BF16 R56, R8.reuse, R18, R56 ;  /* 0x000000120838723c */ /* 0x040ff00000041838 */
[C---:B----4-:R-:W-:Y:S08]  /*13700*/  HMMA.16816.F32.BF16 R48, R8.reuse, R12, R48 ;  /* 0x0000000c0830723c */ /* 0x050ff00000041830 */
[----:B------:R-:W-:Y:S01]  /*13710*/  HMMA.16816.F32.BF16 R32, R8, R14, R32 ;  /* 0x0000000e0820723c */ /* 0x000fe20000041820 */
[----:B------:R1:W-:Y:S07]  /*13720*/  MUFU.EX2 R9, R0 ;  /* 0x0000000000097308 */ /* 0x0003ee0000000800 */
[----:B------:R-:W-:Y:S01]  /*13730*/  HMMA.16816.F32.BF16 R88, R4, R20, R88 ;  /* 0x000000140458723c */ /* 0x000fe20000041858 */
[----:B------:R2:W-:Y:S01]  /*13740*/  MUFU.EX2 R20, R3 ;  /* 0x0000000300147308 */ /* 0x0005e20000000800 */
[----:B-1----:R-:W-:-:S06]  /*13750*/  FFMA.FTZ R0, R130, c[0x0][0x23c], -R2 ;  /* 0x00008f0082007a23 */ /* 0x002fcc0000010802 */
[----:B------:R-:W-:Y:S01]  /*13760*/  HMMA.16816.F32.BF16 R76, R4, R26, R76 ;  /* 0x0000001a044c723c */ /* 0x000fe2000004184c */
[----:B------:R1:W-:Y:S01]  /*13770*/  MUFU.EX2 R10, R0 ;  /* 0x00000000000a7308 */ /* 0x0003e20000000800 */
[----:B--2---:R-:W-:-:S06]  /*13780*/  FFMA.FTZ R3, R131, c[0x0][0x23c], -R2 ;  /* 0x00008f0083037a23 */ /* 0x004fcc0000010802 */
[C---:B------:R-:W-:Y:S08]  /*13790*/  HMMA.16816.F32.BF16 R92, R4.reuse, R22, R92 ;  /* 0x00000016045c723c */ /* 0x040ff0000004185c */
[----:B------:R-:W-:Y:S01]  /*137a0*/  HMMA.16816.F32.BF16 R104, R4, R16, R104 ;  /* 0x000000100468723c */ /* 0x000fe20000041868 */
[----:B-1----:R-:W-:-:S07]  /*137b0*/  FADD.FTZ R0, R129, R31 ;  /* 0x0000001f81007221 */ /* 0x002fce0000010000 */
[----:B------:R-:W-:Y:S01]  /*137c0*/  HMMA.16816.F32.BF16 R108, R4, R18, R108 ;  /* 0x00000012046c723c */ /* 0x000fe2000004186c */
[----:B------:R-:W-:-:S07]  /*137d0*/  FADD.FTZ R0, R37, R0 ;  /* 0x0000000025007221 */ /* 0x000fce0000010000 */
[----:B------:R-:W-:Y:S01]  /*137e0*/  HMMA.16816.F32.BF16 R120, R4, R12, R120 ;  /* 0x0000000c0478723c */ /* 0x000fe20000041878 */
[----:B------:R-:W-:-:S07]  /*137f0*/  FADD.FTZ R0, R38, R0 ;  /* 0x0000000026007221 */ /* 0x000fce0000010000 */
[----:B------:R-:W-:Y:S07]  /*13800*/  HMMA.16816.F32.BF16 R84, R4, R14, R124 ;  /* 0x0000000e0454723c */ /* 0x000fee000004187c */
[----:B------:R-:W-:Y:S02]  /*13810*/  FFMA.FTZ R5, R243, c[0x0][0x23c], -R2 ;  /* 0x00008f00f3057a23 */ /* 0x000fe40000010802 */
[----:B------:R-:W-:Y:S02]  /*13820*/  FADD.FTZ R2, R39, R28 ;  /* 0x0000001c27027221 */ /* 0x000fe40000010000 */
[----:B------:R-:W-:-:S02]  /*13830*/  FADD.FTZ R4, R45, R29 ;  /* 0x0000001d2d047221 */ /* 0x000fc40000010000 */
[----:B------:R-:W-:Y:S02]  /*13840*/  FADD.FTZ R2, R41, R2 ;  /* 0x0000000229027221 */ /* 0x000fe40000010000 */
[----:B------:R-:W-:Y:S01]  /*13850*/  FADD.FTZ R4, R52, R4 ;  /* 0x0000000434047221 */ /* 0x000fe20000010000 */
[----:B------:R1:W-:Y:S01]  /*13860*/  MUFU.EX2 R11, R3 ;  /* 0x00000003000b7308 */ /* 0x0003e20000000800 */
        /* <DEDUP_REMOVED lines=8> */
[----:B------:R-:W-:-:S02]  /*138f0*/  IMAD.MOV.U32 R71, RZ, RZ, R80 ;  /* 0x000000ffff477224 */ /* 0x000fc400078e0050 */
[----:B------:R-:W-:Y:S01]  /*13900*/  IMAD.MOV.U32 R29, RZ, RZ, R114 ;  /* 0x000000ffff1d7224 */ /* 0x000fe200078e0072 */
[----:B------:R-:W-:Y:S01]  /*13910*/  LDSM.16.MT88.4 R80, [R213+0xf800] ;  /* 0x00f80000d550783b */ /* 0x000fe20000004200 */
[----:B------:R-:W-:Y:S02]  /*13920*/  IMAD.MOV.U32 R40, RZ, RZ, R99 ;  /* 0x000000ffff287224 */ /* 0x000fe400078e0063 */
[----:B------:R-:W-:Y:S01]  /*13930*/  IMAD.MOV.U32 R41, RZ, RZ, R98 ;  /* 0x000000ffff297224 */ /* 0x000fe200078e0062 */
[----:B------:R-:W-:Y:S01]  /*13940*/  MUFU.EX2 R17, R164 ;  /* 0x000000a400117308 */ /* 0x000fe20000000800 */
[----:B-1----:R-:W-:Y:S01]  /*13950*/  FADD.FTZ R3, R42, R30 ;  /* 0x0000001e2a037221 */ /* 0x002fe20000010000 */
[----:B------:R-:W-:Y:S01]  /*13960*/  MOV R42, R97 ;  /* 0x00000061002a7202 */ /* 0x000fe20000000f00 */
[----:B------:R-:W-:Y:S02]  /*13970*/  IMAD.MOV.U32 R30, RZ, RZ, R113 ;  /* 0x000000ffff1e7224 */ /* 0x000fe400078e0071 */
[----:B------:R-:W-:Y:S01]  /*13980*/  IMAD.MOV.U32 R43, RZ, RZ, R96 ;  /* 0x000000ffff2b7224 */ /* 0x000fe200078e0060 */
[----:B------:R-:W-:Y:S01]  /*13990*/  LDSM.16.MT88.4 R112, [R216+0xf800] ;  /* 0x00f80000d870783b */ /* 0x000fe20000004200 */
[----:B------:R-:W-:Y:S01]  /*139a0*/  FADD.FTZ R26, R54, R4 ;  /* 0x00000004361a7221 */ /* 0x000fe20000010000 */
[----:B------:R-:W-:Y:S02]  /*139b0*/  MUFU.EX2 R21, R165 ;  /* 0x000000a500157308 */ /* 0x000fe40000000800 */
[----:B--2---:R-:W-:Y:S04]  /*139c0*/  LDSM.16.MT88.4 R156, [R214+0xd800] ;  /* 0x00d80000d69c783b */ /* 0x004fe80000004200 */
[----:B------:R-:W-:Y:S02]  /*139d0*/  LDSM.16.MT88.4 R96, [R214+0xf800] ;  /* 0x00f80000d660783b */ /* 0x000fe40000004200 */
        /* <DEDUP_REMOVED lines=9> */
[----:B-----5:R-:W5:Y:S03]  /*13a70*/  LDSM.16.MT88.4 R4, [R215+0xf800] ;  /* 0x00f80000d704783b */ /* 0x020f660000004200 */
[----:B------:R-:W1:Y:S01]  /*13a80*/  MUFU.EX2 R24, R242 ;  /* 0x000000f200187308 */ /* 0x000e620000000800 */
[----:B------:R-:W-:Y:S01]  /*13a90*/  FADD.FTZ R3, R44, R3 ;  /* 0x000000032c037221 */ /* 0x000fe20000010000 */
[----:B--2---:R-:W-:Y:S01]  /*13aa0*/  F2FP.BF16.PACK_AB R124, R16, R12 ;  /* 0x0000000c107c723e */ /* 0x004fe200000010ff */
[----:B------:R-:W-:Y:S01]  /*13ab0*/  IMAD.MOV.U32 R243, RZ, RZ, R128 ;  /* 0x000000fffff37224 */ /* 0x000fe200078e0080 */
[----:B----4-:R-:W-:-:S02]  /*13ac0*/  F2FP.BF16.PACK_AB R126, R13, R19 ;  /* 0x000000130d7e723e */ /* 0x010fc400000010ff */
[----:B------:R-:W-:Y:S02]  /*13ad0*/  F2FP.BF16.PACK_AB R125, R10, R9 ;  /* 0x000000090a7d723e */ /* 0x000fe400000010ff */
[----:B-1----:R-:W-:Y:S01]  /*13ae0*/  F2FP.BF16.PACK_AB R127, R8, R11 ;  /* 0x0000000b087f723e */ /* 0x002fe200000010ff */
[----:B------:R-:W-:Y:S01]  /*13af0*/  FADD.FTZ R3, R46, R3 ;  /* 0x000000032e037221 */ /* 0x000fe20000010000 */
[----:B------:R-:W-:Y:S02]  /*13b00*/  F2FP.BF16.PACK_AB R128, R20, R22 ;  /* 0x000000161480723e */ /* 0x000fe400000010ff */
[----:B------:R-:W-:Y:S02]  /*13b10*/  F2FP.BF16.PACK_AB R129, R21, R17 ;  /* 0x000000111581723e */ /* 0x000fe400000010ff */
[----:B------:R-:W-:Y:S02]  /*13b20*/  F2FP.BF16.PACK_AB R131, R23, R18 ;  /* 0x000000121783723e */ /* 0x000fe400000010ff */
[----:B------:R-:W-:Y:S01]  /*13b30*/  F2FP.BF16.PACK_AB R130, R25, R24 ;  /* 0x000000181982723e */ /* 0x000fe200000010ff */
[----:B------:R-:W-:Y:S01]  /*13b40*/  FADD.FTZ R15, R53, R3 ;  /* 0x00000003350f7221 */ /* 0x000fe20000010000 */
[----:B------:R-:W-:Y:S01]  /*13b50*/  HMMA.16816.F32.BF16 R172, R124, R164, R172 ;  /* 0x000000a47cac723c */ /* 0x000fe200000418ac */
[----:B------:R-:W-:-:S02]  /*13b60*/  FADD.FTZ R14, R47, R2 ;  /* 0x000000022f0e7221 */ /* 0x000fc40000010000 */
[----:B------:R-:W-:-:S05]  /*13b70*/  FADD.FTZ R0, R243, R0 ;  /* 0x00000000f3007221 */ /* 0x000fca0000010000 */
[----:B------:R-:W-:Y:S01]  /*13b80*/  HMMA.16816.F32.BF16 R180, R124, R166, R180 ;  /* 0x000000a67cb4723c */ /* 0x000fe200000418b4 */
[----:B------:R-:W-:Y:S02]  /*13b90*/  FADD.FTZ R3, R205, R26 ;  /* 0x0000001acd037221 */ /* 0x000fe40000010000 */
[----:B------:R-:W-:-:S05]  /*13ba0*/  FADD.FTZ R2, R204, R15 ;  /* 0x0000000fcc027221 */ /* 0x000fca0000010000 */
        /* <DEDUP_REMOVED lines=12> */
[----:B-----5:R-:W-:Y:S01]  /*13c70*/  HMMA.16816.F32.BF16 R120, R124, R4, R120 ;  /* 0x000000047c78723c */ /* 0x020fe20000041878 */
[----:B------:R-:W-:-:S07]  /*13c80*/  FADD.FTZ R2, R207, R2 ;  /* 0x00000002cf027221 */ /* 0x000fce0000010000 */
[----:B------:R-:W-:Y:S08]  /*13c90*/  HMMA.16816.F32.BF16 R124, R124, R6, R84 ;  /* 0x000000067c7c723c */ /* 0x000ff00000041854 */
[C---:B------:R-:W-:Y:S08]  /*13ca0*/  HMMA.16816.F32.BF16 R144, R128.reuse, R140, R144 ;  /* 0x0000008c8090723c */ /* 0x040ff00000041890 */
        /* <DEDUP_REMOVED lines=43> */
[----:B------:R-:W-:Y:S01]  /*13f60*/  FADD.FTZ R2, R13, R2 ;  /* 0x000000020d027221 */ /* 0x000fe20000010000 */
[----:B------:R1:W-:Y:S04]  /*13f70*/  STL [R1+0x38], R4 ;  /* 0x0000380401007387 */ /* 0x0003e80000100800 */
[----:B------:R1:W-:Y:S04]  /*13f80*/  STL [R1+0x3c], R3 ;  /* 0x00003c0301007387 */ /* 0x0003e80000100800 */
[----:B------:R1:W-:Y:S04]  /*13f90*/  STL [R1+0x44], R0 ;  /* 0x0000440001007387 */ /* 0x0003e80000100800 */
[----:B------:R1:W-:Y:S02]  /*13fa0*/  STL [R1+0x40], R2 ;  /* 0x0000400201007387 */ /* 0x0003e40000100800 */
.L_x_478:
[----:B------:R-:W-:-:S06]  /*13fb0*/  UISETP.GT.AND UP0, UPT, UR15, UR9, UPT ;  /* 0x000000090f00728c */ /* 0x000fcc000bf04270 */
[----:B------:R-:W-:-:S13]  /*13fc0*/  PLOP3.LUT P0, PT, PT, PT, UP0, 0x80, 0x0 ;  /* 0x000000000000781c */ /* 0x000fda0003f0f008 */
[----:B------:R-:W-:Y:S05]  /*13fd0*/  @!P0 BRA `(.L_x_481) ;  /* 0x0000573000008947 */ /* 0x000fea0003800000 */
[----:B------:R-:W2:Y:S01]  /*13fe0*/  LDL.LU.64 R6, [R1+0x70] ;  /* 0x0000700001067983 */ /* 0x000ea20000300a00 */
[----:B------:R-:W-:Y:S01]  /*13ff0*/  USHF.L.U64.HI UR6, UR4, 0x5, UR5 ;  /* 0x0000000504067899 */ /* 0x000fe20008010205 */
[----:B------:R-:W-:Y:S01]  /*14000*/  MOV R136, R133 ;  /* 0x0000008500887202 */ /* 0x000fe20000000f00 */
[----:B------:R-:W-:Y:S01]  /*14010*/  USHF.L.U32 UR7, UR4, 0x5, URZ ;  /* 0x0000000504077899 */ /* 0x000fe2000800063f */
[----:B-1----:R-:W2:Y:S01]  /*14020*/  LDL.LU.64 R4, [R1+0x78] ;  /* 0x0000780001047983 */ /* 0x002ea20000300a00 */
[----:B------:R-:W-:Y:S01]  /*14030*/  MOV R3, R135 ;  /* 0x0000008700037202 */ /* 0x000fe20000000f00 */
[----:B------:R-:W-:Y:S01]  /*14040*/  IMAD.MOV.U32 R138, RZ, RZ, R132 ;  /* 0x000000ffff8a7224 */ /* 0x000fe200078e0084 */
[----:B------:R-:W-:Y:S01]  /*14050*/  MOV R137, R134 ;  /* 0x0000008600897202 */ /* 0x000fe20000000f00 */
[----:B------:R-:W-:Y:S02]  /*14060*/  ULDC.64 UR4, c[0x0][0x1a0] ;  /* 0x0000680000047ab9 */ /* 0x000fe40000000a00 */
[----:B------:R-:W-:-:S02]  /*14070*/  USHF.L.U64.HI UR8, UR4, 0x5, UR5 ;  /* 0x0000000504087899 */ /* 0x000fc40008010205 */
[----:B------:R-:W-:Y:S01]  /*14080*/  USHF.L.U32 UR13, UR4, 0x5, URZ ;  /* 0x00000005040d7899 */ /* 0x000fe2000800063f */
[----:B--2---:R-:W-:-:S05]  /*14090*/  IMAD.MOV.U32 R5, RZ, RZ, R7 ;  /* 0x000000ffff057224 */ /* 0x004fca00078e0007 */
[----:B------:R1:W-:Y:S01]  /*140a0*/  STL.64 [R1+0x48], R4 ;  /* 0x0000480401007387 */ /* 0x0003e20000100a00 */
[----:B------:R-:W-:Y:S05]  /*140b0*/  BRA `(.L_x_482) ;  /* 0x0000023000007947 */ /* 0x000fea0003800000 */
.L_x_484:
        /* <DEDUP_REMOVED lines=35> */
.L_x_482:
[----:B------:R-:W2:Y:S01]  /*142f0*/  LDL.64 R6, [R1+0x48] ;  /* 0x0000480001067983 */ /* 0x000ea20000100a00 */
[----:B------:R-:W-:Y:S01]  /*14300*/  UIADD3 UR14, UR15, -0x1, URZ ;  /* 0xffffffff0f0e7890 */ /* 0x000fe2000fffe03f */
[----:B------:R-:W-:Y:S04]  /*14310*/  DEPBAR.LE SB0, 0x0 ;  /* 0x000080000000791a */ /* 0x000fe80000000000 */
[----:B------:R-:W-:Y:S01]  /*14320*/  BAR.SYNC.DEFER_BLOCKING 0x0 ;  /* 0x0000000000007b1d */ /* 0x000fe20000010000 */
[----:B-1----:R-:W-:Y:S01]  /*14330*/  MOV R4, UR14 ;  /* 0x0000000e00047c02 */ /* 0x002fe20008000f00 */
[----:B------:R-:W-:Y:S02]  /*14340*/  USHF.R.S32.HI UR5, URZ, 0x1f, UR14 ;  /* 0x0000001f3f057899 */ /* 0x000fe4000801140e */
[----:B------:R-:W-:Y:S02]  /*14350*/  UIMAD UR4, UR12, UR14, URZ ;  /* 0x0000000e0c0472a4 */ /* 0x000fe4000f8e023f */
        /* <DEDUP_REMOVED lines=12> */
[----:B------:R-:W-:Y:S04]  /*14420*/  IADD3 R4, P0, R6, UR13, RZ ;  /* 0x0000000d06047c10 */ /* 0x000fe8000ff1e0ff */
[----:B------:R-:W-:Y:S01]  /*14430*/  IADD3.X R5, R7, UR8, RZ, P0, !PT ;  /* 0x0000000807057c10 */ /* 0x000fe200087fe4ff */
[----:B------:R1:W-:Y:S01]  /*14440*/  LDGSTS.E.BYPASS.LTC128B.128 [R233+0xe000], [R8.64+0x80] ;  /* 0x0e00008008e97fae */ /* 0x0003e2000b901d52 */
[----:B------:R-:W-:Y:S04]  /*14450*/  IADD3 R10, P0, R4, UR13, RZ ;  /* 0x0000000d040a7c10 */ /* 0x000fe8000ff1e0ff */
[----:B------:R-:W-:Y:S02]  /*14460*/  IADD3.X R11, R5, UR8, RZ, P0, !PT ;  /* 0x00000008050b7c10 */ /* 0x000fe400087fe4ff */
[----:B------:R-:W-:Y:S01]  /*14470*/  PLOP3.LUT P0, PT, PT, PT, UP0, 0x80, 0x0 ;  /* 0x000000000000781c */ /* 0x000fe20003f0f008 */
[----:B------:R2:W-:Y:S08]  /*14480*/  LDGSTS.E.BYPASS.LTC128B.128 [R233+0xc800], [R6.64] ;  /* 0x0c80000006e97fae */ /* 0x0005f0000b901d52 */
[----:B------:R2:W-:Y:S08]  /*14490*/  LDGSTS.E.BYPASS.LTC128B.128 [R233+0xe800], [R6.64+0x80] ;  /* 0x0e80008006e97fae */ /* 0x0005f0000b901d52 */
[----:B------:R2:W-:Y:S08]  /*144a0*/  LDGSTS.E.BYPASS.LTC128B.128 [R233+0xd000], [R4.64] ;  /* 0x0d00000004e97fae */ /* 0x0005f0000b901d52 */
[----:B------:R2:W-:Y:S08]  /*144b0*/  LDGSTS.E.BYPASS.LTC128B.128 [R233+0xf000], [R4.64+0x80] ;  /* 0x0f00008004e97fae */ /* 0x0005f0000b901d52 */
[----:B------:R1:W-:Y:S08]  /*144c0*/  LDGSTS.E.BYPASS.LTC128B.128 [R233+0xd800], [R10.64] ;  /* 0x0d8000000ae97fae */ /* 0x0003f0000b901d52 */
[----:B------:R1:W-:Y:S08]  /*144d0*/  LDGSTS.E.BYPASS.LTC128B.128 [R233+0xf800], [R10.64+0x80] ;  /* 0x0f8000800ae97fae */ /* 0x0003f0000b901d52 */
[----:B-----5:R-:W-:Y:S08]  /*144e0*/  LDSM.16.M88.4 R64, [R219] ;  /* 0x00000000db40783b */ /* 0x020ff00000000200 */
[----:B------:R-:W2:Y:S08]  /*144f0*/  LDSM.16.M88.4 R16, [R212+0x8000] ;  /* 0x00800000d410783b */ /* 0x000eb00000000200 */
[----:B------:R-:W1:Y:S08]  /*14500*/  LDSM.16.M88.4 R60, [R219+0x2000] ;  /* 0x00200000db3c783b */ /* 0x000e700000000200 */
[----:B------:R-:W3:Y:S08]  /*14510*/  LDSM.16.M88.4 R32, [R212+0x8800] ;  /* 0x00880000d420783b */ /* 0x000ef00000000200 */
[----:B------:R-:W0:Y:S08]  /*14520*/  LDGDEPBAR ;  /* 0x00000000000079af */ /* 0x000e300000000000 */
[----:B------:R-:W4:Y:S01]  /*14530*/  LDSM.16.M88.4 R48, [R212+0x9000] ;  /* 0x00900000d430783b */ /* 0x000f220000000200 */
[-C--:B--2---:R-:W-:Y:S07]  /*14540*/  HMMA.16816.F32.BF16 R4, R64, R16.reuse, RZ ;  /* 0x000000104004723c */ /* 0x084fee00000418ff */
[----:B------:R-:W2:Y:S01]  /*14550*/  LDSM.16.M88.4 R132, [R212+0x9800] ;  /* 0x00980000d484783b */ /* 0x000ea20000000200 */
[C---:B-1----:R-:W-:Y:S07]  /*14560*/  HMMA.16816.F32.BF16 R8, R60.reuse, R16, RZ ;  /* 0x000000103c08723c */ /* 0x042fee00000418ff */
[----:B------:R-:W-:Y:S01]  /*14570*/  LDSM.16.M88.4 R204, [R220] ;  /* 0x00000000dccc783b */ /* 0x000fe20000000200 */
[-C--:B------:R-:W-:Y:S07]  /*14580*/  HMMA.16816.F32.BF16 R12, R60, R18.reuse, RZ ;  /* 0x000000123c0c723c */ /* 0x080fee00000418ff */
[----:B------:R-:W-:Y:S01]  /*14590*/  LDSM.16.M88.4 R208, [R220+0x2000] ;  /* 0x00200000dcd0783b */ /* 0x000fe20000000200 */
        /* <DEDUP_REMOVED lines=9> */
[-C--:B--2---:R-:W-:Y:S08]  /*14630*/  HMMA.16816.F32.BF16 R52, R64, R132.reuse, RZ ;  /* 0x000000844034723c */ /* 0x084ff000000418ff */
        /* <DEDUP_REMOVED lines=24> */
[----:B------:R-:W-:Y:S08]  /*147c0*/  LDSM.16.M88.4 R132, [R222] ;  /* 0x00000000de84783b */ /* 0x000ff00000000200 */
        /* <DEDUP_REMOVED lines=21> */
[----:B------:R-:W-:Y:S08]  /*14920*/  LDSM.16.M88.4 R132, [R221] ;  /* 0x00000000dd84783b */ /* 0x000ff00000000200 */
        /* <DEDUP_REMOVED lines=21> */
[----:B------:R-:W-:Y:S08]  /*14a80*/  LDSM.16.M88.4 R132, [R219+0x4000] ;  /* 0x00400000db84783b */ /* 0x000ff00000000200 */
        /* <DEDUP_REMOVED lines=82> */
[----:B------:R-:W-:Y:S02]  /*14fb0*/  FMUL.FTZ R13, R13, c[0x0][0x2ec] ;  /* 0x0000bb000d0d7a20 */ /* 0x000fe40000410000 */
[----:B------:R-:W-:Y:S02]  /*14fc0*/  FMUL.FTZ R14, R14, c[0x0][0x2ec] ;  /* 0x0000bb000e0e7a20 */ /* 0x000fe40000410000 */
[----:B------:R-:W-:Y:S01]  /*14fd0*/  FMUL.FTZ R18, R18, c[0x0][0x2ec] ;  /* 0x0000bb0012127a20 */ /* 0x000fe20000410000 */
[----:B-1----:R1:W-:Y:S01]  /*14fe0*/  STL [R1+0xc], R0 ;  /* 0x00000c0001007387 */ /* 0x0023e20000100800 */
[----:B------:R-:W-:Y:S02]  /*14ff0*/  FMUL.FTZ R15, R15, c[0x0][0x2ec] ;  /* 0x0000bb000f0f7a20 */ /* 0x000fe40000410000 */
[----:B------:R-:W-:Y:S01]  /*15000*/  MUFU.TANH R249, R18 ;  /* 0x0000001200f97308 */ /* 0x000fe20000002400 */
[----:B------:R-:W-:Y:S02]  /*15010*/  FMUL.FTZ R16, R16, c[0x0][0x2ec] ;  /* 0x0000bb0010107a20 */ /* 0x000fe40000410000 */
[----:B------:R-:W-:Y:S01]  /*15020*/  FMUL.FTZ R19, R19, c[0x0][0x2ec] ;  /* 0x0000bb0013137a20 */ /* 0x000fe20000410000 */
[----:B--2---:R2:W-:Y:S06]  /*15030*/  STL [R1+0x10], R2 ;  /* 0x0000100201007387 */ /* 0x0045ec0000100800 */
[----:B------:R3:W-:Y:S10]  /*15040*/  MUFU.TANH R252, R16 ;  /* 0x0000001000fc7308 */ /* 0x0007f40000002400 */
[----:B------:R-:W-:Y:S10]  /*15050*/  MUFU.TANH R247, R19 ;  /* 0x0000001300f77308 */ /* 0x000ff40000002400 */
[----:B-1----:R-:W1:Y:S01]  /*15060*/  MUFU.TANH R0, R6 ;  /* 0x0000000600007308 */ /* 0x002e620000002400 */
[----:B---3--:R-:W-:Y:S09]  /*15070*/  FMUL.FTZ R16, R17, c[0x0][0x2ec] ;  /* 0x0000bb0011107a20 */ /* 0x008ff20000410000 */
[----:B--2---:R2:W3:Y:S10]  /*15080*/  MUFU.TANH R2, R7 ;  /* 0x0000000700027308 */ /* 0x0044f40000002400 */
[----:B------:R-:W-:Y:S01]  /*15090*/  MUFU.TANH R16, R16 ;  /* 0x0000001000107308 */ /* 0x000fe20000002400 */
[----:B-1----:R1:W-:Y:S04]  /*150a0*/  STL [R1+0x8], R0 ;  /* 0x0000080001007387 */ /* 0x0023e80000100800 */
[----:B--2---:R-:W2:Y:S08]  /*150b0*/  LDSM.16.M88.4 R4, [R217+0x2800] ;  /* 0x00280000d904783b */ /* 0x004eb00000000200 */
[----:B---3--:R3:W-:Y:S01]  /*150c0*/  STL [R1+0x14], R2 ;  /* 0x0000140201007387 */ /* 0x0087e20000100800 */
[----:B-1----:R-:W1:Y:S10]  /*150d0*/  MUFU.TANH R0, R8 ;  /* 0x0000000800007308 */ /* 0x002e740000002400 */
[----:B---3--:R-:W3:Y:S01]  /*150e0*/  MUFU.TANH R2, R9 ;  /* 0x0000000900027308 */ /* 0x008ee20000002400 */
[----:B-1----:R1:W-:Y:S01]  /*150f0*/  STL [R1+0x4], R0 ;  /* 0x0000040001007387 */ /* 0x0023e20000100800 */
[-C--:B--2---:R-:W-:Y:S08]  /*15100*/  HMMA.16816.F32.BF16 R20, R132, R4.reuse, R20 ;  /* 0x000000048414723c */ /* 0x084ff00000041814 */
[C---:B------:R-:W-:Y:S08]  /*15110*/  HMMA.16816.F32.BF16 R24, R208.reuse, R4, R24 ;  /* 0x00000004d018723c */ /* 0x040ff00000041818 */
[-C--:B------:R-:W-:Y:S01]  /*15120*/  HMMA.16816.F32.BF16 R28, R208, R6.reuse, R28 ;  /* 0x00000006d01c723c */ /* 0x080fe2000004181c */
[----:B---3--:R2:W-:Y:S01]  /*15130*/  STL [R1+0x20], R2 ;  /* 0x0000200201007387 */ /* 0x0085e20000100800 */
[----:B-1----:R-:W1:Y:S06]  /*15140*/  MUFU.TANH R0, R10 ;  /* 0x0000000a00007308 */ /* 0x002e6c0000002400 */
[C---:B------:R-:W-:Y:S01]  /*15150*/  HMMA.16816.F32.BF16 R32, R132.reuse, R6, R32 ;  /* 0x000000068420723c */ /* 0x040fe20000041820 */
[----:B------:R-:W3:Y:S03]  /*15160*/  LDSM.16.M88.4 R4, [R217+0x3000] ;  /* 0x00300000d904783b */ /* 0x000ee60000000200 */
[----:B------:R-:W-:Y:S02]  /*15170*/  FMUL.FTZ R20, R20, c[0x0][0x2ec] ;  /* 0x0000bb0014147a20 */ /* 0x000fe40000410000 */
[----:B------:R-:W-:Y:S02]  /*15180*/  FMUL.FTZ R21, R21, c[0x0][0x2ec] ;  /* 0x0000bb0015157a20 */ /* 0x000fe40000410000 */
[----:B------:R-:W-:Y:S01]  /*15190*/  FMUL.FTZ R27, R27, c[0x0][0x2ec] ;  /* 0x0000bb001b1b7a20 */ /* 0x000fe20000410000 */
[----:B------:R-:W-:Y:S03]  /*151a0*/  MUFU.TANH R243, R20 ;  /* 0x0000001400f37308 */ /* 0x000fe60000002400 */
[----:B------:R-:W-:Y:S02]  /*151b0*/  FMUL.FTZ R23, R23, c[0x0][0x2ec] ;  /* 0x0000bb0017177a20 */ /* 0x000fe40000410000 */
[----:B------:R-:W-:Y:S02]  /*151c0*/  FMUL.FTZ R25, R25, c[0x0][0x2ec] ;  /* 0x0000bb0019197a20 */ /* 0x000fe40000410000 */
[----:B------:R-:W-:Y:S02]  /*151d0*/  FMUL.FTZ R31, R31, c[0x0][0x2ec] ;  /* 0x0000bb001f1f7a20 */ /* 0x000fe40000410000 */
[----:B------:R-:W-:Y:S01]  /*151e0*/  FMUL.FTZ R22, R22, c[0x0][0x2ec] ;  /* 0x0000bb0016167a20 */ /* 0x000fe20000410000 */
[----:B--2---:R-:W2:Y:S01]  /*151f0*/  MUFU.TANH R2, R11 ;  /* 0x0000000b00027308 */ /* 0x004ea20000002400 */
[----:B------:R-:W-:Y:S02]  /*15200*/  FMUL.FTZ R24, R24, c[0x0][0x2ec] ;  /* 0x0000bb0018187a20 */ /* 0x000fe40000410000 */
[----:B------:R-:W-:Y:S01]  /*15210*/  FMUL.FTZ R26, R26, c[0x0][0x2ec] ;  /* 0x0000bb001a1a7a20 */ /* 0x000fe20000410000 */
[----:B-1----:R1:W-:Y:S01]  /*15220*/  STL [R1], R0 ;  /* 0x0000000001007387 */ /* 0x0023e20000100800 */
[----:B------:R-:W-:Y:S02]  /*15230*/  FMUL.FTZ R34, R34, c[0x0][0x2ec] ;  /* 0x0000bb0022227a20 */ /* 0x000fe40000410000 */
[----:B------:R-:W-:Y:S02]  /*15240*/  FMUL.FTZ R35, R35, c[0x0][0x2ec] ;  /* 0x0000bb0023237a20 */ /* 0x000fe40000410000 */
[----:B------:R-:W-:Y:S01]  /*15250*/  FMUL.FTZ R28, R28, c[0x0][0x2ec] ;  /* 0x0000bb001c1c7a20 */ /* 0x000fe20000410000 */
[----:B------:R-:W-:Y:S01]  /*15260*/  MUFU.TANH R244, R21 ;  /* 0x0000001500f47308 */ /* 0x000fe20000002400 */
[----:B------:R-:W-:Y:S02]  /*15270*/  FMUL.FTZ R29, R29, c[0x0][0x2ec] ;  /* 0x0000bb001d1d7a20 */ /* 0x000fe40000410000 */
[----:B------:R-:W-:Y:S07]  /*15280*/  FMUL.FTZ R30, R30, c[0x0][0x2ec] ;  /* 0x0000bb001e1e7a20 */ /* 0x000fee0000410000 */
[----:B------:R4:W-:Y:S01]  /*15290*/  MUFU.TANH R246, R23 ;  /* 0x0000001700f67308 */ /* 0x0009e20000002400 */
[-C--:B---3--:R-:W-:Y:S01]  /*152a0*/  HMMA.16816.F32.BF16 R36, R132, R4.reuse, R36 ;  /* 0x000000048424723c */ /* 0x088fe20000041824 */
[----:B--2---:R2:W-:Y:S08]  /*152b0*/  STL [R1+0x34], R2 ;  /* 0x0000340201007387 */ /* 0x0045f00000100800 */
[----:B-1----:R-:W1:Y:S01]  /*152c0*/  MUFU.TANH R0, R12 ;  /* 0x0000000c00007308 */ /* 0x002e620000002400 */
[C---:B------:R-:W-:Y:S08]  /*152d0*/  HMMA.16816.F32.BF16 R40, R208.reuse, R4, R40 ;  /* 0x00000004d028723c */ /* 0x040ff00000041828 */
[-C--:B------:R-:W-:Y:S01]  /*152e0*/  HMMA.16816.F32.BF16 R44, R208, R6.reuse, R44 ;  /* 0x00000006d02c723c */ /* 0x080fe2000004182c */
[----:B------:R-:W-:Y:S03]  /*152f0*/  MUFU.TANH R12, R15 ;  /* 0x0000000f000c7308 */ /* 0x000fe60000002400 */
[----:B----4-:R-:W-:Y:S02]  /*15300*/  FMUL.FTZ R23, R33, c[0x0][0x2ec] ;  /* 0x0000bb0021177a20 */ /* 0x010fe40000410000 */
[----:B------:R-:W-:Y:S02]  /*15310*/  FMUL.FTZ R21, R36, c[0x0][0x2ec] ;  /* 0x0000bb0024157a20 */ /* 0x000fe40000410000 */
[C---:B------:R-:W-:Y:S01]  /*15320*/  HMMA.16816.F32.BF16 R48, R132.reuse, R6, R48 ;  /* 0x000000068430723c */ /* 0x040fe20000041830 */
[----:B------:R-:W3:Y:S01]  /*15330*/  LDSM.16.M88.4 R4, [R217+0x3800] ;  /* 0x00380000d904783b */ /* 0x000ee20000000200 */
[----:B------:R-:W-:Y:S04]  /*15340*/  DEPBAR.LE SB0, 0x0 ;  /* 0x000080000000791a */ /* 0x000fe80000000000 */
[----:B--2---:R-:W2:Y:S01]  /*15350*/  MUFU.TANH R2, R13 ;  /* 0x0000000d00027308 */ /* 0x004ea20000002400 */
[----:B------:R-:W-:Y:S02]  /*15360*/  FMUL.FTZ R20, R37, c[0x0][0x2ec] ;  /* 0x0000bb0025147a20 */ /* 0x000fe40000410000 */
[----:B-1----:R1:W-:Y:S03]  /*15370*/  STL [R1+0x18], R0 ;  /* 0x0000180001007387 */ /* 0x0023e60000100800 */
[----:B------:R-:W-:Y:S02]  /*15380*/  FMUL.FTZ R41, R41, c[0x0][0x2ec] ;  /* 0x0000bb0029297a20 */ /* 0x000fe40000410000 */
[----:B------:R-:W-:Y:S02]  /*15390*/  FMUL.FTZ R42, R42, c[0x0][0x2ec] ;  /* 0x0000bb002a2a7a20 */ /* 0x000fe40000410000 */
[----:B------:R4:W-:Y:S01]  /*153a0*/  MUFU.TANH R251, R25 ;  /* 0x0000001900fb7308 */ /* 0x0009e20000002400 */
        /* <DEDUP_REMOVED lines=8> */
[----:B--2---:R2:W-:Y:S01]  /*15430*/  STL [R1+0x1c], R2 ;  /* 0x00001c0201007387 */ /* 0x0045e20000100800 */
[----:B------:R-:W-:Y:S02]  /*15440*/  FMUL.FTZ R43, R43, c[0x0][0x2ec] ;  /* 0x0000bb002b2b7a20 */ /* 0x000fe40000410000 */
[----:B------:R-:W-:Y:S02]  /*15450*/  FMUL.FTZ R44, R44, c[0x0][0x2ec] ;  /* 0x0000bb002c2c7a20 */ /* 0x000fe40000410000 */
[----:B------:R-:W-:Y:S01]  /*15460*/  FMUL.FTZ R45, R45, c[0x0][0x2ec] ;  /* 0x0000bb002d2d7a20 */ /* 0x000fe20000410000 */
[----:B-1----:R-:W1:Y:S01]  /*15470*/  MUFU.TANH R0, R14 ;  /* 0x0000000e00007308 */ /* 0x002e620000002400 */
[----:B------:R-:W-:Y:S02]  /*15480*/  FMUL.FTZ R46, R46, c[0x0][0x2ec] ;  /* 0x0000bb002e2e7a20 */ /* 0x000fe40000410000 */
[----:B------:R-:W-:Y:S01]  /*15490*/  FMUL.FTZ R47, R47, c[0x0][0x2ec] ;  /* 0x0000bb002f2f7a20 */ /* 0x000fe20000410000 */
[-C--:B---3--:R-:W-:Y:S06]  /*154a0*/  HMMA.16816.F32.BF16 R52, R132, R4.reuse, R52 ;  /* 0x000000048434723c */ /* 0x088fec0000041834 */
[----:B------:R-:W3:Y:S01]  /*154b0*/  MUFU.TANH R27, R31 ;  /* 0x0000001f001b7308 */ /* 0x000ee20000002400 */
[----:B----4-:R-:W-:Y:S01]  /*154c0*/  FMUL.FTZ R25, R32, c[0x0][0x2ec] ;  /* 0x0000bb0020197a20 */ /* 0x010fe20000410000 */
[C---:B------:R-:W-:Y:S08]  /*154d0*/  HMMA.16816.F32.BF16 R56, R208.reuse, R4, R56 ;  /* 0x00000004d038723c */ /* 0x040ff00000041838 */
[----:B------:R4:W2:Y:S01]  /*154e0*/  MUFU.TANH R242, R34 ;  /* 0x0000002200f27308 */ /* 0x0008a20000002400 */
[-C--:B------:R-:W-:Y:S01]  /*154f0*/  HMMA.16816.F32.BF16 R60, R208, R6.reuse, R60 ;  /* 0x00000006d03c723c */ /* 0x080fe2000004183c */
[----:B-1----:R1:W-:Y:S07]  /*15500*/  STL [R1+0x30], R0 ;  /* 0x0000300001007387 */ /* 0x0023ee0000100800 */
[----:B------:R-:W-:Y:S01]  /*15510*/  HMMA.16816.F32.BF16 R64, R132, R6, R64 ;  /* 0x000000068440723c */ /* 0x000fe20000041840 */
[----:B------:R1:W1:Y:S03]  /*15520*/  MUFU.TANH R205, R35 ;  /* 0x0000002300cd7308 */ /* 0x0002660000002400 */
[----:B------:R-:W-:Y:S02]  /*15530*/  FMUL.FTZ R15, R52, c[0x0][0x2ec] ;  /* 0x0000bb00340f7a20 */ /* 0x000fe40000410000 */
[----:B------:R-:W-:Y:S02]  /*15540*/  FMUL.FTZ R14, R53, c[0x0][0x2ec] ;  /* 0x0000bb00350e7a20 */ /* 0x000fe40000410000 */
[----:B------:R-:W-:Y:S03]  /*15550*/  FMUL.FTZ R33, R55, c[0x0][0x2ec] ;  /* 0x0000bb0037217a20 */ /* 0x000fe60000410000 */
[----:B------:R-:W2:Y:S01]  /*15560*/  MUFU.TANH R241, R41 ;  /* 0x0000002900f17308 */ /* 0x000ea20000002400 */
[----:B------:R-:W-:Y:S02]  /*15570*/  FMUL.FTZ R50, R57, c[0x0][0x2ec] ;  /* 0x0000bb0039327a20 */ /* 0x000fe40000410000 */
[----:B------:R-:W-:Y:S02]  /*15580*/  FMUL.FTZ R58, R58, c[0x0][0x2ec] ;  /* 0x0000bb003a3a7a20 */ /* 0x000fe40000410000 */
[----:B----4-:R-:W-:Y:S02]  /*15590*/  FMUL.FTZ R34, R54, c[0x0][0x2ec] ;  /* 0x0000bb0036227a20 */ /* 0x010fe40000410000 */
[----:B------:R-:W-:Y:S02]  /*155a0*/  FMUL.FTZ R59, R59, c[0x0][0x2ec] ;  /* 0x0000bb003b3b7a20 */ /* 0x000fe40000410000 */
[----:B------:R-:W-:Y:S01]  /*155b0*/  FMUL.FTZ R49, R60, c[0x0][0x2ec] ;  /* 0x0000bb003c317a20 */ /* 0x000fe20000410000 */
[----:B------:R4:W2:Y:S01]  /*155c0*/  MUFU.TANH R41, R42 ;  /* 0x0000002a00297308 */ /* 0x0008a20000002400 */
[----:B------:R-:W-:Y:S02]  /*155d0*/  FMUL.FTZ R48, R61, c[0x0][0x2ec] ;  /* 0x0000bb003d307a20 */ /* 0x000fe40000410000 */
[----:B------:R-:W-:Y:S02]  /*155e0*/  FMUL.FTZ R62, R62, c[0x0][0x2ec] ;  /* 0x0000bb003e3e7a20 */ /* 0x000fe40000410000 */
[----:B-1----:R-:W-:Y:S02]  /*155f0*/  FMUL.FTZ R35, R51, c[0x0][0x2ec] ;  /* 0x0000bb0033237a20 */ /* 0x002fe40000410000 */
[----:B------:R-:W-:Y:S02]  /*15600*/  FMUL.FTZ R51, R56, c[0x0][0x2ec] ;  /* 0x0000bb0038337a20 */ /* 0x000fe40000410000 */
[----:B------:R-:W-:Y:S01]  /*15610*/  FMUL.FTZ R63, R63, c[0x0][0x2ec] ;  /* 0x0000bb003f3f7a20 */ /* 0x000fe20000410000 */
[----:B------:R1:W1:Y:S01]  /*15620*/  MUFU.TANH R245, R22 ;  /* 0x0000001600f57308 */ /* 0x0002620000002400 */
[----:B------:R-:W-:Y:S02]  /*15630*/  FMUL.FTZ R13, R64, c[0x0][0x2ec] ;  /* 0x0000bb00400d7a20 */ /* 0x000fe40000410000 */
[----:B------:R-:W-:Y:S02]  /*15640*/  FMUL.FTZ R31, R65, c[0x0][0x2ec] ;  /* 0x0000bb00411f7a20 */ /* 0x000fe40000410000 */
[----:B------:R-:W-:Y:S05]  /*15650*/  FMUL.FTZ R32, R66, c[0x0][0x2ec] ;  /* 0x0000bb0042207a20 */ /* 0x000fea0000410000 */
[----:B------:R1:W1:Y:S01]  /*15660*/  MUFU.TANH R248, R24 ;  /* 0x0000001800f87308 */ /* 0x0002620000002400 */
[----:B----4-:R-:W-:Y:S09]  /*15670*/  FMUL.FTZ R42, R67, c[0x0][0x2ec] ;  /* 0x0000bb00432a7a20 */ /* 0x010ff20000410000 */
        /* <DEDUP_REMOVED lines=8> */
[----:B------:R4:W1:Y:S10]  /*15700*/  MUFU.TANH R139, R38 ;  /* 0x00000026008b7308 */ /* 0x0008740000002400 */
[----:B------:R-:W1:Y:S10]  /*15710*/  MUFU.TANH R39, R39 ;  /* 0x0000002700277308 */ /* 0x000e740000002400 */
        /* <DEDUP_REMOVED lines=25> */
[----:B------:R-:W1:Y:S02]  /*158b0*/  MUFU.TANH R42, R42 ;  /* 0x0000002a002a7308 */ /* 0x000e640000002400 */
[----:B-1234-:R-:W-:-:S05]  /*158c0*/  @P0 BRA `(.L_x_484) ;  /* 0xffffe7f000000947 */ /* 0x01efca000383ffff */
.L_x_483:
[----:B-1----:R-:W2:Y:S01]  /*158d0*/  LDL.LU R4, [R1+0x20] ;  /* 0x0000200001047983 */ /* 0x002ea20000300800 */
[----:B------:R-:W-:Y:S01]  /*158e0*/  IMAD.MOV.U32 R43, RZ, RZ, R24 ;  /* 0x000000ffff2b7224 */ /* 0x000fe200078e0018 */
[----:B------:R-:W-:Y:S01]  /*158f0*/  MOV R40, R12 ;  /* 0x0000000c00287202 */ /* 0x000fe20000000f00 */
[----:B------:R-:W-:Y:S01]  /*15900*/  IMAD.U32 R0, RZ, RZ, UR14 ;  /* 0x0000000eff007e24 */ /* 0x000fe2000f8e00ff */
[----:B------:R-:W3:Y:S01]  /*15910*/  LDL.LU R10, [R1+0x1c] ;  /* 0x00001c00010a7983 */ /* 0x000ee20000300800 */
[----:B------:R-:W-:Y:S01]  /*15920*/  MOV R54, R28 ;  /* 0x0000001c00367202 */ /* 0x000fe20000000f00 */
[----:B------:R-:W-:Y:S01]  /*15930*/  IMAD.MOV.U32 R52, RZ, RZ, R29 ;  /* 0x000000ffff347224 */ /* 0x000fe200078e001d */
[----:B------:R-:W-:Y:S01]  /*15940*/  MOV R45, R43 ;  /* 0x0000002b002d7202 */ /* 0x000fe20000000f00 */
[----:B------:R-:W4:Y:S01]  /*15950*/  LDL.LU R9, [R1+0x34] ;  /* 0x0000340001097983 */ /* 0x000f220000300800 */
[----:B------:R-:W-:Y:S01]  /*15960*/  IMAD.MOV.U32 R43, RZ, RZ, R27 ;  /* 0x000000ffff2b7224 */ /* 0x000fe200078e001b */
[----:B------:R-:W-:Y:S01]  /*15970*/  LOP3.LUT R231, R231, 0xfffffffb, RZ, 0xc0, !PT ;  /* 0xfffffffbe7e77812 */ /* 0x000fe200078ec0ff */
[----:B------:R-:W-:Y:S01]  /*15980*/  IMAD.MOV.U32 R46, RZ, RZ, R40 ;  /* 0x000000ffff2e7224 */ /* 0x000fe200078e0028 */
[----:B------:R-:W2:Y:S01]  /*15990*/  LDL.LU R8, [R1+0x30] ;  /* 0x0000300001087983 */ /* 0x000ea20000300800 */
[----:B------:R-:W-:Y:S01]  /*159a0*/  IMAD.MOV.U32 R40, RZ, RZ, R26 ;  /* 0x000000ffff287224 */ /* 0x000fe200078e001a */
[----:B------:R-:W-:Y:S01]  /*159b0*/  UISETP.GT.AND UP0, UPT, UR14, UR9, UPT ;  /* 0x000000090e00728c */ /* 0x000fe2000bf04270 */
[----:B------:R-:W-:Y:S01]  /*159c0*/  IMAD.MOV.U32 R60, RZ, RZ, R45 ;  /* 0x000000ffff3c7224 */ /* 0x000fe200078e002d */
[----:B------:R-:W2:Y:S01]  /*159d0*/  LDL.LU R7, [R1+0x8] ;  /* 0x0000080001077983 */ /* 0x000ea20000300800 */
[----:B------:R-:W-:Y:S01]  /*159e0*/  IMAD.MOV.U32 R57, RZ, RZ, R46 ;  /* 0x000000ffff397224 */ /* 0x000fe200078e002e */
[----:B------:R-:W-:Y:S02]  /*159f0*/  UMOV UR15, UR14 ;  /* 0x0000000e000f7c82 */ /* 0x000fe40008000000 */
[----:B------:R-:W2:Y:S01]  /*15a00*/  LDL.LU R6, [R1+0x14] ;  /* 0x0000140001067983 */ /* 0x000ea20000300800 */
[----:B------:R-:W-:Y:S01]  /*15a10*/  MOV R65, R60 ;  /* 0x0000003c00417202 */ /* 0x000fe20000000f00 */
[----:B------:R-:W-:Y:S02]  /*15a20*/  IMAD.MOV.U32 R60, RZ, RZ, R43 ;  /* 0x000000ffff3c7224 */ /* 0x000fe400078e002b */
[----:B------:R-:W2:Y:S04]  /*15a30*/  LDL.LU R2, [R1+0x18] ;  /* 0x0000180001027983 */ /* 0x000ea80000300800 */
[----:B------:R-:W2:Y:S04]  /*15a40*/  LDL.LU R5, [R1+0xc] ;  /* 0x00000c0001057983 */ /* 0x000ea80000300800 */
        /* <DEDUP_REMOVED lines=9> */
[----:B------:R-:W2:Y:S04]  /*15ae0*/  LDL.LU R24, [R1+0x4] ;  /* 0x0000040001187983 */ /* 0x000ea80000300800 */
[----:B------:R-:W2:Y:S04]  /*15af0*/  LDL.LU R44, [R1] ;  /* 0x00000000012c7983 */ /* 0x000ea80000300800 */
[----:B------:R-:W1:Y:S02]  /*15b00*/  S2R R11, SR_TID.X ;  /* 0x00000000000b7919 */ /* 0x000e640000002100 */
[----:B-1----:R-:W-:Y:S05]  /*15b10*/  IMAD.SHL.U32 R11, R11, 0x2, RZ ;  /* 0x000000020b0b7824 */ /* 0x002fea00078e00ff */
[----:B------:R-:W-:Y:S05]  /*15b20*/  LOP3.LUT R11, R11, 0x6, RZ, 0xc0, !PT ;  /* 0x000000060b0b7812 */ /* 0x000fea00078ec0ff */
[----:B------:R-:W-:Y:S05]  /*15b30*/  IMAD R0, R0, 0x40, R11 ;  /* 0x0000004000007824 */ /* 0x000fea00078e020b */
[C---:B------:R-:W-:Y:S02]  /*15b40*/  ISETP.GE.AND P4, PT, R0.reuse, R236, PT ;  /* 0x000000ec0000720c */ /* 0x040fe40003f86270 */
[C---:B------:R-:W-:Y:S02]  /*15b50*/  ISETP.GE.AND P5, PT, R0.reuse, R235, PT ;  /* 0x000000eb0000720c */ /* 0x040fe40003fa6270 */
[C---:B------:R-:W-:Y:S02]  /*15b60*/  ISETP.GE.OR P4, PT, R0.reuse, R240, !P4 ;  /* 0x000000f00000720c */ /* 0x040fe40006786670 */
[C---:B------:R-:W-:Y:S01]  /*15b70*/  ISETP.GE.OR P5, PT, R0.reuse, R239, !P5 ;  /* 0x000000ef0000720c */ /* 0x040fe20006fa6670 */
[----:B---3--:R-:W-:Y:S02]  /*15b80*/  IMAD.MOV.U32 R47, RZ, RZ, R10 ;  /* 0x000000ffff2f7224 */ /* 0x008fe400078e000a */
[----:B------:R-:W-:Y:S02]  /*15b90*/  IMAD.MOV.U32 R10, RZ, RZ, R22 ;  /* 0x000000ffff0a7224 */ /* 0x000fe400078e0016 */
[----:B----4-:R-:W-:Y:S02]  /*15ba0*/  IMAD.MOV.U32 R30, RZ, RZ, R9 ;  /* 0x000000ffff1e7224 */ /* 0x010fe400078e0009 */
[----:B------:R-:W-:Y:S01]  /*15bb0*/  IMAD.MOV.U32 R67, RZ, RZ, R10 ;  /* 0x000000ffff437224 */ /* 0x000fe200078e000a */
[C---:B------:R-:W-:Y:S01]  /*15bc0*/  IADD3 R10, R0.reuse, 0x28, RZ ;  /* 0x00000028000a7810 */ /* 0x040fe20007ffe0ff */
[----:B--2---:R-:W-:Y:S02]  /*15bd0*/  IMAD.MOV.U32 R36, RZ, RZ, R8 ;  /* 0x000000ffff247224 */ /* 0x004fe400078e0008 */
[----:B------:R-:W-:Y:S02]  /*15be0*/  IMAD.MOV.U32 R8, RZ, RZ, R18 ;  /* 0x000000ffff087224 */ /* 0x000fe400078e0012 */
[----:B------:R-:W2:Y:S01]  /*15bf0*/  LDL.LU R18, [R1+0x10] ;  /* 0x0000100001127983 */ /* 0x000ea20000300800 */
[----:B------:R-:W-:Y:S02]  /*15c00*/  IMAD.MOV.U32 R12, RZ, RZ, R7 ;  /* 0x000000ffff0c7224 */ /* 0x000fe400078e0007 */
[----:B------:R-:W-:Y:S02]  /*15c10*/  IMAD.MOV.U32 R53, RZ, RZ, R36 ;  /* 0x000000ffff357224 */ /* 0x000fe400078e0024 */
[----:B------:R-:W-:Y:S01]  /*15c20*/  IMAD.MOV.U32 R9, RZ, RZ, R6 ;  /* 0x000000ffff097224 */ /* 0x000fe200078e0006 */
[C---:B------:R-:W-:Y:S01]  /*15c30*/  IADD3 R6, R0.reuse, 0x9, RZ ;  /* 0x0000000900067810 */ /* 0x040fe20007ffe0ff */
[----:B------:R-:W-:Y:S01]  /*15c40*/  IMAD.MOV.U32 R55, RZ, RZ, R30 ;  /* 0x000000ffff377224 */ /* 0x000fe200078e001e */
[----:B------:R-:W-:Y:S01]  /*15c50*/  MOV R56, R53 ;  /* 0x0000003500387202 */ /* 0x000fe20000000f00 */
[----:B------:R-:W-:Y:S01]  /*15c60*/  IMAD.MOV.U32 R7, RZ, RZ, R2 ;  /* 0x000000ffff077224 */ /* 0x000fe200078e0002 */
[----:B------:R-:W-:Y:S01]  /*15c70*/  IADD3 R2, R0, 0x1, RZ ;  /* 0x0000000100027810 */ /* 0x000fe20007ffe0ff */
[----:B------:R-:W-:Y:S01]  /*15c80*/  IMAD.MOV.U32 R53, RZ, RZ, R38 ;  /* 0x000000ffff357224 */ /* 0x000fe200078e0026 */
[----:B------:R-:W-:Y:S01]  /*15c90*/  FSEL R11, R5, -INF , !P4 ;  /* 0xff800000050b7808 */ /* 0x000fe20006000000 */
[----:B------:R-:W-:Y:S01]  /*15ca0*/  IMAD.MOV.U32 R61, RZ, RZ, R55 ;  /* 0x000000ffff3d7224 */ /* 0x000fe200078e0037 */
[C---:B------:R-:W-:Y:S01]  /*15cb0*/  ISETP.GE.AND P0, PT, R2.reuse, R236, PT ;  /* 0x000000ec0200720c */ /* 0x040fe20003f06270 */
[----:B------:R-:W-:Y:S01]  /*15cc0*/  IMAD.MOV.U32 R55, RZ, RZ, R8 ;  /* 0x000000ffff377224 */ /* 0x000fe200078e0008 */
[C---:B------:R-:W-:Y:S01]  /*15cd0*/  ISETP.GE.AND P3, PT, R2.reuse, R235, PT ;  /* 0x000000eb0200720c */ /* 0x040fe20003f66270 */
[----:B------:R-:W-:Y:S01]  /*15ce0*/  IMAD.MOV.U32 R36, RZ, RZ, R4 ;  /* 0x000000ffff247224 */ /* 0x000fe200078e0004 */
[C---:B------:R-:W-:Y:S01]  /*15cf0*/  ISETP.GE.AND P1, PT, R2.reuse, R234, PT ;  /* 0x000000ea0200720c */ /* 0x040fe20003f26270 */
[----:B------:R-:W-:Y:S01]  /*15d00*/  IMAD.MOV.U32 R64, RZ, RZ, R55 ;  /* 0x000000ffff407224 */ /* 0x000fe200078e0037 */
[C---:B------:R-:W-:Y:S01]  /*15d10*/  ISETP.GE.AND P2, PT, R2.reuse, R232, PT ;  /* 0x000000e80200720c */ /* 0x040fe20003f46270 */
[----:B------:R-:W-:Y:S01]  /*15d20*/  IMAD.MOV.U32 R55, RZ, RZ, R41 ;  /* 0x000000ffff377224 */ /* 0x000fe200078e0029 */
[C---:B------:R-:W-:Y:S01]  /*15d30*/  ISETP.GE.OR P0, PT, R2.reuse, R240, !P0 ;  /* 0x000000f00200720c */ /* 0x040fe20004706670 */
[----:B------:R-:W-:Y:S01]  /*15d40*/  IMAD.MOV.U32 R66, RZ, RZ, R61 ;  /* 0x000000ffff427224 */ /* 0x000fe200078e003d */
[C---:B------:R-:W-:Y:S01]  /*15d50*/  ISETP.GE.OR P3, PT, R2.reuse, R239, !P3 ;  /* 0x000000ef0200720c */ /* 0x040fe20005f66670 */
[----:B------:R-:W-:Y:S01]  /*15d60*/  IMAD.MOV.U32 R61, RZ, RZ, R40 ;  /* 0x000000ffff3d7224 */ /* 0x000fe200078e0028 */
[C---:B------:R-:W-:Y:S02]  /*15d70*/  ISETP.GE.OR P1, PT, R2.reuse, R238, !P1 ;  /* 0x000000ee0200720c */ /* 0x040fe40004f26670 */
[-C--:B------:R-:W-:Y:S02]  /*15d80*/  ISETP.GE.OR P6, PT, R2, R237.reuse, !P2 ;  /* 0x000000ed0200720c */ /* 0x080fe400057c6670 */
[C---:B------:R-:W-:Y:S02]  /*15d90*/  ISETP.GE.AND P2, PT, R0.reuse, R234, PT ;  /* 0x000000ea0000720c */ /* 0x040fe40003f46270 */
[C---:B------:R-:W-:Y:S02]  /*15da0*/  IADD3 R2, R0.reuse, 0x8, RZ ;  /* 0x0000000800027810 */ /* 0x040fe40007ffe0ff */
[C---:B------:R-:W-:Y:S02]  /*15db0*/  ISETP.GE.OR P2, PT, R0.reuse, R238, !P2 ;  /* 0x000000ee0000720c */ /* 0x040fe40005746670 */
[C---:B------:R-:W-:Y:S02]  /*15dc0*/  IADD3 R5, R0.reuse, 0x10, RZ ;  /* 0x0000001000057810 */ /* 0x040fe40007ffe0ff */
[----:B------:R-:W-:Y:S02]  /*15dd0*/  ISETP.GE.AND P4, PT, R0, R232, PT ;  /* 0x000000e80000720c */ /* 0x000fe40003f86270 */
[----:B------:R-:W-:Y:S02]  /*15de0*/  FSEL R12, R12, -INF , !P5 ;  /* 0xff8000000c0c7808 */ /* 0x000fe40006800000 */
[----:B------:R-:W-:Y:S02]  /*15df0*/  ISETP.GE.AND P5, PT, R2, R236, PT ;  /* 0x000000ec0200720c */ /* 0x000fe40003fa6270 */
[----:B------:R-:W-:Y:S02]  /*15e00*/  ISETP.GE.OR P4, PT, R0, R237, !P4 ;  /* 0x000000ed0000720c */ /* 0x000fe40006786670 */
[----:B------:R-:W-:Y:S02]  /*15e10*/  ISETP.GE.OR P5, PT, R2, R240, !P5 ;  /* 0x000000f00200720c */ /* 0x000fe40006fa6670 */
[----:B------:R-:W-:Y:S02]  /*15e20*/  IADD3 R8, R0, 0x20, RZ ;  /* 0x0000002000087810 */ /* 0x000fe40007ffe0ff */
[----:B------:R-:W-:Y:S02]  /*15e30*/  FSEL R22, R252, -INF , !P5 ;  /* 0xff800000fc167808 */ /* 0x000fe40006800000 */
[----:B------:R-:W-:Y:S02]  /*15e40*/  FSEL R24, R24, -INF , !P2 ;  /* 0xff80000018187808 */ /* 0x000fe40005000000 */
[----:B------:R-:W-:Y:S02]  /*15e50*/  ISETP.GE.AND P2, PT, R6, R236, PT ;  /* 0x000000ec0600720c */ /* 0x000fe40003f46270 */
[----:B------:R-:W-:Y:S02]  /*15e60*/  FSEL R44, R44, -INF , !P4 ;  /* 0xff8000002c2c7808 */ /* 0x000fe40006000000 */
[----:B------:R-:W-:Y:S02]  /*15e70*/  ISETP.GE.OR P2, PT, R6, R240, !P2 ;  /* 0x000000f00600720c */ /* 0x000fe40005746670 */
[----:B------:R-:W-:Y:S02]  /*15e80*/  ISETP.GE.AND P4, PT, R2, R235, PT ;  /* 0x000000eb0200720c */ /* 0x000fe40003f86270 */
[----:B------:R-:W-:Y:S02]  /*15e90*/  FSEL R28, R16, -INF , !P2 ;  /* 0xff800000101c7808 */ /* 0x000fe40005000000 */
[----:B------:R-:W-:Y:S02]  /*15ea0*/  FSEL R16, R9, -INF , !P3 ;  /* 0xff80000009107808 */ /* 0x000fe40005800000 */
[----:B------:R-:W-:Y:S02]  /*15eb0*/  IADD3 R9, R0, 0x19, RZ ;  /* 0x0000001900097810 */ /* 0x000fe40007ffe0ff */
[C---:B------:R-:W-:Y:S02]  /*15ec0*/  ISETP.GE.AND P2, PT, R5.reuse, R236, PT ;  /* 0x000000ec0500720c */ /* 0x040fe40003f46270 */
[C---:B------:R-:W-:Y:S02]  /*15ed0*/  ISETP.GE.AND P5, PT, R2.reuse, R232, PT ;  /* 0x000000e80200720c */ /* 0x040fe40003fa6270 */
[----:B------:R-:W-:Y:S02]  /*15ee0*/  ISETP.GE.OR P2, PT, R5, R240, !P2 ;  /* 0x000000f00500720c */ /* 0x000fe40005746670 */
[C---:B------:R-:W-:Y:S02]  /*15ef0*/  ISETP.GE.OR P4, PT, R2.reuse, R239, !P4 ;  /* 0x000000ef0200720c */ /* 0x040fe40006786670 */
[----:B------:R-:W-:Y:S02]  /*15f00*/  ISETP.GE.OR P5, PT, R2, R237, !P5 ;  /* 0x000000ed0200720c */ /* 0x000fe40006fa6670 */
[----:B------:R-:W-:Y:S02]  /*15f10*/  FSEL R27, R243, -INF , !P2 ;  /* 0xff800000f31b7808 */ /* 0x000fe40005000000 */
[----:B------:R-:W-:Y:S02]  /*15f20*/  FSEL R29, R249, -INF , !P4 ;  /* 0xff800000f91d7808 */ /* 0x000fe40006000000 */
[----:B------:R-:W-:Y:S02]  /*15f30*/  ISETP.GE.AND P2, PT, R6, R235, PT ;  /* 0x000000eb0600720c */ /* 0x000fe40003f46270 */
[----:B------:R-:W-:Y:S02]  /*15f40*/  IADD3 R4, R0, 0x11, RZ ;  /* 0x0000001100047810 */ /* 0x000fe40007ffe0ff */
[----:B------:R-:W-:Y:S02]  /*15f50*/  ISETP.GE.OR P2, PT, R6, R239, !P2 ;  /* 0x000000ef0600720c */ /* 0x000fe40005746670 */
[----:B------:R-:W-:Y:S02]  /*15f60*/  FSEL R36, R36, -INF , !P1 ;  /* 0xff80000024247808 */ /* 0x000fe40004800000 */
[----:B------:R-:W-:Y:S02]  /*15f70*/  FSEL R30, R247, -INF , !P2 ;  /* 0xff800000f71e7808 */ /* 0x000fe40005000000 */
[C---:B------:R-:W-:Y:S02]  /*15f80*/  ISETP.GE.AND P2, PT, R6.reuse, R234, PT ;  /* 0x000000ea0600720c */ /* 0x040fe40003f46270 */
[C---:B------:R-:W-:Y:S02]  /*15f90*/  ISETP.GE.AND P1, PT, R9.reuse, R236, PT ;  /* 0x000000ec0900720c */ /* 0x040fe40003f26270 */
[----:B------:R-:W-:Y:S02]  /*15fa0*/  ISETP.GE.OR P2, PT, R6, R238, !P2 ;  /* 0x000000ee0600720c */ /* 0x000fe40005746670 */
[C---:B------:R-:W-:Y:S02]  /*15fb0*/  ISETP.GE.AND P3, PT, R4.reuse, R236, PT ;  /* 0x000000ec0400720c */ /* 0x040fe40003f66270 */
[-C--:B------:R-:W-:Y:S02]  /*15fc0*/  ISETP.GE.OR P1, PT, R9, R240.reuse, !P1 ;  /* 0x000000f00900720c */ /* 0x080fe40004f26670 */
[----:B------:R-:W-:Y:S02]  /*15fd0*/  ISETP.GE.OR P3, PT, R4, R240, !P3 ;  /* 0x000000f00400720c */ /* 0x000fe40005f66670 */
[----:B------:R-:W-:Y:S02]  /*15fe0*/  FSEL R23, R23, -INF , !P1 ;  /* 0xff80000017177808 */ /* 0x000fe40004800000 */
[----:B------:R-:W-:Y:S02]  /*15ff0*/  FSEL R26, R244, -INF , !P3 ;  /* 0xff800000f41a7808 */ /* 0x000fe40005800000 */
[----:B------:R-:W-:Y:S02]  /*16000*/  ISETP.GE.AND P3, PT, R5, R235, PT ;  /* 0x000000eb0500720c */ /* 0x000fe40003f66270 */
[----:B------:R-:W-:Y:S02]  /*16010*/  @P6 LOP3.LUT R231, R231, 0x4, RZ, 0xfc, !PT ;  /* 0x00000004e7e76812 */ /* 0x000fe400078efcff */
[C---:B------:R-:W-:Y:S02]  /*16020*/  ISETP.GE.AND P6, PT, R5.reuse, R232, PT ;  /* 0x000000e80500720c */ /* 0x040fe40003fc6270 */
[C---:B------:R-:W-:Y:S02]  /*16030*/  ISETP.GE.AND P1, PT, R8.reuse, R236, PT ;  /* 0x000000ec0800720c */ /* 0x040fe40003f26270 */
[C---:B------:R-:W-:Y:S02]  /*16040*/  ISETP.GE.OR P3, PT, R5.reuse, R239, !P3 ;  /* 0x000000ef0500720c */ /* 0x040fe40005f66670 */
[----:B------:R-:W-:Y:S02]  /*16050*/  ISETP.GE.OR P6, PT, R5, R237, !P6 ;  /* 0x000000ed0500720c */ /* 0x000fe400077c6670 */
[----:B------:R-:W-:Y:S02]  /*16060*/  ISETP.GE.OR P1, PT, R8, R240, !P1 ;  /* 0x000000f00800720c */ /* 0x000fe40004f26670 */
[----:B------:R-:W-:Y:S02]  /*16070*/  LOP3.LUT R231, R231, 0xfffffffd, RZ, 0xc0, !PT ;  /* 0xfffffffde7e77812 */ /* 0x000fe400078ec0ff */
[----:B------:R-:W-:Y:S02]  /*16080*/  FSEL R21, R21, -INF , !P1 ;  /* 0xff80000015157808 */ /* 0x000fe40004800000 */
[----:B------:R-:W-:Y:S02]  /*16090*/  FSEL R46, R245, -INF , !P3 ;  /* 0xff800000f52e7808 */ /* 0x000fe40005800000 */
[C---:B------:R-:W-:Y:S02]  /*160a0*/  ISETP.GE.AND P3, PT, R4.reuse, R235, PT ;  /* 0x000000eb0400720c */ /* 0x040fe40003f66270 */
[----:B------:R-:W-:Y:S02]  /*160b0*/  @P5 LOP3.LUT R231, R231, 0x2, RZ, 0xfc, !PT ;  /* 0x00000002e7e75812 */ /* 0x000fe400078efcff */
[CC--:B------:R-:W-:Y:S02]  /*160c0*/  ISETP.GE.AND P5, PT, R4.reuse, R232.reuse, PT ;  /* 0x000000e80400720c */ /* 0x0c0fe40003fa6270 */
[C---:B------:R-:W-:Y:S02]  /*160d0*/  ISETP.GE.OR P3, PT, R4.reuse, R239, !P3 ;  /* 0x000000ef0400720c */ /* 0x040fe40005f66670 */
[-C--:B------:R-:W-:Y:S02]  /*160e0*/  ISETP.GE.OR P5, PT, R4, R237.reuse, !P5 ;  /* 0x000000ed0400720c */ /* 0x080fe40006fa6670 */
[----:B------:R-:W-:Y:S02]  /*160f0*/  LOP3.LUT R231, R231, 0xfffffffe, RZ, 0xc0, !PT ;  /* 0xfffffffee7e77812 */ /* 0x000fe400078ec0ff */
[----:B------:R-:W-:Y:S02]  /*16100*/  FSEL R45, R246, -INF , !P3 ;  /* 0xff800000f62d7808 */ /* 0x000fe40005800000 */
[----:B------:R-:W-:Y:S02]  /*16110*/  ISETP.GE.AND P3, PT, R9, R232, PT ;  /* 0x000000e80900720c */ /* 0x000fe40003f66270 */
[----:B------:R-:W-:Y:S02]  /*16120*/  FSEL R47, R47, -INF , !P2 ;  /* 0xff8000002f2f7808 */ /* 0x000fe40005000000 */
[----:B------:R-:W-:Y:S02]  /*16130*/  ISETP.GE.OR P3, PT, R9, R237, !P3 ;  /* 0x000000ed0900720c */ /* 0x000fe40005f66670 */
[----:B--2---:R-:W-:Y:S02]  /*16140*/  FSEL R18, R18, -INF , !P0 ;  /* 0xff80000012127808 */ /* 0x004fe40004000000 */
[C---:B------:R-:W-:Y:S04]  /*16150*/  ISETP.GE.AND P0, PT, R2.reuse, R234, PT ;  /* 0x000000ea0200720c */ /* 0x040fe80003f06270 */
[----:B------:R-:W-:Y:S02]  /*16160*/  ISETP.GE.OR P0, PT, R2, R238, !P0 ;  /* 0x000000ee0200720c */ /* 0x000fe40004706670 */
[----:B------:R-:W-:Y:S02]  /*16170*/  IADD3 R2, R0, 0x18, RZ ;  /* 0x0000001800027810 */ /* 0x000fe40007ffe0ff */
[----:B------:R-:W-:Y:S02]  /*16180*/  FSEL R38, R7, -INF , !P0 ;  /* 0xff80000007267808 */ /* 0x000fe40004000000 */
[C---:B------:R-:W-:Y:S02]  /*16190*/  ISETP.GE.AND P0, PT, R5.reuse, R234, PT ;  /* 0x000000ea0500720c */ /* 0x040fe40003f06270 */
[C---:B------:R-:W-:Y:S02]  /*161a0*/  ISETP.GE.AND P4, PT, R2.reuse, R236, PT ;  /* 0x000000ec0200720c */ /* 0x040fe40003f86270 */
[----:B------:R-:W-:Y:S02]  /*161b0*/  ISETP.GE.OR P0, PT, R5, R238, !P0 ;  /* 0x000000ee0500720c */ /* 0x000fe40004706670 */
[----:B------:R-:W-:Y:S02]  /*161c0*/  ISETP.GE.OR P4, PT, R2, R240, !P4 ;  /* 0x000000f00200720c */ /* 0x000fe40006786670 */
[----:B------:R-:W-:Y:S02]  /*161d0*/  FSEL R248, R248, -INF , !P0 ;  /* 0xff800000f8f87808 */ /* 0x000fe40004000000 */
[----:B------:R-:W-:Y:S02]  /*161e0*/  ISETP.GE.AND P0, PT, R9, R235, PT ;  /* 0x000000eb0900720c */ /* 0x000fe40003f06270 */
[----:B------:R-:W-:Y:S02]  /*161f0*/  FSEL R25, R25, -INF , !P4 ;  /* 0xff80000019197808 */ /* 0x000fe40006000000 */
[----:B------:R-:W-:Y:S02]  /*16200*/  ISETP.GE.OR P0, PT, R9, R239, !P0 ;  /* 0x000000ef0900720c */ /* 0x000fe40004706670 */
[----:B------:R-:W-:Y:S02]  /*16210*/  ISETP.GE.AND P4, PT, R6, R232, PT ;  /* 0x000000e80600720c */ /* 0x000fe40003f86270 */
[----:B------:R-:W-:Y:S02]  /*16220*/  FSEL R41, R205, -INF , !P0 ;  /* 0xff800000cd297808 */ /* 0x000fe40004000000 */
[----:B------:R-:W-:Y:S02]  /*16230*/  ISETP.GE.AND P0, PT, R10, R236, PT ;  /* 0x000000ec0a00720c */ /* 0x000fe40003f06270 */
[----:B------:R-:W-:Y:S02]  /*16240*/  ISETP.GE.OR P4, PT, R6, R237, !P4 ;  /* 0x000000ed0600720c */ /* 0x000fe40006786670 */
[----:B------:R-:W-:Y:S02]  /*16250*/  ISETP.GE.OR P0, PT, R10, R240, !P0 ;  /* 0x000000f00a00720c */ /* 0x000fe40004706670 */
[----:B------:R-:W-:Y:S02]  /*16260*/  IADD3 R6, R0, 0x29, RZ ;  /* 0x0000002900067810 */ /* 0x000fe40007ffe0ff */
[----:B------:R-:W-:Y:S02]  /*16270*/  FSEL R19, R19, -INF , !P0 ;  /* 0xff80000013137808 */ /* 0x000fe40004000000 */
[----:B------:R-:W-:Y:S02]  /*16280*/  ISETP.GE.AND P0, PT, R8, R235, PT ;  /* 0x000000eb0800720c */ /* 0x000fe40003f06270 */
[----:B------:R-:W-:Y:S02]  /*16290*/  IADD3 R7, R0, 0x21, RZ ;  /* 0x0000002100077810 */ /* 0x000fe40007ffe0ff */
[----:B------:R-:W-:Y:S02]  /*162a0*/  ISETP.GE.OR P0, PT, R8, R239, !P0 ;  /* 0x000000ef0800720c */ /* 0x000fe40004706670 */
[----:B------:R-:W-:Y:S02]  /*162b0*/  IADD3 R5, R0, 0x30, RZ ;  /* 0x0000003000057810 */ /* 0x000fe40007ffe0ff */
[----:B------:R-:W-:Y:S02]  /*162c0*/  FSEL R40, R139, -INF , !P0 ;  /* 0xff8000008b287808 */ /* 0x000fe40004000000 */
[----:B------:R-:W-:Y:S02]  /*162d0*/  ISETP.GE.AND P0, PT, R6, R236, PT ;  /* 0x000000ec0600720c */ /* 0x000fe40003f06270 */
[----:B------:R-:W-:Y:S02]  /*162e0*/  ISETP.GE.AND P1, PT, R2, R235, PT ;  /* 0x000000eb0200720c */ /* 0x000fe40003f26270 */
[----:B------:R-:W-:Y:S02]  /*162f0*/  ISETP.GE.OR P0, PT, R6, R240, !P0 ;  /* 0x000000f00600720c */ /* 0x000fe40004706670 */
[----:B------:R-:W-:Y:S02]  /*16300*/  ISETP.GE.OR P1, PT, R2, R239, !P1 ;  /* 0x000000ef0200720c */ /* 0x000fe40004f26670 */
[----:B------:R-:W-:Y:S02]  /*16310*/  FSEL R17, R17, -INF , !P0 ;  /* 0xff80000011117808 */ /* 0x000fe40004000000 */
[C---:B------:R-:W-:Y:S02]  /*16320*/  ISETP.GE.AND P0, PT, R7.reuse, R235, PT ;  /* 0x000000eb0700720c */ /* 0x040fe40003f06270 */
[----:B------:R-:W-:Y:S02]  /*16330*/  FSEL R43, R242, -INF , !P1 ;  /* 0xff800000f22b7808 */ /* 0x000fe40004800000 */
[----:B------:R-:W-:Y:S02]  /*16340*/  ISETP.GE.OR P0, PT, R7, R239, !P0 ;  /* 0x000000ef0700720c */ /* 0x000fe40004706670 */
[C---:B------:R-:W-:Y:S02]  /*16350*/  ISETP.GE.AND P1, PT, R4.reuse, R234, PT ;  /* 0x000000ea0400720c */ /* 0x040fe40003f26270 */
[----:B------:R-:W-:Y:S02]  /*16360*/  FSEL R39, R39, -INF , !P0 ;  /* 0xff80000027277808 */ /* 0x000fe40004000000 */
[C---:B------:R-:W-:Y:S02]  /*16370*/  ISETP.GE.AND P0, PT, R5.reuse, R236, PT ;  /* 0x000000ec0500720c */ /* 0x040fe40003f06270 */
[----:B------:R-:W-:Y:S02]  /*16380*/  ISETP.GE.OR P1, PT, R4, R238, !P1 ;  /* 0x000000ee0400720c */ /* 0x000fe40004f26670 */
[----:B------:R-:W-:Y:S02]  /*16390*/  ISETP.GE.OR P0, PT, R5, R240, !P0 ;  /* 0x000000f00500720c */ /* 0x000fe40004706670 */
[----:B------:R-:W-:Y:S02]  /*163a0*/  IADD3 R4, R0, 0x31, RZ ;  /* 0x0000003100047810 */ /* 0x000fe40007ffe0ff */
[----:B------:R-:W-:Y:S02]  /*163b0*/  FSEL R15, R15, -INF , !P0 ;  /* 0xff8000000f0f7808 */ /* 0x000fe40004000000 */
[C---:B------:R-:W-:Y:S02]  /*163c0*/  ISETP.GE.AND P0, PT, R10.reuse, R235, PT ;  /* 0x000000eb0a00720c */ /* 0x040fe40003f06270 */
[----:B------:R-:W-:Y:S02]  /*163d0*/  FSEL R251, R251, -INF , !P1 ;  /* 0xff800000fbfb7808 */ /* 0x000fe40004800000 */
[----:B------:R-:W-:Y:S02]  /*163e0*/  ISETP.GE.OR P0, PT, R10, R239, !P0 ;  /* 0x000000ef0a00720c */ /* 0x000fe40004706670 */
[----:B------:R-:W-:Y:S02]  /*163f0*/  ISETP.GE.AND P1, PT, R2, R234, PT ;  /* 0x000000ea0200720c */ /* 0x000fe40003f26270 */
[----:B------:R-:W-:Y:S02]  /*16400*/  FSEL R37, R37, -INF , !P0 ;  /* 0xff80000025257808 */ /* 0x000fe40004000000 */
[C---:B------:R-:W-:Y:S02]  /*16410*/  ISETP.GE.AND P0, PT, R4.reuse, R236, PT ;  /* 0x000000ec0400720c */ /* 0x040fe40003f06270 */
[----:B------:R-:W-:Y:S02]  /*16420*/  @P4 LOP3.LUT R231, R231, 0x1, RZ, 0xfc, !PT ;  /* 0x00000001e7e74812 */ /* 0x000fe400078efcff */
[----:B------:R-:W-:Y:S02]  /*16430*/  ISETP.GE.OR P0, PT, R4, R240, !P0 ;  /* 0x000000f00400720c */ /* 0x000fe40004706670 */
[----:B------:R-:W-:Y:S02]  /*16440*/  ISETP.GE.AND P4, PT, R2, R232, PT ;  /* 0x000000e80200720c */ /* 0x000fe40003f86270 */
[----:B------:R-:W-:Y:S02]  /*16450*/  FSEL R14, R14, -INF , !P0 ;  /* 0xff8000000e0e7808 */ /* 0x000fe40004000000 */
[----:B------:R-:W-:Y:S02]  /*16460*/  ISETP.GE.AND P0, PT, R6, R235, PT ;  /* 0x000000eb0600720c */ /* 0x000fe40003f06270 */
[----:B------:R-:W-:Y:S02]  /*16470*/  ISETP.GE.OR P1, PT, R2, R238, !P1 ;  /* 0x000000ee0200720c */ /* 0x000fe40004f26670 */
[----:B------:R-:W-:Y:S02]  /*16480*/  ISETP.GE.OR P0, PT, R6, R239, !P0 ;  /* 0x000000ef0600720c */ /* 0x000fe40004706670 */
[----:B------:R-:W-:Y:S02]  /*16490*/  ISETP.GE.OR P4, PT, R2, R237, !P4 ;  /* 0x000000ed0200720c */ /* 0x000fe40006786670 */
[----:B------:R-:W-:Y:S02]  /*164a0*/  FSEL R35, R35, -INF , !P0 ;  /* 0xff80000023237808 */ /* 0x000fe40004000000 */
[----:B------:R-:W-:Y:S02]  /*164b0*/  ISETP.GE.AND P0, PT, R7, R234, PT ;  /* 0x000000ea0700720c */ /* 0x000fe40003f06270 */
[C---:B------:R-:W-:Y:S02]  /*164c0*/  IADD3 R2, R0.reuse, 0x38, RZ ;  /* 0x0000003800027810 */ /* 0x040fe40007ffe0ff */
[----:B------:R-:W-:Y:S02]  /*164d0*/  LOP3.LUT R231, R231, 0xffffffef, RZ, 0xc0, !PT ;  /* 0xffffffefe7e77812 */ /* 0x000fe400078ec0ff */
[----:B------:R-:W-:Y:S02]  /*164e0*/  IADD3 R0, R0, 0x39, RZ ;  /* 0x0000003900007810 */ /* 0x000fe40007ffe0ff */
[----:B------:R-:W-:Y:S02]  /*164f0*/  @P6 LOP3.LUT R231, R231, 0x10, RZ, 0xfc, !PT ;  /* 0x00000010e7e76812 */ /* 0x000fe400078efcff */
[----:B------:R-:W-:Y:S02]  /*16500*/  ISETP.GE.OR P6, PT, R7, R238, !P0 ;  /* 0x000000ee0700720c */ /* 0x000fe400047c6670 */
        /* <DEDUP_REMOVED lines=8> */
[----:B------:R-:W-:Y:S02]  /*16590*/  FSEL R247, R241, -INF , !P6 ;  /* 0xff800000f1f77808 */ /* 0x000fe40007000000 */
[----:B------:R-:W-:Y:S02]  /*165a0*/  FSEL R34, R34, -INF , !P0 ;  /* 0xff80000022227808 */ /* 0x000fe40004000000 */
[C---:B------:R-:W-:Y:S02]  /*165b0*/  ISETP.GE.AND P0, PT, R0.reuse, R236, PT ;  /* 0x000000ec0000720c */ /* 0x040fe40003f06270 */
[----:B------:R-:W-:Y:S02]  /*165c0*/  LOP3.LUT R231, R231, 0xffffffdf, RZ, 0xc0, !PT ;  /* 0xffffffdfe7e77812 */ /* 0x000fe400078ec0ff */
[----:B------:R-:W-:Y:S02]  /*165d0*/  ISETP.GE.OR P0, PT, R0, R240, !P0 ;  /* 0x000000f00000720c */ /* 0x000fe40004706670 */
[----:B------:R-:W-:Y:S02]  /*165e0*/  @P5 LOP3.LUT R231, R231, 0x20, RZ, 0xfc, !PT ;  /* 0x00000020e7e75812 */ /* 0x000fe400078efcff */
        /* <DEDUP_REMOVED lines=9> */
[----:B------:R-:W-:Y:S02]  /*16680*/  FSEL R242, R67, -INF , !P1 ;  /* 0xff80000043f27808 */ /* 0x000fe40004800000 */
[----:B------:R-:W-:Y:S02]  /*16690*/  FSEL R33, R33, -INF , !P0 ;  /* 0xff80000021217808 */ /* 0x000fe40004000000 */
[-C--:B------:R-:W-:Y:S02]  /*166a0*/  ISETP.GE.AND P0, PT, R6, R234.reuse, PT ;  /* 0x000000ea0600720c */ /* 0x080fe40003f06270 */
[----:B------:R-:W-:Y:S02]  /*166b0*/  ISETP.GE.AND P1, PT, R8, R234, PT ;  /* 0x000000ea0800720c */ /* 0x000fe40003f26270 */
        /* <DEDUP_REMOVED lines=9> */
[----:B------:R-:W-:Y:S02]  /*16750*/  LOP3.LUT P6, RZ, R231, 0x2, RZ, 0xc0, !PT ;  /* 0x00000002e7ff7812 */ /* 0x000fe400078cc0ff */
[----:B------:R-:W-:Y:S02]  /*16760*/  ISETP.GE.OR P0, PT, R5, R238, !P0 ;  /* 0x000000ee0500720c */ /* 0x000fe40004706670 */
[----:B------:R-:W-:Y:S02]  /*16770*/  FSEL R56, R56, -INF , !P6 ;  /* 0xff80000038387808 */ /* 0x000fe40007000000 */
[----:B------:R-:W-:Y:S02]  /*16780*/  FSEL R244, R51, -INF , !P0 ;  /* 0xff80000033f47808 */ /* 0x000fe40004000000 */
[C---:B------:R-:W-:Y:S02]  /*16790*/  ISETP.GE.AND P0, PT, R0.reuse, R235, PT ;  /* 0x000000eb0000720c */ /* 0x040fe40003f06270 */
[----:B------:R-:W-:Y:S02]  /*167a0*/  LOP3.LUT P6, RZ, R231, 0x10, RZ, 0xc0, !PT ;  /* 0x00000010e7ff7812 */ /* 0x000fe400078cc0ff */
[----:B------:R-:W-:Y:S02]  /*167b0*/  ISETP.GE.OR P0, PT, R0, R239, !P0 ;  /* 0x000000ef0000720c */ /* 0x000fe40004706670 */
[----:B------:R-:W-:Y:S02]  /*167c0*/  FSEL R209, R65, -INF , !P6 ;  /* 0xff80000041d17808 */ /* 0x000fe40007000000 */
[----:B------:R-:W-:Y:S02]  /*167d0*/  FSEL R31, R42, -INF , !P0 ;  /* 0xff8000002a1f7808 */ /* 0x000fe40004000000 */
[----:B------:R-:W-:Y:S02]  /*167e0*/  ISETP.GE.AND P0, PT, R4, R234, PT ;  /* 0x000000ea0400720c */ /* 0x000fe40003f06270 */
[----:B------:R-:W-:Y:S02]  /*167f0*/  ISETP.GE.AND P6, PT, R6, R232, PT ;  /* 0x000000e80600720c */ /* 0x000fe40003fc6270 */
[----:B------:R-:W-:Y:S02]  /*16800*/  ISETP.GE.OR P0, PT, R4, R238, !P0 ;  /* 0x000000ee0400720c */ /* 0x000fe40004706670 */
[-C--:B------:R-:W-:Y:S02]  /*16810*/  ISETP.GE.OR P6, PT, R6, R237.reuse, !P6 ;  /* 0x000000ed0600720c */ /* 0x080fe400077c6670 */
[----:B------:R-:W-:Y:S02]  /*16820*/  FSEL R243, R50, -INF , !P0 ;  /* 0xff80000032f37808 */ /* 0x000fe40004000000 */
[----:B------:R-:W-:Y:S02]  /*16830*/  ISETP.GE.AND P0, PT, R2, R234, PT ;  /* 0x000000ea0200720c */ /* 0x000fe40003f06270 */
[----:B------:R-:W-:Y:S02]  /*16840*/  FMNMX.FTZ R6, R12, R136, !PT ;  /* 0x000000880c067209 */ /* 0x000fe40007810000 */
[----:B------:R-:W-:Y:S02]  /*16850*/  ISETP.GE.OR P0, PT, R2, R238, !P0 ;  /* 0x000000ee0200720c */ /* 0x000fe40004706670 */
[----:B------:R-:W-:Y:S02]  /*16860*/  FSEL R249, R204, -INF , !P1 ;  /* 0xff800000ccf97808 */ /* 0x000fe40004800000 */
[----:B------:R-:W-:Y:S02]  /*16870*/  FSEL R241, R49, -INF , !P0 ;  /* 0xff80000031f17808 */ /* 0x000fe40004000000 */
[C---:B------:R-:W-:Y:S02]  /*16880*/  ISETP.GE.AND P0, PT, R0.reuse, R234, PT ;  /* 0x000000ea0000720c */ /* 0x040fe40003f06270 */
[----:B------:R-:W-:Y:S02]  /*16890*/  ISETP.GE.AND P1, PT, R7, R232, PT ;  /* 0x000000e80700720c */ /* 0x000fe40003f26270 */
[----:B------:R-:W-:Y:S02]  /*168a0*/  ISETP.GE.OR P0, PT, R0, R238, !P0 ;  /* 0x000000ee0000720c */ /* 0x000fe40004706670 */
[----:B------:R-:W-:Y:S02]  /*168b0*/  FMNMX.FTZ R6, R16, R6, !PT ;  /* 0x0000000610067209 */ /* 0x000fe40007810000 */
[----:B------:R-:W-:Y:S02]  /*168c0*/  FSEL R211, R48, -INF , !P0 ;  /* 0xff80000030d37808 */ /* 0x000fe40004000000 */
[----:B------:R-:W-:Y:S02]  /*168d0*/  LOP3.LUT P0, RZ, R231, 0x1, RZ, 0xc0, !PT ;  /* 0x00000001e7ff7812 */ /* 0x000fe4000780c0ff */
[----:B------:R-:W-:Y:S02]  /*168e0*/  ISETP.GE.OR P1, PT, R7, R237, !P1 ;  /* 0x000000ed0700720c */ /* 0x000fe40004f26670 */
[----:B------:R-:W-:Y:S02]  /*168f0*/  FSEL R57, R57, -INF , !P0 ;  /* 0xff80000039397808 */ /* 0x000fe40004000000 */
[C---:B------:R-:W-:Y:S02]  /*16900*/  ISETP.GE.AND P0, PT, R10.reuse, R232, PT ;  /* 0x000000e80a00720c */ /* 0x040fe40003f06270 */
[----:B------:R-:W-:Y:S02]  /*16910*/  FMNMX.FTZ R7, R11, R3, !PT ;  /* 0x000000030b077209 */ /* 0x000fe40007810000 */
[----:B------:R-:W-:Y:S02]  /*16920*/  ISETP.GE.OR P0, PT, R10, R237, !P0 ;  /* 0x000000ed0a00720c */ /* 0x000fe40004706670 */
[----:B------:R-:W-:Y:S02]  /*16930*/  FMNMX.FTZ R6, R29, R6, !PT ;  /* 0x000000061d067209 */ /* 0x000fe40007810000 */
[----:B------:R-:W-:Y:S02]  /*16940*/  P2R R8, PR, RZ, 0x1 ;  /* 0x00000001ff087803 */ /* 0x000fe40000000000 */
[C---:B------:R-:W-:Y:S02]  /*16950*/  ISETP.GE.AND P0, PT, R5.reuse, R232, PT ;  /* 0x000000e80500720c */ /* 0x040fe40003f06270 */
        /* <DEDUP_REMOVED lines=18> */
[----:B------:R-:W-:Y:S02]  /*16a80*/  FMNMX.FTZ R5, R249, R5, !PT ;  /* 0x00000005f9057209 */ /* 0x000fe40007810000 */
[----:B------:R-:W-:Y:S02]  /*16a90*/  ISETP.GE.AND P4, PT, R4, R232, PT ;  /* 0x000000e80400720c */ /* 0x000fe40003f86270 */
[----:B------:R-:W-:Y:S02]  /*16aa0*/  FMNMX.FTZ R5, R247, R5, !PT ;  /* 0x00000005f7057209 */ /* 0x000fe40007810000 */
[----:B------:R-:W-:Y:S02]  /*16ab0*/  FMNMX.FTZ R7, R26, R7, !PT ;  /* 0x000000071a077209 */ /* 0x000fe40007810000 */
[----:B------:R-:W-:Y:S02]  /*16ac0*/  FMNMX.FTZ R6, R41, R6, !PT ;  /* 0x0000000629067209 */ /* 0x000fe40007810000 */
[----:B------:R-:W-:Y:S02]  /*16ad0*/  LOP3.LUT P5, RZ, R231, 0x4, RZ, 0xc0, !PT ;  /* 0x00000004e7ff7812 */ /* 0x000fe400078ac0ff */
[----:B------:R-:W-:Y:S02]  /*16ae0*/  ISETP.GE.OR P4, PT, R4, R237, !P4 ;  /* 0x000000ed0400720c */ /* 0x000fe40006786670 */
[----:B------:R-:W-:Y:S02]  /*16af0*/  FMNMX.FTZ R4, R246, R5, !PT ;  /* 0x00000005f6047209 */ /* 0x000fe40007810000 */
[----:B------:R-:W-:Y:S02]  /*16b00*/  FMNMX.FTZ R135, R25, R7, !PT ;  /* 0x0000000719877209 */ /* 0x000fe40007810000 */
[----:B------:R-:W-:Y:S02]  /*16b10*/  FMNMX.FTZ R6, R40, R6, !PT ;  /* 0x0000000628067209 */ /* 0x000fe40007810000 */
[----:B------:R-:W-:Y:S02]  /*16b20*/  FSEL R42, R66, -INF , !P5 ;  /* 0xff800000422a7808 */ /* 0x000fe40006800000 */
[----:B------:R-:W-:Y:S02]  /*16b30*/  FMNMX.FTZ R4, R245, R4, !PT ;  /* 0x00000004f5047209 */ /* 0x000fe40007810000 */
[----:B------:R-:W-:Y:S02]  /*16b40*/  LOP3.LUT P5, RZ, R231, 0x20, RZ, 0xc0, !PT ;  /* 0x00000020e7ff7812 */ /* 0x000fe400078ac0ff */
[----:B------:R-:W-:Y:S02]  /*16b50*/  FMNMX.FTZ R135, R23, R135, !PT ;  /* 0x0000008717877209 */ /* 0x000fe40007810000 */
[----:B------:R-:W-:Y:S02]  /*16b60*/  FMNMX.FTZ R6, R39, R6, !PT ;  /* 0x0000000627067209 */ /* 0x000fe40007810000 */
[----:B------:R-:W-:Y:S02]  /*16b70*/  FMNMX.FTZ R5, R244, R4, !PT ;  /* 0x00000004f4057209 */ /* 0x000fe40007810000 */
[----:B------:R-:W-:Y:S02]  /*16b80*/  FSEL R210, R64, -INF , !P5 ;  /* 0xff80000040d27808 */ /* 0x000fe40006800000 */
[C---:B------:R-:W-:Y:S02]  /*16b90*/  ISETP.GE.AND P5, PT, R2.reuse, R232, PT ;  /* 0x000000e80200720c */ /* 0x040fe40003fa6270 */
        /* <DEDUP_REMOVED lines=18> */
[----:B------:R-:W-:Y:S01]  /*16cc0*/  FSEL R139, R60, -INF , !P3 ;  /* 0xff8000003c8b7808 */ /* 0x000fe20005800000 */
[----:B------:R-:W2:Y:S01]  /*16cd0*/  SHFL.BFLY PT, R6, R4, 0x2, 0x1f ;  /* 0x0c401f0004067f89 */ /* 0x000ea200000e0000 */
[----:B------:R-:W-:Y:S02]  /*16ce0*/  FMNMX.FTZ R135, R9, R135, !PT ;  /* 0x0000008709877209 */ /* 0x000fe40007810000 */
[C---:B------:R-:W-:Y:S02]  /*16cf0*/  ISETP.GE.AND P3, PT, R0.reuse, R232, PT ;  /* 0x000000e80000720c */ /* 0x040fe40003f66270 */
[----:B------:R-:W-:Y:S02]  /*16d00*/  FSEL R51, R55, -INF , !P2 ;  /* 0xff80000037337808 */ /* 0x000fe40005000000 */
[----:B------:R-:W-:Y:S01]  /*16d10*/  ISETP.GE.OR P3, PT, R0, R237, !P3 ;  /* 0x000000ed0000720c */ /* 0x000fe20005f66670 */
[----:B------:R-:W3:Y:S01]  /*16d20*/  SHFL.BFLY PT, R7, R135, 0x2, 0x1f ;  /* 0x0c401f0087077f89 */ /* 0x000ee200000e0000 */
[----:B------:R-:W-:Y:S02]  /*16d30*/  FSEL R55, R54, -INF , !P1 ;  /* 0xff80000036377808 */ /* 0x000fe40004800000 */
[----:B------:R-:W-:Y:S02]  /*16d40*/  ISETP.NE.AND P2, PT, R8, RZ, PT ;  /* 0x000000ff0800720c */ /* 0x000fe40003f45270 */
[----:B-1----:R-:W-:Y:S02]  /*16d50*/  FMNMX.FTZ R2, R2, R5, !PT ;  /* 0x0000000502027209 */ /* 0x002fe40007810000 */
[----:B------:R-:W-:Y:S02]  /*16d60*/  FMNMX.FTZ R5, R44, R138, !PT ;  /* 0x0000008a2c057209 */ /* 0x000fe40007810000 */
[----:B------:R-:W-:Y:S01]  /*16d70*/  FSEL R67, R53, -INF , !P2 ;  /* 0xff80000035437808 */ /* 0x000fe20005000000 */
[----:B------:R-:W1:Y:S01]  /*16d80*/  SHFL.BFLY PT, R134, R2, 0x1, 0x1f ;  /* 0x0c201f0002867f89 */ /* 0x000e6200000e0000 */
[----:B------:R-:W-:Y:S02]  /*16d90*/  FMNMX.FTZ R5, R42, R5, !PT ;  /* 0x000000052a057209 */ /* 0x000fe40007810000 */
[----:B------:R-:W-:Y:S02]  /*16da0*/  FSEL R66, R52, -INF , !P6 ;  /* 0xff80000034427808 */ /* 0x000fe40007000000 */
[----:B------:R-:W-:Y:S02]  /*16db0*/  FMNMX.FTZ R5, R56, R5, !PT ;  /* 0x0000000538057209 */ /* 0x000fe40007810000 */
[----:B--2---:R-:W-:Y:S02]  /*16dc0*/  FMNMX.FTZ R4, R4, R6, !PT ;  /* 0x0000000604047209 */ /* 0x004fe40007810000 */
[----:B------:R-:W-:Y:S02]  /*16dd0*/  FMNMX.FTZ R0, R57, R5, !PT ;  /* 0x0000000539007209 */ /* 0x000fe40007810000 */
[----:B------:R-:W-:Y:S01]  /*16de0*/  FSEL R219, R58, -INF , !P0 ;  /* 0xff8000003adb7808 */ /* 0x000fe20004000000 */
[----:B------:R-:W2:Y:S01]  /*16df0*/  SHFL.BFLY PT, R133, R4, 0x1, 0x1f ;  /* 0x0c201f0004857f89 */ /* 0x000ea200000e0000 */
[----:B------:R-:W-:Y:S02]  /*16e00*/  FMNMX.FTZ R0, R209, R0, !PT ;  /* 0x00000000d1007209 */ /* 0x000fe40007810000 */
[----:B---3--:R-:W-:Y:S02]  /*16e10*/  FMNMX.FTZ R135, R135, R7, !PT ;  /* 0x0000000787877209 */ /* 0x008fe40007810000 */
[----:B------:R-:W-:Y:S02]  /*16e20*/  FMNMX.FTZ R0, R210, R0, !PT ;  /* 0x00000000d2007209 */ /* 0x000fe40007810000 */
[----:B------:R-:W-:Y:S01]  /*16e30*/  FSEL R218, R59, -INF , !P4 ;  /* 0xff8000003bda7808 */ /* 0x000fe20006000000 */
[----:B------:R-:W3:Y:S01]  /*16e40*/  SHFL.BFLY PT, R6, R135, 0x1, 0x1f ;  /* 0x0c201f0087067f89 */ /* 0x000ee200000e0000 */
[----:B------:R-:W-:Y:S02]  /*16e50*/  FMNMX.FTZ R0, R208, R0, !PT ;  /* 0x00000000d0007209 */ /* 0x000fe40007810000 */
[----:B------:R-:W-:Y:S02]  /*16e60*/  FSEL R217, R62, -INF , !P5 ;  /* 0xff8000003ed97808 */ /* 0x000fe40006800000 */
[----:B------:R-:W-:Y:S02]  /*16e70*/  FMNMX.FTZ R0, R139, R0, !PT ;  /* 0x000000008b007209 */ /* 0x000fe40007810000 */
[----:B-1----:R-:W-:Y:S02]  /*16e80*/  FMNMX.FTZ R134, R2, R134, !PT ;  /* 0x0000008602867209 */ /* 0x002fe40007810000 */
[----:B------:R-:W-:Y:S02]  /*16e90*/  FMNMX.FTZ R0, R51, R0, !PT ;  /* 0x0000000033007209 */ /* 0x000fe40007810000 */
[----:B------:R-:W-:Y:S02]  /*16ea0*/  FSETP.NEU.FTZ.AND P0, PT, R134, -INF , PT ;  /* 0xff8000008600780b */ /* 0x000fe40003f1d000 */
[----:B------:R-:W-:Y:S02]  /*16eb0*/  FMNMX.FTZ R0, R55, R0, !PT ;  /* 0x0000000037007209 */ /* 0x000fe40007810000 */
[----:B--2---:R-:W-:Y:S02]  /*16ec0*/  FMNMX.FTZ R133, R4, R133, !PT ;  /* 0x0000008504857209 */ /* 0x004fe40007810000 */
[----:B------:R-:W-:Y:S02]  /*16ed0*/  FMNMX.FTZ R0, R67, R0, !PT ;  /* 0x0000000043007209 */ /* 0x000fe40007810000 */
[C---:B------:R-:W-:Y:S01]  /*16ee0*/  FSETP.NEU.FTZ.AND P1, PT, R133.reuse, -INF , PT ;  /* 0xff8000008500780b */ /* 0x040fe20003f3d000 */
[----:B------:R-:W-:Y:S01]  /*16ef0*/  FMUL.FTZ R7, R133, c[0x0][0x23c] ;  /* 0x00008f0085077a20 */ /* 0x000fe20000410000 */
[----:B------:R-:W-:Y:S02]  /*16f00*/  FMNMX.FTZ R4, R66, R0, !PT ;  /* 0x0000000042047209 */ /* 0x000fe40007810000 */
[----:B---3--:R-:W-:Y:S02]  /*16f10*/  FMNMX.FTZ R135, R135, R6, !PT ;  /* 0x0000000687877209 */ /* 0x008fe40007810000 */
[----:B------:R-:W-:Y:S02]  /*16f20*/  FSEL R0, R133, RZ, P1 ;  /* 0x000000ff85007208 */ /* 0x000fe40000800000 */
[----:B------:R-:W-:Y:S02]  /*16f30*/  FMNMX.FTZ R6, R219, R4, !PT ;  /* 0x00000004db067209 */ /* 0x000fe40007810000 */
[C---:B------:R-:W-:Y:S01]  /*16f40*/  FSETP.NEU.FTZ.AND P2, PT, R135.reuse, -INF , PT ;  /* 0xff8000008700780b */ /* 0x040fe20003f5d000 */
[----:B------:R-:W-:Y:S01]  /*16f50*/  FADD.FTZ R5, -R0, R136 ;  /* 0x0000008800057221 */ /* 0x000fe20000010100 */
[----:B------:R-:W-:Y:S01]  /*16f60*/  FMNMX.FTZ R0, R218, R6, !PT ;  /* 0x00000006da007209 */ /* 0x000fe20007810000 */
[----:B------:R-:W-:Y:S01]  /*16f70*/  FMUL.FTZ R6, R135, c[0x0][0x23c] ;  /* 0x00008f0087067a20 */ /* 0x000fe20000410000 */
[----:B------:R-:W-:Y:S02]  /*16f80*/  FSEL R7, R7, RZ, P1 ;  /* 0x000000ff07077208 */ /* 0x000fe40000800000 */
[----:B------:R-:W-:Y:S02]  /*16f90*/  FSEL R2, R135, RZ, P2 ;  /* 0x000000ff87027208 */ /* 0x000fe40001000000 */
[----:B------:R-:W-:Y:S01]  /*16fa0*/  FSEL R6, R6, RZ, P2 ;  /* 0x000000ff06067208 */ /* 0x000fe20001000000 */
[----:B------:R-:W-:Y:S01]  /*16fb0*/  FFMA.FTZ R224, R33, c[0x0][0x23c], -R7 ;  /* 0x00008f0021e07a23 */ /* 0x000fe20000010807 */
[----:B------:R-:W-:Y:S01]  /*16fc0*/  FMNMX.FTZ R0, R217, R0, !PT ;  /* 0x00000000d9007209 */ /* 0x000fe20007810000 */
[----:B------:R-:W-:Y:S01]  /*16fd0*/  FADD.FTZ R4, -R2, R3 ;  /* 0x0000000302047221 */ /* 0x000fe20000010100 */
[----:B------:R-:W-:Y:S01]  /*16fe0*/  FSEL R136, R63, -INF , !P3 ;  /* 0xff8000003f887808 */ /* 0x000fe20005800000 */
[--C-:B------:R-:W-:Y:S01]  /*16ff0*/  FFMA.FTZ R8, R11, c[0x0][0x23c], -R6.reuse ;  /* 0x00008f000b087a23 */ /* 0x100fe20000010806 */
[----:B------:R-:W-:Y:S01]  /*17000*/  FSEL R2, R134, RZ, P0 ;  /* 0x000000ff86027208 */ /* 0x000fe20000000000 */
[--C-:B------:R-:W-:Y:S01]  /*17010*/  FFMA.FTZ R222, R9, c[0x0][0x23c], -R6.reuse ;  /* 0x00008f0009de7a23 */ /* 0x100fe20000010806 */
[----:B------:R-:W-:Y:S01]  /*17020*/  FMNMX.FTZ R0, R136, R0, !PT ;  /* 0x0000000088007209 */ /* 0x000fe20007810000 */
[----:B------:R1:W-:Y:S01]  /*17030*/  MUFU.EX2 R11, R8 ;  /* 0x00000008000b7308 */ /* 0x0003e20000000800 */
[--C-:B------:R-:W-:Y:S02]  /*17040*/  FFMA.FTZ R58, R25, c[0x0][0x23c], -R6.reuse ;  /* 0x00008f00193a7a23 */ /* 0x100fe40000010806 */
[----:B------:R-:W-:Y:S02]  /*17050*/  FADD.FTZ R3, -R2, R137 ;  /* 0x0000008902037221 */ /* 0x000fe40000010100 */
[----:B------:R-:W2:Y:S01]  /*17060*/  SHFL.BFLY PT, R2, R0, 0x2, 0x1f ;  /* 0x0c401f0000027f89 */ /* 0x000ea200000e0000 */
[----:B------:R-:W-:Y:S02]  /*17070*/  FMUL.FTZ R137, R134, c[0x0][0x23c] ;  /* 0x00008f0086897a20 */ /* 0x000fe40000410000 */
[--C-:B------:R-:W-:Y:S02]  /*17080*/  FFMA.FTZ R59, R23, c[0x0][0x23c], -R6.reuse ;  /* 0x00008f00173b7a23 */ /* 0x100fe40000010806 */
[--C-:B------:R-:W-:Y:S01]  /*17090*/  FFMA.FTZ R25, R19, c[0x0][0x23c], -R6.reuse ;  /* 0x00008f0013197a23 */ /* 0x100fe20000010806 */
[----:B------:R-:W-:Y:S01]  /*170a0*/  FSEL R137, R137, RZ, P0 ;  /* 0x000000ff89897208 */ /* 0x000fe20000000000 */
[--C-:B------:R-:W-:Y:S02]  /*170b0*/  FFMA.FTZ R223, R13, c[0x0][0x23c], -R6.reuse ;  /* 0x00008f000ddf7a23 */ /* 0x100fe40000010806 */
[--C-:B------:R-:W-:Y:S02]  /*170c0*/  FFMA.FTZ R60, R27, c[0x0][0x23c], -R6.reuse ;  /* 0x00008f001b3c7a23 */ /* 0x100fe40000010806 */
[--C-:B------:R-:W-:Y:S02]  /*170d0*/  FFMA.FTZ R27, R14, c[0x0][0x23c], -R6.reuse ;  /* 0x00008f000e1b7a23 */ /* 0x100fe40000010806 */
[--C-:B------:R-:W-:Y:S02]  /*170e0*/  FFMA.FTZ R61, R26, c[0x0][0x23c], -R6.reuse ;  /* 0x00008f001a3d7a23 */ /* 0x100fe40000010806 */
[--C-:B------:R-:W-:Y:S02]  /*170f0*/  FFMA.FTZ R212, R15, c[0x0][0x23c], -R6.reuse ;  /* 0x00008f000fd47a23 */ /* 0x100fe40000010806 */
[--C-:B------:R-:W-:Y:S02]  /*17100*/  FFMA.FTZ R62, R21, c[0x0][0x23c], -R6.reuse ;  /* 0x00008f00153e7a23 */ /* 0x100fe40000010806 */
[--C-:B-1----:R-:W-:Y:S02]  /*17110*/  FFMA.FTZ R8, R12, c[0x0][0x23c], -R7.reuse ;  /* 0x00008f000c087a23 */ /* 0x102fe40000010807 */
[--C-:B------:R-:W-:Y:S02]  /*17120*/  FFMA.FTZ R63, R20, c[0x0][0x23c], -R6.reuse ;  /* 0x00008f00143f7a23 */ /* 0x100fe40000010806 */
[----:B------:R1:W-:Y:S01]  /*17130*/  MUFU.EX2 R10, R8 ;  /* 0x00000008000a7308 */ /* 0x0003e20000000800 */
[----:B--2---:R-:W-:Y:S01]  /*17140*/  FMNMX.FTZ R0, R0, R2, !PT ;  /* 0x0000000200007209 */ /* 0x004fe20007810000 */
[--C-:B------:R-:W-:Y:S02]  /*17150*/  FFMA.FTZ R2, R28, c[0x0][0x23c], -R6.reuse ;  /* 0x00008f001c027a23 */ /* 0x100fe40000010806 */
[--C-:B------:R-:W-:Y:S02]  /*17160*/  FFMA.FTZ R54, R17, c[0x0][0x23c], -R6.reuse ;  /* 0x00008f0011367a23 */ /* 0x100fe40000010806 */
[----:B------:R-:W-:Y:S02]  /*17170*/  FMUL.FTZ R3, R3, c[0x0][0x23c] ;  /* 0x00008f0003037a20 */ /* 0x000fe40000410000 */
[--C-:B------:R-:W-:Y:S02]  /*17180*/  FFMA.FTZ R221, R32, c[0x0][0x23c], -R7.reuse ;  /* 0x00008f0020dd7a23 */ /* 0x100fe40000010807 */
[--C-:B------:R-:W-:Y:S02]  /*17190*/  FFMA.FTZ R12, R37, c[0x0][0x23c], -R7.reuse ;  /* 0x00008f00250c7a23 */ /* 0x100fe40000010807 */
[--C-:B------:R-:W-:Y:S02]  /*171a0*/  FFMA.FTZ R26, R34, c[0x0][0x23c], -R7.reuse ;  /* 0x00008f00221a7a23 */ /* 0x100fe40000010807 */
[--C-:B------:R-:W-:Y:S02]  /*171b0*/  FFMA.FTZ R43, R43, c[0x0][0x23c], -R7.reuse ;  /* 0x00008f002b2b7a23 */ /* 0x100fe40000010807 */
[--C-:B------:R-:W-:Y:S02]  /*171c0*/  FFMA.FTZ R41, R41, c[0x0][0x23c], -R7.reuse ;  /* 0x00008f0029297a23 */ /* 0x100fe40000010807 */
[--C-:B------:R-:W-:Y:S02]  /*171d0*/  FFMA.FTZ R40, R40, c[0x0][0x23c], -R7.reuse ;  /* 0x00008f0028287a23 */ /* 0x100fe40000010807 */
[--C-:B------:R-:W-:Y:S02]  /*171e0*/  FFMA.FTZ R220, R31, c[0x0][0x23c], -R7.reuse ;  /* 0x00008f001fdc7a23 */ /* 0x100fe40000010807 */
[--C-:B------:R-:W-:Y:S02]  /*171f0*/  FFMA.FTZ R46, R46, c[0x0][0x23c], -R7.reuse ;  /* 0x00008f002e2e7a23 */ /* 0x100fe40000010807 */
[--C-:B-1----:R-:W-:Y:S02]  /*17200*/  FFMA.FTZ R8, R18, c[0x0][0x23c], -R6.reuse ;  /* 0x00008f0012087a23 */ /* 0x102fe40000010806 */
[----:B------:R-:W2:Y:S01]  /*17210*/  LDL.LU R18, [R1+0x38] ;  /* 0x0000380001127983 */ /* 0x000ea20000300800 */
[--C-:B------:R-:W-:Y:S01]  /*17220*/  FFMA.FTZ R45, R45, c[0x0][0x23c], -R7.reuse ;  /* 0x00008f002d2d7a23 */ /* 0x100fe20000010807 */
[----:B------:R1:W-:Y:S01]  /*17230*/  MUFU.EX2 R206, R8 ;  /* 0x0000000800ce7308 */ /* 0x0003e20000000800 */
[--C-:B------:R-:W-:Y:S02]  /*17240*/  FFMA.FTZ R28, R39, c[0x0][0x23c], -R7.reuse ;  /* 0x00008f00271c7a23 */ /* 0x100fe40000010807 */
[----:B------:R-:W-:Y:S02]  /*17250*/  FFMA.FTZ R13, R35, c[0x0][0x23c], -R7 ;  /* 0x00008f00230d7a23 */ /* 0x000fe40000010807 */
[----:B------:R-:W-:Y:S06]  /*17260*/  FFMA.FTZ R243, R243, c[0x0][0x23c], -R137 ;  /* 0x00008f00f3f37a23 */ /* 0x000fec0000010889 */
[----:B------:R-:W-:Y:S01]  /*17270*/  MUFU.EX2 R243, R243 ;  /* 0x000000f300f37308 */ /* 0x000fe20000000800 */
[--C-:B-1----:R-:W-:Y:S09]  /*17280*/  FFMA.FTZ R8, R16, c[0x0][0x23c], -R7.reuse ;  /* 0x00008f0010087a23 */ /* 0x102ff20000010807 */
[----:B------:R1:W-:Y:S02]  /*17290*/  MUFU.EX2 R207, R8 ;  /* 0x0000000800cf7308 */ /* 0x0003e40000000800 */
[----:B-1----:R-:W-:Y:S08]  /*172a0*/  FFMA.FTZ R8, R22, c[0x0][0x23c], -R6 ;  /* 0x00008f0016087a23 */ /* 0x002ff00000010806 */
[----:B------:R1:W-:Y:S01]  /*172b0*/  MUFU.EX2 R22, R2 ;  /* 0x0000000200167308 */ /* 0x0003e20000000800 */
[--C-:B------:R-:W-:Y:S09]  /*172c0*/  FFMA.FTZ R6, R29, c[0x0][0x23c], -R7.reuse ;  /* 0x00008f001d067a23 */ /* 0x100ff20000010807 */
[----:B------:R-:W-:Y:S10]  /*172d0*/  MUFU.EX2 R50, R8 ;  /* 0x0000000800327308 */ /* 0x000ff40000000800 */
[----:B------:R3:W-:Y:S01]  /*172e0*/  MUFU.EX2 R14, R6 ;  /* 0x00000006000e7308 */ /* 0x0007e20000000800 */
[----:B-1----:R-:W1:Y:S01]  /*172f0*/  SHFL.BFLY PT, R2, R0, 0x1, 0x1f ;  /* 0x0c201f0000027f89 */ /* 0x002e6200000e0000 */
[----:B---3--:R-:W-:Y:S01]  /*17300*/  FFMA.FTZ R6, R30, c[0x0][0x23c], -R7 ;  /* 0x00008f001e067a23 */ /* 0x008fe20000010807 */
[----:B------:R-:W-:Y:S02]  /*17310*/  MOV R30, R67 ;  /* 0x00000043001e7202 */ /* 0x000fe40000000f00 */
[----:B-1----:R-:W-:Y:S01]  /*17320*/  FMNMX.FTZ R132, R0, R2, !PT ;  /* 0x0000000200847209 */ /* 0x002fe20007810000 */
[--C-:B------:R-:W-:Y:S04]  /*17330*/  FFMA.FTZ R0, R36, c[0x0][0x23c], -R137.reuse ;  /* 0x00008f0024007a23 */ /* 0x100fe80000010889 */
[----:B------:R1:W-:Y:S01]  /*17340*/  MUFU.EX2 R23, R6 ;  /* 0x0000000600177308 */ /* 0x0003e20000000800 */
[--C-:B------:R-:W-:Y:S01]  /*17350*/  FFMA.FTZ R2, R38, c[0x0][0x23c], -R137.reuse ;  /* 0x00008f0026027a23 */ /* 0x100fe20000010889 */
[----:B------:R-:W-:Y:S08]  /*17360*/  FSETP.NEU.FTZ.AND P0, PT, R132, -INF , PT ;  /* 0xff8000008400780b */ /* 0x000ff00003f1d000 */
[----:B------:R3:W-:Y:S10]  /*17370*/  MUFU.EX2 R205, R0 ;  /* 0x0000000000cd7308 */ /* 0x0007f40000000800 */
[----:B------:R-:W-:Y:S01]  /*17380*/  MUFU.EX2 R9, R2 ;  /* 0x0000000200097308 */ /* 0x000fe20000000800 */
[--C-:B-1----:R-:W-:Y:S09]  /*17390*/  FFMA.FTZ R6, R24, c[0x0][0x23c], -R137.reuse ;  /* 0x00008f0018067a23 */ /* 0x102ff20000010889 */
[----:B------:R-:W-:Y:S01]  /*173a0*/  MUFU.EX2 R204, R6 ;  /* 0x0000000600cc7308 */ /* 0x000fe20000000800 */
[----:B---3--:R-:W-:Y:S05]  /*173b0*/  FSEL R0, R132, RZ, P0 ;  /* 0x000000ff84007208 */ /* 0x008fea0000000000 */
[----:B------:R-:W-:Y:S02]  /*173c0*/  FADD.FTZ R8, -R0, R138 ;  /* 0x0000008a00087221 */ /* 0x000fe40000010100 */
[----:B------:R-:W-:Y:S02]  /*173d0*/  FMUL.FTZ R0, R4, c[0x0][0x23c] ;  /* 0x00008f0004007a20 */ /* 0x000fe40000410000 */
[----:B------:R-:W-:Y:S02]  /*173e0*/  FMUL.FTZ R138, R132, c[0x0][0x23c] ;  /* 0x00008f00848a7a20 */ /* 0x000fe40000410000 */
[----:B------:R1:W3:Y:S03]  /*173f0*/  MUFU.EX2 R2, R0 ;  /* 0x0000000000027308 */ /* 0x0002e60000000800 */
[----:B------:R-:W-:Y:S02]  /*17400*/  FSEL R138, R138, RZ, P0 ;  /* 0x000000ff8a8a7208 */ /* 0x000fe40000000000 */
[----:B------:R-:W-:Y:S01]  /*17410*/  PLOP3.LUT P0, PT, PT, PT, UP0, 0x80, 0x0 ;  /* 0x000000000000781c */ /* 0x000fe20003f0f008 */
[----:B-1----:R-:W-:Y:S02]  /*17420*/  FFMA.FTZ R0, R47, c[0x0][0x23c], -R137 ;  /* 0x00008f002f007a23 */ /* 0x002fe40000010889 */
[C---:B---3--:R-:W-:Y:S02]  /*17430*/  FMUL.FTZ R48, R2.reuse, R148 ;  /* 0x0000009402307220 */ /* 0x048fe40000410000 */
[----:B------:R1:W-:Y:S01]  /*17440*/  MUFU.EX2 R29, R0 ;  /* 0x00000000001d7308 */ /* 0x0003e20000000800 */
[C---:B------:R-:W-:Y:S02]  /*17450*/  FMUL.FTZ R49, R2.reuse, R149 ;  /* 0x0000009502317220 */ /* 0x040fe40000410000 */
[C---:B------:R-:W-:Y:S01]  /*17460*/  FMUL.FTZ R4, R2.reuse, R168 ;  /* 0x000000a802047220 */ /* 0x040fe20000410000 */
[----:B------:R-:W-:Y:S01]  /*17470*/  MOV R168, R30 ;  /* 0x0000001e00a87202 */ /* 0x000fe20000000f00 */
[C---:B------:R-:W-:Y:S02]  /*17480*/  FMUL.FTZ R16, R2.reuse, R164 ;  /* 0x000000a402107220 */ /* 0x040fe40000410000 */
[C---:B------:R-:W-:Y:S01]  /*17490*/  FMUL.FTZ R17, R2.reuse, R165 ;  /* 0x000000a502117220 */ /* 0x040fe20000410000 */
[----:B------:R-:W-:Y:S01]  /*174a0*/  MOV R165, R27 ;  /* 0x0000001b00a57202 */ /* 0x000fe20000000f00 */
[C---:B------:R-:W-:Y:S02]  /*174b0*/  FMUL.FTZ R20, R2.reuse, R160 ;  /* 0x000000a002147220 */ /* 0x040fe40000410000 */
[C---:B------:R-:W-:Y:S02]  /*174c0*/  FMUL.FTZ R21, R2.reuse, R161 ;  /* 0x000000a102157220 */ /* 0x040fe40000410000 */
[C---:B------:R-:W-:Y:S02]  /*174d0*/  FMUL.FTZ R32, R2.reuse, R156 ;  /* 0x0000009c02207220 */ /* 0x040fe40000410000 */
[C---:B------:R-:W-:Y:S02]  /*174e0*/  FMUL.FTZ R33, R2.reuse, R157 ;  /* 0x0000009d02217220 */ /* 0x040fe40000410000 */
[C---:B------:R-:W-:Y:S02]  /*174f0*/  FMUL.FTZ R36, R2.reuse, R152 ;  /* 0x0000009802247220 */ /* 0x040fe40000410000 */
[C---:B------:R-:W-:Y:S02]  /*17500*/  FMUL.FTZ R37, R2.reuse, R153 ;  /* 0x0000009902257220 */ /* 0x040fe40000410000 */
[C---:B------:R-:W-:Y:S01]  /*17510*/  FMUL.FTZ R52, R2.reuse, R144 ;  /* 0x0000009002347220 */ /* 0x040fe20000410000 */
[----:B------:R-:W-:Y:S01]  /*17520*/  F2FP.BF16.PACK_AB R144, R205, R204 ;  /* 0x000000cccd90723e */ /* 0x000fe200000010ff */
[----:B------:R-:W-:Y:S02]  /*17530*/  FMUL.FTZ R53, R2, R145 ;  /* 0x0000009102357220 */ /* 0x000fe40000410000 */
[--C-:B-1----:R-:W-:Y:S02]  /*17540*/  FFMA.FTZ R0, R44, c[0x0][0x23c], -R138.reuse ;  /* 0x00008f002c007a23 */ /* 0x102fe4000001088a */
[----:B------:R-:W-:Y:S01]  /*17550*/  FMUL.FTZ R64, R2, R140 ;  /* 0x0000008c02407220 */ /* 0x000fe20000410000 */
[----:B------:R-:W-:Y:S01]  /*17560*/  F2FP.BF16.PACK_AB R140, R206, R11 ;  /* 0x0000000bce8c723e */ /* 0x000fe200000010ff */
        /* <DEDUP_REMOVED lines=14> */
[----:B-1----:R-:W-:Y:S02]  /*17650*/  FFMA.FTZ R0, R42, c[0x0][0x23c], -R138 ;  /* 0x00008f002a007a23 */ /* 0x002fe4000001088a */
[C---:B------:R-:W-:Y:S02]  /*17660*/  FMUL.FTZ R113, R2.reuse, R113 ;  /* 0x0000007102717220 */ /* 0x040fe40000410000 */
[----:B------:R1:W3:Y:S01]  /*17670*/  MUFU.EX2 R15, R0 ;  /* 0x00000000000f7308 */ /* 0x0002e20000000800 */
[C---:B------:R-:W-:Y:S02]  /*17680*/  FMUL.FTZ R116, R2.reuse, R116 ;  /* 0x0000007402747220 */ /* 0x040fe40000410000 */
[C---:B------:R-:W-:Y:S02]  /*17690*/  FMUL.FTZ R117, R2.reuse, R117 ;  /* 0x0000007502757220 */ /* 0x040fe40000410000 */
[C---:B------:R-:W-:Y:S02]  /*176a0*/  FMUL.FTZ R128, R2.reuse, R128 ;  /* 0x0000008002807220 */ /* 0x040fe40000410000 */
[C---:B------:R-:W-:Y:S02]  /*176b0*/  FMUL.FTZ R129, R2.reuse, R129 ;  /* 0x0000008102817220 */ /* 0x040fe40000410000 */
[----:B------:R-:W-:Y:S02]  /*176c0*/  IMAD.MOV.U32 R161, RZ, RZ, R22 ;  /* 0x000000ffffa17224 */ /* 0x000fe400078e0016 */
[----:B------:R-:W-:Y:S02]  /*176d0*/  IMAD.MOV.U32 R164, RZ, RZ, R26 ;  /* 0x000000ffffa47224 */ /* 0x000fe400078e001a */
[----:B------:R-:W-:Y:S02]  /*176e0*/  IMAD.MOV.U32 R160, RZ, RZ, R23 ;  /* 0x000000ffffa07224 */ /* 0x000fe400078e0017 */
[----:B------:R-:W-:Y:S02]  /*176f0*/  IMAD.MOV.U32 R153, RZ, RZ, R50 ;  /* 0x000000ffff997224 */ /* 0x000fe400078e0032 */
[----:B-1----:R-:W-:Y:S02]  /*17700*/  FMUL.FTZ R0, R5, c[0x0][0x23c] ;  /* 0x00008f0005007a20 */ /* 0x002fe40000410000 */
[----:B------:R-:W-:Y:S02]  /*17710*/  FMUL.FTZ R5, R2, R169 ;  /* 0x000000a902057220 */ /* 0x000fe40000410000 */
[----:B---3--:R-:W-:Y:S02]  /*17720*/  IMAD.MOV.U32 R152, RZ, RZ, R15 ;  /* 0x000000ffff987224 */ /* 0x008fe400078e000f */
[----:B------:R-:W1:Y:S01]  /*17730*/  MUFU.EX2 R0, R0 ;  /* 0x0000000000007308 */ /* 0x000e620000000800 */
[----:B------:R-:W-:Y:S02]  /*17740*/  IMAD.MOV.U32 R15, RZ, RZ, R51 ;  /* 0x000000ffff0f7224 */ /* 0x000fe400078e0033 */
[----:B------:R-:W-:Y:S01]  /*17750*/  F2FP.BF16.PACK_AB R145, R152, R252 ;  /* 0x000000fc9891723e */ /* 0x000fe200000010ff */
[C---:B-1----:R-:W-:Y:S02]  /*17760*/  FMUL.FTZ R22, R0.reuse, R162 ;  /* 0x000000a200167220 */ /* 0x042fe40000410000 */
[----:B------:R-:W-:Y:S02]  /*17770*/  FMUL.FTZ R23, R0, R163 ;  /* 0x000000a300177220 */ /* 0x000fe40000410000 */
[----:B------:R-:W-:Y:S02]  /*17780*/  IMAD.MOV.U32 R163, RZ, RZ, R15 ;  /* 0x000000ffffa37224 */ /* 0x000fe400078e000f */
[----:B------:R-:W-:Y:S02]  /*17790*/  IMAD.MOV.U32 R15, RZ, RZ, R25 ;  /* 0x000000ffff0f7224 */ /* 0x000fe400078e0019 */
[----:B------:R-:W1:Y:S01]  /*177a0*/  LDSM.16.MT88.4 R24, [R213+0xc000] ;  /* 0x00c00000d518783b */ /* 0x000e620000004200 */
[----:B--2---:R-:W-:Y:S02]  /*177b0*/  FFMA.FTZ R157, R2, R18, R11 ;  /* 0x00000012029d7223 */ /* 0x004fe4000001000b */
[----:B------:R2:W3:Y:S01]  /*177c0*/  MUFU.EX2 R2, R3 ;  /* 0x0000000300027308 */ /* 0x0004e20000000800 */
[C---:B------:R-:W-:Y:S02]  /*177d0*/  FMUL.FTZ R50, R0.reuse, R150 ;  /* 0x0000009600327220 */ /* 0x040fe40000410000 */
[C---:B------:R-:W-:Y:S02]  /*177e0*/  FMUL.FTZ R51, R0.reuse, R151 ;  /* 0x0000009700337220 */ /* 0x040fe40000410000 */
[C---:B------:R-:W-:Y:S01]  /*177f0*/  FMUL.FTZ R18, R0.reuse, R166 ;  /* 0x000000a600127220 */ /* 0x040fe20000410000 */
[----:B------:R-:W-:Y:S01]  /*17800*/  LDSM.16.MT88.4 R148, [R215+0xc000] ;  /* 0x00c00000d794783b */ /* 0x000fe20000004200 */
[C---:B------:R-:W-:Y:S01]  /*17810*/  FMUL.FTZ R19, R0.reuse, R167 ;  /* 0x000000a700137220 */ /* 0x040fe20000410000 */
[----:B------:R-:W-:Y:S01]  /*17820*/  MOV R167, R29 ;  /* 0x0000001d00a77202 */ /* 0x000fe20000000f00 */
[C---:B------:R-:W-:Y:S02]  /*17830*/  FMUL.FTZ R34, R0.reuse, R158 ;  /* 0x0000009e00227220 */ /* 0x040fe40000410000 */
[----:B------:R-:W-:Y:S02]  /*17840*/  IMAD.MOV.U32 R158, RZ, RZ, R9 ;  /* 0x000000ffff9e7224 */ /* 0x000fe400078e0009 */
[C---:B------:R-:W-:Y:S02]  /*17850*/  FMUL.FTZ R35, R0.reuse, R159 ;  /* 0x0000009f00237220 */ /* 0x040fe40000410000 */
[----:B------:R-:W-:Y:S02]  /*17860*/  IMAD.MOV.U32 R159, RZ, RZ, R14 ;  /* 0x000000ffff9f7224 */ /* 0x000fe400078e000e */
[C---:B------:R-:W-:Y:S02]  /*17870*/  FMUL.FTZ R67, R0.reuse, R143 ;  /* 0x0000008f00437220 */ /* 0x040fe40000410000 */
[----:B------:R-:W-:Y:S01]  /*17880*/  FMUL.FTZ R70, R0, R70 ;  /* 0x0000004600467220 */ /* 0x000fe20000410000 */
[----:B------:R-:W-:Y:S01]  /*17890*/  F2FP.BF16.PACK_AB R143, R160, R159 ;  /* 0x0000009fa08f723e */ /* 0x000fe200000010ff */
[C---:B------:R-:W-:Y:S02]  /*178a0*/  FMUL.FTZ R71, R0.reuse, R71 ;  /* 0x0000004700477220 */ /* 0x040fe40000410000 */
[C---:B------:R-:W-:Y:S01]  /*178b0*/  FMUL.FTZ R82, R0.reuse, R82 ;  /* 0x0000005200527220 */ /* 0x040fe20000410000 */
[----:B--2---:R-:W2:Y:S01]  /*178c0*/  LDL.LU R3, [R1+0x3c] ;  /* 0x00003c0001037983 */ /* 0x004ea20000300800 */
        /* <DEDUP_REMOVED lines=12> */
[----:B------:R-:W-:Y:S01]  /*17990*/  MOV R170, R60 ;  /* 0x0000003c00aa7202 */ /* 0x000fe20000000f00 */
[C---:B------:R-:W-:Y:S02]  /*179a0*/  FMUL.FTZ R7, R0.reuse, R171 ;  /* 0x000000ab00077220 */ /* 0x040fe40000410000 */
[----:B------:R-:W-:Y:S02]  /*179b0*/  IMAD.MOV.U32 R29, RZ, RZ, R66 ;  /* 0x000000ffff1d7224 */ /* 0x000fe400078e0042 */
[C---:B------:R-:W-:Y:S01]  /*179c0*/  FMUL.FTZ R66, R0.reuse, R142 ;  /* 0x0000008e00427220 */ /* 0x040fe20000410000 */
[----:B------:R-:W-:Y:S01]  /*179d0*/  F2FP.BF16.PACK_AB R142, R161, R153 ;  /* 0x00000099a18e723e */ /* 0x000fe200000010ff */
[----:B------:R-:W-:Y:S01]  /*179e0*/  IMAD.MOV.U32 R9, RZ, RZ, R55 ;  /* 0x000000ffff097224 */ /* 0x000fe200078e0037 */
[----:B------:R-:W-:Y:S01]  /*179f0*/  MUFU.EX2 R170, R170 ;  /* 0x000000aa00aa7308 */ /* 0x000fe20000000800 */
[C---:B------:R-:W-:Y:S02]  /*17a00*/  FMUL.FTZ R55, R0.reuse, R147 ;  /* 0x0000009300377220 */ /* 0x040fe40000410000 */
[----:B------:R-:W-:Y:S02]  /*17a10*/  IMAD.MOV.U32 R14, RZ, RZ, R54 ;  /* 0x000000ffff0e7224 */ /* 0x000fe400078e0036 */
[-C--:B-1----:R-:W-:Y:S01]  /*17a20*/  HMMA.16816.F32.BF16 R4, R140, R24.reuse, R4 ;  /* 0x000000188c04723c */ /* 0x082fe20000041804 */
[C---:B------:R-:W-:Y:S01]  /*17a30*/  FMUL.FTZ R54, R0.reuse, R146 ;  /* 0x0000009200367220 */ /* 0x040fe20000410000 */
[----:B------:R-:W-:Y:S01]  /*17a40*/  F2FP.BF16.PACK_AB R146, R167, R158 ;  /* 0x0000009ea792723e */ /* 0x000fe200000010ff */
[C---:B------:R-:W-:Y:S02]  /*17a50*/  FMUL.FTZ R38, R0.reuse, R154 ;  /* 0x0000009a00267220 */ /* 0x040fe40000410000 */
[C---:B------:R-:W-:Y:S02]  /*17a60*/  FMUL.FTZ R39, R0.reuse, R155 ;  /* 0x0000009b00277220 */ /* 0x040fe40000410000 */
[C---:B------:R-:W-:Y:S02]  /*17a70*/  FMUL.FTZ R130, R0.reuse, R130 ;  /* 0x0000008200827220 */ /* 0x040fe40000410000 */
[----:B------:R-:W-:Y:S03]  /*17a80*/  FMUL.FTZ R131, R0, R131 ;  /* 0x0000008300837220 */ /* 0x000fe60000410000 */
[----:B------:R-:W-:Y:S02]  /*17a90*/  IMAD.MOV.U32 R166, RZ, RZ, R212 ;  /* 0x000000ffffa67224 */ /* 0x000fe400078e00d4 */
[----:B------:R-:W-:Y:S02]  /*17aa0*/  IMAD.MOV.U32 R171, RZ, RZ, R9 ;  /* 0x000000ffffab7224 */ /* 0x000fe400078e0009 */
[C---:B---3--:R-:W-:Y:S02]  /*17ab0*/  FMUL.FTZ R9, R2.reuse, R173 ;  /* 0x000000ad02097220 */ /* 0x048fe40000410000 */
[----:B------:R-:W-:Y:S02]  /*17ac0*/  IMAD.MOV.U32 R169, RZ, RZ, R29 ;  /* 0x000000ffffa97224 */ /* 0x000fe400078e001d */
[C---:B------:R-:W-:Y:S02]  /*17ad0*/  FMUL.FTZ R29, R2.reuse, R189 ;  /* 0x000000bd021d7220 */ /* 0x040fe40000410000 */
[C---:B------:R-:W-:Y:S02]  /*17ae0*/  FMUL.FTZ R44, R2.reuse, R196 ;  /* 0x000000c4022c7220 */ /* 0x040fe40000410000 */
[----:B------:R-:W-:Y:S02]  /*17af0*/  IMAD.MOV.U32 R155, RZ, RZ, R63 ;  /* 0x000000ffff9b7224 */ /* 0x000fe400078e003f */
[----:B------:R-:W-:Y:S02]  /*17b00*/  IMAD.MOV.U32 R154, RZ, RZ, R62 ;  /* 0x000000ffff9a7224 */ /* 0x000fe400078e003e */
[C---:B------:R-:W-:Y:S02]  /*17b10*/  FMUL.FTZ R60, R2.reuse, R200 ;  /* 0x000000c8023c7220 */ /* 0x040fe40000410000 */
        /* <DEDUP_REMOVED lines=19> */
[----:B--2---:R-:W-:Y:S02]  /*17c50*/  FFMA.FTZ R156, R0, R3, R10 ;  /* 0x00000003009c7223 */ /* 0x004fe4000001000a */
[----:B------:R-:W-:Y:S02]  /*17c60*/  FFMA.FTZ R3, R56, c[0x0][0x23c], -R138 ;  /* 0x00008f0038037a23 */ /* 0x000fe4000001088a */
        /* <DEDUP_REMOVED lines=8> */
[----:B------:R-:W1:Y:S01]  /*17cf0*/  MUFU.EX2 R212, R3 ;  /* 0x0000000300d47308 */ /* 0x000e620000000800 */
[C---:B--2---:R-:W-:Y:S02]  /*17d00*/  FMUL.FTZ R10, R0.reuse, R174 ;  /* 0x000000ae000a7220 */ /* 0x044fe40000410000 */
[----:B------:R-:W-:Y:S02]  /*17d10*/  FMUL.FTZ R11, R0, R175 ;  /* 0x000000af000b7220 */ /* 0x000fe40000410000 */
[----:B------:R-:W-:Y:S02]  /*17d20*/  IMAD.MOV.U32 R175, RZ, RZ, R12 ;  /* 0x000000ffffaf7224 */ /* 0x000fe400078e000c */
[----:B------:R-:W-:Y:S02]  /*17d30*/  FMUL.FTZ R12, R2, R180 ;  /* 0x000000b4020c7220 */ /* 0x000fe40000410000 */
[----:B------:R-:W-:Y:S02]  /*17d40*/  IMAD.MOV.U32 R180, RZ, RZ, R41 ;  /* 0x000000ffffb47224 */ /* 0x000fe400078e0029 */
[C---:B------:R-:W-:Y:S02]  /*17d50*/  FMUL.FTZ R30, R0.reuse, R190 ;  /* 0x000000be001e7220 */ /* 0x040fe40000410000 */
[C---:B------:R-:W-:Y:S02]  /*17d60*/  FMUL.FTZ R31, R0.reuse, R191 ;  /* 0x000000bf001f7220 */ /* 0x040fe40000410000 */
[C---:B------:R-:W-:Y:S01]  /*17d70*/  FMUL.FTZ R46, R0.reuse, R198 ;  /* 0x000000c6002e7220 */ /* 0x040fe20000410000 */
[----:B------:R-:W-:Y:S01]  /*17d80*/  MUFU.EX2 R180, R180 ;  /* 0x000000b400b47308 */ /* 0x000fe20000000800 */
[----:B------:R-:W-:Y:S02]  /*17d90*/  FMUL.FTZ R47, R0, R199 ;  /* 0x000000c7002f7220 */ /* 0x000fe40000410000 */
[----:B------:R-:W-:Y:S01]  /*17da0*/  IMAD.MOV.U32 R174, RZ, RZ, R45 ;  /* 0x000000ffffae7224 */ /* 0x000fe200078e002d */
[----:B-1----:R-:W-:Y:S01]  /*17db0*/  F2FP.BF16.PACK_AB R147, R212, R162 ;  /* 0x000000a2d493723e */ /* 0x002fe200000010ff */
[----:B------:R-:W-:Y:S02]  /*17dc0*/  FMUL.FTZ R45, R2, R197 ;  /* 0x000000c5022d7220 */ /* 0x000fe40000410000 */
[C---:B------:R-:W-:Y:S02]  /*17dd0*/  FMUL.FTZ R62, R0.reuse, R202 ;  /* 0x000000ca003e7220 */ /* 0x040fe40000410000 */
[----:B------:R-:W-:Y:S01]  /*17de0*/  FMUL.FTZ R63, R0, R203 ;  /* 0x000000cb003f7220 */ /* 0x000fe20000410000 */
[----:B------:R-:W-:Y:S01]  /*17df0*/  MUFU.EX2 R174, R174 ;  /* 0x000000ae00ae7308 */ /* 0x000fe20000000800 */
[C---:B------:R-:W-:Y:S01]  /*17e00*/  HMMA.16816.F32.BF16 R8, R144.reuse, R24, R8 ;  /* 0x000000189008723c */ /* 0x040fe20000041808 */
[----:B------:R-:W-:Y:S02]  /*17e10*/  IMAD.MOV.U32 R3, RZ, RZ, R13 ;  /* 0x000000ffff037224 */ /* 0x000fe400078e000d */
[----:B------:R-:W-:Y:S02]  /*17e20*/  FMUL.FTZ R13, R2, R181 ;  /* 0x000000b5020d7220 */ /* 0x000fe40000410000 */
[----:B------:R-:W-:Y:S01]  /*17e30*/  IMAD.MOV.U32 R181, RZ, RZ, R14 ;  /* 0x000000ffffb57224 */ /* 0x000fe200078e000e */
[----:B------:R-:W-:Y:S01]  /*17e40*/  MOV R190, R3 ;  /* 0x0000000300be7202 */ /* 0x000fe20000000f00 */
[C---:B------:R-:W-:Y:S02]  /*17e50*/  FMUL.FTZ R14, R0.reuse, R182 ;  /* 0x000000b6000e7220 */ /* 0x040fe40000410000 */
[----:B------:R-:W-:Y:S01]  /*17e60*/  IMAD.MOV.U32 R182, RZ, RZ, R15 ;  /* 0x000000ffffb67224 */ /* 0x000fe200078e000f */
[----:B------:R-:W-:Y:S02]  /*17e70*/  MUFU.EX2 R200, R190 ;  /* 0x000000be00c87308 */ /* 0x000fe40000000800 */
[----:B------:R-:W-:Y:S02]  /*17e80*/  FMUL.FTZ R15, R0, R183 ;  /* 0x000000b7000f7220 */ /* 0x000fe40000410000 */
[----:B------:R-:W-:Y:S02]  /*17e90*/  IMAD.MOV.U32 R183, RZ, RZ, R40 ;  /* 0x000000ffffb77224 */ /* 0x000fe400078e0028 */
[C---:B------:R-:W-:Y:S02]  /*17ea0*/  FMUL.FTZ R25, R2.reuse, R177 ;  /* 0x000000b102197220 */ /* 0x040fe40000410000 */
[----:B------:R-:W-:Y:S01]  /*17eb0*/  IMAD.MOV.U32 R177, RZ, RZ, R58 ;  /* 0x000000ffffb17224 */ /* 0x000fe200078e003a */
[-C--:B------:R-:W-:Y:S01]  /*17ec0*/  HMMA.16816.F32.BF16 R12, R144, R26.reuse, R12 ;  /* 0x0000001a900c723c */ /* 0x080fe2000004180c */
[C---:B------:R-:W-:Y:S01]  /*17ed0*/  FMUL.FTZ R24, R2.reuse, R176 ;  /* 0x000000b002187220 */ /* 0x040fe20000410000 */
[----:B------:R-:W-:Y:S01]  /*17ee0*/  MOV R176, R28 ;  /* 0x0000001c00b07202 */ /* 0x000fe20000000f00 */
[----:B------:R-:W-:Y:S02]  /*17ef0*/  FMUL.FTZ R28, R2, R188 ;  /* 0x000000bc021c7220 */ /* 0x000fe40000410000 */
[C---:B------:R-:W-:Y:S01]  /*17f00*/  FMUL.FTZ R74, R0.reuse, R74 ;  /* 0x0000004a004a7220 */ /* 0x040fe20000410000 */
[----:B------:R-:W-:Y:S01]  /*17f10*/  MUFU.EX2 R177, R177 ;  /* 0x000000b100b17308 */ /* 0x000fe20000000800 */
[C---:B------:R-:W-:Y:S01]  /*17f20*/  FMUL.FTZ R75, R0.reuse, R75 ;  /* 0x0000004b004b7220 */ /* 0x040fe20000410000 */
[C---:B------:R-:W-:Y:S01]  /*17f30*/  HMMA.16816.F32.BF16 R16, R140.reuse, R26, R16 ;  /* 0x0000001a8c10723c */ /* 0x040fe20000041810 */
[C---:B------:R-:W-:Y:S03]  /*17f40*/  FMUL.FTZ R78, R0.reuse, R78 ;  /* 0x0000004e004e7220 */ /* 0x040fe60000410000 */
[C---:B------:R-:W-:Y:S02]  /*17f50*/  FMUL.FTZ R79, R0.reuse, R79 ;  /* 0x0000004f004f7220 */ /* 0x040fe40000410000 */
[C---:B------:R-:W-:Y:S02]  /*17f60*/  FMUL.FTZ R90, R0.reuse, R90 ;  /* 0x0000005a005a7220 */ /* 0x040fe40000410000 */
[C---:B------:R-:W-:Y:S04]  /*17f70*/  FMUL.FTZ R26, R0.reuse, R178 ;  /* 0x000000b2001a7220 */ /* 0x040fe80000410000 */
[----:B------:R-:W-:Y:S02]  /*17f80*/  IMAD.MOV.U32 R178, RZ, RZ, R43 ;  /* 0x000000ffffb27224 */ /* 0x000fe400078e002b */
[----:B------:R-:W1:Y:S01]  /*17f90*/  LDSM.16.MT88.4 R40, [R214+0xc000] ;  /* 0x00c00000d628783b */ /* 0x000e620000004200 */
[C---:B------:R-:W-:Y:S01]  /*17fa0*/  FMUL.FTZ R27, R0.reuse, R179 ;  /* 0x000000b3001b7220 */ /* 0x040fe20000410000 */
[----:B------:R-:W-:Y:S01]  /*17fb0*/  MOV R179, R59 ;  /* 0x0000003b00b37202 */ /* 0x000fe20000000f00 */
[C---:B------:R-:W-:Y:S01]  /*17fc0*/  FMUL.FTZ R91, R0.reuse, R91 ;  /* 0x0000005b005b7220 */ /* 0x040fe20000410000 */
[----:B------:R-:W-:Y:S01]  /*17fd0*/  MUFU.EX2 R178, R178 ;  /* 0x000000b200b27308 */ /* 0x000fe20000000800 */
[C---:B------:R-:W-:Y:S02]  /*17fe0*/  FMUL.FTZ R94, R0.reuse, R94 ;  /* 0x0000005e005e7220 */ /* 0x040fe40000410000 */
[C---:B------:R-:W-:Y:S01]  /*17ff0*/  FMUL.FTZ R95, R0.reuse, R95 ;  /* 0x0000005f005f7220 */ /* 0x040fe20000410000 */
[----:B------:R-:W2:Y:S01]  /*18000*/  LDSM.16.MT88.4 R56, [R216+0xc000] ;  /* 0x00c00000d838783b */ /* 0x000ea20000004200 */
[C---:B------:R-:W-:Y:S02]  /*18010*/  FMUL.FTZ R106, R0.reuse, R106 ;  /* 0x0000006a006a7220 */ /* 0x040fe40000410000 */
[C---:B------:R-:W-:Y:S02]  /*18020*/  FMUL.FTZ R107, R0.reuse, R107 ;  /* 0x0000006b006b7220 */ /* 0x040fe40000410000 */
[C---:B------:R-:W-:Y:S01]  /*18030*/  FMUL.FTZ R110, R0.reuse, R110 ;  /* 0x0000006e006e7220 */ /* 0x040fe20000410000 */
[----:B------:R-:W-:Y:S01]  /*18040*/  MUFU.EX2 R179, R179 ;  /* 0x000000b300b37308 */ /* 0x000fe20000000800 */
[C---:B------:R-:W-:Y:S02]  /*18050*/  FMUL.FTZ R111, R0.reuse, R111 ;  /* 0x0000006f006f7220 */ /* 0x040fe40000410000 */
[C---:B------:R-:W-:Y:S02]  /*18060*/  FMUL.FTZ R122, R0.reuse, R122 ;  /* 0x0000007a007a7220 */ /* 0x040fe40000410000 */
[----:B------:R-:W-:Y:S02]  /*18070*/  FMUL.FTZ R123, R0, R123 ;  /* 0x0000007b007b7220 */ /* 0x000fe40000410000 */
[----:B------:R-:W-:Y:S02]  /*18080*/  FFMA.FTZ R3, R248, c[0x0][0x23c], -R137 ;  /* 0x00008f00f8037a23 */ /* 0x000fe40000010889 */
[C---:B------:R-:W-:Y:S01]  /*18090*/  FMUL.FTZ R126, R0.reuse, R126 ;  /* 0x0000007e007e7220 */ /* 0x040fe20000410000 */
[----:B------:R-:W-:Y:S01]  /*180a0*/  MUFU.EX2 R248, R224 ;  /* 0x000000e000f87308 */ /* 0x000fe20000000800 */
[----:B------:R-:W-:Y:S02]  /*180b0*/  FMUL.FTZ R127, R0, R127 ;  /* 0x0000007f007f7220 */ /* 0x000fe40000410000 */
[----:B------:R-:W-:Y:S02]  /*180c0*/  IMAD.MOV.U32 R198, RZ, RZ, R171 ;  /* 0x000000ffffc67224 */ /* 0x000fe400078e00ab */
[----:B------:R-:W-:Y:S02]  /*180d0*/  IMAD.MOV.U32 R189, RZ, RZ, R175 ;  /* 0x000000ffffbd7224 */ /* 0x000fe400078e00af */
[----:B------:R-:W-:Y:S02]  /*180e0*/  IMAD.MOV.U32 R196, RZ, RZ, R176 ;  /* 0x000000ffffc47224 */ /* 0x000fe400078e00b0 */
[----:B------:R-:W-:Y:S01]  /*180f0*/  IMAD.MOV.U32 R191, RZ, RZ, R168 ;  /* 0x000000ffffbf7224 */ /* 0x000fe200078e00a8 */
[----:B------:R3:W-:Y:S01]  /*18100*/  MUFU.EX2 R171, R3 ;  /* 0x0000000300ab7308 */ /* 0x0007e20000000800 */
[----:B------:R-:W-:Y:S02]  /*18110*/  IMAD.MOV.U32 R197, RZ, RZ, R181 ;  /* 0x000000ffffc57224 */ /* 0x000fe400078e00b5 */
[----:B------:R-:W-:Y:S02]  /*18120*/  IMAD.MOV.U32 R181, RZ, RZ, R153 ;  /* 0x000000ffffb57224 */ /* 0x000fe400078e0099 */
[----:B------:R-:W-:Y:S01]  /*18130*/  FFMA.FTZ R153, R245, c[0x0][0x23c], -R137 ;  /* 0x00008f00f5997a23 */ /* 0x000fe20000010889 */
[-C--:B-1----:R-:W-:Y:S01]  /*18140*/  HMMA.16816.F32.BF16 R20, R140, R40.reuse, R20 ;  /* 0x000000288c14723c */ /* 0x082fe20000041814 */
[----:B------:R-:W-:Y:S02]  /*18150*/  IMAD.MOV.U32 R199, RZ, RZ, R197 ;  /* 0x000000ffffc77224 */ /* 0x000fe400078e00c5 */
[----:B------:R-:W-:Y:S01]  /*18160*/  IMAD.MOV.U32 R197, RZ, RZ, R155 ;  /* 0x000000ffffc57224 */ /* 0x000fe200078e009b */
[----:B------:R-:W-:Y:S01]  /*18170*/  MUFU.EX2 R201, R153 ;  /* 0x0000009900c97308 */ /* 0x000fe20000000800 */
[----:B------:R-:W-:Y:S02]  /*18180*/  IMAD.MOV.U32 R188, RZ, RZ, R182 ;  /* 0x000000ffffbc7224 */ /* 0x000fe400078e00b6 */
[----:B------:R-:W-:Y:S01]  /*18190*/  IMAD.MOV.U32 R182, RZ, RZ, R152 ;  /* 0x000000ffffb67224 */ /* 0x000fe200078e0098 */
[C---:B------:R-:W-:Y:S01]  /*181a0*/  HMMA.16816.F32.BF16 R24, R144.reuse, R40, R24 ;  /* 0x000000289018723c */ /* 0x040fe20000041818 */
[--C-:B------:R-:W-:Y:S05]  /*181b0*/  FFMA.FTZ R152, R249, c[0x0][0x23c], -R137.reuse ;  /* 0x00008f00f9987a23 */ /* 0x100fea0000010889 */
[----:B------:R-:W-:Y:S01]  /*181c0*/  MUFU.EX2 R249, R223 ;  /* 0x000000df00f97308 */ /* 0x000fe20000000800 */
[C---:B------:R-:W-:Y:S01]  /*181d0*/  FMUL.FTZ R40, R2.reuse, R184 ;  /* 0x000000b802287220 */ /* 0x040fe20000410000 */
[-C--:B------:R-:W-:Y:S01]  /*181e0*/  HMMA.16816.F32.BF16 R28, R144, R42.reuse, R28 ;  /* 0x0000002a901c723c */ /* 0x080fe2000004181c */
[----:B------:R-:W-:Y:S03]  /*181f0*/  FMUL.FTZ R41, R2, R185 ;  /* 0x000000b902297220 */ /* 0x000fe60000410000 */
[----:B---3--:R-:W-:Y:S01]  /*18200*/  FFMA.FTZ R3, R251, c[0x0][0x23c], -R137 ;  /* 0x00008f00fb037a23 */ /* 0x008fe20000010889 */
[----:B------:R-:W-:Y:S03]  /*18210*/  MOV R184, R169 ;  /* 0x000000a900b87202 */ /* 0x000fe60000000f00 */
[C---:B------:R-:W-:Y:S01]  /*18220*/  HMMA.16816.F32.BF16 R32, R140.reuse, R42, R32 ;  /* 0x0000002a8c20723c */ /* 0x040fe20000041820 */
[----:B------:R-:W-:Y:S06]  /*18230*/  MUFU.EX2 R251, R220 ;  /* 0x000000dc00fb7308 */ /* 0x000fec0000000800 */
[C---:B------:R-:W-:Y:S01]  /*18240*/  FMUL.FTZ R42, R0.reuse, R186 ;  /* 0x000000ba002a7220 */ /* 0x040fe20000410000 */
[-C--:B--2---:R-:W-:Y:S01]  /*18250*/  HMMA.16816.F32.BF16 R36, R140, R56.reuse, R36 ;  /* 0x000000388c24723c */ /* 0x084fe20000041824 */
[----:B------:R-:W-:Y:S02]  /*18260*/  FMUL.FTZ R43, R0, R187 ;  /* 0x000000bb002b7220 */ /* 0x000fe40000410000 */
[----:B------:R-:W-:Y:S01]  /*18270*/  MUFU.EX2 R245, R164 ;  /* 0x000000a400f57308 */ /* 0x000fe20000000800 */
[----:B------:R-:W-:Y:S04]  /*18280*/  IMAD.MOV.U32 R187, RZ, RZ, R163 ;  /* 0x000000ffffbb7224 */ /* 0x000fe800078e00a3 */
[C---:B------:R-:W-:Y:S05]  /*18290*/  HMMA.16816.F32.BF16 R40, R144.reuse, R56, R40 ;  /* 0x000000389028723c */ /* 0x040fea0000041828 */
[----:B------:R1:W-:Y:S02]  /*182a0*/  MUFU.EX2 R175, R3 ;  /* 0x0000000300af7308 */ /* 0x0003e40000000800 */
[C---:B------:R-:W-:Y:S01]  /*182b0*/  FMUL.FTZ R56, R2.reuse, R192 ;  /* 0x000000c002387220 */ /* 0x040fe20000410000 */
[-C--:B------:R-:W-:Y:S01]  /*182c0*/  HMMA.16816.F32.BF16 R44, R144, R58.reuse, R44 ;  /* 0x0000003a902c723c */ /* 0x080fe2000004182c */
[----:B------:R-:W-:Y:S03]  /*182d0*/  IMAD.MOV.U32 R192, RZ, RZ, R183 ;  /* 0x000000ffffc07224 */ /* 0x000fe600078e00b7 */
[----:B------:R-:W-:Y:S01]  /*182e0*/  FMUL.FTZ R57, R2, R193 ;  /* 0x000000c102397220 */ /* 0x000fe20000410000 */
[----:B------:R-:W-:Y:S01]  /*182f0*/  MOV R193, R154 ;  /* 0x0000009a00c17202 */ /* 0x000fe20000000f00 */
[----:B------:R-:W-:Y:S01]  /*18300*/  FADD.FTZ R154, R206, R157 ;  /* 0x0000009dce9a7221 */ /* 0x000fe20000010000 */
[----:B------:R-:W-:Y:S01]  /*18310*/  MUFU.EX2 R197, R197 ;  /* 0x000000c500c57308 */ /* 0x000fe20000000800 */
[C---:B------:R-:W-:Y:S07]  /*18320*/  HMMA.16816.F32.BF16 R48, R140.reuse, R58, R48 ;  /* 0x0000003a8c30723c */ /* 0x040fee0000041830 */
[C---:B------:R-:W-:Y:S01]  /*18330*/  FMUL.FTZ R58, R0.reuse, R194 ;  /* 0x000000c2003a7220 */ /* 0x040fe20000410000 */
[-C--:B------:R-:W-:Y:S01]  /*18340*/  HMMA.16816.F32.BF16 R52, R140, R148.reuse, R52 ;  /* 0x000000948c34723c */ /* 0x080fe20000041834 */
[----:B------:R-:W-:Y:S01]  /*18350*/  FMUL.FTZ R59, R0, R195 ;  /* 0x000000c3003b7220 */ /* 0x000fe20000410000 */
[----:B------:R-:W-:Y:S02]  /*18360*/  MUFU.EX2 R194, R193 ;  /* 0x000000c100c27308 */ /* 0x000fe40000000800 */
[--C-:B-1----:R-:W-:Y:S04]  /*18370*/  FFMA.FTZ R3, R250, c[0x0][0x23c], -R137.reuse ;  /* 0x00008f00fa037a23 */ /* 0x102fe80000010889 */
[C---:B------:R-:W-:Y:S04]  /*18380*/  HMMA.16816.F32.BF16 R56, R144.reuse, R148, R56 ;  /* 0x000000949038723c */ /* 0x040fe80000041838 */
[----:B------:R-:W-:Y:S04]  /*18390*/  MUFU.EX2 R250, R221 ;  /* 0x000000dd00fa7308 */ /* 0x000fe80000000800 */
[-C--:B------:R-:W-:Y:S06]  /*183a0*/  HMMA.16816.F32.BF16 R60, R144, R150.reuse, R60 ;  /* 0x00000096903c723c */ /* 0x080fec000004183c */
[----:B------:R1:W-:Y:S02]  /*183b0*/  MUFU.EX2 R176, R3 ;  /* 0x0000000300b07308 */ /* 0x0003e40000000800 */
[C---:B------:R-:W-:Y:S01]  /*183c0*/  HMMA.16816.F32.BF16 R64, R140.reuse, R150, R64 ;  /* 0x000000968c40723c */ /* 0x040fe20000041840 */
[----:B------:R-:W2:Y:S07]  /*183d0*/  LDSM.16.MT88.4 R148, [R213+0xe000] ;  /* 0x00e00000d594783b */ /* 0x000eae0000004200 */
[----:B------:R-:W-:Y:S10]  /*183e0*/  MUFU.EX2 R193, R192 ;  /* 0x000000c000c17308 */ /* 0x000ff40000000800 */
[----:B------:R-:W-:Y:S01]  /*183f0*/  MUFU.EX2 R192, R152 ;  /* 0x0000009800c07308 */ /* 0x000fe20000000800 */
[--C-:B-1----:R-:W-:Y:S02]  /*18400*/  FFMA.FTZ R3, R242, c[0x0][0x23c], -R137.reuse ;  /* 0x00008f00f2037a23 */ /* 0x102fe40000010889 */
[--C-:B------:R-:W-:Y:S07]  /*18410*/  FFMA.FTZ R242, R241, c[0x0][0x23c], -R137.reuse ;  /* 0x00008f00f1f27a23 */ /* 0x100fee0000010889 */
[----:B------:R1:W-:Y:S10]  /*18420*/  MUFU.EX2 R186, R3 ;  /* 0x0000000300ba7308 */ /* 0x0003f40000000800 */
[----:B------:R-:W-:Y:S01]  /*18430*/  MUFU.EX2 R196, R196 ;  /* 0x000000c400c47308 */ /* 0x000fe20000000800 */
[-C--:B--2---:R-:W-:Y:S09]  /*18440*/  HMMA.16816.F32.BF16 R68, R140, R148.reuse, R68 ;  /* 0x000000948c44723c */ /* 0x084ff20000041844 */
[----:B------:R-:W-:Y:S01]  /*18450*/  MUFU.EX2 R188, R188 ;  /* 0x000000bc00bc7308 */ /* 0x000fe20000000800 */
[C---:B------:R-:W-:Y:S02]  /*18460*/  HMMA.16816.F32.BF16 R72, R144.reuse, R148, R72 ;  /* 0x000000949048723c */ /* 0x040fe40000041848 */
[--C-:B-1----:R-:W-:Y:S06]  /*18470*/  FFMA.FTZ R3, R209, c[0x0][0x23c], -R138.reuse ;  /* 0x00008f00d1037a23 */ /* 0x102fec000001088a */
[-C--:B------:R-:W-:Y:S01]  /*18480*/  HMMA.16816.F32.BF16 R76, R144, R150.reuse, R76 ;  /* 0x00000096904c723c */ /* 0x080fe2000004184c */
[----:B------:R1:W-:Y:S07]  /*18490*/  MUFU.EX2 R169, R3 ;  /* 0x0000000300a97308 */ /* 0x0003ee0000000800 */
[C---:B------:R-:W-:Y:S01]  /*184a0*/  HMMA.16816.F32.BF16 R80, R140.reuse, R150, R80 ;  /* 0x000000968c50723c */ /* 0x040fe20000041850 */
[----:B------:R-:W2:Y:S02]  /*184b0*/  LDSM.16.MT88.4 R148, [R214+0xe000] ;  /* 0x00e00000d694783b */ /* 0x000ea40000004200 */
[----:B------:R-:W-:Y:S10]  /*184c0*/  MUFU.EX2 R199, R199 ;  /* 0x000000c700c77308 */ /* 0x000ff40000000800 */
[----:B------:R-:W-:Y:S01]  /*184d0*/  MUFU.EX2 R189, R189 ;  /* 0x000000bd00bd7308 */ /* 0x000fe20000000800 */
[--C-:B-1----:R-:W-:Y:S09]  /*184e0*/  FFMA.FTZ R3, R210, c[0x0][0x23c], -R138.reuse ;  /* 0x00008f00d2037a23 */ /* 0x102ff2000001088a */
[----:B------:R1:W-:Y:S10]  /*184f0*/  MUFU.EX2 R163, R3 ;  /* 0x0000000300a37308 */ /* 0x0003f40000000800 */
[----:B------:R-:W-:Y:S01]  /*18500*/  MUFU.EX2 R242, R242 ;  /* 0x000000f200f27308 */ /* 0x000fe20000000800 */
[-C--:B--2---:R-:W-:Y:S01]  /*18510*/  HMMA.16816.F32.BF16 R84, R140, R148.reuse, R84 ;  /* 0x000000948c54723c */ /* 0x084fe20000041854 */
[--C-:B-1----:R-:W-:Y:S07]  /*18520*/  FFMA.FTZ R3, R208, c[0x0][0x23c], -R138.reuse ;  /* 0x00008f00d0037a23 */ /* 0x102fee000001088a */
[C---:B------:R-:W-:Y:S01]  /*18530*/  HMMA.16816.F32.BF16 R88, R144.reuse, R148, R88 ;  /* 0x000000949058723c */ /* 0x040fe20000041858 */
[----:B------:R1:W-:Y:S07]  /*18540*/  MUFU.EX2 R168, R3 ;  /* 0x0000000300a87308 */ /* 0x0003ee0000000800 */
[-C--:B------:R-:W-:Y:S08]  /*18550*/  HMMA.16816.F32.BF16 R92, R144, R150.reuse, R92 ;  /* 0x00000096905c723c */ /* 0x080ff0000004185c */
[C---:B------:R-:W-:Y:S01]  /*18560*/  HMMA.16816.F32.BF16 R96, R140.reuse, R150, R96 ;  /* 0x000000968c60723c */ /* 0x040fe20000041860 */
[----:B------:R-:W2:Y:S03]  /*18570*/  LDSM.16.MT88.4 R148, [R216+0xe000] ;  /* 0x00e00000d894783b */ /* 0x000ea60000004200 */
[----:B-1----:R-:W-:Y:S02]  /*18580*/  FFMA.FTZ R3, R139, c[0x0][0x23c], -R138 ;  /* 0x00008f008b037a23 */ /* 0x002fe4000001088a */
[--C-:B------:R-:W-:Y:S02]  /*18590*/  FFMA.FTZ R139, R247, c[0x0][0x23c], -R137.reuse ;  /* 0x00008f00f78b7a23 */ /* 0x100fe40000010889 */
[----:B------:R-:W-:Y:S10]  /*185a0*/  MUFU.EX2 R247, R165 ;  /* 0x000000a500f77308 */ /* 0x000ff40000000800 */
[----:B------:R1:W-:Y:S10]  /*185b0*/  MUFU.EX2 R185, R3 ;  /* 0x0000000300b97308 */ /* 0x0003f40000000800 */
[----:B------:R3:W-:Y:S01]  /*185c0*/  MUFU.EX2 R195, R139 ;  /* 0x0000008b00c37308 */ /* 0x0007e20000000800 */
[-C--:B--2---:R-:W-:Y:S08]  /*185d0*/  HMMA.16816.F32.BF16 R100, R140, R148.reuse, R100 ;  /* 0x000000948c64723c */ /* 0x084ff00000041864 */
[C---:B------:R-:W-:Y:S01]  /*185e0*/  HMMA.16816.F32.BF16 R104, R144.reuse, R148, R104 ;  /* 0x000000949068723c */ /* 0x040fe20000041868 */
[--C-:B-1----:R-:W-:Y:S03]  /*185f0*/  FFMA.FTZ R3, R246, c[0x0][0x23c], -R137.reuse ;  /* 0x00008f00f6037a23 */ /* 0x102fe60000010889 */
[--C-:B------:R-:W-:Y:S01]  /*18600*/  FFMA.FTZ R246, R244, c[0x0][0x23c], -R137.reuse ;  /* 0x00008f00f4f67a23 */ /* 0x100fe20000010889 */
[----:B------:R1:W-:Y:S01]  /*18610*/  MUFU.EX2 R190, R3 ;  /* 0x0000000300be7308 */ /* 0x0003e20000000800 */
[----:B------:R-:W-:Y:S02]  /*18620*/  FFMA.FTZ R137, R211, c[0x0][0x23c], -R137 ;  /* 0x00008f00d3897a23 */ /* 0x000fe40000010889 */
[-C--:B------:R-:W-:Y:S01]  /*18630*/  HMMA.16816.F32.BF16 R108, R144, R150.reuse, R108 ;  /* 0x00000096906c723c */ /* 0x080fe2000004186c */
[----:B---3--:R-:W-:Y:S06]  /*18640*/  FADD.FTZ R139, R181, R154 ;  /* 0x0000009ab58b7221 */ /* 0x008fec0000010000 */
[----:B------:R-:W-:Y:S01]  /*18650*/  MUFU.EX2 R244, R166 ;  /* 0x000000a600f47308 */ /* 0x000fe20000000800 */
[C---:B------:R-:W-:Y:S01]  /*18660*/  HMMA.16816.F32.BF16 R112, R140.reuse, R150, R112 ;  /* 0x000000968c70723c */ /* 0x040fe20000041870 */
[----:B------:R-:W2:Y:S03]  /*18670*/  LDSM.16.MT88.4 R148, [R215+0xe000] ;  /* 0x00e00000d794783b */ /* 0x000ea60000004200 */
[----:B------:R-:W-:Y:S05]  /*18680*/  FADD.FTZ R161, R161, R139 ;  /* 0x0000008ba1a17221 */ /* 0x000fea0000010000 */
[----:B------:R-:W3:Y:S03]  /*18690*/  MUFU.EX2 R241, R137 ;  /* 0x0000008900f17308 */ /* 0x000ee60000000800 */
[----:B-1----:R-:W-:Y:S04]  /*186a0*/  FADD.FTZ R3, R159, R156 ;  /* 0x0000009c9f037221 */ /* 0x002fe80000010000 */
[----:B------:R-:W-:Y:S03]  /*186b0*/  FADD.FTZ R160, R160, R3 ;  /* 0x00000003a0a07221 */ /* 0x000fe60000010000 */
[----:B------:R-:W1:Y:S01]  /*186c0*/  MUFU.EX2 R246, R246 ;  /* 0x000000f600f67308 */ /* 0x000e620000000800 */
[----:B---3--:R-:W-:Y:S01]  /*186d0*/  F2FP.BF16.PACK_AB R206, R241, R242 ;  /* 0x000000f2f1ce723e */ /* 0x008fe200000010ff */
[-C--:B--2---:R-:W-:Y:S08]  /*186e0*/  HMMA.16816.F32.BF16 R116, R140, R148.reuse, R116 ;  /* 0x000000948c74723c */ /* 0x084ff00000041874 */
[C---:B------:R-:W-:Y:S01]  /*186f0*/  HMMA.16816.F32.BF16 R120, R144.reuse, R148, R120 ;  /* 0x000000949078723c */ /* 0x040fe20000041878 */
[----:B------:R-:W2:Y:S04]  /*18700*/  LDL.LU R148, [R1+0x40] ;  /* 0x0000400001947983 */ /* 0x000ea80000300800 */
[----:B------:R-:W3:Y:S02]  /*18710*/  LDL.LU R183, [R1+0x44] ;  /* 0x0000440001b77983 */ /* 0x000ee40000300800 */
[----:B------:R-:W-:Y:S01]  /*18720*/  F2FP.BF16.PACK_AB R149, R163, R169 ;  /* 0x000000a9a395723e */ /* 0x000fe200000010ff */
[-C--:B------:R-:W-:Y:S01]  /*18730*/  HMMA.16816.F32.BF16 R124, R144, R150.reuse, R124 ;  /* 0x00000096907c723c */ /* 0x080fe2000004187c */
[----:B------:R-:W4:Y:S07]  /*18740*/  LDSM.16.MT88.4 R144, [R213+0xc800] ;  /* 0x00c80000d590783b */ /* 0x000f2e0000004200 */
[----:B------:R-:W-:Y:S01]  /*18750*/  HMMA.16816.F32.BF16 R128, R140, R150, R128 ;  /* 0x000000968c80723c */ /* 0x000fe20000041880 */
[----:B------:R1:W5:Y:S04]  /*18760*/  LDL.LU R224, [R1+0xb4] ;  /* 0x0000b40001e07983 */ /* 0x0003680000300800 */
[----:B------:R1:W5:Y:S02]  /*18770*/  LDL.LU R223, [R1+0xb0] ;  /* 0x0000b00001df7983 */ /* 0x0003640000300800 */
[----:B------:R-:W-:Y:S02]  /*18780*/  F2FP.BF16.PACK_AB R140, R173, R170 ;  /* 0x000000aaad8c723e */ /* 0x000fe400000010ff */
[----:B------:R-:W-:Y:S03]  /*18790*/  F2FP.BF16.PACK_AB R141, R174, R172 ;  /* 0x000000acae8d723e */ /* 0x000fe600000010ff */
[----:B------:R-:W-:Y:S02]  /*187a0*/  F2FP.BF16.PACK_AB R142, R179, R177 ;  /* 0x000000b1b38e723e */ /* 0x000fe400000010ff */
[----:B------:R-:W-:Y:S02]  /*187b0*/  F2FP.BF16.PACK_AB R143, R180, R178 ;  /* 0x000000b2b48f723e */ /* 0x000fe400000010ff */
[----:B------:R-:W-:Y:S02]  /*187c0*/  F2FP.BF16.PACK_AB R150, R186, R176 ;  /* 0x000000b0ba96723e */ /* 0x000fe400000010ff */
[----:B------:R-:W-:Y:S03]  /*187d0*/  F2FP.BF16.PACK_AB R151, R185, R168 ;  /* 0x000000a8b997723e */ /* 0x000fe600000010ff */
[-C--:B----4-:R-:W-:Y:S01]  /*187e0*/  HMMA.16816.F32.BF16 R4, R140, R144.reuse, R4 ;  /* 0x000000908c04723c */ /* 0x090fe20000041804 */
[----:B--2---:R-:W-:Y:S01]  /*187f0*/  FFMA.FTZ R2, R2, R148, R204 ;  /* 0x0000009402027223 */ /* 0x004fe200000100cc */
[----:B------:R-:W-:Y:S02]  /*18800*/  F2FP.BF16.PACK_AB R148, R175, R171 ;  /* 0x000000abaf94723e */ /* 0x000fe400000010ff */
[----:B-1----:R-:W-:Y:S01]  /*18810*/  F2FP.BF16.PACK_AB R204, R243, R246 ;  /* 0x000000f6f3cc723e */ /* 0x002fe200000010ff */
[----:B------:R-:W-:Y:S02]  /*18820*/  FADD.FTZ R155, R205, R2 ;  /* 0x00000002cd9b7221 */ /* 0x000fe40000010000 */
[----:B---3--:R-:W-:Y:S02]  /*18830*/  FFMA.FTZ R0, R0, R183, R252 ;  /* 0x000000b700007223 */ /* 0x008fe400000100fc */
[C---:B------:R-:W-:Y:S01]  /*18840*/  HMMA.16816.F32.BF16 R8, R148.reuse, R144, R8 ;  /* 0x000000909408723c */ /* 0x040fe20000041808 */
[----:B------:R1:W-:Y:S02]  /*18850*/  MUFU.EX2 R252, R222 ;  /* 0x000000de00fc7308 */ /* 0x0003e40000000800 */
[----:B------:R-:W-:Y:S02]  /*18860*/  FADD.FTZ R0, R182, R0 ;  /* 0x00000000b6007221 */ /* 0x000fe40000010000 */
[----:B------:R-:W-:Y:S02]  /*18870*/  FFMA.FTZ R2, R187, c[0x0][0x23c], -R138 ;  /* 0x00008f00bb027a23 */ /* 0x000fe4000001088a */
[----:B------:R-:W-:Y:S01]  /*18880*/  FADD.FTZ R162, R162, R0 ;  /* 0x00000000a2a27221 */ /* 0x000fe20000010000 */
[-C--:B------:R-:W-:Y:S01]  /*18890*/  HMMA.16816.F32.BF16 R12, R148, R146.reuse, R12 ;  /* 0x00000092940c723c */ /* 0x080fe2000004180c */
[----:B------:R-:W-:Y:S02]  /*188a0*/  FFMA.FTZ R0, R219, c[0x0][0x23c], -R138 ;  /* 0x00008f00db007a23 */ /* 0x000fe4000001088a */
[----:B------:R2:W-:Y:S01]  /*188b0*/  MUFU.EX2 R187, R2 ;  /* 0x0000000200bb7308 */ /* 0x0005e20000000800 */
[----:B------:R-:W-:Y:S04]  /*188c0*/  FADD.FTZ R3, R212, R162 ;  /* 0x000000a2d4037221 */ /* 0x000fe80000010000 */
[C---:B------:R-:W-:Y:S01]  /*188d0*/  HMMA.16816.F32.BF16 R16, R140.reuse, R146, R16 ;  /* 0x000000928c10723c */ /* 0x040fe20000041810 */
[----:B------:R-:W3:Y:S03]  /*188e0*/  LDSM.16.MT88.4 R144, [R214+0xc800] ;  /* 0x00c80000d690783b */ /* 0x000ee60000004200 */
[----:B------:R-:W-:Y:S01]  /*188f0*/  FADD.FTZ R3, R169, R3 ;  /* 0x00000003a9037221 */ /* 0x000fe20000010000 */
[----:B------:R4:W-:Y:S04]  /*18900*/  MUFU.EX2 R210, R0 ;  /* 0x0000000000d27308 */ /* 0x0009e80000000800 */
[----:B-1----:R1:W5:Y:S04]  /*18910*/  LDL.LU R222, [R1+0xac] ;  /* 0x0000ac0001de7983 */ /* 0x0023680000300800 */
[----:B------:R1:W5:Y:S04]  /*18920*/  LDL.LU R221, [R1+0xa8] ;  /* 0x0000a80001dd7983 */ /* 0x0003680000300800 */
[----:B------:R1:W5:Y:S01]  /*18930*/  LDL.LU R220, [R1+0xa4] ;  /* 0x0000a40001dc7983 */ /* 0x0003620000300800 */
[--C-:B--2---:R-:W-:Y:S03]  /*18940*/  FFMA.FTZ R2, R198, c[0x0][0x23c], -R138.reuse ;  /* 0x00008f00c6027a23 */ /* 0x104fe6000001088a */
[----:B------:R1:W5:Y:S01]  /*18950*/  LDL.LU R219, [R1+0xa0] ;  /* 0x0000a00001db7983 */ /* 0x0003620000300800 */
[----:B------:R2:W-:Y:S01]  /*18960*/  MUFU.EX2 R198, R2 ;  /* 0x0000000200c67308 */ /* 0x0005e20000000800 */
[--C-:B----4-:R-:W-:Y:S02]  /*18970*/  FFMA.FTZ R0, R218, c[0x0][0x23c], -R138.reuse ;  /* 0x00008f00da007a23 */ /* 0x110fe4000001088a */
[----:B------:R1:W5:Y:S07]  /*18980*/  LDL.LU R218, [R1+0x9c] ;  /* 0x00009c0001da7983 */ /* 0x00036e0000300800 */
[----:B------:R4:W1:Y:S01]  /*18990*/  MUFU.EX2 R211, R0 ;  /* 0x0000000000d37308 */ /* 0x0008620000000800 */
[-C--:B---3--:R-:W-:Y:S01]  /*189a0*/  HMMA.16816.F32.BF16 R20, R140, R144.reuse, R20 ;  /* 0x000000908c14723c */ /* 0x088fe20000041814 */
[--C-:B--2---:R-:W-:Y:S07]  /*189b0*/  FFMA.FTZ R2, R191, c[0x0][0x23c], -R138.reuse ;  /* 0x00008f00bf027a23 */ /* 0x104fee000001088a */
[C---:B------:R-:W-:Y:S01]  /*189c0*/  HMMA.16816.F32.BF16 R24, R148.reuse, R144, R24 ;  /* 0x000000909418723c */ /* 0x040fe20000041818 */
[----:B------:R2:W-:Y:S07]  /*189d0*/  MUFU.EX2 R191, R2 ;  /* 0x0000000200bf7308 */ /* 0x0005ee0000000800 */
[-C--:B------:R-:W-:Y:S01]  /*189e0*/  HMMA.16816.F32.BF16 R28, R148, R146.reuse, R28 ;  /* 0x00000092941c723c */ /* 0x080fe2000004181c */
[--C-:B----4-:R-:W-:Y:S02]  /*189f0*/  FFMA.FTZ R0, R217, c[0x0][0x23c], -R138.reuse ;  /* 0x00008f00d9007a23 */ /* 0x110fe4000001088a */
[----:B------:R3:W5:Y:S01]  /*18a00*/  LDL.LU R217, [R1+0x98] ;  /* 0x0000980001d97983 */ /* 0x0007620000300800 */
[----:B-1----:R-:W-:Y:S01]  /*18a10*/  F2FP.BF16.PACK_AB R205, R211, R210 ;  /* 0x000000d2d3cd723e */ /* 0x002fe200000010ff */
[----:B------:R1:W-:Y:S02]  /*18a20*/  MUFU.EX2 R209, R0 ;  /* 0x0000000000d17308 */ /* 0x0003e40000000800 */
[----:B------:R3:W5:Y:S01]  /*18a30*/  LDL.LU R212, [R1+0x94] ;  /* 0x0000940001d47983 */ /* 0x0007620000300800 */
[C---:B------:R-:W-:Y:S03]  /*18a40*/  HMMA.16816.F32.BF16 R32, R140.reuse, R146, R32 ;  /* 0x000000928c20723c */ /* 0x040fe60000041820 */
[----:B------:R-:W4:Y:S01]  /*18a50*/  LDSM.16.MT88.4 R144, [R216+0xc800] ;  /* 0x00c80000d890783b */ /* 0x000f220000004200 */
[--C-:B--2---:R-:W-:Y:S02]  /*18a60*/  FFMA.FTZ R2, R184, c[0x0][0x23c], -R138.reuse ;  /* 0x00008f00b8027a23 */ /* 0x104fe4000001088a */
[----:B------:R-:W-:Y:S02]  /*18a70*/  FFMA.FTZ R138, R136, c[0x0][0x23c], -R138 ;  /* 0x00008f00888a7a23 */ /* 0x000fe4000001088a */
[----:B------:R2:W-:Y:S01]  /*18a80*/  MUFU.EX2 R202, R2 ;  /* 0x0000000200ca7308 */ /* 0x0005e20000000800 */
[----:B-1----:R-:W-:Y:S04]  /*18a90*/  FADD.FTZ R0, R172, R160 ;  /* 0x000000a0ac007221 */ /* 0x002fe80000010000 */
[----:B------:R-:W-:Y:S05]  /*18aa0*/  FADD.FTZ R136, R174, R0 ;  /* 0x00000000ae887221 */ /* 0x000fea0000010000 */
[----:B------:R1:W1:Y:S01]  /*18ab0*/  MUFU.EX2 R208, R138 ;  /* 0x0000008a00d07308 */ /* 0x0002620000000800 */
[----:B------:R-:W-:Y:S04]  /*18ac0*/  FADD.FTZ R0, R163, R3 ;  /* 0x00000003a3007221 */ /* 0x000fe80000010000 */
[----:B------:R-:W-:Y:S02]  /*18ad0*/  FADD.FTZ R0, R168, R0 ;  /* 0x00000000a8007221 */ /* 0x000fe40000010000 */
[----:B--2---:R-:W-:Y:S02]  /*18ae0*/  FADD.FTZ R2, R158, R155 ;  /* 0x0000009b9e027221 */ /* 0x004fe40000010000 */
[----:B------:R-:W-:Y:S01]  /*18af0*/  LDSM.16.MT88.4 R152, [R214+0xd000] ;  /* 0x00d00000d698783b */ /* 0x000fe20000004200 */
[-C--:B----4-:R-:W-:Y:S01]  /*18b00*/  HMMA.16816.F32.BF16 R36, R140, R144.reuse, R36 ;  /* 0x000000908c24723c */ /* 0x090fe20000041824 */
[----:B------:R-:W-:Y:S02]  /*18b10*/  FADD.FTZ R139, R167, R2 ;  /* 0x00000002a78b7221 */ /* 0x000fe40000010000 */
[----:B------:R-:W-:Y:S02]  /*18b20*/  FADD.FTZ R2, R170, R161 ;  /* 0x000000a1aa027221 */ /* 0x000fe40000010000 */
[----:B------:R-:W-:Y:S02]  /*18b30*/  FADD.FTZ R139, R171, R139 ;  /* 0x0000008bab8b7221 */ /* 0x000fe40000010000 */
[----:B------:R-:W-:Y:S01]  /*18b40*/  LDSM.16.MT88.4 R156, [R216+0xd000] ;  /* 0x00d00000d89c783b */ /* 0x000fe20000004200 */
[C---:B------:R-:W-:Y:S01]  /*18b50*/  HMMA.16816.F32.BF16 R40, R148.reuse, R144, R40 ;  /* 0x000000909428723c */ /* 0x040fe20000041828 */
[----:B------:R-:W-:Y:S03]  /*18b60*/  FADD.FTZ R137, R173, R2 ;  /* 0x00000002ad897221 */ /* 0x000fe60000010000 */
[----:B------:R-:W-:Y:S01]  /*18b70*/  FADD.FTZ R2, R175, R139 ;  /* 0x0000008baf027221 */ /* 0x000fe20000010000 */
[----:B-1----:R-:W-:Y:S01]  /*18b80*/  F2FP.BF16.PACK_AB R138, R252, R249 ;  /* 0x000000f9fc8a723e */ /* 0x002fe200000010ff */
[----:B------:R-:W-:Y:S01]  /*18b90*/  FADD.FTZ R3, R177, R137 ;  /* 0x00000089b1037221 */ /* 0x000fe20000010000 */
[----:B------:R-:W-:Y:S01]  /*18ba0*/  LDSM.16.MT88.4 R164, [R213+0xd800] ;  /* 0x00d80000d5a4783b */ /* 0x000fe20000004200 */
[-C--:B------:R-:W-:Y:S01]  /*18bb0*/  HMMA.16816.F32.BF16 R44, R148, R146.reuse, R44 ;  /* 0x00000092942c723c */ /* 0x080fe2000004182c */
[----:B------:R-:W-:Y:S03]  /*18bc0*/  F2FP.BF16.PACK_AB R137, R248, R245 ;  /* 0x000000f5f889723e */ /* 0x000fe600000010ff */
[----:B------:R-:W-:Y:S01]  /*18bd0*/  F2FP.BF16.PACK_AB R139, R251, R250 ;  /* 0x000000fafb8b723e */ /* 0x000fe200000010ff */
[----:B------:R-:W-:Y:S01]  /*18be0*/  FADD.FTZ R184, R179, R3 ;  /* 0x00000003b3b87221 */ /* 0x000fe20000010000 */
[----:B------:R-:W-:Y:S01]  /*18bf0*/  F2FP.BF16.PACK_AB R207, R208, R209 ;  /* 0x000000d1d0cf723e */ /* 0x000fe200000010ff */
[----:B------:R-:W-:Y:S01]  /*18c00*/  FADD.FTZ R2, R176, R2 ;  /* 0x00000002b0027221 */ /* 0x000fe20000010000 */
        /* <DEDUP_REMOVED lines=34> */
[-C--:B------:R-:W-:Y:S03]  /*18e30*/  F2FP.BF16.PACK_AB R147, R202, R191.reuse ;  /* 0x000000bfca93723e */ /* 0x080fe600000010ff */
        /* <DEDUP_REMOVED lines=37> */
[-C--:B------:R-:W-:Y:S07]  /*19090*/  HMMA.16816.F32.BF16 R124, R144, R154.reuse, R124 ;  /* 0x0000009a907c723c */ /* 0x080fee000004187c */
[----:B------:R-:W-:Y:S01]  /*190a0*/  FADD.FTZ R144, R178, R136 ;  /* 0x00000088b2907221 */ /* 0x000fe20000010000 */
[----:B------:R-:W-:Y:S01]  /*190b0*/  HMMA.16816.F32.BF16 R128, R140, R154, R128 ;  /* 0x0000009a8c80723c */ /* 0x000fe20000041880 */
[----:B------:R-:W-:Y:S01]  /*190c0*/  F2FP.BF16.PACK_AB R136, R247, R244 ;  /* 0x000000f4f788723e */ /* 0x000fe200000010ff */
[----:B------:R-:W2:Y:S02]  /*190d0*/  LDSM.16.MT88.4 R140, [R215+0xd800] ;  /* 0x00d80000d78c783b */ /* 0x000ea40000004200 */
        /* <DEDUP_REMOVED lines=14> */
[----:B------:R-:W-:Y:S01]  /*191c0*/  IMAD.MOV.U32 R21, RZ, RZ, R200 ;  /* 0x000000ffff157224 */ /* 0x000fe200078e00c8 */
[----:B------:R-:W-:Y:S01]  /*191d0*/  MOV R27, R191 ;  /* 0x000000bf001b7202 */ /* 0x000fe20000000f00 */
[----:B------:R-:W-:Y:S04]  /*191e0*/  IMAD.MOV.U32 R26, RZ, RZ, R190 ;  /* 0x000000ffff1a7224 */ /* 0x000fe800078e00be */
[----:B------:R-:W-:Y:S02]  /*191f0*/  IMAD.MOV.U32 R25, RZ, RZ, R189 ;  /* 0x000000ffff197224 */ /* 0x000fe400078e00bd */
[----:B------:R-:W-:Y:S02]  /*19200*/  IMAD.MOV.U32 R24, RZ, RZ, R188 ;  /* 0x000000ffff187224 */ /* 0x000fe400078e00bc */
[-C--:B------:R-:W-:Y:S07]  /*19210*/  HMMA.16816.F32.BF16 R188, R204, R158.reuse, R28 ;  /* 0x0000009eccbc723c */ /* 0x080fee000004181c */
[----:B------:R-:W-:Y:S01]  /*19220*/  IMAD.MOV.U32 R31, RZ, RZ, R198 ;  /* 0x000000ffff1f7224 */ /* 0x000fe200078e00c6 */
[C---:B------:R-:W-:Y:S01]  /*19230*/  HMMA.16816.F32.BF16 R156, R136.reuse, R158, R32 ;  /* 0x0000009e889c723c */ /* 0x040fe20000041820 */
[----:B------:R-:W-:Y:S03]  /*19240*/  IMAD.MOV.U32 R30, RZ, RZ, R195 ;  /* 0x000000ffff1e7224 */ /* 0x000fe600078e00c3 */
[----:B------:R-:W-:Y:S01]  /*19250*/  MOV R28, R197 ;  /* 0x000000c5001c7202 */ /* 0x000fe20000000f00 */
[----:B------:R-:W-:Y:S02]  /*19260*/  IMAD.MOV.U32 R29, RZ, RZ, R196 ;  /* 0x000000ffff1d7224 */ /* 0x000fe400078e00c4 */
[----:B------:R-:W-:Y:S01]  /*19270*/  IMAD.MOV.U32 R35, RZ, RZ, R187 ;  /* 0x000000ffff237224 */ /* 0x000fe200078e00bb */
[-C--:B-1----:R-:W-:Y:S01]  /*19280*/  HMMA.16816.F32.BF16 R152, R136, R148.reuse, R36 ;  /* 0x000000948898723c */ /* 0x082fe20000041824 */
[----:B------:R-:W-:Y:S03]  /*19290*/  IMAD.MOV.U32 R32, RZ, RZ, R194 ;  /* 0x000000ffff207224 */ /* 0x000fe600078e00c2 */
[----:B------:R-:W-:Y:S01]  /*192a0*/  MOV R34, R192 ;  /* 0x000000c000227202 */ /* 0x000fe20000000f00 */
[----:B------:R-:W-:Y:S02]  /*192b0*/  IMAD.MOV.U32 R33, RZ, RZ, R193 ;  /* 0x000000ffff217224 */ /* 0x000fe400078e00c1 */
[----:B------:R-:W-:Y:S02]  /*192c0*/  IMAD.MOV.U32 R39, RZ, RZ, R184 ;  /* 0x000000ffff277224 */ /* 0x000fe400078e00b8 */
[----:B------:R-:W-:Y:S03]  /*192d0*/  IMAD.MOV.U32 R37, RZ, RZ, R186 ;  /* 0x000000ffff257224 */ /* 0x000fe600078e00ba */
[----:B------:R-:W-:Y:S02]  /*192e0*/  IMAD.MOV.U32 R38, RZ, RZ, R185 ;  /* 0x000000ffff267224 */ /* 0x000fe400078e00b9 */
[C---:B------:R-:W-:Y:S01]  /*192f0*/  HMMA.16816.F32.BF16 R184, R204.reuse, R148, R40 ;  /* 0x00000094ccb8723c */ /* 0x040fe20000041828 */
[----:B------:R-:W-:Y:S02]  /*19300*/  FADD.FTZ R2, R37, R2 ;  /* 0x0000000225027221 */ /* 0x000fe40000010000 */
[----:B------:R-:W-:Y:S02]  /*19310*/  FADD.FTZ R0, R38, R0 ;  /* 0x0000000026007221 */ /* 0x000fe40000010000 */
[----:B------:R-:W-:Y:S02]  /*19320*/  FADD.FTZ R2, R34, R2 ;  /* 0x0000000222027221 */ /* 0x000fe40000010000 */
[----:B------:R-:W-:Y:S01]  /*19330*/  FADD.FTZ R0, R35, R0 ;  /* 0x0000000023007221 */ /* 0x000fe20000010000 */
[-C--:B------:R-:W-:Y:S01]  /*19340*/  HMMA.16816.F32.BF16 R196, R204, R150.reuse, R44 ;  /* 0x00000096ccc4723c */ /* 0x080fe2000004182c */
[----:B------:R-:W-:Y:S07]  /*19350*/  FADD.FTZ R3, R33, R3 ;  /* 0x0000000321037221 */ /* 0x000fee0000010000 */
[C---:B------:R-:W-:Y:S08]  /*19360*/  HMMA.16816.F32.BF16 R148, R136.reuse, R150, R48 ;  /* 0x000000968894723c */ /* 0x040ff00000041830 */
[-C--:B--2---:R-:W-:Y:S08]  /*19370*/  HMMA.16816.F32.BF16 R144, R136, R140.reuse, R52 ;  /* 0x0000008c8890723c */ /* 0x084ff00000041834 */
[C---:B------:R-:W-:Y:S08]  /*19380*/  HMMA.16816.F32.BF16 R192, R204.reuse, R140, R56 ;  /* 0x0000008cccc0723c */ /* 0x040ff00000041838 */
[-C--:B------:R-:W-:Y:S08]  /*19390*/  HMMA.16816.F32.BF16 R200, R204, R142.reuse, R60 ;  /* 0x0000008eccc8723c */ /* 0x080ff0000004183c */
[C---:B------:R-:W-:Y:S08]  /*193a0*/  HMMA.16816.F32.BF16 R140, R136.reuse, R142, R64 ;  /* 0x0000008e888c723c */ /* 0x040ff00000041840 */
[-C--:B------:R-:W-:Y:S08]  /*193b0*/  HMMA.16816.F32.BF16 R68, R136, R4.reuse, R68 ;  /* 0x000000048844723c */ /* 0x080ff00000041844 */
[C---:B------:R-:W-:Y:S07]  /*193c0*/  HMMA.16816.F32.BF16 R72, R204.reuse, R4, R72 ;  /* 0x00000004cc48723c */ /* 0x040fee0000041848 */
[----:B------:R-:W-:Y:S01]  /*193d0*/  FADD.FTZ R5, R30, R2 ;  /* 0x000000021e057221 */ /* 0x000fe20000010000 */
[-C--:B------:R-:W-:Y:S01]  /*193e0*/  HMMA.16816.F32.BF16 R76, R204, R6.reuse, R76 ;  /* 0x00000006cc4c723c */ /* 0x080fe2000004184c */
[----:B------:R-:W-:Y:S07]  /*193f0*/  FADD.FTZ R4, R32, R39 ;  /* 0x0000002720047221 */ /* 0x000fee0000010000 */
        /* <DEDUP_REMOVED lines=37> */
[----:B------:R1:W-:Y:S01]  /*19650*/  STL [R1+0x3c], R3 ;  /* 0x00003c0301007387 */ /* 0x0003e20000100800 */
[C---:B------:R-:W-:Y:S01]  /*19660*/  HMMA.16816.F32.BF16 R120, R204.reuse, R16, R120 ;  /* 0x00000010cc78723c */ /* 0x040fe20000041878 */
[----:B------:R-:W-:Y:S05]  /*19670*/  FADD.FTZ R2, R241, R2 ;  /* 0x00000002f1027221 */ /* 0x000fea0000010000 */
[----:B------:R3:W-:Y:S02]  /*19680*/  STL [R1+0x40], R2 ;  /* 0x0000400201007387 */ /* 0x0007e40000100800 */
[-C--:B------:R-:W-:Y:S02]  /*19690*/  HMMA.16816.F32.BF16 R124, R204, R18.reuse, R124 ;  /* 0x00000012cc7c723c */ /* 0x080fe4000004187c */
[----:B------:R3:W-:Y:S06]  /*196a0*/  STL [R1+0x44], R0 ;  /* 0x0000440001007387 */ /* 0x0007ec0000100800 */
[----:B------:R-:W-:Y:S07]  /*196b0*/  HMMA.16816.F32.BF16 R128, R136, R18, R128 ;  /* 0x000000128880723c */ /* 0x000fee0000041880 */
[----:B------:R-:W-:Y:S01]  /*196c0*/  IMAD.MOV.U32 R136, RZ, RZ, R133 ;  /* 0x000000ffff887224 */ /* 0x000fe200078e0085 */
[----:B------:R-:W-:Y:S01]  /*196d0*/  MOV R138, R132 ;  /* 0x00000084008a7202 */ /* 0x000fe20000000f00 */
[----:B-1----:R-:W-:Y:S03]  /*196e0*/  IMAD.MOV.U32 R3, RZ, RZ, R135 ;  /* 0x000000ffff037224 */ /* 0x002fe600078e0087 */
[----:B------:R-:W-:Y:S01]  /*196f0*/  IMAD.MOV.U32 R137, RZ, RZ, R134 ;  /* 0x000000ffff897224 */ /* 0x000fe200078e0086 */
[----:B---3-5:R-:W-:-:S05]  /*19700*/  @P0 BRA `(.L_x_482) ;  /* 0xffffabe000000947 */ /* 0x028fca000383ffff */
.L_x_481:
[----:B-1----:R-:W2:Y:S01]  /*19710*/  LDL.LU R2, [R1+0x38] ;  /* 0x0000380001027983 */ /* 0x002ea20000300800 */
        /* <DEDUP_REMOVED lines=439> */
.L_x_486:
[----:B--234-:R-:W-:Y:S05]  /*1b290*/  BSYNC B0 ;  /* 0x0000000000007941 */ /* 0x01cfea0003800000 */
.L_x_485:
        /* <DEDUP_REMOVED lines=27> */
.L_x_488:
[----:B-1----:R-:W-:Y:S05]  /*1b450*/  BSYNC B0 ;  /* 0x0000000000007941 */ /* 0x002fea0003800000 */
.L_x_487:
        /* <DEDUP_REMOVED lines=16> */
.L_x_490:
[----:B------:R-:W-:Y:S05]  /*1b560*/  BSYNC B0 ;  /* 0x0000000000007941 */ /* 0x000fea0003800000 */
.L_x_489:
        /* <DEDUP_REMOVED lines=16> */
.L_x_492:
[----:B------:R-:W-:Y:S05]  /*1b670*/  BSYNC B0 ;  /* 0x0000000000007941 */ /* 0x000fea0003800000 */
.L_x_491:
        /* <DEDUP_REMOVED lines=16> */
.L_x_494:
[----:B------:R-:W-:Y:S05]  /*1b780*/  BSYNC B0 ;  /* 0x0000000000007941 */ /* 0x000fea0003800000 */
.L_x_493:
        /* <DEDUP_REMOVED lines=16> */
.L_x_496:
[----:B------:R-:W-:Y:S05]  /*1b890*/  BSYNC B0 ;  /* 0x0000000000007941 */ /* 0x000fea0003800000 */
.L_x_495:
        /* <DEDUP_REMOVED lines=16> */
.L_x_498:
[----:B------:R-:W-:Y:S05]  /*1b9a0*/  BSYNC B0 ;  /* 0x0000000000007941 */ /* 0x000fea0003800000 */
.L_x_497:
        /* <DEDUP_REMOVED lines=16> */
.L_x_500:
[----:B------:R-:W-:Y:S05]  /*1bab0*/  BSYNC B0 ;  /* 0x0000000000007941 */ /* 0x000fea0003800000 */
.L_x_499:
        /* <DEDUP_REMOVED lines=16> */
.L_x_501:
        /* <DEDUP_REMOVED lines=12> */
.L_x_2381:


//--------------------- .text._ZN5flash16flash_fwd_kernelI23Flash_fwd_kernel_traitsILi128ELi128ELi64ELi4ELb0ELb0EN7cutlass10bfloat16_tE19Flash_kernel_traitsILi128ELi128ELi64ELi4ES3_EELb0ELb0ELb1ELb0ELb0ELb0ELb0ELb0EEEvNS_16Flash_fwd_paramsE --------------------------
	.section	.text._ZN5flash16flash_fwd_kernelI23Flash_fwd_kernel_traitsILi128ELi128ELi64ELi4ELb0ELb0EN7cutlass10bfloat16_tE19Flash_kernel_traitsILi128ELi128ELi64ELi4ES3_EELb0ELb0ELb1ELb0ELb0ELb0ELb0ELb0EEEvNS_16Flash_fwd_paramsE,"ax",@progbits
	.sectioninfo	@"SHI_REGISTERS=255"
	.align	128
        .global         _ZN5flash16flash_fwd_kernelI23Flash_fwd_kernel_traitsILi128ELi128ELi64ELi4ELb0ELb0EN7cutlass10bfloat16_tE19Flash_kernel_traitsILi128ELi128ELi64ELi4ES3_EELb0ELb0ELb1ELb0ELb0ELb0ELb0ELb0EEEvNS_16Flash_fwd_paramsE
        .type           _ZN5flash16flash_fwd_kernelI23Flash_fwd_kernel_traitsILi128ELi128ELi64ELi4ELb0ELb0EN7cutlass10bfloat16_tE19Flash_kernel_traitsILi128ELi128ELi64ELi4ES3_EELb0ELb0ELb1ELb0ELb0ELb0ELb0ELb0EEEvNS_16Flash_fwd_paramsE,@function
        .size           _ZN5flash16flash_fwd_kernelI23Flash_fwd_kernel_traitsILi128ELi128ELi64ELi4ELb0ELb0EN7cutlass10bfloat16_tE19Flash_kernel_traitsILi128ELi128ELi64ELi4ES3_EELb0ELb0ELb1ELb0ELb0ELb0ELb0ELb0EEEvNS_16Flash_fwd_paramsE,(.L_x_2382 - _ZN5flash16flash_fwd_kernelI23Flash_fwd_kernel_traitsILi128ELi128ELi64ELi4ELb0ELb0EN7cutlass10bfloat16_tE19Flash_kernel_traitsILi128ELi128ELi64ELi4ES3_EELb0ELb0ELb1ELb0ELb0ELb0ELb0ELb0EEEvNS_16Flash_fwd_paramsE)
        .other          _ZN5flash16flash_fwd_kernelI23Flash_fwd_kernel_traitsILi128ELi128ELi64ELi4ELb0ELb0EN7cutlass10bfloat16_tE19Flash_kernel_traitsILi128ELi128ELi64ELi4ES3_EELb0ELb0ELb1ELb0ELb0ELb0ELb0ELb0EEEvNS_16Flash_fwd_paramsE,@"STO_CUDA_ENTRY STV_DEFAULT"
_ZN5flash16flash_fwd_kernelI23Flash_fwd_kernel_traitsILi128ELi128ELi64ELi4ELb0ELb0EN7cutlass10bfloat16_tE19Flash_kernel_traitsILi128ELi128ELi64ELi4ES3_EELb0ELb0ELb1ELb0ELb0ELb0ELb0ELb0EEEvNS_16Flash_fwd_paramsE:
.text._ZN5flash16flash_fwd_kernelI23Flash_fwd_kernel_traitsILi128ELi128ELi64ELi4ELb0ELb0EN7cutlass10bfloat16_tE19Flash_kernel_traitsILi128ELi128ELi64ELi4ES3_EELb0ELb0ELb1ELb0ELb0ELb0ELb0ELb0EEEvNS_16Flash_fwd_paramsE:
        /* <DEDUP_REMOVED lines=56> */
.L_x_502:
[----:B------:R-:W-:Y:S02]  /*0380*/  ULDC UR6, c[0x0][0x218] ;  /* 0x0000860000067ab9 */ /* 0x000fe40000000800 */
.L_x_503:
        /* <DEDUP_REMOVED lines=52> */
[----:B------:R-:W-:Y:S01]  /*06d0*/  IMAD.U32 R6, RZ, RZ, UR14 ;  /* 0x0000000eff067e24 */ /* 0x000fe2000f8e00ff */
[----:B------:R-:W-:Y:S01]  /*06e0*/  ULDC.U8 UR16, c[0x0][0x328] ;  /* 0x0000ca0000107ab9 */ /* 0x000fe20000000000 */
        /* <DEDUP_REMOVED lines=9> */
[----:B------:R-:W-:Y:S01]  /*0780*/  @!UP0 UIMAD.WIDE.U32 UR20, UR12, UR6, URZ ;  /* 0x000000060c1482a5 */ /* 0x000fe2000f8e003f */
[----:B------:R-:W-:Y:S01]  /*0790*/  IMAD.SHL.U32 R14, R15, 0x8, RZ ;  /* 0x000000080f0e7824 */ /* 0x000fe200078e00ff */
[----:B------:R-:W-:-:S02]  /*07a0*/  ULDC.64 UR4, c[0x0][0x1f0] ;  /* 0x00007c0000047ab9 */ /* 0x000fc40000000a00 */
[----:B------:R-:W-:Y:S01]  /*07b0*/  UIMAD UR4, UR9, UR4, URZ ;  /* 0x00000004090472a4 */ /* 0x000fe2000f8e023f */
[----:B------:R-:W-:Y:S01]  /*07c0*/  IMAD.WIDE R6, R6, 0x80, R8 ;  /* 0x0000008006067825 */ /* 0x000fe200078e0208 */
[----:B------:R-:W-:Y:S01]  /*07d0*/  @!UP0 UIMAD UR9, UR10, UR6, URZ ;  /* 0x000000060a0982a4 */ /* 0x000fe2000f8e023f */
[----:B------:R-:W-:Y:S01]  /*07e0*/  IADD3 R23, R14, 0x40, RZ ;  /* 0x000000400e177810 */ /* 0x000fe20007ffe0ff */
[----:B------:R-:W-:Y:S02]  /*07f0*/  UIMAD UR5, UR13, UR5, UR4 ;  /* 0x000000050d0572a4 */ /* 0x000fe4000f8e0204 */
[----:B------:R-:W-:Y:S02]  /*0800*/  ULDC.U8 UR10, c[0x0][0x329] ;  /* 0x0000ca40000a7ab9 */ /* 0x000fe40000000000 */
[----:B------:R-:W-:Y:S02]  /*0810*/  UISETP.NE.AND UP1, UPT, UR10, URZ, UPT ;  /* 0x0000003f0a00728c */ /* 0x000fe4000bf25270 */
[----:B------:R-:W-:-:S02]  /*0820*/  @!UP0 UIMAD UR9, UR12, UR7, UR9 ;  /* 0x000000070c0982a4 */ /* 0x000fc4000f8e0209 */
[----:B------:R-:W-:Y:S02]  /*0830*/  UISETP.NE.OR UP3, UPT, UR10, URZ, !UP2 ;  /* 0x0000003f0a00728c */ /* 0x000fe4000d765670 */
[----:B------:R-:W-:Y:S02]  /*0840*/  ULDC UR7, c[0x0][0x214] ;  /* 0x0000850000077ab9 */ /* 0x000fe40000000800 */
[----:B------:R-:W-:Y:S02]  /*0850*/  ULDC UR6, c[0x0][0x234] ;  /* 0x00008d0000067ab9 */ /* 0x000fe40000000800 */
[----:B------:R-:W-:Y:S02]  /*0860*/  ULDC UR4, c[0x0][0x1c0] ;  /* 0x0000700000047ab9 */ /* 0x000fe40000000800 */
[----:B------:R-:W-:Y:S02]  /*0870*/  @UP1 ULDC UR16, c[0x0][0x210] ;  /* 0x0000840000101ab9 */ /* 0x000fe40000000800 */
[----:B------:R-:W-:-:S02]  /*0880*/  @UP1 UIMAD UR16, UR16, UR7, URZ ;  /* 0x00000007101012a4 */ /* 0x000fc4000f8e023f */
[----:B------:R-:W-:Y:S02]  /*0890*/  @!UP1 USEL UR16, UR7, UR6, !UP2 ;  /* 0x0000000607109287 */ /* 0x000fe4000d000000 */
[----:B------:R-:W-:Y:S02]  /*08a0*/  @UP0 UMOV UR10, UR22 ;  /* 0x00000016000a0c82 */ /* 0x000fe40008000000 */
[----:B------:R-:W-:Y:S02]  /*08b0*/  @UP1 UMOV UR22, 0x1 ;  /* 0x0000000100161882 */ /* 0x000fe40000000000 */
[----:B------:R-:W-:Y:S02]  /*08c0*/  @!UP1 UIMAD UR22, UR16, UR4, URZ ;  /* 0x00000004101692a4 */ /* 0x000fe4000f8e023f */
[----:B------:R-:W-:Y:S02]  /*08d0*/  @!UP0 UMOV UR10, UR20 ;  /* 0x00000014000a8c82 */ /* 0x000fe40008000000 */
[----:B------:R-:W-:Y:S01]  /*08e0*/  @!UP0 UIADD3 UR8, UR21, UR9, URZ ;  /* 0x0000000915088290 */ /* 0x000fe2000fffe03f */
[----:B------:R-:W-:Y:S01]  /*08f0*/  IADD3 R2, P0, R14, UR10, RZ ;  /* 0x0000000a0e027c10 */ /* 0x000fe2000ff1e0ff */
[----:B------:R-:W-:-:S02]  /*0900*/  UIADD3 UR17, -UR15, UR17, URZ ;  /* 0x000000110f117290 */ /* 0x000fc4000fffe13f */
[----:B------:R-:W-:Y:S02]  /*0910*/  @!UP3 UIMAD UR20, UR12, UR7, URZ ;  /* 0x000000070c14b2a4 */ /* 0x000fe4000f8e023f */
[----:B------:R-:W-:Y:S01]  /*0920*/  UIMAD UR22, UR12, UR22, URZ ;  /* 0x000000160c1672a4 */ /* 0x000fe2000f8e023f */
[----:B------:R-:W-:Y:S01]  /*0930*/  LEA.HI.X.SX32 R3, R14, UR8, 0x1, P0 ;  /* 0x000000080e037c11 */ /* 0x000fe200080f0eff */
[----:B------:R-:W-:Y:S01]  /*0940*/  @!UP3 USEL UR20, UR20, UR11, !UP0 ;  /* 0x0000000b1414b287 */ /* 0x000fe2000c000000 */
[----:B------:R-:W-:Y:S01]  /*0950*/  ISETP.GE.AND P0, PT, R8, UR17, PT ;  /* 0x0000001108007c0c */ /* 0x000fe2000bf06270 */
[----:B------:R-:W-:Y:S02]  /*0960*/  USEL UR22, UR22, URZ, UP3 ;  /* 0x0000003f16167287 */ /* 0x000fe40009800000 */
[----:B------:R-:W-:Y:S01]  /*0970*/  @UP1 ULDC UR23, c[0x0][0x210] ;  /* 0x0000840000171ab9 */ /* 0x000fe20000000800 */
[----:B-1----:R-:W-:Y:S01]  /*0980*/  IMAD.WIDE.U32 R12, R12, c[0x0][0x1f0], R2 ;  /* 0x00007c000c0c7a25 */ /* 0x002fe200078e0002 */
[----:B------:R-:W-:-:S02]  /*0990*/  @!UP1 UMOV UR23, 0x1 ;  /* 0x0000000100179882 */ /* 0x000fc40000000000 */
[----:B------:R-:W-:Y:S02]  /*09a0*/  UIMAD UR13, UR13, UR16, UR22 ;  /* 0x000000100d0d72a4 */ /* 0x000fe4000f8e0216 */
[----:B------:R-:W-:Y:S01]  /*09b0*/  UIMAD UR15, UR15, UR23, URZ ;  /* 0x000000170f0f72a4 */ /* 0x000fe2000f8e023f */
[----:B------:R-:W-:Y:S01]  /*09c0*/  IADD3 R11, R13, UR5, RZ ;  /* 0x000000050d0b7c10 */ /* 0x000fe2000fffe0ff */
[----:B------:R-:W-:Y:S02]  /*09d0*/  UMOV UR24, URZ ;  /* 0x0000003f00187c82 */ /* 0x000fe40008000000 */
[----:B------:R-:W-:Y:S02]  /*09e0*/  @!UP3 UMOV UR24, UR20 ;  /* 0x000000140018bc82 */ /* 0x000fe40008000000 */
[----:B------:R-:W-:Y:S02]  /*09f0*/  UMOV UR25, URZ ;  /* 0x0000003f00197c82 */ /* 0x000fe40008000000 */
[----:B------:R-:W-:-:S02]  /*0a00*/  USHF.R.S32.HI UR6, URZ, 0x1f, UR13 ;  /* 0x0000001f3f067899 */ /* 0x000fc4000801140d */
[----:B------:R-:W-:Y:S02]  /*0a10*/  @!UP3 USHF.R.S32.HI UR25, URZ, 0x1f, UR20 ;  /* 0x0000001f3f19b899 */ /* 0x000fe40008011414 */
        /* <DEDUP_REMOVED lines=15> */
.L_x_506:
[----:B------:R-:W-:Y:S05]  /*0b10*/  BSYNC B0 ;  /* 0x0000000000007941 */ /* 0x000fea0003800000 */
.L_x_505:
        /* <DEDUP_REMOVED lines=18> */
.L_x_508:
[----:B------:R-:W-:Y:S05]  /*0c40*/  BSYNC B0 ;  /* 0x0000000000007941 */ /* 0x000fea0003800000 */
.L_x_507:
        /* <DEDUP_REMOVED lines=18> */
.L_x_510:
[----:B------:R-:W-:Y:S05]  /*0d70*/  BSYNC B0 ;  /* 0x0000000000007941 */ /* 0x000fea0003800000 */
.L_x_509:
        /* <DEDUP_REMOVED lines=18> */
.L_x_512:
[----:B------:R-:W-:Y:S05]  /*0ea0*/  BSYNC B0 ;  /* 0x0000000000007941 */ /* 0x000fea0003800000 */
.L_x_511:
        /* <DEDUP_REMOVED lines=18> */
.L_x_514:
[----:B------:R-:W-:Y:S05]  /*0fd0*/  BSYNC B0 ;  /* 0x0000000000007941 */ /* 0x000fea0003800000 */
.L_x_513:
        /* <DEDUP_REMOVED lines=18> */
.L_x_516:
[----:B------:R-:W-:Y:S05]  /*1100*/  BSYNC B0 ;  /* 0x0000000000007941 */ /* 0x000fea0003800000 */
.L_x_515:
        /* <DEDUP_REMOVED lines=18> */
.L_x_518:
[----:B------:R-:W-:Y:S05]  /*1230*/  BSYNC B0 ;  /* 0x0000000000007941 */ /* 0x000fea0003800000 */
.L_x_517:
        /* <DEDUP_REMOVED lines=18> */
.L_x_520:
[----:B------:R-:W-:Y:S05]  /*1360*/  BSYNC B0 ;  /* 0x0000000000007941 */ /* 0x000fea0003800000 */
.L_x_519:
        /* <DEDUP_REMOVED lines=67> */
.L_x_504:
        /* <DEDUP_REMOVED lines=32> */
.L_x_521:
        /* <DEDUP_REMOVED lines=19> */
[----:B------:R-:W-:Y:S01]  /*1ad0*/  IMAD.HI.U32 R0, R3, R0, R2 ;  /* 0x0000000003007227 */ /* 0x000fe200078e0002 */
[----:B------:R-:W-:-:S05]  /*1ae0*/  MOV R3, R5 ;  /* 0x0000000500037202 */ /* 0x000fca0000000f00 */
[----:B------:R-:W-:-:S04]  /*1af0*/  IMAD.HI.U32 R0, R0, R3, RZ ;  /* 0x0000000300007227 */ /* 0x000fc800078e00ff */
[----:B------:R-:W-:-:S04]  /*1b00*/  IMAD.MOV R2, RZ, RZ, -R0 ;  /* 0x000000ffff027224 */ /* 0x000fc800078e0a00 */
[----:B------:R-:W-:-:S05]  /*1b10*/  IMAD R2, R4, R2, R3 ;  /* 0x0000000204027224 */ /* 0x000fca00078e0203 */
[----:B------:R-:W-:-:S13]  /*1b20*/  ISETP.GT.U32.AND P2, PT, R4, R2, PT ;  /* 0x000000020400720c */ /* 0x000fda0003f44070 */
[----:B------:R-:W-:Y:S01]  /*1b30*/  @!P2 IMAD.IADD R2, R2, 0x1, -R4 ;  /* 0x000000010202a824 */ /* 0x000fe200078e0a04 */
[----:B------:R-:W-:Y:S02]  /*1b40*/  @!P2 IADD3 R0, R0, 0x1, RZ ;  /* 0x000000010000a810 */ /* 0x000fe40007ffe0ff */
[----:B------:R-:W-:Y:S02]  /*1b50*/  ISETP.NE.AND P2, PT, RZ, c[0x0][0x1c8], PT ;  /* 0x00007200ff007a0c */ /* 0x000fe40003f45270 */
[----:B------:R-:W-:-:S13]  /*1b60*/  ISETP.GE.U32.AND P3, PT, R2, R4, PT ;  /* 0x000000040200720c */ /* 0x000fda0003f66070 */
[----:B------:R-:W-:-:S04]  /*1b70*/  @P3 IADD3 R0, R0, 0x1, RZ ;  /* 0x0000000100003810 */ /* 0x000fc80007ffe0ff */
        /* <DEDUP_REMOVED lines=15> */
.L_x_522:
[----:B------:R-:W-:Y:S01]  /*1c70*/  SHF.R.S32.HI R12, RZ, 0x1f, R25 ;  /* 0x0000001fff0c7819 */ /* 0x000fe20000011419 */
[----:B------:R-:W1:Y:S01]  /*1c80*/  S2R R16, SR_CTAID.Z ;  /* 0x0000000000107919 */ /* 0x000e620000002700 */
[----:B------:R-:W-:Y:S01]  /*1c90*/  ULDC.64 UR4, c[0x0][0x1a8] ;  /* 0x00006a0000047ab9 */ /* 0x000fe20000000a00 */
[----:B------:R-:W-:Y:S01]  /*1ca0*/  IMAD.U32 R7, RZ, RZ, UR14 ;  /* 0x0000000eff077e24 */ /* 0x000fe2000f8e00ff */
[CC--:B------:R-:W-:Y:S01]  /*1cb0*/  LEA.HI R2, R12.reuse, R25.reuse, RZ, 0x3 ;  /* 0x000000190c027211 */ /* 0x0c0fe200078f18ff */
[----:B------:R-:W-:Y:S01]  /*1cc0*/  UIMAD UR4, UR22, UR4, URZ ;  /* 0x00000004160472a4 */ /* 0x000fe2000f8e023f */
[----:B------:R-:W-:Y:S01]  /*1cd0*/  LEA.HI R21, R12, R25, RZ, 0x4 ;  /* 0x000000190c157211 */ /* 0x000fe200078f20ff */
[----:B------:R-:W-:Y:S01]  /*1ce0*/  BSSY B0, `(.L_x_523) ;  /* 0x0000058000007945 */ /* 0x000fe20003800000 */
[----:B------:R-:W-:Y:S01]  /*1cf0*/  SHF.R.S32.HI R14, RZ, 0x3, R2 ;  /* 0x00000003ff0e7819 */ /* 0x000fe20000011402 */
[----:B------:R-:W-:Y:S01]  /*1d00*/  UIMAD UR4, UR13, UR5, UR4 ;  /* 0x000000050d0472a4 */ /* 0x000fe2000f8e0204 */
[----:B------:R-:W-:-:S02]  /*1d10*/  LOP3.LUT R2, R2, 0xfffffff8, RZ, 0xc0, !PT ;  /* 0xfffffff802027812 */ /* 0x000fc400078ec0ff */
[----:B------:R-:W-:Y:S01]  /*1d20*/  LOP3.LUT R3, R21, 0xfffffff0, RZ, 0xc0, !PT ;  /* 0xfffffff015037812 */ /* 0x000fe200078ec0ff */
[----:B------:R-:W-:Y:S01]  /*1d30*/  IMAD.SHL.U32 R4, R14, 0x40, RZ ;  /* 0x000000400e047824 */ /* 0x000fe200078e00ff */
[----:B------:R-:W-:Y:S01]  /*1d40*/  LEA.HI R6, R12, R25, RZ, 0x6 ;  /* 0x000000190c067211 */ /* 0x000fe200078f30ff */
[C---:B------:R-:W-:Y:S01]  /*1d50*/  IMAD.IADD R22, R25.reuse, 0x1, -R2 ;  /* 0x0000000119167824 */ /* 0x040fe200078e0a02 */
[----:B------:R-:W-:Y:S01]  /*1d60*/  SHF.R.S32.HI R15, RZ, 0x1f, R14 ;  /* 0x0000001fff0f7819 */ /* 0x000fe2000001140e */
[----:B------:R-:W-:Y:S01]  /*1d70*/  IMAD.IADD R2, R25, 0x1, -R3 ;  /* 0x0000000119027824 */ /* 0x000fe200078e0a03 */
[----:B------:R-:W-:Y:S01]  /*1d80*/  LOP3.LUT R3, R4, 0x1c0, RZ, 0xc0, !PT ;  /* 0x000001c004037812 */ /* 0x000fe200078ec0ff */
[----:B------:R-:W-:Y:S02]  /*1d90*/  IMAD.SHL.U32 R178, R22, 0x8, RZ ;  /* 0x0000000816b27824 */ /* 0x000fe400078e00ff */
[----:B------:R-:W-:Y:S01]  /*1da0*/  IMAD R11, R15, c[0x0][0x1a0], RZ ;  /* 0x000068000f0b7a24 */ /* 0x000fe200078e02ff */
[----:B------:R-:W-:-:S02]  /*1db0*/  SHF.R.S32.HI R5, RZ, 0x1f, R2 ;  /* 0x0000001fff057819 */ /* 0x000fc40000011402 */
[----:B------:R-:W-:Y:S02]  /*1dc0*/  LOP3.LUT R4, R3, 0x38, R178, 0xf8, !PT ;  /* 0x0000003803047812 */ /* 0x000fe400078ef8b2 */
[----:B------:R-:W-:Y:S02]  /*1dd0*/  SHF.R.U32.HI R3, RZ, 0x3, R3 ;  /* 0x00000003ff037819 */ /* 0x000fe40000011603 */
[----:B------:R-:W-:Y:S01]  /*1de0*/  LEA.HI R24, R5, R2, RZ, 0x3 ;  /* 0x0000000205187211 */ /* 0x000fe200078f18ff */
[----:B------:R-:W-:Y:S01]  /*1df0*/  IMAD.SHL.U32 R5, R6, 0x8, RZ ;  /* 0x0000000806057824 */ /* 0x000fe200078e00ff */
[----:B------:R-:W-:Y:S01]  /*1e00*/  LOP3.LUT R4, R4, R3, RZ, 0x3c, !PT ;  /* 0x0000000304047212 */ /* 0x000fe200078e3cff */
[----:B------:R-:W-:Y:S01]  /*1e10*/  IMAD.WIDE R6, R7, 0x80, R14 ;  /* 0x0000008007067825 */ /* 0x000fe200078e020e */
[----:B------:R-:W-:Y:S02]  /*1e20*/  LOP3.LUT R3, R24, 0xfffffff8, RZ, 0xc0, !PT ;  /* 0xfffffff818037812 */ /* 0x000fe400078ec0ff */
[----:B------:R-:W-:-:S02]  /*1e30*/  SHF.R.S32.HI R179, RZ, 0x1f, R178 ;  /* 0x0000001fffb37819 */ /* 0x000fc400000114b2 */
        /* <DEDUP_REMOVED lines=11> */
[----:B------:R-:W-:-:S03]  /*1ef0*/  IMAD.WIDE.U32 R4, R14, c[0x0][0x1a0], R178 ;  /* 0x000068000e047a25 */ /* 0x000fc600078e00b2 */
[----:B------:R-:W-:Y:S01]  /*1f00*/  IADD3.X R9, R9, UR7, R10, P0, !PT ;  /* 0x0000000709097c10 */ /* 0x000fe200087fe40a */
[----:B-1----:R-:W-:Y:S01]  /*1f10*/  IMAD.WIDE.U32 R16, R16, c[0x0][0x1a8], R2 ;  /* 0x00006a0010107a25 */ /* 0x002fe200078e0002 */
[----:B------:R-:W-:Y:S02]  /*1f20*/  SHF.R.S32.HI R3, RZ, 0x1f, R0 ;  /* 0x0000001fff037819 */ /* 0x000fe40000011400 */
[----:B------:R-:W-:Y:S01]  /*1f30*/  IADD3 R2, P0, R4, UR26, RZ ;  /* 0x0000001a04027c10 */ /* 0x000fe2000ff1e0ff */
[----:B------:R-:W-:Y:S01]  /*1f40*/  IMAD R10, R14, c[0x0][0x1a4], R11 ;  /* 0x000069000e0a7a24 */ /* 0x000fe200078e020b */
[----:B------:R-:W-:Y:S01]  /*1f50*/  IADD3 R13, R17, UR4, RZ ;  /* 0x00000004110d7c10 */ /* 0x000fe2000fffe0ff */
[----:B------:R-:W-:Y:S01]  /*1f60*/  IMAD R11, R3, c[0x0][0x1b0], RZ ;  /* 0x00006c00030b7a24 */ /* 0x000fe200078e02ff */
[----:B------:R-:W-:Y:S01]  /*1f70*/  R2P PR, R23, 0x6 ;  /* 0x0000000617007804 */ /* 0x000fe20000000000 */
[----:B------:R-:W-:Y:S01]  /*1f80*/  IMAD R4, R3, c[0x0][0x1b8], RZ ;  /* 0x00006e0003047a24 */ /* 0x000fe200078e02ff */
[----:B------:R-:W-:Y:S01]  /*1f90*/  IADD3.X R3, R5, UR23, R10, P0, !PT ;  /* 0x0000001705037c10 */ /* 0x000fe200087fe40a */
[----:B------:R-:W-:Y:S01]  /*1fa0*/  IMAD R11, R0, c[0x0][0x1b4], R11 ;  /* 0x00006d00000b7a24 */ /* 0x000fe200078e020b */
[----:B------:R-:W-:Y:S01]  /*1fb0*/  ISETP.GE.AND P0, PT, R14, UR6, PT ;  /* 0x000000060e007c0c */ /* 0x000fe2000bf06270 */
[----:B------:R-:W-:-:S02]  /*1fc0*/  IMAD R5, R0, c[0x0][0x1bc], R4 ;  /* 0x00006f0000057a24 */ /* 0x000fc400078e0204 */
        /* <DEDUP_REMOVED lines=10> */
[----:B------:R-:W-:-:S02]  /*2070*/  IMAD.MOV.U32 R3, RZ, RZ, 0x20 ;  /* 0x00000020ff037424 */ /* 0x000fc400078e00ff */
[----:B------:R-:W-:Y:S01]  /*2080*/  IMAD.IADD R20, R25, 0x1, -R0 ;  /* 0x0000000119147824 */ /* 0x000fe200078e0a00 */
[----:B------:R2:W-:Y:S01]  /*2090*/  STL [R1+0x40], R171 ;  /* 0x000040ab01007387 */ /* 0x0005e20000100800 */
[----:B------:R-:W-:Y:S01]  /*20a0*/  IMAD.SHL.U32 R243, R243, 0x2, RZ ;  /* 0x00000002f3f37824 */ /* 0x000fe200078e00ff */
[----:B------:R-:W-:Y:S02]  /*20b0*/  SEL R4, R4, 0xfffffff0, !P1 ;  /* 0xfffffff004047807 */ /* 0x000fe40004800000 */
[----:B------:R2:W-:Y:S01]  /*20c0*/  STL [R1+0x2c], R29 ;  /* 0x00002c1d01007387 */ /* 0x0005e20000100800 */
[----:B------:R-:W-:-:S03]  /*20d0*/  SEL R2, R3, 0xffffffe0, !P2 ;  /* 0xffffffe003027807 */ /* 0x000fc60005000000 */
[----:B------:R2:W-:Y:S01]  /*20e0*/  STL [R1+0x5c], R33 ;  /* 0x00005c2101007387 */ /* 0x0005e20000100800 */
[----:B------:R-:W-:Y:S05]  /*20f0*/  @P0 BRA `(.L_x_524) ;  /* 0x0000016000000947 */ /* 0x000fea0003800000 */
[----:B------:R-:W-:Y:S01]  /*2100*/  ISETP.GE.AND P2, PT, R178, c[0x0][0x220], PT ;  /* 0x00008800b2007a0c */ /* 0x000fe20003f46270 */
[----:B------:R-:W-:Y:S01]  /*2110*/  IMAD R0, R7, c[0x0][0x190], RZ ;  /* 0x0000640007007a24 */ /* 0x000fe200078e02ff */
[----:B------:R-:W-:Y:S01]  /*2120*/  ISETP.GE.AND P1, PT, R171, c[0x0][0x220], PT ;  /* 0x00008800ab007a0c */ /* 0x000fe20003f26270 */
[----:B------:R-:W-:Y:S02]  /*2130*/  IMAD.MOV.U32 R12, RZ, RZ, R16 ;  /* 0x000000ffff0c7224 */ /* 0x000fe400078e0010 */
[C---:B------:R-:W-:Y:S02]  /*2140*/  IMAD R0, R6.reuse, c[0x0][0x194], R0 ;  /* 0x0000650006007a24 */ /* 0x040fe400078e0200 */
        /* <DEDUP_REMOVED lines=17> */
.L_x_524:
[----:B------:R-:W-:Y:S05]  /*2260*/  BSYNC B0 ;  /* 0x0000000000007941 */ /* 0x000fea0003800000 */
.L_x_523:
[----:B------:R-:W-:Y:S01]  /*2270*/  IADD3 R19, R14, 0x10, RZ ;  /* 0x000000100e137810 */ /* 0x000fe20007ffe0ff */
[----:B------:R-:W-:Y:S03]  /*2280*/  BSSY B0, `(.L_x_525) ;  /* 0x000001c000007945 */ /* 0x000fe60003800000 */
[----:B------:R-:W-:-:S13]  /*2290*/  ISETP.GE.AND P0, PT, R19, UR6, PT ;  /* 0x0000000613007c0c */ /* 0x000fda000bf06270 */
[----:B------:R-:W-:Y:S05]  /*22a0*/  @P0 BRA `(.L_x_526) ;  /* 0x0000019000000947 */ /* 0x000fea0003800000 */
[----:B------:R-:W-:Y:S01]  /*22b0*/  IADD3 R0, P0, R6, 0x10, RZ ;  /* 0x0000001006007810 */ /* 0x000fe20007f1e0ff */
[----:B-1----:R-:W-:Y:S01]  /*22c0*/  IMAD.MOV.U32 R8, RZ, RZ, R16 ;  /* 0x000000ffff087224 */ /* 0x002fe200078e0010 */
        /* <DEDUP_REMOVED lines=23> */
.L_x_526:
[----:B------:R-:W-:Y:S05]  /*2440*/  BSYNC B0 ;  /* 0x0000000000007941 */ /* 0x000fea0003800000 */
.L_x_525:
        /* <DEDUP_REMOVED lines=29> */
.L_x_528:
[----:B------:R-:W-:Y:S05]  /*2620*/  BSYNC B0 ;  /* 0x0000000000007941 */ /* 0x000fea0003800000 */
.L_x_527:
        /* <DEDUP_REMOVED lines=29> */
.L_x_530:
[----:B------:R-:W-:Y:S05]  /*2800*/  BSYNC B0 ;  /* 0x0000000000007941 */ /* 0x000fea0003800000 */
.L_x_529:
        /* <DEDUP_REMOVED lines=29> */
.L_x_532:
[----:B------:R-:W-:Y:S05]  /*29e0*/  BSYNC B0 ;  /* 0x0000000000007941 */ /* 0x000fea0003800000 */
.L_x_531:
        /* <DEDUP_REMOVED lines=29> */
.L_x_534:
[----:B------:R-:W-:Y:S05]  /*2bc0*/  BSYNC B0 ;  /* 0x0000000000007941 */ /* 0x000fea0003800000 */
.L_x_533:
        /* <DEDUP_REMOVED lines=29> */
.L_x_536:
[----:B------:R-:W-:Y:S05]  /*2da0*/  BSYNC B0 ;  /* 0x0000000000007941 */ /* 0x000fea0003800000 */
.L_x_535:
[----:B------:R-:W-:Y:S01]  /*2db0*/  IADD3 R0, R14, 0x70, RZ ;  /* 0x000000700e007810 */ /* 0x000fe20007ffe0ff */
[----:B------:R-:W-:Y:S01]  /*2dc0*/  UMOV UR13, 0x6 ;  /* 0x00000006000d7882 */ /* 0x000fe20000000000 */
[----:B------:R-:W-:Y:S01]  /*2dd0*/  BSSY B0, `(.L_x_537) ;  /* 0x000001f000007945 */ /* 0x000fe20003800000 */
[----:B------:R-:W-:Y:S01]  /*2de0*/  ULDC.64 UR4, c[0x0][0x198] ;  /* 0x0000660000047ab9 */ /* 0x000fe20000000a00 */
[----:B------:R-:W-:Y:S01]  /*2df0*/  ISETP.GE.AND P0, PT, R0, UR6, PT ;  /* 0x0000000600007c0c */ /* 0x000fe2000bf06270 */
[----:B------:R-:W-:Y:S02]  /*2e00*/  USHF.L.U64.HI UR24, UR4, UR13, UR5 ;  /* 0x0000000d04187299 */ /* 0x000fe40008010205 */
[----:B------:R-:W-:-:S10]  /*2e10*/  USHF.L.U32 UR25, UR4, 0x6, URZ ;  /* 0x0000000604197899 */ /* 0x000fd4000800063f */
[----:B------:R-:W-:Y:S05]  /*2e20*/  @P0 BRA `(.L_x_538) ;  /* 0x0000019000000947 */ /* 0x000fea0003800000 */
[----:B------:R-:W-:Y:S02]  /*2e30*/  IADD3 R0, P0, R6, 0x70, RZ ;  /* 0x0000007006007810 */ /* 0x000fe40007f1e0ff */
[----:B------:R-:W-:-:S03]  /*2e40*/  ISETP.GE.AND P1, PT, R178, c[0x0][0x220], PT ;  /* 0x00008800b2007a0c */ /* 0x000fc60003f26270 */
[----:B------:R-:W-:Y:S01]  /*2e50*/  IMAD.X R6, RZ, RZ, R7, P0 ;  /* 0x000000ffff067224 */ /* 0x000fe200000e0607 */
[----:B------:R-:W-:Y:S02]  /*2e60*/  MOV R7, R13 ;  /* 0x0000000d00077202 */ /* 0x000fe40000000f00 */
[----:B------:R-:W-:Y:S01]  /*2e70*/  ISETP.GE.AND P0, PT, R171, c[0x0][0x220], PT ;  /* 0x00008800ab007a0c */ /* 0x000fe20003f06270 */
[----:B------:R-:W-:Y:S02]  /*2e80*/  IMAD R3, R6, c[0x0][0x190], RZ ;  /* 0x0000640006037a24 */ /* 0x000fe400078e02ff */
[----:B------:R-:W-:-:S04]  /*2e90*/  IMAD.MOV.U32 R6, RZ, RZ, R16 ;  /* 0x000000ffff067224 */ /* 0x000fc800078e0010 */
[C---:B-1----:R-:W-:Y:S01]  /*2ea0*/  IMAD.WIDE.U32 R8, R0.reuse, c[0x0][0x190], R6 ;  /* 0x0000640000087a25 */ /* 0x042fe200078e0006 */
        /* <DEDUP_REMOVED lines=17> */
.L_x_538:
[----:B------:R-:W-:Y:S05]  /*2fc0*/  BSYNC B0 ;  /* 0x0000000000007941 */ /* 0x000fea0003800000 */
.L_x_537:
[----:B------:R-:W-:Y:S01]  /*2fd0*/  IMAD.MOV.U32 R176, RZ, RZ, R32 ;  /* 0x000000ffffb07224 */ /* 0x000fe200078e0020 */
[----:B------:R-:W-:Y:S01]  /*2fe0*/  UIADD3 UR23, UR8, -0x1, URZ ;  /* 0xffffffff08177890 */ /* 0x000fe2000fffe03f */
        /* <DEDUP_REMOVED lines=9> */
[----:B-1----:R-:W-:Y:S01]  /*3080*/  IMAD.WIDE.U32 R6, R170, UR23, R176 ;  /* 0x00000017aa067c25 */ /* 0x002fe2000f8e00b0 */
        /* <DEDUP_REMOVED lines=20> */
.L_x_540:
[----:B------:R-:W-:Y:S05]  /*31d0*/  BSYNC B0 ;  /* 0x0000000000007941 */ /* 0x000fea0003800000 */
.L_x_539:
        /* <DEDUP_REMOVED lines=10> */
[C---:B-1----:R-:W-:Y:S01]  /*3280*/  @!P1 LEA R10, P2, R0.reuse, c[0x0][0x168], 0x1 ;  /* 0x00005a00000a9a11 */ /* 0x042fe200078408ff */
        /* <DEDUP_REMOVED lines=14> */
.L_x_542:
[----:B------:R-:W-:Y:S05]  /*3370*/  BSYNC B0 ;  /* 0x0000000000007941 */ /* 0x000fea0003800000 */
.L_x_541:
[----:B------:R-:W-:Y:S01]  /*3380*/  ISETP.GE.AND P0, PT, R18, UR22, PT ;  /* 0x0000001612007c0c */ /* 0x000fe2000bf06270 */
[----:B------:R-:W-:-:S12]  /*3390*/  BSSY B0, `(.L_x_543) ;  /* 0x0000017000007945 */ /* 0x000fd80003800000 */
        /* <DEDUP_REMOVED lines=22> */
.L_x_544:
[----:B------:R-:W-:Y:S05]  /*3500*/  BSYNC B0 ;  /* 0x0000000000007941 */ /* 0x000fea0003800000 */
.L_x_543:
[----:B------:R-:W-:Y:S01]  /*3510*/  ISETP.GE.AND P0, PT, R5, UR22, PT ;  /* 0x0000001605007c0c */ /* 0x000fe2000bf06270 */
[----:B------:R-:W-:Y:S01]  /*3520*/  ULDC.64 UR4, c[0x0][0x1a0] ;  /* 0x0000680000047ab9 */ /* 0x000fe20000000a00 */
[----:B------:R-:W-:Y:S01]  /*3530*/  BSSY B0, `(.L_x_545) ;  /* 0x000001b000007945 */ /* 0x000fe20003800000 */
[----:B------:R-:W-:Y:S02]  /*3540*/  USHF.L.U64.HI UR13, UR4, UR13, UR5 ;  /* 0x0000000d040d7299 */ /* 0x000fe40008010205 */
[----:B------:R-:W-:-:S08]  /*3550*/  USHF.L.U32 UR20, UR4, 0x6, URZ ;  /* 0x0000000604147899 */ /* 0x000fd0000800063f */
        /* <DEDUP_REMOVED lines=24> */
.L_x_546:
[----:B------:R-:W-:Y:S05]  /*36e0*/  BSYNC B0 ;  /* 0x0000000000007941 */ /* 0x000fea0003800000 */
.L_x_545:
[----:B------:R-:W0:Y:S01]  /*36f0*/  LDGDEPBAR ;  /* 0x00000000000079af */ /* 0x000e220000000000 */
[----:B------:R-:W-:Y:S01]  /*3700*/  ISETP.GE.AND P0, PT, R14, UR22, PT ;  /* 0x000000160e007c0c */ /* 0x000fe2000bf06270 */
[----:B-1----:R-:W-:Y:S01]  /*3710*/  IMAD.MOV.U32 R10, RZ, RZ, R28 ;  /* 0x000000ffff0a7224 */ /* 0x002fe200078e001c */
[----:B------:R-:W-:Y:S01]  /*3720*/  UIMAD UR5, UR13, UR23, URZ ;  /* 0x000000170d0572a4 */ /* 0x000fe2000f8e023f */
[----:B------:R-:W-:Y:S01]  /*3730*/  IMAD.MOV.U32 R11, RZ, RZ, R29 ;  /* 0x000000ffff0b7224 */ /* 0x000fe200078e001d */
[----:B------:R-:W-:Y:S01]  /*3740*/  SHF.R.S32.HI R0, RZ, 0x1f, R20 ;  /* 0x0000001fff007819 */ /* 0x000fe20000011414 */
[----:B------:R-:W-:Y:S01]  /*3750*/  IMAD.MOV.U32 R10, RZ, RZ, R26 ;  /* 0x000000ffff0a7224 */ /* 0x000fe200078e001a */
[----:B------:R-:W-:Y:S01]  /*3760*/  UIMAD UR5, UR21, UR20, UR5 ;  /* 0x00000014150572a4 */ /* 0x000fe2000f8e0205 */
[----:B----4-:R-:W-:Y:S01]  /*3770*/  IMAD.U32 R6, RZ, RZ, UR23 ;  /* 0x00000017ff067e24 */ /* 0x010fe2000f8e00ff */
[----:B------:R-:W-:Y:S01]  /*3780*/  LEA.HI R0, R0, R20, RZ, 0x2 ;  /* 0x0000001400007211 */ /* 0x000fe200078f10ff */
[----:B------:R-:W-:Y:S01]  /*3790*/  IMAD.SHL.U32 R25, R25, 0x2, RZ ;  /* 0x0000000219197824 */ /* 0x000fe200078e00ff */
[----:B------:R1:W-:Y:S01]  /*37a0*/  STL.64 [R1+0x28], R10 ;  /* 0x0000280a01007387 */ /* 0x0003e20000100a00 */
[----:B------:R-:W-:Y:S01]  /*37b0*/  IMAD.WIDE.U32 R6, R6, UR20, R10 ;  /* 0x0000001406067c25 */ /* 0x000fe2000f8e000a */
[----:B------:R-:W-:Y:S01]  /*37c0*/  BSSY B0, `(.L_x_547) ;  /* 0x000001a000007945 */ /* 0x000fe20003800000 */
[----:B------:R-:W-:-:S02]  /*37d0*/  SHF.R.S32.HI R157, RZ, 0x2, R0 ;  /* 0x00000002ff9d7819 */ /* 0x000fc40000011400 */
[----:B------:R-:W-:Y:S02]  /*37e0*/  LOP3.LUT R158, R25, 0x6, RZ, 0xc0, !PT ;  /* 0x00000006199e7812 */ /* 0x000fe400078ec0ff */
[----:B------:R-:W-:Y:S01]  /*37f0*/  IADD3 R9, R7, UR5, RZ ;  /* 0x0000000507097c10 */ /* 0x000fe2000fffe0ff */
[----:B------:R-:W-:-:S04]  /*3800*/  DEPBAR.LE SB0, 0x0 ;  /* 0x000080000000791a */ /* 0x000fc80000000000 */
[----:B------:R-:W-:Y:S06]  /*3810*/  BAR.SYNC.DEFER_BLOCKING 0x0 ;  /* 0x0000000000007b1d */ /* 0x000fec0000010000 */
[----:B------:R1:W-:Y:S04]  /*3820*/  @P0 STS.128 [R243+0xc000], RZ ;  /* 0x00c000fff3000388 */ /* 0x0003e80000000c00 */
[----:B------:R1:W-:Y:S01]  /*3830*/  @P0 STS.128 [R243+0xe000], RZ ;  /* 0x00e000fff3000388 */ /* 0x0003e20000000c00 */
[----:B------:R-:W-:Y:S05]  /*3840*/  @P0 BRA `(.L_x_548) ;  /* 0x0000011000000947 */ /* 0x000fea0003800000 */
[----:B------:R-:W-:Y:S02]  /*3850*/  ISETP.GE.AND P1, PT, R178, c[0x0][0x220], PT ;  /* 0x00008800b2007a0c */ /* 0x000fe40003f26270 */
[----:B------:R-:W-:-:S11]  /*3860*/  ISETP.GE.AND P0, PT, R171, c[0x0][0x220], PT ;  /* 0x00008800ab007a0c */ /* 0x000fd60003f06270 */
        /* <DEDUP_REMOVED lines=15> */
.L_x_548:
[----:B------:R-:W-:Y:S05]  /*3960*/  BSYNC B0 ;  /* 0x0000000000007941 */ /* 0x000fea0003800000 */
.L_x_547:
[----:B------:R-:W-:Y:S01]  /*3970*/  ISETP.GE.AND P0, PT, R19, UR22, PT ;  /* 0x0000001613007c0c */ /* 0x000fe2000bf06270 */
[----:B------:R-:W-:Y:S01]  /*3980*/  ULDC UR5, c[0x0][0x1a4] ;  /* 0x0000690000057ab9 */ /* 0x000fe20000000800 */
[----:B------:R-:W-:Y:S01]  /*3990*/  BSSY B0, `(.L_x_549) ;  /* 0x0000019000007945 */ /* 0x000fe20003800000 */
[----:B------:R-:W-:Y:S02]  /*39a0*/  USHF.L.U32 UR21, UR4, 0x4, URZ ;  /* 0x0000000404157899 */ /* 0x000fe4000800063f */
[----:B------:R-:W-:-:S08]  /*39b0*/  USHF.L.U64.HI UR10, UR4, UR10, UR5 ;  /* 0x0000000a040a7299 */ /* 0x000fd00008010205 */
[----:B------:R4:W-:Y:S04]  /*39c0*/  @P0 STS.128 [R243+0xc800], RZ ;  /* 0x00c800fff3000388 */ /* 0x0009e80000000c00 */
[----:B------:R4:W-:Y:S01]  /*39d0*/  @P0 STS.128 [R243+0xe800], RZ ;  /* 0x00e800fff3000388 */ /* 0x0009e20000000c00 */
        /* <DEDUP_REMOVED lines=20> */
.L_x_550:
[----:B------:R-:W-:Y:S05]  /*3b20*/  BSYNC B0 ;  /* 0x0000000000007941 */ /* 0x000fea0003800000 */
.L_x_549:
        /* <DEDUP_REMOVED lines=26> */
.L_x_552:
[----:B------:R-:W-:Y:S05]  /*3cd0*/  BSYNC B0 ;  /* 0x0000000000007941 */ /* 0x000fea0003800000 */
.L_x_551:
[----:B------:R-:W-:Y:S01]  /*3ce0*/  ISETP.GE.AND P0, PT, R5, UR22, PT ;  /* 0x0000001605007c0c */ /* 0x000fe2000bf06270 */
[----:B------:R-:W-:-:S12]  /*3cf0*/  BSSY B0, `(.L_x_553) ;  /* 0x000001b000007945 */ /* 0x000fd80003800000 */
[----:B------:R1:W-:Y:S04]  /*3d00*/  @P0 STS.128 [R243+0xd800], RZ ;  /* 0x00d800fff3000388 */ /* 0x0003e80000000c00 */
[----:B------:R1:W-:Y:S01]  /*3d10*/  @P0 STS.128 [R243+0xf800], RZ ;  /* 0x00f800fff3000388 */ /* 0x0003e20000000c00 */
[----:B------:R-:W-:Y:S05]  /*3d20*/  @P0 BRA `(.L_x_554) ;  /* 0x0000017000000947 */ /* 0x000fea0003800000 */
[----:B------:R-:W-:Y:S01]  /*3d30*/  ISETP.GE.AND P1, PT, R178, c[0x0][0x220], PT ;  /* 0x00008800b2007a0c */ /* 0x000fe20003f26270 */
[----:B------:R-:W-:Y:S01]  /*3d40*/  IMAD.MOV.U32 R0, RZ, RZ, c[0x0][0x1a0] ;  /* 0x00006800ff007624 */ /* 0x000fe200078e00ff */
[----:B------:R-:W-:Y:S01]  /*3d50*/  ULDC UR4, c[0x0][0x1a4] ;  /* 0x0000690000047ab9 */ /* 0x000fe20000000800 */
[----:B------:R-:W-:Y:S01]  /*3d60*/  IMAD.MOV.U32 R8, RZ, RZ, R6 ;  /* 0x000000ffff087224 */ /* 0x000fe200078e0006 */
[----:B------:R-:W-:Y:S01]  /*3d70*/  UIMAD UR4, UR4, 0x30, URZ ;  /* 0x00000030040478a4 */ /* 0x000fe2000f8e023f */
[----:B------:R-:W-:-:S02]  /*3d80*/  ISETP.GE.AND P0, PT, R171, c[0x0][0x220], PT ;  /* 0x00008800ab007a0c */ /* 0x000fc40003f06270 */
        /* <DEDUP_REMOVED lines=17> */
.L_x_554:
[----:B------:R-:W-:Y:S05]  /*3ea0*/  BSYNC B0 ;  /* 0x0000000000007941 */ /* 0x000fea0003800000 */
.L_x_553:
[----:B-1----:R-:W-:Y:S01]  /*3eb0*/  SHF.R.S32.HI R7, RZ, 0x4, R21 ;  /* 0x00000004ff077819 */ /* 0x002fe20000011415 */
[C---:B------:R-:W-:Y:S01]  /*3ec0*/  IMAD.SHL.U32 R6, R22.reuse, 0x40, RZ ;  /* 0x0000004016067824 */ /* 0x040fe200078e00ff */
[----:B------:R-:W-:Y:S01]  /*3ed0*/  R2P PR, R22, 0x6 ;  /* 0x0000000616007804 */ /* 0x000fe20000000000 */
[----:B------:R-:W-:Y:S01]  /*3ee0*/  IMAD.SHL.U32 R3, R23, 0x40, RZ ;  /* 0x0000004017037824 */ /* 0x000fe200078e00ff */
[----:B------:R-:W-:Y:S01]  /*3ef0*/  LEA.HI R0, R21, R7, RZ, 0x1 ;  /* 0x0000000715007211 */ /* 0x000fe200078f08ff */
[----:B------:R-:W-:Y:S01]  /*3f00*/  IMAD.SHL.U32 R8, R24, 0x40, RZ ;  /* 0x0000004018087824 */ /* 0x000fe200078e00ff */
[----:B------:R-:W-:Y:S01]  /*3f10*/  UIADD3 UR22, UR16, 0x1, -UR17 ;  /* 0x0000000110167890 */ /* 0x000fe2000fffe811 */
[----:B------:R-:W-:Y:S01]  /*3f20*/  IMAD.SHL.U32 R5, R14, 0x8, RZ ;  /* 0x000000080e057824 */ /* 0x000fe200078e00ff */
[----:B------:R-:W-:Y:S01]  /*3f30*/  LOP3.LUT R0, R0, 0xfffffffe, RZ, 0xc0, !PT ;  /* 0xfffffffe00007812 */ /* 0x000fe200078ec0ff */
[----:B------:R-:W-:Y:S01]  /*3f40*/  ULDC UR5, c[0x0][0x2e4] ;  /* 0x0000b90000057ab9 */ /* 0x000fe20000000800 */
[----:B------:R-:W-:Y:S01]  /*3f50*/  LOP3.LUT R3, R3, 0x1c0, RZ, 0xc0, !PT ;  /* 0x000001c003037812 */ /* 0x000fe200078ec0ff */
[----:B------:R-:W-:Y:S01]  /*3f60*/  ULDC UR4, c[0x0][0x2e8] ;  /* 0x0000ba0000047ab9 */ /* 0x000fe20000000800 */
[----:B------:R-:W-:Y:S01]  /*3f70*/  LOP3.LUT R169, R8, 0xfffffe00, RZ, 0xc0, !PT ;  /* 0xfffffe0008a97812 */ /* 0x000fe200078ec0ff */
[----:B------:R-:W-:Y:S01]  /*3f80*/  IMAD.IADD R7, R7, 0x1, -R0 ;  /* 0x0000000107077824 */ /* 0x000fe200078e0a00 */
[----:B------:R-:W-:Y:S01]  /*3f90*/  LOP3.LUT R0, R6, 0x1c0, RZ, 0xc0, !PT ;  /* 0x000001c006007812 */ /* 0x000fe200078ec0ff */
[----:B------:R-:W-:Y:S01]  /*3fa0*/  UIADD3 UR5, UR16, -UR5, -UR17 ;  /* 0x8000000510057290 */ /* 0x000fe2000fffe811 */
[----:B------:R-:W0:Y:S01]  /*3fb0*/  LDGDEPBAR ;  /* 0x00000000000079af */ /* 0x000e220000000000 */
[----:B------:R-:W-:Y:S01]  /*3fc0*/  IMAD.SHL.U32 R6, R7, 0x8, RZ ;  /* 0x0000000807067824 */ /* 0x000fe200078e00ff */
[----:B------:R-:W-:Y:S01]  /*3fd0*/  LOP3.LUT R8, R0, 0x8, R5, 0xf8, !PT ;  /* 0x0000000800087812 */ /* 0x000fe200078ef805 */
[----:B------:R-:W-:Y:S01]  /*3fe0*/  UIADD3 UR4, UR22, UR4, URZ ;  /* 0x0000000416047290 */ /* 0x000fe2000fffe03f */
[----:B------:R-:W-:Y:S01]  /*3ff0*/  SHF.R.U32.HI R0, RZ, 0x3, R0 ;  /* 0x00000003ff007819 */ /* 0x000fe20000011600 */
[----:B------:R-:W-:Y:S01]  /*4000*/  UISETP.GT.AND UP0, UPT, UR23, UR9, UPT ;  /* 0x000000091700728c */ /* 0x000fe2000bf04270 */
[----:B------:R-:W-:-:S02]  /*4010*/  LOP3.LUT R6, R3, 0x8, R6, 0xf8, !PT ;  /* 0x0000000803067812 */ /* 0x000fc400078ef806 */
[----:B------:R-:W-:Y:S01]  /*4020*/  SHF.R.U32.HI R5, RZ, 0x3, R3 ;  /* 0x00000003ff057819 */ /* 0x000fe20000011603 */
[----:B------:R-:W-:Y:S01]  /*4030*/  IMAD R3, R156, 0x400, R169 ;  /* 0x000004009c037824 */ /* 0x000fe200078e02a9 */
[----:B------:R-:W-:Y:S02]  /*4040*/  LOP3.LUT R0, R8, R0, RZ, 0x3c, !PT ;  /* 0x0000000008007212 */ /* 0x000fe400078e3cff */
[----:B------:R-:W-:-:S03]  /*4050*/  LOP3.LUT R168, R6, R5, RZ, 0x3c, !PT ;  /* 0x0000000506a87212 */ /* 0x000fc600078e3cff */
[----:B------:R-:W-:Y:S02]  /*4060*/  IMAD R0, R7, 0x200, R0 ;  /* 0x0000020007007824 */ /* 0x000fe400078e0200 */
[----:B------:R-:W-:Y:S02]  /*4070*/  IMAD.IADD R3, R168, 0x1, R3 ;  /* 0x00000001a8037824 */ /* 0x000fe400078e0203 */
[----:B------:R-:W-:Y:S02]  /*4080*/  IMAD.SHL.U32 R224, R0, 0x2, RZ ;  /* 0x0000000200e07824 */ /* 0x000fe400078e00ff */
[----:B------:R-:W-:Y:S01]  /*4090*/  IMAD.SHL.U32 R231, R3, 0x2, RZ ;  /* 0x0000000203e77824 */ /* 0x000fe200078e00ff */
[----:B------:R-:W-:Y:S02]  /*40a0*/  LEA R3, R156, UR15, 0x4 ;  /* 0x0000000f9c037c11 */ /* 0x000fe4000f8e20ff */
[----:B--2---:R-:W-:Y:S01]  /*40b0*/  LDSM.16.M88.4 R24, [R224+0x8000] ;  /* 0x00800000e018783b */ /* 0x004fe20000000200 */
[----:B------:R-:W-:Y:S01]  /*40c0*/  IADD3 R0, R224, 0x8000, RZ ;  /* 0x00008000e0007810 */ /* 0x000fe20007ffe0ff */
[----:B------:R-:W-:Y:S01]  /*40d0*/  IMAD R232, R4, 0x2, R231 ;  /* 0x0000000204e87824 */ /* 0x000fe200078e02e7 */
[----:B------:R-:W-:Y:S01]  /*40e0*/  IADD3 R235, R224, 0x8020, RZ ;  /* 0x00008020e0eb7810 */ /* 0x000fe20007ffe0ff */
[----:B------:R-:W1:Y:S01]  /*40f0*/  LDSM.16.M88.4 R12, [R231+0x2000] ;  /* 0x00200000e70c783b */ /* 0x000e620000000200 */
[----:B------:R-:W-:Y:S01]  /*4100*/  @P1 IADD3 R235, R0, -0x20, RZ ;  /* 0xffffffe000eb1810 */ /* 0x000fe20007ffe0ff */
[----:B------:R-:W-:-:S02]  /*4110*/  IMAD.MOV.U32 R0, RZ, RZ, 0x40 ;  /* 0x00000040ff007424 */ /* 0x000fc400078e00ff */
[----:B------:R-:W2:Y:S01]  /*4120*/  LDSM.16.M88.4 R36, [R224+0x8800] ;  /* 0x00880000e024783b */ /* 0x000ea20000000200 */
[C---:B------:R-:W-:Y:S01]  /*4130*/  IMAD R234, R2.reuse, 0x2, R231 ;  /* 0x0000000202ea7824 */ /* 0x040fe200078e02e7 */
[----:B------:R-:W-:Y:S01]  /*4140*/  IADD3 R242, R235, 0x800, RZ ;  /* 0x00000800ebf27810 */ /* 0x000fe20007ffe0ff */
[----:B------:R-:W-:Y:S01]  /*4150*/  IMAD R233, R2, 0x2, R232 ;  /* 0x0000000202e97824 */ /* 0x000fe200078e02e8 */
[----:B------:R-:W5:Y:S01]  /*4160*/  LDSM.16.M88.4 R32, [R224+0x9000] ;  /* 0x00900000e020783b */ /* 0x000f620000000200 */
[----:B------:R-:W-:Y:S01]  /*4170*/  SEL R0, R0, 0xffffffc0, !P2 ;  /* 0xffffffc000007807 */ /* 0x000fe20005000000 */
[----:B------:R-:W-:Y:S01]  /*4180*/  IMAD.IADD R3, R157, 0x1, R3 ;  /* 0x000000019d037824 */ /* 0x000fe200078e0203 */
[C---:B------:R-:W-:Y:S01]  /*4190*/  IADD3 R241, R235.reuse, 0x1000, RZ ;  /* 0x00001000ebf17810 */ /* 0x040fe20007ffe0ff */
[----:B------:R-:W3:Y:S01]  /*41a0*/  LDSM.16.M88.4 R28, [R224+0x9800] ;  /* 0x00980000e01c783b */ /* 0x000ee20000000200 */
[----:B------:R-:W-:Y:S01]  /*41b0*/  IADD3 R240, R235, 0x1800, RZ ;  /* 0x00001800ebf07810 */ /* 0x000fe20007ffe0ff */
[----:B------:R-:W-:Y:S01]  /*41c0*/  IMAD.IADD R230, R224, 0x1, R0 ;  /* 0x00000001e0e67824 */ /* 0x000fe200078e0200 */
[----:B------:R-:W-:Y:S01]  /*41d0*/  IADD3 R7, R3, 0x8, RZ ;  /* 0x0000000803077810 */ /* 0x000fe20007ffe0ff */
[----:B------:R-:W4:Y:S01]  /*41e0*/  LDSM.16.M88.4 R16, [R231] ;  /* 0x00000000e710783b */ /* 0x000f220000000200 */
[----:B------:R-:W-:Y:S01]  /*41f0*/  IMAD.IADD R229, R0, 0x1, R235 ;  /* 0x0000000100e57824 */ /* 0x000fe200078e02eb */
[----:B------:R-:W-:-:S02]  /*4200*/  SHF.R.S32.HI R0, RZ, 0x1f, R156 ;  /* 0x0000001fff007819 */ /* 0x000fc4000001149c */
[----:B------:R-:W-:Y:S01]  /*4210*/  LDSM.16.M88.4 R56, [R235+0x1800] ;  /* 0x00180000eb38783b */ /* 0x000fe20000000200 */
[----:B------:R-:W-:Y:S02]  /*4220*/  IADD3 R6, R3, 0x40, RZ ;  /* 0x0000004003067810 */ /* 0x000fe40007ffe0ff */
[----:B------:R-:W-:Y:S01]  /*4230*/  LEA.HI R0, R0, R156, RZ, 0x2 ;  /* 0x0000009c00007211 */ /* 0x000fe200078f10ff */
[----:B------:R-:W3:Y:S01]  /*4240*/  LDSM.16.M88.4 R20, [R232] ;  /* 0x00000000e814783b */ /* 0x000ee20000000200 */
[C---:B------:R-:W-:Y:S02]  /*4250*/  IADD3 R239, R235.reuse, 0x2000, RZ ;  /* 0x00002000ebef7810 */ /* 0x040fe40007ffe0ff */
[----:B------:R-:W-:Y:S01]  /*4260*/  LOP3.LUT R5, R0, 0xfffffffc, RZ, 0xc0, !PT ;  /* 0xfffffffc00057812 */ /* 0x000fe200078ec0ff */
[----:B------:R-:W3:Y:S01]  /*4270*/  LDSM.16.M88.4 R48, [R235+0x800] ;  /* 0x00080000eb30783b */ /* 0x000ee20000000200 */
[----:B------:R-:W-:Y:S01]  /*4280*/  IMAD.U32 R0, RZ, RZ, UR23 ;  /* 0x00000017ff007e24 */ /* 0x000fe2000f8e00ff */
[----:B------:R-:W-:-:S02]  /*4290*/  IADD3 R238, R235, 0x2800, RZ ;  /* 0x00002800ebee7810 */ /* 0x000fc40007ffe0ff */
[----:B------:R-:W3:Y:S01]  /*42a0*/  LDSM.16.M88.4 R8, [R232+0x2000] ;  /* 0x00200000e808783b */ /* 0x000ee20000000200 */
[----:B------:R-:W-:Y:S01]  /*42b0*/  IMAD.IADD R5, R156, 0x1, -R5 ;  /* 0x000000019c057824 */ /* 0x000fe200078e0a05 */
[C---:B------:R-:W-:Y:S01]  /*42c0*/  IADD3 R237, R235.reuse, 0x3000, RZ ;  /* 0x00003000ebed7810 */ /* 0x040fe20007ffe0ff */
[----:B------:R-:W-:Y:S01]  /*42d0*/  IMAD R0, R0, 0x40, R158 ;  /* 0x0000004000007824 */ /* 0x000fe200078e029e */
[----:B------:R-:W4:Y:S01]  /*42e0*/  LDSM.16.M88.4 R44, [R235] ;  /* 0x00000000eb2c783b */ /* 0x000f220000000200 */
[----:B------:R-:W-:Y:S01]  /*42f0*/  IADD3 R236, R235, 0x3800, RZ ;  /* 0x00003800ebec7810 */ /* 0x000fe20007ffe0ff */
[C---:B-1----:R-:W-:Y:S02]  /*4300*/  HMMA.16816.F32.BF16 R88, R12.reuse, R24, RZ ;  /* 0x000000180c58723c */ /* 0x042fe400000418ff */
[----:B------:R-:W1:Y:S04]  /*4310*/  LDSM.16.M88.4 R52, [R235+0x1000] ;  /* 0x00100000eb34783b */ /* 0x000e680000000200 */
[----:B------:R3:W-:Y:S02]  /*4320*/  STL [R1+0x68], R5 ;  /* 0x0000680501007387 */ /* 0x0007e40000100800 */
[C---:B------:R-:W-:Y:S08]  /*4330*/  HMMA.16816.F32.BF16 R84, R12.reuse, R26, RZ ;  /* 0x0000001a0c54723c */ /* 0x040ff000000418ff */
[C---:B--2---:R-:W-:Y:S08]  /*4340*/  HMMA.16816.F32.BF16 R80, R12.reuse, R36, RZ ;  /* 0x000000240c50723c */ /* 0x044ff000000418ff */
[----:B-----5:R-:W-:Y:S01]  /*4350*/  HMMA.16816.F32.BF16 R72, R12, R32, RZ ;  /* 0x000000200c48723c */ /* 0x020fe200000418ff */
[----:B---3--:R-:W-:-:S07]  /*4360*/  IADD3 R5, R3, 0x48, RZ ;  /* 0x0000004803057810 */ /* 0x008fce0007ffe0ff */
[C---:B------:R-:W-:Y:S08]  /*4370*/  HMMA.16816.F32.BF16 R64, R12.reuse, R28, RZ ;  /* 0x0000001c0c40723c */ /* 0x040ff000000418ff */
[C---:B------:R-:W-:Y:S08]  /*4380*/  HMMA.16816.F32.BF16 R76, R12.reuse, R38, RZ ;  /* 0x000000260c4c723c */ /* 0x040ff000000418ff */
[C---:B------:R-:W-:Y:S08]  /*4390*/  HMMA.16816.F32.BF16 R68, R12.reuse, R34, RZ ;  /* 0x000000220c44723c */ /* 0x040ff000000418ff */
[----:B------:R-:W-:Y:S08]  /*43a0*/  HMMA.16816.F32.BF16 R60, R12, R30, RZ ;  /* 0x0000001e0c3c723c */ /* 0x000ff000000418ff */
[C---:B----4-:R-:W-:Y:S08]  /*43b0*/  HMMA.16816.F32.BF16 R12, R16.reuse, R28, RZ ;  /* 0x0000001c100c723c */ /* 0x050ff000000418ff */
[C---:B------:R-:W-:Y:S08]  /*43c0*/  HMMA.16816.F32.BF16 R40, R16.reuse, R36, RZ ;  /* 0x000000241028723c */ /* 0x040ff000000418ff */
[C---:B------:R-:W-:Y:S08]  /*43d0*/  HMMA.16816.F32.BF16 R92, R16.reuse, R24, RZ ;  /* 0x00000018105c723c */ /* 0x040ff000000418ff */
[C---:B------:R-:W-:Y:S08]  /*43e0*/  HMMA.16816.F32.BF16 R104, R16.reuse, R26, RZ ;  /* 0x0000001a1068723c */ /* 0x040ff000000418ff */
[----:B------:R-:W-:Y:S01]  /*43f0*/  HMMA.16816.F32.BF16 R100, R16, R38, RZ ;  /* 0x000000261064723c */ /* 0x000fe200000418ff */
[----:B------:R-:W-:Y:S07]  /*4400*/  LDSM.16.M88.4 R36, [R230+0x8800] ;  /* 0x00880000e624783b */ /* 0x000fee0000000200 */
[----:B------:R-:W-:Y:S01]  /*4410*/  HMMA.16816.F32.BF16 R136, R20, R56, R12 ;  /* 0x000000381488723c */ /* 0x000fe2000004180c */
[----:B------:R-:W2:Y:S07]  /*4420*/  LDSM.16.M88.4 R12, [R234+0x2000] ;  /* 0x00200000ea0c783b */ /* 0x000eae0000000200 */
[C---:B------:R-:W-:Y:S08]  /*4430*/  HMMA.16816.F32.BF16 R24, R16.reuse, R32, RZ ;  /* 0x000000201018723c */ /* 0x040ff000000418ff */
[C---:B------:R-:W-:Y:S01]  /*4440*/  HMMA.16816.F32.BF16 R108, R16.reuse, R34, RZ ;  /* 0x00000022106c723c */ /* 0x040fe200000418ff */
[----:B------:R-:W-:Y:S07]  /*4450*/  LDSM.16.M88.4 R32, [R230+0x9000] ;  /* 0x00900000e620783b */ /* 0x000fee0000000200 */
[----:B------:R-:W-:Y:S01]  /*4460*/  HMMA.16816.F32.BF16 R96, R16, R30, RZ ;  /* 0x0000001e1060723c */ /* 0x000fe200000418ff */
[----:B------:R-:W-:Y:S04]  /*4470*/  LDSM.16.M88.4 R28, [R230+0x9800] ;  /* 0x00980000e61c783b */ /* 0x000fe80000000200 */
[----:B------:R-:W-:Y:S03]  /*4480*/  LDSM.16.M88.4 R16, [R234] ;  /* 0x00000000ea10783b */ /* 0x000fe60000000200 */
[-C--:B------:R-:W-:Y:S01]  /*4490*/  HMMA.16816.F32.BF16 R124, R20, R48.reuse, R40 ;  /* 0x00000030147c723c */ /* 0x080fe20000041828 */
[----:B------:R-:W3:Y:S07]  /*44a0*/  LDSM.16.M88.4 R40, [R230+0x8000] ;  /* 0x00800000e628783b */ /* 0x000eee0000000200 */
[C---:B------:R-:W-:Y:S08]  /*44b0*/  HMMA.16816.F32.BF16 R80, R8.reuse, R48, R80 ;  /* 0x000000300850723c */ /* 0x040ff00000041850 */
[C---:B------:R-:W-:Y:S08]  /*44c0*/  HMMA.16816.F32.BF16 R112, R8.reuse, R44, R88 ;  /* 0x0000002c0870723c */ /* 0x040ff00000041858 */
[C---:B-1----:R-:W-:Y:S01]  /*44d0*/  HMMA.16816.F32.BF16 R144, R8.reuse, R52, R72 ;  /* 0x000000340890723c */ /* 0x042fe20000041848 */
[----:B------:R-:W-:Y:S07]  /*44e0*/  LDSM.16.M88.4 R72, [R229+0x1800] ;  /* 0x00180000e548783b */ /* 0x000fee0000000200 */
[C---:B------:R-:W-:Y:S08]  /*44f0*/  HMMA.16816.F32.BF16 R132, R8.reuse, R56, R64 ;  /* 0x000000380884723c */ /* 0x040ff00000041840 */
[C---:B------:R-:W-:Y:S08]  /*4500*/  HMMA.16816.F32.BF16 R152, R8.reuse, R46, R84 ;  /* 0x0000002e0898723c */ /* 0x040ff00000041854 */
[C---:B------:R-:W-:Y:S08]  /*4510*/  HMMA.16816.F32.BF16 R148, R8.reuse, R50, R76 ;  /* 0x000000320894723c */ /* 0x040ff0000004184c */
[C---:B------:R-:W-:Y:S08]  /*4520*/  HMMA.16816.F32.BF16 R140, R8.reuse, R54, R68 ;  /* 0x00000036088c723c */ /* 0x040ff00000041844 */
[----:B------:R-:W-:Y:S01]  /*4530*/  HMMA.16816.F32.BF16 R120, R8, R58, R60 ;  /* 0x0000003a0878723c */ /* 0x000fe2000004183c */
[----:B------:R-:W-:Y:S07]  /*4540*/  LDSM.16.M88.4 R8, [R233+0x2000] ;  /* 0x00200000e908783b */ /* 0x000fee0000000200 */
[C---:B------:R-:W-:Y:S08]  /*4550*/  HMMA.16816.F32.BF16 R116, R20.reuse, R44, R92 ;  /* 0x0000002c1474723c */ /* 0x040ff0000004185c */
[C---:B------:R-:W-:Y:S01]  /*4560*/  HMMA.16816.F32.BF16 R92, R20.reuse, R46, R104 ;  /* 0x0000002e145c723c */ /* 0x040fe20000041868 */
[----:B------:R-:W-:Y:S07]  /*4570*/  LDSM.16.M88.4 R44, [R229+0x800] ;  /* 0x00080000e52c783b */ /* 0x000fee0000000200 */
[C---:B------:R-:W-:Y:S01]  /*4580*/  HMMA.16816.F32.BF16 R128, R20.reuse, R52, R24 ;  /* 0x000000341480723c */ /* 0x040fe20000041818 */
[----:B------:R-:W-:Y:S07]  /*4590*/  LDSM.16.M88.4 R24, [R229] ;  /* 0x00000000e518783b */ /* 0x000fee0000000200 */
[C---:B------:R-:W-:Y:S01]  /*45a0*/  HMMA.16816.F32.BF16 R100, R20.reuse, R50, R100 ;  /* 0x000000321464723c */ /* 0x040fe20000041864 */
[----:B------:R-:W-:Y:S07]  /*45b0*/  LDSM.16.M88.4 R48, [R229+0x1000] ;  /* 0x00100000e530783b */ /* 0x000fee0000000200 */
[C---:B------:R-:W-:Y:S08]  /*45c0*/  HMMA.16816.F32.BF16 R108, R20.reuse, R54, R108 ;  /* 0x00000036146c723c */ /* 0x040ff0000004186c */
[----:B------:R-:W-:Y:S01]  /*45d0*/  HMMA.16816.F32.BF16 R88, R20, R58, R96 ;  /* 0x0000003a1458723c */ /* 0x000fe20000041860 */
[----:B------:R-:W1:Y:S07]  /*45e0*/  LDSM.16.M88.4 R20, [R233] ;  /* 0x00000000e914783b */ /* 0x000e6e0000000200 */
[C---:B--2---:R-:W-:Y:S08]  /*45f0*/  HMMA.16816.F32.BF16 R76, R12.reuse, R36, R80 ;  /* 0x000000240c4c723c */ /* 0x044ff00000041850 */
[C---:B---3--:R-:W-:Y:S08]  /*4600*/  HMMA.16816.F32.BF16 R84, R12.reuse, R40, R112 ;  /* 0x000000280c54723c */ /* 0x048ff00000041870 */
        /* <DEDUP_REMOVED lines=9> */
[C---:B------:R-:W-:Y:S01]  /*46a0*/  HMMA.16816.F32.BF16 R92, R16.reuse, R36, R124 ;  /* 0x00000024105c723c */ /* 0x040fe2000004187c */
[----:B------:R-:W-:Y:S07]  /*46b0*/  LDSM.16.M88.4 R36, [R224+0xa000] ;  /* 0x00a00000e024783b */ /* 0x000fee0000000200 */
[C---:B------:R-:W-:Y:S08]  /*46c0*/  HMMA.16816.F32.BF16 R100, R16.reuse, R32, R128 ;  /* 0x000000201064723c */ /* 0x040ff00000041880 */
[----:B------:R-:W-:Y:S01]  /*46d0*/  HMMA.16816.F32.BF16 R108, R16, R34, R108 ;  /* 0x00000022106c723c */ /* 0x000fe2000004186c */
[----:B------:R-:W-:Y:S07]  /*46e0*/  LDSM.16.M88.4 R32, [R224+0xa800] ;  /* 0x00a80000e020783b */ /* 0x000fee0000000200 */
[----:B-1----:R-:W-:Y:S01]  /*46f0*/  HMMA.16816.F32.BF16 R112, R20, R24, R12 ;  /* 0x000000181470723c */ /* 0x002fe2000004180c */
[----:B------:R-:W1:Y:S07]  /*4700*/  LDSM.16.M88.4 R12, [R231+0x6000] ;  /* 0x00600000e70c783b */ /* 0x000e6e0000000200 */
[C---:B------:R-:W-:Y:S08]  /*4710*/  HMMA.16816.F32.BF16 R152, R16.reuse, R28, R136 ;  /* 0x0000001c1098723c */ /* 0x040ff00000041888 */
[----:B------:R-:W-:Y:S01]  /*4720*/  HMMA.16816.F32.BF16 R148, R16, R30, R88 ;  /* 0x0000001e1094723c */ /* 0x000fe20000041858 */
[----:B------:R-:W2:Y:S04]  /*4730*/  LDSM.16.M88.4 R28, [R224+0xb000] ;  /* 0x00b00000e01c783b */ /* 0x000ea80000000200 */
[----:B------:R-:W-:Y:S03]  /*4740*/  LDSM.16.M88.4 R16, [R231+0x4000] ;  /* 0x00400000e710783b */ /* 0x000fe60000000200 */
[C---:B------:R-:W-:Y:S08]  /*4750*/  HMMA.16816.F32.BF16 R144, R8.reuse, R24, R84 ;  /* 0x000000180890723c */ /* 0x040ff00000041854 */
[-C--:B------:R-:W-:Y:S08]  /*4760*/  HMMA.16816.F32.BF16 R140, R8, R26.reuse, R80 ;  /* 0x0000001a088c723c */ /* 0x080ff00000041850 */
[----:B------:R-:W-:Y:S01]  /*4770*/  HMMA.16816.F32.BF16 R104, R20, R26, R40 ;  /* 0x0000001a1468723c */ /* 0x000fe20000041828 */
[----:B------:R-:W3:Y:S04]  /*4780*/  LDSM.16.M88.4 R24, [R224+0xb800] ;  /* 0x00b80000e018783b */ /* 0x000ee80000000200 */
[----:B------:R-:W-:Y:S03]  /*4790*/  LDSM.16.M88.4 R40, [R235+0x3000] ;  /* 0x00300000eb28783b */ /* 0x000fe60000000200 */
[C---:B------:R-:W-:Y:S08]  /*47a0*/  HMMA.16816.F32.BF16 R128, R8.reuse, R48, R64 ;  /* 0x000000300880723c */ /* 0x040ff00000041840 */
[C---:B------:R-:W-:Y:S08]  /*47b0*/  HMMA.16816.F32.BF16 R124, R8.reuse, R50, R60 ;  /* 0x00000032087c723c */ /* 0x040ff0000004183c */
[C---:B------:R-:W-:Y:S08]  /*47c0*/  HMMA.16816.F32.BF16 R120, R8.reuse, R72, R56 ;  /* 0x000000480878723c */ /* 0x040ff00000041838 */
[C---:B------:R-:W-:Y:S08]  /*47d0*/  HMMA.16816.F32.BF16 R136, R8.reuse, R44, R76 ;  /* 0x0000002c0888723c */ /* 0x040ff0000004184c */
[C---:B------:R-:W-:Y:S01]  /*47e0*/  HMMA.16816.F32.BF16 R132, R8.reuse, R46, R68 ;  /* 0x0000002e0884723c */ /* 0x040fe20000041844 */
[----:B------:R-:W-:Y:S07]  /*47f0*/  LDSM.16.M88.4 R68, [R235+0x3800] ;  /* 0x00380000eb44783b */ /* 0x000fee0000000200 */
[----:B------:R-:W-:Y:S01]  /*4800*/  HMMA.16816.F32.BF16 R116, R8, R74, R52 ;  /* 0x0000004a0874723c */ /* 0x000fe20000041834 */
[----:B------:R-:W-:Y:S07]  /*4810*/  LDSM.16.M88.4 R8, [R232+0x6000] ;  /* 0x00600000e808783b */ /* 0x000fee0000000200 */
[C---:B------:R-:W-:Y:S08]  /*4820*/  HMMA.16816.F32.BF16 R84, R20.reuse, R48, R100 ;  /* 0x000000301454723c */ /* 0x040ff00000041864 */
[C---:B------:R-:W-:Y:S01]  /*4830*/  HMMA.16816.F32.BF16 R80, R20.reuse, R50, R108 ;  /* 0x000000321450723c */ /* 0x040fe2000004186c */
[----:B------:R-:W4:Y:S07]  /*4840*/  LDSM.16.M88.4 R48, [R235+0x2000] ;  /* 0x00200000eb30783b */ /* 0x000f2e0000000200 */
[C---:B------:R-:W-:Y:S08]  /*4850*/  HMMA.16816.F32.BF16 R92, R20.reuse, R44, R92 ;  /* 0x0000002c145c723c */ /* 0x040ff0000004185c */
[C---:B------:R-:W-:Y:S01]  /*4860*/  HMMA.16816.F32.BF16 R88, R20.reuse, R46, R96 ;  /* 0x0000002e1458723c */ /* 0x040fe20000041860 */
[----:B------:R-:W5:Y:S07]  /*4870*/  LDSM.16.M88.4 R44, [R235+0x2800] ;  /* 0x00280000eb2c783b */ /* 0x000f6e0000000200 */
[C---:B------:R-:W-:Y:S08]  /*4880*/  HMMA.16816.F32.BF16 R76, R20.reuse, R72, R152 ;  /* 0x00000048144c723c */ /* 0x040ff00000041898 */
[----:B------:R-:W-:Y:S08]  /*4890*/  HMMA.16816.F32.BF16 R72, R20, R74, R148 ;  /* 0x0000004a1448723c */ /* 0x000ff00000041894 */
[C---:B-1----:R-:W-:Y:S08]  /*48a0*/  HMMA.16816.F32.BF16 R64, R12.reuse, R36, R144 ;  /* 0x000000240c40723c */ /* 0x042ff00000041890 */
[C---:B--2---:R-:W-:Y:S08]  /*48b0*/  HMMA.16816.F32.BF16 R20, R12.reuse, R28, R128 ;  /* 0x0000001c0c14723c */ /* 0x044ff00000041880 */
[C---:B------:R-:W-:Y:S08]  /*48c0*/  HMMA.16816.F32.BF16 R96, R12.reuse, R30, R124 ;  /* 0x0000001e0c60723c */ /* 0x040ff0000004187c */
[C---:B---3--:R-:W-:Y:S08]  /*48d0*/  HMMA.16816.F32.BF16 R108, R12.reuse, R24, R120 ;  /* 0x000000180c6c723c */ /* 0x048ff00000041878 */
[C---:B------:R-:W-:Y:S08]  /*48e0*/  HMMA.16816.F32.BF16 R60, R12.reuse, R38, R140 ;  /* 0x000000260c3c723c */ /* 0x040ff0000004188c */
[C---:B------:R-:W-:Y:S08]  /*48f0*/  HMMA.16816.F32.BF16 R56, R12.reuse, R32, R136 ;  /* 0x000000200c38723c */ /* 0x040ff00000041888 */
[C---:B------:R-:W-:Y:S08]  /*4900*/  HMMA.16816.F32.BF16 R52, R12.reuse, R34, R132 ;  /* 0x000000220c34723c */ /* 0x040ff00000041884 */
[----:B------:R-:W-:Y:S01]  /*4910*/  HMMA.16816.F32.BF16 R120, R12, R26, R116 ;  /* 0x0000001a0c78723c */ /* 0x000fe20000041874 */
[----:B------:R-:W1:Y:S07]  /*4920*/  LDSM.16.M88.4 R12, [R232+0x4000] ;  /* 0x00400000e80c783b */ /* 0x000e6e0000000200 */
[C---:B------:R-:W-:Y:S08]  /*4930*/  HMMA.16816.F32.BF16 R128, R16.reuse, R36, R112 ;  /* 0x000000241080723c */ /* 0x040ff00000041870 */
[C---:B------:R-:W-:Y:S01]  /*4940*/  HMMA.16816.F32.BF16 R124, R16.reuse, R38, R104 ;  /* 0x00000026107c723c */ /* 0x040fe20000041868 */
[----:B------:R-:W-:Y:S07]  /*4950*/  LDSM.16.M88.4 R36, [R230+0xa800] ;  /* 0x00a80000e624783b */ /* 0x000fee0000000200 */
[C---:B------:R-:W-:Y:S08]  /*4960*/  HMMA.16816.F32.BF16 R116, R16.reuse, R32, R92 ;  /* 0x000000201074723c */ /* 0x040ff0000004185c */
[C---:B------:R-:W-:Y:S08]  /*4970*/  HMMA.16816.F32.BF16 R112, R16.reuse, R34, R88 ;  /* 0x000000221070723c */ /* 0x040ff00000041858 */
[C---:B------:R-:W-:Y:S08]  /*4980*/  HMMA.16816.F32.BF16 R104, R16.reuse, R28, R84 ;  /* 0x0000001c1068723c */ /* 0x040ff00000041854 */
[C---:B------:R-:W-:Y:S08]  /*4990*/  HMMA.16816.F32.BF16 R100, R16.reuse, R30, R80 ;  /* 0x0000001e1064723c */ /* 0x040ff00000041850 */
[C---:B------:R-:W-:Y:S08]  /*49a0*/  HMMA.16816.F32.BF16 R28, R16.reuse, R24, R76 ;  /* 0x00000018101c723c */ /* 0x040ff0000004184c */
[----:B------:R-:W-:Y:S01]  /*49b0*/  HMMA.16816.F32.BF16 R92, R16, R26, R72 ;  /* 0x0000001a105c723c */ /* 0x000fe20000041848 */
[----:B------:R-:W-:Y:S04]  /*49c0*/  LDSM.16.M88.4 R24, [R230+0xa000] ;  /* 0x00a00000e618783b */ /* 0x000fe80000000200 */
[----:B------:R-:W-:Y:S03]  /*49d0*/  LDSM.16.M88.4 R16, [R234+0x4000] ;  /* 0x00400000ea10783b */ /* 0x000fe60000000200 */
[C---:B----4-:R-:W-:Y:S08]  /*49e0*/  HMMA.16816.F32.BF16 R32, R8.reuse, R48, R64 ;  /* 0x000000300820723c */ /* 0x050ff00000041840 */
[C---:B------:R-:W-:Y:S01]  /*49f0*/  HMMA.16816.F32.BF16 R76, R8.reuse, R40, R20 ;  /* 0x00000028084c723c */ /* 0x040fe20000041814 */
[----:B------:R-:W2:Y:S07]  /*4a00*/  LDSM.16.M88.4 R20, [R234+0x6000] ;  /* 0x00600000ea14783b */ /* 0x000eae0000000200 */
[C---:B------:R-:W-:Y:S01]  /*4a10*/  HMMA.16816.F32.BF16 R72, R8.reuse, R42, R96 ;  /* 0x0000002a0848723c */ /* 0x040fe20000041860 */
[----:B------:R-:W3:Y:S07]  /*4a20*/  LDSM.16.M88.4 R96, [R230+0xb000] ;  /* 0x00b00000e660783b */ /* 0x000eee0000000200 */
[C---:B------:R-:W-:Y:S01]  /*4a30*/  HMMA.16816.F32.BF16 R64, R8.reuse, R68, R108 ;  /* 0x000000440840723c */ /* 0x040fe2000004186c */
[----:B------:R-:W4:Y:S07]  /*4a40*/  LDSM.16.M88.4 R108, [R230+0xb800] ;  /* 0x00b80000e66c783b */ /* 0x000f2e0000000200 */
[C---:B-----5:R-:W-:Y:S08]  /*4a50*/  HMMA.16816.F32.BF16 R84, R8.reuse, R44, R56 ;  /* 0x0000002c0854723c */ /* 0x060ff00000041838 */
[C---:B------:R-:W-:Y:S08]  /*4a60*/  HMMA.16816.F32.BF16 R88, R8.reuse, R50, R60 ;  /* 0x000000320858723c */ /* 0x040ff0000004183c */
[C---:B------:R-:W-:Y:S08]  /*4a70*/  HMMA.16816.F32.BF16 R80, R8.reuse, R46, R52 ;  /* 0x0000002e0850723c */ /* 0x040ff00000041834 */
[----:B------:R-:W-:Y:S01]  /*4a80*/  HMMA.16816.F32.BF16 R56, R8, R70, R120 ;  /* 0x000000460838723c */ /* 0x000fe20000041878 */
[----:B------:R-:W-:Y:S07]  /*4a90*/  LDSM.16.M88.4 R8, [R233+0x6000] ;  /* 0x00600000e908783b */ /* 0x000fee0000000200 */
[C---:B-1----:R-:W-:Y:S08]  /*4aa0*/  HMMA.16816.F32.BF16 R52, R12.reuse, R48, R128 ;  /* 0x000000300c34723c */ /* 0x042ff00000041880 */
[C---:B------:R-:W-:Y:S08]  /*4ab0*/  HMMA.16816.F32.BF16 R60, R12.reuse, R50, R124 ;  /* 0x000000320c3c723c */ /* 0x040ff0000004187c */
[C---:B------:R-:W-:Y:S08]  /*4ac0*/  HMMA.16816.F32.BF16 R48, R12.reuse, R44, R116 ;  /* 0x0000002c0c30723c */ /* 0x040ff00000041874 */
[C---:B------:R-:W-:Y:S08]  /*4ad0*/  HMMA.16816.F32.BF16 R44, R12.reuse, R46, R112 ;  /* 0x0000002e0c2c723c */ /* 0x040ff00000041870 */
[C---:B------:R-:W-:Y:S08]  /*4ae0*/  HMMA.16816.F32.BF16 R104, R12.reuse, R40, R104 ;  /* 0x000000280c68723c */ /* 0x040ff00000041868 */
[C---:B------:R-:W-:Y:S08]  /*4af0*/  HMMA.16816.F32.BF16 R112, R12.reuse, R42, R100 ;  /* 0x0000002a0c70723c */ /* 0x040ff00000041864 */
[C---:B------:R-:W-:Y:S01]  /*4b00*/  HMMA.16816.F32.BF16 R124, R12.reuse, R68, R28 ;  /* 0x000000440c7c723c */ /* 0x040fe2000004181c */
[----:B------:R-:W1:Y:S07]  /*4b10*/  LDSM.16.M88.4 R28, [R229+0x2000] ;  /* 0x00200000e51c783b */ /* 0x000e6e0000000200 */
[----:B------:R-:W-:Y:S01]  /*4b20*/  HMMA.16816.F32.BF16 R128, R12, R70, R92 ;  /* 0x000000460c80723c */ /* 0x000fe2000004185c */
[----:B------:R-:W5:Y:S07]  /*4b30*/  LDSM.16.M88.4 R12, [R233+0x4000] ;  /* 0x00400000e90c783b */ /* 0x000f6e0000000200 */
[C---:B--2---:R-:W-:Y:S08]  /*4b40*/  HMMA.16816.F32.BF16 R32, R20.reuse, R24, R32 ;  /* 0x000000181420723c */ /* 0x044ff00000041820 */
[C---:B------:R-:W-:Y:S08]  /*4b50*/  HMMA.16816.F32.BF16 R40, R20.reuse, R26, R88 ;  /* 0x0000001a1428723c */ /* 0x040ff00000041858 */
[C---:B------:R-:W-:Y:S08]  /*4b60*/  HMMA.16816.F32.BF16 R84, R20.reuse, R36, R84 ;  /* 0x000000241454723c */ /* 0x040ff00000041854 */
[C---:B------:R-:W-:Y:S08]  /*4b70*/  HMMA.16816.F32.BF16 R80, R20.reuse, R38, R80 ;  /* 0x000000261450723c */ /* 0x040ff00000041850 */
[C---:B---3--:R-:W-:Y:S08]  /*4b80*/  HMMA.16816.F32.BF16 R92, R20.reuse, R96, R76 ;  /* 0x00000060145c723c */ /* 0x048ff0000004184c */
[C---:B------:R-:W-:Y:S08]  /*4b90*/  HMMA.16816.F32.BF16 R100, R20.reuse, R98, R72 ;  /* 0x000000621464723c */ /* 0x040ff00000041848 */
[C---:B----4-:R-:W-:Y:S08]  /*4ba0*/  HMMA.16816.F32.BF16 R120, R20.reuse, R108, R64 ;  /* 0x0000006c1478723c */ /* 0x050ff00000041840 */
[----:B------:R-:W-:Y:S08]  /*4bb0*/  HMMA.16816.F32.BF16 R116, R20, R110, R56 ;  /* 0x0000006e1474723c */ /* 0x000ff00000041838 */
[C---:B------:R-:W-:Y:S08]  /*4bc0*/  HMMA.16816.F32.BF16 R20, R16.reuse, R24, R52 ;  /* 0x000000181014723c */ /* 0x040ff00000041834 */
[----:B------:R-:W-:Y:S08]  /*4bd0*/  HMMA.16816.F32.BF16 R60, R16, R26, R60 ;  /* 0x0000001a103c723c */ /* 0x000ff0000004183c */
[-C--:B-1----:R-:W-:Y:S08]  /*4be0*/  HMMA.16816.F32.BF16 R32, R8, R28.reuse, R32 ;  /* 0x0000001c0820723c */ /* 0x082ff00000041820 */
[----:B-----5:R-:W-:Y:S07]  /*4bf0*/  HMMA.16816.F32.BF16 R24, R12, R28, R20 ;  /* 0x0000001c0c18723c */ /* 0x020fee0000041814 */
[C---:B------:R-:W-:Y:S01]  /*4c00*/  IADD3 R20, R3.reuse, UR5, RZ ;  /* 0x0000000503147c10 */ /* 0x040fe2000fffe0ff */
[----:B------:R-:W-:Y:S01]  /*4c10*/  HMMA.16816.F32.BF16 R48, R16, R36, R48 ;  /* 0x000000241030723c */ /* 0x000fe20000041830 */
[----:B------:R-:W-:-:S02]  /*4c20*/  IADD3 R21, R3, UR4, RZ ;  /* 0x0000000403157c10 */ /* 0x000fc4000fffe0ff */
[----:B------:R-:W-:Y:S02]  /*4c30*/  IMNMX R248, RZ, R20, !PT ;  /* 0x00000014fff87217 */ /* 0x000fe40007800200 */
[----:B------:R-:W-:Y:S02]  /*4c40*/  IMNMX R252, R21, UR16, PT ;  /* 0x0000001015fc7c17 */ /* 0x000fe4000b800200 */
[----:B------:R-:W-:Y:S01]  /*4c50*/  IADD3 R20, R7, UR5, RZ ;  /* 0x0000000507147c10 */ /* 0x000fe2000fffe0ff */
[----:B------:R-:W-:Y:S01]  /*4c60*/  HMMA.16816.F32.BF16 R40, R8, R30, R40 ;  /* 0x0000001e0828723c */ /* 0x000fe20000041828 */
[----:B------:R-:W-:Y:S02]  /*4c70*/  IADD3 R21, R6, UR5, RZ ;  /* 0x0000000506157c10 */ /* 0x000fe4000fffe0ff */
[----:B------:R-:W-:Y:S02]  /*4c80*/  IADD3 R22, R5, UR5, RZ ;  /* 0x0000000505167c10 */ /* 0x000fe4000fffe0ff */
[----:B------:R-:W-:-:S02]  /*4c90*/  IMNMX R247, RZ, R20, !PT ;  /* 0x00000014fff77217 */ /* 0x000fc40007800200 */
[----:B------:R-:W-:Y:S01]  /*4ca0*/  IMNMX R246, RZ, R21, !PT ;  /* 0x00000015fff67217 */ /* 0x000fe20007800200 */
[----:B------:R-:W-:Y:S01]  /*4cb0*/  HMMA.16816.F32.BF16 R28, R12, R30, R60 ;  /* 0x0000001e0c1c723c */ /* 0x000fe2000004183c */
[----:B------:R-:W-:Y:S02]  /*4cc0*/  IMNMX R245, RZ, R22, !PT ;  /* 0x00000016fff57217 */ /* 0x000fe40007800200 */
[----:B------:R-:W1:Y:S01]  /*4cd0*/  LDSM.16.M88.4 R20, [R229+0x2800] ;  /* 0x00280000e514783b */ /* 0x000e620000000200 */
[----:B------:R-:W-:Y:S02]  /*4ce0*/  IADD3 R7, R7, UR4, RZ ;  /* 0x0000000407077c10 */ /* 0x000fe4000fffe0ff */
[----:B------:R-:W-:Y:S02]  /*4cf0*/  IADD3 R3, R0, 0x1, RZ ;  /* 0x0000000100037810 */ /* 0x000fe40007ffe0ff */
[----:B------:R-:W-:Y:S01]  /*4d00*/  IMNMX R251, R7, UR16, PT ;  /* 0x0000001007fb7c17 */ /* 0x000fe2000b800200 */
[----:B------:R-:W-:Y:S01]  /*4d10*/  HMMA.16816.F32.BF16 R44, R16, R38, R44 ;  /* 0x00000026102c723c */ /* 0x000fe2000004182c */
[----:B------:R-:W-:-:S02]  /*4d20*/  IADD3 R6, R6, UR4, RZ ;  /* 0x0000000406067c10 */ /* 0x000fc4000fffe0ff */
[----:B------:R-:W-:Y:S02]  /*4d30*/  IADD3 R5, R5, UR4, RZ ;  /* 0x0000000405057c10 */ /* 0x000fe4000fffe0ff */
[CC--:B------:R-:W-:Y:S02]  /*4d40*/  ISETP.GE.AND P6, PT, R0.reuse, R252.reuse, PT ;  /* 0x000000fc0000720c */ /* 0x0c0fe40003fc6270 */
[C---:B------:R-:W-:Y:S01]  /*4d50*/  ISETP.GE.AND P5, PT, R3.reuse, R252, PT ;  /* 0x000000fc0300720c */ /* 0x040fe20003fa6270 */
[----:B------:R-:W-:Y:S01]  /*4d60*/  HMMA.16816.F32.BF16 R36, R16, R96, R104 ;  /* 0x000000601024723c */ /* 0x000fe20000041868 */
[-C--:B------:R-:W-:Y:S02]  /*4d70*/  ISETP.GE.AND P4, PT, R3, R251.reuse, PT ;  /* 0x000000fb0300720c */ /* 0x080fe40003f86270 */
[----:B------:R-:W-:Y:S02]  /*4d80*/  ISETP.GE.AND P1, PT, R0, R251, PT ;  /* 0x000000fb0000720c */ /* 0x000fe40003f26270 */
[----:B------:R-:W-:-:S02]  /*4d90*/  IMNMX R250, R6, UR16, PT ;  /* 0x0000001006fa7c17 */ /* 0x000fc4000b800200 */
[----:B------:R-:W-:Y:S02]  /*4da0*/  IMNMX R249, R5, UR16, PT ;  /* 0x0000001005f97c17 */ /* 0x000fe4000b800200 */
[CC--:B------:R-:W-:Y:S02]  /*4db0*/  ISETP.LT.OR P5, PT, R3.reuse, R248.reuse, P5 ;  /* 0x000000f80300720c */ /* 0x0c0fe40002fa1670 */
[CC--:B------:R-:W-:Y:S02]  /*4dc0*/  ISETP.LT.OR P4, PT, R3.reuse, R247.reuse, P4 ;  /* 0x000000f70300720c */ /* 0x0c0fe40002781670 */
[C---:B------:R-:W-:Y:S02]  /*4dd0*/  ISETP.LT.OR P6, PT, R0.reuse, R248, P6 ;  /* 0x000000f80000720c */ /* 0x040fe400037c1670 */
[----:B------:R-:W-:Y:S02]  /*4de0*/  ISETP.LT.OR P1, PT, R0, R247, P1 ;  /* 0x000000f70000720c */ /* 0x000fe40000f21670 */
[----:B------:R-:W-:-:S02]  /*4df0*/  ISETP.GE.AND P3, PT, R3, R250, PT ;  /* 0x000000fa0300720c */ /* 0x000fc40003f66270 */
[----:B------:R-:W-:Y:S02]  /*4e00*/  ISETP.GE.AND P0, PT, R3, R249, PT ;  /* 0x000000f90300720c */ /* 0x000fe40003f06270 */
[----:B------:R-:W-:Y:S02]  /*4e10*/  ISETP.GE.AND P2, PT, R0, R250, PT ;  /* 0x000000fa0000720c */ /* 0x000fe40003f46270 */
[----:B------:R-:W-:Y:S02]  /*4e20*/  FSEL R61, R24, -INF , !P6 ;  /* 0xff800000183d7808 */ /* 0x000fe40007000000 */
[----:B------:R-:W-:Y:S01]  /*4e30*/  FSEL R71, R26, -INF , !P1 ;  /* 0xff8000001a477808 */ /* 0x000fe20004800000 */
[----:B-1----:R-:W-:Y:S01]  /*4e40*/  HMMA.16816.F32.BF16 R48, R12, R20, R48 ;  /* 0x000000140c30723c */ /* 0x002fe20000041830 */
[----:B------:R-:W-:Y:S02]  /*4e50*/  FSEL R59, R25, -INF , !P5 ;  /* 0xff800000193b7808 */ /* 0x000fe40006800000 */
[----:B------:R-:W-:-:S02]  /*4e60*/  FSEL R69, R27, -INF , !P4 ;  /* 0xff8000001b457808 */ /* 0x000fc40006000000 */
[----:B------:R-:W1:Y:S01]  /*4e70*/  LDSM.16.M88.4 R24, [R229+0x3000] ;  /* 0x00300000e518783b */ /* 0x000e620000000200 */
[CC--:B------:R-:W-:Y:S02]  /*4e80*/  ISETP.LT.OR P3, PT, R3.reuse, R246.reuse, P3 ;  /* 0x000000f60300720c */ /* 0x0c0fe40001f61670 */
[----:B------:R-:W-:Y:S01]  /*4e90*/  ISETP.LT.OR P0, PT, R3, R245, P0 ;  /* 0x000000f50300720c */ /* 0x000fe20000701670 */
[----:B------:R-:W-:Y:S01]  /*4ea0*/  HMMA.16816.F32.BF16 R52, R12, R22, R44 ;  /* 0x000000160c34723c */ /* 0x000fe2000004182c */
[C---:B------:R-:W-:Y:S02]  /*4eb0*/  ISETP.LT.OR P2, PT, R0.reuse, R246, P2 ;  /* 0x000000f60000720c */ /* 0x040fe40001741670 */
[C---:B------:R-:W-:Y:S02]  /*4ec0*/  IADD3 R3, R0.reuse, 0x8, RZ ;  /* 0x0000000800037810 */ /* 0x040fe40007ffe0ff */
[----:B------:R-:W-:Y:S02]  /*4ed0*/  ISETP.GE.AND P6, PT, R0, R249, PT ;  /* 0x000000f90000720c */ /* 0x000fe40003fc6270 */
[----:B------:R-:W-:Y:S01]  /*4ee0*/  FSEL R89, R32, -INF , !P2 ;  /* 0xff80000020597808 */ /* 0x000fe20005000000 */
[----:B------:R-:W-:Y:S01]  /*4ef0*/  HMMA.16816.F32.BF16 R44, R16, R98, R112 ;  /* 0x00000062102c723c */ /* 0x000fe20000041870 */
[----:B------:R-:W-:-:S02]  /*4f00*/  ISETP.GE.AND P1, PT, R3, R252, PT ;  /* 0x000000fc0300720c */ /* 0x000fc40003f26270 */
[C---:B------:R-:W-:Y:S02]  /*4f10*/  ISETP.GE.AND P2, PT, R3.reuse, R251, PT ;  /* 0x000000fb0300720c */ /* 0x040fe40003f46270 */
[C---:B------:R-:W-:Y:S02]  /*4f20*/  ISETP.LT.OR P6, PT, R0.reuse, R245, P6 ;  /* 0x000000f50000720c */ /* 0x040fe400037c1670 */
[C---:B------:R-:W-:Y:S02]  /*4f30*/  ISETP.LT.OR P1, PT, R3.reuse, R248, P1 ;  /* 0x000000f80300720c */ /* 0x040fe40000f21670 */
[----:B------:R-:W-:Y:S02]  /*4f40*/  ISETP.LT.OR P2, PT, R3, R247, P2 ;  /* 0x000000f70300720c */ /* 0x000fe40001741670 */
[----:B------:R-:W-:Y:S02]  /*4f50*/  IADD3 R5, R0, 0x9, RZ ;  /* 0x0000000900057810 */ /* 0x000fe40007ffe0ff */
[----:B------:R-:W-:-:S02]  /*4f60*/  FSEL R91, R34, -INF , !P6 ;  /* 0xff800000225b7808 */ /* 0x000fc40007000000 */
[----:B------:R-:W-:Y:S02]  /*4f70*/  FSEL R88, R33, -INF , !P3 ;  /* 0xff80000021587808 */ /* 0x000fe40005800000 */
[C---:B------:R-:W-:Y:S02]  /*4f80*/  ISETP.GE.AND P6, PT, R3.reuse, R250, PT ;  /* 0x000000fa0300720c */ /* 0x040fe40003fc6270 */
[----:B------:R-:W-:Y:S02]  /*4f90*/  ISETP.GE.AND P3, PT, R3, R249, PT ;  /* 0x000000f90300720c */ /* 0x000fe40003f66270 */
[----:B------:R-:W-:Y:S02]  /*4fa0*/  FSEL R60, R28, -INF , !P1 ;  /* 0xff8000001c3c7808 */ /* 0x000fe40004800000 */
[----:B------:R-:W-:Y:S02]  /*4fb0*/  FSEL R70, R30, -INF , !P2 ;  /* 0xff8000001e467808 */ /* 0x000fe40005000000 */
[----:B------:R-:W-:-:S02]  /*4fc0*/  FSEL R90, R35, -INF , !P0 ;  /* 0xff800000235a7808 */ /* 0x000fc40004000000 */
[C---:B------:R-:W-:Y:S01]  /*4fd0*/  ISETP.GE.AND P1, PT, R5.reuse, R250, PT ;  /* 0x000000fa0500720c */ /* 0x040fe20003f26270 */
[----:B------:R-:W-:Y:S01]  /*4fe0*/  HMMA.16816.F32.BF16 R32, R8, R20, R84 ;  /* 0x000000140820723c */ /* 0x000fe20000041854 */
[----:B------:R-:W-:Y:S02]  /*4ff0*/  ISETP.GE.AND P2, PT, R5, R249, PT ;  /* 0x000000f90500720c */ /* 0x000fe40003f46270 */
[CC--:B------:R-:W-:Y:S02]  /*5000*/  ISETP.LT.OR P6, PT, R3.reuse, R246.reuse, P6 ;  /* 0x000000f60300720c */ /* 0x0c0fe400037c1670 */
[----:B------:R-:W-:Y:S02]  /*5010*/  ISETP.LT.OR P3, PT, R3, R245, P3 ;  /* 0x000000f50300720c */ /* 0x000fe40001f61670 */
[----:B------:R-:W-:Y:S01]  /*5020*/  IADD3 R3, R0, 0x10, RZ ;  /* 0x0000001000037810 */ /* 0x000fe20007ffe0ff */
[----:B-1----:R-:W-:Y:S01]  /*5030*/  HMMA.16816.F32.BF16 R36, R12, R24, R36 ;  /* 0x000000180c24723c */ /* 0x002fe20000041824 */
[----:B------:R-:W-:-:S02]  /*5040*/  ISETP.LT.OR P1, PT, R5, R246, P1 ;  /* 0x000000f60500720c */ /* 0x000fc40000f21670 */
[C---:B------:R-:W-:Y:S02]  /*5050*/  ISETP.LT.OR P2, PT, R5.reuse, R245, P2 ;  /* 0x000000f50500720c */ /* 0x040fe40001741670 */
[-C--:B------:R-:W-:Y:S02]  /*5060*/  ISETP.GE.AND P5, PT, R5, R252.reuse, PT ;  /* 0x000000fc0500720c */ /* 0x080fe40003fa6270 */
[----:B------:R-:W-:Y:S02]  /*5070*/  ISETP.GE.AND P0, PT, R3, R252, PT ;  /* 0x000000fc0300720c */ /* 0x000fe40003f06270 */
[----:B------:R-:W-:Y:S02]  /*5080*/  ISETP.GE.AND P4, PT, R5, R251, PT ;  /* 0x000000fb0500720c */ /* 0x000fe40003f86270 */
[----:B------:R-:W-:Y:S02]  /*5090*/  FSEL R74, R40, -INF , !P6 ;  /* 0xff800000284a7808 */ /* 0x000fe40007000000 */
[----:B------:R-:W-:-:S02]  /*50a0*/  FSEL R79, R42, -INF , !P3 ;  /* 0xff8000002a4f7808 */ /* 0x000fc40005800000 */
        /* <DEDUP_REMOVED lines=9> */
[C---:B------:R-:W-:Y:S02]  /*5140*/  ISETP.GE.AND P6, PT, R3.reuse, R251, PT ;  /* 0x000000fb0300720c */ /* 0x040fe40003fc6270 */
[C---:B------:R-:W-:Y:S02]  /*5150*/  ISETP.GE.AND P3, PT, R3.reuse, R250, PT ;  /* 0x000000fa0300720c */ /* 0x040fe40003f66270 */
[----:B------:R-:W-:Y:S02]  /*5160*/  ISETP.GE.AND P1, PT, R3, R249, PT ;  /* 0x000000f90300720c */ /* 0x000fe40003f26270 */
[----:B------:R-:W-:-:S02]  /*5170*/  IADD3 R5, R0, 0x11, RZ ;  /* 0x0000001100057810 */ /* 0x000fc40007ffe0ff */
[C---:B------:R-:W-:Y:S02]  /*5180*/  ISETP.LT.OR P6, PT, R3.reuse, R247, P6 ;  /* 0x000000f70300720c */ /* 0x040fe400037c1670 */
[C---:B------:R-:W-:Y:S02]  /*5190*/  ISETP.LT.OR P3, PT, R3.reuse, R246, P3 ;  /* 0x000000f60300720c */ /* 0x040fe40001f61670 */
[----:B------:R-:W-:Y:S02]  /*51a0*/  ISETP.LT.OR P1, PT, R3, R245, P1 ;  /* 0x000000f50300720c */ /* 0x000fe40000f21670 */
[----:B------:R-:W-:Y:S02]  /*51b0*/  FSEL R66, R31, -INF , !P4 ;  /* 0xff8000001f427808 */ /* 0x000fe40006000000 */
[----:B------:R-:W-:Y:S02]  /*51c0*/  FSEL R57, R48, -INF , !P0 ;  /* 0xff80000030397808 */ /* 0x000fe40004000000 */
[----:B------:R-:W-:-:S02]  /*51d0*/  IADD3 R3, R0, 0x18, RZ ;  /* 0x0000001800037810 */ /* 0x000fc40007ffe0ff */
[C---:B------:R-:W-:Y:S02]  /*51e0*/  ISETP.GE.AND P4, PT, R5.reuse, R250, PT ;  /* 0x000000fa0500720c */ /* 0x040fe40003f86270 */
[----:B------:R-:W-:Y:S02]  /*51f0*/  ISETP.GE.AND P0, PT, R5, R249, PT ;  /* 0x000000f90500720c */ /* 0x000fe40003f06270 */
[----:B------:R-:W-:Y:S02]  /*5200*/  FSEL R58, R29, -INF , !P5 ;  /* 0xff8000001d3a7808 */ /* 0x000fe40006800000 */
[----:B------:R-:W-:Y:S01]  /*5210*/  FSEL R64, R50, -INF , !P6 ;  /* 0xff80000032407808 */ /* 0x000fe20007000000 */
[----:B------:R-:W-:Y:S01]  /*5220*/  HMMA.16816.F32.BF16 R28, R8, R24, R92 ;  /* 0x00000018081c723c */ /* 0x000fe2000004185c */
[C---:B------:R-:W-:Y:S02]  /*5230*/  ISETP.GE.AND P2, PT, R5.reuse, R252, PT ;  /* 0x000000fc0500720c */ /* 0x040fe40003f46270 */
[----:B------:R-:W-:-:S02]  /*5240*/  ISETP.GE.AND P5, PT, R5, R251, PT ;  /* 0x000000fb0500720c */ /* 0x000fc40003fa6270 */
[C---:B------:R-:W-:Y:S02]  /*5250*/  ISETP.LT.OR P4, PT, R5.reuse, R246, P4 ;  /* 0x000000f60500720c */ /* 0x040fe40002781670 */
[----:B------:R-:W-:Y:S02]  /*5260*/  ISETP.LT.OR P0, PT, R5, R245, P0 ;  /* 0x000000f50500720c */ /* 0x000fe40000701670 */
[----:B------:R-:W-:Y:S02]  /*5270*/  ISETP.GE.AND P6, PT, R3, R252, PT ;  /* 0x000000fc0300720c */ /* 0x000fe40003fc6270 */
[C---:B------:R-:W-:Y:S02]  /*5280*/  ISETP.LT.OR P2, PT, R5.reuse, R248, P2 ;  /* 0x000000f80500720c */ /* 0x040fe40001741670 */
[----:B------:R-:W-:Y:S02]  /*5290*/  ISETP.LT.OR P5, PT, R5, R247, P5 ;  /* 0x000000f70500720c */ /* 0x000fe40002fa1670 */
[----:B------:R-:W-:-:S02]  /*52a0*/  FSEL R68, R32, -INF , !P3 ;  /* 0xff80000020447808 */ /* 0x000fc40005800000 */
[----:B------:R-:W-:Y:S02]  /*52b0*/  FSEL R73, R34, -INF , !P1 ;  /* 0xff80000022497808 */ /* 0x000fe40004800000 */
[----:B------:R-:W-:Y:S02]  /*52c0*/  ISETP.LT.OR P6, PT, R3, R248, P6 ;  /* 0x000000f80300720c */ /* 0x000fe400037c1670 */
[----:B------:R-:W-:Y:S02]  /*52d0*/  FSEL R65, R33, -INF , !P4 ;  /* 0xff80000021417808 */ /* 0x000fe40006000000 */
[----:B------:R-:W-:Y:S02]  /*52e0*/  FSEL R76, R35, -INF , !P0 ;  /* 0xff800000234c7808 */ /* 0x000fe40004000000 */
[----:B------:R-:W-:Y:S01]  /*52f0*/  IADD3 R5, R0, 0x19, RZ ;  /* 0x0000001900057810 */ /* 0x000fe20007ffe0ff */
[----:B------:R-:W-:Y:S01]  /*5300*/  HMMA.16816.F32.BF16 R32, R16, R108, R124 ;  /* 0x0000006c1020723c */ /* 0x000fe2000004187c */
[----:B------:R-:W-:-:S02]  /*5310*/  FSEL R56, R49, -INF , !P2 ;  /* 0xff80000031387808 */ /* 0x000fc40005000000 */
[----:B------:R-:W-:Y:S02]  /*5320*/  FSEL R52, R52, -INF , !P6 ;  /* 0xff80000034347808 */ /* 0x000fe40007000000 */
[C---:B------:R-:W-:Y:S02]  /*5330*/  ISETP.GE.AND P3, PT, R3.reuse, R251, PT ;  /* 0x000000fb0300720c */ /* 0x040fe40003f66270 */
[CC--:B------:R-:W-:Y:S02]  /*5340*/  ISETP.GE.AND P1, PT, R3.reuse, R250.reuse, PT ;  /* 0x000000fa0300720c */ /* 0x0c0fe40003f26270 */
[----:B------:R-:W-:Y:S02]  /*5350*/  ISETP.GE.AND P2, PT, R3, R249, PT ;  /* 0x000000f90300720c */ /* 0x000fe40003f46270 */
[----:B------:R-:W-:Y:S02]  /*5360*/  ISETP.GE.AND P6, PT, R5, R250, PT ;  /* 0x000000fa0500720c */ /* 0x000fe40003fc6270 */
[----:B------:R-:W-:-:S02]  /*5370*/  FSEL R62, R51, -INF , !P5 ;  /* 0xff800000333e7808 */ /* 0x000fc40006800000 */
[-C--:B------:R-:W-:Y:S01]  /*5380*/  HMMA.16816.F32.BF16 R48, R12, R26.reuse, R44 ;  /* 0x0000001a0c30723c */ /* 0x080fe2000004182c */
[C---:B------:R-:W-:Y:S02]  /*5390*/  ISETP.LT.OR P3, PT, R3.reuse, R247, P3 ;  /* 0x000000f70300720c */ /* 0x040fe40001f61670 */
[CC--:B------:R-:W-:Y:S02]  /*53a0*/  ISETP.LT.OR P1, PT, R3.reuse, R246.reuse, P1 ;  /* 0x000000f60300720c */ /* 0x0c0fe40000f21670 */
[----:B------:R-:W-:Y:S02]  /*53b0*/  ISETP.LT.OR P2, PT, R3, R245, P2 ;  /* 0x000000f50300720c */ /* 0x000fe40001741670 */
[----:B------:R-:W-:Y:S01]  /*53c0*/  ISETP.LT.OR P6, PT, R5, R246, P6 ;  /* 0x000000f60500720c */ /* 0x000fe200037c1670 */
[----:B------:R-:W-:Y:S01]  /*53d0*/  HMMA.16816.F32.BF16 R44, R8, R26, R100 ;  /* 0x0000001a082c723c */ /* 0x000fe20000041864 */
[----:B------:R-:W-:Y:S02]  /*53e0*/  IADD3 R3, R0, 0x20, RZ ;  /* 0x0000002000037810 */ /* 0x000fe40007ffe0ff */
[----:B------:R-:W-:-:S02]  /*53f0*/  FSEL R54, R54, -INF , !P3 ;  /* 0xff80000036367808 */ /* 0x000fc40005800000 */
[----:B------:R-:W-:Y:S02]  /*5400*/  FSEL R63, R40, -INF , !P1 ;  /* 0xff800000283f7808 */ /* 0x000fe40004800000 */
[----:B------:R-:W-:Y:S01]  /*5410*/  FSEL R75, R42, -INF , !P2 ;  /* 0xff8000002a4b7808 */ /* 0x000fe20005000000 */
[----:B-1----:R-:W-:Y:S01]  /*5420*/  HMMA.16816.F32.BF16 R24, R12, R20, R32 ;  /* 0x000000140c18723c */ /* 0x002fe20000041820 */
[----:B------:R-:W-:Y:S02]  /*5430*/  FSEL R67, R41, -INF , !P6 ;  /* 0xff80000029437808 */ /* 0x000fe40007000000 */
[-C--:B------:R-:W-:Y:S02]  /*5440*/  ISETP.GE.AND P5, PT, R5, R252.reuse, PT ;  /* 0x000000fc0500720c */ /* 0x080fe40003fa6270 */
[----:B------:R-:W-:Y:S02]  /*5450*/  ISETP.GE.AND P0, PT, R3, R252, PT ;  /* 0x000000fc0300720c */ /* 0x000fe40003f06270 */
[----:B------:R-:W-:-:S02]  /*5460*/  ISETP.GE.AND P4, PT, R5, R251, PT ;  /* 0x000000fb0500720c */ /* 0x000fc40003f86270 */
[----:B------:R-:W-:Y:S02]  /*5470*/  ISETP.GE.AND P3, PT, R5, R249, PT ;  /* 0x000000f90500720c */ /* 0x000fe40003f66270 */
[C---:B------:R-:W-:Y:S02]  /*5480*/  ISETP.GE.AND P1, PT, R3.reuse, R251, PT ;  /* 0x000000fb0300720c */ /* 0x040fe40003f26270 */
[C---:B------:R-:W-:Y:S02]  /*5490*/  ISETP.GE.AND P2, PT, R3.reuse, R250, PT ;  /* 0x000000fa0300720c */ /* 0x040fe40003f46270 */
[----:B------:R-:W-:Y:S02]  /*54a0*/  ISETP.GE.AND P6, PT, R3, R249, PT ;  /* 0x000000f90300720c */ /* 0x000fe40003fc6270 */
[C---:B------:R-:W-:Y:S02]  /*54b0*/  ISETP.LT.OR P5, PT, R5.reuse, R248, P5 ;  /* 0x000000f80500720c */ /* 0x040fe40002fa1670 */
[----:B------:R-:W-:-:S02]  /*54c0*/  ISETP.LT.OR P4, PT, R5, R247, P4 ;  /* 0x000000f70500720c */ /* 0x000fc40002781670 */
[----:B------:R-:W-:Y:S02]  /*54d0*/  ISETP.LT.OR P3, PT, R5, R245, P3 ;  /* 0x000000f50500720c */ /* 0x000fe40001f61670 */
[C---:B------:R-:W-:Y:S02]  /*54e0*/  ISETP.LT.OR P0, PT, R3.reuse, R248, P0 ;  /* 0x000000f80300720c */ /* 0x040fe40000701670 */
[C---:B------:R-:W-:Y:S02]  /*54f0*/  ISETP.LT.OR P1, PT, R3.reuse, R247, P1 ;  /* 0x000000f70300720c */ /* 0x040fe40000f21670 */
[C---:B------:R-:W-:Y:S02]  /*5500*/  ISETP.LT.OR P2, PT, R3.reuse, R246, P2 ;  /* 0x000000f60300720c */ /* 0x040fe40001741670 */
[----:B------:R-:W-:Y:S02]  /*5510*/  ISETP.LT.OR P6, PT, R3, R245, P6 ;  /* 0x000000f50300720c */ /* 0x000fe400037c1670 */
[----:B------:R-:W-:-:S02]  /*5520*/  IADD3 R5, R0, 0x21, RZ ;  /* 0x0000002100057810 */ /* 0x000fc40007ffe0ff */
[----:B------:R-:W-:Y:S02]  /*5530*/  IADD3 R3, R0, 0x28, RZ ;  /* 0x0000002800037810 */ /* 0x000fe40007ffe0ff */
[----:B------:R-:W-:Y:S02]  /*5540*/  FSEL R77, R43, -INF , !P3 ;  /* 0xff8000002b4d7808 */ /* 0x000fe40005800000 */
[----:B------:R-:W-:Y:S01]  /*5550*/  FSEL R53, R53, -INF , !P5 ;  /* 0xff80000035357808 */ /* 0x000fe20006800000 */
[----:B------:R-:W-:Y:S01]  /*5560*/  HMMA.16816.F32.BF16 R40, R16, R110, R128 ;  /* 0x0000006e1028723c */ /* 0x000fe20000041880 */
[----:B------:R-:W-:Y:S02]  /*5570*/  FSEL R55, R55, -INF , !P4 ;  /* 0xff80000037377808 */ /* 0x000fe40006000000 */
[----:B------:R-:W-:Y:S02]  /*5580*/  FSEL R180, R36, -INF , !P0 ;  /* 0xff80000024b47808 */ /* 0x000fe40004000000 */
[----:B------:R-:W-:-:S02]  /*5590*/  FSEL R174, R38, -INF , !P1 ;  /* 0xff80000026ae7808 */ /* 0x000fc40004800000 */
[C---:B------:R-:W-:Y:S01]  /*55a0*/  ISETP.GE.AND P4, PT, R5.reuse, R252, PT ;  /* 0x000000fc0500720c */ /* 0x040fe20003f86270 */
[C---:B------:R-:W-:Y:S01]  /*55b0*/  HMMA.16816.F32.BF16 R16, R8.reuse, R20, R120 ;  /* 0x000000140810723c */ /* 0x040fe20000041878 */
[C---:B------:R-:W-:Y:S02]  /*55c0*/  ISETP.GE.AND P5, PT, R5.reuse, R251, PT ;  /* 0x000000fb0500720c */ /* 0x040fe40003fa6270 */
[C---:B------:R-:W-:Y:S02]  /*55d0*/  ISETP.GE.AND P3, PT, R5.reuse, R250, PT ;  /* 0x000000fa0500720c */ /* 0x040fe40003f66270 */
[----:B------:R-:W-:Y:S02]  /*55e0*/  ISETP.GE.AND P0, PT, R5, R249, PT ;  /* 0x000000f90500720c */ /* 0x000fe40003f06270 */
[----:B------:R-:W-:Y:S01]  /*55f0*/  ISETP.GE.AND P1, PT, R3, R252, PT ;  /* 0x000000fc0300720c */ /* 0x000fe20003f26270 */
[----:B------:R-:W-:Y:S01]  /*5600*/  HMMA.16816.F32.BF16 R8, R8, R22, R116 ;  /* 0x000000160808723c */ /* 0x000fe20000041874 */
[----:B------:R-:W-:-:S02]  /*5610*/  ISETP.LT.OR P4, PT, R5, R248, P4 ;  /* 0x000000f80500720c */ /* 0x000fc40002781670 */
[C---:B------:R-:W-:Y:S02]  /*5620*/  ISETP.LT.OR P5, PT, R5.reuse, R247, P5 ;  /* 0x000000f70500720c */ /* 0x040fe40002fa1670 */
[C---:B------:R-:W-:Y:S02]  /*5630*/  ISETP.LT.OR P3, PT, R5.reuse, R246, P3 ;  /* 0x000000f60500720c */ /* 0x040fe40001f61670 */
[----:B------:R-:W-:Y:S01]  /*5640*/  ISETP.LT.OR P0, PT, R5, R245, P0 ;  /* 0x000000f50500720c */ /* 0x000fe20000701670 */
[----:B------:R-:W-:Y:S01]  /*5650*/  HMMA.16816.F32.BF16 R12, R12, R22, R40 ;  /* 0x000000160c0c723c */ /* 0x000fe20000041828 */
[----:B------:R-:W-:Y:S02]  /*5660*/  ISETP.LT.OR P1, PT, R3, R248, P1 ;  /* 0x000000f80300720c */ /* 0x000fe40000f21670 */
[----:B------:R-:W-:Y:S02]  /*5670*/  IADD3 R5, R0, 0x29, RZ ;  /* 0x0000002900057810 */ /* 0x000fe40007ffe0ff */
[----:B------:R-:W-:-:S02]  /*5680*/  FSEL R175, R28, -INF , !P2 ;  /* 0xff8000001caf7808 */ /* 0x000fc40005000000 */
[----:B------:R-:W-:Y:S02]  /*5690*/  FSEL R181, R30, -INF , !P6 ;  /* 0xff8000001eb57808 */ /* 0x000fe40007000000 */
[----:B------:R-:W-:Y:S02]  /*56a0*/  FSEL R172, R37, -INF , !P4 ;  /* 0xff80000025ac7808 */ /* 0x000fe40006000000 */
[----:B------:R-:W-:Y:S02]  /*56b0*/  FSEL R166, R39, -INF , !P5 ;  /* 0xff80000027a67808 */ /* 0x000fe40006800000 */
[----:B------:R-:W-:Y:S02]  /*56c0*/  FSEL R167, R29, -INF , !P3 ;  /* 0xff8000001da77808 */ /* 0x000fe40005800000 */
[----:B------:R-:W-:Y:S02]  /*56d0*/  FSEL R173, R31, -INF , !P0 ;  /* 0xff8000001fad7808 */ /* 0x000fe40004000000 */
[----:B------:R-:W-:-:S02]  /*56e0*/  FSEL R162, R48, -INF , !P1 ;  /* 0xff80000030a27808 */ /* 0x000fc40004800000 */
[C---:B------:R-:W-:Y:S02]  /*56f0*/  ISETP.GE.AND P2, PT, R3.reuse, R251, PT ;  /* 0x000000fb0300720c */ /* 0x040fe40003f46270 */
[C---:B------:R-:W-:Y:S02]  /*5700*/  ISETP.GE.AND P6, PT, R3.reuse, R250, PT ;  /* 0x000000fa0300720c */ /* 0x040fe40003fc6270 */
[----:B------:R-:W-:Y:S02]  /*5710*/  ISETP.GE.AND P4, PT, R3, R249, PT ;  /* 0x000000f90300720c */ /* 0x000fe40003f86270 */
[C---:B------:R-:W-:Y:S02]  /*5720*/  ISETP.GE.AND P5, PT, R5.reuse, R252, PT ;  /* 0x000000fc0500720c */ /* 0x040fe40003fa6270 */
[C---:B------:R-:W-:Y:S02]  /*5730*/  ISETP.GE.AND P3, PT, R5.reuse, R251, PT ;  /* 0x000000fb0500720c */ /* 0x040fe40003f66270 */
[----:B------:R-:W-:-:S02]  /*5740*/  ISETP.GE.AND P0, PT, R5, R250, PT ;  /* 0x000000fa0500720c */ /* 0x000fc40003f06270 */
[----:B------:R-:W-:Y:S02]  /*5750*/  ISETP.GE.AND P1, PT, R5, R249, PT ;  /* 0x000000f90500720c */ /* 0x000fe40003f26270 */
[C---:B------:R-:W-:Y:S02]  /*5760*/  ISETP.LT.OR P2, PT, R3.reuse, R247, P2 ;  /* 0x000000f70300720c */ /* 0x040fe40001741670 */
[C---:B------:R-:W-:Y:S02]  /*5770*/  ISETP.LT.OR P6, PT, R3.reuse, R246, P6 ;  /* 0x000000f60300720c */ /* 0x040fe400037c1670 */
[----:B------:R-:W-:Y:S02]  /*5780*/  ISETP.LT.OR P4, PT, R3, R245, P4 ;  /* 0x000000f50300720c */ /* 0x000fe40002781670 */
[C---:B------:R-:W-:Y:S02]  /*5790*/  ISETP.LT.OR P5, PT, R5.reuse, R248, P5 ;  /* 0x000000f80500720c */ /* 0x040fe40002fa1670 */
[----:B------:R-:W-:-:S02]  /*57a0*/  ISETP.LT.OR P3, PT, R5, R247, P3 ;  /* 0x000000f70500720c */ /* 0x000fc40001f61670 */
[C---:B------:R-:W-:Y:S02]  /*57b0*/  ISETP.LT.OR P0, PT, R5.reuse, R246, P0 ;  /* 0x000000f60500720c */ /* 0x040fe40000701670 */
[----:B------:R-:W-:Y:S02]  /*57c0*/  ISETP.LT.OR P1, PT, R5, R245, P1 ;  /* 0x000000f50500720c */ /* 0x000fe40000f21670 */
[C---:B------:R-:W-:Y:S02]  /*57d0*/  IADD3 R3, R0.reuse, 0x30, RZ ;  /* 0x0000003000037810 */ /* 0x040fe40007ffe0ff */
[----:B------:R-:W-:Y:S02]  /*57e0*/  IADD3 R5, R0, 0x31, RZ ;  /* 0x0000003100057810 */ /* 0x000fe40007ffe0ff */
[----:B------:R-:W-:Y:S02]  /*57f0*/  FSEL R159, R50, -INF , !P2 ;  /* 0xff800000329f7808 */ /* 0x000fe40005000000 */
[----:B------:R-:W-:-:S02]  /*5800*/  FSEL R161, R44, -INF , !P6 ;  /* 0xff8000002ca17808 */ /* 0x000fc40007000000 */
[----:B------:R-:W-:Y:S02]  /*5810*/  FSEL R165, R46, -INF , !P4 ;  /* 0xff8000002ea57808 */ /* 0x000fe40006000000 */
[----:B------:R-:W-:Y:S02]  /*5820*/  FSEL R160, R45, -INF , !P0 ;  /* 0xff8000002da07808 */ /* 0x000fe40004000000 */
[----:B------:R-:W-:Y:S02]  /*5830*/  FSEL R163, R47, -INF , !P1 ;  /* 0xff8000002fa37808 */ /* 0x000fe40004800000 */
[C---:B------:R-:W-:Y:S02]  /*5840*/  ISETP.GE.AND P2, PT, R3.reuse, R252, PT ;  /* 0x000000fc0300720c */ /* 0x040fe40003f46270 */
[C---:B------:R-:W-:Y:S02]  /*5850*/  ISETP.GE.AND P6, PT, R3.reuse, R251, PT ;  /* 0x000000fb0300720c */ /* 0x040fe40003fc6270 */
[----:B------:R-:W-:-:S02]  /*5860*/  ISETP.GE.AND P4, PT, R3, R250, PT ;  /* 0x000000fa0300720c */ /* 0x000fc40003f86270 */
[----:B------:R-:W-:Y:S02]  /*5870*/  ISETP.GE.AND P0, PT, R3, R249, PT ;  /* 0x000000f90300720c */ /* 0x000fe40003f06270 */
[----:B------:R-:W-:Y:S02]  /*5880*/  ISETP.GE.AND P1, PT, R5, R252, PT ;  /* 0x000000fc0500720c */ /* 0x000fe40003f26270 */
[C---:B------:R-:W-:Y:S02]  /*5890*/  ISETP.LT.OR P2, PT, R3.reuse, R248, P2 ;  /* 0x000000f80300720c */ /* 0x040fe40001741670 */
[C---:B------:R-:W-:Y:S02]  /*58a0*/  ISETP.LT.OR P6, PT, R3.reuse, R247, P6 ;  /* 0x000000f70300720c */ /* 0x040fe400037c1670 */
[C---:B------:R-:W-:Y:S02]  /*58b0*/  ISETP.LT.OR P4, PT, R3.reuse, R246, P4 ;  /* 0x000000f60300720c */ /* 0x040fe40002781670 */
[----:B------:R-:W-:-:S02]  /*58c0*/  ISETP.LT.OR P0, PT, R3, R245, P0 ;  /* 0x000000f50300720c */ /* 0x000fc40000701670 */
[----:B------:R-:W-:Y:S02]  /*58d0*/  ISETP.LT.OR P1, PT, R5, R248, P1 ;  /* 0x000000f80500720c */ /* 0x000fe40000f21670 */
[----:B------:R-:W-:Y:S02]  /*58e0*/  IADD3 R3, R0, 0x38, RZ ;  /* 0x0000003800037810 */ /* 0x000fe40007ffe0ff */
[----:B------:R-:W-:Y:S02]  /*58f0*/  FSEL R207, R18, -INF , !P0 ;  /* 0xff80000012cf7808 */ /* 0x000fe40004000000 */
[----:B------:R-:W-:Y:S02]  /*5900*/  FSEL R156, R25, -INF , !P1 ;  /* 0xff800000199c7808 */ /* 0x000fe40004800000 */
[C---:B------:R-:W-:Y:S02]  /*5910*/  ISETP.GE.AND P0, PT, R3.reuse, R250, PT ;  /* 0x000000fa0300720c */ /* 0x040fe40003f06270 */
[----:B------:R-:W-:-:S02]  /*5920*/  ISETP.GE.AND P1, PT, R3, R249, PT ;  /* 0x000000f90300720c */ /* 0x000fc40003f26270 */
[----:B------:R-:W-:Y:S02]  /*5930*/  FSEL R158, R26, -INF , !P6 ;  /* 0xff8000001a9e7808 */ /* 0x000fe40007000000 */
[----:B------:R-:W-:Y:S02]  /*5940*/  FSEL R164, R16, -INF , !P4 ;  /* 0xff80000010a47808 */ /* 0x000fe40006000000 */
[C---:B------:R-:W-:Y:S02]  /*5950*/  ISETP.GE.AND P6, PT, R3.reuse, R252, PT ;  /* 0x000000fc0300720c */ /* 0x040fe40003fc6270 */
[C---:B------:R-:W-:Y:S02]  /*5960*/  ISETP.GE.AND P4, PT, R3.reuse, R251, PT ;  /* 0x000000fb0300720c */ /* 0x040fe40003f86270 */
[C---:B------:R-:W-:Y:S02]  /*5970*/  ISETP.LT.OR P0, PT, R3.reuse, R246, P0 ;  /* 0x000000f60300720c */ /* 0x040fe40000701670 */
[----:B------:R-:W-:-:S02]  /*5980*/  ISETP.LT.OR P1, PT, R3, R245, P1 ;  /* 0x000000f50300720c */ /* 0x000fc40000f21670 */
[----:B------:R-:W-:Y:S02]  /*5990*/  IADD3 R0, R0, 0x39, RZ ;  /* 0x0000003900007810 */ /* 0x000fe40007ffe0ff */
[C---:B------:R-:W-:Y:S02]  /*59a0*/  ISETP.LT.OR P6, PT, R3.reuse, R248, P6 ;  /* 0x000000f80300720c */ /* 0x040fe400037c1670 */
[----:B------:R-:W-:Y:S02]  /*59b0*/  ISETP.LT.OR P4, PT, R3, R247, P4 ;  /* 0x000000f70300720c */ /* 0x000fe40002781670 */
[----:B------:R-:W-:Y:S02]  /*59c0*/  FSEL R146, R8, -INF , !P0 ;  /* 0xff80000008927808 */ /* 0x000fe40004000000 */
[----:B------:R-:W-:Y:S02]  /*59d0*/  FSEL R3, R10, -INF , !P1 ;  /* 0xff8000000a037808 */ /* 0x000fe40004800000 */
[----:B------:R-:W-:-:S02]  /*59e0*/  ISETP.GE.AND P0, PT, R0, R249, PT ;  /* 0x000000f90000720c */ /* 0x000fc40003f06270 */
[----:B------:R-:W-:Y:S01]  /*59f0*/  FSEL R138, R49, -INF , !P5 ;  /* 0xff800000318a7808 */ /* 0x000fe20006800000 */
[----:B------:R1:W-:Y:S01]  /*5a00*/  STL [R1+0x8], R3 ;  /* 0x0000080301007387 */ /* 0x0003e20000100800 */
[----:B------:R-:W-:Y:S02]  /*5a10*/  ISETP.LT.OR P0, PT, R0, R245, P0 ;  /* 0x000000f50000720c */ /* 0x000fe40000701670 */
[----:B------:R-:W-:Y:S02]  /*5a20*/  FSEL R144, R51, -INF , !P3 ;  /* 0xff80000033907808 */ /* 0x000fe40005800000 */
[----:B------:R-:W-:Y:S02]  /*5a30*/  FSEL R157, R24, -INF , !P2 ;  /* 0xff800000189d7808 */ /* 0x000fe40005000000 */
[C---:B------:R-:W-:Y:S02]  /*5a40*/  ISETP.GE.AND P5, PT, R5.reuse, R251, PT ;  /* 0x000000fb0500720c */ /* 0x040fe40003fa6270 */
[----:B------:R-:W-:-:S02]  /*5a50*/  ISETP.GE.AND P3, PT, R5, R250, PT ;  /* 0x000000fa0500720c */ /* 0x000fc40003f66270 */
[----:B------:R-:W-:Y:S02]  /*5a60*/  ISETP.GE.AND P2, PT, R5, R249, PT ;  /* 0x000000f90500720c */ /* 0x000fe40003f46270 */
[----:B------:R-:W-:Y:S02]  /*5a70*/  FSEL R244, R11, -INF , !P0 ;  /* 0xff8000000bf47808 */ /* 0x000fe40004000000 */
[----:B------:R-:W-:Y:S02]  /*5a80*/  PLOP3.LUT P0, PT, PT, PT, UP0, 0x80, 0x0 ;  /* 0x000000000000781c */ /* 0x000fe40003f0f008 */
[C---:B------:R-:W-:Y:S02]  /*5a90*/  ISETP.LT.OR P5, PT, R5.reuse, R247, P5 ;  /* 0x000000f70500720c */ /* 0x040fe40002fa1670 */
[C---:B------:R-:W-:Y:S02]  /*5aa0*/  ISETP.LT.OR P3, PT, R5.reuse, R246, P3 ;  /* 0x000000f60500720c */ /* 0x040fe40001f61670 */
[----:B------:R-:W-:-:S02]  /*5ab0*/  ISETP.LT.OR P2, PT, R5, R245, P2 ;  /* 0x000000f50500720c */ /* 0x000fc40001741670 */
[----:B------:R-:W-:Y:S02]  /*5ac0*/  FSEL R139, R27, -INF , !P5 ;  /* 0xff8000001b8b7808 */ /* 0x000fe40006800000 */
[----:B------:R-:W-:Y:S02]  /*5ad0*/  FSEL R147, R17, -INF , !P3 ;  /* 0xff80000011937808 */ /* 0x000fe40005800000 */
[----:B------:R-:W-:Y:S02]  /*5ae0*/  FSEL R189, R19, -INF , !P2 ;  /* 0xff80000013bd7808 */ /* 0x000fe40005000000 */
[C---:B------:R-:W-:Y:S02]  /*5af0*/  ISETP.GE.AND P5, PT, R0.reuse, R252, PT ;  /* 0x000000fc0000720c */ /* 0x040fe40003fa6270 */
[C---:B------:R-:W-:Y:S02]  /*5b00*/  ISETP.GE.AND P3, PT, R0.reuse, R251, PT ;  /* 0x000000fb0000720c */ /* 0x040fe40003f66270 */
[----:B------:R-:W-:-:S02]  /*5b10*/  ISETP.GE.AND P2, PT, R0, R250, PT ;  /* 0x000000fa0000720c */ /* 0x000fc40003f46270 */
[C---:B------:R-:W-:Y:S02]  /*5b20*/  ISETP.LT.OR P5, PT, R0.reuse, R248, P5 ;  /* 0x000000f80000720c */ /* 0x040fe40002fa1670 */
[C---:B------:R-:W-:Y:S02]  /*5b30*/  ISETP.LT.OR P3, PT, R0.reuse, R247, P3 ;  /* 0x000000f70000720c */ /* 0x040fe40001f61670 */
[----:B------:R-:W-:Y:S02]  /*5b40*/  ISETP.LT.OR P2, PT, R0, R246, P2 ;  /* 0x000000f60000720c */ /* 0x000fe40001741670 */
[----:B------:R-:W-:Y:S02]  /*5b50*/  LOP3.LUT R0, R168, R169, RZ, 0xfc, !PT ;  /* 0x000000a9a8007212 */ /* 0x000fe400078efcff */
[----:B------:R-:W-:Y:S02]  /*5b60*/  FSEL R145, R9, -INF , !P2 ;  /* 0xff80000009917808 */ /* 0x000fe40005000000 */
[----:B------:R-:W-:-:S02]  /*5b70*/  FSEL R23, R12, -INF , !P6 ;  /* 0xff8000000c177808 */ /* 0x000fc40007000000 */
[----:B------:R-:W-:Y:S02]  /*5b80*/  FSEL R133, R14, -INF , !P4 ;  /* 0xff8000000e857808 */ /* 0x000fe40006000000 */
[----:B------:R-:W-:Y:S02]  /*5b90*/  FSEL R22, R13, -INF , !P5 ;  /* 0xff8000000d167808 */ /* 0x000fe40006800000 */
[----:B------:R-:W-:Y:S01]  /*5ba0*/  FSEL R132, R15, -INF , !P3 ;  /* 0xff8000000f847808 */ /* 0x000fe20005800000 */
[----:B------:R-:W-:Y:S05]  /*5bb0*/  @!P0 BRA `(.L_x_555) ;  /* 0x000004a000008947 */ /* 0x000fea0003800000 */
[----:B-1----:R-:W-:Y:S01]  /*5bc0*/  UIADD3 UR5, UR8, -0x2, URZ ;  /* 0xfffffffe08057890 */ /* 0x002fe2000fffe03f */
        /* <DEDUP_REMOVED lines=71> */
.L_x_557:
[----:B------:R-:W-:Y:S05]  /*6040*/  BSYNC B0 ;  /* 0x0000000000007941 */ /* 0x000fea0003800000 */
.L_x_556:
[----:B------:R-:W0:Y:S02]  /*6050*/  LDGDEPBAR ;  /* 0x00000000000079af */ /* 0x000e240000000000 */
.L_x_555:
[----:B-1----:R-:W-:Y:S04]  /*6060*/  STL [R1+0xbc], R249 ;  /* 0x0000bcf901007387 */ /* 0x002fe80000100800 */
[----:B------:R-:W-:Y:S04]  /*6070*/  STL [R1+0xb8], R248 ;  /* 0x0000b8f801007387 */ /* 0x000fe80000100800 */
[----:B------:R-:W-:Y:S04]  /*6080*/  STL [R1+0xb4], R247 ;  /* 0x0000b4f701007387 */ /* 0x000fe80000100800 */
[----:B------:R-:W-:Y:S04]  /*6090*/  STL [R1+0xb0], R246 ;  /* 0x0000b0f601007387 */ /* 0x000fe80000100800 */
[----:B------:R-:W-:Y:S04]  /*60a0*/  STL [R1+0xac], R245 ;  /* 0x0000acf501007387 */ /* 0x000fe80000100800 */
[----:B------:R1:W-:Y:S04]  /*60b0*/  STL [R1+0xa8], R243 ;  /* 0x0000a8f301007387 */ /* 0x0003e80000100800 */
[----:B-1----:R-:W2:Y:S01]  /*60c0*/  LDL.LU R243, [R1+0x8] ;  /* 0x0000080001f37983 */ /* 0x002ea20000300800 */
        /* <DEDUP_REMOVED lines=34> */
[----:B------:R-:W-:Y:S01]  /*62f0*/  SHF.L.U32 R225, R0, 0x1, RZ ;  /* 0x0000000100e17819 */ /* 0x000fe200000006ff */
[----:B------:R-:W-:Y:S01]  /*6300*/  STL [R1+0x78], R231 ;  /* 0x000078e701007387 */ /* 0x000fe20000100800 */
[----:B------:R-:W-:-:S02]  /*6310*/  FMNMX.FTZ R137, R156, R137, !PT ;  /* 0x000000899c897209 */ /* 0x000fc40007810000 */
[----:B------:R-:W-:Y:S01]  /*6320*/  LEA R228, R2, R225, 0x1 ;  /* 0x000000e102e47211 */ /* 0x000fe200078e08ff */
[----:B------:R-:W-:Y:S01]  /*6330*/  STL [R1+0x74], R230 ;  /* 0x000074e601007387 */ /* 0x000fe20000100800 */
[----:B------:R-:W-:Y:S01]  /*6340*/  FMNMX.FTZ R137, R23, R137, !PT ;  /* 0x0000008917897209 */ /* 0x000fe20007810000 */
[----:B------:R-:W-:Y:S02]  /*6350*/  IMAD R226, R4, 0x2, R225 ;  /* 0x0000000204e27824 */ /* 0x000fe400078e02e1 */
[----:B------:R-:W-:Y:S01]  /*6360*/  STL [R1+0x70], R229 ;  /* 0x000070e501007387 */ /* 0x000fe20000100800 */
[----:B------:R-:W-:Y:S01]  /*6370*/  FMNMX.FTZ R137, R22, R137, !PT ;  /* 0x0000008916897209 */ /* 0x000fe20007810000 */
[----:B------:R-:W-:Y:S02]  /*6380*/  IMAD R227, R2, 0x2, R226 ;  /* 0x0000000202e37824 */ /* 0x000fe400078e02e2 */
[----:B------:R-:W-:Y:S04]  /*6390*/  STL [R1+0x6c], R224 ;  /* 0x00006ce001007387 */ /* 0x000fe80000100800 */
[----:B------:R-:W1:Y:S04]  /*63a0*/  SHFL.BFLY PT, R5, R137, 0x2, 0x1f ;  /* 0x0c401f0089057f89 */ /* 0x000e6800000e0000 */
[----:B------:R-:W-:Y:S04]  /*63b0*/  LDSM.16.MT88.4 R24, [R226+0xc000] ;  /* 0x00c00000e218783b */ /* 0x000fe80000004200 */
[----:B------:R-:W-:Y:S04]  /*63c0*/  LDSM.16.MT88.4 R40, [R225+0xc000] ;  /* 0x00c00000e128783b */ /* 0x000fe80000004200 */
[----:B------:R-:W-:Y:S04]  /*63d0*/  LDSM.16.MT88.4 R80, [R228+0xe000] ;  /* 0x00e00000e450783b */ /* 0x000fe80000004200 */
[----:B------:R-:W-:Y:S04]  /*63e0*/  LDSM.16.MT88.4 R84, [R227+0xe000] ;  /* 0x00e00000e354783b */ /* 0x000fe80000004200 */
[----:B------:R-:W-:Y:S01]  /*63f0*/  LDSM.16.MT88.4 R44, [R225+0xc800] ;  /* 0x00c80000e12c783b */ /* 0x000fe20000004200 */
[----:B-1----:R-:W-:-:S03]  /*6400*/  FMNMX.FTZ R137, R137, R5, !PT ;  /* 0x0000000589897209 */ /* 0x002fc60007810000 */
[----:B------:R-:W-:Y:S01]  /*6410*/  LDSM.16.MT88.4 R36, [R227+0xc000] ;  /* 0x00c00000e324783b */ /* 0x000fe20000004200 */
        /* <DEDUP_REMOVED lines=21> */
[--C-:B------:R-:W-:Y:S02]  /*6570*/  FFMA.FTZ R5, R61, c[0x0][0x23c], -R20.reuse ;  /* 0x00008f003d057a23 */ /* 0x100fe40000010814 */
[--C-:B------:R-:W-:Y:S02]  /*6580*/  FFMA.FTZ R6, R60, c[0x0][0x23c], -R20.reuse ;  /* 0x00008f003c067a23 */ /* 0x100fe40000010814 */
[----:B------:R1:W-:Y:S01]  /*6590*/  MUFU.EX2 R191, R5 ;  /* 0x0000000500bf7308 */ /* 0x0003e20000000800 */
[----:B------:R-:W3:Y:S01]  /*65a0*/  SHFL.BFLY PT, R8, R136, 0x1, 0x1f ;  /* 0x0c201f0088087f89 */ /* 0x000ee200000e0000 */
[----:B------:R-:W-:-:S06]  /*65b0*/  FFMA.FTZ R2, R180, c[0x0][0x23c], -R20 ;  /* 0x00008f00b4027a23 */ /* 0x000fcc0000010814 */
[----:B------:R4:W-:Y:S01]  /*65c0*/  MUFU.EX2 R183, R6 ;  /* 0x0000000600b77308 */ /* 0x0009e20000000800 */
[----:B-1----:R-:W-:-:S07]  /*65d0*/  FFMA.FTZ R5, R59, c[0x0][0x23c], -R20 ;  /* 0x00008f003b057a23 */ /* 0x002fce0000010814 */
[----:B------:R1:W1:Y:S01]  /*65e0*/  MUFU.EX2 R204, R5 ;  /* 0x0000000500cc7308 */ /* 0x0002620000000800 */
[----:B----4-:R-:W-:Y:S01]  /*65f0*/  FFMA.FTZ R6, R58, c[0x0][0x23c], -R20 ;  /* 0x00008f003a067a23 */ /* 0x010fe20000010814 */
[----:B---3--:R-:W-:-:S06]  /*6600*/  FMNMX.FTZ R136, R136, R8, !PT ;  /* 0x0000000888887209 */ /* 0x008fcc0007810000 */
[----:B------:R3:W4:Y:S01]  /*6610*/  MUFU.EX2 R230, R6 ;  /* 0x0000000600e67308 */ /* 0x0007220000000800 */
[----:B------:R-:W-:Y:S02]  /*6620*/  FSETP.NEU.FTZ.AND P1, PT, R136, -INF , PT ;  /* 0xff8000008800780b */ /* 0x000fe40003f3d000 */
[----:B-1----:R-:W-:Y:S02]  /*6630*/  FMNMX.FTZ R5, R160, R3, !PT ;  /* 0x00000003a0057209 */ /* 0x002fe40007810000 */
[----:B------:R-:W-:Y:S02]  /*6640*/  FMNMX.FTZ R3, R91, R90, !PT ;  /* 0x0000005a5b037209 */ /* 0x000fe40007810000 */
[----:B------:R-:W-:Y:S02]  /*6650*/  FMNMX.FTZ R5, R164, R5, !PT ;  /* 0x00000005a4057209 */ /* 0x000fe40007810000 */
[----:B------:R-:W-:Y:S02]  /*6660*/  FMNMX.FTZ R3, R79, R3, !PT ;  /* 0x000000034f037209 */ /* 0x000fe40007810000 */
[----:B------:R-:W-:Y:S01]  /*6670*/  FMNMX.FTZ R135, R147, R5, !PT ;  /* 0x0000000593877209 */ /* 0x000fe20007810000 */
[--C-:B------:R-:W-:Y:S01]  /*6680*/  FFMA.FTZ R5, R57, c[0x0][0x23c], -R20.reuse ;  /* 0x00008f0039057a23 */ /* 0x100fe20000010814 */
[----:B------:R-:W-:Y:S01]  /*6690*/  FMNMX.FTZ R3, R78, R3, !PT ;  /* 0x000000034e037209 */ /* 0x000fe20007810000 */
[----:B---3--:R-:W-:Y:S01]  /*66a0*/  FFMA.FTZ R6, R53, c[0x0][0x23c], -R20 ;  /* 0x00008f0035067a23 */ /* 0x008fe20000010814 */
[----:B------:R-:W-:Y:S01]  /*66b0*/  FMNMX.FTZ R135, R146, R135, !PT ;  /* 0x0000008792877209 */ /* 0x000fe20007810000 */
[----:B------:R1:W-:Y:S01]  /*66c0*/  MUFU.EX2 R248, R5 ;  /* 0x0000000500f87308 */ /* 0x0003e20000000800 */
[----:B------:R-:W-:-:S02]  /*66d0*/  FMNMX.FTZ R3, R73, R3, !PT ;  /* 0x0000000349037209 */ /* 0x000fc40007810000 */
[----:B------:R-:W-:Y:S02]  /*66e0*/  FMNMX.FTZ R135, R145, R135, !PT ;  /* 0x0000008791877209 */ /* 0x000fe40007810000 */
[----:B------:R-:W-:Y:S02]  /*66f0*/  FMNMX.FTZ R3, R76, R3, !PT ;  /* 0x000000034c037209 */ /* 0x000fe40007810000 */
[----:B------:R-:W-:Y:S01]  /*6700*/  F2FP.BF16.PACK_AB R16, R204, R191 ;  /* 0x000000bfcc10723e */ /* 0x000fe200000010ff */
[----:B------:R-:W3:Y:S01]  /*6710*/  SHFL.BFLY PT, R7, R135, 0x2, 0x1f ;  /* 0x0c401f0087077f89 */ /* 0x000ee200000e0000 */
[----:B------:R-:W-:Y:S01]  /*6720*/  FMNMX.FTZ R3, R75, R3, !PT ;  /* 0x000000034b037209 */ /* 0x000fe20007810000 */
[----:B------:R-:W-:Y:S01]  /*6730*/  MUFU.EX2 R224, R6 ;  /* 0x0000000600e07308 */ /* 0x000fe20000000800 */
[----:B----4-:R-:W-:Y:S01]  /*6740*/  F2FP.BF16.PACK_AB R18, R230, R183 ;  /* 0x000000b7e612723e */ /* 0x010fe200000010ff */
[----:B-1----:R-:W-:Y:S02]  /*6750*/  FFMA.FTZ R5, R56, c[0x0][0x23c], -R20 ;  /* 0x00008f0038057a23 */ /* 0x002fe40000010814 */
[----:B------:R-:W-:Y:S04]  /*6760*/  LDSM.16.MT88.4 R56, [R228+0xc000] ;  /* 0x00c00000e438783b */ /* 0x000fe80000004200 */
[----:B------:R1:W4:Y:S01]  /*6770*/  MUFU.EX2 R192, R5 ;  /* 0x0000000500c07308 */ /* 0x0003220000000800 */
[----:B---3--:R-:W-:-:S02]  /*6780*/  FMNMX.FTZ R135, R135, R7, !PT ;  /* 0x0000000787877209 */ /* 0x008fc40007810000 */
[----:B-1----:R-:W-:Y:S01]  /*6790*/  FMNMX.FTZ R5, R77, R3, !PT ;  /* 0x000000034d057209 */ /* 0x002fe20007810000 */
[----:B------:R-:W-:Y:S02]  /*67a0*/  FFMA.FTZ R3, R52, c[0x0][0x23c], -R20 ;  /* 0x00008f0034037a23 */ /* 0x000fe40000010814 */
[----:B------:R-:W1:Y:S01]  /*67b0*/  SHFL.BFLY PT, R6, R135, 0x1, 0x1f ;  /* 0x0c201f0087067f89 */ /* 0x000e6200000e0000 */
[----:B----4-:R-:W-:Y:S02]  /*67c0*/  F2FP.BF16.PACK_AB R8, R192, R248 ;  /* 0x000000f8c008723e */ /* 0x010fe400000010ff */
[----:B------:R-:W-:Y:S01]  /*67d0*/  FMNMX.FTZ R5, R181, R5, !PT ;  /* 0x00000005b5057209 */ /* 0x000fe20007810000 */
[----:B------:R3:W4:Y:S03]  /*67e0*/  MUFU.EX2 R247, R3 ;  /* 0x0000000300f77308 */ /* 0x0007260000000800 */
[----:B------:R-:W-:-:S04]  /*67f0*/  FMNMX.FTZ R5, R173, R5, !PT ;  /* 0x00000005ad057209 */ /* 0x000fc80007810000 */
[----:B------:R-:W-:-:S04]  /*6800*/  FMNMX.FTZ R5, R165, R5, !PT ;  /* 0x00000005a5057209 */ /* 0x000fc80007810000 */
[----:B------:R-:W-:-:S04]  /*6810*/  FMNMX.FTZ R134, R163, R5, !PT ;  /* 0x00000005a3867209 */ /* 0x000fc80007810000 */
[----:B------:R-:W-:Y:S01]  /*6820*/  FMNMX.FTZ R134, R207, R134, !PT ;  /* 0x00000086cf867209 */ /* 0x000fe20007810000 */
[----:B---3--:R-:W-:Y:S01]  /*6830*/  FMUL.FTZ R3, R136, c[0x0][0x23c] ;  /* 0x00008f0088037a20 */ /* 0x008fe20000410000 */
[----:B----4-:R-:W-:Y:S02]  /*6840*/  F2FP.BF16.PACK_AB R10, R224, R247 ;  /* 0x000000f7e00a723e */ /* 0x010fe400000010ff */
[----:B------:R-:W-:Y:S02]  /*6850*/  FMNMX.FTZ R134, R189, R134, !PT ;  /* 0x00000086bd867209 */ /* 0x000fe40007810000 */
[----:B------:R-:W-:Y:S02]  /*6860*/  FSEL R3, R3, RZ, P1 ;  /* 0x000000ff03037208 */ /* 0x000fe40000800000 */
[----:B-1----:R-:W-:-:S03]  /*6870*/  FMNMX.FTZ R135, R135, R6, !PT ;  /* 0x0000000687877209 */ /* 0x002fc60007810000 */
[--C-:B------:R-:W-:Y:S01]  /*6880*/  FFMA.FTZ R5, R71, c[0x0][0x23c], -R3.reuse ;  /* 0x00008f0047057a23 */ /* 0x100fe20000010803 */
[C---:B------:R-:W-:Y:S01]  /*6890*/  FSETP.NEU.FTZ.AND P1, PT, R135.reuse, -INF , PT ;  /* 0xff8000008700780b */ /* 0x040fe20003f3d000 */
[----:B------:R-:W-:Y:S02]  /*68a0*/  FMUL.FTZ R21, R135, c[0x0][0x23c] ;  /* 0x00008f0087157a20 */ /* 0x000fe40000410000 */
[----:B------:R1:W-:Y:S03]  /*68b0*/  MUFU.EX2 R239, R5 ;  /* 0x0000000500ef7308 */ /* 0x0003e60000000800 */
[----:B------:R-:W-:Y:S01]  /*68c0*/  FSEL R21, R21, RZ, P1 ;  /* 0x000000ff15157208 */ /* 0x000fe20000800000 */
[----:B-1----:R-:W-:-:S04]  /*68d0*/  FFMA.FTZ R5, R69, c[0x0][0x23c], -R3 ;  /* 0x00008f0045057a23 */ /* 0x002fc80000010803 */
[----:B------:R1:W3:Y:S02]  /*68e0*/  MUFU.EX2 R240, R5 ;  /* 0x0000000500f07308 */ /* 0x0002e40000000800 */
[----:B-1----:R-:W-:Y:S01]  /*68f0*/  FFMA.FTZ R5, R70, c[0x0][0x23c], -R3 ;  /* 0x00008f0046057a23 */ /* 0x002fe20000010803 */
[----:B---3--:R-:W-:-:S05]  /*6900*/  F2FP.BF16.PACK_AB R17, R240, R239 ;  /* 0x000000eff011723e */ /* 0x008fca00000010ff */
[----:B------:R1:W-:Y:S01]  /*6910*/  MUFU.EX2 R233, R5 ;  /* 0x0000000500e97308 */ /* 0x0003e20000000800 */
[----:B--2---:R-:W-:-:S04]  /*6920*/  FMNMX.FTZ R134, R243, R134, !PT ;  /* 0x00000086f3867209 */ /* 0x004fc80007810000 */
[----:B------:R-:W-:-:S05]  /*6930*/  FMNMX.FTZ R134, R244, R134, !PT ;  /* 0x00000086f4867209 */ /* 0x000fca0007810000 */
[----:B------:R-:W2:Y:S01]  /*6940*/  SHFL.BFLY PT, R7, R134, 0x2, 0x1f ;  /* 0x0c401f0086077f89 */ /* 0x000ea200000e0000 */
[----:B-1----:R-:W-:-:S04]  /*6950*/  FFMA.FTZ R5, R66, c[0x0][0x23c], -R3 ;  /* 0x00008f0042057a23 */ /* 0x002fc80000010803 */
[----:B------:R1:W3:Y:S01]  /*6960*/  MUFU.EX2 R229, R5 ;  /* 0x0000000500e57308 */ /* 0x0002e20000000800 */
[----:B--2---:R-:W-:Y:S01]  /*6970*/  FMNMX.FTZ R134, R134, R7, !PT ;  /* 0x0000000786867209 */ /* 0x004fe20007810000 */
[----:B-1----:R-:W-:Y:S01]  /*6980*/  FFMA.FTZ R5, R64, c[0x0][0x23c], -R3 ;  /* 0x00008f0040057a23 */ /* 0x002fe20000010803 */
[----:B---3--:R-:W-:-:S05]  /*6990*/  F2FP.BF16.PACK_AB R19, R229, R233 ;  /* 0x000000e9e513723e */ /* 0x008fca00000010ff */
[----:B------:R1:W-:Y:S01]  /*69a0*/  MUFU.EX2 R190, R5 ;  /* 0x0000000500be7308 */ /* 0x0003e20000000800 */
[----:B------:R-:W2:Y:S01]  /*69b0*/  SHFL.BFLY PT, R6, R134, 0x1, 0x1f ;  /* 0x0c201f0086067f89 */ /* 0x000ea200000e0000 */
[C---:B------:R-:W-:Y:S08]  /*69c0*/  HMMA.16816.F32.BF16 R32, R16.reuse, R24, RZ ;  /* 0x000000181020723c */ /* 0x040ff000000418ff */
[----:B------:R-:W-:Y:S01]  /*69d0*/  HMMA.16816.F32.BF16 R100, R16, R80, RZ ;  /* 0x000000501064723c */ /* 0x000fe200000418ff */
[----:B-1----:R-:W-:-:S04]  /*69e0*/  FFMA.FTZ R5, R62, c[0x0][0x23c], -R3 ;  /* 0x00008f003e057a23 */ /* 0x002fc80000010803 */
[----:B------:R1:W3:Y:S03]  /*69f0*/  MUFU.EX2 R193, R5 ;  /* 0x0000000500c17308 */ /* 0x0002e60000000800 */
[----:B------:R-:W-:Y:S01]  /*6a00*/  HMMA.16816.F32.BF16 R92, R16, R84, RZ ;  /* 0x00000054105c723c */ /* 0x000fe200000418ff */
[----:B--2---:R-:W-:-:S04]  /*6a10*/  FMNMX.FTZ R134, R134, R6, !PT ;  /* 0x0000000686867209 */ /* 0x004fc80007810000 */
[C---:B------:R-:W-:Y:S01]  /*6a20*/  FSETP.NEU.FTZ.AND P1, PT, R134.reuse, -INF , PT ;  /* 0xff8000008600780b */ /* 0x040fe20003f3d000 */
[----:B------:R-:W-:Y:S02]  /*6a30*/  FMUL.FTZ R6, R134, c[0x0][0x23c] ;  /* 0x00008f0086067a20 */ /* 0x000fe40000410000 */
[----:B------:R-:W-:Y:S03]  /*6a40*/  HMMA.16816.F32.BF16 R140, R16, R56, RZ ;  /* 0x00000038108c723c */ /* 0x000fe600000418ff */
[----:B------:R-:W-:Y:S01]  /*6a50*/  FSEL R0, R6, RZ, P1 ;  /* 0x000000ff06007208 */ /* 0x000fe20000800000 */
[----:B-1----:R-:W-:Y:S01]  /*6a60*/  FFMA.FTZ R5, R54, c[0x0][0x23c], -R3 ;  /* 0x00008f0036057a23 */ /* 0x002fe20000010803 */
[----:B---3--:R-:W-:-:S03]  /*6a70*/  F2FP.BF16.PACK_AB R9, R193, R190 ;  /* 0x000000bec109723e */ /* 0x008fc600000010ff */
[----:B------:R-:W-:Y:S01]  /*6a80*/  HMMA.16816.F32.BF16 R124, R16, R36, RZ ;  /* 0x00000024107c723c */ /* 0x000fe200000418ff */
[----:B------:R1:W-:Y:S01]  /*6a90*/  MUFU.EX2 R246, R5 ;  /* 0x0000000500f67308 */ /* 0x0003e20000000800 */
[----:B------:R-:W-:-:S07]  /*6aa0*/  FFMA.FTZ R4, R79, c[0x0][0x23c], -R0 ;  /* 0x00008f004f047a23 */ /* 0x000fce0000010800 */
[----:B------:R2:W-:Y:S01]  /*6ab0*/  MUFU.EX2 R220, R4 ;  /* 0x0000000400dc7308 */ /* 0x0005e20000000800 */
[----:B-1----:R-:W-:Y:S02]  /*6ac0*/  FFMA.FTZ R5, R55, c[0x0][0x23c], -R3 ;  /* 0x00008f0037057a23 */ /* 0x002fe40000010803 */
[----:B------:R-:W1:Y:S05]  /*6ad0*/  LDSM.16.MT88.4 R52, [R226+0xc800] ;  /* 0x00c80000e234783b */ /* 0x000e6a0000004200 */
[----:B------:R3:W4:Y:S01]  /*6ae0*/  MUFU.EX2 R221, R5 ;  /* 0x0000000500dd7308 */ /* 0x0007220000000800 */
[----:B--2---:R-:W-:-:S07]  /*6af0*/  FFMA.FTZ R4, R78, c[0x0][0x23c], -R0 ;  /* 0x00008f004e047a23 */ /* 0x004fce0000010800 */
[----:B------:R2:W2:Y:S01]  /*6b00*/  MUFU.EX2 R249, R4 ;  /* 0x0000000400f97308 */ /* 0x0004a20000000800 */
[----:B---3--:R-:W-:Y:S01]  /*6b10*/  FFMA.FTZ R5, R89, c[0x0][0x23c], -R21 ;  /* 0x00008f0059057a23 */ /* 0x008fe20000010815 */
[----:B----4-:R-:W-:-:S06]  /*6b20*/  F2FP.BF16.PACK_AB R11, R221, R246 ;  /* 0x000000f6dd0b723e */ /* 0x010fcc00000010ff */
[----:B------:R3:W-:Y:S01]  /*6b30*/  MUFU.EX2 R237, R5 ;  /* 0x0000000500ed7308 */ /* 0x0007e20000000800 */
[----:B--2---:R-:W-:Y:S01]  /*6b40*/  FFMA.FTZ R4, R67, c[0x0][0x23c], -R21 ;  /* 0x00008f0043047a23 */ /* 0x004fe20000010815 */
[----:B------:R-:W-:-:S06]  /*6b50*/  F2FP.BF16.PACK_AB R15, R249, R220 ;  /* 0x000000dcf90f723e */ /* 0x000fcc00000010ff */
[----:B------:R2:W-:Y:S01]  /*6b60*/  MUFU.EX2 R231, R4 ;  /* 0x0000000400e77308 */ /* 0x0005e20000000800 */
[----:B---3--:R-:W-:Y:S01]  /*6b70*/  FFMA.FTZ R5, R88, c[0x0][0x23c], -R21 ;  /* 0x00008f0058057a23 */ /* 0x008fe20000010815 */
[----:B-1----:R-:W-:Y:S01]  /*6b80*/  HMMA.16816.F32.BF16 R176, R8, R52, R32 ;  /* 0x0000003408b0723c */ /* 0x002fe20000041820 */
[----:B------:R-:W1:Y:S05]  /*6b90*/  LDSM.16.MT88.4 R32, [R228+0xc800] ;  /* 0x00c80000e420783b */ /* 0x000e6a0000004200 */
[----:B------:R3:W4:Y:S01]  /*6ba0*/  MUFU.EX2 R238, R5 ;  /* 0x0000000500ee7308 */ /* 0x0007220000000800 */
[----:B--2---:R-:W-:-:S07]  /*6bb0*/  FFMA.FTZ R4, R73, c[0x0][0x23c], -R0 ;  /* 0x00008f0049047a23 */ /* 0x004fce0000010800 */
[----:B------:R2:W-:Y:S01]  /*6bc0*/  MUFU.EX2 R245, R4 ;  /* 0x0000000400f57308 */ /* 0x0005e20000000800 */
[----:B---3--:R-:W-:Y:S01]  /*6bd0*/  FFMA.FTZ R5, R74, c[0x0][0x23c], -R21 ;  /* 0x00008f004a057a23 */ /* 0x008fe20000010815 */
[----:B----4-:R-:W-:-:S06]  /*6be0*/  F2FP.BF16.PACK_AB R12, R238, R237 ;  /* 0x000000edee0c723e */ /* 0x010fcc00000010ff */
[----:B------:R3:W-:Y:S01]  /*6bf0*/  MUFU.EX2 R232, R5 ;  /* 0x0000000500e87308 */ /* 0x0007e20000000800 */
[----:B--2---:R-:W-:-:S07]  /*6c00*/  FFMA.FTZ R4, R76, c[0x0][0x23c], -R0 ;  /* 0x00008f004c047a23 */ /* 0x004fce0000010800 */
[----:B------:R2:W-:Y:S01]  /*6c10*/  MUFU.EX2 R195, R4 ;  /* 0x0000000400c37308 */ /* 0x0005e20000000800 */
[--C-:B---3--:R-:W-:Y:S01]  /*6c20*/  FFMA.FTZ R5, R72, c[0x0][0x23c], -R21.reuse ;  /* 0x00008f0048057a23 */ /* 0x108fe20000010815 */
[----:B-1----:R-:W-:Y:S06]  /*6c30*/  HMMA.16816.F32.BF16 R140, R8, R32, R140 ;  /* 0x00000020088c723c */ /* 0x002fec000004188c */
[----:B------:R1:W3:Y:S01]  /*6c40*/  MUFU.EX2 R205, R5 ;  /* 0x0000000500cd7308 */ /* 0x0002e20000000800 */
[--C-:B--2---:R-:W-:Y:S02]  /*6c50*/  FFMA.FTZ R4, R75, c[0x0][0x23c], -R0.reuse ;  /* 0x00008f004b047a23 */ /* 0x104fe40000010800 */
[----:B------:R-:W2:Y:S05]  /*6c60*/  LDSM.16.MT88.4 R72, [R227+0xe800] ;  /* 0x00e80000e348783b */ /* 0x000eaa0000004200 */
[----:B------:R4:W-:Y:S01]  /*6c70*/  MUFU.EX2 R242, R4 ;  /* 0x0000000400f27308 */ /* 0x0009e20000000800 */
[----:B-1----:R-:W-:Y:S01]  /*6c80*/  FFMA.FTZ R5, R68, c[0x0][0x23c], -R21 ;  /* 0x00008f0044057a23 */ /* 0x002fe20000010815 */
[----:B---3--:R-:W-:Y:S01]  /*6c90*/  F2FP.BF16.PACK_AB R14, R205, R232 ;  /* 0x000000e8cd0e723e */ /* 0x008fe200000010ff */
[----:B------:R-:W-:Y:S05]  /*6ca0*/  LDSM.16.MT88.4 R68, [R225+0xe000] ;  /* 0x00e00000e144783b */ /* 0x000fea0000004200 */
[----:B------:R1:W-:Y:S01]  /*6cb0*/  MUFU.EX2 R206, R5 ;  /* 0x0000000500ce7308 */ /* 0x0003e20000000800 */
[----:B----4-:R-:W-:-:S02]  /*6cc0*/  FFMA.FTZ R4, R77, c[0x0][0x23c], -R0 ;  /* 0x00008f004d047a23 */ /* 0x010fc40000010800 */
[----:B------:R-:W3:Y:S05]  /*6cd0*/  LDSM.16.MT88.4 R76, [R228+0xe800] ;  /* 0x00e80000e44c783b */ /* 0x000eea0000004200 */
[----:B------:R-:W4:Y:S01]  /*6ce0*/  MUFU.EX2 R182, R4 ;  /* 0x0000000400b67308 */ /* 0x000f220000000800 */
[--C-:B-1----:R-:W-:Y:S02]  /*6cf0*/  FFMA.FTZ R5, R65, c[0x0][0x23c], -R21.reuse ;  /* 0x00008f0041057a23 */ /* 0x102fe40000010815 */
[----:B------:R-:W1:Y:S05]  /*6d00*/  LDSM.16.MT88.4 R64, [R226+0xe000] ;  /* 0x00e00000e240783b */ /* 0x000e6a0000004200 */
[----:B------:R2:W2:Y:S01]  /*6d10*/  MUFU.EX2 R194, R5 ;  /* 0x0000000500c27308 */ /* 0x0004a20000000800 */
[----:B----4-:R-:W-:Y:S01]  /*6d20*/  F2FP.BF16.PACK_AB R7, R182, R242 ;  /* 0x000000f2b607723e */ /* 0x010fe200000010ff */
[----:B--2---:R-:W-:Y:S01]  /*6d30*/  HMMA.16816.F32.BF16 R92, R8, R72, R92 ;  /* 0x00000048085c723c */ /* 0x004fe2000004185c */
[----:B------:R-:W-:Y:S01]  /*6d40*/  FFMA.FTZ R5, R63, c[0x0][0x23c], -R21 ;  /* 0x00008f003f057a23 */ /* 0x000fe20000010815 */
[----:B------:R-:W-:-:S06]  /*6d50*/  F2FP.BF16.PACK_AB R4, R194, R206 ;  /* 0x000000cec204723e */ /* 0x000fcc00000010ff */
[----:B------:R-:W-:Y:S01]  /*6d60*/  HMMA.16816.F32.BF16 R60, R16, R40, RZ ;  /* 0x00000028103c723c */ /* 0x000fe200000418ff */
[----:B------:R2:W4:Y:S07]  /*6d70*/  MUFU.EX2 R188, R5 ;  /* 0x0000000500bc7308 */ /* 0x00052e0000000800 */
[----:B---3--:R-:W-:Y:S08]  /*6d80*/  HMMA.16816.F32.BF16 R216, R8, R76, R100 ;  /* 0x0000004c08d8723c */ /* 0x008ff00000041864 */
[----:B------:R-:W-:Y:S01]  /*6d90*/  HMMA.16816.F32.BF16 R116, R16, R68, RZ ;  /* 0x000000441074723c */ /* 0x000fe200000418ff */
[----:B--2---:R-:W-:Y:S01]  /*6da0*/  FFMA.FTZ R5, R91, c[0x0][0x23c], -R0 ;  /* 0x00008f005b057a23 */ /* 0x004fe20000010800 */
[----:B----4-:R-:W-:-:S03]  /*6db0*/  F2FP.BF16.PACK_AB R6, R231, R188 ;  /* 0x000000bce706723e */ /* 0x010fc600000010ff */
[----:B------:R2:W-:Y:S03]  /*6dc0*/  MUFU.EX2 R235, R5 ;  /* 0x0000000500eb7308 */ /* 0x0005e60000000800 */
[----:B------:R-:W-:Y:S01]  /*6dd0*/  HMMA.16816.F32.BF16 R148, R8, R44, R60 ;  /* 0x0000002c0894723c */ /* 0x000fe2000004183c */
[----:B------:R-:W-:Y:S07]  /*6de0*/  LDSM.16.MT88.4 R60, [R226+0xe800] ;  /* 0x00e80000e23c783b */ /* 0x000fee0000004200 */
[----:B-1----:R-:W-:Y:S01]  /*6df0*/  HMMA.16816.F32.BF16 R108, R16, R64, RZ ;  /* 0x00000040106c723c */ /* 0x002fe200000418ff */
[----:B--2---:R-:W-:-:S04]  /*6e00*/  FFMA.FTZ R5, R90, c[0x0][0x23c], -R0 ;  /* 0x00008f005a057a23 */ /* 0x004fc80000010800 */
[----:B------:R-:W1:Y:S02]  /*6e10*/  MUFU.EX2 R236, R5 ;  /* 0x0000000500ec7308 */ /* 0x000e640000000800 */
[----:B-1----:R-:W-:Y:S02]  /*6e20*/  F2FP.BF16.PACK_AB R13, R236, R235 ;  /* 0x000000ebec0d723e */ /* 0x002fe400000010ff */
[----:B------:R-:W-:-:S05]  /*6e30*/  F2FP.BF16.PACK_AB R5, R195, R245 ;  /* 0x000000f5c305723e */ /* 0x000fca00000010ff */
[C---:B------:R-:W-:Y:S08]  /*6e40*/  HMMA.16816.F32.BF16 R48, R12.reuse, R40, RZ ;  /* 0x000000280c30723c */ /* 0x040ff000000418ff */
[C---:B------:R-:W-:Y:S08]  /*6e50*/  HMMA.16816.F32.BF16 R28, R12.reuse, R24, RZ ;  /* 0x000000180c1c723c */ /* 0x040ff000000418ff */
[----:B------:R-:W-:Y:S07]  /*6e60*/  HMMA.16816.F32.BF16 R128, R12, R56, RZ ;  /* 0x000000380c80723c */ /* 0x000fee00000418ff */
[----:B------:R-:W-:Y:S01]  /*6e70*/  MOV R57, R94 ;  /* 0x0000005e00397202 */ /* 0x000fe20000000f00 */
[----:B------:R-:W-:Y:S01]  /*6e80*/  HMMA.16816.F32.BF16 R152, R4, R44, R48 ;  /* 0x0000002c0498723c */ /* 0x000fe20000041830 */
[----:B------:R-:W1:Y:S01]  /*6e90*/  LDSM.16.MT88.4 R48, [R225+0xe800] ;  /* 0x00e80000e130783b */ /* 0x000e620000004200 */
[----:B------:R-:W-:-:S06]  /*6ea0*/  IMAD.MOV.U32 R56, RZ, RZ, R95 ;  /* 0x000000ffff387224 */ /* 0x000fcc00078e005f */
[C---:B------:R-:W-:Y:S07]  /*6eb0*/  HMMA.16816.F32.BF16 R112, R12.reuse, R68, RZ ;  /* 0x000000440c70723c */ /* 0x040fee00000418ff */
[----:B------:R-:W-:Y:S01]  /*6ec0*/  MOV R69, R216 ;  /* 0x000000d800457202 */ /* 0x000fe20000000f00 */
[----:B------:R-:W-:Y:S01]  /*6ed0*/  HMMA.16816.F32.BF16 R104, R12, R64, RZ ;  /* 0x000000400c68723c */ /* 0x000fe200000418ff */
[----:B------:R-:W-:-:S06]  /*6ee0*/  IMAD.MOV.U32 R68, RZ, RZ, R217 ;  /* 0x000000ffff447224 */ /* 0x000fcc00078e00d9 */
[----:B------:R-:W-:Y:S01]  /*6ef0*/  MOV R65, R218 ;  /* 0x000000da00417202 */ /* 0x000fe20000000f00 */
[----:B------:R-:W-:Y:S01]  /*6f00*/  HMMA.16816.F32.BF16 R96, R12, R80, RZ ;  /* 0x000000500c60723c */ /* 0x000fe200000418ff */
[----:B------:R-:W-:-:S07]  /*6f10*/  IMAD.MOV.U32 R64, RZ, RZ, R219 ;  /* 0x000000ffff407224 */ /* 0x000fce00078e00db */
[----:B------:R-:W-:Y:S07]  /*6f20*/  HMMA.16816.F32.BF16 R88, R12, R84, RZ ;  /* 0x000000540c58723c */ /* 0x000fee00000418ff */
[----:B------:R-:W-:Y:S01]  /*6f30*/  MOV R85, R92 ;  /* 0x0000005c00557202 */ /* 0x000fe20000000f00 */
[----:B------:R-:W-:Y:S01]  /*6f40*/  HMMA.16816.F32.BF16 R168, R4, R52, R28 ;  /* 0x0000003404a8723c */ /* 0x000fe2000004181c */
[----:B------:R-:W2:Y:S01]  /*6f50*/  LDSM.16.MT88.4 R28, [R227+0xc800] ;  /* 0x00c80000e31c783b */ /* 0x000ea20000004200 */
[----:B------:R-:W-:-:S06]  /*6f60*/  IMAD.MOV.U32 R84, RZ, RZ, R93 ;  /* 0x000000ffff547224 */ /* 0x000fcc00078e005d */
[C---:B------:R-:W-:Y:S07]  /*6f70*/  HMMA.16816.F32.BF16 R128, R4.reuse, R32, R128 ;  /* 0x000000200480723c */ /* 0x040fee0000041880 */
[----:B------:R-:W-:Y:S01]  /*6f80*/  MOV R33, R221 ;  /* 0x000000dd00217202 */ /* 0x000fe20000000f00 */
[----:B------:R-:W-:Y:S01]  /*6f90*/  IMAD.MOV.U32 R32, RZ, RZ, R220 ;  /* 0x000000ffff207224 */ /* 0x000fe200078e00dc */
[----:B-1----:R-:W-:Y:S08]  /*6fa0*/  HMMA.16816.F32.BF16 R184, R4, R48, R112 ;  /* 0x0000003004b8723c */ /* 0x002ff00000041870 */
[-C--:B------:R-:W-:Y:S08]  /*6fb0*/  HMMA.16816.F32.BF16 R212, R8, R60.reuse, R108 ;  /* 0x0000003c08d4723c */ /* 0x080ff0000004186c */
[C---:B------:R-:W-:Y:S08]  /*6fc0*/  HMMA.16816.F32.BF16 R208, R4.reuse, R60, R104 ;  /* 0x0000003c04d0723c */ /* 0x040ff00000041868 */
[C---:B------:R-:W-:Y:S08]  /*6fd0*/  HMMA.16816.F32.BF16 R216, R4.reuse, R76, R96 ;  /* 0x0000004c04d8723c */ /* 0x040ff00000041860 */
        /* <DEDUP_REMOVED lines=10> */
[C---:B--2---:R-:W-:Y:S08]  /*7080*/  HMMA.16816.F32.BF16 R196, R8.reuse, R28, R124 ;  /* 0x0000001c08c4723c */ /* 0x044ff0000004187c */
[----:B------:R-:W-:Y:S08]  /*7090*/  HMMA.16816.F32.BF16 R200, R8, R48, R116 ;  /* 0x0000003008c8723c */ /* 0x000ff00000041874 */
[C---:B------:R-:W-:Y:S07]  /*70a0*/  HMMA.16816.F32.BF16 R120, R4.reuse, R28, R120 ;  /* 0x0000001c0478723c */ /* 0x040fee0000041878 */
[--C-:B------:R-:W-:Y:S01]  /*70b0*/  FFMA.FTZ R28, R23, c[0x0][0x23c], -R20.reuse ;  /* 0x00008f00171c7a23 */ /* 0x100fe20000010814 */
[----:B------:R-:W-:Y:S01]  /*70c0*/  HMMA.16816.F32.BF16 R112, R4, R46, R112 ;  /* 0x0000002e0470723c */ /* 0x000fe20000041870 */
[----:B------:R-:W-:-:S02]  /*70d0*/  FFMA.FTZ R29, R156, c[0x0][0x23c], -R20 ;  /* 0x00008f009c1d7a23 */ /* 0x000fc40000010814 */
[----:B------:R-:W-:-:S05]  /*70e0*/  FFMA.FTZ R23, R132, c[0x0][0x23c], -R3 ;  /* 0x00008f0084177a23 */ /* 0x000fca0000010803 */
[C---:B------:R-:W-:Y:S08]  /*70f0*/  HMMA.16816.F32.BF16 R108, R4.reuse, R54, R108 ;  /* 0x00000036046c723c */ /* 0x040ff0000004186c */
[C---:B------:R-:W-:Y:S08]  /*7100*/  HMMA.16816.F32.BF16 R104, R4.reuse, R34, R104 ;  /* 0x000000220468723c */ /* 0x040ff00000041868 */
[C---:B------:R-:W-:Y:S08]  /*7110*/  HMMA.16816.F32.BF16 R100, R4.reuse, R30, R100 ;  /* 0x0000001e0464723c */ /* 0x040ff00000041864 */
[C---:B------:R-:W-:Y:S08]  /*7120*/  HMMA.16816.F32.BF16 R96, R4.reuse, R50, R96 ;  /* 0x000000320460723c */ /* 0x040ff00000041860 */
[C---:B------:R-:W-:Y:S08]  /*7130*/  HMMA.16816.F32.BF16 R92, R4.reuse, R62, R92 ;  /* 0x0000003e045c723c */ /* 0x040ff0000004185c */
[C---:B------:R-:W-:Y:S07]  /*7140*/  HMMA.16816.F32.BF16 R116, R4.reuse, R78, R88 ;  /* 0x0000004e0474723c */ /* 0x040fee0000041858 */
[----:B------:R-:W-:Y:S01]  /*7150*/  IMAD.MOV.U32 R88, RZ, RZ, R191 ;  /* 0x000000ffff587224 */ /* 0x000fe200078e00bf */
[----:B------:R-:W-:Y:S01]  /*7160*/  HMMA.16816.F32.BF16 R124, R4, R74, R12 ;  /* 0x0000004a047c723c */ /* 0x000fe2000004180c */
[----:B------:R-:W1:Y:S01]  /*7170*/  LDSM.16.MT88.4 R12, [R225+0xd000] ;  /* 0x00d00000e10c783b */ /* 0x000e620000004200 */
[----:B------:R-:W-:-:S06]  /*7180*/  MOV R90, R189 ;  /* 0x000000bd005a7202 */ /* 0x000fcc0000000f00 */
[C---:B------:R-:W-:Y:S08]  /*7190*/  HMMA.16816.F32.BF16 R40, R16.reuse, R42, RZ ;  /* 0x0000002a1028723c */ /* 0x040ff000000418ff */
[C---:B------:R-:W-:Y:S07]  /*71a0*/  HMMA.16816.F32.BF16 R4, R16.reuse, R58, RZ ;  /* 0x0000003a1004723c */ /* 0x040fee00000418ff */
[----:B------:R-:W-:Y:S01]  /*71b0*/  MOV R59, R204 ;  /* 0x000000cc003b7202 */ /* 0x000fe20000000f00 */
[C---:B------:R-:W-:Y:S08]  /*71c0*/  HMMA.16816.F32.BF16 R24, R16.reuse, R26, RZ ;  /* 0x0000001a1018723c */ /* 0x040ff000000418ff */
[----:B------:R-:W-:Y:S08]  /*71d0*/  HMMA.16816.F32.BF16 R36, R16, R38, RZ ;  /* 0x000000261024723c */ /* 0x000ff000000418ff */
[C---:B------:R-:W-:Y:S08]  /*71e0*/  HMMA.16816.F32.BF16 R40, R8.reuse, R46, R40 ;  /* 0x0000002e0828723c */ /* 0x040ff00000041828 */
[----:B------:R-:W-:Y:S07]  /*71f0*/  HMMA.16816.F32.BF16 R44, R8, R34, R4 ;  /* 0x00000022082c723c */ /* 0x000fee0000041804 */
[----:B------:R-:W-:Y:S01]  /*7200*/  MOV R35, R242 ;  /* 0x000000f200237202 */ /* 0x000fe20000000f00 */
[----:B------:R-:W-:Y:S01]  /*7210*/  HMMA.16816.F32.BF16 R4, R16, R70, RZ ;  /* 0x000000461004723c */ /* 0x000fe200000418ff */
[----:B------:R-:W-:-:S07]  /*7220*/  IMAD.MOV.U32 R34, RZ, RZ, R205 ;  /* 0x000000ffff227224 */ /* 0x000fce00078e00cd */
[C---:B------:R-:W-:Y:S07]  /*7230*/  HMMA.16816.F32.BF16 R52, R8.reuse, R54, R24 ;  /* 0x000000360834723c */ /* 0x040fee0000041818 */
[----:B------:R-:W-:Y:S01]  /*7240*/  MOV R24, R183 ;  /* 0x000000b700187202 */ /* 0x000fe20000000f00 */
[----:B------:R-:W-:Y:S01]  /*7250*/  HMMA.16816.F32.BF16 R36, R8, R30, R36 ;  /* 0x0000001e0824723c */ /* 0x000fe20000041824 */
[----:B------:R2:W-:Y:S01]  /*7260*/  MUFU.EX2 R183, R2 ;  /* 0x0000000200b77308 */ /* 0x0005e20000000800 */
[----:B------:R-:W-:-:S02]  /*7270*/  FFMA.FTZ R25, R139, c[0x0][0x23c], -R3 ;  /* 0x00008f008b197a23 */ /* 0x000fc40000010803 */
[----:B------:R-:W-:Y:S02]  /*7280*/  FFMA.FTZ R27, R22, c[0x0][0x23c], -R20 ;  /* 0x00008f00161b7a23 */ /* 0x000fe40000010814 */
[----:B------:R-:W-:Y:S02]  /*7290*/  FFMA.FTZ R26, R158, c[0x0][0x23c], -R3 ;  /* 0x00008f009e1a7a23 */ /* 0x000fe40000010803 */
[----:B------:R-:W-:Y:S01]  /*72a0*/  IMAD.MOV.U32 R31, RZ, RZ, R188 ;  /* 0x000000ffff1f7224 */ /* 0x000fe200078e00bc */
[----:B------:R-:W-:Y:S01]  /*72b0*/  HMMA.16816.F32.BF16 R48, R8, R50, R4 ;  /* 0x000000320830723c */ /* 0x000fe20000041804 */
[--C-:B------:R-:W-:Y:S02]  /*72c0*/  FFMA.FTZ R30, R157, c[0x0][0x23c], -R20.reuse ;  /* 0x00008f009d1e7a23 */ /* 0x100fe40000010814 */
[----:B------:R-:W-:Y:S02]  /*72d0*/  FFMA.FTZ R22, R164, c[0x0][0x23c], -R21 ;  /* 0x00008f00a4167a23 */ /* 0x000fe40000010815 */
[----:B------:R-:W-:Y:S01]  /*72e0*/  IMAD.MOV.U32 R132, RZ, RZ, R31 ;  /* 0x000000ffff847224 */ /* 0x000fe200078e001f */
[----:B------:R-:W-:Y:S01]  /*72f0*/  MOV R31, R190 ;  /* 0x000000be001f7202 */ /* 0x000fe20000000f00 */
[--C-:B--2---:R-:W-:Y:S01]  /*7300*/  FFMA.FTZ R2, R172, c[0x0][0x23c], -R20.reuse ;  /* 0x00008f00ac027a23 */ /* 0x104fe20000010814 */
[----:B------:R-:W-:Y:S03]  /*7310*/  HMMA.16816.F32.BF16 R4, R16, R66, RZ ;  /* 0x000000421004723c */ /* 0x000fe600000418ff */
[----:B------:R2:W3:Y:S02]  /*7320*/  MUFU.EX2 R242, R2 ;  /* 0x0000000200f27308 */ /* 0x0004e40000000800 */
[----:B--2---:R-:W-:-:S06]  /*7330*/  FFMA.FTZ R2, R162, c[0x0][0x23c], -R20 ;  /* 0x00008f00a2027a23 */ /* 0x004fcc0000010814 */
[----:B------:R2:W-:Y:S11]  /*7340*/  MUFU.EX2 R188, R2 ;  /* 0x0000000200bc7308 */ /* 0x0005f60000000800 */
[----:B------:R-:W-:Y:S02]  /*7350*/  @!UPT UIADD3 URZ, URZ, URZ, URZ ;  /* 0x0000003f3f3ff290 */ /* 0x000fe4000fffe03f */
[----:B------:R-:W-:Y:S08]  /*7360*/  HMMA.16816.F32.BF16 R60, R8, R62, R4 ;  /* 0x0000003e083c723c */ /* 0x000ff00000041804 */
[----:B------:R-:W-:Y:S01]  /*7370*/  HMMA.16816.F32.BF16 R4, R16, R82, RZ ;  /* 0x000000521004723c */ /* 0x000fe200000418ff */
[----:B--2---:R-:W-:-:S07]  /*7380*/  FFMA.FTZ R2, R138, c[0x0][0x23c], -R20 ;  /* 0x00008f008a027a23 */ /* 0x004fce0000010814 */
[----:B------:R-:W-:Y:S01]  /*7390*/  HMMA.16816.F32.BF16 R16, R16, R86, RZ ;  /* 0x000000561010723c */ /* 0x000fe200000418ff */
[----:B------:R-:W-:Y:S01]  /*73a0*/  FFMA.FTZ R20, R147, c[0x0][0x23c], -R21 ;  /* 0x00008f0093147a23 */ /* 0x000fe20000010815 */
[----:B------:R-:W-:Y:S01]  /*73b0*/  MOV R82, R194 ;  /* 0x000000c200527202 */ /* 0x000fe20000000f00 */
[----:B------:R2:W4:Y:S01]  /*73c0*/  MUFU.EX2 R204, R2 ;  /* 0x0000000200cc7308 */ /* 0x0005220000000800 */
[----:B------:R-:W-:Y:S11]  /*73d0*/  IMAD.MOV.U32 R83, RZ, RZ, R193 ;  /* 0x000000ffff537224 */ /* 0x000ff600078e00c1 */
[----:B------:R-:W-:Y:S01]  /*73e0*/  @!UPT UIADD3 URZ, URZ, URZ, URZ ;  /* 0x0000003f3f3ff290 */ /* 0x000fe2000fffe03f */
[----:B------:R-:W-:Y:S01]  /*73f0*/  HMMA.16816.F32.BF16 R76, R8, R78, R4 ;  /* 0x0000004e084c723c */ /* 0x000fe20000041804 */
[----:B--2---:R-:W-:-:S04]  /*7400*/  FFMA.FTZ R2, R174, c[0x0][0x23c], -R3 ;  /* 0x00008f00ae027a23 */ /* 0x004fc80000010803 */
[----:B------:R2:W-:Y:S02]  /*7410*/  MUFU.EX2 R234, R2 ;  /* 0x0000000200ea7308 */ /* 0x0005e40000000800 */
[----:B------:R-:W-:Y:S01]  /*7420*/  FFMA.FTZ R4, R181, c[0x0][0x23c], -R0 ;  /* 0x00008f00b5047a23 */ /* 0x000fe20000010800 */
[----:B------:R-:W-:Y:S01]  /*7430*/  HMMA.16816.F32.BF16 R72, R8, R74, R16 ;  /* 0x0000004a0848723c */ /* 0x000fe20000041810 */
[----:B------:R-:W-:Y:S04]  /*7440*/  LDSM.16.MT88.4 R16, [R228+0xf000] ;  /* 0x00f00000e410783b */ /* 0x000fe80000004200 */
[----:B------:R-:W-:Y:S02]  /*7450*/  MUFU.EX2 R241, R4 ;  /* 0x0000000400f17308 */ /* 0x000fe40000000800 */
[----:B---3--:R-:W-:-:S02]  /*7460*/  F2FP.BF16.PACK_AB R8, R242, R183 ;  /* 0x000000b7f208723e */ /* 0x008fc400000010ff */
[----:B----4-:R-:W-:Y:S01]  /*7470*/  F2FP.BF16.PACK_AB R10, R204, R188 ;  /* 0x000000bccc0a723e */ /* 0x010fe200000010ff */
[----:B--2---:R-:W-:-:S04]  /*7480*/  FFMA.FTZ R2, R166, c[0x0][0x23c], -R3 ;  /* 0x00008f00a6027a23 */ /* 0x004fc80000010803 */
[----:B------:R2:W3:Y:S02]  /*7490*/  MUFU.EX2 R91, R2 ;  /* 0x00000002005b7308 */ /* 0x0004e40000000800 */
[----:B--2---:R-:W-:Y:S01]  /*74a0*/  FFMA.FTZ R2, R159, c[0x0][0x23c], -R3 ;  /* 0x00008f009f027a23 */ /* 0x004fe20000010803 */
[----:B---3--:R-:W-:-:S05]  /*74b0*/  F2FP.BF16.PACK_AB R9, R91, R234 ;  /* 0x000000ea5b09723e */ /* 0x008fca00000010ff */
[----:B------:R2:W-:Y:S02]  /*74c0*/  MUFU.EX2 R191, R2 ;  /* 0x0000000200bf7308 */ /* 0x0005e40000000800 */
[----:B--2---:R-:W-:-:S06]  /*74d0*/  FFMA.FTZ R2, R144, c[0x0][0x23c], -R3 ;  /* 0x00008f0090027a23 */ /* 0x004fcc0000010803 */
[----:B------:R2:W3:Y:S02]  /*74e0*/  MUFU.EX2 R205, R2 ;  /* 0x0000000200cd7308 */ /* 0x0004e40000000800 */
[----:B--2---:R-:W-:Y:S01]  /*74f0*/  FFMA.FTZ R2, R175, c[0x0][0x23c], -R21 ;  /* 0x00008f00af027a23 */ /* 0x004fe20000010815 */
[----:B---3--:R-:W-:-:S05]  /*7500*/  F2FP.BF16.PACK_AB R11, R205, R191 ;  /* 0x000000bfcd0b723e */ /* 0x008fca00000010ff */
[----:B------:R2:W-:Y:S02]  /*7510*/  MUFU.EX2 R89, R2 ;  /* 0x0000000200597308 */ /* 0x0005e40000000800 */
[----:B-1----:R-:W-:Y:S01]  /*7520*/  HMMA.16816.F32.BF16 R148, R8, R12, R148 ;  /* 0x0000000c0894723c */ /* 0x002fe20000041894 */
[----:B--2---:R-:W-:-:S05]  /*7530*/  FFMA.FTZ R2, R167, c[0x0][0x23c], -R21 ;  /* 0x00008f00a7027a23 */ /* 0x004fca0000010815 */
[----:B------:R1:W2:Y:S02]  /*7540*/  MUFU.EX2 R81, R2 ;  /* 0x0000000200517308 */ /* 0x0002a40000000800 */
[----:B-1----:R-:W-:Y:S01]  /*7550*/  FFMA.FTZ R2, R161, c[0x0][0x23c], -R21 ;  /* 0x00008f00a1027a23 */ /* 0x002fe20000010815 */
[----:B--2---:R-:W-:-:S05]  /*7560*/  F2FP.BF16.PACK_AB R4, R81, R89 ;  /* 0x000000595104723e */ /* 0x004fca00000010ff */
[----:B------:R1:W-:Y:S02]  /*7570*/  MUFU.EX2 R80, R2 ;  /* 0x0000000200507308 */ /* 0x0003e40000000800 */
[----:B-1----:R-:W-:-:S06]  /*7580*/  FFMA.FTZ R2, R160, c[0x0][0x23c], -R21 ;  /* 0x00008f00a0027a23 */ /* 0x002fcc0000010815 */
[----:B------:R1:W2:Y:S02]  /*7590*/  MUFU.EX2 R58, R2 ;  /* 0x00000002003a7308 */ /* 0x0002a40000000800 */
[----:B-1----:R-:W-:Y:S02]  /*75a0*/  FFMA.FTZ R2, R173, c[0x0][0x23c], -R0 ;  /* 0x00008f00ad027a23 */ /* 0x002fe40000010800 */
[----:B--2---:R-:W-:Y:S01]  /*75b0*/  IMAD.MOV.U32 R139, RZ, RZ, R58 ;  /* 0x000000ffff8b7224 */ /* 0x004fe200078e003a */
[----:B------:R-:W-:-:S03]  /*75c0*/  MOV R58, R24 ;  /* 0x00000018003a7202 */ /* 0x000fc60000000f00 */
[----:B------:R1:W2:Y:S01]  /*75d0*/  MUFU.EX2 R189, R2 ;  /* 0x0000000200bd7308 */ /* 0x0002a20000000800 */
[----:B------:R-:W-:Y:S01]  /*75e0*/  FFMA.FTZ R24, R133, c[0x0][0x23c], -R3 ;  /* 0x00008f0085187a23 */ /* 0x000fe20000010803 */
[----:B------:R-:W-:Y:S01]  /*75f0*/  F2FP.BF16.PACK_AB R6, R139, R80 ;  /* 0x000000508b06723e */ /* 0x000fe200000010ff */
[----:B------:R-:W-:Y:S02]  /*7600*/  FFMA.FTZ R3, R145, c[0x0][0x23c], -R21 ;  /* 0x00008f0091037a23 */ /* 0x000fe40000010815 */
[----:B-1----:R-:W-:Y:S01]  /*7610*/  FFMA.FTZ R2, R165, c[0x0][0x23c], -R0 ;  /* 0x00008f00a5027a23 */ /* 0x002fe20000010800 */
[----:B--2---:R-:W-:-:S03]  /*7620*/  F2FP.BF16.PACK_AB R5, R189, R241 ;  /* 0x000000f1bd05723e */ /* 0x004fc600000010ff */
[----:B------:R1:W-:Y:S02]  /*7630*/  MUFU.EX2 R138, R2 ;  /* 0x00000002008a7308 */ /* 0x0003e40000000800 */
[----:B-1----:R-:W-:-:S06]  /*7640*/  FFMA.FTZ R2, R163, c[0x0][0x23c], -R0 ;  /* 0x00008f00a3027a23 */ /* 0x002fcc0000010800 */
[----:B------:R-:W1:Y:S02]  /*7650*/  MUFU.EX2 R133, R2 ;  /* 0x0000000200857308 */ /* 0x000e640000000800 */
[----:B-1----:R-:W-:Y:S01]  /*7660*/  F2FP.BF16.PACK_AB R7, R133, R138 ;  /* 0x0000008a8507723e */ /* 0x002fe200000010ff */
[----:B------:R-:W-:Y:S01]  /*7670*/  FFMA.FTZ R2, R146, c[0x0][0x23c], -R21 ;  /* 0x00008f0092027a23 */ /* 0x000fe20000010815 */
[----:B------:R-:W-:-:S05]  /*7680*/  MOV R21, R34 ;  /* 0x0000002200157202 */ /* 0x000fca0000000f00 */
[C---:B------:R-:W-:Y:S07]  /*7690*/  HMMA.16816.F32.BF16 R156, R4.reuse, R14, R112 ;  /* 0x0000000e049c723c */ /* 0x040fee0000041870 */
[----:B------:R-:W-:Y:S01]  /*76a0*/  IMAD.MOV.U32 R114, RZ, RZ, R35 ;  /* 0x000000ffff727224 */ /* 0x000fe200078e0023 */
[----:B------:R-:W-:Y:S01]  /*76b0*/  MOV R113, R32 ;  /* 0x0000002000717202 */ /* 0x000fe20000000f00 */
[----:B------:R-:W-:Y:S01]  /*76c0*/  IMAD.MOV.U32 R112, RZ, RZ, R33 ;  /* 0x000000ffff707224 */ /* 0x000fe200078e0021 */
[----:B------:R-:W-:Y:S01]  /*76d0*/  HMMA.16816.F32.BF16 R144, R4, R12, R152 ;  /* 0x0000000c0490723c */ /* 0x000fe20000041898 */
[----:B------:R-:W-:-:S06]  /*76e0*/  IMAD.MOV.U32 R115, RZ, RZ, R195 ;  /* 0x000000ffff737224 */ /* 0x000fcc00078e00c3 */
[----:B------:R-:W-:Y:S01]  /*76f0*/  IMAD.MOV.U32 R153, RZ, RZ, R189 ;  /* 0x000000ffff997224 */ /* 0x000fe200078e00bd */
[----:B------:R-:W-:Y:S01]  /*7700*/  HMMA.16816.F32.BF16 R32, R8, R14, R40 ;  /* 0x0000000e0820723c */ /* 0x000fe20000041828 */
[----:B------:R-:W1:Y:S01]  /*7710*/  LDSM.16.MT88.4 R12, [R226+0xd000] ;  /* 0x00d00000e20c783b */ /* 0x000e620000004200 */
[----:B------:R-:W-:Y:S01]  /*7720*/  MOV R152, R188 ;  /* 0x000000bc00987202 */ /* 0x000fe20000000f00 */
[----:B------:R-:W-:Y:S02]  /*7730*/  IMAD.MOV.U32 R155, RZ, RZ, R89 ;  /* 0x000000ffff9b7224 */ /* 0x000fe400078e0059 */
[----:B------:R-:W-:-:S03]  /*7740*/  IMAD.MOV.U32 R154, RZ, RZ, R91 ;  /* 0x000000ffff9a7224 */ /* 0x000fc600078e005b */
[-C--:B-1----:R-:W-:Y:S08]  /*7750*/  HMMA.16816.F32.BF16 R164, R8, R12.reuse, R176 ;  /* 0x0000000c08a4723c */ /* 0x082ff000000418b0 */
[C---:B------:R-:W-:Y:S07]  /*7760*/  HMMA.16816.F32.BF16 R160, R4.reuse, R12, R168 ;  /* 0x0000000c04a0723c */ /* 0x040fee00000418a8 */
[----:B------:R-:W-:Y:S01]  /*7770*/  IMAD.MOV.U32 R169, RZ, RZ, R183 ;  /* 0x000000ffffa97224 */ /* 0x000fe200078e00b7 */
[----:B------:R-:W-:Y:S01]  /*7780*/  HMMA.16816.F32.BF16 R172, R4, R14, R108 ;  /* 0x0000000e04ac723c */ /* 0x000fe2000004186c */
[----:B------:R-:W-:Y:S01]  /*7790*/  MOV R170, R182 ;  /* 0x000000b600aa7202 */ /* 0x000fe20000000f00 */
[----:B------:R-:W-:Y:S01]  /*77a0*/  IMAD.MOV.U32 R168, RZ, RZ, R191 ;  /* 0x000000ffffa87224 */ /* 0x000fe200078e00bf */
[----:B------:R-:W-:-:S05]  /*77b0*/  MOV R171, R58 ;  /* 0x0000003a00ab7202 */ /* 0x000fca0000000f00 */
[----:B------:R-:W-:Y:S01]  /*77c0*/  HMMA.16816.F32.BF16 R40, R8, R14, R52 ;  /* 0x0000000e0828723c */ /* 0x000fe20000041834 */
[----:B------:R-:W1:Y:S07]  /*77d0*/  LDSM.16.MT88.4 R12, [R228+0xd000] ;  /* 0x00d00000e40c783b */ /* 0x000e6e0000004200 */
[----:B------:R-:W-:Y:S08]  /*77e0*/  HMMA.16816.F32.BF16 R108, R4, R18, R116 ;  /* 0x00000012046c723c */ /* 0x000ff00000041874 */
[-C--:B-1----:R-:W-:Y:S07]  /*77f0*/  HMMA.16816.F32.BF16 R180, R8, R12.reuse, R140 ;  /* 0x0000000c08b4723c */ /* 0x082fee000004188c */
[----:B------:R-:W-:Y:S01]  /*7800*/  IMAD.MOV.U32 R140, RZ, RZ, R206 ;  /* 0x000000ffff8c7224 */ /* 0x000fe200078e00ce */
[----:B------:R-:W-:Y:S01]  /*7810*/  HMMA.16816.F32.BF16 R176, R4, R12, R128 ;  /* 0x0000000c04b0723c */ /* 0x000fe20000041880 */
[----:B------:R-:W-:Y:S01]  /*7820*/  MOV R143, R205 ;  /* 0x000000cd008f7202 */ /* 0x000fe20000000f00 */
[----:B------:R-:W-:Y:S01]  /*7830*/  IMAD.MOV.U32 R142, RZ, RZ, R204 ;  /* 0x000000ffff8e7224 */ /* 0x000fe200078e00cc */
[----:B------:R-:W-:-:S02]  /*7840*/  MOV R141, R80 ;  /* 0x00000050008d7202 */ /* 0x000fc40000000f00 */
[----:B------:R-:W-:Y:S02]  /*7850*/  MOV R80, R192 ;  /* 0x000000c000507202 */ /* 0x000fe40000000f00 */
[----:B------:R-:W-:Y:S01]  /*7860*/  MOV R128, R207 ;  /* 0x000000cf00807202 */ /* 0x000fe20000000f00 */
[----:B------:R-:W-:Y:S01]  /*7870*/  HMMA.16816.F32.BF16 R188, R4, R14, R104 ;  /* 0x0000000e04bc723c */ /* 0x000fe20000041868 */
[----:B------:R-:W-:Y:S01]  /*7880*/  IMAD.MOV.U32 R131, RZ, RZ, R59 ;  /* 0x000000ffff837224 */ /* 0x000fe200078e003b */
[----:B------:R-:W-:Y:S02]  /*7890*/  MOV R130, R88 ;  /* 0x0000005800827202 */ /* 0x000fe40000000f00 */
[----:B------:R-:W-:-:S04]  /*78a0*/  MOV R129, R90 ;  /* 0x0000005a00817202 */ /* 0x000fc80000000f00 */
[----:B------:R-:W-:Y:S01]  /*78b0*/  HMMA.16816.F32.BF16 R44, R8, R14, R44 ;  /* 0x0000000e082c723c */ /* 0x000fe2000004182c */
[----:B------:R-:W1:Y:S07]  /*78c0*/  LDSM.16.MT88.4 R12, [R227+0xd000] ;  /* 0x00d00000e30c783b */ /* 0x000e6e0000004200 */
[C---:B------:R-:W-:Y:S08]  /*78d0*/  HMMA.16816.F32.BF16 R104, R4.reuse, R16, R216 ;  /* 0x000000100468723c */ /* 0x040ff000000418d8 */
[----:B-1----:R-:W-:Y:S07]  /*78e0*/  HMMA.16816.F32.BF16 R204, R4, R14, R100 ;  /* 0x0000000e04cc723c */ /* 0x002fee0000041864 */
[----:B------:R-:W-:Y:S01]  /*78f0*/  IMAD.MOV.U32 R102, RZ, RZ, R65 ;  /* 0x000000ffff667224 */ /* 0x000fe200078e0041 */
[----:B------:R-:W-:Y:S01]  /*7900*/  MOV R103, R64 ;  /* 0x0000004000677202 */ /* 0x000fe20000000f00 */
[----:B------:R-:W-:Y:S01]  /*7910*/  HMMA.16816.F32.BF16 R196, R8, R12, R196 ;  /* 0x0000000c08c4723c */ /* 0x000fe200000418c4 */
[----:B------:R-:W-:Y:S01]  /*7920*/  IMAD.MOV.U32 R100, RZ, RZ, R69 ;  /* 0x000000ffff647224 */ /* 0x000fe200078e0045 */
[----:B------:R-:W-:-:S06]  /*7930*/  MOV R101, R68 ;  /* 0x0000004400657202 */ /* 0x000fcc0000000f00 */
[----:B------:R-:W-:Y:S08]  /*7940*/  HMMA.16816.F32.BF16 R192, R4, R12, R120 ;  /* 0x0000000c04c0723c */ /* 0x000ff00000041878 */
[C---:B------:R-:W-:Y:S01]  /*7950*/  HMMA.16816.F32.BF16 R64, R8.reuse, R14, R36 ;  /* 0x0000000e0840723c */ /* 0x040fe20000041824 */
[----:B------:R-:W1:Y:S07]  /*7960*/  LDSM.16.MT88.4 R12, [R225+0xf000] ;  /* 0x00f00000e10c783b */ /* 0x000e6e0000004200 */
[C---:B------:R-:W-:Y:S08]  /*7970*/  HMMA.16816.F32.BF16 R100, R8.reuse, R16, R100 ;  /* 0x000000100864723c */ /* 0x040ff00000041864 */
[-C--:B-1----:R-:W-:Y:S07]  /*7980*/  HMMA.16816.F32.BF16 R68, R8, R12.reuse, R200 ;  /* 0x0000000c0844723c */ /* 0x082fee00000418c8 */
[----:B------:R-:W-:Y:S01]  /*7990*/  IMAD.MOV.U32 R202, RZ, RZ, R57 ;  /* 0x000000ffffca7224 */ /* 0x000fe200078e0039 */
[----:B------:R-:W-:Y:S01]  /*79a0*/  MOV R203, R56 ;  /* 0x0000003800cb7202 */ /* 0x000fe20000000f00 */
[----:B------:R-:W-:Y:S01]  /*79b0*/  HMMA.16816.F32.BF16 R36, R4, R12, R184 ;  /* 0x0000000c0424723c */ /* 0x000fe200000418b8 */
[----:B------:R-:W-:Y:S01]  /*79c0*/  IMAD.MOV.U32 R200, RZ, RZ, R85 ;  /* 0x000000ffffc87224 */ /* 0x000fe200078e0055 */
[----:B------:R-:W-:-:S05]  /*79d0*/  MOV R201, R84 ;  /* 0x0000005400c97202 */ /* 0x000fca0000000f00 */
[----:B------:R-:W-:Y:S01]  /*79e0*/  IMAD.MOV.U32 R184, RZ, RZ, R200 ;  /* 0x000000ffffb87224 */ /* 0x000fe200078e00c8 */
        /* <DEDUP_REMOVED lines=9> */
[----:B------:R-:W1:Y:S01]  /*7a80*/  LDSM.16.MT88.4 R12, [R226+0xf000] ;  /* 0x00f00000e20c783b */ /* 0x000e620000004200 */
[----:B------:R-:W-:Y:S01]  /*7a90*/  IMAD.MOV.U32 R130, RZ, RZ, R21 ;  /* 0x000000ffff827224 */ /* 0x000fe200078e0015 */
[----:B------:R-:W-:Y:S01]  /*7aa0*/  MOV R131, R114 ;  /* 0x0000007200837202 */ /* 0x000fe20000000f00 */
[----:B------:R-:W-:-:S02]  /*7ab0*/  IMAD.MOV.U32 R128, RZ, RZ, R171 ;  /* 0x000000ffff807224 */ /* 0x000fc400078e00ab */
[----:B------:R-:W-:Y:S02]  /*7ac0*/  IMAD.MOV.U32 R129, RZ, RZ, R113 ;  /* 0x000000ffff817224 */ /* 0x000fe400078e0071 */
[----:B-1----:R-:W-:Y:S01]  /*7ad0*/  HMMA.16816.F32.BF16 R84, R8, R12, R212 ;  /* 0x0000000c0854723c */ /* 0x002fe200000418d4 */
[----:B------:R-:W-:-:S07]  /*7ae0*/  IMAD.MOV.U32 R113, RZ, RZ, R249 ;  /* 0x000000ffff717224 */ /* 0x000fce00078e00f9 */
[C---:B------:R-:W-:Y:S08]  /*7af0*/  HMMA.16816.F32.BF16 R88, R4.reuse, R12, R208 ;  /* 0x0000000c0458723c */ /* 0x040ff000000418d0 */
[-C--:B------:R-:W-:Y:S08]  /*7b00*/  HMMA.16816.F32.BF16 R92, R4, R14.reuse, R92 ;  /* 0x0000000e045c723c */ /* 0x080ff0000004185c */
[C---:B------:R-:W-:Y:S01]  /*7b10*/  HMMA.16816.F32.BF16 R60, R8.reuse, R14, R60 ;  /* 0x0000000e083c723c */ /* 0x040fe2000004183c */
[----:B------:R-:W1:Y:S01]  /*7b20*/  LDSM.16.MT88.4 R12, [R227+0xf000] ;  /* 0x00f00000e30c783b */ /* 0x000e620000004200 */
[----:B------:R-:W-:Y:S01]  /*7b30*/  MOV R114, R248 ;  /* 0x000000f800727202 */ /* 0x000fe20000000f00 */
[----:B------:R-:W-:Y:S01]  /*7b40*/  IMAD.MOV.U32 R21, RZ, RZ, R247 ;  /* 0x000000ffff157224 */ /* 0x000fe200078e00f7 */
[----:B------:R-:W-:Y:S01]  /*7b50*/  MOV R171, R112 ;  /* 0x0000007000ab7202 */ /* 0x000fe20000000f00 */
[----:B------:R-:W-:Y:S01]  /*7b60*/  MUFU.EX2 R30, R30 ;  /* 0x0000001e001e7308 */ /* 0x000fe20000000800 */
[----:B------:R-:W-:Y:S01]  /*7b70*/  MOV R112, R132 ;  /* 0x0000008400707202 */ /* 0x000fe20000000f00 */
[----:B------:R2:W5:Y:S01]  /*7b80*/  LDL.LU R249, [R1+0xbc] ;  /* 0x0000bc0001f97983 */ /* 0x0005620000300800 */
[-C--:B-1----:R-:W-:Y:S08]  /*7b90*/  HMMA.16816.F32.BF16 R116, R8, R12.reuse, R184 ;  /* 0x0000000c0874723c */ /* 0x082ff000000418b8 */
[C---:B------:R-:W-:Y:S01]  /*7ba0*/  HMMA.16816.F32.BF16 R120, R4.reuse, R12, R220 ;  /* 0x0000000c0478723c */ /* 0x040fe200000418dc */
[----:B------:R-:W-:Y:S01]  /*7bb0*/  IMAD.MOV.U32 R185, RZ, RZ, R200 ;  /* 0x000000ffffb97224 */ /* 0x000fe200078e00c8 */
[----:B------:R-:W-:Y:S01]  /*7bc0*/  MOV R200, R203 ;  /* 0x000000cb00c87202 */ /* 0x000fe20000000f00 */
[----:B------:R-:W-:Y:S01]  /*7bd0*/  IMAD.MOV.U32 R203, RZ, RZ, R130 ;  /* 0x000000ffffcb7224 */ /* 0x000fe200078e0082 */
[----:B------:R-:W-:Y:S01]  /*7be0*/  MOV R186, R201 ;  /* 0x000000c900ba7202 */ /* 0x000fe20000000f00 */
[----:B------:R-:W-:Y:S01]  /*7bf0*/  IMAD.MOV.U32 R187, RZ, RZ, R202 ;  /* 0x000000ffffbb7224 */ /* 0x000fe200078e00ca */
[----:B------:R-:W-:Y:S01]  /*7c00*/  MOV R130, R31 ;  /* 0x0000001f00827202 */ /* 0x000fe20000000f00 */
[----:B------:R-:W-:Y:S01]  /*7c10*/  MUFU.EX2 R29, R29 ;  /* 0x0000001d001d7308 */ /* 0x000fe20000000800 */
[----:B------:R-:W-:Y:S01]  /*7c20*/  IMAD.MOV.U32 R201, RZ, RZ, R128 ;  /* 0x000000ffffc97224 */ /* 0x000fe200078e0080 */
[----:B------:R-:W-:Y:S01]  /*7c30*/  MOV R202, R129 ;  /* 0x0000008100ca7202 */ /* 0x000fe20000000f00 */
[----:B------:R-:W-:Y:S01]  /*7c40*/  HMMA.16816.F32.BF16 R48, R4, R14, R124 ;  /* 0x0000000e0430723c */ /* 0x000fe2000004187c */
[----:B------:R-:W-:Y:S01]  /*7c50*/  MOV R132, R246 ;  /* 0x000000f600847202 */ /* 0x000fe20000000f00 */
[----:B------:R2:W5:Y:S03]  /*7c60*/  LDL.LU R248, [R1+0xb8] ;  /* 0x0000b80001f87983 */ /* 0x0005660000300800 */
[----:B------:R-:W-:Y:S01]  /*7c70*/  MUFU.EX2 R31, R28 ;  /* 0x0000001c001f7308 */ /* 0x000fe20000000800 */
[----:B------:R-:W-:Y:S01]  /*7c80*/  MOV R128, R113 ;  /* 0x0000007100807202 */ /* 0x000fe20000000f00 */
[----:B------:R-:W-:Y:S01]  /*7c90*/  IMAD.MOV.U32 R129, RZ, RZ, R114 ;  /* 0x000000ffff817224 */ /* 0x000fe200078e0072 */
[----:B------:R-:W-:Y:S01]  /*7ca0*/  HMMA.16816.F32.BF16 R16, R8, R18, R76 ;  /* 0x000000120810723c */ /* 0x000fe2000004184c */
[----:B------:R-:W-:-:S04]  /*7cb0*/  FADD.FTZ R6, R239, R240 ;  /* 0x000000f0ef067221 */ /* 0x000fc80000010000 */
[----:B------:R-:W-:Y:S01]  /*7cc0*/  MUFU.EX2 R26, R26 ;  /* 0x0000001a001a7308 */ /* 0x000fe20000000800 */
[----:B------:R-:W-:-:S07]  /*7cd0*/  FADD.FTZ R7, R237, R238 ;  /* 0x000000eeed077221 */ /* 0x000fce0000010000 */
[----:B------:R-:W-:Y:S01]  /*7ce0*/  MUFU.EX2 R25, R25 ;  /* 0x0000001900197308 */ /* 0x000fe20000000800 */
[----:B------:R-:W-:Y:S07]  /*7cf0*/  HMMA.16816.F32.BF16 R12, R8, R14, R72 ;  /* 0x0000000e080c723c */ /* 0x000fee0000041848 */
[----:B------:R-:W-:Y:S01]  /*7d00*/  MUFU.EX2 R22, R22 ;  /* 0x0000001600167308 */ /* 0x000fe20000000800 */
[----:B------:R-:W-:Y:S01]  /*7d10*/  MOV R221, R112 ;  /* 0x0000007000dd7202 */ /* 0x000fe20000000f00 */
[----:B------:R2:W5:Y:S06]  /*7d20*/  LDL.LU R247, [R1+0xb4] ;  /* 0x0000b40001f77983 */ /* 0x00056c0000300800 */
[----:B------:R-:W-:Y:S01]  /*7d30*/  MUFU.EX2 R28, R23 ;  /* 0x00000017001c7308 */ /* 0x000fe20000000800 */
[----:B------:R-:W-:Y:S01]  /*7d40*/  MOV R114, R21 ;  /* 0x0000001500727202 */ /* 0x000fe20000000f00 */
[----:B------:R-:W-:Y:S01]  /*7d50*/  FADD.FTZ R8, R235, R236 ;  /* 0x000000eceb087221 */ /* 0x000fe20000010000 */
[----:B------:R2:W5:Y:S05]  /*7d60*/  LDL.LU R246, [R1+0xb0] ;  /* 0x0000b00001f67983 */ /* 0x00056a0000300800 */
[----:B------:R1:W-:Y:S02]  /*7d70*/  MUFU.EX2 R23, R2 ;  /* 0x0000000200177308 */ /* 0x0003e40000000800 */
        /* <DEDUP_REMOVED lines=28> */
[----:B------:R-:W1:Y:S01]  /*7f40*/  MUFU.EX2 R21, R20 ;  /* 0x0000001400157308 */ /* 0x000e620000000800 */
        /* <DEDUP_REMOVED lines=17> */
[----:B---3--:R-:W-:Y:S01]  /*8060*/  FADD.FTZ R2, R97, R5 ;  /* 0x0000000561027221 */ /* 0x008fe20000010000 */
        /* <DEDUP_REMOVED lines=21> */
[----:B------:R3:W4:Y:S01]  /*81c0*/  MUFU.EX2 R11, R4 ;  /* 0x00000004000b7308 */ /* 0x0007220000000800 */
        /* <DEDUP_REMOVED lines=9> */
[----:B------:R-:W-:Y:S01]  /*8260*/  MUFU.EX2 R132, R27 ;  /* 0x0000001b00847308 */ /* 0x000fe20000000800 */
[----:B------:R-:W-:Y:S01]  /*8270*/  MOV R98, R187 ;  /* 0x000000bb00627202 */ /* 0x000fe20000000f00 */
[----:B------:R-:W-:Y:S01]  /*8280*/  IMAD.MOV.U32 R187, RZ, RZ, R128 ;  /* 0x000000ffffbb7224 */ /* 0x000fe200078e0080 */
[----:B------:R-:W-:Y:S01]  /*8290*/  MOV R99, R200 ;  /* 0x000000c800637202 */ /* 0x000fe20000000f00 */
[----:B------:R-:W-:Y:S01]  /*82a0*/  FADD.FTZ R2, R230, R2 ;  /* 0x00000002e6027221 */ /* 0x000fe20000010000 */
[----:B------:R-:W-:Y:S01]  /*82b0*/  LDSM.16.MT88.4 R152, [R225+0xd800] ;  /* 0x00d80000e198783b */ /* 0x000fe20000004200 */
[----:B---3--:R-:W-:Y:S01]  /*82c0*/  FADD.FTZ R4, R213, R6 ;  /* 0x00000006d5047221 */ /* 0x008fe20000010000 */
[----:B------:R-:W-:Y:S01]  /*82d0*/  MOV R213, R97 ;  /* 0x0000006100d57202 */ /* 0x000fe20000000f00 */
[----:B------:R-:W-:Y:S01]  /*82e0*/  MUFU.EX2 R27, R24 ;  /* 0x00000018001b7308 */ /* 0x000fe20000000800 */
[----:B------:R-:W-:Y:S01]  /*82f0*/  MOV R185, R202 ;  /* 0x000000ca00b97202 */ /* 0x000fe20000000f00 */
[----:B------:R-:W-:Y:S01]  /*8300*/  IMAD.MOV.U32 R202, RZ, RZ, R168 ;  /* 0x000000ffffca7224 */ /* 0x000fe200078e00a8 */
[----:B------:R-:W-:-:S02]  /*8310*/  MOV R186, R203 ;  /* 0x000000cb00ba7202 */ /* 0x000fc40000000f00 */
[----:B------:R-:W-:Y:S01]  /*8320*/  MOV R200, R129 ;  /* 0x0000008100c87202 */ /* 0x000fe20000000f00 */
[----:B------:R-:W-:Y:S01]  /*8330*/  IMAD.MOV.U32 R129, RZ, RZ, R171 ;  /* 0x000000ffff817224 */ /* 0x000fe200078e00ab */
[----:B------:R-:W-:Y:S01]  /*8340*/  MOV R203, R169 ;  /* 0x000000a900cb7202 */ /* 0x000fe20000000f00 */
[----:B------:R3:W1:Y:S01]  /*8350*/  MUFU.EX2 R24, R3 ;  /* 0x0000000300187308 */ /* 0x0006620000000800 */
[----:B------:R-:W-:Y:S01]  /*8360*/  MOV R128, R170 ;  /* 0x000000aa00807202 */ /* 0x000fe20000000f00 */
[----:B------:R-:W-:Y:S01]  /*8370*/  FADD.FTZ R5, R229, R5 ;  /* 0x00000005e5057221 */ /* 0x000fe20000010000 */
[----:B------:R-:W1:Y:S01]  /*8380*/  LDSM.16.MT88.4 R168, [R226+0xd800] ;  /* 0x00d80000e2a8783b */ /* 0x000e620000004200 */
[----:B------:R-:W-:Y:S01]  /*8390*/  MOV R210, R214 ;  /* 0x000000d600d27202 */ /* 0x000fe20000000f00 */
[----:B------:R-:W-:Y:S01]  /*83a0*/  IMAD.MOV.U32 R211, RZ, RZ, R215 ;  /* 0x000000ffffd37224 */ /* 0x000fe200078e00d7 */
[----:B------:R-:W-:Y:S01]  /*83b0*/  MOV R209, R213 ;  /* 0x000000d500d17202 */ /* 0x000fe20000000f00 */
[----:B------:R-:W-:-:S02]  /*83c0*/  IMAD.MOV.U32 R208, RZ, RZ, R212 ;  /* 0x000000ffffd07224 */ /* 0x000fc400078e00d4 */
[----:B------:R-:W-:Y:S02]  /*83d0*/  FADD.FTZ R8, R210, R7 ;  /* 0x00000007d2087221 */ /* 0x000fe40000010000 */
[--C-:B---3--:R-:W-:Y:S02]  /*83e0*/  FFMA.FTZ R3, R243, c[0x0][0x23c], -R0.reuse ;  /* 0x00008f00f3037a23 */ /* 0x108fe40000010800 */
[----:B------:R-:W-:Y:S02]  /*83f0*/  FFMA.FTZ R0, R244, c[0x0][0x23c], -R0 ;  /* 0x00008f00f4007a23 */ /* 0x000fe40000010800 */
[----:B------:R3:W-:Y:S08]  /*8400*/  MUFU.EX2 R9, R3 ;  /* 0x0000000300097308 */ /* 0x0007f00000000800 */
[----:B------:R1:W1:Y:S01]  /*8410*/  MUFU.EX2 R10, R0 ;  /* 0x00000000000a7308 */ /* 0x0002620000000800 */
[----:B---3--:R-:W-:-:S02]  /*8420*/  FADD.FTZ R3, R211, R2 ;  /* 0x00000002d3037221 */ /* 0x008fc40000010000 */
[----:B------:R-:W-:Y:S02]  /*8430*/  FADD.FTZ R2, R208, R5 ;  /* 0x00000005d0027221 */ /* 0x000fe40000010000 */
[----:B-1----:R-:W-:Y:S02]  /*8440*/  FADD.FTZ R0, R209, R4 ;  /* 0x00000004d1007221 */ /* 0x002fe40000010000 */
[----:B------:R-:W1:Y:S01]  /*8450*/  LDSM.16.MT88.4 R4, [R227+0xf800] ;  /* 0x00f80000e304783b */ /* 0x000e620000004200 */
        /* <DEDUP_REMOVED lines=11> */
[----:B------:R-:W-:Y:S01]  /*8510*/  IMAD.MOV.U32 R96, RZ, RZ, R200 ;  /* 0x000000ffff607224 */ /* 0x000fe200078e00c8 */
[----:B------:R-:W-:Y:S02]  /*8520*/  MOV R211, R98 ;  /* 0x0000006200d37202 */ /* 0x000fe40000000f00 */
[----:B------:R-:W-:-:S02]  /*8530*/  F2FP.BF16.PACK_AB R124, R21, R22 ;  /* 0x00000016157c723e */ /* 0x000fc400000010ff */
[----:B----4-:R-:W-:Y:S02]  /*8540*/  F2FP.BF16.PACK_AB R125, R11, R20 ;  /* 0x000000140b7d723e */ /* 0x010fe400000010ff */
[----:B------:R-:W-:Y:S01]  /*8550*/  F2FP.BF16.PACK_AB R126, R24, R23 ;  /* 0x00000017187e723e */ /* 0x000fe200000010ff */
        /* <DEDUP_REMOVED lines=8> */
[----:B------:R-:W3:Y:S01]  /*85e0*/  LDSM.16.MT88.4 R184, [R228+0xd800] ;  /* 0x00d80000e4b8783b */ /* 0x000ee20000004200 */
[----:B------:R-:W-:-:S02]  /*85f0*/  MOV R201, R129 ;  /* 0x0000008100c97202 */ /* 0x000fc40000000f00 */
[----:B------:R-:W-:Y:S01]  /*8600*/  MOV R203, R131 ;  /* 0x0000008300cb7202 */ /* 0x000fe20000000f00 */
[----:B------:R2:W5:Y:S01]  /*8610*/  LDL.LU R245, [R1+0xac] ;  /* 0x0000ac0001f57983 */ /* 0x0005620000300800 */
[----:B------:R-:W-:Y:S02]  /*8620*/  F2FP.BF16.PACK_AB R128, R29, R30 ;  /* 0x0000001e1d80723e */ /* 0x000fe400000010ff */
[----:B------:R-:W-:Y:S02]  /*8630*/  F2FP.BF16.PACK_AB R129, R25, R26 ;  /* 0x0000001a1981723e */ /* 0x000fe400000010ff */
[----:B------:R-:W-:Y:S02]  /*8640*/  F2FP.BF16.PACK_AB R130, R132, R31 ;  /* 0x0000001f8482723e */ /* 0x000fe400000010ff */
[----:B------:R-:W-:Y:S02]  /*8650*/  F2FP.BF16.PACK_AB R131, R28, R27 ;  /* 0x0000001b1c83723e */ /* 0x000fe400000010ff */
[----:B------:R-:W-:-:S02]  /*8660*/  F2FP.BF16.PACK_AB R127, R10, R9 ;  /* 0x000000090a7f723e */ /* 0x000fc400000010ff */
[----:B------:R-:W-:Y:S01]  /*8670*/  MOV R220, R113 ;  /* 0x0000007100dc7202 */ /* 0x000fe20000000f00 */
[----:B------:R-:W-:Y:S01]  /*8680*/  IMAD.MOV.U32 R222, RZ, RZ, R203 ;  /* 0x000000ffffde7224 */ /* 0x000fe200078e00cb */
[----:B------:R-:W-:Y:S01]  /*8690*/  MOV R223, R202 ;  /* 0x000000ca00df7202 */ /* 0x000fe20000000f00 */
[-C--:B------:R-:W-:Y:S01]  /*86a0*/  HMMA.16816.F32.BF16 R164, R128, R168.reuse, R164 ;  /* 0x000000a880a4723c */ /* 0x080fe200000418a4 */
[----:B------:R-:W-:Y:S02]  /*86b0*/  MOV R216, R201 ;  /* 0x000000c900d87202 */ /* 0x000fe40000000f00 */
[----:B------:R-:W-:Y:S01]  /*86c0*/  MOV R218, R99 ;  /* 0x0000006300da7202 */ /* 0x000fe20000000f00 */
[----:B------:R-:W-:Y:S01]  /*86d0*/  IMAD.MOV.U32 R217, RZ, RZ, R200 ;  /* 0x000000ffffd97224 */ /* 0x000fe200078e00c8 */
[----:B------:R-:W-:Y:S01]  /*86e0*/  MOV R219, R98 ;  /* 0x0000006200db7202 */ /* 0x000fe20000000f00 */
[----:B------:R-:W-:Y:S01]  /*86f0*/  IMAD.MOV.U32 R208, RZ, RZ, R97 ;  /* 0x000000ffffd07224 */ /* 0x000fe200078e0061 */
[----:B------:R-:W-:Y:S01]  /*8700*/  MOV R209, R96 ;  /* 0x0000006000d17202 */ /* 0x000fe20000000f00 */
[C---:B------:R-:W-:Y:S01]  /*8710*/  HMMA.16816.F32.BF16 R160, R124.reuse, R168, R160 ;  /* 0x000000a87ca0723c */ /* 0x040fe200000418a0 */
[----:B------:R-:W4:Y:S04]  /*8720*/  LDSM.16.MT88.4 R200, [R227+0xd800] ;  /* 0x00d80000e3c8783b */ /* 0x000f280000004200 */
[----:B------:R-:W-:Y:S03]  /*8730*/  LDSM.16.MT88.4 R96, [R226+0xf800] ;  /* 0x00f80000e260783b */ /* 0x000fe60000004200 */
[----:B------:R-:W-:Y:S01]  /*8740*/  HMMA.16816.F32.BF16 R172, R124, R170, R172 ;  /* 0x000000aa7cac723c */ /* 0x000fe200000418ac */
[----:B------:R2:W5:Y:S04]  /*8750*/  LDL.LU R243, [R1+0xa8] ;  /* 0x0000a80001f37983 */ /* 0x0005680000300800 */
[----:B------:R2:W5:Y:S03]  /*8760*/  LDL.LU R242, [R1+0xa4] ;  /* 0x0000a40001f27983 */ /* 0x0005660000300800 */
[-C--:B------:R-:W-:Y:S01]  /*8770*/  HMMA.16816.F32.BF16 R148, R128, R152.reuse, R148 ;  /* 0x000000988094723c */ /* 0x080fe20000041894 */
[----:B------:R2:W5:Y:S04]  /*8780*/  LDL.LU R241, [R1+0xa0] ;  /* 0x0000a00001f17983 */ /* 0x0005680000300800 */
[----:B------:R2:W5:Y:S03]  /*8790*/  LDL.LU R240, [R1+0x9c] ;  /* 0x00009c0001f07983 */ /* 0x0005660000300800 */
[C---:B------:R-:W-:Y:S01]  /*87a0*/  HMMA.16816.F32.BF16 R144, R124.reuse, R152, R144 ;  /* 0x000000987c90723c */ /* 0x040fe20000041890 */
[----:B------:R2:W5:Y:S04]  /*87b0*/  LDL.LU R239, [R1+0x98] ;  /* 0x0000980001ef7983 */ /* 0x0005680000300800 */
[----:B------:R2:W5:Y:S03]  /*87c0*/  LDL.LU R238, [R1+0x94] ;  /* 0x0000940001ee7983 */ /* 0x0005660000300800 */
[----:B------:R-:W-:Y:S01]  /*87d0*/  HMMA.16816.F32.BF16 R156, R124, R154, R156 ;  /* 0x0000009a7c9c723c */ /* 0x000fe2000004189c */
[----:B------:R2:W5:Y:S04]  /*87e0*/  LDL.LU R237, [R1+0x90] ;  /* 0x0000900001ed7983 */ /* 0x0005680000300800 */
[----:B------:R2:W5:Y:S03]  /*87f0*/  LDL.LU R236, [R1+0x8c] ;  /* 0x00008c0001ec7983 */ /* 0x0005660000300800 */
[C---:B------:R-:W-:Y:S01]  /*8800*/  HMMA.16816.F32.BF16 R168, R128.reuse, R170, R40 ;  /* 0x000000aa80a8723c */ /* 0x040fe20000041828 */
[----:B------:R2:W5:Y:S04]  /*8810*/  LDL.LU R235, [R1+0x88] ;  /* 0x0000880001eb7983 */ /* 0x0005680000300800 */
[----:B------:R2:W5:Y:S02]  /*8820*/  LDL.LU R234, [R1+0x84] ;  /* 0x0000840001ea7983 */ /* 0x0005640000300800 */
[----:B------:R-:W-:Y:S01]  /*8830*/  MOV R43, R81 ;  /* 0x00000051002b7202 */ /* 0x000fe20000000f00 */
[----:B------:R-:W-:Y:S01]  /*8840*/  HMMA.16816.F32.BF16 R152, R128, R154, R32 ;  /* 0x0000009a8098723c */ /* 0x000fe20000041820 */
[----:B------:R2:W5:Y:S04]  /*8850*/  LDL.LU R233, [R1+0x80] ;  /* 0x0000800001e97983 */ /* 0x0005680000300800 */
[----:B------:R2:W5:Y:S02]  /*8860*/  LDL.LU R232, [R1+0x7c] ;  /* 0x00007c0001e87983 */ /* 0x0005640000300800 */
[----:B------:R-:W-:Y:S01]  /*8870*/  MOV R32, R80 ;  /* 0x0000005000207202 */ /* 0x000fe20000000f00 */
[----:B------:R-:W-:Y:S01]  /*8880*/  IMAD.MOV.U32 R33, RZ, RZ, R83 ;  /* 0x000000ffff217224 */ /* 0x000fe200078e0053 */
[----:B------:R-:W-:Y:S01]  /*8890*/  MOV R34, R82 ;  /* 0x0000005200227202 */ /* 0x000fe20000000f00 */
[----:B-1----:R-:W-:Y:S01]  /*88a0*/  HMMA.16816.F32.BF16 R120, R124, R4, R120 ;  /* 0x000000047c78723c */ /* 0x002fe20000041878 */
[----:B------:R-:W-:Y:S01]  /*88b0*/  MOV R35, R115 ;  /* 0x0000007300237202 */ /* 0x000fe20000000f00 */
[----:B------:R-:W-:Y:S01]  /*88c0*/  FADD.FTZ R3, R32, R3 ;  /* 0x0000000320037221 */ /* 0x000fe20000010000 */
[----:B------:R-:W1:Y:S01]  /*88d0*/  LDSM.16.MT88.4 R80, [R225+0xf800] ;  /* 0x00f80000e150783b */ /* 0x000e620000004200 */
[----:B------:R-:W-:-:S04]  /*88e0*/  FADD.FTZ R2, R33, R2 ;  /* 0x0000000221027221 */ /* 0x000fc80000010000 */
[----:B------:R-:W-:Y:S01]  /*88f0*/  HMMA.16816.F32.BF16 R116, R128, R4, R116 ;  /* 0x000000048074723c */ /* 0x000fe20000041874 */
[----:B------:R-:W-:Y:S01]  /*8900*/  FADD.FTZ R0, R34, R0 ;  /* 0x0000000022007221 */ /* 0x000fe20000010000 */
[----:B------:R-:W1:Y:S04]  /*8910*/  LDSM.16.MT88.4 R112, [R228+0xf800] ;  /* 0x00f80000e470783b */ /* 0x000e680000004200 */
        /* <DEDUP_REMOVED lines=50> */
[-C--:B---3--:R-:W-:Y:S08]  /*8c40*/  HMMA.16816.F32.BF16 R180, R128, R184.reuse, R180 ;  /* 0x000000b880b4723c */ /* 0x088ff000000418b4 */
[C---:B------:R-:W-:Y:S08]  /*8c50*/  HMMA.16816.F32.BF16 R176, R124.reuse, R184, R176 ;  /* 0x000000b87cb0723c */ /* 0x040ff000000418b0 */
[C---:B------:R-:W-:Y:S08]  /*8c60*/  HMMA.16816.F32.BF16 R188, R124.reuse, R186, R188 ;  /* 0x000000ba7cbc723c */ /* 0x040ff000000418bc */
[C---:B----4-:R-:W-:Y:S08]  /*8c70*/  HMMA.16816.F32.BF16 R192, R124.reuse, R200, R192 ;  /* 0x000000c87cc0723c */ /* 0x050ff000000418c0 */
[C---:B------:R-:W-:Y:S08]  /*8c80*/  HMMA.16816.F32.BF16 R204, R124.reuse, R202, R204 ;  /* 0x000000ca7ccc723c */ /* 0x040ff000000418cc */
[C---:B-1----:R-:W-:Y:S08]  /*8c90*/  HMMA.16816.F32.BF16 R72, R124.reuse, R80, R36 ;  /* 0x000000507c48723c */ /* 0x042ff00000041824 */
        /* <DEDUP_REMOVED lines=17> */
[----:B--2---:R-:W2:Y:S04]  /*8db0*/  LDL.64 R140, [R1+0x50] ;  /* 0x00005000018c7983 */ /* 0x004ea80000100a00 */
[----:B------:R-:W3:Y:S04]  /*8dc0*/  LDL R139, [R1+0x40] ;  /* 0x00004000018b7983 */ /* 0x000ee80000100800 */
[----:B------:R-:W4:Y:S01]  /*8dd0*/  LDL.64 R142, [R1+0x28] ;  /* 0x00002800018e7983 */ /* 0x000f220000100a00 */
[----:B------:R-:W-:Y:S01]  /*8de0*/  UIADD3 UR23, UR8, -0x2, URZ ;  /* 0xfffffffe08177890 */ /* 0x000fe2000fffe03f */
[----:B------:R-:W-:-:S04]  /*8df0*/  DEPBAR.LE SB0, 0x0 ;  /* 0x000080000000791a */ /* 0x000fc80000000000 */
[----:B------:R-:W-:Y:S01]  /*8e00*/  USHF.R.S32.HI UR5, URZ, 0x1f, UR23 ;  /* 0x0000001f3f057899 */ /* 0x000fe20008011417 */
[----:B------:R-:W-:Y:S01]  /*8e10*/  IMAD.U32 R2, RZ, RZ, UR23 ;  /* 0x00000017ff027e24 */ /* 0x000fe2000f8e00ff */
[----:B------:R-:W-:Y:S02]  /*8e20*/  UIMAD UR4, UR13, UR23, URZ ;  /* 0x000000170d0472a4 */ /* 0x000fe4000f8e023f */
[----:B------:R-:W-:Y:S02]  /*8e30*/  UISETP.GT.AND UP0, UPT, UR23, UR9, UPT ;  /* 0x000000091700728c */ /* 0x000fe4000bf04270 */
[----:B------:R-:W-:Y:S01]  /*8e40*/  UIMAD UR4, UR5, UR20, UR4 ;  /* 0x00000014050472a4 */ /* 0x000fe2000f8e0204 */
[----:B------:R-:W-:Y:S01]  /*8e50*/  BAR.SYNC.DEFER_BLOCKING 0x0 ;  /* 0x0000000000007b1d */ /* 0x000fe20000010000 */
[----:B--2---:R-:W-:Y:S02]  /*8e60*/  ISETP.GE.AND P3, PT, R140, c[0x0][0x220], PT ;  /* 0x000088008c007a0c */ /* 0x004fe40003f66270 */
[----:B---3--:R-:W-:Y:S01]  /*8e70*/  ISETP.GE.AND P2, PT, R139, c[0x0][0x220], PT ;  /* 0x000088008b007a0c */ /* 0x008fe20003f46270 */
[----:B----4-:R-:W-:-:S05]  /*8e80*/  IMAD.WIDE.U32 R2, R2, UR20, R142 ;  /* 0x0000001402027c25 */ /* 0x010fca000f8e008e */
[----:B------:R-:W-:-:S05]  /*8e90*/  IADD3 R0, R3, UR4, RZ ;  /* 0x0000000403007c10 */ /* 0x000fca000fffe0ff */
[----:B-----5:R-:W-:Y:S01]  /*8ea0*/  @P3 STS.128 [R243+0xc000], RZ ;  /* 0x00c000fff3003388 */ /* 0x020fe20000000c00 */
[C---:B------:R-:W-:Y:S02]  /*8eb0*/  @!P3 LEA R4, P4, R2.reuse, c[0x0][0x170], 0x1 ;  /* 0x00005c000204ba11 */ /* 0x040fe400078808ff */
[C---:B------:R-:W-:Y:S02]  /*8ec0*/  @!P2 LEA R16, P0, R2.reuse, c[0x0][0x170], 0x1 ;  /* 0x00005c000210aa11 */ /* 0x040fe400078008ff */
[C---:B------:R-:W-:Y:S02]  /*8ed0*/  IADD3 R3, P1, R2.reuse, UR21, RZ ;  /* 0x0000001502037c10 */ /* 0x040fe4000ff3e0ff */
[C-C-:B------:R-:W-:Y:S02]  /*8ee0*/  @!P3 LEA.HI.X R5, R2.reuse, c[0x0][0x174], R0.reuse, 0x1, P4 ;  /* 0x00005d000205ba11 */ /* 0x140fe400020f0c00 */
[----:B------:R-:W-:Y:S02]  /*8ef0*/  @!P2 LEA.HI.X R17, R2, c[0x0][0x174], R0, 0x1, P0 ;  /* 0x00005d000211aa11 */ /* 0x000fe400000f0c00 */
[----:B------:R-:W-:Y:S01]  /*8f00*/  IADD3.X R2, R0, UR10, RZ, P1, !PT ;  /* 0x0000000a00027c10 */ /* 0x000fe20008ffe4ff */
[----:B------:R-:W-:Y:S01]  /*8f10*/  @!PT LDS RZ, [RZ] ;  /* 0x00000000fffff984 */ /* 0x000fe20000000800 */
[----:B------:R-:W-:Y:S01]  /*8f20*/  @!PT LDS RZ, [RZ] ;  /* 0x00000000fffff984 */ /* 0x000fe20000000800 */
[----:B------:R-:W-:Y:S01]  /*8f30*/  @!PT LDS RZ, [RZ] ;  /* 0x00000000fffff984 */ /* 0x000fe20000000800 */
[----:B------:R1:W-:Y:S01]  /*8f40*/  @!P3 LDGSTS.E.BYPASS.LTC128B.128 [R243+0xc000], [R4.64] ;  /* 0x0c00000004f3bfae */ /* 0x0003e2000b901d52 */
[----:B------:R-:W-:-:S02]  /*8f50*/  @!P3 LEA R14, P4, R3, c[0x0][0x170], 0x1 ;  /* 0x00005c00030eba11 */ /* 0x000fc400078808ff */
[C---:B------:R-:W-:Y:S01]  /*8f60*/  @!P2 LEA R12, P0, R3.reuse, c[0x0][0x170], 0x1 ;  /* 0x00005c00030caa11 */ /* 0x040fe200078008ff */
[----:B------:R-:W-:Y:S01]  /*8f70*/  @P2 STS.128 [R243+0xe000], RZ ;  /* 0x00e000fff3002388 */ /* 0x000fe20000000c00 */
[C---:B------:R-:W-:Y:S02]  /*8f80*/  IADD3 R0, P1, R3.reuse, UR21, RZ ;  /* 0x0000001503007c10 */ /* 0x040fe4000ff3e0ff */
[C-C-:B------:R-:W-:Y:S01]  /*8f90*/  @!P3 LEA.HI.X R15, R3.reuse, c[0x0][0x174], R2.reuse, 0x1, P4 ;  /* 0x00005d00030fba11 */ /* 0x140fe200020f0c02 */
[----:B------:R-:W-:Y:S01]  /*8fa0*/  @!PT LDS RZ, [RZ] ;  /* 0x00000000fffff984 */ /* 0x000fe20000000800 */
[----:B------:R-:W-:Y:S01]  /*8fb0*/  @!PT LDS RZ, [RZ] ;  /* 0x00000000fffff984 */ /* 0x000fe20000000800 */
[----:B------:R-:W-:Y:S01]  /*8fc0*/  @!PT LDS RZ, [RZ] ;  /* 0x00000000fffff984 */ /* 0x000fe20000000800 */
[----:B------:R2:W-:Y:S01]  /*8fd0*/  @!P2 LDGSTS.E.BYPASS.LTC128B.128 [R243+0xe000], [R16.64+0x80] ;  /* 0x0e00008010f3afae */ /* 0x0005e2000b901d52 */
[----:B------:R-:W-:Y:S02]  /*8fe0*/  @!P2 LEA.HI.X R13, R3, c[0x0][0x174], R2, 0x1, P0 ;  /* 0x00005d00030daa11 */ /* 0x000fe400000f0c02 */
[----:B------:R-:W-:Y:S01]  /*8ff0*/  IADD3.X R3, R2, UR10, RZ, P1, !PT ;  /* 0x0000000a02037c10 */ /* 0x000fe20008ffe4ff */
[----:B------:R-:W-:Y:S01]  /*9000*/  @P3 STS.128 [R243+0xc800], RZ ;  /* 0x00c800fff3003388 */ /* 0x000fe20000000c00 */
[----:B------:R-:W-:-:S02]  /*9010*/  IADD3 R2, P0, R0, UR21, RZ ;  /* 0x0000001500027c10 */ /* 0x000fc4000ff1e0ff */
[C---:B------:R-:W-:Y:S01]  /*9020*/  @!P3 LEA R10, P5, R0.reuse, c[0x0][0x170], 0x1 ;  /* 0x00005c00000aba11 */ /* 0x040fe200078a08ff */
[----:B------:R-:W-:Y:S01]  /*9030*/  @!PT LDS RZ, [RZ] ;  /* 0x00000000fffff984 */ /* 0x000fe20000000800 */
[----:B------:R-:W-:Y:S01]  /*9040*/  @!PT LDS RZ, [RZ] ;  /* 0x00000000fffff984 */ /* 0x000fe20000000800 */
[----:B------:R-:W-:Y:S01]  /*9050*/  @!PT LDS RZ, [RZ] ;  /* 0x00000000fffff984 */ /* 0x000fe20000000800 */
[----:B------:R3:W-:Y:S01]  /*9060*/  @!P3 LDGSTS.E.BYPASS.LTC128B.128 [R243+0xc800], [R14.64] ;  /* 0x0c8000000ef3bfae */ /* 0x0007e2000b901d52 */
[----:B------:R-:W-:Y:S02]  /*9070*/  @!P2 LEA R6, P1, R0, c[0x0][0x170], 0x1 ;  /* 0x00005c000006aa11 */ /* 0x000fe400078208ff */
[----:B------:R-:W-:Y:S01]  /*9080*/  @!P3 LEA R8, P4, R2, c[0x0][0x170], 0x1 ;  /* 0x00005c000208ba11 */ /* 0x000fe200078808ff */
[----:B------:R-:W-:Y:S01]  /*9090*/  @P2 STS.128 [R243+0xe800], RZ ;  /* 0x00e800fff3002388 */ /* 0x000fe20000000c00 */
[C-C-:B------:R-:W-:Y:S02]  /*90a0*/  @!P3 LEA.HI.X R11, R0.reuse, c[0x0][0x174], R3.reuse, 0x1, P5 ;  /* 0x00005d00000bba11 */ /* 0x140fe400028f0c03 */
[----:B------:R-:W-:Y:S01]  /*90b0*/  @!P2 LEA.HI.X R7, R0, c[0x0][0x174], R3, 0x1, P1 ;  /* 0x00005d000007aa11 */ /* 0x000fe200008f0c03 */
[----:B------:R-:W-:Y:S01]  /*90c0*/  @!PT LDS RZ, [RZ] ;  /* 0x00000000fffff984 */ /* 0x000fe20000000800 */
[----:B------:R-:W-:Y:S01]  /*90d0*/  @!PT LDS RZ, [RZ] ;  /* 0x00000000fffff984 */ /* 0x000fe20000000800 */
[----:B------:R-:W-:Y:S01]  /*90e0*/  @!PT LDS RZ, [RZ] ;  /* 0x00000000fffff984 */ /* 0x000fe20000000800 */
[----:B------:R3:W-:Y:S01]  /*90f0*/  @!P2 LDGSTS.E.BYPASS.LTC128B.128 [R243+0xe800], [R12.64+0x80] ;  /* 0x0e8000800cf3afae */ /* 0x0007e2000b901d52 */
[----:B-1----:R-:W-:-:S03]  /*9100*/  IADD3.X R5, R3, UR10, RZ, P0, !PT ;  /* 0x0000000a03057c10 */ /* 0x002fc600087fe4ff */
[----:B------:R-:W-:Y:S01]  /*9110*/  @P3 STS.128 [R243+0xd000], RZ ;  /* 0x00d000fff3003388 */ /* 0x000fe20000000c00 */
[C---:B------:R-:W-:Y:S02]  /*9120*/  @!P2 LEA R4, P0, R2.reuse, c[0x0][0x170], 0x1 ;  /* 0x00005c000204aa11 */ /* 0x040fe400078008ff */
[C-C-:B------:R-:W-:Y:S01]  /*9130*/  @!P3 LEA.HI.X R9, R2.reuse, c[0x0][0x174], R5.reuse, 0x1, P4 ;  /* 0x00005d000209ba11 */ /* 0x140fe200020f0c05 */
[----:B------:R-:W-:Y:S01]  /*9140*/  @!PT LDS RZ, [RZ] ;  /* 0x00000000fffff984 */ /* 0x000fe20000000800 */
[----:B------:R-:W-:Y:S01]  /*9150*/  @!PT LDS RZ, [RZ] ;  /* 0x00000000fffff984 */ /* 0x000fe20000000800 */
[----:B------:R-:W-:Y:S01]  /*9160*/  @!PT LDS RZ, [RZ] ;  /* 0x00000000fffff984 */ /* 0x000fe20000000800 */
[----:B------:R1:W-:Y:S01]  /*9170*/  @!P3 LDGSTS.E.BYPASS.LTC128B.128 [R243+0xd000], [R10.64] ;  /* 0x0d0000000af3bfae */ /* 0x0003e2000b901d52 */
[----:B------:R-:W-:-:S03]  /*9180*/  @!P2 LEA.HI.X R5, R2, c[0x0][0x174], R5, 0x1, P0 ;  /* 0x00005d000205aa11 */ /* 0x000fc600000f0c05 */
[----:B------:R-:W-:Y:S04]  /*9190*/  @P2 STS.128 [R243+0xf000], RZ ;  /* 0x00f000fff3002388 */ /* 0x000fe80000000c00 */
[----:B------:R-:W-:Y:S01]  /*91a0*/  @!PT LDS RZ, [RZ] ;  /* 0x00000000fffff984 */ /* 0x000fe20000000800 */
[----:B------:R-:W-:Y:S01]  /*91b0*/  @!PT LDS RZ, [RZ] ;  /* 0x00000000fffff984 */ /* 0x000fe20000000800 */
[----:B------:R-:W-:Y:S01]  /*91c0*/  @!PT LDS RZ, [RZ] ;  /* 0x00000000fffff984 */ /* 0x000fe20000000800 */
[----:B------:R4:W-:Y:S04]  /*91d0*/  @!P2 LDGSTS.E.BYPASS.LTC128B.128 [R243+0xf000], [R6.64+0x80] ;  /* 0x0f00008006f3afae */ /* 0x0009e8000b901d52 */
[----:B------:R-:W-:Y:S04]  /*91e0*/  @P3 STS.128 [R243+0xd800], RZ ;  /* 0x00d800fff3003388 */ /* 0x000fe80000000c00 */
[----:B------:R-:W-:Y:S01]  /*91f0*/  @!PT LDS RZ, [RZ] ;  /* 0x00000000fffff984 */ /* 0x000fe20000000800 */
[----:B------:R-:W-:Y:S01]  /*9200*/  @!PT LDS RZ, [RZ] ;  /* 0x00000000fffff984 */ /* 0x000fe20000000800 */
[----:B------:R-:W-:Y:S01]  /*9210*/  @!PT LDS RZ, [RZ] ;  /* 0x00000000fffff984 */ /* 0x000fe20000000800 */
[----:B------:R1:W-:Y:S04]  /*9220*/  @!P3 LDGSTS.E.BYPASS.LTC128B.128 [R243+0xd800], [R8.64] ;  /* 0x0d80000008f3bfae */ /* 0x0003e8000b901d52 */
[----:B------:R-:W-:Y:S04]  /*9230*/  @P2 STS.128 [R243+0xf800], RZ ;  /* 0x00f800fff3002388 */ /* 0x000fe80000000c00 */
[----:B------:R-:W-:Y:S01]  /*9240*/  @!PT LDS RZ, [RZ] ;  /* 0x00000000fffff984 */ /* 0x000fe20000000800 */
[----:B------:R-:W-:Y:S01]  /*9250*/  @!PT LDS RZ, [RZ] ;  /* 0x00000000fffff984 */ /* 0x000fe20000000800 */
[----:B------:R-:W-:Y:S01]  /*9260*/  @!PT LDS RZ, [RZ] ;  /* 0x00000000fffff984 */ /* 0x000fe20000000800 */
[----:B------:R4:W-:Y:S04]  /*9270*/  @!P2 LDGSTS.E.BYPASS.LTC128B.128 [R243+0xf800], [R4.64+0x80] ;  /* 0x0f80008004f3afae */ /* 0x0009e8000b901d52 */
[----:B--2---:R-:W-:Y:S04]  /*9280*/  LDSM.16.M88.4 R16, [R231] ;  /* 0x00000000e710783b */ /* 0x004fe80000000200 */
[----:B------:R-:W2:Y:S04]  /*9290*/  LDSM.16.M88.4 R44, [R224+0x8800] ;  /* 0x00880000e02c783b */ /* 0x000ea80000000200 */
[----:B---3--:R-:W-:Y:S04]  /*92a0*/  LDSM.16.M88.4 R12, [R231+0x2000] ;  /* 0x00200000e70c783b */ /* 0x008fe80000000200 */
[----:B------:R-:W3:Y:S04]  /*92b0*/  LDSM.16.M88.4 R40, [R224+0x9000] ;  /* 0x00900000e028783b */ /* 0x000ee80000000200 */
[----:B------:R-:W3:Y:S04]  /*92c0*/  LDSM.16.M88.4 R48, [R224+0x8000] ;  /* 0x00800000e030783b */ /* 0x000ee80000000200 */
[----:B-1----:R-:W-:Y:S04]  /*92d0*/  LDSM.16.M88.4 R8, [R232] ;  /* 0x00000000e808783b */ /* 0x002fe80000000200 */
[----:B------:R-:W1:Y:S04]  /*92e0*/  LDSM.16.M88.4 R28, [R242] ;  /* 0x00000000f21c783b */ /* 0x000e680000000200 */
[----:B----4-:R-:W-:Y:S04]  /*92f0*/  LDSM.16.M88.4 R4, [R232+0x2000] ;  /* 0x00200000e804783b */ /* 0x010fe80000000200 */
[----:B------:R-:W4:Y:S04]  /*9300*/  LDSM.16.M88.4 R24, [R241] ;  /* 0x00000000f118783b */ /* 0x000f280000000200 */
[----:B------:R-:W1:Y:S04]  /*9310*/  LDSM.16.M88.4 R36, [R224+0x9800] ;  /* 0x00980000e024783b */ /* 0x000e680000000200 */
[----:B------:R-:W4:Y:S01]  /*9320*/  LDSM.16.M88.4 R32, [R235] ;  /* 0x00000000eb20783b */ /* 0x000f220000000200 */
[----:B--2---:R-:W-:Y:S03]  /*9330*/  HMMA.16816.F32.BF16 R208, R16, R44, RZ ;  /* 0x0000002c10d0723c */ /* 0x004fe600000418ff */
[----:B------:R-:W2:Y:S04]  /*9340*/  LDSM.16.M88.4 R20, [R240] ;  /* 0x00000000f014783b */ /* 0x000ea80000000200 */
[----:B------:R-:W0:Y:S01]  /*9350*/  LDGDEPBAR ;  /* 0x00000000000079af */ /* 0x000e220000000000 */
[----:B---3--:R-:W-:Y:S08]  /*9360*/  HMMA.16816.F32.BF16 R60, R12, R40, RZ ;  /* 0x000000280c3c723c */ /* 0x008ff000000418ff */
[-C--:B------:R-:W-:Y:S08]  /*9370*/  HMMA.16816.F32.BF16 R216, R16, R48.reuse, RZ ;  /* 0x0000003010d8723c */ /* 0x080ff000000418ff */
[----:B------:R-:W-:Y:S08]  /*9380*/  HMMA.16816.F32.BF16 R212, R12, R48, RZ ;  /* 0x000000300cd4723c */ /* 0x000ff000000418ff */
[----:B-1----:R-:W-:Y:S08]  /*9390*/  HMMA.16816.F32.BF16 R220, R8, R28, R208 ;  /* 0x0000001c08dc723c */ /* 0x002ff000000418d0 */
[----:B------:R-:W-:Y:S08]  /*93a0*/  HMMA.16816.F32.BF16 R140, R12, R44, RZ ;  /* 0x0000002c0c8c723c */ /* 0x000ff000000418ff */
[----:B------:R-:W-:Y:S08]  /*93b0*/  HMMA.16816.F32.BF16 R64, R16, R40, RZ ;  /* 0x000000281040723c */ /* 0x000ff000000418ff */
[----:B----4-:R-:W-:Y:S01]  /*93c0*/  HMMA.16816.F32.BF16 R60, R4, R24, R60 ;  /* 0x00000018043c723c */ /* 0x010fe2000004183c */
[----:B------:R-:W-:-:S02]  /*93d0*/  IMAD.MOV.U32 R41, RZ, RZ, R222 ;  /* 0x000000ffff297224 */ /* 0x000fc400078e00de */
[----:B------:R-:W-:-:S05]  /*93e0*/  IMAD.MOV.U32 R40, RZ, RZ, R223 ;  /* 0x000000ffff287224 */ /* 0x000fca00078e00df */
[-C--:B------:R-:W-:Y:S08]  /*93f0*/  HMMA.16816.F32.BF16 R56, R16, R36.reuse, RZ ;  /* 0x000000241038723c */ /* 0x080ff000000418ff */
[----:B------:R-:W-:Y:S08]  /*9400*/  HMMA.16816.F32.BF16 R52, R12, R36, RZ ;  /* 0x000000240c34723c */ /* 0x000ff000000418ff */
[-C--:B------:R-:W-:Y:S08]  /*9410*/  HMMA.16816.F32.BF16 R216, R8, R32.reuse, R216 ;  /* 0x0000002008d8723c */ /* 0x080ff000000418d8 */
[----:B------:R-:W-:Y:S07]  /*9420*/  HMMA.16816.F32.BF16 R212, R4, R32, R212 ;  /* 0x0000002004d4723c */ /* 0x000fee00000418d4 */
[----:B------:R-:W-:Y:S01]  /*9430*/  IMAD.MOV.U32 R32, RZ, RZ, R220 ;  /* 0x000000ffff207224 */ /* 0x000fe200078e00dc */
[----:B------:R-:W-:Y:S01]  /*9440*/  HMMA.16816.F32.BF16 R64, R8, R24, R64 ;  /* 0x000000180840723c */ /* 0x000fe20000041840 */
[----:B------:R-:W-:-:S06]  /*9450*/  IMAD.MOV.U32 R33, RZ, RZ, R221 ;  /* 0x000000ffff217224 */ /* 0x000fcc00078e00dd */
[----:B------:R-:W-:Y:S01]  /*9460*/  IMAD.MOV.U32 R25, RZ, RZ, R62 ;  /* 0x000000ffff197224 */ /* 0x000fe200078e003e */
[----:B------:R-:W-:Y:S01]  /*9470*/  HMMA.16816.F32.BF16 R220, R4, R28, R140 ;  /* 0x0000001c04dc723c */ /* 0x000fe2000004188c */
[----:B------:R-:W-:-:S06]  /*9480*/  IMAD.MOV.U32 R24, RZ, RZ, R63 ;  /* 0x000000ffff187224 */ /* 0x000fcc00078e003f */
[----:B------:R-:W-:Y:S01]  /*9490*/  IMAD.MOV.U32 R29, RZ, RZ, R60 ;  /* 0x000000ffff1d7224 */ /* 0x000fe200078e003c */
[----:B--2---:R-:W-:Y:S01]  /*94a0*/  HMMA.16816.F32.BF16 R56, R8, R20, R56 ;  /* 0x000000140838723c */ /* 0x004fe20000041838 */
[----:B------:R-:W-:-:S07]  /*94b0*/  IMAD.MOV.U32 R28, RZ, RZ, R61 ;  /* 0x000000ffff1c7224 */ /* 0x000fce00078e003d */
[----:B------:R-:W-:Y:S01]  /*94c0*/  HMMA.16816.F32.BF16 R60, R12, R50, RZ ;  /* 0x000000320c3c723c */ /* 0x000fe200000418ff */
[----:B------:R-:W-:Y:S02]  /*94d0*/  IMAD.MOV.U32 R132, RZ, RZ, R64 ;  /* 0x000000ffff847224 */ /* 0x000fe400078e0040 */
[----:B------:R-:W-:Y:S02]  /*94e0*/  IMAD.MOV.U32 R3, RZ, RZ, R65 ;  /* 0x000000ffff037224 */ /* 0x000fe400078e0041 */
[----:B------:R-:W-:Y:S02]  /*94f0*/  IMAD.MOV.U32 R2, RZ, RZ, R66 ;  /* 0x000000ffff027224 */ /* 0x000fe400078e0042 */
[----:B------:R-:W-:Y:S01]  /*9500*/  IMAD.MOV.U32 R0, RZ, RZ, R67 ;  /* 0x000000ffff007224 */ /* 0x000fe200078e0043 */
[----:B------:R-:W-:Y:S08]  /*9510*/  HMMA.16816.F32.BF16 R52, R4, R20, R52 ;  /* 0x000000140434723c */ /* 0x000ff00000041834 */
[----:B------:R-:W-:Y:S01]  /*9520*/  HMMA.16816.F32.BF16 R48, R16, R50, RZ ;  /* 0x000000321030723c */ /* 0x000fe200000418ff */
[----:B------:R-:W-:-:S02]  /*9530*/  IMAD.MOV.U32 R138, RZ, RZ, R56 ;  /* 0x000000ffff8a7224 */ /* 0x000fc400078e0038 */
[----:B------:R-:W-:Y:S02]  /*9540*/  IMAD.MOV.U32 R133, RZ, RZ, R57 ;  /* 0x000000ffff857224 */ /* 0x000fe400078e0039 */
[----:B------:R-:W-:Y:S02]  /*9550*/  IMAD.MOV.U32 R37, RZ, RZ, R58 ;  /* 0x000000ffff257224 */ /* 0x000fe400078e003a */
[----:B------:R-:W-:Y:S01]  /*9560*/  IMAD.MOV.U32 R36, RZ, RZ, R59 ;  /* 0x000000ffff247224 */ /* 0x000fe200078e003b */
[----:B------:R-:W-:Y:S08]  /*9570*/  HMMA.16816.F32.BF16 R60, R4, R34, R60 ;  /* 0x00000022043c723c */ /* 0x000ff0000004183c */
[----:B------:R-:W-:Y:S01]  /*9580*/  IMAD.MOV.U32 R244, RZ, RZ, R52 ;  /* 0x000000fffff47224 */ /* 0x000fe200078e0034 */
[----:B------:R-:W-:Y:S01]  /*9590*/  HMMA.16816.F32.BF16 R56, R12, R46, RZ ;  /* 0x0000002e0c38723c */ /* 0x000fe200000418ff */
[----:B------:R-:W-:-:S02]  /*95a0*/  IMAD.MOV.U32 R139, RZ, RZ, R53 ;  /* 0x000000ffff8b7224 */ /* 0x000fc400078e0035 */
[----:B------:R-:W-:Y:S02]  /*95b0*/  IMAD.MOV.U32 R21, RZ, RZ, R54 ;  /* 0x000000ffff157224 */ /* 0x000fe400078e0036 */
[----:B------:R-:W-:-:S03]  /*95c0*/  IMAD.MOV.U32 R20, RZ, RZ, R55 ;  /* 0x000000ffff147224 */ /* 0x000fc600078e0037 */
[----:B------:R-:W-:Y:S07]  /*95d0*/  HMMA.16816.F32.BF16 R48, R8, R34, R48 ;  /* 0x000000220830723c */ /* 0x000fee0000041830 */
[----:B------:R-:W-:Y:S01]  /*95e0*/  IMAD.MOV.U32 R34, RZ, RZ, R41 ;  /* 0x000000ffff227224 */ /* 0x000fe200078e0029 */
[----:B------:R-:W-:Y:S01]  /*95f0*/  HMMA.16816.F32.BF16 R52, R12, R42, RZ ;  /* 0x0000002a0c34723c */ /* 0x000fe200000418ff */
[----:B------:R-:W-:-:S07]  /*9600*/  IMAD.MOV.U32 R35, RZ, RZ, R40 ;  /* 0x000000ffff237224 */ /* 0x000fce00078e0028 */
        /* <DEDUP_REMOVED lines=18> */
[C---:B--2---:R-:W-:Y:S07]  /*9730*/  HMMA.16816.F32.BF16 R44, R8.reuse, R12, R216 ;  /* 0x0000000c082c723c */ /* 0x044fee00000418d8 */
[----:B------:R-:W-:Y:S01]  /*9740*/  IMAD.MOV.U32 R218, RZ, RZ, R37 ;  /* 0x000000ffffda7224 */ /* 0x000fe200078e0025 */
[----:B------:R-:W-:Y:S01]  /*9750*/  HMMA.16816.F32.BF16 R20, R8, R14, R48 ;  /* 0x0000000e0814723c */ /* 0x000fe20000041830 */
[----:B------:R-:W-:-:S02]  /*9760*/  IMAD.MOV.U32 R219, RZ, RZ, R36 ;  /* 0x000000ffffdb7224 */ /* 0x000fc400078e0024 */
[----:B------:R-:W-:Y:S02]  /*9770*/  IMAD.MOV.U32 R216, RZ, RZ, R138 ;  /* 0x000000ffffd87224 */ /* 0x000fe400078e008a */
[----:B------:R-:W-:-:S03]  /*9780*/  IMAD.MOV.U32 R217, RZ, RZ, R133 ;  /* 0x000000ffffd97224 */ /* 0x000fc600078e0085 */
[----:B------:R-:W-:Y:S01]  /*9790*/  HMMA.16816.F32.BF16 R36, R4, R14, R60 ;  /* 0x0000000e0424723c */ /* 0x000fe2000004183c */
[----:B------:R-:W1:Y:S06]  /*97a0*/  LDSM.16.M88.4 R12, [R230+0x8800] ;  /* 0x00880000e60c783b */ /* 0x000e6c0000000200 */
[----:B------:R-:W-:Y:S02]  /*97b0*/  IMAD.MOV.U32 R60, RZ, RZ, R29 ;  /* 0x000000ffff3c7224 */ /* 0x000fe400078e001d */
[----:B------:R-:W-:Y:S02]  /*97c0*/  IMAD.MOV.U32 R61, RZ, RZ, R28 ;  /* 0x000000ffff3d7224 */ /* 0x000fe400078e001c */
[----:B------:R-:W-:-:S02]  /*97d0*/  IMAD.MOV.U32 R62, RZ, RZ, R25 ;  /* 0x000000ffff3e7224 */ /* 0x000fc400078e0019 */
        /* <DEDUP_REMOVED lines=30> */
[C---:B-1----:R-:W-:Y:S08]  /*99c0*/  HMMA.16816.F32.BF16 R220, R8.reuse, R12, R44 ;  /* 0x0000000c08dc723c */ /* 0x042ff0000004182c */
[----:B------:R-:W-:Y:S08]  /*99d0*/  HMMA.16816.F32.BF16 R44, R8, R14, R20 ;  /* 0x0000000e082c723c */ /* 0x000ff00000041814 */
[----:B--2---:R-:W-:Y:S07]  /*99e0*/  HMMA.16816.F32.BF16 R212, R4, R12, R52 ;  /* 0x0000000c04d4723c */ /* 0x004fee0000041834 */
[----:B------:R-:W-:-:S02]  /*99f0*/  IMAD.MOV.U32 R53, RZ, RZ, R42 ;  /* 0x000000ffff357224 */ /* 0x000fc400078e002a */
[----:B------:R-:W-:Y:S02]  /*9a00*/  IMAD.MOV.U32 R54, RZ, RZ, R41 ;  /* 0x000000ffff367224 */ /* 0x000fe400078e0029 */
[----:B------:R-:W-:Y:S11]  /*9a10*/  IMAD.MOV.U32 R55, RZ, RZ, R40 ;  /* 0x000000ffff377224 */ /* 0x000ff600078e0028 */
[----:B------:R-:W-:Y:S02]  /*9a20*/  @!UPT UIADD3 URZ, URZ, URZ, URZ ;  /* 0x0000003f3f3ff290 */ /* 0x000fe4000fffe03f */
[----:B------:R-:W-:Y:S02]  /*9a30*/  IMAD.MOV.U32 R52, RZ, RZ, R212 ;  /* 0x000000ffff347224 */ /* 0x000fe400078e00d4 */
[----:B------:R-:W-:Y:S02]  /*9a40*/  IMAD.MOV.U32 R3, RZ, RZ, R213 ;  /* 0x000000ffff037224 */ /* 0x000fe400078e00d5 */
[----:B------:R-:W-:Y:S02]  /*9a50*/  IMAD.MOV.U32 R2, RZ, RZ, R214 ;  /* 0x000000ffff027224 */ /* 0x000fe400078e00d6 */
[----:B------:R-:W-:Y:S02]  /*9a60*/  IMAD.MOV.U32 R0, RZ, RZ, R215 ;  /* 0x000000ffff007224 */ /* 0x000fe400078e00d7 */
[----:B------:R-:W-:Y:S01]  /*9a70*/  HMMA.16816.F32.BF16 R212, R4, R14, R36 ;  /* 0x0000000e04d4723c */ /* 0x000fe20000041824 */
[----:B------:R-:W1:Y:S07]  /*9a80*/  LDSM.16.M88.4 R12, [R229+0x800] ;  /* 0x00080000e50c783b */ /* 0x000e6e0000000200 */
[-C--:B-1----:R-:W-:Y:S08]  /*9a90*/  HMMA.16816.F32.BF16 R32, R8, R12.reuse, R32 ;  /* 0x0000000c0820723c */ /* 0x082ff00000041820 */
[----:B------:R-:W-:Y:S08]  /*9aa0*/  HMMA.16816.F32.BF16 R40, R4, R12, R28 ;  /* 0x0000000c0428723c */ /* 0x000ff0000004181c */
[----:B------:R-:W-:Y:S07]  /*9ab0*/  HMMA.16816.F32.BF16 R20, R8, R14, R48 ;  /* 0x0000000e0814723c */ /* 0x000fee0000041830 */
[----:B------:R-:W-:-:S02]  /*9ac0*/  IMAD.MOV.U32 R48, RZ, RZ, R53 ;  /* 0x000000ffff307224 */ /* 0x000fc400078e0035 */
        /* <DEDUP_REMOVED lines=9> */
[----:B-1----:R-:W-:Y:S07]  /*9b60*/  HMMA.16816.F32.BF16 R24, R4, R14, R140 ;  /* 0x0000000e0418723c */ /* 0x002fee000004188c */
[----:B------:R-:W-:Y:S01]  /*9b70*/  IMAD.MOV.U32 R140, RZ, RZ, R19 ;  /* 0x000000ffff8c7224 */ /* 0x000fe200078e0013 */
[----:B------:R-:W-:Y:S01]  /*9b80*/  HMMA.16816.F32.BF16 R36, R8, R12, R56 ;  /* 0x0000000c0824723c */ /* 0x000fe20000041838 */
[----:B------:R-:W-:-:S02]  /*9b90*/  IMAD.MOV.U32 R141, RZ, RZ, R18 ;  /* 0x000000ffff8d7224 */ /* 0x000fc400078e0012 */
[----:B------:R-:W-:Y:S02]  /*9ba0*/  IMAD.MOV.U32 R142, RZ, RZ, R17 ;  /* 0x000000ffff8e7224 */ /* 0x000fe400078e0011 */
[----:B------:R-:W-:Y:S02]  /*9bb0*/  IMAD.MOV.U32 R143, RZ, RZ, R16 ;  /* 0x000000ffff8f7224 */ /* 0x000fe400078e0010 */
[----:B------:R-:W-:Y:S01]  /*9bc0*/  IMAD.MOV.U32 R56, RZ, RZ, R139 ;  /* 0x000000ffff387224 */ /* 0x000fe200078e008b */
[----:B------:R-:W-:Y:S01]  /*9bd0*/  HMMA.16816.F32.BF16 R28, R4, R12, R60 ;  /* 0x0000000c041c723c */ /* 0x000fe2000004183c */
[----:B------:R-:W-:Y:S02]  /*9be0*/  IMAD.MOV.U32 R57, RZ, RZ, R138 ;  /* 0x000000ffff397224 */ /* 0x000fe400078e008a */
        /* <DEDUP_REMOVED lines=8> */
[C---:B-1----:R-:W-:Y:S08]  /*9c70*/  HMMA.16816.F32.BF16 R60, R4.reuse, R12, R56 ;  /* 0x0000000c043c723c */ /* 0x042ff00000041838 */
[----:B------:R-:W-:Y:S01]  /*9c80*/  HMMA.16816.F32.BF16 R56, R4, R14, R48 ;  /* 0x0000000e0438723c */ /* 0x000fe20000041830 */
[----:B------:R-:W-:Y:S07]  /*9c90*/  LDSM.16.M88.4 R4, [R231+0x6000] ;  /* 0x00600000e704783b */ /* 0x000fee0000000200 */
[C---:B------:R-:W-:Y:S08]  /*9ca0*/  HMMA.16816.F32.BF16 R52, R8.reuse, R12, R216 ;  /* 0x0000000c0834723c */ /* 0x040ff000000418d8 */
        /* <DEDUP_REMOVED lines=10> */
[----:B------:R-:W-:Y:S08]  /*9d50*/  HMMA.16816.F32.BF16 R216, R8, R12, R220 ;  /* 0x0000000c08d8723c */ /* 0x000ff000000418dc */
[----:B------:R-:W-:Y:S01]  /*9d60*/  HMMA.16816.F32.BF16 R220, R4, R14, R212 ;  /* 0x0000000e04dc723c */ /* 0x000fe200000418d4 */
[----:B------:R-:W1:Y:S07]  /*9d70*/  LDSM.16.M88.4 R12, [R224+0xa800] ;  /* 0x00a80000e00c783b */ /* 0x000e6e0000000200 */
[-C--:B-1----:R-:W-:Y:S08]  /*9d80*/  HMMA.16816.F32.BF16 R140, R8, R12.reuse, R140 ;  /* 0x0000000c088c723c */ /* 0x082ff0000004188c */
[----:B------:R-:W-:Y:S07]  /*9d90*/  HMMA.16816.F32.BF16 R212, R4, R12, R40 ;  /* 0x0000000c04d4723c */ /* 0x000fee0000041828 */
[----:B------:R-:W-:-:S02]  /*9da0*/  IMAD.MOV.U32 R40, RZ, RZ, R67 ;  /* 0x000000ffff287224 */ /* 0x000fc400078e0043 */
[----:B------:R-:W-:Y:S02]  /*9db0*/  IMAD.MOV.U32 R41, RZ, RZ, R66 ;  /* 0x000000ffff297224 */ /* 0x000fe400078e0042 */
[----:B------:R-:W-:Y:S02]  /*9dc0*/  IMAD.MOV.U32 R42, RZ, RZ, R65 ;  /* 0x000000ffff2a7224 */ /* 0x000fe400078e0041 */
[----:B------:R-:W-:Y:S02]  /*9dd0*/  IMAD.MOV.U32 R43, RZ, RZ, R64 ;  /* 0x000000ffff2b7224 */ /* 0x000fe400078e0040 */
[----:B------:R-:W-:Y:S01]  /*9de0*/  HMMA.16816.F32.BF16 R64, R8, R14, R20 ;  /* 0x0000000e0840723c */ /* 0x000fe20000041814 */
[----:B------:R-:W-:Y:S02]  /*9df0*/  IMAD.MOV.U32 R132, RZ, RZ, R140 ;  /* 0x000000ffff847224 */ /* 0x000fe400078e008c */
[----:B------:R-:W-:Y:S02]  /*9e00*/  IMAD.MOV.U32 R3, RZ, RZ, R141 ;  /* 0x000000ffff037224 */ /* 0x000fe400078e008d */
[----:B------:R-:W-:-:S02]  /*9e10*/  IMAD.MOV.U32 R2, RZ, RZ, R142 ;  /* 0x000000ffff027224 */ /* 0x000fc400078e008e */
[----:B------:R-:W-:Y:S02]  /*9e20*/  IMAD.MOV.U32 R0, RZ, RZ, R143 ;  /* 0x000000ffff007224 */ /* 0x000fe400078e008f */
[----:B------:R-:W-:Y:S01]  /*9e30*/  HMMA.16816.F32.BF16 R140, R4, R14, R32 ;  /* 0x0000000e048c723c */ /* 0x000fe20000041820 */
[----:B------:R-:W1:Y:S07]  /*9e40*/  LDSM.16.M88.4 R12, [R224+0xb000] ;  /* 0x00b00000e00c783b */ /* 0x000e6e0000000200 */
[-C--:B-1----:R-:W-:Y:S08]  /*9e50*/  HMMA.16816.F32.BF16 R36, R8, R12.reuse, R36 ;  /* 0x0000000c0824723c */ /* 0x082ff00000041824 */
[C---:B------:R-:W-:Y:S11]  /*9e60*/  HMMA.16816.F32.BF16 R44, R4.reuse, R12, R28 ;  /* 0x0000000c042c723c */ /* 0x040ff6000004181c */
[----:B------:R-:W-:Y:S05]  /*9e70*/  @!UPT UIADD3 URZ, URZ, URZ, URZ ;  /* 0x0000003f3f3ff290 */ /* 0x000fea000fffe03f */
[----:B------:R-:W-:Y:S02]  /*9e80*/  IMAD.MOV.U32 R23, RZ, RZ, R36 ;  /* 0x000000ffff177224 */ /* 0x000fe400078e0024 */
[----:B------:R-:W-:Y:S02]  /*9e90*/  IMAD.MOV.U32 R22, RZ, RZ, R37 ;  /* 0x000000ffff167224 */ /* 0x000fe400078e0025 */
[----:B------:R-:W-:Y:S02]  /*9ea0*/  IMAD.MOV.U32 R21, RZ, RZ, R38 ;  /* 0x000000ffff157224 */ /* 0x000fe400078e0026 */
[----:B------:R-:W-:Y:S02]  /*9eb0*/  IMAD.MOV.U32 R20, RZ, RZ, R39 ;  /* 0x000000ffff147224 */ /* 0x000fe400078e0027 */
[-C--:B------:R-:W-:Y:S08]  /*9ec0*/  HMMA.16816.F32.BF16 R36, R4, R14.reuse, R24 ;  /* 0x0000000e0424723c */ /* 0x080ff00000041818 */
        /* <DEDUP_REMOVED lines=11> */
[----:B------:R-:W1:Y:S04]  /*9f80*/  LDSM.16.M88.4 R12, [R239] ;  /* 0x00000000ef0c783b */ /* 0x000e680000000200 */
[----:B------:R-:W2:Y:S02]  /*9f90*/  LDSM.16.M88.4 R8, [R232+0x4000] ;  /* 0x00400000e808783b */ /* 0x000ea40000000200 */
[----:B------:R-:W-:-:S02]  /*9fa0*/  IMAD.MOV.U32 R48, RZ, RZ, R132 ;  /* 0x000000ffff307224 */ /* 0x000fc400078e0084 */
[----:B------:R-:W-:Y:S02]  /*9fb0*/  IMAD.MOV.U32 R49, RZ, RZ, R3 ;  /* 0x000000ffff317224 */ /* 0x000fe400078e0003 */
[----:B------:R-:W-:Y:S02]  /*9fc0*/  IMAD.MOV.U32 R50, RZ, RZ, R2 ;  /* 0x000000ffff327224 */ /* 0x000fe400078e0002 */
[----:B------:R-:W-:Y:S01]  /*9fd0*/  IMAD.MOV.U32 R51, RZ, RZ, R0 ;  /* 0x000000ffff337224 */ /* 0x000fe200078e0000 */
[C---:B-1----:R-:W-:Y:S08]  /*9fe0*/  HMMA.16816.F32.BF16 R40, R4.reuse, R12, R40 ;  /* 0x0000000c0428723c */ /* 0x042ff00000041828 */
[-C--:B------:R-:W-:Y:S08]  /*9ff0*/  HMMA.16816.F32.BF16 R220, R4, R14.reuse, R220 ;  /* 0x0000000e04dc723c */ /* 0x080ff000000418dc */
[----:B--2---:R-:W-:Y:S08]  /*a000*/  HMMA.16816.F32.BF16 R52, R8, R14, R208 ;  /* 0x0000000e0834723c */ /* 0x004ff000000418d0 */
[----:B------:R-:W-:-:S02]  /*a010*/  IMAD.MOV.U32 R59, RZ, RZ, R40 ;  /* 0x000000ffff3b7224 */ /* 0x000fc400078e0028 */
[----:B------:R-:W-:Y:S02]  /*a020*/  IMAD.MOV.U32 R58, RZ, RZ, R41 ;  /* 0x000000ffff3a7224 */ /* 0x000fe400078e0029 */
[----:B------:R-:W-:Y:S02]  /*a030*/  IMAD.MOV.U32 R57, RZ, RZ, R42 ;  /* 0x000000ffff397224 */ /* 0x000fe400078e002a */
[----:B------:R-:W-:Y:S02]  /*a040*/  IMAD.MOV.U32 R56, RZ, RZ, R43 ;  /* 0x000000ffff387224 */ /* 0x000fe400078e002b */
[C---:B------:R-:W-:Y:S01]  /*a050*/  HMMA.16816.F32.BF16 R40, R8.reuse, R12, R216 ;  /* 0x0000000c0828723c */ /* 0x040fe200000418d8 */
[----:B------:R-:W1:Y:S07]  /*a060*/  LDSM.16.M88.4 R12, [R238] ;  /* 0x00000000ee0c783b */ /* 0x000e6e0000000200 */
[-C--:B-1----:R-:W-:Y:S11]  /*a070*/  HMMA.16816.F32.BF16 R216, R8, R12.reuse, R48 ;  /* 0x0000000c08d8723c */ /* 0x082ff60000041830 */
[----:B------:R-:W-:Y:S11]  /*a080*/  @!UPT UIADD3 URZ, URZ, URZ, URZ ;  /* 0x0000003f3f3ff290 */ /* 0x000ff6000fffe03f */
[----:B------:R-:W-:Y:S02]  /*a090*/  @!UPT UIADD3 URZ, URZ, URZ, URZ ;  /* 0x0000003f3f3ff290 */ /* 0x000fe4000fffe03f */
[----:B------:R-:W-:Y:S02]  /*a0a0*/  IMAD.MOV.U32 R51, RZ, RZ, R216 ;  /* 0x000000ffff337224 */ /* 0x000fe400078e00d8 */
[----:B------:R-:W-:Y:S02]  /*a0b0*/  IMAD.MOV.U32 R50, RZ, RZ, R217 ;  /* 0x000000ffff327224 */ /* 0x000fe400078e00d9 */
[----:B------:R-:W-:Y:S02]  /*a0c0*/  IMAD.MOV.U32 R49, RZ, RZ, R218 ;  /* 0x000000ffff317224 */ /* 0x000fe400078e00da */
[----:B------:R-:W-:Y:S02]  /*a0d0*/  IMAD.MOV.U32 R48, RZ, RZ, R219 ;  /* 0x000000ffff307224 */ /* 0x000fe400078e00db */
[C---:B------:R-:W-:Y:S08]  /*a0e0*/  HMMA.16816.F32.BF16 R216, R4.reuse, R12, R212 ;  /* 0x0000000c04d8723c */ /* 0x040ff000000418d4 */
[-C--:B------:R-:W-:Y:S08]  /*a0f0*/  HMMA.16816.F32.BF16 R212, R4, R14.reuse, R140 ;  /* 0x0000000e04d4723c */ /* 0x080ff0000004188c */
[C---:B------:R-:W-:Y:S01]  /*a100*/  HMMA.16816.F32.BF16 R140, R8.reuse, R14, R64 ;  /* 0x0000000e088c723c */ /* 0x040fe20000041840 */
[----:B------:R-:W1:Y:S07]  /*a110*/  LDSM.16.M88.4 R12, [R237] ;  /* 0x00000000ed0c783b */ /* 0x000e6e0000000200 */
[-C--:B-1----:R-:W-:Y:S08]  /*a120*/  HMMA.16816.F32.BF16 R60, R8, R12.reuse, R60 ;  /* 0x0000000c083c723c */ /* 0x082ff0000004183c */
[C---:B------:R-:W-:Y:S08]  /*a130*/  HMMA.16816.F32.BF16 R208, R4.reuse, R12, R44 ;  /* 0x0000000c04d0723c */ /* 0x040ff0000004182c */
[----:B------:R-:W-:Y:S07]  /*a140*/  HMMA.16816.F32.BF16 R64, R4, R14, R36 ;  /* 0x0000000e0440723c */ /* 0x000fee0000041824 */
[----:B------:R-:W-:-:S02]  /*a150*/  IMAD.MOV.U32 R36, RZ, RZ, R59 ;  /* 0x000000ffff247224 */ /* 0x000fc400078e003b */
[----:B------:R-:W-:Y:S02]  /*a160*/  IMAD.MOV.U32 R132, RZ, RZ, R60 ;  /* 0x000000ffff847224 */ /* 0x000fe400078e003c */
[----:B------:R-:W-:Y:S02]  /*a170*/  IMAD.MOV.U32 R3, RZ, RZ, R61 ;  /* 0x000000ffff037224 */ /* 0x000fe400078e003d */
[----:B------:R-:W-:Y:S02]  /*a180*/  IMAD.MOV.U32 R2, RZ, RZ, R62 ;  /* 0x000000ffff027224 */ /* 0x000fe400078e003e */
[----:B------:R-:W-:Y:S02]  /*a190*/  IMAD.MOV.U32 R0, RZ, RZ, R63 ;  /* 0x000000ffff007224 */ /* 0x000fe400078e003f */
[----:B------:R-:W-:Y:S01]  /*a1a0*/  HMMA.16816.F32.BF16 R60, R8, R14, R24 ;  /* 0x0000000e083c723c */ /* 0x000fe20000041818 */
[----:B------:R-:W1:Y:S01]  /*a1b0*/  LDSM.16.M88.4 R12, [R236] ;  /* 0x00000000ec0c783b */ /* 0x000e620000000200 */
        /* <DEDUP_REMOVED lines=8> */
[----:B------:R-:W-:-:S03]  /*a240*/  IMAD.MOV.U32 R35, RZ, RZ, R48 ;  /* 0x000000ffff237224 */ /* 0x000fc600078e0030 */
[----:B------:R-:W-:Y:S01]  /*a250*/  HMMA.16816.F32.BF16 R48, R4, R12, R28 ;  /* 0x0000000c0430723c */ /* 0x000fe2000004181c */
[----:B------:R-:W-:Y:S07]  /*a260*/  LDSM.16.M88.4 R4, [R234+0x6000] ;  /* 0x00600000ea04783b */ /* 0x000fee0000000200 */
[----:B------:R-:W-:Y:S01]  /*a270*/  HMMA.16816.F32.BF16 R16, R8, R14, R16 ;  /* 0x0000000e0810723c */ /* 0x000fe20000041810 */
[----:B------:R-:W1:Y:S04]  /*a280*/  LDSM.16.M88.4 R12, [R230+0xa000] ;  /* 0x00a00000e60c783b */ /* 0x000e680000000200 */
[----:B------:R-:W2:Y:S03]  /*a290*/  LDSM.16.M88.4 R8, [R234+0x4000] ;  /* 0x00400000ea08783b */ /* 0x000ea60000000200 */
[-C--:B-1----:R-:W-:Y:S08]  /*a2a0*/  HMMA.16816.F32.BF16 R24, R4, R12.reuse, R36 ;  /* 0x0000000c0418723c */ /* 0x082ff00000041824 */
[----:B--2---:R-:W-:Y:S08]  /*a2b0*/  HMMA.16816.F32.BF16 R40, R8, R12, R40 ;  /* 0x0000000c0828723c */ /* 0x004ff00000041828 */
        /* <DEDUP_REMOVED lines=22> */
[C---:B------:R-:W-:Y:S01]  /*a420*/  HMMA.16816.F32.BF16 R28, R4.reuse, R14, R212 ;  /* 0x0000000e041c723c */ /* 0x040fe200000418d4 */
[----:B------:R-:W1:Y:S01]  /*a430*/  LDSM.16.M88.4 R12, [R230+0xb000] ;  /* 0x00b00000e60c783b */ /* 0x000e620000000200 */
[----:B------:R-:W-:Y:S02]  /*a440*/  IMAD.MOV.U32 R140, RZ, RZ, R132 ;  /* 0x000000ffff8c7224 */ /* 0x000fe400078e0084 */
[----:B------:R-:W-:Y:S02]  /*a450*/  IMAD.MOV.U32 R141, RZ, RZ, R3 ;  /* 0x000000ffff8d7224 */ /* 0x000fe400078e0003 */
[----:B------:R-:W-:Y:S02]  /*a460*/  IMAD.MOV.U32 R142, RZ, RZ, R2 ;  /* 0x000000ffff8e7224 */ /* 0x000fe400078e0002 */
[----:B------:R-:W-:Y:S01]  /*a470*/  IMAD.MOV.U32 R143, RZ, RZ, R0 ;  /* 0x000000ffff8f7224 */ /* 0x000fe200078e0000 */
[-C--:B-1----:R-:W-:Y:S08]  /*a480*/  HMMA.16816.F32.BF16 R208, R4, R12.reuse, R208 ;  /* 0x0000000c04d0723c */ /* 0x082ff000000418d0 */
[C---:B------:R-:W-:Y:S08]  /*a490*/  HMMA.16816.F32.BF16 R52, R8.reuse, R12, R220 ;  /* 0x0000000c0834723c */ /* 0x040ff000000418dc */
[----:B------:R-:W-:Y:S08]  /*a4a0*/  HMMA.16816.F32.BF16 R220, R8, R14, R60 ;  /* 0x0000000e08dc723c */ /* 0x000ff0000004183c */
[----:B------:R-:W-:-:S02]  /*a4b0*/  IMAD.MOV.U32 R132, RZ, RZ, R208 ;  /* 0x000000ffff847224 */ /* 0x000fc400078e00d0 */
[----:B------:R-:W-:Y:S02]  /*a4c0*/  IMAD.MOV.U32 R3, RZ, RZ, R209 ;  /* 0x000000ffff037224 */ /* 0x000fe400078e00d1 */
[----:B------:R-:W-:Y:S02]  /*a4d0*/  IMAD.MOV.U32 R2, RZ, RZ, R210 ;  /* 0x000000ffff027224 */ /* 0x000fe400078e00d2 */
[----:B------:R-:W-:Y:S02]  /*a4e0*/  IMAD.MOV.U32 R0, RZ, RZ, R211 ;  /* 0x000000ffff007224 */ /* 0x000fe400078e00d3 */
[C---:B------:R-:W-:Y:S01]  /*a4f0*/  HMMA.16816.F32.BF16 R208, R4.reuse, R14, R64 ;  /* 0x0000000e04d0723c */ /* 0x040fe20000041840 */
[----:B------:R-:W1:Y:S11]  /*a500*/  LDSM.16.M88.4 R12, [R230+0xb800] ;  /* 0x00b80000e60c783b */ /* 0x000e760000000200 */
[----:B------:R-:W-:Y:S11]  /*a510*/  @!UPT UIADD3 URZ, URZ, URZ, URZ ;  /* 0x0000003f3f3ff290 */ /* 0x000ff6000fffe03f */
[----:B------:R-:W-:Y:S01]  /*a520*/  @!UPT UIADD3 URZ, URZ, URZ, URZ ;  /* 0x0000003f3f3ff290 */ /* 0x000fe2000fffe03f */
[----:B------:R-:W-:Y:S02]  /*a530*/  IMAD.MOV.U32 R67, RZ, RZ, R208 ;  /* 0x000000ffff437224 */ /* 0x000fe400078e00d0 */
[----:B------:R-:W-:Y:S02]  /*a540*/  IMAD.MOV.U32 R66, RZ, RZ, R209 ;  /* 0x000000ffff427224 */ /* 0x000fe400078e00d1 */
[----:B------:R-:W-:Y:S02]  /*a550*/  IMAD.MOV.U32 R65, RZ, RZ, R210 ;  /* 0x000000ffff417224 */ /* 0x000fe400078e00d2 */
[----:B------:R-:W-:Y:S01]  /*a560*/  IMAD.MOV.U32 R64, RZ, RZ, R211 ;  /* 0x000000ffff407224 */ /* 0x000fe200078e00d3 */
        /* <DEDUP_REMOVED lines=8> */
[----:B------:R-:W-:Y:S02]  /*a5f0*/  IMAD.MOV.U32 R44, RZ, RZ, R61 ;  /* 0x000000ffff2c7224 */ /* 0x000fe400078e003d */
[----:B------:R-:W-:Y:S02]  /*a600*/  IMAD.MOV.U32 R45, RZ, RZ, R60 ;  /* 0x000000ffff2d7224 */ /* 0x000fe400078e003c */
[----:B------:R-:W-:Y:S01]  /*a610*/  IMAD.MOV.U32 R46, RZ, RZ, R13 ;  /* 0x000000ffff2e7224 */ /* 0x000fe200078e000d */
[----:B------:R-:W-:Y:S01]  /*a620*/  HMMA.16816.F32.BF16 R60, R8, R14, R16 ;  /* 0x0000000e083c723c */ /* 0x000fe20000041810 */
[----:B------:R-:W-:Y:S01]  /*a630*/  IMAD.MOV.U32 R47, RZ, RZ, R12 ;  /* 0x000000ffff2f7224 */ /* 0x000fe200078e000c */
[----:B------:R-:W-:Y:S01]  /*a640*/  LDSM.16.M88.4 R8, [R233+0x4000] ;  /* 0x00400000e908783b */ /* 0x000fe20000000200 */
[----:B------:R-:W-:-:S02]  /*a650*/  IMAD.MOV.U32 R51, RZ, RZ, R64 ;  /* 0x000000ffff337224 */ /* 0x000fc400078e0040 */
[----:B------:R-:W-:Y:S01]  /*a660*/  IMAD.MOV.U32 R48, RZ, RZ, R67 ;  /* 0x000000ffff307224 */ /* 0x000fe200078e0043 */
[----:B------:R-:W1:Y:S01]  /*a670*/  LDSM.16.M88.4 R12, [R229+0x2000] ;  /* 0x00200000e50c783b */ /* 0x000e620000000200 */
[----:B------:R-:W-:Y:S02]  /*a680*/  IMAD.MOV.U32 R17, RZ, RZ, R3 ;  /* 0x000000ffff117224 */ /* 0x000fe400078e0003 */
[----:B------:R-:W-:Y:S02]  /*a690*/  IMAD.MOV.U32 R18, RZ, RZ, R2 ;  /* 0x000000ffff127224 */ /* 0x000fe400078e0002 */
[----:B------:R-:W-:Y:S02]  /*a6a0*/  IMAD.MOV.U32 R19, RZ, RZ, R0 ;  /* 0x000000ffff137224 */ /* 0x000fe400078e0000 */
[----:B------:R-:W-:Y:S02]  /*a6b0*/  IMAD.MOV.U32 R16, RZ, RZ, R132 ;  /* 0x000000ffff107224 */ /* 0x000fe400078e0084 */
[----:B------:R-:W-:-:S02]  /*a6c0*/  IMAD.MOV.U32 R49, RZ, RZ, R66 ;  /* 0x000000ffff317224 */ /* 0x000fc400078e0042 */
[----:B------:R-:W-:Y:S01]  /*a6d0*/  IMAD.MOV.U32 R50, RZ, RZ, R65 ;  /* 0x000000ffff327224 */ /* 0x000fe200078e0041 */
[-C--:B-1----:R-:W-:Y:S08]  /*a6e0*/  HMMA.16816.F32.BF16 R208, R4, R12.reuse, R216 ;  /* 0x0000000c04d0723c */ /* 0x082ff000000418d8 */
[----:B------:R-:W-:Y:S08]  /*a6f0*/  HMMA.16816.F32.BF16 R216, R8, R12, R40 ;  /* 0x0000000c08d8723c */ /* 0x000ff00000041828 */
[----:B------:R-:W-:Y:S08]  /*a700*/  HMMA.16816.F32.BF16 R36, R4, R14, R36 ;  /* 0x0000000e0424723c */ /* 0x000ff00000041824 */
[----:B------:R-:W-:-:S02]  /*a710*/  IMAD.MOV.U32 R64, RZ, RZ, R208 ;  /* 0x000000ffff407224 */ /* 0x000fc400078e00d0 */
[----:B------:R-:W-:Y:S02]  /*a720*/  IMAD.MOV.U32 R2, RZ, RZ, R210 ;  /* 0x000000ffff027224 */ /* 0x000fe400078e00d2 */
[----:B------:R-:W-:Y:S02]  /*a730*/  IMAD.MOV.U32 R0, RZ, RZ, R209 ;  /* 0x000000ffff007224 */ /* 0x000fe400078e00d1 */
[----:B------:R-:W-:Y:S02]  /*a740*/  IMAD.MOV.U32 R3, RZ, RZ, R211 ;  /* 0x000000ffff037224 */ /* 0x000fe400078e00d3 */
[----:B------:R-:W-:Y:S01]  /*a750*/  HMMA.16816.F32.BF16 R208, R8, R14, R24 ;  /* 0x0000000e08d0723c */ /* 0x000fe20000041818 */
[----:B------:R-:W1:Y:S01]  /*a760*/  LDSM.16.M88.4 R12, [R229+0x2800] ;  /* 0x00280000e50c783b */ /* 0x000e620000000200 */
[----:B------:R-:W-:Y:S02]  /*a770*/  IMAD.MOV.U32 R40, RZ, RZ, R0 ;  /* 0x000000ffff287224 */ /* 0x000fe400078e0000 */
[----:B------:R-:W-:-:S03]  /*a780*/  IMAD.U32 R0, RZ, RZ, UR23 ;  /* 0x00000017ff007e24 */ /* 0x000fc6000f8e00ff */
[----:B------:R-:W-:Y:S02]  /*a790*/  IMAD.MOV.U32 R26, RZ, RZ, R64 ;  /* 0x000000ffff1a7224 */ /* 0x000fe400078e0040 */
[----:B------:R-:W-:Y:S02]  /*a7a0*/  IMAD.MOV.U32 R244, RZ, RZ, R36 ;  /* 0x000000fffff47224 */ /* 0x000fe400078e0024 */
[----:B------:R-:W-:Y:S02]  /*a7b0*/  IMAD.MOV.U32 R41, RZ, RZ, R38 ;  /* 0x000000ffff297224 */ /* 0x000fe400078e0026 */
[----:B------:R-:W-:Y:S02]  /*a7c0*/  IMAD.MOV.U32 R139, RZ, RZ, R37 ;  /* 0x000000ffff8b7224 */ /* 0x000fe400078e0025 */
[----:B------:R-:W-:Y:S02]  /*a7d0*/  IMAD.MOV.U32 R42, RZ, RZ, R39 ;  /* 0x000000ffff2a7224 */ /* 0x000fe400078e0027 */
[----:B------:R-:W-:-:S02]  /*a7e0*/  IMAD.MOV.U32 R27, RZ, RZ, R2 ;  /* 0x000000ffff1b7224 */ /* 0x000fc400078e0002 */
[----:B------:R-:W2:Y:S01]  /*a7f0*/  S2R R2, SR_TID.X ;  /* 0x0000000000027919 */ /* 0x000ea20000002100 */
[----:B-1----:R-:W-:Y:S01]  /*a800*/  HMMA.16816.F32.BF16 R36, R8, R12, R140 ;  /* 0x0000000c0824723c */ /* 0x002fe2000004188c */
[----:B--2---:R-:W-:-:S05]  /*a810*/  IMAD.SHL.U32 R2, R2, 0x2, RZ ;  /* 0x0000000202027824 */ /* 0x004fca00078e00ff */
[----:B------:R-:W-:Y:S02]  /*a820*/  LOP3.LUT R2, R2, 0x6, RZ, 0xc0, !PT ;  /* 0x0000000602027812 */ /* 0x000fe400078ec0ff */
[----:B------:R-:W-:Y:S03]  /*a830*/  HMMA.16816.F32.BF16 R140, R4, R12, R32 ;  /* 0x0000000c048c723c */ /* 0x000fe60000041820 */
[----:B------:R-:W-:-:S05]  /*a840*/  IMAD R0, R0, 0x40, R2 ;  /* 0x0000004000007824 */ /* 0x000fca00078e0202 */
[-C--:B------:R-:W-:Y:S01]  /*a850*/  HMMA.16816.F32.BF16 R64, R4, R14.reuse, R28 ;  /* 0x0000000e0440723c */ /* 0x080fe2000004181c */
[C---:B------:R-:W-:Y:S02]  /*a860*/  ISETP.GE.AND P0, PT, R0.reuse, R250, PT ;  /* 0x000000fa0000720c */ /* 0x040fe40003f06270 */
[C---:B------:R-:W-:Y:S02]  /*a870*/  ISETP.GE.AND P1, PT, R0.reuse, R249, PT ;  /* 0x000000f90000720c */ /* 0x040fe40003f26270 */
[C---:B------:R-:W-:Y:S02]  /*a880*/  IADD3 R2, R0.reuse, 0x1, RZ ;  /* 0x0000000100027810 */ /* 0x040fe40007ffe0ff */
[C---:B------:R-:W-:Y:S01]  /*a890*/  ISETP.LT.OR P0, PT, R0.reuse, R246, P0 ;  /* 0x000000f60000720c */ /* 0x040fe20000701670 */
[----:B------:R-:W-:Y:S01]  /*a8a0*/  IMAD.MOV.U32 R138, RZ, RZ, R36 ;  /* 0x000000ffff8a7224 */ /* 0x000fe200078e0024 */
[----:B------:R-:W-:Y:S01]  /*a8b0*/  ISETP.LT.OR P1, PT, R0, R245, P1 ;  /* 0x000000f50000720c */ /* 0x000fe20000f21670 */
[----:B------:R-:W-:Y:S01]  /*a8c0*/  IMAD.MOV.U32 R133, RZ, RZ, R38 ;  /* 0x000000ffff857224 */ /* 0x000fe200078e0026 */
[C---:B------:R-:W-:Y:S01]  /*a8d0*/  ISETP.GE.AND P4, PT, R2.reuse, R250, PT ;  /* 0x000000fa0200720c */ /* 0x040fe20003f86270 */
[----:B------:R-:W-:Y:S01]  /*a8e0*/  IMAD.MOV.U32 R132, RZ, RZ, R37 ;  /* 0x000000ffff847224 */ /* 0x000fe200078e0025 */
[----:B------:R-:W-:Y:S01]  /*a8f0*/  FSEL R24, R27, -INF , !P1 ;  /* 0xff8000001b187808 */ /* 0x000fe20004800000 */
[----:B------:R-:W-:Y:S01]  /*a900*/  IMAD.MOV.U32 R43, RZ, RZ, R39 ;  /* 0x000000ffff2b7224 */ /* 0x000fe200078e0027 */
[C---:B------:R-:W-:Y:S01]  /*a910*/  ISETP.LT.OR P4, PT, R2.reuse, R246, P4 ;  /* 0x000000f60200720c */ /* 0x040fe20002781670 */
[----:B------:R-:W-:Y:S01]  /*a920*/  HMMA.16816.F32.BF16 R36, R8, R14, R20 ;  /* 0x0000000e0824723c */ /* 0x000fe20000041814 */
[----:B------:R-:W1:Y:S01]  /*a930*/  LDSM.16.M88.4 R12, [R229+0x3000] ;  /* 0x00300000e50c783b */ /* 0x000e620000000200 */
[----:B------:R-:W-:-:S02]  /*a940*/  ISETP.GE.AND P6, PT, R2, R252, PT ;  /* 0x000000fc0200720c */ /* 0x000fc40003fc6270 */
[----:B------:R-:W-:Y:S02]  /*a950*/  ISETP.GE.AND P5, PT, R2, R251, PT ;  /* 0x000000fb0200720c */ /* 0x000fe40003fa6270 */
[----:B------:R-:W-:Y:S02]  /*a960*/  ISETP.GE.AND P1, PT, R0, R252, PT ;  /* 0x000000fc0000720c */ /* 0x000fe40003f26270 */
[----:B------:R-:W-:Y:S02]  /*a970*/  FSEL R22, R26, -INF , !P0 ;  /* 0xff8000001a167808 */ /* 0x000fe40004000000 */
[----:B------:R-:W-:Y:S02]  /*a980*/  ISETP.GE.AND P0, PT, R2, R249, PT ;  /* 0x000000f90200720c */ /* 0x000fe40003f06270 */
[----:B------:R-:W-:Y:S02]  /*a990*/  FSEL R26, R40, -INF , !P4 ;  /* 0xff800000281a7808 */ /* 0x000fe40006000000 */
[----:B------:R-:W-:-:S02]  /*a9a0*/  ISETP.LT.OR P0, PT, R2, R245, P0 ;  /* 0x000000f50200720c */ /* 0x000fc40000701670 */
[CC--:B------:R-:W-:Y:S02]  /*a9b0*/  ISETP.LT.OR P6, PT, R2.reuse, R248.reuse, P6 ;  /* 0x000000f80200720c */ /* 0x0c0fe400037c1670 */
[----:B------:R-:W-:Y:S02]  /*a9c0*/  ISETP.LT.OR P5, PT, R2, R247, P5 ;  /* 0x000000f70200720c */ /* 0x000fe40002fa1670 */
[C---:B------:R-:W-:Y:S02]  /*a9d0*/  ISETP.LT.OR P1, PT, R0.reuse, R248, P1 ;  /* 0x000000f80000720c */ /* 0x040fe40000f21670 */
[----:B------:R-:W-:Y:S02]  /*a9e0*/  FSEL R40, R3, -INF , !P0 ;  /* 0xff80000003287808 */ /* 0x000fe40004000000 */
[C---:B------:R-:W-:Y:S02]  /*a9f0*/  IADD3 R3, R0.reuse, 0x8, RZ ;  /* 0x0000000800037810 */ /* 0x040fe40007ffe0ff */
[----:B------:R-:W-:-:S02]  /*aa00*/  IADD3 R2, R0, 0x9, RZ ;  /* 0x0000000900027810 */ /* 0x000fc40007ffe0ff */
[----:B------:R-:W-:Y:S02]  /*aa10*/  FSEL R21, R219, -INF , !P5 ;  /* 0xff800000db157808 */ /* 0x000fe40006800000 */
[C---:B------:R-:W-:Y:S02]  /*aa20*/  ISETP.GE.AND P4, PT, R0.reuse, R251, PT ;  /* 0x000000fb0000720c */ /* 0x040fe40003f86270 */
[C---:B------:R-:W-:Y:S02]  /*aa30*/  ISETP.GE.AND P0, PT, R3.reuse, R250, PT ;  /* 0x000000fa0300720c */ /* 0x040fe40003f06270 */
[C---:B------:R-:W-:Y:S02]  /*aa40*/  ISETP.GE.AND P5, PT, R3.reuse, R249, PT ;  /* 0x000000f90300720c */ /* 0x040fe40003fa6270 */
[----:B------:R-:W-:Y:S02]  /*aa50*/  ISETP.LT.OR P4, PT, R0, R247, P4 ;  /* 0x000000f70000720c */ /* 0x000fe40002781670 */
[----:B------:R-:W-:-:S02]  /*aa60*/  ISETP.LT.OR P0, PT, R3, R246, P0 ;  /* 0x000000f60300720c */ /* 0x000fc40000701670 */
[----:B------:R-:W-:Y:S01]  /*aa70*/  ISETP.LT.OR P5, PT, R3, R245, P5 ;  /* 0x000000f50300720c */ /* 0x000fe20002fa1670 */
[-C--:B-1----:R-:W-:Y:S01]  /*aa80*/  HMMA.16816.F32.BF16 R52, R8, R12.reuse, R52 ;  /* 0x0000000c0834723c */ /* 0x082fe20000041834 */
[----:B------:R-:W-:Y:S02]  /*aa90*/  FSEL R25, R244, -INF , !P0 ;  /* 0xff800000f4197808 */ /* 0x000fe40004000000 */
[----:B------:R-:W-:Y:S02]  /*aaa0*/  FSEL R41, R41, -INF , !P5 ;  /* 0xff80000029297808 */ /* 0x000fe40006800000 */
[C---:B------:R-:W-:Y:S02]  /*aab0*/  ISETP.GE.AND P0, PT, R2.reuse, R249, PT ;  /* 0x000000f90200720c */ /* 0x040fe40003f06270 */
[C---:B------:R-:W-:Y:S01]  /*aac0*/  ISETP.GE.AND P5, PT, R2.reuse, R252, PT ;  /* 0x000000fc0200720c */ /* 0x040fe20003fa6270 */
[----:B------:R-:W-:Y:S01]  /*aad0*/  HMMA.16816.F32.BF16 R32, R4, R12, R16 ;  /* 0x0000000c0420723c */ /* 0x000fe20000041810 */
[----:B------:R-:W-:-:S02]  /*aae0*/  ISETP.LT.OR P0, PT, R2, R245, P0 ;  /* 0x000000f50200720c */ /* 0x000fc40000701670 */
[----:B------:R-:W-:Y:S02]  /*aaf0*/  ISETP.LT.OR P5, PT, R2, R248, P5 ;  /* 0x000000f80200720c */ /* 0x000fe40002fa1670 */
[----:B------:R-:W-:-:S03]  /*ab00*/  FSEL R42, R42, -INF , !P0 ;  /* 0xff8000002a2a7808 */ /* 0x000fc60004000000 */
[-C--:B------:R-:W-:Y:S08]  /*ab10*/  HMMA.16816.F32.BF16 R48, R4, R14.reuse, R48 ;  /* 0x0000000e0430723c */ /* 0x080ff00000041830 */
[----:B------:R-:W-:Y:S01]  /*ab20*/  HMMA.16816.F32.BF16 R28, R8, R14, R220 ;  /* 0x0000000e081c723c */ /* 0x000fe200000418dc */
[----:B------:R-:W1:Y:S01]  /*ab30*/  LDSM.16.M88.4 R12, [R229+0x3800] ;  /* 0x00380000e50c783b */ /* 0x000e620000000200 */
[----:B------:R-:W-:-:S06]  /*ab40*/  DEPBAR.LE SB0, 0x0 ;  /* 0x000080000000791a */ /* 0x000fcc0000000000 */
[C---:B-1----:R-:W-:Y:S08]  /*ab50*/  HMMA.16816.F32.BF16 R44, R4.reuse, R12, R44 ;  /* 0x0000000c042c723c */ /* 0x042ff0000004182c */
[----:B------:R-:W-:Y:S07]  /*ab60*/  HMMA.16816.F32.BF16 R16, R4, R14, R212 ;  /* 0x0000000e0410723c */ /* 0x000fee00000418d4 */
[----:B------:R-:W-:Y:S01]  /*ab70*/  FSEL R7, R216, -INF , !P1 ;  /* 0xff800000d8077808 */ /* 0x000fe20004800000 */
[----:B------:R-:W-:Y:S01]  /*ab80*/  HMMA.16816.F32.BF16 R56, R8, R12, R56 ;  /* 0x0000000c0838723c */ /* 0x000fe20000041838 */
[----:B------:R-:W-:Y:S01]  /*ab90*/  BAR.SYNC.DEFER_BLOCKING 0x0 ;  /* 0x0000000000007b1d */ /* 0x000fe20000010000 */
[----:B------:R-:W-:-:S04]  /*aba0*/  ISETP.GE.AND P1, PT, R2, R250, PT ;  /* 0x000000fa0200720c */ /* 0x000fc80003f26270 */
[----:B------:R-:W-:Y:S02]  /*abb0*/  ISETP.LT.OR P1, PT, R2, R246, P1 ;  /* 0x000000f60200720c */ /* 0x000fe40000f21670 */
[----:B------:R-:W-:Y:S01]  /*abc0*/  HMMA.16816.F32.BF16 R8, R8, R14, R60 ;  /* 0x0000000e0808723c */ /* 0x000fe2000004183c */
[----:B------:R-:W-:Y:S02]  /*abd0*/  FSEL R13, R217, -INF , !P6 ;  /* 0xff800000d90d7808 */ /* 0x000fe40007000000 */
[----:B------:R-:W-:Y:S02]  /*abe0*/  FSEL R27, R139, -INF , !P1 ;  /* 0xff8000008b1b7808 */ /* 0x000fe40004800000 */
[C---:B------:R-:W-:Y:S02]  /*abf0*/  ISETP.GE.AND P6, PT, R3.reuse, R252, PT ;  /* 0x000000fc0300720c */ /* 0x040fe40003fc6270 */
[----:B------:R-:W-:Y:S02]  /*ac00*/  FSEL R14, R218, -INF , !P4 ;  /* 0xff800000da0e7808 */ /* 0x000fe40006000000 */
[----:B------:R-:W-:-:S02]  /*ac10*/  ISETP.GE.AND P4, PT, R3, R251, PT ;  /* 0x000000fb0300720c */ /* 0x000fc40003f86270 */
[C---:B------:R-:W-:Y:S02]  /*ac20*/  ISETP.GE.AND P1, PT, R2.reuse, R251, PT ;  /* 0x000000fb0200720c */ /* 0x040fe40003f26270 */
[C---:B------:R-:W-:Y:S02]  /*ac30*/  ISETP.LT.OR P6, PT, R3.reuse, R248, P6 ;  /* 0x000000f80300720c */ /* 0x040fe400037c1670 */
[-C--:B------:R-:W-:Y:S02]  /*ac40*/  ISETP.LT.OR P4, PT, R3, R247.reuse, P4 ;  /* 0x000000f70300720c */ /* 0x080fe40002781670 */
[----:B------:R-:W-:Y:S02]  /*ac50*/  ISETP.LT.OR P1, PT, R2, R247, P1 ;  /* 0x000000f70200720c */ /* 0x000fe40000f21670 */
[C---:B------:R-:W-:Y:S02]  /*ac60*/  IADD3 R3, R0.reuse, 0x10, RZ ;  /* 0x0000001000037810 */ /* 0x040fe40007ffe0ff */
[----:B------:R-:W-:-:S02]  /*ac70*/  IADD3 R2, R0, 0x11, RZ ;  /* 0x0000001100027810 */ /* 0x000fc40007ffe0ff */
[----:B------:R-:W-:Y:S02]  /*ac80*/  FSEL R12, R208, -INF , !P6 ;  /* 0xff800000d00c7808 */ /* 0x000fe40007000000 */
[----:B------:R-:W-:Y:S02]  /*ac90*/  FSEL R20, R210, -INF , !P4 ;  /* 0xff800000d2147808 */ /* 0x000fe40006000000 */
[CC--:B------:R-:W-:Y:S02]  /*aca0*/  ISETP.GE.AND P6, PT, R3.reuse, R252.reuse, PT ;  /* 0x000000fc0300720c */ /* 0x0c0fe40003fc6270 */
[----:B------:R-:W-:Y:S02]  /*acb0*/  ISETP.GE.AND P4, PT, R3, R251, PT ;  /* 0x000000fb0300720c */ /* 0x000fe40003f86270 */
[----:B------:R-:W-:Y:S02]  /*acc0*/  ISETP.GE.AND P0, PT, R2, R252, PT ;  /* 0x000000fc0200720c */ /* 0x000fe40003f06270 */
[----:B------:R-:W-:-:S02]  /*acd0*/  FSEL R15, R209, -INF , !P5 ;  /* 0xff800000d10f7808 */ /* 0x000fc40006800000 */
[----:B------:R-:W-:Y:S02]  /*ace0*/  FSEL R23, R211, -INF , !P1 ;  /* 0xff800000d3177808 */ /* 0x000fe40004800000 */
[C---:B------:R-:W-:Y:S02]  /*acf0*/  ISETP.GE.AND P5, PT, R3.reuse, R250, PT ;  /* 0x000000fa0300720c */ /* 0x040fe40003fa6270 */
[C---:B------:R-:W-:Y:S02]  /*ad00*/  ISETP.GE.AND P1, PT, R3.reuse, R249, PT ;  /* 0x000000f90300720c */ /* 0x040fe40003f26270 */
[CC--:B------:R-:W-:Y:S02]  /*ad10*/  ISETP.LT.OR P6, PT, R3.reuse, R248.reuse, P6 ;  /* 0x000000f80300720c */ /* 0x0c0fe400037c1670 */
[----:B------:R-:W-:Y:S02]  /*ad20*/  ISETP.LT.OR P4, PT, R3, R247, P4 ;  /* 0x000000f70300720c */ /* 0x000fe40002781670 */
[----:B------:R-:W-:-:S02]  /*ad30*/  ISETP.LT.OR P0, PT, R2, R248, P0 ;  /* 0x000000f80200720c */ /* 0x000fc40000701670 */
[C---:B------:R-:W-:Y:S02]  /*ad40*/  ISETP.LT.OR P5, PT, R3.reuse, R246, P5 ;  /* 0x000000f60300720c */ /* 0x040fe40002fa1670 */
[----:B------:R-:W-:Y:S02]  /*ad50*/  ISETP.LT.OR P1, PT, R3, R245, P1 ;  /* 0x000000f50300720c */ /* 0x000fe40000f21670 */
[----:B------:R-:W-:Y:S02]  /*ad60*/  FSEL R3, R138, -INF , !P6 ;  /* 0xff8000008a037808 */ /* 0x000fe40007000000 */
[----:B------:R-:W-:Y:S02]  /*ad70*/  FSEL R62, R133, -INF , !P4 ;  /* 0xff800000853e7808 */ /* 0x000fe40006000000 */
[----:B------:R-:W-:Y:S01]  /*ad80*/  FSEL R132, R132, -INF , !P0 ;  /* 0xff80000084847808 */ /* 0x000fe20004000000 */
[----:B------:R1:W-:Y:S01]  /*ad90*/  STL [R1], R3 ;  /* 0x0000000301007387 */ /* 0x0003e20000100800 */
[----:B------:R-:W-:-:S02]  /*ada0*/  ISETP.GE.AND P6, PT, R2, R251, PT ;  /* 0x000000fb0200720c */ /* 0x000fc40003fc6270 */
[C---:B------:R-:W-:Y:S02]  /*adb0*/  ISETP.GE.AND P4, PT, R2.reuse, R250, PT ;  /* 0x000000fa0200720c */ /* 0x040fe40003f86270 */
[C---:B------:R-:W-:Y:S02]  /*adc0*/  ISETP.GE.AND P0, PT, R2.reuse, R249, PT ;  /* 0x000000f90200720c */ /* 0x040fe40003f06270 */
[C---:B------:R-:W-:Y:S02]  /*add0*/  ISETP.LT.OR P6, PT, R2.reuse, R247, P6 ;  /* 0x000000f70200720c */ /* 0x040fe400037c1670 */
[C---:B------:R-:W-:Y:S02]  /*ade0*/  ISETP.LT.OR P4, PT, R2.reuse, R246, P4 ;  /* 0x000000f60200720c */ /* 0x040fe40002781670 */
[----:B------:R-:W-:Y:S02]  /*adf0*/  ISETP.LT.OR P0, PT, R2, R245, P0 ;  /* 0x000000f50200720c */ /* 0x000fe40000701670 */
[----:B------:R-:W-:-:S02]  /*ae00*/  IADD3 R2, R0, 0x19, RZ ;  /* 0x0000001900027810 */ /* 0x000fc40007ffe0ff */
[----:B------:R-:W-:Y:S02]  /*ae10*/  FSEL R133, R140, -INF , !P5 ;  /* 0xff8000008c857808 */ /* 0x000fe40006800000 */
[----:B------:R-:W-:Y:S02]  /*ae20*/  FSEL R60, R142, -INF , !P1 ;  /* 0xff8000008e3c7808 */ /* 0x000fe40004800000 */
[----:B------:R-:W-:Y:S02]  /*ae30*/  FSEL R61, R143, -INF , !P0 ;  /* 0xff8000008f3d7808 */ /* 0x000fe40004000000 */
[----:B------:R-:W-:Y:S02]  /*ae40*/  ISETP.GE.AND P1, PT, R2, R250, PT ;  /* 0x000000fa0200720c */ /* 0x000fe40003f26270 */
[----:B------:R-:W-:Y:S02]  /*ae50*/  FSEL R139, R43, -INF , !P6 ;  /* 0xff8000002b8b7808 */ /* 0x000fe40007000000 */
[----:B-1----:R-:W-:-:S02]  /*ae60*/  IADD3 R3, R0, 0x18, RZ ;  /* 0x0000001800037810 */ /* 0x002fc40007ffe0ff */
[----:B------:R-:W-:Y:S02]  /*ae70*/  ISETP.LT.OR P1, PT, R2, R246, P1 ;  /* 0x000000f60200720c */ /* 0x000fe40000f21670 */
[C---:B------:R-:W-:Y:S02]  /*ae80*/  ISETP.GE.AND P0, PT, R3.reuse, R250, PT ;  /* 0x000000fa0300720c */ /* 0x040fe40003f06270 */
[C---:B------:R-:W-:Y:S02]  /*ae90*/  ISETP.GE.AND P5, PT, R3.reuse, R249, PT ;  /* 0x000000f90300720c */ /* 0x040fe40003fa6270 */
[C---:B------:R-:W-:Y:S02]  /*aea0*/  ISETP.LT.OR P0, PT, R3.reuse, R246, P0 ;  /* 0x000000f60300720c */ /* 0x040fe40000701670 */
[----:B------:R-:W-:Y:S02]  /*aeb0*/  ISETP.LT.OR P5, PT, R3, R245, P5 ;  /* 0x000000f50300720c */ /* 0x000fe40002fa1670 */
[----:B------:R-:W-:-:S02]  /*aec0*/  FSEL R140, R64, -INF , !P0 ;  /* 0xff800000408c7808 */ /* 0x000fc40004000000 */
[----:B------:R-:W-:Y:S02]  /*aed0*/  FSEL R138, R66, -INF , !P5 ;  /* 0xff800000428a7808 */ /* 0x000fe40006800000 */
[----:B------:R-:W-:Y:S02]  /*aee0*/  FSEL R6, R65, -INF , !P1 ;  /* 0xff80000041067808 */ /* 0x000fe40004800000 */
[C---:B------:R-:W-:Y:S02]  /*aef0*/  ISETP.GE.AND P0, PT, R2.reuse, R249, PT ;  /* 0x000000f90200720c */ /* 0x040fe40003f06270 */
[C---:B------:R-:W-:Y:S02]  /*af00*/  ISETP.GE.AND P5, PT, R2.reuse, R252, PT ;  /* 0x000000fc0200720c */ /* 0x040fe40003fa6270 */
[----:B------:R-:W-:Y:S02]  /*af10*/  ISETP.GE.AND P1, PT, R2, R251, PT ;  /* 0x000000fb0200720c */ /* 0x000fe40003f26270 */
[----:B------:R-:W-:-:S02]  /*af20*/  FSEL R43, R141, -INF , !P4 ;  /* 0xff8000008d2b7808 */ /* 0x000fc40006000000 */
[C---:B------:R-:W-:Y:S02]  /*af30*/  ISETP.GE.AND P6, PT, R3.reuse, R252, PT ;  /* 0x000000fc0300720c */ /* 0x040fe40003fc6270 */
[----:B------:R-:W-:Y:S02]  /*af40*/  ISETP.GE.AND P4, PT, R3, R251, PT ;  /* 0x000000fb0300720c */ /* 0x000fe40003f86270 */
[C---:B------:R-:W-:Y:S02]  /*af50*/  ISETP.LT.OR P0, PT, R2.reuse, R245, P0 ;  /* 0x000000f50200720c */ /* 0x040fe40000701670 */
[C---:B------:R-:W-:Y:S02]  /*af60*/  ISETP.LT.OR P5, PT, R2.reuse, R248, P5 ;  /* 0x000000f80200720c */ /* 0x040fe40002fa1670 */
[----:B------:R-:W-:Y:S02]  /*af70*/  ISETP.LT.OR P1, PT, R2, R247, P1 ;  /* 0x000000f70200720c */ /* 0x000fe40000f21670 */
[----:B------:R-:W-:-:S02]  /*af80*/  IADD3 R2, R0, 0x21, RZ ;  /* 0x0000002100027810 */ /* 0x000fc40007ffe0ff */
[C---:B------:R-:W-:Y:S02]  /*af90*/  ISETP.LT.OR P6, PT, R3.reuse, R248, P6 ;  /* 0x000000f80300720c */ /* 0x040fe400037c1670 */
[----:B------:R-:W-:Y:S02]  /*afa0*/  ISETP.LT.OR P4, PT, R3, R247, P4 ;  /* 0x000000f70300720c */ /* 0x000fe40002781670 */
[----:B------:R-:W-:Y:S02]  /*afb0*/  FSEL R63, R67, -INF , !P0 ;  /* 0xff800000433f7808 */ /* 0x000fe40004000000 */
[----:B------:R-:W-:Y:S02]  /*afc0*/  IADD3 R3, R0, 0x20, RZ ;  /* 0x0000002000037810 */ /* 0x000fe40007ffe0ff */
[----:B------:R-:W-:Y:S02]  /*afd0*/  ISETP.GE.AND P0, PT, R2, R252, PT ;  /* 0x000000fc0200720c */ /* 0x000fe40003f06270 */
[----:B------:R-:W-:-:S02]  /*afe0*/  FSEL R217, R36, -INF , !P6 ;  /* 0xff80000024d97808 */ /* 0x000fc40007000000 */
[----:B------:R-:W-:Y:S02]  /*aff0*/  FSEL R220, R38, -INF , !P4 ;  /* 0xff80000026dc7808 */ /* 0x000fe40006000000 */
[C---:B------:R-:W-:Y:S02]  /*b000*/  ISETP.GE.AND P6, PT, R3.reuse, R252, PT ;  /* 0x000000fc0300720c */ /* 0x040fe40003fc6270 */
[C---:B------:R-:W-:Y:S02]  /*b010*/  ISETP.GE.AND P4, PT, R3.reuse, R251, PT ;  /* 0x000000fb0300720c */ /* 0x040fe40003f86270 */
[-C--:B------:R-:W-:Y:S02]  /*b020*/  ISETP.LT.OR P0, PT, R2, R248.reuse, P0 ;  /* 0x000000f80200720c */ /* 0x080fe40000701670 */
[C---:B------:R-:W-:Y:S02]  /*b030*/  ISETP.LT.OR P6, PT, R3.reuse, R248, P6 ;  /* 0x000000f80300720c */ /* 0x040fe400037c1670 */
[----:B------:R-:W-:-:S02]  /*b040*/  ISETP.LT.OR P4, PT, R3, R247, P4 ;  /* 0x000000f70300720c */ /* 0x000fc40002781670 */
[----:B------:R-:W-:Y:S02]  /*b050*/  FSEL R36, R37, -INF , !P5 ;  /* 0xff80000025247808 */ /* 0x000fe40006800000 */
[----:B------:R-:W-:Y:S02]  /*b060*/  FSEL R218, R39, -INF , !P1 ;  /* 0xff80000027da7808 */ /* 0x000fe40004800000 */
[----:B------:R-:W-:Y:S02]  /*b070*/  FSEL R221, R53, -INF , !P0 ;  /* 0xff80000035dd7808 */ /* 0x000fe40004000000 */
[C---:B------:R-:W-:Y:S02]  /*b080*/  ISETP.GE.AND P5, PT, R3.reuse, R250, PT ;  /* 0x000000fa0300720c */ /* 0x040fe40003fa6270 */
[-C--:B------:R-:W-:Y:S02]  /*b090*/  ISETP.GE.AND P1, PT, R3, R249.reuse, PT ;  /* 0x000000f90300720c */ /* 0x080fe40003f26270 */
        /* <DEDUP_REMOVED lines=9> */
[C---:B------:R-:W-:Y:S02]  /*b130*/  ISETP.LT.OR P6, PT, R2.reuse, R247, P6 ;  /* 0x000000f70200720c */ /* 0x040fe400037c1670 */
[----:B------:R-:W-:Y:S02]  /*b140*/  ISETP.LT.OR P4, PT, R2, R246, P4 ;  /* 0x000000f60200720c */ /* 0x000fe40002781670 */
[----:B------:R-:W-:Y:S02]  /*b150*/  FSEL R66, R35, -INF , !P0 ;  /* 0xff80000023427808 */ /* 0x000fe40004000000 */
[----:B------:R-:W-:-:S02]  /*b160*/  IADD3 R2, R0, 0x29, RZ ;  /* 0x0000002900027810 */ /* 0x000fc40007ffe0ff */
[CC--:B------:R-:W-:Y:S02]  /*b170*/  ISETP.GE.AND P0, PT, R3.reuse, R250.reuse, PT ;  /* 0x000000fa0300720c */ /* 0x0c0fe40003f06270 */
[----:B------:R-:W-:Y:S02]  /*b180*/  FSEL R65, R32, -INF , !P5 ;  /* 0xff80000020417808 */ /* 0x000fe40006800000 */
[----:B------:R-:W-:Y:S02]  /*b190*/  FSEL R64, R34, -INF , !P1 ;  /* 0xff80000022407808 */ /* 0x000fe40004800000 */
[C---:B------:R-:W-:Y:S02]  /*b1a0*/  ISETP.GE.AND P5, PT, R3.reuse, R249, PT ;  /* 0x000000f90300720c */ /* 0x040fe40003fa6270 */
[----:B------:R-:W-:Y:S02]  /*b1b0*/  ISETP.GE.AND P1, PT, R2, R250, PT ;  /* 0x000000fa0200720c */ /* 0x000fe40003f26270 */
[----:B------:R-:W-:-:S02]  /*b1c0*/  ISETP.LT.OR P0, PT, R3, R246, P0 ;  /* 0x000000f60300720c */ /* 0x000fc40000701670 */
[----:B------:R-:W-:Y:S02]  /*b1d0*/  ISETP.LT.OR P5, PT, R3, R245, P5 ;  /* 0x000000f50300720c */ /* 0x000fe40002fa1670 */
[----:B------:R-:W-:Y:S02]  /*b1e0*/  ISETP.LT.OR P1, PT, R2, R246, P1 ;  /* 0x000000f60200720c */ /* 0x000fe40000f21670 */
[----:B------:R-:W-:Y:S02]  /*b1f0*/  FSEL R52, R48, -INF , !P0 ;  /* 0xff80000030347808 */ /* 0x000fe40004000000 */
[----:B------:R-:W-:Y:S02]  /*b200*/  ISETP.GE.AND P0, PT, R2, R249, PT ;  /* 0x000000f90200720c */ /* 0x000fe40003f06270 */
[----:B------:R-:W-:Y:S02]  /*b210*/  FSEL R50, R50, -INF , !P5 ;  /* 0xff80000032327808 */ /* 0x000fe40006800000 */
[----:B------:R-:W-:-:S02]  /*b220*/  FSEL R143, R49, -INF , !P1 ;  /* 0xff800000318f7808 */ /* 0x000fc40004800000 */
[C---:B------:R-:W-:Y:S02]  /*b230*/  ISETP.GE.AND P5, PT, R2.reuse, R252, PT ;  /* 0x000000fc0200720c */ /* 0x040fe40003fa6270 */
[C---:B------:R-:W-:Y:S02]  /*b240*/  ISETP.GE.AND P1, PT, R2.reuse, R251, PT ;  /* 0x000000fb0200720c */ /* 0x040fe40003f26270 */
[C---:B------:R-:W-:Y:S02]  /*b250*/  ISETP.LT.OR P0, PT, R2.reuse, R245, P0 ;  /* 0x000000f50200720c */ /* 0x040fe40000701670 */
[C---:B------:R-:W-:Y:S02]  /*b260*/  ISETP.LT.OR P5, PT, R2.reuse, R248, P5 ;  /* 0x000000f80200720c */ /* 0x040fe40002fa1670 */
[----:B------:R-:W-:Y:S02]  /*b270*/  ISETP.LT.OR P1, PT, R2, R247, P1 ;  /* 0x000000f70200720c */ /* 0x000fe40000f21670 */
[----:B------:R-:W-:-:S02]  /*b280*/  FSEL R244, R55, -INF , !P6 ;  /* 0xff80000037f47808 */ /* 0x000fc40007000000 */
[----:B------:R-:W-:Y:S02]  /*b290*/  FSEL R67, R33, -INF , !P4 ;  /* 0xff80000021437808 */ /* 0x000fe40006000000 */
[----:B------:R-:W-:Y:S02]  /*b2a0*/  FSEL R2, R51, -INF , !P0 ;  /* 0xff80000033027808 */ /* 0x000fe40004000000 */
[C---:B------:R-:W-:Y:S02]  /*b2b0*/  ISETP.GE.AND P6, PT, R3.reuse, R252, PT ;  /* 0x000000fc0300720c */ /* 0x040fe40003fc6270 */
[C---:B------:R-:W-:Y:S01]  /*b2c0*/  ISETP.GE.AND P4, PT, R3.reuse, R251, PT ;  /* 0x000000fb0300720c */ /* 0x040fe20003f86270 */
[----:B------:R1:W-:Y:S01]  /*b2d0*/  STL [R1+0x4], R2 ;  /* 0x0000040201007387 */ /* 0x0003e20000100800 */
[C---:B------:R-:W-:Y:S02]  /*b2e0*/  ISETP.LT.OR P6, PT, R3.reuse, R248, P6 ;  /* 0x000000f80300720c */ /* 0x040fe400037c1670 */
[----:B------:R-:W-:-:S02]  /*b2f0*/  ISETP.LT.OR P4, PT, R3, R247, P4 ;  /* 0x000000f70300720c */ /* 0x000fc40002781670 */
[----:B------:R-:W-:Y:S02]  /*b300*/  IADD3 R3, R0, 0x30, RZ ;  /* 0x0000003000037810 */ /* 0x000fe40007ffe0ff */
[----:B------:R-:W-:Y:S02]  /*b310*/  FSEL R34, R28, -INF , !P6 ;  /* 0xff8000001c227808 */ /* 0x000fe40007000000 */
[----:B------:R-:W-:Y:S02]  /*b320*/  FSEL R33, R29, -INF , !P5 ;  /* 0xff8000001d217808 */ /* 0x000fe40006800000 */
[----:B------:R-:W-:Y:S02]  /*b330*/  FSEL R210, R31, -INF , !P1 ;  /* 0xff8000001fd27808 */ /* 0x000fe40004800000 */
[C---:B------:R-:W-:Y:S02]  /*b340*/  ISETP.GE.AND P5, PT, R3.reuse, R252, PT ;  /* 0x000000fc0300720c */ /* 0x040fe40003fa6270 */
[----:B------:R-:W-:-:S02]  /*b350*/  ISETP.GE.AND P1, PT, R3, R251, PT ;  /* 0x000000fb0300720c */ /* 0x000fc40003f26270 */
[C---:B------:R-:W-:Y:S02]  /*b360*/  ISETP.LT.OR P5, PT, R3.reuse, R248, P5 ;  /* 0x000000f80300720c */ /* 0x040fe40002fa1670 */
[----:B------:R-:W-:Y:S02]  /*b370*/  ISETP.LT.OR P1, PT, R3, R247, P1 ;  /* 0x000000f70300720c */ /* 0x000fe40000f21670 */
[----:B------:R-:W-:Y:S02]  /*b380*/  FSEL R211, R30, -INF , !P4 ;  /* 0xff8000001ed37808 */ /* 0x000fe40006000000 */
[----:B------:R-:W-:Y:S02]  /*b390*/  FSEL R31, R56, -INF , !P5 ;  /* 0xff800000381f7808 */ /* 0x000fe40006800000 */
[----:B-1----:R-:W-:Y:S02]  /*b3a0*/  IADD3 R2, R0, 0x31, RZ ;  /* 0x0000003100027810 */ /* 0x002fe40007ffe0ff */
[----:B------:R-:W-:-:S02]  /*b3b0*/  FSEL R214, R58, -INF , !P1 ;  /* 0xff8000003ad67808 */ /* 0x000fc40004800000 */
[C---:B------:R-:W-:Y:S02]  /*b3c0*/  ISETP.GE.AND P6, PT, R2.reuse, R252, PT ;  /* 0x000000fc0200720c */ /* 0x040fe40003fc6270 */
[----:B------:R-:W-:Y:S02]  /*b3d0*/  ISETP.GE.AND P0, PT, R3, R250, PT ;  /* 0x000000fa0300720c */ /* 0x000fe40003f06270 */
[C---:B------:R-:W-:Y:S02]  /*b3e0*/  ISETP.LT.OR P6, PT, R2.reuse, R248, P6 ;  /* 0x000000f80200720c */ /* 0x040fe400037c1670 */
[C---:B------:R-:W-:Y:S02]  /*b3f0*/  ISETP.GE.AND P5, PT, R2.reuse, R251, PT ;  /* 0x000000fb0200720c */ /* 0x040fe40003fa6270 */
[----:B------:R-:W-:Y:S02]  /*b400*/  FSEL R30, R57, -INF , !P6 ;  /* 0xff800000391e7808 */ /* 0x000fe40007000000 */
[----:B------:R-:W-:-:S02]  /*b410*/  ISETP.GE.AND P1, PT, R2, R250, PT ;  /* 0x000000fa0200720c */ /* 0x000fc40003f26270 */
[C---:B------:R-:W-:Y:S02]  /*b420*/  ISETP.GE.AND P6, PT, R2.reuse, R249, PT ;  /* 0x000000f90200720c */ /* 0x040fe40003fc6270 */
[-C--:B------:R-:W-:Y:S02]  /*b430*/  ISETP.LT.OR P0, PT, R3, R246.reuse, P0 ;  /* 0x000000f60300720c */ /* 0x080fe40000701670 */
[C---:B------:R-:W-:Y:S02]  /*b440*/  ISETP.LT.OR P5, PT, R2.reuse, R247, P5 ;  /* 0x000000f70200720c */ /* 0x040fe40002fa1670 */
[C---:B------:R-:W-:Y:S02]  /*b450*/  ISETP.LT.OR P1, PT, R2.reuse, R246, P1 ;  /* 0x000000f60200720c */ /* 0x040fe40000f21670 */
[----:B------:R-:W-:Y:S02]  /*b460*/  ISETP.LT.OR P6, PT, R2, R245, P6 ;  /* 0x000000f50200720c */ /* 0x000fe400037c1670 */
[----:B------:R-:W-:-:S02]  /*b470*/  IADD3 R2, R0, 0x38, RZ ;  /* 0x0000003800027810 */ /* 0x000fc40007ffe0ff */
[----:B------:R-:W-:Y:S02]  /*b480*/  FSEL R215, R44, -INF , !P0 ;  /* 0xff8000002cd77808 */ /* 0x000fe40004000000 */
[----:B------:R-:W-:Y:S02]  /*b490*/  ISETP.GE.AND P0, PT, R2, R252, PT ;  /* 0x000000fc0200720c */ /* 0x000fe40003f06270 */
[----:B------:R-:W-:Y:S02]  /*b4a0*/  IADD3 R0, R0, 0x39, RZ ;  /* 0x0000003900007810 */ /* 0x000fe40007ffe0ff */
[----:B------:R-:W-:Y:S02]  /*b4b0*/  ISETP.LT.OR P0, PT, R2, R248, P0 ;  /* 0x000000f80200720c */ /* 0x000fe40000701670 */
[----:B------:R-:W-:Y:S02]  /*b4c0*/  ISETP.GE.AND P4, PT, R3, R249, PT ;  /* 0x000000f90300720c */ /* 0x000fe40003f86270 */
[----:B------:R-:W-:-:S02]  /*b4d0*/  FSEL R29, R8, -INF , !P0 ;  /* 0xff800000081d7808 */ /* 0x000fc40004000000 */
[C---:B------:R-:W-:Y:S02]  /*b4e0*/  ISETP.GE.AND P0, PT, R0.reuse, R250, PT ;  /* 0x000000fa0000720c */ /* 0x040fe40003f06270 */
[----:B------:R-:W-:Y:S02]  /*b4f0*/  ISETP.LT.OR P4, PT, R3, R245, P4 ;  /* 0x000000f50300720c */ /* 0x000fe40002781670 */
[----:B------:R-:W-:Y:S02]  /*b500*/  ISETP.LT.OR P0, PT, R0, R246, P0 ;  /* 0x000000f60000720c */ /* 0x000fe40000701670 */
[----:B------:R-:W-:Y:S02]  /*b510*/  FSEL R223, R46, -INF , !P4 ;  /* 0xff8000002edf7808 */ /* 0x000fe40006000000 */
[----:B------:R-:W-:Y:S02]  /*b520*/  FSEL R213, R45, -INF , !P1 ;  /* 0xff8000002dd57808 */ /* 0x000fe40004800000 */
[----:B------:R-:W-:-:S02]  /*b530*/  ISETP.GE.AND P4, PT, R2, R250, PT ;  /* 0x000000fa0200720c */ /* 0x000fc40003f86270 */
[C---:B------:R-:W-:Y:S02]  /*b540*/  ISETP.GE.AND P1, PT, R2.reuse, R249, PT ;  /* 0x000000f90200720c */ /* 0x040fe40003f26270 */
[----:B------:R-:W-:Y:S02]  /*b550*/  FSEL R38, R17, -INF , !P0 ;  /* 0xff80000011267808 */ /* 0x000fe40004000000 */
[----:B------:R-:W-:Y:S02]  /*b560*/  PLOP3.LUT P0, PT, PT, PT, UP0, 0x80, 0x0 ;  /* 0x000000000000781c */ /* 0x000fe40003f0f008 */
[C---:B------:R-:W-:Y:S02]  /*b570*/  ISETP.LT.OR P4, PT, R2.reuse, R246, P4 ;  /* 0x000000f60200720c */ /* 0x040fe40002781670 */
[----:B------:R-:W-:Y:S02]  /*b580*/  ISETP.LT.OR P1, PT, R2, R245, P1 ;  /* 0x000000f50200720c */ /* 0x000fe40000f21670 */
[----:B------:R-:W-:-:S02]  /*b590*/  FSEL R209, R59, -INF , !P5 ;  /* 0xff8000003bd17808 */ /* 0x000fc40006800000 */
[----:B------:R-:W-:Y:S02]  /*b5a0*/  FSEL R219, R47, -INF , !P6 ;  /* 0xff8000002fdb7808 */ /* 0x000fe40007000000 */
[----:B------:R-:W-:Y:S02]  /*b5b0*/  FSEL R208, R16, -INF , !P4 ;  /* 0xff80000010d07808 */ /* 0x000fe40006000000 */
[----:B------:R-:W-:Y:S02]  /*b5c0*/  FSEL R216, R18, -INF , !P1 ;  /* 0xff80000012d87808 */ /* 0x000fe40004800000 */
[-C--:B------:R-:W-:Y:S02]  /*b5d0*/  ISETP.GE.AND P5, PT, R2, R251.reuse, PT ;  /* 0x000000fb0200720c */ /* 0x080fe40003fa6270 */
[C---:B------:R-:W-:Y:S02]  /*b5e0*/  ISETP.GE.AND P6, PT, R0.reuse, R252, PT ;  /* 0x000000fc0000720c */ /* 0x040fe40003fc6270 */
[----:B------:R-:W-:-:S02]  /*b5f0*/  ISETP.GE.AND P4, PT, R0, R251, PT ;  /* 0x000000fb0000720c */ /* 0x000fc40003f86270 */
[----:B------:R-:W-:Y:S02]  /*b600*/  ISETP.GE.AND P1, PT, R0, R249, PT ;  /* 0x000000f90000720c */ /* 0x000fe40003f26270 */
[-C--:B------:R-:W-:Y:S02]  /*b610*/  ISETP.LT.OR P5, PT, R2, R247.reuse, P5 ;  /* 0x000000f70200720c */ /* 0x080fe40002fa1670 */
[C---:B------:R-:W-:Y:S02]  /*b620*/  ISETP.LT.OR P6, PT, R0.reuse, R248, P6 ;  /* 0x000000f80000720c */ /* 0x040fe400037c1670 */
[C---:B------:R-:W-:Y:S02]  /*b630*/  ISETP.LT.OR P4, PT, R0.reuse, R247, P4 ;  /* 0x000000f70000720c */ /* 0x040fe40002781670 */
[----:B------:R-:W-:Y:S02]  /*b640*/  ISETP.LT.OR P1, PT, R0, R245, P1 ;  /* 0x000000f50000720c */ /* 0x000fe40000f21670 */
[----:B------:R-:W-:-:S02]  /*b650*/  FSEL R37, R10, -INF , !P5 ;  /* 0xff8000000a257808 */ /* 0x000fc40006800000 */
[----:B------:R-:W-:Y:S02]  /*b660*/  FSEL R212, R19, -INF , !P1 ;  /* 0xff80000013d47808 */ /* 0x000fe40004800000 */
[----:B------:R-:W-:Y:S02]  /*b670*/  FSEL R28, R9, -INF , !P6 ;  /* 0xff800000091c7808 */ /* 0x000fe40007000000 */
[----:B------:R-:W-:Y:S01]  /*b680*/  FSEL R32, R11, -INF , !P4 ;  /* 0xff8000000b207808 */ /* 0x000fe20006000000 */
[----:B------:R-:W-:Y:S05]  /*b690*/  @!P0 BRA `(.L_x_559) ;  /* 0x0000050000008947 */ /* 0x000fea0003800000 */
[----:B------:R-:W2:Y:S04]  /*b6a0*/  LDL.64 R48, [R1+0x60] ;  /* 0x0000600001307983 */ /* 0x000ea80000100a00 */
[----:B------:R-:W3:Y:S01]  /*b6b0*/  LDL.64 R4, [R1+0x58] ;  /* 0x0000580001047983 */ /* 0x000ee20000100a00 */
[----:B------:R-:W-:Y:S01]  /*b6c0*/  UIADD3 UR16, UR8, -0x3, URZ ;  /* 0xfffffffd08107890 */ /* 0x000fe2000fffe03f */
[----:B------:R-:W-:Y:S01]  /*b6d0*/  BSSY B0, `(.L_x_560) ;  /* 0x000004b000007945 */ /* 0x000fe20003800000 */
[----:B------:R-:W-:Y:S01]  /*b6e0*/  ULDC.64 UR4, c[0x0][0x198] ;  /* 0x0000660000047ab9 */ /* 0x000fe20000000a00 */
[----:B------:R1:W-:Y:S01]  /*b6f0*/  @P3 STS.128 [R243+0x8000], RZ ;  /* 0x008000fff3003388 */ /* 0x0003e20000000c00 */
[----:B------:R-:W-:-:S02]  /*b700*/  USHF.R.S32.HI UR15, URZ, 0x1f, UR16 ;  /* 0x0000001f3f0f7899 */ /* 0x000fc40008011410 */
[----:B------:R-:W-:Y:S02]  /*b710*/  UIMAD.WIDE.U32 UR24, UR16, UR4, URZ ;  /* 0x00000004101872a5 */ /* 0x000fe4000f8e003f */
[----:B------:R-:W-:-:S04]  /*b720*/  UIMAD UR15, UR15, UR4, URZ ;  /* 0x000000040f0f72a4 */ /* 0x000fc8000f8e023f */
[----:B------:R-:W-:Y:S01]  /*b730*/  UIMAD UR5, UR16, UR5, UR15 ;  /* 0x00000005100572a4 */ /* 0x000fe2000f8e020f */
[----:B------:R-:W-:Y:S02]  /*b740*/  IMAD.U32 R0, RZ, RZ, UR24 ;  /* 0x00000018ff007e24 */ /* 0x000fe4000f8e00ff */
[----:B------:R-:W-:Y:S01]  /*b750*/  IMAD.U32 R3, RZ, RZ, UR24 ;  /* 0x00000018ff037e24 */ /* 0x000fe2000f8e00ff */
[----:B------:R-:W-:-:S06]  /*b760*/  UIADD3 UR5, UR25, UR5, URZ ;  /* 0x0000000519057290 */ /* 0x000fcc000fffe03f */
[----:B------:R-:W-:Y:S01]  /*b770*/  IMAD.U32 R2, RZ, RZ, UR5 ;  /* 0x00000005ff027e24 */ /* 0x000fe2000f8e00ff */
[----:B--2---:R-:W-:-:S04]  /*b780*/  LEA R0, P1, R0, R48, 0x6 ;  /* 0x0000003000007211 */ /* 0x004fc800078230ff */
[----:B---3--:R-:W-:Y:S02]  /*b790*/  LEA.HI.X R2, R3, R5, R2, 0x6, P1 ;  /* 0x0000000503027211 */ /* 0x008fe400008f3402 */
[----:B------:R-:W-:-:S04]  /*b7a0*/  @!P3 LEA R4, P1, R0, c[0x0][0x168], 0x1 ;  /* 0x00005a000004ba11 */ /* 0x000fc800078208ff */
[----:B------:R-:W-:-:S05]  /*b7b0*/  @!P3 LEA.HI.X R5, R0, c[0x0][0x16c], R2, 0x1, P1 ;  /* 0x00005b000005ba11 */ /* 0x000fca00008f0c02 */
[----:B------:R-:W-:Y:S01]  /*b7c0*/  @!PT LDS RZ, [RZ] ;  /* 0x00000000fffff984 */ /* 0x000fe20000000800 */
[----:B------:R-:W-:Y:S01]  /*b7d0*/  @!PT LDS RZ, [RZ] ;  /* 0x00000000fffff984 */ /* 0x000fe20000000800 */
[----:B------:R-:W-:Y:S01]  /*b7e0*/  @!PT LDS RZ, [RZ] ;  /* 0x00000000fffff984 */ /* 0x000fe20000000800 */
[----:B------:R2:W-:Y:S04]  /*b7f0*/  @!P3 LDGSTS.E.BYPASS.LTC128B.128 [R243+0x8000], [R4.64] ;  /* 0x0800000004f3bfae */ /* 0x0005e8000b901d52 */
[----:B------:R1:W-:Y:S01]  /*b800*/  @P2 STS.128 [R243+0xa000], RZ ;  /* 0x00a000fff3002388 */ /* 0x0003e20000000c00 */
[----:B--2---:R-:W-:-:S04]  /*b810*/  @!P2 LEA R4, P1, R0, c[0x0][0x168], 0x1 ;  /* 0x00005a000004aa11 */ /* 0x004fc800078208ff */
[C---:B------:R-:W-:Y:S02]  /*b820*/  @!P2 LEA.HI.X R5, R0.reuse, c[0x0][0x16c], R2, 0x1, P1 ;  /* 0x00005b000005aa11 */ /* 0x040fe400008f0c02 */
[----:B------:R-:W-:-:S03]  /*b830*/  IADD3 R0, P1, R0, UR7, RZ ;  /* 0x0000000700007c10 */ /* 0x000fc6000ff3e0ff */
[----:B------:R-:W-:Y:S01]  /*b840*/  @!PT LDS RZ, [RZ] ;  /* 0x00000000fffff984 */ /* 0x000fe20000000800 */
[----:B------:R-:W-:Y:S01]  /*b850*/  @!PT LDS RZ, [RZ] ;  /* 0x00000000fffff984 */ /* 0x000fe20000000800 */
[----:B------:R-:W-:Y:S01]  /*b860*/  @!PT LDS RZ, [RZ] ;  /* 0x00000000fffff984 */ /* 0x000fe20000000800 */
[----:B------:R2:W-:Y:S01]  /*b870*/  @!P2 LDGSTS.E.BYPASS.LTC128B.128 [R243+0xa000], [R4.64+0x80] ;  /* 0x0a00008004f3afae */ /* 0x0005e2000b901d52 */
[----:B------:R-:W-:-:S03]  /*b880*/  IADD3.X R2, R2, UR12, RZ, P1, !PT ;  /* 0x0000000c02027c10 */ /* 0x000fc60008ffe4ff */
[----:B------:R1:W-:Y:S01]  /*b890*/  @P3 STS.128 [R243+0x8800], RZ ;  /* 0x008800fff3003388 */ /* 0x0003e20000000c00 */
[----:B--2---:R-:W-:-:S04]  /*b8a0*/  @!P3 LEA R4, P1, R0, c[0x0][0x168], 0x1 ;  /* 0x00005a000004ba11 */ /* 0x004fc800078208ff */
        /* <DEDUP_REMOVED lines=28> */
[----:B------:R2:W-:Y:S04]  /*ba70*/  @!P2 LDGSTS.E.BYPASS.LTC128B.128 [R243+0xb000], [R4.64+0x80] ;  /* 0x0b00008004f3afae */ /* 0x0005e8000b901d52 */
[----:B------:R1:W-:Y:S01]  /*ba80*/  @P3 STS.128 [R243+0x9800], RZ ;  /* 0x009800fff3003388 */ /* 0x0003e20000000c00 */
[----:B--2---:R-:W-:Y:S02]  /*ba90*/  IADD3.X R4, R2, UR12, RZ, P1, !PT ;  /* 0x0000000c02047c10 */ /* 0x004fe40008ffe4ff */
        /* <DEDUP_REMOVED lines=14> */
.L_x_561:
[----:B------:R-:W-:Y:S05]  /*bb80*/  BSYNC B0 ;  /* 0x0000000000007941 */ /* 0x000fea0003800000 */
.L_x_560:
[----:B------:R-:W0:Y:S02]  /*bb90*/  LDGDEPBAR ;  /* 0x00000000000079af */ /* 0x000e240000000000 */
.L_x_559:
[----:B------:R2:W-:Y:S04]  /*bba0*/  STL [R1+0x7c], R232 ;  /* 0x00007ce801007387 */ /* 0x0005e80000100800 */
[----:B--2---:R-:W2:Y:S01]  /*bbb0*/  LDL.LU R232, [R1] ;  /* 0x0000000001e87983 */ /* 0x004ea20000300800 */
[----:B------:R-:W-:Y:S01]  /*bbc0*/  MOV R47, R133 ;  /* 0x00000085002f7202 */ /* 0x000fe20000000f00 */
[----:B------:R-:W-:Y:S01]  /*bbd0*/  IMAD.MOV.U32 R49, RZ, RZ, R6 ;  /* 0x000000ffff317224 */ /* 0x000fe200078e0006 */
[----:B------:R-:W-:Y:S01]  /*bbe0*/  MOV R48, R43 ;  /* 0x0000002b00307202 */ /* 0x000fe20000000f00 */
[----:B------:R-:W-:Y:S01]  /*bbf0*/  STL [R1+0x78], R231 ;  /* 0x000078e701007387 */ /* 0x000fe20000100800 */
[----:B------:R-:W-:-:S03]  /*bc00*/  MOV R35, R138 ;  /* 0x0000008a00237202 */ /* 0x000fc60000000f00 */
[----:B------:R-:W-:Y:S04]  /*bc10*/  STL [R1+0x74], R230 ;  /* 0x000074e601007387 */ /* 0x000fe80000100800 */
[----:B------:R3:W-:Y:S04]  /*bc20*/  STL [R1+0x70], R229 ;  /* 0x000070e501007387 */ /* 0x0007e80000100800 */
[----:B------:R-:W-:Y:S04]  /*bc30*/  STL [R1+0x6c], R224 ;  /* 0x00006ce001007387 */ /* 0x000fe80000100800 */
[----:B------:R-:W4:Y:S04]  /*bc40*/  LDL.LU R18, [R1+0x20] ;  /* 0x0000200001127983 */ /* 0x000f280000300800 */
[----:B---3--:R-:W3:Y:S01]  /*bc50*/  LDL.LU R229, [R1+0x4] ;  /* 0x0000040001e57983 */ /* 0x008ee20000300800 */
[----:B------:R-:W-:-:S04]  /*bc60*/  FMNMX.FTZ R0, R137, R7, !PT ;  /* 0x0000000789007209 */ /* 0x000fc80007810000 */
[----:B------:R-:W-:-:S04]  /*bc70*/  FMNMX.FTZ R0, R13, R0, !PT ;  /* 0x000000000d007209 */ /* 0x000fc80007810000 */
[----:B------:R-:W-:-:S04]  /*bc80*/  FMNMX.FTZ R0, R12, R0, !PT ;  /* 0x000000000c007209 */ /* 0x000fc80007810000 */
[----:B------:R-:W-:-:S04]  /*bc90*/  FMNMX.FTZ R0, R15, R0, !PT ;  /* 0x000000000f007209 */ /* 0x000fc80007810000 */
        /* <DEDUP_REMOVED lines=13> */
[----:B------:R-:W-:-:S04]  /*bd70*/  FMNMX.FTZ R0, R20, R0, !PT ;  /* 0x0000000014007209 */ /* 0x000fc80007810000 */
[----:B------:R-:W-:Y:S02]  /*bd80*/  FMNMX.FTZ R2, R23, R0, !PT ;  /* 0x0000000017027209 */ /* 0x000fe40007810000 */
[----:B------:R-:W-:Y:S02]  /*bd90*/  FMNMX.FTZ R0, R28, R3, !PT ;  /* 0x000000031c007209 */ /* 0x000fe40007810000 */
[----:B------:R-:W-:-:S03]  /*bda0*/  FMNMX.FTZ R2, R62, R2, !PT ;  /* 0x000000023e027209 */ /* 0x000fc60007810000 */
[----:B------:R-:W1:Y:S01]  /*bdb0*/  SHFL.BFLY PT, R5, R0, 0x2, 0x1f ;  /* 0x0c401f0000057f89 */ /* 0x000e6200000e0000 */
        /* <DEDUP_REMOVED lines=12> */
[----:B-1----:R-:W-:Y:S02]  /*be80*/  FMNMX.FTZ R2, R0, R5, !PT ;  /* 0x0000000500027209 */ /* 0x002fe40007810000 */
        /* <DEDUP_REMOVED lines=17> */
[----:B------:R-:W2:Y:S01]  /*bfa0*/  SHFL.BFLY PT, R4, R0, 0x2, 0x1f ;  /* 0x0c401f0000047f89 */ /* 0x000ea200000e0000 */
        /* <DEDUP_REMOVED lines=10> */
[----:B------:R-:W-:Y:S01]  /*c050*/  STL [R1+0x10], R138 ;  /* 0x0000108a01007387 */ /* 0x000fe20000100800 */
[----:B------:R-:W-:Y:S02]  /*c060*/  FSETP.NEU.FTZ.AND P6, PT, R138, -INF , PT ;  /* 0xff8000008a00780b */ /* 0x000fe40003fdd000 */
[----:B------:R-:W-:Y:S01]  /*c070*/  FMNMX.FTZ R3, R50, R3, !PT ;  /* 0x0000000332037209 */ /* 0x000fe20007810000 */
[----:B------:R-:W1:Y:S01]  /*c080*/  SHFL.BFLY PT, R6, R5, 0x2, 0x1f ;  /* 0x0c401f0005067f89 */ /* 0x000e6200000e0000 */
[----:B--2---:R-:W-:-:S02]  /*c090*/  FMNMX.FTZ R0, R0, R4, !PT ;  /* 0x0000000400007209 */ /* 0x004fc40007810000 */
[----:B---3--:R-:W-:Y:S01]  /*c0a0*/  FMNMX.FTZ R2, R229, R3, !PT ;  /* 0x00000003e5027209 */ /* 0x008fe20007810000 */
[----:B------:R-:W-:Y:S02]  /*c0b0*/  FMUL.FTZ R3, R138, c[0x0][0x23c] ;  /* 0x00008f008a037a20 */ /* 0x000fe40000410000 */
[----:B------:R-:W2:Y:S01]  /*c0c0*/  SHFL.BFLY PT, R8, R0, 0x1, 0x1f ;  /* 0x0c201f0000087f89 */ /* 0x000ea200000e0000 */
[----:B------:R-:W-:Y:S02]  /*c0d0*/  FMNMX.FTZ R2, R223, R2, !PT ;  /* 0x00000002df027209 */ /* 0x000fe40007810000 */
[----:B------:R-:W-:Y:S02]  /*c0e0*/  FSEL R3, R3, RZ, P6 ;  /* 0x000000ff03037208 */ /* 0x000fe40003000000 */
[----:B------:R-:W-:-:S04]  /*c0f0*/  FMNMX.FTZ R2, R219, R2, !PT ;  /* 0x00000002db027209 */ /* 0x000fc80007810000 */
[----:B------:R-:W-:-:S04]  /*c100*/  FMNMX.FTZ R2, R216, R2, !PT ;  /* 0x00000002d8027209 */ /* 0x000fc80007810000 */
[----:B------:R-:W-:Y:S01]  /*c110*/  FMNMX.FTZ R4, R212, R2, !PT ;  /* 0x00000002d4047209 */ /* 0x000fe20007810000 */
[----:B------:R-:W-:Y:S01]  /*c120*/  FFMA.FTZ R2, R7, c[0x0][0x23c], -R3 ;  /* 0x00008f0007027a23 */ /* 0x000fe20000010803 */
[----:B-1----:R-:W-:-:S03]  /*c130*/  FMNMX.FTZ R5, R5, R6, !PT ;  /* 0x0000000605057209 */ /* 0x002fc60007810000 */
[----:B------:R1:W-:Y:S01]  /*c140*/  MUFU.EX2 R10, R2 ;  /* 0x00000002000a7308 */ /* 0x0003e20000000800 */
[----:B------:R-:W3:Y:S04]  /*c150*/  SHFL.BFLY PT, R6, R4, 0x2, 0x1f ;  /* 0x0c401f0004067f89 */ /* 0x000ee800000e0000 */
[----:B------:R-:W4:Y:S01]  /*c160*/  SHFL.BFLY PT, R7, R5, 0x1, 0x1f ;  /* 0x0c201f0005077f89 */ /* 0x000f2200000e0000 */
[----:B--2---:R-:W-:Y:S01]  /*c170*/  FMNMX.FTZ R19, R0, R8, !PT ;  /* 0x0000000800137209 */ /* 0x004fe20007810000 */
[----:B------:R-:W-:-:S03]  /*c180*/  FFMA.FTZ R0, R12, c[0x0][0x23c], -R3 ;  /* 0x00008f000c007a23 */ /* 0x000fc60000010803 */
[----:B------:R-:W-:Y:S01]  /*c190*/  FSETP.NEU.FTZ.AND P5, PT, R19, -INF , PT ;  /* 0xff8000001300780b */ /* 0x000fe20003fbd000 */
[----:B------:R2:W-:Y:S01]  /*c1a0*/  MUFU.EX2 R17, R0 ;  /* 0x0000000000117308 */ /* 0x0005e20000000800 */
[----:B------:R-:W-:Y:S01]  /*c1b0*/  STL [R1+0x1c], R19 ;  /* 0x00001c1301007387 */ /* 0x000fe20000100800 */
[----:B-1----:R-:W-:-:S06]  /*c1c0*/  FFMA.FTZ R2, R13, c[0x0][0x23c], -R3 ;  /* 0x00008f000d027a23 */ /* 0x002fcc0000010803 */
[----:B------:R1:W-:Y:S01]  /*c1d0*/  MUFU.EX2 R11, R2 ;  /* 0x00000002000b7308 */ /* 0x0003e20000000800 */
[----:B---3--:R-:W-:Y:S01]  /*c1e0*/  FMNMX.FTZ R4, R4, R6, !PT ;  /* 0x0000000604047209 */ /* 0x008fe20007810000 */
[----:B--2---:R-:W-:Y:S01]  /*c1f0*/  FFMA.FTZ R0, R15, c[0x0][0x23c], -R3 ;  /* 0x00008f000f007a23 */ /* 0x004fe20000010803 */
[----:B----4-:R-:W-:-:S03]  /*c200*/  FMNMX.FTZ R53, R5, R7, !PT ;  /* 0x0000000705357209 */ /* 0x010fc60007810000 */
[----:B------:R-:W2:Y:S02]  /*c210*/  SHFL.BFLY PT, R6, R4, 0x1, 0x1f ;  /* 0x0c201f0004067f89 */ /* 0x000ea400000e0000 */
[----:B------:R3:W-:Y:S01]  /*c220*/  MUFU.EX2 R141, R0 ;  /* 0x00000000008d7308 */ /* 0x0007e20000000800 */
[----:B------:R-:W-:Y:S01]  /*c230*/  FSETP.NEU.FTZ.AND P4, PT, R53, -INF , PT ;  /* 0xff8000003500780b */ /* 0x000fe20003f9d000 */
[----:B------:R-:W-:Y:S01]  /*c240*/  STL [R1+0x18], R53 ;  /* 0x0000183501007387 */ /* 0x000fe20000100800 */
[----:B-1----:R-:W-:-:S05]  /*c250*/  FMUL.FTZ R2, R19, c[0x0][0x23c] ;  /* 0x00008f0013027a20 */ /* 0x002fca0000410000 */
[----:B------:R-:W-:-:S05]  /*c260*/  FSEL R2, R2, RZ, P5 ;  /* 0x000000ff02027208 */ /* 0x000fca0002800000 */
[--C-:B------:R-:W-:Y:S02]  /*c270*/  FFMA.FTZ R5, R20, c[0x0][0x23c], -R2.reuse ;  /* 0x00008f0014057a23 */ /* 0x100fe40000010802 */
[----:B---3--:R-:W-:Y:S02]  /*c280*/  FFMA.FTZ R0, R14, c[0x0][0x23c], -R2 ;  /* 0x00008f000e007a23 */ /* 0x008fe40000010802 */
[----:B------:R1:W-:Y:S01]  /*c290*/  MUFU.EX2 R45, R5 ;  /* 0x00000005002d7308 */ /* 0x0003e20000000800 */
[----:B--2---:R-:W-:-:S07]  /*c2a0*/  FMNMX.FTZ R46, R4, R6, !PT ;  /* 0x00000006042e7209 */ /* 0x004fce0007810000 */
[----:B------:R2:W-:Y:S01]  /*c2b0*/  MUFU.EX2 R9, R0 ;  /* 0x0000000000097308 */ /* 0x0005e20000000800 */
[----:B------:R-:W-:Y:S01]  /*c2c0*/  STL [R1+0x14], R46 ;  /* 0x0000142e01007387 */ /* 0x000fe20000100800 */
[C---:B------:R-:W-:Y:S01]  /*c2d0*/  FMUL.FTZ R12, R46.reuse, c[0x0][0x23c] ;  /* 0x00008f002e0c7a20 */ /* 0x040fe20000410000 */
[----:B------:R-:W-:-:S04]  /*c2e0*/  FSETP.NEU.FTZ.AND P1, PT, R46, -INF , PT ;  /* 0xff8000002e00780b */ /* 0x000fc80003f3d000 */
[----:B------:R-:W-:Y:S01]  /*c2f0*/  FSEL R12, R12, RZ, P1 ;  /* 0x000000ff0c0c7208 */ /* 0x000fe20000800000 */
[----:B-1----:R-:W-:-:S04]  /*c300*/  FFMA.FTZ R5, R23, c[0x0][0x23c], -R2 ;  /* 0x00008f0017057a23 */ /* 0x002fc80000010802 */
[----:B------:R-:W-:Y:S01]  /*c310*/  MUFU.EX2 R16, R5 ;  /* 0x0000000500107308 */ /* 0x000fe20000000800 */
[----:B--2---:R-:W-:-:S07]  /*c320*/  FFMA.FTZ R0, R21, c[0x0][0x23c], -R2 ;  /* 0x00008f0015007a23 */ /* 0x004fce0000010802 */
[----:B------:R1:W-:Y:S02]  /*c330*/  MUFU.EX2 R43, R0 ;  /* 0x00000000002b7308 */ /* 0x0003e40000000800 */
[----:B-1----:R-:W-:-:S05]  /*c340*/  FMUL.FTZ R0, R53, c[0x0][0x23c] ;  /* 0x00008f0035007a20 */ /* 0x002fca0000410000 */
[----:B------:R-:W-:-:S05]  /*c350*/  FSEL R0, R0, RZ, P4 ;  /* 0x000000ff00007208 */ /* 0x000fca0002000000 */
[--C-:B------:R-:W-:Y:S02]  /*c360*/  FFMA.FTZ R5, R22, c[0x0][0x23c], -R0.reuse ;  /* 0x00008f0016057a23 */ /* 0x100fe40000010800 */
[----:B------:R-:W-:Y:S02]  /*c370*/  FFMA.FTZ R4, R26, c[0x0][0x23c], -R0 ;  /* 0x00008f001a047a23 */ /* 0x000fe40000010800 */
[----:B------:R1:W-:Y:S08]  /*c380*/  MUFU.EX2 R15, R5 ;  /* 0x00000005000f7308 */ /* 0x0003f00000000800 */
[----:B------:R2:W-:Y:S01]  /*c390*/  MUFU.EX2 R231, R4 ;  /* 0x0000000400e77308 */ /* 0x0005e20000000800 */
[----:B-1----:R-:W-:-:S05]  /*c3a0*/  FSEL R5, R138, RZ, P6 ;  /* 0x000000ff8a057208 */ /* 0x002fca0003000000 */
[----:B------:R-:W-:Y:S01]  /*c3b0*/  FADD.FTZ R5, R137, -R5 ;  /* 0x8000000589057221 */ /* 0x000fe20000010000 */
[----:B------:R-:W-:Y:S01]  /*c3c0*/  MOV R137, R53 ;  /* 0x0000003500897202 */ /* 0x000fe20000000f00 */
[--C-:B--2---:R-:W-:Y:S02]  /*c3d0*/  FFMA.FTZ R4, R25, c[0x0][0x23c], -R0.reuse ;  /* 0x00008f0019047a23 */ /* 0x104fe40000010800 */
[----:B------:R-:W-:Y:S02]  /*c3e0*/  FMUL.FTZ R5, R5, c[0x0][0x23c] ;  /* 0x00008f0005057a20 */ /* 0x000fe40000410000 */
[----:B------:R1:W-:Y:S08]  /*c3f0*/  MUFU.EX2 R44, R4 ;  /* 0x00000004002c7308 */ /* 0x0003f00000000800 */
[----:B------:R-:W2:Y:S01]  /*c400*/  MUFU.EX2 R5, R5 ;  /* 0x0000000500057308 */ /* 0x000ea20000000800 */
[----:B-1----:R-:W-:-:S07]  /*c410*/  FFMA.FTZ R4, R27, c[0x0][0x23c], -R0 ;  /* 0x00008f001b047a23 */ /* 0x002fce0000010800 */
[----:B------:R1:W-:Y:S01]  /*c420*/  MUFU.EX2 R51, R4 ;  /* 0x0000000400337308 */ /* 0x0003e20000000800 */
[----:B--2---:R-:W-:Y:S02]  /*c430*/  FFMA.FTZ R224, R18, R5, R10 ;  /* 0x0000000512e07223 */ /* 0x004fe4000001000a */
[----:B------:R-:W2:Y:S01]  /*c440*/  LDL.LU R18, [R1+0x38] ;  /* 0x0000380001127983 */ /* 0x000ea20000300800 */
[----:B-1----:R-:W-:-:S04]  /*c450*/  FFMA.FTZ R4, R24, c[0x0][0x23c], -R12 ;  /* 0x00008f0018047a23 */ /* 0x002fc8000001080c */
[----:B------:R1:W-:Y:S01]  /*c460*/  MUFU.EX2 R39, R4 ;  /* 0x0000000400277308 */ /* 0x0003e20000000800 */
[-C--:B------:R-:W-:Y:S02]  /*c470*/  FMUL.FTZ R148, R148, R5.reuse ;  /* 0x0000000594947220 */ /* 0x080fe40000410000 */
[-C--:B------:R-:W-:Y:S02]  /*c480*/  FMUL.FTZ R149, R149, R5.reuse ;  /* 0x0000000595957220 */ /* 0x080fe40000410000 */
[-C--:B------:R-:W-:Y:S02]  /*c490*/  FMUL.FTZ R152, R152, R5.reuse ;  /* 0x0000000598987220 */ /* 0x080fe40000410000 */
[-C--:B------:R-:W-:Y:S02]  /*c4a0*/  FMUL.FTZ R153, R153, R5.reuse ;  /* 0x0000000599997220 */ /* 0x080fe40000410000 */
[----:B------:R-:W-:Y:S02]  /*c4b0*/  FMUL.FTZ R164, R164, R5 ;  /* 0x00000005a4a47220 */ /* 0x000fe40000410000 */
[----:B-1----:R-:W-:-:S02]  /*c4c0*/  FFMA.FTZ R4, R40, c[0x0][0x23c], -R12 ;  /* 0x00008f0028047a23 */ /* 0x002fc4000001080c */
[-C--:B------:R-:W-:Y:S02]  /*c4d0*/  FMUL.FTZ R165, R165, R5.reuse ;  /* 0x00000005a5a57220 */ /* 0x080fe40000410000 */
[----:B------:R1:W-:Y:S01]  /*c4e0*/  MUFU.EX2 R133, R4 ;  /* 0x0000000400857308 */ /* 0x0003e20000000800 */
        /* <DEDUP_REMOVED lines=8> */
[----:B-1----:R-:W-:Y:S02]  /*c570*/  FFMA.FTZ R4, R41, c[0x0][0x23c], -R12 ;  /* 0x00008f0029047a23 */ /* 0x002fe4000001080c */
[-C--:B------:R-:W-:Y:S02]  /*c580*/  FMUL.FTZ R200, R200, R5.reuse ;  /* 0x00000005c8c87220 */ /* 0x080fe40000410000 */
[-C--:B------:R-:W-:Y:S01]  /*c590*/  FMUL.FTZ R201, R201, R5.reuse ;  /* 0x00000005c9c97220 */ /* 0x080fe20000410000 */
[----:B------:R1:W-:Y:S01]  /*c5a0*/  MUFU.EX2 R142, R4 ;  /* 0x00000004008e7308 */ /* 0x0003e20000000800 */
[----:B------:R-:W-:-:S02]  /*c5b0*/  FMUL.FTZ R68, R68, R5 ;  /* 0x0000000544447220 */ /* 0x000fc40000410000 */
[-C--:B------:R-:W-:Y:S02]  /*c5c0*/  FMUL.FTZ R69, R69, R5.reuse ;  /* 0x0000000545457220 */ /* 0x080fe40000410000 */
[-C--:B------:R-:W-:Y:S02]  /*c5d0*/  FMUL.FTZ R80, R80, R5.reuse ;  /* 0x0000000550507220 */ /* 0x080fe40000410000 */
[-C--:B------:R-:W-:Y:S02]  /*c5e0*/  FMUL.FTZ R81, R81, R5.reuse ;  /* 0x0000000551517220 */ /* 0x080fe40000410000 */
[-C--:B------:R-:W-:Y:S02]  /*c5f0*/  FMUL.FTZ R84, R84, R5.reuse ;  /* 0x0000000554547220 */ /* 0x080fe40000410000 */
[-C--:B------:R-:W-:Y:S02]  /*c600*/  FMUL.FTZ R85, R85, R5.reuse ;  /* 0x0000000555557220 */ /* 0x080fe40000410000 */
[----:B------:R-:W-:-:S02]  /*c610*/  FMUL.FTZ R96, R96, R5 ;  /* 0x0000000560607220 */ /* 0x000fc40000410000 */
[-C--:B------:R-:W-:Y:S01]  /*c620*/  FMUL.FTZ R97, R97, R5.reuse ;  /* 0x0000000561617220 */ /* 0x080fe20000410000 */
[----:B-1----:R-:W-:Y:S01]  /*c630*/  FSEL R4, R19, RZ, P5 ;  /* 0x000000ff13047208 */ /* 0x002fe20002800000 */
[-C--:B------:R-:W-:Y:S02]  /*c640*/  FMUL.FTZ R100, R100, R5.reuse ;  /* 0x0000000564647220 */ /* 0x080fe40000410000 */
[-C--:B------:R-:W-:Y:S02]  /*c650*/  FMUL.FTZ R101, R101, R5.reuse ;  /* 0x0000000565657220 */ /* 0x080fe40000410000 */
[-C--:B------:R-:W-:Y:S02]  /*c660*/  FMUL.FTZ R112, R112, R5.reuse ;  /* 0x0000000570707220 */ /* 0x080fe40000410000 */
[-C--:B------:R-:W-:Y:S02]  /*c670*/  FMUL.FTZ R113, R113, R5.reuse ;  /* 0x0000000571717220 */ /* 0x080fe40000410000 */
[----:B------:R-:W-:-:S02]  /*c680*/  FMUL.FTZ R116, R116, R5 ;  /* 0x0000000574747220 */ /* 0x000fc40000410000 */
[-C--:B------:R-:W-:Y:S02]  /*c690*/  FMUL.FTZ R117, R117, R5.reuse ;  /* 0x0000000575757220 */ /* 0x080fe40000410000 */
[-C--:B------:R-:W-:Y:S02]  /*c6a0*/  FMUL.FTZ R40, R128, R5.reuse ;  /* 0x0000000580287220 */ /* 0x080fe40000410000 */
[----:B------:R-:W-:Y:S02]  /*c6b0*/  FMUL.FTZ R41, R129, R5 ;  /* 0x0000000581297220 */ /* 0x000fe40000410000 */
[----:B------:R-:W-:Y:S02]  /*c6c0*/  FFMA.FTZ R5, R42, c[0x0][0x23c], -R12 ;  /* 0x00008f002a057a23 */ /* 0x000fe4000001080c */
[----:B------:R-:W-:Y:S02]  /*c6d0*/  IMAD.MOV.U32 R42, RZ, RZ, R11 ;  /* 0x000000ffff2a7224 */ /* 0x000fe400078e000b */
[----:B------:R-:W3:Y:S01]  /*c6e0*/  LDL.LU R11, [R1+0x24] ;  /* 0x00002400010b7983 */ /* 0x000ee20000300800 */
[----:B------:R-:W-:Y:S01]  /*c6f0*/  FADD.FTZ R6, R136, -R4 ;  /* 0x8000000488067221 */ /* 0x000fe20000010000 */
[----:B------:R-:W-:-:S03]  /*c700*/  FSEL R4, R137, RZ, P4 ;  /* 0x000000ff89047208 */ /* 0x000fc60002000000 */
[----:B------:R-:W-:Y:S02]  /*c710*/  FMUL.FTZ R14, R6, c[0x0][0x23c] ;  /* 0x00008f00060e7a20 */ /* 0x000fe40000410000 */
[----:B------:R-:W-:Y:S01]  /*c720*/  FADD.FTZ R6, R135, -R4 ;  /* 0x8000000487067221 */ /* 0x000fe20000010000 */
[----:B------:R-:W-:-:S03]  /*c730*/  FSEL R4, R46, RZ, P1 ;  /* 0x000000ff2e047208 */ /* 0x000fc60000800000 */
[----:B------:R-:W-:Y:S01]  /*c740*/  FMUL.FTZ R7, R6, c[0x0][0x23c] ;  /* 0x00008f0006077a20 */ /* 0x000fe20000410000 */
[----:B------:R-:W-:Y:S01]  /*c750*/  MOV R129, R17 ;  /* 0x0000001100817202 */ /* 0x000fe20000000f00 */
[----:B------:R-:W-:Y:S01]  /*c760*/  FADD.FTZ R6, R134, -R4 ;  /* 0x8000000486067221 */ /* 0x000fe20000010000 */
[----:B------:R-:W-:Y:S01]  /*c770*/  MOV R136, R16 ;  /* 0x0000001000887202 */ /* 0x000fe20000000f00 */
[----:B------:R-:W1:Y:S02]  /*c780*/  MUFU.EX2 R4, R7 ;  /* 0x0000000700047308 */ /* 0x000e640000000800 */
[----:B------:R-:W-:-:S06]  /*c790*/  FMUL.FTZ R6, R6, c[0x0][0x23c] ;  /* 0x00008f0006067a20 */ /* 0x000fcc0000410000 */
[----:B------:R-:W4:Y:S08]  /*c7a0*/  MUFU.EX2 R14, R14 ;  /* 0x0000000e000e7308 */ /* 0x000f300000000800 */
[----:B------:R-:W4:Y:S08]  /*c7b0*/  MUFU.EX2 R13, R6 ;  /* 0x00000006000d7308 */ /* 0x000f300000000800 */
[----:B------:R4:W4:Y:S01]  /*c7c0*/  MUFU.EX2 R128, R5 ;  /* 0x0000000500807308 */ /* 0x0009220000000800 */
[----:B-1----:R-:W-:-:S02]  /*c7d0*/  FMUL.FTZ R144, R144, R4 ;  /* 0x0000000490907220 */ /* 0x002fc40000410000 */
        /* <DEDUP_REMOVED lines=32> */
[-C--:B----4-:R-:W-:Y:S01]  /*c9e0*/  FMUL.FTZ R150, R150, R14.reuse ;  /* 0x0000000e96967220 */ /* 0x090fe20000410000 */
[----:B------:R-:W-:Y:S01]  /*c9f0*/  F2FP.BF16.PACK_AB R10, R141, R129 ;  /* 0x000000818d0a723e */ /* 0x000fe200000010ff */
[----:B------:R-:W-:Y:S01]  /*ca00*/  FMUL.FTZ R151, R151, R14 ;  /* 0x0000000e97977220 */ /* 0x000fe20000410000 */
[----:B------:R-:W-:Y:S01]  /*ca10*/  F2FP.BF16.PACK_AB R5, R133, R39 ;  /* 0x000000278505723e */ /* 0x000fe200000010ff */
[-C--:B------:R-:W-:Y:S01]  /*ca20*/  FMUL.FTZ R146, R146, R13.reuse ;  /* 0x0000000d92927220 */ /* 0x080fe20000410000 */
[----:B------:R-:W-:Y:S01]  /*ca30*/  F2FP.BF16.PACK_AB R7, R128, R142 ;  /* 0x0000008e8007723e */ /* 0x000fe200000010ff */
[-C--:B------:R-:W-:Y:S02]  /*ca40*/  FMUL.FTZ R147, R147, R13.reuse ;  /* 0x0000000d93937220 */ /* 0x080fe40000410000 */
[----:B------:R-:W-:-:S02]  /*ca50*/  FMUL.FTZ R158, R158, R13 ;  /* 0x0000000d9e9e7220 */ /* 0x000fc40000410000 */
[-C--:B------:R-:W-:Y:S02]  /*ca60*/  FMUL.FTZ R159, R159, R13.reuse ;  /* 0x0000000d9f9f7220 */ /* 0x080fe40000410000 */
[-C--:B------:R-:W-:Y:S02]  /*ca70*/  FMUL.FTZ R154, R154, R14.reuse ;  /* 0x0000000e9a9a7220 */ /* 0x080fe40000410000 */
[-C--:B------:R-:W-:Y:S02]  /*ca80*/  FMUL.FTZ R155, R155, R14.reuse ;  /* 0x0000000e9b9b7220 */ /* 0x080fe40000410000 */
[-C--:B------:R-:W-:Y:S02]  /*ca90*/  FMUL.FTZ R162, R162, R13.reuse ;  /* 0x0000000da2a27220 */ /* 0x080fe40000410000 */
[----:B------:R-:W-:Y:S02]  /*caa0*/  FMUL.FTZ R163, R163, R13 ;  /* 0x0000000da3a37220 */ /* 0x000fe40000410000 */
[----:B------:R-:W-:-:S02]  /*cab0*/  FMUL.FTZ R166, R166, R14 ;  /* 0x0000000ea6a67220 */ /* 0x000fc40000410000 */
[----:B------:R-:W-:Y:S02]  /*cac0*/  FMUL.FTZ R167, R167, R14 ;  /* 0x0000000ea7a77220 */ /* 0x000fe40000410000 */
[-C--:B------:R-:W-:Y:S02]  /*cad0*/  FMUL.FTZ R174, R174, R13.reuse ;  /* 0x0000000daeae7220 */ /* 0x080fe40000410000 */
[----:B------:R-:W-:Y:S02]  /*cae0*/  FMUL.FTZ R175, R175, R13 ;  /* 0x0000000dafaf7220 */ /* 0x000fe40000410000 */
[----:B--2---:R-:W-:Y:S02]  /*caf0*/  FFMA.FTZ R134, R18, R4, R15 ;  /* 0x0000000412867223 */ /* 0x004fe4000001000f */
[----:B------:R-:W1:Y:S01]  /*cb00*/  LDSM.16.MT88.4 R16, [R225+0xc000] ;  /* 0x00c00000e110783b */ /* 0x000e620000004200 */
[----:B------:R-:W-:Y:S02]  /*cb10*/  F2FP.BF16.PACK_AB R4, R231, R15 ;  /* 0x0000000fe704723e */ /* 0x000fe400000010ff */
[----:B------:R-:W-:-:S04]  /*cb20*/  MOV R15, R51 ;  /* 0x00000033000f7202 */ /* 0x000fc80000000f00 */
[----:B------:R-:W-:-:S07]  /*cb30*/  F2FP.BF16.PACK_AB R6, R15, R44 ;  /* 0x0000002c0f06723e */ /* 0x000fce00000010ff */
[C---:B-1----:R-:W-:Y:S08]  /*cb40*/  HMMA.16816.F32.BF16 R144, R4.reuse, R16, R144 ;  /* 0x000000100490723c */ /* 0x042ff00000041890 */
[----:B------:R-:W-:Y:S01]  /*cb50*/  HMMA.16816.F32.BF16 R156, R4, R18, R156 ;  /* 0x00000012049c723c */ /* 0x000fe2000004189c */
[----:B---3--:R-:W-:Y:S01]  /*cb60*/  FFMA.FTZ R230, R11, R14, R9 ;  /* 0x0000000e0be67223 */ /* 0x008fe20000010009 */
[----:B------:R-:W-:-:S02]  /*cb70*/  F2FP.BF16.PACK_AB R9, R43, R9 ;  /* 0x000000092b09723e */ /* 0x000fc400000010ff */
[----:B------:R-:W-:-:S07]  /*cb80*/  F2FP.BF16.PACK_AB R11, R136, R45 ;  /* 0x0000002d880b723e */ /* 0x000fce00000010ff */
[C---:B------:R-:W-:Y:S08]  /*cb90*/  HMMA.16816.F32.BF16 R148, R8.reuse, R16, R148 ;  /* 0x000000100894723c */ /* 0x040ff00000041894 */
[----:B------:R-:W-:Y:S01]  /*cba0*/  HMMA.16816.F32.BF16 R56, R8, R18, R152 ;  /* 0x000000120838723c */ /* 0x000fe20000041898 */
[----:B------:R-:W1:Y:S01]  /*cbb0*/  LDSM.16.MT88.4 R16, [R226+0xc000] ;  /* 0x00c00000e210783b */ /* 0x000e620000004200 */
[----:B------:R-:W-:-:S02]  /*cbc0*/  FMUL.FTZ R170, R170, R14 ;  /* 0x0000000eaaaa7220 */ /* 0x000fc40000410000 */
[----:B------:R-:W-:Y:S01]  /*cbd0*/  FMUL.FTZ R171, R171, R14 ;  /* 0x0000000eabab7220 */ /* 0x000fe20000410000 */
[----:B------:R-:W-:Y:S01]  /*cbe0*/  MOV R27, R65 ;  /* 0x00000041001b7202 */ /* 0x000fe20000000f00 */
[----:B------:R-:W-:Y:S01]  /*cbf0*/  IMAD.MOV.U32 R26, RZ, RZ, R67 ;  /* 0x000000ffff1a7224 */ /* 0x000fe200078e0043 */
[----:B------:R-:W-:Y:S01]  /*cc00*/  MOV R20, R66 ;  /* 0x0000004200147202 */ /* 0x000fe20000000f00 */
[----:B------:R-:W-:Y:S01]  /*cc10*/  IMAD.MOV.U32 R23, RZ, RZ, R64 ;  /* 0x000000ffff177224 */ /* 0x000fe200078e0040 */
[----:B------:R-:W-:Y:S01]  /*cc20*/  MOV R25, R52 ;  /* 0x0000003400197202 */ /* 0x000fe20000000f00 */
[----:B------:R-:W-:Y:S01]  /*cc30*/  IMAD.MOV.U32 R152, RZ, RZ, R54 ;  /* 0x000000ffff987224 */ /* 0x000fe200078e0036 */
[----:B------:R-:W-:Y:S02]  /*cc40*/  MOV R22, R63 ;  /* 0x0000003f00167202 */ /* 0x000fe40000000f00 */
[----:B------:R-:W-:Y:S01]  /*cc50*/  MOV R135, R62 ;  /* 0x0000003e00877202 */ /* 0x000fe20000000f00 */
[-C--:B-1----:R-:W-:Y:S07]  /*cc60*/  HMMA.16816.F32.BF16 R64, R4, R16.reuse, R160 ;  /* 0x000000100440723c */ /* 0x082fee00000418a0 */
[----:B------:R-:W-:Y:S01]  /*cc70*/  MOV R160, R61 ;  /* 0x0000003d00a07202 */ /* 0x000fe20000000f00 */
[----:B------:R-:W-:Y:S01]  /*cc80*/  HMMA.16816.F32.BF16 R164, R8, R16, R164 ;  /* 0x0000001008a4723c */ /* 0x000fe200000418a4 */
[----:B------:R-:W-:-:S07]  /*cc90*/  MOV R163, R60 ;  /* 0x0000003c00a37202 */ /* 0x000fce0000000f00 */
[-C--:B------:R-:W-:Y:S08]  /*cca0*/  HMMA.16816.F32.BF16 R60, R4, R18.reuse, R172 ;  /* 0x00000012043c723c */ /* 0x080ff000000418ac */
[----:B------:R-:W-:Y:S01]  /*ccb0*/  HMMA.16816.F32.BF16 R52, R8, R18, R168 ;  /* 0x000000120834723c */ /* 0x000fe200000418a8 */
[----:B------:R-:W1:Y:S01]  /*ccc0*/  LDSM.16.MT88.4 R16, [R228+0xc000] ;  /* 0x00c00000e410783b */ /* 0x000e620000004200 */
[----:B------:R-:W-:-:S02]  /*ccd0*/  FMUL.FTZ R182, R182, R14 ;  /* 0x0000000eb6b67220 */ /* 0x000fc40000410000 */
[-C--:B------:R-:W-:Y:S02]  /*cce0*/  FMUL.FTZ R183, R183, R14.reuse ;  /* 0x0000000eb7b77220 */ /* 0x080fe40000410000 */
[-C--:B------:R-:W-:Y:S02]  /*ccf0*/  FMUL.FTZ R178, R178, R13.reuse ;  /* 0x0000000db2b27220 */ /* 0x080fe40000410000 */
[-C--:B------:R-:W-:Y:S02]  /*cd00*/  FMUL.FTZ R179, R179, R13.reuse ;  /* 0x0000000db3b37220 */ /* 0x080fe40000410000 */
[-C--:B------:R-:W-:Y:S02]  /*cd10*/  FMUL.FTZ R190, R190, R13.reuse ;  /* 0x0000000dbebe7220 */ /* 0x080fe40000410000 */
[----:B------:R-:W-:Y:S02]  /*cd20*/  FMUL.FTZ R191, R191, R13 ;  /* 0x0000000dbfbf7220 */ /* 0x000fe40000410000 */
[----:B------:R-:W-:-:S02]  /*cd30*/  FMUL.FTZ R186, R186, R14 ;  /* 0x0000000ebaba7220 */ /* 0x000fc40000410000 */
[----:B------:R-:W-:Y:S01]  /*cd40*/  FMUL.FTZ R187, R187, R14 ;  /* 0x0000000ebbbb7220 */ /* 0x000fe20000410000 */
[----:B------:R-:W-:Y:S01]  /*cd50*/  MOV R24, R49 ;  /* 0x0000003100187202 */ /* 0x000fe20000000f00 */
[----:B------:R-:W-:Y:S01]  /*cd60*/  IMAD.MOV.U32 R161, RZ, RZ, R45 ;  /* 0x000000ffffa17224 */ /* 0x000fe200078e002d */
[----:B------:R-:W-:Y:S02]  /*cd70*/  MOV R154, R48 ;  /* 0x00000030009a7202 */ /* 0x000fe40000000f00 */
[----:B------:R-:W-:Y:S02]  /*cd80*/  MOV R155, R47 ;  /* 0x0000002f009b7202 */ /* 0x000fe40000000f00 */
[----:B------:R-:W-:Y:S02]  /*cd90*/  MOV R153, R46 ;  /* 0x0000002e00997202 */ /* 0x000fe40000000f00 */
[----:B------:R-:W-:Y:S02]  /*cda0*/  MOV R21, R50 ;  /* 0x0000003200157202 */ /* 0x000fe40000000f00 */
[----:B------:R-:W-:Y:S01]  /*cdb0*/  MOV R162, R44 ;  /* 0x0000002c00a27202 */ /* 0x000fe20000000f00 */
        /* <DEDUP_REMOVED lines=12> */
[-C--:B------:R-:W-:Y:S01]  /*ce80*/  FMUL.FTZ R203, R203, R14.reuse ;  /* 0x0000000ecbcb7220 */ /* 0x080fe20000410000 */
[-C--:B-1----:R-:W-:Y:S08]  /*ce90*/  HMMA.16816.F32.BF16 R196, R8, R16.reuse, R196 ;  /* 0x0000001008c4723c */ /* 0x082ff000000418c4 */
[C---:B------:R-:W-:Y:S08]  /*cea0*/  HMMA.16816.F32.BF16 R192, R4.reuse, R16, R192 ;  /* 0x0000001004c0723c */ /* 0x040ff000000418c0 */
[-C--:B------:R-:W-:Y:S08]  /*ceb0*/  HMMA.16816.F32.BF16 R204, R4, R18.reuse, R204 ;  /* 0x0000001204cc723c */ /* 0x080ff000000418cc */
[----:B------:R-:W-:Y:S01]  /*cec0*/  HMMA.16816.F32.BF16 R200, R8, R18, R200 ;  /* 0x0000001208c8723c */ /* 0x000fe200000418c8 */
[----:B------:R-:W1:Y:S01]  /*ced0*/  LDSM.16.MT88.4 R16, [R225+0xe000] ;  /* 0x00e00000e110783b */ /* 0x000e620000004200 */
[----:B------:R-:W-:-:S02]  /*cee0*/  FMUL.FTZ R70, R70, R14 ;  /* 0x0000000e46467220 */ /* 0x000fc40000410000 */
[----:B------:R-:W-:Y:S01]  /*cef0*/  FMUL.FTZ R71, R71, R14 ;  /* 0x0000000e47477220 */ /* 0x000fe20000410000 */
[----:B------:R-:W-:Y:S01]  /*cf00*/  MOV R178, R160 ;  /* 0x000000a000b27202 */ /* 0x000fe20000000f00 */
[-C--:B------:R-:W-:Y:S01]  /*cf10*/  FMUL.FTZ R74, R74, R13.reuse ;  /* 0x0000000d4a4a7220 */ /* 0x080fe20000410000 */
[----:B------:R-:W-:Y:S01]  /*cf20*/  MOV R160, R24 ;  /* 0x0000001800a07202 */ /* 0x000fe20000000f00 */
[----:B------:R-:W-:Y:S01]  /*cf30*/  FMUL.FTZ R75, R75, R13 ;  /* 0x0000000d4b4b7220 */ /* 0x000fe20000410000 */
[----:B------:R-:W-:Y:S01]  /*cf40*/  MOV R176, R152 ;  /* 0x0000009800b07202 */ /* 0x000fe20000000f00 */
[----:B------:R-:W-:Y:S01]  /*cf50*/  IMAD.MOV.U32 R177, RZ, RZ, R163 ;  /* 0x000000ffffb17224 */ /* 0x000fe200078e00a3 */
[----:B------:R-:W-:Y:S01]  /*cf60*/  MOV R172, R153 ;  /* 0x0000009900ac7202 */ /* 0x000fe20000000f00 */
[----:B------:R-:W-:Y:S01]  /*cf70*/  IMAD.MOV.U32 R24, RZ, RZ, R143 ;  /* 0x000000ffff187224 */ /* 0x000fe200078e008f */
[----:B------:R-:W-:Y:S02]  /*cf80*/  MOV R163, R142 ;  /* 0x0000008e00a37202 */ /* 0x000fe40000000f00 */
[----:B------:R-:W-:-:S02]  /*cf90*/  MOV R152, R141 ;  /* 0x0000008d00987202 */ /* 0x000fc40000000f00 */
[----:B------:R-:W-:Y:S02]  /*cfa0*/  MOV R153, R140 ;  /* 0x0000008c00997202 */ /* 0x000fe40000000f00 */
[----:B------:R-:W-:Y:S02]  /*cfb0*/  MOV R174, R137 ;  /* 0x0000008900ae7202 */ /* 0x000fe40000000f00 */
[----:B------:R-:W-:Y:S01]  /*cfc0*/  MOV R168, R138 ;  /* 0x0000008a00a87202 */ /* 0x000fe20000000f00 */
[----:B-1----:R-:W-:Y:S07]  /*cfd0*/  HMMA.16816.F32.BF16 R140, R8, R16, R68 ;  /* 0x00000010088c723c */ /* 0x002fee0000041844 */
[----:B------:R-:W-:Y:S01]  /*cfe0*/  IMAD.MOV.U32 R71, RZ, RZ, R160 ;  /* 0x000000ffff477224 */ /* 0x000fe200078e00a0 */
[----:B------:R-:W-:-:S02]  /*cff0*/  MOV R160, R136 ;  /* 0x0000008800a07202 */ /* 0x000fc40000000f00 */
[----:B------:R-:W-:Y:S02]  /*d000*/  MOV R68, R139 ;  /* 0x0000008b00447202 */ /* 0x000fe40000000f00 */
[----:B------:R-:W-:Y:S01]  /*d010*/  HMMA.16816.F32.BF16 R136, R4, R16, R72 ;  /* 0x000000100488723c */ /* 0x000fe20000041848 */
[----:B------:R-:W2:Y:S01]  /*d020*/  LDL.LU R73, [R1+0x3c] ;  /* 0x00003c0001497983 */ /* 0x000ea20000300800 */
[-C--:B------:R-:W-:Y:S02]  /*d030*/  FMUL.FTZ R78, R78, R13.reuse ;  /* 0x0000000d4e4e7220 */ /* 0x080fe40000410000 */
[----:B------:R-:W-:Y:S02]  /*d040*/  FMUL.FTZ R79, R79, R13 ;  /* 0x0000000d4f4f7220 */ /* 0x000fe40000410000 */
[-C--:B------:R-:W-:Y:S02]  /*d050*/  FMUL.FTZ R82, R82, R14.reuse ;  /* 0x0000000e52527220 */ /* 0x080fe40000410000 */
[----:B------:R-:W-:Y:S01]  /*d060*/  FMUL.FTZ R83, R83, R14 ;  /* 0x0000000e53537220 */ /* 0x000fe20000410000 */
        /* <DEDUP_REMOVED lines=8> */
[----:B------:R-:W-:-:S07]  /*d0f0*/  MOV R74, R132 ;  /* 0x00000084004a7202 */ /* 0x000fce0000000f00 */
[----:B------:R-:W-:Y:S01]  /*d100*/  HMMA.16816.F32.BF16 R132, R4, R18, R76 ;  /* 0x000000120484723c */ /* 0x000fe2000004184c */
[----:B------:R-:W1:Y:S01]  /*d110*/  LDSM.16.MT88.4 R16, [R226+0xe000] ;  /* 0x00e00000e210783b */ /* 0x000e620000004200 */
[-C--:B------:R-:W-:Y:S02]  /*d120*/  FMUL.FTZ R86, R86, R14.reuse ;  /* 0x0000000e56567220 */ /* 0x080fe40000410000 */
[----:B------:R-:W-:Y:S02]  /*d130*/  FMUL.FTZ R87, R87, R14 ;  /* 0x0000000e57577220 */ /* 0x000fe40000410000 */
[-C--:B------:R-:W-:Y:S02]  /*d140*/  FMUL.FTZ R90, R90, R13.reuse ;  /* 0x0000000d5a5a7220 */ /* 0x080fe40000410000 */
[-C--:B------:R-:W-:Y:S02]  /*d150*/  FMUL.FTZ R91, R91, R13.reuse ;  /* 0x0000000d5b5b7220 */ /* 0x080fe40000410000 */
[----:B------:R-:W-:-:S02]  /*d160*/  FMUL.FTZ R94, R94, R13 ;  /* 0x0000000d5e5e7220 */ /* 0x000fc40000410000 */
[----:B------:R-:W-:Y:S02]  /*d170*/  FMUL.FTZ R95, R95, R13 ;  /* 0x0000000d5f5f7220 */ /* 0x000fe40000410000 */
[-C--:B------:R-:W-:Y:S02]  /*d180*/  FMUL.FTZ R98, R98, R14.reuse ;  /* 0x0000000e62627220 */ /* 0x080fe40000410000 */
[----:B------:R-:W-:Y:S01]  /*d190*/  FMUL.FTZ R99, R99, R14 ;  /* 0x0000000e63637220 */ /* 0x000fe20000410000 */
[----:B------:R-:W-:Y:S01]  /*d1a0*/  MOV R169, R163 ;  /* 0x000000a300a97202 */ /* 0x000fe20000000f00 */
[----:B------:R-:W-:Y:S01]  /*d1b0*/  IMAD.MOV.U32 R175, RZ, RZ, R154 ;  /* 0x000000ffffaf7224 */ /* 0x000fe200078e009a */
[----:B------:R-:W-:Y:S02]  /*d1c0*/  MOV R163, R152 ;  /* 0x0000009800a37202 */ /* 0x000fe40000000f00 */
[----:B------:R-:W-:Y:S02]  /*d1d0*/  MOV R70, R153 ;  /* 0x0000009900467202 */ /* 0x000fe40000000f00 */
[----:B------:R-:W-:-:S02]  /*d1e0*/  MOV R69, R155 ;  /* 0x0000009b00457202 */ /* 0x000fc40000000f00 */
        /* <DEDUP_REMOVED lines=22> */
[----:B------:R-:W-:Y:S01]  /*d350*/  IMAD.MOV.U32 R72, RZ, RZ, R74 ;  /* 0x000000ffff487224 */ /* 0x000fe200078e004a */
[----:B------:R-:W-:Y:S01]  /*d360*/  MOV R74, R68 ;  /* 0x00000044004a7202 */ /* 0x000fe20000000f00 */
[----:B------:R-:W-:Y:S01]  /*d370*/  IMAD.MOV.U32 R68, RZ, RZ, R70 ;  /* 0x000000ffff447224 */ /* 0x000fe200078e0046 */
[----:B------:R-:W-:Y:S01]  /*d380*/  MOV R70, R176 ;  /* 0x000000b000467202 */ /* 0x000fe20000000f00 */
[----:B------:R-:W-:Y:S01]  /*d390*/  IMAD.MOV.U32 R176, RZ, RZ, R178 ;  /* 0x000000ffffb07224 */ /* 0x000fe200078e00b2 */
[----:B------:R-:W-:Y:S01]  /*d3a0*/  MOV R179, R43 ;  /* 0x0000002b00b37202 */ /* 0x000fe20000000f00 */
[C---:B-1----:R-:W-:Y:S08]  /*d3b0*/  HMMA.16816.F32.BF16 R120, R4.reuse, R16, R120 ;  /* 0x000000100478723c */ /* 0x042ff00000041878 */
[----:B------:R-:W-:Y:S07]  /*d3c0*/  HMMA.16816.F32.BF16 R124, R4, R18, R124 ;  /* 0x00000012047c723c */ /* 0x000fee000004187c */
[--C-:B------:R-:W-:Y:S01]  /*d3d0*/  FFMA.FTZ R4, R232, c[0x0][0x23c], -R3.reuse ;  /* 0x00008f00e8047a23 */ /* 0x100fe20000010803 */
[----:B------:R-:W-:Y:S01]  /*d3e0*/  MOV R171, R42 ;  /* 0x0000002a00ab7202 */ /* 0x000fe20000000f00 */
[----:B------:R-:W-:Y:S01]  /*d3f0*/  FMUL.FTZ R118, R118, R14 ;  /* 0x0000000e76767220 */ /* 0x000fe20000410000 */
[----:B------:R1:W5:Y:S01]  /*d400*/  LDL.LU R232, [R1+0x7c] ;  /* 0x00007c0001e87983 */ /* 0x0003620000300800 */
[----:B------:R3:W-:Y:S02]  /*d410*/  MUFU.EX2 R178, R4 ;  /* 0x0000000400b27308 */ /* 0x0007e40000000800 */
[----:B---3--:R-:W-:Y:S01]  /*d420*/  FFMA.FTZ R4, R72, c[0x0][0x23c], -R3 ;  /* 0x00008f0048047a23 */ /* 0x008fe20000010803 */
[----:B------:R-:W-:-:S02]  /*d430*/  MOV R72, R74 ;  /* 0x0000004a00487202 */ /* 0x000fc40000000f00 */
[----:B------:R-:W-:Y:S02]  /*d440*/  MOV R74, R68 ;  /* 0x00000044004a7202 */ /* 0x000fe40000000f00 */
[----:B------:R-:W-:Y:S02]  /*d450*/  MOV R68, R70 ;  /* 0x0000004600447202 */ /* 0x000fe40000000f00 */
[----:B------:R-:W-:Y:S02]  /*d460*/  MOV R70, R176 ;  /* 0x000000b000467202 */ /* 0x000fe40000000f00 */
[----:B------:R-:W-:Y:S02]  /*d470*/  MOV R176, R179 ;  /* 0x000000b300b07202 */ /* 0x000fe40000000f00 */
[----:B------:R3:W-:Y:S01]  /*d480*/  MUFU.EX2 R179, R4 ;  /* 0x0000000400b37308 */ /* 0x0007e20000000800 */
[----:B------:R-:W-:Y:S02]  /*d490*/  MOV R78, R72 ;  /* 0x00000048004e7202 */ /* 0x000fe40000000f00 */
[----:B------:R-:W-:Y:S01]  /*d4a0*/  MOV R72, R74 ;  /* 0x0000004a00487202 */ /* 0x000fe20000000f00 */
[----:B---3--:R-:W-:-:S04]  /*d4b0*/  FFMA.FTZ R4, R217, c[0x0][0x23c], -R3 ;  /* 0x00008f00d9047a23 */ /* 0x008fc80000010803 */
[----:B------:R3:W-:Y:S01]  /*d4c0*/  MUFU.EX2 R101, R4 ;  /* 0x0000000400657308 */ /* 0x0007e20000000800 */
[----:B------:R-:W-:Y:S02]  /*d4d0*/  MOV R74, R68 ;  /* 0x00000044004a7202 */ /* 0x000fe40000000f00 */
[----:B------:R-:W-:Y:S02]  /*d4e0*/  MOV R68, R70 ;  /* 0x0000004600447202 */ /* 0x000fe40000000f00 */
[----:B------:R-:W-:Y:S01]  /*d4f0*/  MOV R70, R176 ;  /* 0x000000b000467202 */ /* 0x000fe20000000f00 */
[----:B---3--:R-:W-:-:S04]  /*d500*/  FFMA.FTZ R4, R36, c[0x0][0x23c], -R3 ;  /* 0x00008f0024047a23 */ /* 0x008fc80000010803 */
[----:B------:R3:W4:Y:S01]  /*d510*/  MUFU.EX2 R5, R4 ;  /* 0x0000000400057308 */ /* 0x0007220000000800 */
[----:B--2---:R-:W-:Y:S01]  /*d520*/  FFMA.FTZ R39, R73, R13, R39 ;  /* 0x0000000d49277223 */ /* 0x004fe20000010027 */
[----:B------:R-:W-:Y:S02]  /*d530*/  MOV R73, R75 ;  /* 0x0000004b00497202 */ /* 0x000fe40000000f00 */
[----:B------:R-:W-:Y:S02]  /*d540*/  MOV R75, R69 ;  /* 0x00000045004b7202 */ /* 0x000fe40000000f00 */
[----:B------:R-:W-:Y:S02]  /*d550*/  MOV R69, R71 ;  /* 0x0000004700457202 */ /* 0x000fe40000000f00 */
[----:B------:R-:W-:Y:S02]  /*d560*/  MOV R71, R177 ;  /* 0x000000b100477202 */ /* 0x000fe40000000f00 */
[----:B------:R-:W-:-:S02]  /*d570*/  MOV R177, R231 ;  /* 0x000000e700b17202 */ /* 0x000fc40000000f00 */
[----:B------:R-:W-:Y:S01]  /*d580*/  MOV R79, R73 ;  /* 0x00000049004f7202 */ /* 0x000fe20000000f00 */
[----:B------:R-:W-:Y:S01]  /*d590*/  IMAD.MOV.U32 R73, RZ, RZ, R75 ;  /* 0x000000ffff497224 */ /* 0x000fe200078e004b */
[----:B------:R-:W-:Y:S01]  /*d5a0*/  MOV R75, R69 ;  /* 0x00000045004b7202 */ /* 0x000fe20000000f00 */
[----:B------:R-:W-:Y:S01]  /*d5b0*/  IMAD.MOV.U32 R69, RZ, RZ, R71 ;  /* 0x000000ffff457224 */ /* 0x000fe200078e0047 */
[----:B------:R-:W-:Y:S01]  /*d5c0*/  MOV R71, R177 ;  /* 0x000000b100477202 */ /* 0x000fe20000000f00 */
[----:B------:R-:W-:Y:S01]  /*d5d0*/  IMAD.MOV.U32 R177, RZ, RZ, R230 ;  /* 0x000000ffffb17224 */ /* 0x000fe200078e00e6 */
[----:B------:R1:W5:Y:S01]  /*d5e0*/  LDL.LU R231, [R1+0x78] ;  /* 0x0000780001e77983 */ /* 0x0003620000300800 */
[----:B---3--:R-:W-:Y:S01]  /*d5f0*/  FFMA.FTZ R4, R79, c[0x0][0x23c], -R2 ;  /* 0x00008f004f047a23 */ /* 0x008fe20000010802 */
[----:B------:R-:W-:Y:S01]  /*d600*/  MOV R79, R73 ;  /* 0x00000049004f7202 */ /* 0x000fe20000000f00 */
[----:B------:R-:W-:Y:S01]  /*d610*/  IMAD.MOV.U32 R73, RZ, RZ, R75 ;  /* 0x000000ffff497224 */ /* 0x000fe200078e004b */
[----:B------:R-:W-:Y:S01]  /*d620*/  MOV R75, R69 ;  /* 0x00000045004b7202 */ /* 0x000fe20000000f00 */
[----:B------:R-:W-:Y:S01]  /*d630*/  IMAD.MOV.U32 R69, RZ, RZ, R71 ;  /* 0x000000ffff457224 */ /* 0x000fe200078e0047 */
[----:B------:R-:W-:Y:S01]  /*d640*/  MOV R71, R177 ;  /* 0x000000b100477202 */ /* 0x000fe20000000f00 */
[----:B------:R2:W-:Y:S01]  /*d650*/  MUFU.EX2 R176, R4 ;  /* 0x0000000400b07308 */ /* 0x0005e20000000800 */
[----:B------:R-:W-:Y:S01]  /*d660*/  MOV R177, R180 ;  /* 0x000000b400b17202 */ /* 0x000fe20000000f00 */
[-C--:B------:R-:W-:Y:S01]  /*d670*/  FMUL.FTZ R119, R119, R14.reuse ;  /* 0x0000000e77777220 */ /* 0x080fe20000410000 */
[----:B------:R-:W-:Y:S01]  /*d680*/  MOV R77, R79 ;  /* 0x0000004f004d7202 */ /* 0x000fe20000000f00 */
[-C--:B------:R-:W-:Y:S01]  /*d690*/  FMUL.FTZ R42, R130, R14.reuse ;  /* 0x0000000e822a7220 */ /* 0x080fe20000410000 */
[----:B------:R-:W-:Y:S01]  /*d6a0*/  MOV R79, R73 ;  /* 0x00000049004f7202 */ /* 0x000fe20000000f00 */
[----:B------:R-:W-:Y:S01]  /*d6b0*/  FMUL.FTZ R43, R131, R14 ;  /* 0x0000000e832b7220 */ /* 0x000fe20000410000 */
[----:B------:R-:W-:Y:S01]  /*d6c0*/  MOV R73, R75 ;  /* 0x0000004b00497202 */ /* 0x000fe20000000f00 */
[----:B------:R-:W-:Y:S01]  /*d6d0*/  IMAD.MOV.U32 R75, RZ, RZ, R70 ;  /* 0x000000ffff4b7224 */ /* 0x000fe200078e0046 */
[----:B------:R-:W-:Y:S01]  /*d6e0*/  MOV R70, R177 ;  /* 0x000000b100467202 */ /* 0x000fe20000000f00 */
[----:B------:R-:W-:Y:S01]  /*d6f0*/  FFMA.FTZ R36, R222, c[0x0][0x23c], -R3 ;  /* 0x00008f00de247a23 */ /* 0x000fe20000010803 */
[----:B------:R1:W5:Y:S01]  /*d700*/  LDL.LU R230, [R1+0x74] ;  /* 0x0000740001e67983 */ /* 0x0003620000300800 */
[----:B--2---:R-:W-:-:S04]  /*d710*/  FFMA.FTZ R4, R78, c[0x0][0x23c], -R2 ;  /* 0x00008f004e047a23 */ /* 0x004fc80000010802 */
[----:B------:R2:W3:Y:S01]  /*d720*/  MUFU.EX2 R177, R4 ;  /* 0x0000000400b17308 */ /* 0x0004e20000000800 */
[----:B------:R-:W-:Y:S01]  /*d730*/  MOV R78, R72 ;  /* 0x00000048004e7202 */ /* 0x000fe20000000f00 */
[----:B------:R-:W-:Y:S01]  /*d740*/  IMAD.MOV.U32 R72, RZ, RZ, R74 ;  /* 0x000000ffff487224 */ /* 0x000fe200078e004a */
[----:B------:R-:W-:Y:S01]  /*d750*/  MOV R74, R68 ;  /* 0x00000044004a7202 */ /* 0x000fe20000000f00 */
[----:B------:R-:W-:Y:S01]  /*d760*/  IMAD.MOV.U32 R180, RZ, RZ, R181 ;  /* 0x000000ffffb47224 */ /* 0x000fe200078e00b5 */
[----:B------:R-:W-:Y:S01]  /*d770*/  MOV R181, R182 ;  /* 0x000000b600b57202 */ /* 0x000fe20000000f00 */
[----:B--2---:R-:W-:-:S04]  /*d780*/  FFMA.FTZ R4, R220, c[0x0][0x23c], -R2 ;  /* 0x00008f00dc047a23 */ /* 0x004fc80000010802 */
[----:B------:R2:W-:Y:S01]  /*d790*/  MUFU.EX2 R76, R4 ;  /* 0x00000004004c7308 */ /* 0x0005e20000000800 */
[----:B------:R-:W-:Y:S02]  /*d7a0*/  MOV R182, R183 ;  /* 0x000000b700b67202 */ /* 0x000fe40000000f00 */
[----:B------:R-:W-:Y:S02]  /*d7b0*/  MOV R68, R69 ;  /* 0x0000004500447202 */ /* 0x000fe40000000f00 */
[----:B------:R-:W-:Y:S02]  /*d7c0*/  MOV R69, R71 ;  /* 0x0000004700457202 */ /* 0x000fe40000000f00 */
[----:B------:R-:W-:Y:S01]  /*d7d0*/  MOV R183, R173 ;  /* 0x000000ad00b77202 */ /* 0x000fe20000000f00 */
[----:B--2---:R-:W-:-:S04]  /*d7e0*/  FFMA.FTZ R4, R218, c[0x0][0x23c], -R2 ;  /* 0x00008f00da047a23 */ /* 0x004fc80000010802 */
[----:B------:R2:W1:Y:S01]  /*d7f0*/  MUFU.EX2 R218, R4 ;  /* 0x0000000400da7308 */ /* 0x0004620000000800 */
[----:B------:R-:W-:Y:S02]  /*d800*/  MOV R71, R180 ;  /* 0x000000b400477202 */ /* 0x000fe40000000f00 */
[----:B------:R-:W-:Y:S01]  /*d810*/  MOV R180, R181 ;  /* 0x000000b500b47202 */ /* 0x000fe20000000f00 */
[----:B------:R-:W-:Y:S01]  /*d820*/  IMAD.MOV.U32 R181, RZ, RZ, R182 ;  /* 0x000000ffffb57224 */ /* 0x000fe200078e00b6 */
[----:B------:R-:W-:Y:S02]  /*d830*/  MOV R182, R183 ;  /* 0x000000b700b67202 */ /* 0x000fe40000000f00 */
[----:B------:R-:W-:Y:S01]  /*d840*/  MOV R183, R168 ;  /* 0x000000a800b77202 */ /* 0x000fe20000000f00 */
[----:B--2---:R-:W-:Y:S01]  /*d850*/  FFMA.FTZ R4, R77, c[0x0][0x23c], -R0 ;  /* 0x00008f004d047a23 */ /* 0x004fe20000010800 */
[----:B------:R-:W-:Y:S01]  /*d860*/  MOV R77, R78 ;  /* 0x0000004e004d7202 */ /* 0x000fe20000000f00 */
[----:B------:R-:W-:Y:S01]  /*d870*/  IMAD.MOV.U32 R78, RZ, RZ, R79 ;  /* 0x000000ffff4e7224 */ /* 0x000fe200078e004f */
[----:B------:R-:W-:-:S02]  /*d880*/  MOV R79, R72 ;  /* 0x00000048004f7202 */ /* 0x000fc40000000f00 */
[----:B------:R-:W-:Y:S02]  /*d890*/  MOV R72, R73 ;  /* 0x0000004900487202 */ /* 0x000fe40000000f00 */
[----:B------:R-:W-:Y:S02]  /*d8a0*/  MOV R73, R74 ;  /* 0x0000004a00497202 */ /* 0x000fe40000000f00 */
[----:B------:R-:W-:Y:S01]  /*d8b0*/  MOV R74, R75 ;  /* 0x0000004b004a7202 */ /* 0x000fe20000000f00 */
[----:B------:R-:W-:Y:S01]  /*d8c0*/  IMAD.MOV.U32 R75, RZ, RZ, R69 ;  /* 0x000000ffff4b7224 */ /* 0x000fe200078e0045 */
[----:B------:R-:W-:Y:S02]  /*d8d0*/  MOV R69, R70 ;  /* 0x0000004600457202 */ /* 0x000fe40000000f00 */
[----:B------:R-:W-:Y:S02]  /*d8e0*/  MOV R70, R71 ;  /* 0x0000004700467202 */ /* 0x000fe40000000f00 */
[----:B------:R-:W-:-:S02]  /*d8f0*/  MOV R168, R224 ;  /* 0x000000e000a87202 */ /* 0x000fc40000000f00 */
[----:B------:R-:W-:Y:S02]  /*d900*/  MOV R71, R180 ;  /* 0x000000b400477202 */ /* 0x000fe40000000f00 */
[----:B------:R-:W-:Y:S01]  /*d910*/  MOV R180, R181 ;  /* 0x000000b500b47202 */ /* 0x000fe20000000f00 */
[----:B------:R-:W-:Y:S01]  /*d920*/  IMAD.MOV.U32 R181, RZ, RZ, R182 ;  /* 0x000000ffffb57224 */ /* 0x000fe200078e00b6 */
[----:B------:R-:W-:Y:S02]  /*d930*/  MOV R182, R183 ;  /* 0x000000b700b67202 */ /* 0x000fe40000000f00 */
[----:B------:R-:W-:Y:S02]  /*d940*/  MOV R183, R168 ;  /* 0x000000a800b77202 */ /* 0x000fe40000000f00 */
[----:B------:R-:W-:Y:S02]  /*d950*/  MOV R168, R170 ;  /* 0x000000aa00a87202 */ /* 0x000fe40000000f00 */
[----:B------:R-:W-:-:S02]  /*d960*/  MOV R170, R174 ;  /* 0x000000ae00aa7202 */ /* 0x000fc40000000f00 */
[----:B------:R2:W-:Y:S01]  /*d970*/  MUFU.EX2 R174, R4 ;  /* 0x0000000400ae7308 */ /* 0x0005e20000000800 */
[----:B------:R-:W-:Y:S01]  /*d980*/  IMAD.MOV.U32 R103, RZ, RZ, R78 ;  /* 0x000000ffff677224 */ /* 0x000fe200078e004e */
[----:B------:R-:W-:Y:S02]  /*d990*/  MOV R78, R72 ;  /* 0x00000048004e7202 */ /* 0x000fe40000000f00 */
[----:B------:R-:W-:Y:S02]  /*d9a0*/  MOV R72, R74 ;  /* 0x0000004a00487202 */ /* 0x000fe40000000f00 */
[----:B------:R-:W-:Y:S01]  /*d9b0*/  MOV R74, R69 ;  /* 0x00000045004a7202 */ /* 0x000fe20000000f00 */
[----:B--2---:R-:W-:-:S04]  /*d9c0*/  FFMA.FTZ R4, R175, c[0x0][0x23c], -R0 ;  /* 0x00008f00af047a23 */ /* 0x004fc80000010800 */
[----:B------:R2:W1:Y:S01]  /*d9d0*/  MUFU.EX2 R175, R4 ;  /* 0x0000000400af7308 */ /* 0x0004620000000800 */
[----:B------:R-:W-:Y:S01]  /*d9e0*/  MOV R69, R71 ;  /* 0x0000004700457202 */ /* 0x000fe20000000f00 */
[----:B------:R-:W-:Y:S01]  /*d9f0*/  IMAD.MOV.U32 R71, RZ, RZ, R181 ;  /* 0x000000ffff477224 */ /* 0x000fe200078e00b5 */
[----:B------:R-:W-:Y:S02]  /*da00*/  MOV R181, R183 ;  /* 0x000000b700b57202 */ /* 0x000fe40000000f00 */
[----:B------:R-:W-:Y:S02]  /*da10*/  MOV R183, R170 ;  /* 0x000000aa00b77202 */ /* 0x000fe40000000f00 */
[----:B------:R-:W-:Y:S01]  /*da20*/  MOV R102, R78 ;  /* 0x0000004e00667202 */ /* 0x000fe20000000f00 */
[----:B--2---:R-:W-:Y:S01]  /*da30*/  FFMA.FTZ R4, R77, c[0x0][0x23c], -R0 ;  /* 0x00008f004d047a23 */ /* 0x004fe20000010800 */
[----:B------:R-:W-:Y:S02]  /*da40*/  MOV R77, R79 ;  /* 0x0000004f004d7202 */ /* 0x000fe40000000f00 */
[----:B------:R-:W-:Y:S01]  /*da50*/  MOV R79, R73 ;  /* 0x00000049004f7202 */ /* 0x000fe20000000f00 */
[----:B------:R-:W-:Y:S01]  /*da60*/  IMAD.MOV.U32 R73, RZ, RZ, R75 ;  /* 0x000000ffff497224 */ /* 0x000fe200078e004b */
[----:B------:R-:W-:-:S02]  /*da70*/  MOV R75, R70 ;  /* 0x00000046004b7202 */ /* 0x000fc40000000f00 */
[----:B------:R-:W-:Y:S01]  /*da80*/  MOV R70, R180 ;  /* 0x000000b400467202 */ /* 0x000fe20000000f00 */
[----:B------:R2:W-:Y:S01]  /*da90*/  MUFU.EX2 R100, R4 ;  /* 0x0000000400647308 */ /* 0x0005e20000000800 */
[----:B------:R-:W-:Y:S01]  /*daa0*/  MOV R180, R168 ;  /* 0x000000a800b47202 */ /* 0x000fe20000000f00 */
[----:B------:R-:W-:Y:S01]  /*dab0*/  IMAD.MOV.U32 R115, RZ, RZ, R77 ;  /* 0x000000ffff737224 */ /* 0x000fe200078e004d */
[----:B------:R-:W-:Y:S01]  /*dac0*/  MOV R168, R35 ;  /* 0x0000002300a87202 */ /* 0x000fe20000000f00 */
[----:B------:R-:W-:Y:S01]  /*dad0*/  IMAD.MOV.U32 R77, RZ, RZ, R74 ;  /* 0x000000ffff4d7224 */ /* 0x000fe200078e004a */
[----:B------:R-:W-:Y:S02]  /*dae0*/  MOV R74, R180 ;  /* 0x000000b4004a7202 */ /* 0x000fe40000000f00 */
[----:B------:R-:W-:Y:S02]  /*daf0*/  MOV R78, R73 ;  /* 0x00000049004e7202 */ /* 0x000fe40000000f00 */
[----:B------:R-:W-:Y:S01]  /*db00*/  MOV R180, R183 ;  /* 0x000000b700b47202 */ /* 0x000fe20000000f00 */
[----:B------:R-:W-:Y:S01]  /*db10*/  IMAD.MOV.U32 R183, RZ, RZ, R169 ;  /* 0x000000ffffb77224 */ /* 0x000fe200078e00a9 */
[----:B------:R-:W-:Y:S01]  /*db20*/  MOV R73, R168 ;  /* 0x000000a800497202 */ /* 0x000fe20000000f00 */
[----:B--2---:R-:W-:Y:S01]  /*db30*/  FFMA.FTZ R4, R103, c[0x0][0x23c], -R0 ;  /* 0x00008f0067047a23 */ /* 0x004fe20000010800 */
[----:B------:R-:W-:-:S02]  /*db40*/  MOV R103, R79 ;  /* 0x0000004f00677202 */ /* 0x000fc40000000f00 */
[----:B------:R-:W-:Y:S02]  /*db50*/  MOV R79, R72 ;  /* 0x00000048004f7202 */ /* 0x000fe40000000f00 */
[----:B------:R-:W-:Y:S01]  /*db60*/  MOV R72, R75 ;  /* 0x0000004b00487202 */ /* 0x000fe20000000f00 */
[--C-:B------:R-:W-:Y:S01]  /*db70*/  FFMA.FTZ R35, R221, c[0x0][0x23c], -R3.reuse ;  /* 0x00008f00dd237a23 */ /* 0x100fe20000010803 */
[----:B------:R-:W-:Y:S01]  /*db80*/  MOV R75, R163 ;  /* 0x000000a3004b7202 */ /* 0x000fe20000000f00 */
[--C-:B------:R-:W-:Y:S02]  /*db90*/  FFMA.FTZ R34, R34, c[0x0][0x23c], -R3.reuse ;  /* 0x00008f0022227a23 */ /* 0x100fe40000010803 */
[--C-:B------:R-:W-:Y:S02]  /*dba0*/  FFMA.FTZ R33, R33, c[0x0][0x23c], -R3.reuse ;  /* 0x00008f0021217a23 */ /* 0x100fe40000010803 */
[--C-:B------:R-:W-:Y:S02]  /*dbb0*/  FFMA.FTZ R170, R31, c[0x0][0x23c], -R3.reuse ;  /* 0x00008f001faa7a23 */ /* 0x100fe40000010803 */
[----:B------:R-:W-:-:S02]  /*dbc0*/  FFMA.FTZ R168, R30, c[0x0][0x23c], -R3 ;  /* 0x00008f001ea87a23 */ /* 0x000fc40000010803 */
[--C-:B------:R-:W-:Y:S02]  /*dbd0*/  FFMA.FTZ R163, R29, c[0x0][0x23c], -R3.reuse ;  /* 0x00008f001da37a23 */ /* 0x100fe40000010803 */
[----:B------:R-:W-:Y:S02]  /*dbe0*/  FFMA.FTZ R169, R28, c[0x0][0x23c], -R3 ;  /* 0x00008f001ca97a23 */ /* 0x000fe40000010803 */
[----:B------:R-:W-:Y:S01]  /*dbf0*/  FFMA.FTZ R3, R102, c[0x0][0x23c], -R12 ;  /* 0x00008f0066037a23 */ /* 0x000fe2000001080c */
[----:B------:R-:W-:Y:S02]  /*dc00*/  MOV R102, R103 ;  /* 0x0000006700667202 */ /* 0x000fe40000000f00 */
[----:B------:R-:W-:Y:S01]  /*dc10*/  MOV R103, R77 ;  /* 0x0000004d00677202 */ /* 0x000fe20000000f00 */
[----:B------:R-:W-:Y:S01]  /*dc20*/  HMMA.16816.F32.BF16 R116, R8, R16, R116 ;  /* 0x000000100874723c */ /* 0x000fe20000041874 */
[----:B------:R-:W-:Y:S02]  /*dc30*/  MOV R77, R72 ;  /* 0x00000048004d7202 */ /* 0x000fe40000000f00 */
[----:B------:R-:W-:-:S02]  /*dc40*/  MOV R72, R73 ;  /* 0x0000004900487202 */ /* 0x000fc40000000f00 */
[----:B------:R-:W-:-:S03]  /*dc50*/  MOV R73, R181 ;  /* 0x000000b500497202 */ /* 0x000fc60000000f00 */
[----:B------:R-:W-:Y:S01]  /*dc60*/  HMMA.16816.F32.BF16 R40, R8, R18, R40 ;  /* 0x000000120828723c */ /* 0x000fe20000041828 */
[----:B------:R-:W2:Y:S01]  /*dc70*/  LDSM.16.MT88.4 R16, [R225+0xc800] ;  /* 0x00c80000e110783b */ /* 0x000ea20000004200 */
[----:B------:R-:W-:Y:S02]  /*dc80*/  MOV R181, R172 ;  /* 0x000000ac00b57202 */ /* 0x000fe40000000f00 */
[----:B------:R1:W-:Y:S01]  /*dc90*/  MUFU.EX2 R172, R3 ;  /* 0x0000000300ac7308 */ /* 0x0003e20000000800 */
[----:B------:R-:W-:Y:S02]  /*dca0*/  MOV R114, R103 ;  /* 0x0000006700727202 */ /* 0x000fe40000000f00 */
[----:B------:R-:W-:Y:S01]  /*dcb0*/  MOV R103, R70 ;  /* 0x0000004600677202 */ /* 0x000fe20000000f00 */
[--C-:B------:R-:W-:Y:S01]  /*dcc0*/  FFMA.FTZ R31, R115, c[0x0][0x23c], -R2.reuse ;  /* 0x00008f00731f7a23 */ /* 0x100fe20000010802 */
[----:B------:R-:W-:Y:S01]  /*dcd0*/  MOV R70, R162 ;  /* 0x000000a200467202 */ /* 0x000fe20000000f00 */
[----:B------:R-:W-:-:S02]  /*dce0*/  FFMA.FTZ R30, R244, c[0x0][0x23c], -R2 ;  /* 0x00008f00f41e7a23 */ /* 0x000fc40000010802 */
[--C-:B------:R-:W-:Y:S02]  /*dcf0*/  FFMA.FTZ R29, R211, c[0x0][0x23c], -R2.reuse ;  /* 0x00008f00d31d7a23 */ /* 0x100fe40000010802 */
[--C-:B------:R-:W-:Y:S02]  /*dd00*/  FFMA.FTZ R28, R210, c[0x0][0x23c], -R2.reuse ;  /* 0x00008f00d21c7a23 */ /* 0x100fe40000010802 */
[----:B------:R-:W-:Y:S02]  /*dd10*/  FFMA.FTZ R214, R214, c[0x0][0x23c], -R2 ;  /* 0x00008f00d6d67a23 */ /* 0x000fe40000010802 */
[----:B-1----:R-:W-:Y:S01]  /*dd20*/  FFMA.FTZ R3, R102, c[0x0][0x23c], -R12 ;  /* 0x00008f0066037a23 */ /* 0x002fe2000001080c */
[----:B------:R-:W-:Y:S02]  /*dd30*/  MOV R102, R69 ;  /* 0x0000004500667202 */ /* 0x000fe40000000f00 */
[----:B------:R-:W-:Y:S01]  /*dd40*/  MOV R69, R71 ;  /* 0x0000004700457202 */ /* 0x000fe20000000f00 */
[----:B------:R-:W-:-:S02]  /*dd50*/  IMAD.MOV.U32 R71, RZ, RZ, R161 ;  /* 0x000000ffff477224 */ /* 0x000fc400078e00a1 */
[--C-:B------:R-:W-:Y:S02]  /*dd60*/  FFMA.FTZ R209, R209, c[0x0][0x23c], -R2.reuse ;  /* 0x00008f00d1d17a23 */ /* 0x100fe40000010802 */
[--C-:B------:R-:W-:Y:S02]  /*dd70*/  FFMA.FTZ R162, R37, c[0x0][0x23c], -R2.reuse ;  /* 0x00008f0025a27a23 */ /* 0x100fe40000010802 */
[----:B------:R-:W-:Y:S02]  /*dd80*/  FFMA.FTZ R161, R32, c[0x0][0x23c], -R2 ;  /* 0x00008f0020a17a23 */ /* 0x000fe40000010802 */
[----:B------:R-:W-:Y:S01]  /*dd90*/  FFMA.FTZ R2, R72, c[0x0][0x23c], -R12 ;  /* 0x00008f0048027a23 */ /* 0x000fe2000001080c */
[----:B------:R-:W-:Y:S01]  /*dda0*/  MOV R72, R73 ;  /* 0x0000004900487202 */ /* 0x000fe20000000f00 */
[----:B------:R-:W-:Y:S01]  /*ddb0*/  IMAD.MOV.U32 R173, RZ, RZ, R229 ;  /* 0x000000ffffad7224 */ /* 0x000fe200078e00e5 */
[----:B------:R-:W-:Y:S01]  /*ddc0*/  MOV R73, R74 ;  /* 0x0000004a00497202 */ /* 0x000fe20000000f00 */
[--C-:B------:R-:W-:Y:S01]  /*ddd0*/  FFMA.FTZ R27, R27, c[0x0][0x23c], -R0.reuse ;  /* 0x00008f001b1b7a23 */ /* 0x100fe20000010800 */
[----:B------:R-:W-:Y:S01]  /*dde0*/  MOV R74, R160 ;  /* 0x000000a0004a7202 */ /* 0x000fe20000000f00 */
[----:B------:R-:W-:-:S02]  /*ddf0*/  FFMA.FTZ R26, R26, c[0x0][0x23c], -R0 ;  /* 0x00008f001a1a7a23 */ /* 0x000fc40000010800 */
[--C-:B------:R-:W-:Y:S02]  /*de00*/  FFMA.FTZ R25, R25, c[0x0][0x23c], -R0.reuse ;  /* 0x00008f0019197a23 */ /* 0x100fe40000010800 */
[--C-:B------:R-:W-:Y:S02]  /*de10*/  FFMA.FTZ R24, R24, c[0x0][0x23c], -R0.reuse ;  /* 0x00008f0018187a23 */ /* 0x100fe40000010800 */
[--C-:B------:R-:W-:Y:S02]  /*de20*/  FFMA.FTZ R215, R215, c[0x0][0x23c], -R0.reuse ;  /* 0x00008f00d7d77a23 */ /* 0x100fe40000010800 */
[--C-:B------:R-:W-:Y:S02]  /*de30*/  FFMA.FTZ R213, R213, c[0x0][0x23c], -R0.reuse ;  /* 0x00008f00d5d57a23 */ /* 0x100fe40000010800 */
[--C-:B------:R-:W-:Y:S02]  /*de40*/  FFMA.FTZ R208, R208, c[0x0][0x23c], -R0.reuse ;  /* 0x00008f00d0d07a23 */ /* 0x100fe40000010800 */
[----:B------:R-:W-:Y:S01]  /*de50*/  IMAD.MOV.U32 R115, RZ, RZ, R77 ;  /* 0x000000ffff737224 */ /* 0x000fe200078e004d */
[----:B------:R1:W1:Y:S01]  /*de60*/  MUFU.EX2 R221, R4 ;  /* 0x0000000400dd7308 */ /* 0x0002620000000800 */
[----:B------:R-:W-:-:S02]  /*de70*/  FFMA.FTZ R160, R38, c[0x0][0x23c], -R0 ;  /* 0x00008f0026a07a23 */ /* 0x000fc40000010800 */
[----:B----4-:R-:W-:Y:S01]  /*de80*/  IMAD.MOV.U32 R211, RZ, RZ, R5 ;  /* 0x000000ffffd37224 */ /* 0x010fe200078e0005 */
[----:B------:R-:W-:Y:S01]  /*de90*/  F2FP.BF16.PACK_AB R8, R179, R178 ;  /* 0x000000b2b308723e */ /* 0x000fe200000010ff */
[--C-:B------:R-:W-:Y:S01]  /*dea0*/  FFMA.FTZ R0, R114, c[0x0][0x23c], -R12.reuse ;  /* 0x00008f0072007a23 */ /* 0x100fe2000001080c */
[----:B------:R-:W-:Y:S02]  /*deb0*/  MOV R77, R173 ;  /* 0x000000ad004d7202 */ /* 0x000fe40000000f00 */
[----:B------:R-:W-:Y:S01]  /*dec0*/  MUFU.EX2 R210, R2 ;  /* 0x0000000200d27308 */ /* 0x000fe20000000800 */
[----:B---3--:R-:W-:Y:S02]  /*ded0*/  F2FP.BF16.PACK_AB R9, R177, R176 ;  /* 0x000000b0b109723e */ /* 0x008fe400000010ff */
[----:B------:R-:W-:Y:S01]  /*dee0*/  F2FP.BF16.PACK_AB R11, R218, R76 ;  /* 0x0000004cda0b723e */ /* 0x000fe200000010ff */
[--C-:B------:R-:W-:Y:S01]  /*def0*/  FFMA.FTZ R32, R102, c[0x0][0x23c], -R12.reuse ;  /* 0x00008f0066207a23 */ /* 0x100fe2000001080c */
[----:B------:R-:W-:Y:S01]  /*df00*/  MOV R244, R183 ;  /* 0x000000b700f47202 */ /* 0x000fe20000000f00 */
[----:B------:R-:W-:-:S02]  /*df10*/  FFMA.FTZ R37, R103, c[0x0][0x23c], -R12 ;  /* 0x00008f0067257a23 */ /* 0x000fc4000001080c */
[--C-:B------:R-:W-:Y:S01]  /*df20*/  FFMA.FTZ R223, R223, c[0x0][0x23c], -R12.reuse ;  /* 0x00008f00dfdf7a23 */ /* 0x100fe2000001080c */
[----:B------:R-:W3:Y:S01]  /*df30*/  MUFU.EX2 R173, R3 ;  /* 0x0000000300ad7308 */ /* 0x000ee20000000800 */
[--C-:B------:R-:W-:Y:S02]  /*df40*/  FFMA.FTZ R219, R219, c[0x0][0x23c], -R12.reuse ;  /* 0x00008f00dbdb7a23 */ /* 0x100fe4000001080c */
[--C-:B------:R-:W-:Y:S02]  /*df50*/  FFMA.FTZ R216, R216, c[0x0][0x23c], -R12.reuse ;  /* 0x00008f00d8d87a23 */ /* 0x100fe4000001080c */
[----:B------:R-:W-:Y:S01]  /*df60*/  FFMA.FTZ R212, R212, c[0x0][0x23c], -R12 ;  /* 0x00008f00d4d47a23 */ /* 0x000fe2000001080c */
[----:B------:R-:W-:Y:S01]  /*df70*/  MOV R220, R75 ;  /* 0x0000004b00dc7202 */ /* 0x000fe20000000f00 */
[----:B------:R-:W-:Y:S01]  /*df80*/  FADD.FTZ R171, R171, R72 ;  /* 0x00000048abab7221 */ /* 0x000fe20000010000 */
[----:B------:R-:W4:Y:S01]  /*df90*/  MUFU.EX2 R222, R0 ;  /* 0x0000000000de7308 */ /* 0x000f220000000800 */
[----:B------:R-:W-:Y:S01]  /*dfa0*/  F2FP.BF16.PACK_AB R10, R211, R101 ;  /* 0x00000065d30a723e */ /* 0x000fe200000010ff */
[----:B------:R2:W5:Y:S01]  /*dfb0*/  LDL.LU R229, [R1+0x70] ;  /* 0x0000700001e57983 */ /* 0x0005620000300800 */
[----:B-1----:R-:W-:-:S02]  /*dfc0*/  F2FP.BF16.PACK_AB R4, R175, R174 ;  /* 0x000000aeaf04723e */ /* 0x002fc400000010ff */
[----:B------:R-:W-:Y:S01]  /*dfd0*/  F2FP.BF16.PACK_AB R6, R221, R100 ;  /* 0x00000064dd06723e */ /* 0x000fe200000010ff */
[--C-:B------:R-:W-:Y:S01]  /*dfe0*/  FFMA.FTZ R38, R77, c[0x0][0x23c], -R12.reuse ;  /* 0x00008f004d267a23 */ /* 0x100fe2000001080c */
[----:B------:R-:W-:Y:S02]  /*dff0*/  MOV R183, R15 ;  /* 0x0000000f00b77202 */ /* 0x000fe40000000f00 */
[----:B---3--:R-:W-:Y:S02]  /*e000*/  F2FP.BF16.PACK_AB R5, R173, R172 ;  /* 0x000000acad05723e */ /* 0x008fe400000010ff */
[----:B----4-:R-:W-:Y:S01]  /*e010*/  F2FP.BF16.PACK_AB R7, R222, R210 ;  /* 0x000000d2de07723e */ /* 0x010fe200000010ff */
[----:B--2---:R-:W-:Y:S01]  /*e020*/  HMMA.16816.F32.BF16 R148, R8, R16, R148 ;  /* 0x000000100894723c */ /* 0x004fe20000041894 */
[----:B------:R-:W-:Y:S01]  /*e030*/  FFMA.FTZ R3, R115, c[0x0][0x23c], -R12 ;  /* 0x00008f0073037a23 */ /* 0x000fe2000001080c */
[----:B------:R-:W-:Y:S01]  /*e040*/  MOV R102, R74 ;  /* 0x0000004a00667202 */ /* 0x000fe20000000f00 */
[----:B------:R-:W1:Y:S01]  /*e050*/  LDSM.16.MT88.4 R12, [R228+0xc800] ;  /* 0x00c80000e40c783b */ /* 0x000e620000004200 */
[----:B------:R-:W-:Y:S01]  /*e060*/  IMAD.MOV.U32 R103, RZ, RZ, R73 ;  /* 0x000000ffff677224 */ /* 0x000fe200078e0049 */
[----:B------:R-:W-:-:S02]  /*e070*/  MOV R0, R68 ;  /* 0x0000004400007202 */ /* 0x000fc40000000f00 */
[----:B------:R-:W-:Y:S01]  /*e080*/  MOV R217, R69 ;  /* 0x0000004500d97202 */ /* 0x000fe20000000f00 */
[C---:B------:R-:W-:Y:S01]  /*e090*/  HMMA.16816.F32.BF16 R144, R4.reuse, R16, R144 ;  /* 0x000000100490723c */ /* 0x040fe20000041890 */
[----:B------:R-:W-:Y:S01]  /*e0a0*/  MOV R2, R79 ;  /* 0x0000004f00027202 */ /* 0x000fe20000000f00 */
[----:B------:R-:W-:Y:S01]  /*e0b0*/  MUFU.EX2 R214, R214 ;  /* 0x000000d600d67308 */ /* 0x000fe20000000800 */
[----:B------:R2:W5:Y:S05]  /*e0c0*/  LDL.LU R224, [R1+0x6c] ;  /* 0x00006c0001e07983 */ /* 0x00056a0000300800 */
[-C--:B------:R-:W-:Y:S08]  /*e0d0*/  HMMA.16816.F32.BF16 R156, R4, R18.reuse, R156 ;  /* 0x00000012049c723c */ /* 0x080ff0000004189c */
[C---:B------:R-:W-:Y:S01]  /*e0e0*/  HMMA.16816.F32.BF16 R56, R8.reuse, R18, R56 ;  /* 0x000000120838723c */ /* 0x040fe20000041838 */
[----:B------:R-:W3:Y:S07]  /*e0f0*/  LDSM.16.MT88.4 R16, [R226+0xc800] ;  /* 0x00c80000e210783b */ /* 0x000eee0000004200 */
[-C--:B-1----:R-:W-:Y:S08]  /*e100*/  HMMA.16816.F32.BF16 R48, R8, R12.reuse, R48 ;  /* 0x0000000c0830723c */ /* 0x082ff00000041830 */
[C---:B------:R-:W-:Y:S08]  /*e110*/  HMMA.16816.F32.BF16 R44, R4.reuse, R12, R44 ;  /* 0x0000000c042c723c */ /* 0x040ff0000004182c */
[----:B------:R-:W-:Y:S08]  /*e120*/  HMMA.16816.F32.BF16 R188, R4, R14, R188 ;  /* 0x0000000e04bc723c */ /* 0x000ff000000418bc */
[-C--:B---3--:R-:W-:Y:S07]  /*e130*/  HMMA.16816.F32.BF16 R72, R8, R16.reuse, R164 ;  /* 0x000000100848723c */ /* 0x088fee00000418a4 */
[----:B------:R-:W-:Y:S01]  /*e140*/  MOV R164, R70 ;  /* 0x0000004600a47202 */ /* 0x000fe20000000f00 */
[----:B------:R-:W-:Y:S01]  /*e150*/  IMAD.MOV.U32 R165, RZ, RZ, R71 ;  /* 0x000000ffffa57224 */ /* 0x000fe200078e0047 */
[C---:B------:R-:W-:Y:S08]  /*e160*/  HMMA.16816.F32.BF16 R64, R4.reuse, R16, R64 ;  /* 0x000000100440723c */ /* 0x040ff00000041840 */
[-C--:B------:R-:W-:Y:S08]  /*e170*/  HMMA.16816.F32.BF16 R60, R4, R18.reuse, R60 ;  /* 0x00000012043c723c */ /* 0x080ff0000004183c */
[C---:B------:R-:W-:Y:S01]  /*e180*/  HMMA.16816.F32.BF16 R52, R8.reuse, R18, R52 ;  /* 0x000000120834723c */ /* 0x040fe20000041834 */
[----:B------:R-:W1:Y:S07]  /*e190*/  LDSM.16.MT88.4 R16, [R227+0xc800] ;  /* 0x00c80000e310783b */ /* 0x000e6e0000004200 */
[----:B------:R-:W-:Y:S01]  /*e1a0*/  HMMA.16816.F32.BF16 R68, R8, R14, R184 ;  /* 0x0000000e0844723c */ /* 0x000fe200000418b8 */
[----:B------:R-:W3:Y:S01]  /*e1b0*/  LDSM.16.MT88.4 R12, [R225+0xe800] ;  /* 0x00e80000e10c783b */ /* 0x000ee20000004200 */
[----:B------:R-:W-:Y:S01]  /*e1c0*/  IMAD.MOV.U32 R167, RZ, RZ, R78 ;  /* 0x000000ffffa77224 */ /* 0x000fe200078e004e */
[----:B------:R-:W-:-:S04]  /*e1d0*/  MOV R166, R129 ;  /* 0x0000008100a67202 */ /* 0x000fc80000000f00 */
[----:B------:R-:W-:Y:S02]  /*e1e0*/  MOV R186, R76 ;  /* 0x0000004c00ba7202 */ /* 0x000fe40000000f00 */
[----:B------:R-:W-:Y:S01]  /*e1f0*/  MOV R187, R128 ;  /* 0x0000008000bb7202 */ /* 0x000fe20000000f00 */
        /* <DEDUP_REMOVED lines=8> */
[----:B------:R-:W-:Y:S01]  /*e280*/  HMMA.16816.F32.BF16 R128, R8, R14, R20 ;  /* 0x0000000e0880723c */ /* 0x000fe20000041814 */
[----:B------:R-:W3:Y:S04]  /*e290*/  LDSM.16.MT88.4 R20, [R226+0xe800] ;  /* 0x00e80000e214783b */ /* 0x000ee80000004200 */
[----:B------:R-:W4:Y:S01]  /*e2a0*/  LDSM.16.MT88.4 R12, [R227+0xe800] ;  /* 0x00e80000e30c783b */ /* 0x000f220000004200 */
[----:B------:R-:W-:-:S02]  /*e2b0*/  MOV R134, R165 ;  /* 0x000000a500867202 */ /* 0x000fc40000000f00 */
[----:B------:R-:W-:Y:S01]  /*e2c0*/  MOV R132, R167 ;  /* 0x000000a700847202 */ /* 0x000fe20000000f00 */
[----:B-1----:R-:W-:Y:S01]  /*e2d0*/  HMMA.16816.F32.BF16 R104, R4, R16, R104 ;  /* 0x000000100468723c */ /* 0x002fe20000041868 */
[----:B------:R-:W-:Y:S02]  /*e2e0*/  MOV R165, R101 ;  /* 0x0000006500a57202 */ /* 0x000fe40000000f00 */
[----:B------:R-:W-:-:S05]  /*e2f0*/  MOV R167, R100 ;  /* 0x0000006400a77202 */ /* 0x000fca0000000f00 */
[----:B------:R-:W-:Y:S01]  /*e300*/  HMMA.16816.F32.BF16 R108, R4, R18, R108 ;  /* 0x00000012046c723c */ /* 0x000fe2000004186c */
[----:B------:R-:W-:-:S07]  /*e310*/  IMAD.MOV.U32 R135, RZ, RZ, R244 ;  /* 0x000000ffff877224 */ /* 0x000fce00078e00f4 */
[C---:B------:R-:W-:Y:S08]  /*e320*/  HMMA.16816.F32.BF16 R84, R8.reuse, R16, R84 ;  /* 0x000000100854723c */ /* 0x040ff00000041854 */
[----:B------:R-:W-:Y:S01]  /*e330*/  HMMA.16816.F32.BF16 R80, R8, R18, R80 ;  /* 0x000000120850723c */ /* 0x000fe20000041850 */
[----:B------:R-:W-:Y:S07]  /*e340*/  LDSM.16.MT88.4 R16, [R226+0xd000] ;  /* 0x00d00000e210783b */ /* 0x000fee0000004200 */
[C---:B---3--:R-:W-:Y:S08]  /*e350*/  HMMA.16816.F32.BF16 R88, R4.reuse, R20, R88 ;  /* 0x000000140458723c */ /* 0x048ff00000041858 */
[C---:B------:R-:W-:Y:S08]  /*e360*/  HMMA.16816.F32.BF16 R92, R4.reuse, R22, R92 ;  /* 0x00000016045c723c */ /* 0x040ff0000004185c */
[C---:B----4-:R-:W-:Y:S08]  /*e370*/  HMMA.16816.F32.BF16 R120, R4.reuse, R12, R120 ;  /* 0x0000000c0478723c */ /* 0x050ff00000041878 */
[----:B------:R-:W-:Y:S07]  /*e380*/  HMMA.16816.F32.BF16 R124, R4, R14, R124 ;  /* 0x0000000e047c723c */ /* 0x000fee000004187c */
[----:B------:R-:W-:Y:S01]  /*e390*/  MOV R5, R166 ;  /* 0x000000a600057202 */ /* 0x000fe20000000f00 */
[----:B------:R-:W-:Y:S01]  /*e3a0*/  IMAD.MOV.U32 R166, RZ, RZ, R102 ;  /* 0x000000ffffa67224 */ /* 0x000fe200078e0066 */
[----:B------:R-:W-:Y:S01]  /*e3b0*/  MOV R4, R103 ;  /* 0x0000006700047202 */ /* 0x000fe20000000f00 */
[C---:B------:R-:W-:Y:S08]  /*e3c0*/  HMMA.16816.F32.BF16 R96, R8.reuse, R22, R96 ;  /* 0x000000160860723c */ /* 0x040ff00000041860 */
[C---:B------:R-:W-:Y:S01]  /*e3d0*/  HMMA.16816.F32.BF16 R100, R8.reuse, R20, R152 ;  /* 0x000000140864723c */ /* 0x040fe20000041898 */
[----:B------:R-:W1:Y:S07]  /*e3e0*/  LDSM.16.MT88.4 R20, [R225+0xd000] ;  /* 0x00d00000e114783b */ /* 0x000e6e0000004200 */
[----:B------:R-:W-:Y:S01]  /*e3f0*/  HMMA.16816.F32.BF16 R116, R8, R12, R116 ;  /* 0x0000000c0874723c */ /* 0x000fe20000041874 */
[----:B------:R-:W-:-:S07]  /*e400*/  MOV R137, R222 ;  /* 0x000000de00897202 */ /* 0x000fce0000000f00 */
[----:B------:R-:W-:Y:S01]  /*e410*/  HMMA.16816.F32.BF16 R40, R8, R14, R40 ;  /* 0x0000000e0828723c */ /* 0x000fe20000041828 */
[----:B------:R-:W3:Y:S01]  /*e420*/  LDSM.16.MT88.4 R12, [R228+0xd000] ;  /* 0x00d00000e40c783b */ /* 0x000ee20000004200 */
[----:B------:R-:W-:Y:S01]  /*e430*/  MOV R184, R221 ;  /* 0x000000dd00b87202 */ /* 0x000fe20000000f00 */
[----:B------:R-:W-:Y:S01]  /*e440*/  FADD.FTZ R2, R2, R132 ;  /* 0x0000008402027221 */ /* 0x000fe20000010000 */
[----:B------:R-:W-:Y:S02]  /*e450*/  MOV R133, R164 ;  /* 0x000000a400857202 */ /* 0x000fe40000000f00 */
[----:B------:R-:W-:Y:S02]  /*e460*/  MOV R164, R220 ;  /* 0x000000dc00a47202 */ /* 0x000fe40000000f00 */
[----:B------:R-:W-:Y:S02]  /*e470*/  MOV R132, R135 ;  /* 0x0000008700847202 */ /* 0x000fe40000000f00 */
[----:B------:R-:W-:Y:S01]  /*e480*/  MOV R135, R137 ;  /* 0x0000008900877202 */ /* 0x000fe20000000f00 */
[----:B------:R-:W-:Y:S01]  /*e490*/  IMAD.MOV.U32 R137, RZ, RZ, R184 ;  /* 0x000000ffff897224 */ /* 0x000fe200078e00b8 */
[----:B------:R-:W-:Y:S01]  /*e4a0*/  MOV R184, R164 ;  /* 0x000000a400b87202 */ /* 0x000fe20000000f00 */
[----:B------:R-:W-:Y:S01]  /*e4b0*/  IMAD.MOV.U32 R6, RZ, RZ, R187 ;  /* 0x000000ffff067224 */ /* 0x000fe200078e00bb */
[----:B------:R-:W-:Y:S01]  /*e4c0*/  MOV R164, R165 ;  /* 0x000000a500a47202 */ /* 0x000fe20000000f00 */
[----:B------:R-:W-:Y:S01]  /*e4d0*/  MUFU.EX2 R187, R36 ;  /* 0x0000002400bb7308 */ /* 0x000fe20000000800 */
[----:B------:R-:W-:Y:S01]  /*e4e0*/  MOV R7, R186 ;  /* 0x000000ba00077202 */ /* 0x000fe20000000f00 */
[----:B------:R-:W-:Y:S01]  /*e4f0*/  FADD.FTZ R0, R0, R4 ;  /* 0x0000000400007221 */ /* 0x000fe20000010000 */
[----:B------:R-:W-:Y:S01]  /*e500*/  MOV R165, R166 ;  /* 0x000000a600a57202 */ /* 0x000fe20000000f00 */
[----:B------:R-:W-:Y:S01]  /*e510*/  FADD.FTZ R4, R217, R39 ;  /* 0x00000027d9047221 */ /* 0x000fe20000010000 */
[----:B------:R-:W-:Y:S01]  /*e520*/  MOV R166, R167 ;  /* 0x000000a700a67202 */ /* 0x000fe20000000f00 */
[----:B------:R-:W-:-:S02]  /*e530*/  IMAD.MOV.U32 R167, RZ, RZ, R210 ;  /* 0x000000ffffa77224 */ /* 0x000fc400078e00d2 */
[----:B------:R-:W4:Y:S08]  /*e540*/  MUFU.EX2 R186, R35 ;  /* 0x0000002300ba7308 */ /* 0x000f300000000800 */
[----:B------:R-:W-:Y:S08]  /*e550*/  MUFU.EX2 R152, R34 ;  /* 0x0000002200987308 */ /* 0x000ff00000000800 */
[----:B------:R-:W-:Y:S08]  /*e560*/  MUFU.EX2 R136, R33 ;  /* 0x0000002100887308 */ /* 0x000ff00000000800 */
[----:B------:R-:W-:Y:S08]  /*e570*/  MUFU.EX2 R222, R31 ;  /* 0x0000001f00de7308 */ /* 0x000ff00000000800 */
[----:B------:R-:W1:Y:S08]  /*e580*/  MUFU.EX2 R185, R30 ;  /* 0x0000001e00b97308 */ /* 0x000e700000000800 */
[----:B------:R-:W-:Y:S08]  /*e590*/  MUFU.EX2 R153, R29 ;  /* 0x0000001d00997308 */ /* 0x000ff00000000800 */
[----:B------:R1:W1:Y:S08]  /*e5a0*/  MUFU.EX2 R139, R28 ;  /* 0x0000001c008b7308 */ /* 0x0002700000000800 */
[----:B------:R2:W-:Y:S01]  /*e5b0*/  MUFU.EX2 R220, R27 ;  /* 0x0000001b00dc7308 */ /* 0x0005e20000000800 */
[----:B-1----:R-:W-:-:S07]  /*e5c0*/  MOV R28, R211 ;  /* 0x000000d3001c7202 */ /* 0x002fce0000000f00 */
[----:B------:R-:W1:Y:S01]  /*e5d0*/  MUFU.EX2 R221, R26 ;  /* 0x0000001a00dd7308 */ /* 0x000e620000000800 */
[----:B--2---:R-:W-:-:S07]  /*e5e0*/  MOV R27, R218 ;  /* 0x000000da001b7202 */ /* 0x004fce0000000f00 */
[----:B------:R-:W-:Y:S08]  /*e5f0*/  MUFU.EX2 R244, R25 ;  /* 0x0000001900f47308 */ /* 0x000ff00000000800 */
[----:B------:R-:W-:Y:S08]  /*e600*/  MUFU.EX2 R138, R24 ;  /* 0x00000018008a7308 */ /* 0x000ff00000000800 */
[----:B------:R2:W-:Y:S08]  /*e610*/  MUFU.EX2 R210, R3 ;  /* 0x0000000300d27308 */ /* 0x0005f00000000800 */
[----:B------:R-:W1:Y:S08]  /*e620*/  MUFU.EX2 R217, R32 ;  /* 0x0000002000d97308 */ /* 0x000e700000000800 */
[----:B------:R-:W-:Y:S08]  /*e630*/  MUFU.EX2 R211, R37 ;  /* 0x0000002500d37308 */ /* 0x000ff00000000800 */
[----:B------:R-:W3:Y:S01]  /*e640*/  MUFU.EX2 R218, R38 ;  /* 0x0000002600da7308 */ /* 0x000ee20000000800 */
[----:B----4-:R-:W-:Y:S01]  /*e650*/  F2FP.BF16.PACK_AB R8, R186, R187 ;  /* 0x000000bbba08723e */ /* 0x010fe200000010ff */
[----:B--2---:R-:W-:Y:S01]  /*e660*/  FADD.FTZ R3, R5, R171 ;  /* 0x000000ab05037221 */ /* 0x004fe20000010000 */
[----:B------:R-:W-:Y:S01]  /*e670*/  F2FP.BF16.PACK_AB R9, R185, R222 ;  /* 0x000000deb909723e */ /* 0x000fe200000010ff */
[----:B------:R-:W-:Y:S01]  /*e680*/  FADD.FTZ R132, R132, R4 ;  /* 0x0000000484847221 */ /* 0x000fe20000010000 */
[----:B------:R-:W-:-:S02]  /*e690*/  F2FP.BF16.PACK_AB R10, R136, R152 ;  /* 0x00000098880a723e */ /* 0x000fc400000010ff */
[----:B------:R-:W-:Y:S02]  /*e6a0*/  F2FP.BF16.PACK_AB R11, R139, R153 ;  /* 0x000000998b0b723e */ /* 0x000fe400000010ff */
[----:B------:R-:W-:Y:S02]  /*e6b0*/  MOV R30, R6 ;  /* 0x00000006001e7202 */ /* 0x000fe40000000f00 */
[----:B------:R-:W-:Y:S02]  /*e6c0*/  MOV R29, R7 ;  /* 0x00000007001d7202 */ /* 0x000fe40000000f00 */
[----:B-1----:R-:W-:Y:S02]  /*e6d0*/  F2FP.BF16.PACK_AB R4, R221, R220 ;  /* 0x000000dcdd04723e */ /* 0x002fe400000010ff */
[----:B------:R-:W-:Y:S02]  /*e6e0*/  F2FP.BF16.PACK_AB R5, R217, R210 ;  /* 0x000000d2d905723e */ /* 0x000fe400000010ff */
[----:B------:R-:W-:-:S02]  /*e6f0*/  F2FP.BF16.PACK_AB R6, R138, R244 ;  /* 0x000000f48a06723e */ /* 0x000fc400000010ff */
[----:B---3--:R-:W-:Y:S01]  /*e700*/  F2FP.BF16.PACK_AB R7, R218, R211 ;  /* 0x000000d3da07723e */ /* 0x008fe200000010ff */
[----:B------:R-:W-:Y:S01]  /*e710*/  IMAD.MOV.U32 R31, RZ, RZ, R135 ;  /* 0x000000ffff1f7224 */ /* 0x000fe200078e0087 */
[C---:B------:R-:W-:Y:S01]  /*e720*/  HMMA.16816.F32.BF16 R32, R8.reuse, R22, R56 ;  /* 0x000000160820723c */ /* 0x040fe20000041838 */
[----:B------:R-:W-:Y:S01]  /*e730*/  FADD.FTZ R134, R134, R2 ;  /* 0x0000000286867221 */ /* 0x000fe20000010000 */
[----:B------:R-:W-:Y:S01]  /*e740*/  MOV R36, R137 ;  /* 0x0000008900247202 */ /* 0x000fe20000000f00 */
[----:B------:R-:W-:Y:S01]  /*e750*/  FADD.FTZ R133, R133, R0 ;  /* 0x0000000085857221 */ /* 0x000fe20000010000 */
[----:B------:R-:W-:Y:S01]  /*e760*/  MOV R0, R180 ;  /* 0x000000b400007202 */ /* 0x000fe20000000f00 */
[----:B------:R-:W-:Y:S01]  /*e770*/  FADD.FTZ R2, R184, R3 ;  /* 0x00000003b8027221 */ /* 0x000fe20000010000 */
[----:B------:R-:W-:Y:S01]  /*e780*/  MOV R171, R181 ;  /* 0x000000b500ab7202 */ /* 0x000fe20000000f00 */
[----:B------:R-:W-:Y:S01]  /*e790*/  IMAD.MOV.U32 R154, RZ, RZ, R167 ;  /* 0x000000ffff9a7224 */ /* 0x000fe200078e00a7 */
[----:B------:R-:W-:Y:S01]  /*e7a0*/  MOV R184, R182 ;  /* 0x000000b600b87202 */ /* 0x000fe20000000f00 */
[----:B------:R-:W-:Y:S01]  /*e7b0*/  HMMA.16816.F32.BF16 R56, R8, R18, R52 ;  /* 0x000000120838723c */ /* 0x000fe20000041834 */
[----:B------:R-:W-:-:S02]  /*e7c0*/  MOV R3, R183 ;  /* 0x000000b700037202 */ /* 0x000fc40000000f00 */
[----:B------:R-:W-:Y:S02]  /*e7d0*/  MOV R137, R164 ;  /* 0x000000a400897202 */ /* 0x000fe40000000f00 */
[----:B------:R-:W-:Y:S02]  /*e7e0*/  MOV R135, R165 ;  /* 0x000000a500877202 */ /* 0x000fe40000000f00 */
[----:B------:R-:W-:Y:S01]  /*e7f0*/  MOV R155, R166 ;  /* 0x000000a6009b7202 */ /* 0x000fe20000000f00 */
[-C--:B------:R-:W-:Y:S08]  /*e800*/  HMMA.16816.F32.BF16 R148, R8, R20.reuse, R148 ;  /* 0x000000140894723c */ /* 0x080ff00000041894 */
[C---:B------:R-:W-:Y:S08]  /*e810*/  HMMA.16816.F32.BF16 R144, R4.reuse, R20, R144 ;  /* 0x000000140490723c */ /* 0x040ff00000041890 */
[----:B------:R-:W-:Y:S01]  /*e820*/  HMMA.16816.F32.BF16 R156, R4, R22, R156 ;  /* 0x00000016049c723c */ /* 0x000fe2000004189c */
[----:B------:R-:W1:Y:S07]  /*e830*/  LDSM.16.MT88.4 R20, [R225+0xf000] ;  /* 0x00f00000e114783b */ /* 0x000e6e0000004200 */
[C---:B------:R-:W-:Y:S07]  /*e840*/  HMMA.16816.F32.BF16 R180, R8.reuse, R12, R48 ;  /* 0x0000000c08b4723c */ /* 0x040fee0000041830 */
[----:B------:R-:W-:Y:S01]  /*e850*/  IMAD.MOV.U32 R48, RZ, RZ, R27 ;  /* 0x000000ffff307224 */ /* 0x000fe200078e001b */
[----:B------:R-:W-:Y:S01]  /*e860*/  HMMA.16816.F32.BF16 R52, R8, R14, R68 ;  /* 0x0000000e0834723c */ /* 0x000fe20000041844 */
[----:B------:R-:W-:Y:S01]  /*e870*/  MOV R49, R28 ;  /* 0x0000001c00317202 */ /* 0x000fe20000000f00 */
[----:B------:R-:W2:Y:S01]  /*e880*/  LDSM.16.MT88.4 R24, [R227+0xd000] ;  /* 0x00d00000e318783b */ /* 0x000ea20000004200 */
[----:B------:R-:W-:-:S02]  /*e890*/  MOV R50, R29 ;  /* 0x0000001d00327202 */ /* 0x000fc40000000f00 */
[----:B------:R-:W-:Y:S02]  /*e8a0*/  MOV R51, R30 ;  /* 0x0000001e00337202 */ /* 0x000fe40000000f00 */
[----:B------:R-:W-:Y:S01]  /*e8b0*/  MOV R70, R31 ;  /* 0x0000001f00467202 */ /* 0x000fe20000000f00 */
[-C--:B------:R-:W-:Y:S01]  /*e8c0*/  HMMA.16816.F32.BF16 R164, R8, R16.reuse, R72 ;  /* 0x0000001008a4723c */ /* 0x080fe20000041848 */
[----:B------:R-:W-:Y:S07]  /*e8d0*/  LDSM.16.MT88.4 R28, [R227+0xf000] ;  /* 0x00f00000e31c783b */ /* 0x000fee0000004200 */
[C---:B------:R-:W-:Y:S08]  /*e8e0*/  HMMA.16816.F32.BF16 R64, R4.reuse, R16, R64 ;  /* 0x000000100440723c */ /* 0x040ff00000041840 */
[C---:B------:R-:W-:Y:S01]  /*e8f0*/  HMMA.16816.F32.BF16 R60, R4.reuse, R18, R60 ;  /* 0x00000012043c723c */ /* 0x040fe2000004183c */
[----:B------:R-:W3:Y:S07]  /*e900*/  LDSM.16.MT88.4 R16, [R226+0xf000] ;  /* 0x00f00000e210783b */ /* 0x000eee0000004200 */
[C---:B------:R-:W-:Y:S08]  /*e910*/  HMMA.16816.F32.BF16 R44, R4.reuse, R12, R44 ;  /* 0x0000000c042c723c */ /* 0x040ff0000004182c */
[----:B------:R-:W-:Y:S01]  /*e920*/  HMMA.16816.F32.BF16 R188, R4, R14, R188 ;  /* 0x0000000e04bc723c */ /* 0x000fe200000418bc */
[----:B------:R-:W4:Y:S01]  /*e930*/  LDSM.16.MT88.4 R12, [R228+0xf000] ;  /* 0x00f00000e40c783b */ /* 0x000f220000004200 */
[----:B------:R-:W-:-:S06]  /*e940*/  IMAD.MOV.U32 R71, RZ, RZ, R36 ;  /* 0x000000ffff477224 */ /* 0x000fcc00078e0024 */
[C---:B-1----:R-:W-:Y:S08]  /*e950*/  HMMA.16816.F32.BF16 R72, R4.reuse, R20, R76 ;  /* 0x000000140448723c */ /* 0x042ff0000004184c */
[C---:B--2---:R-:W-:Y:S08]  /*e960*/  HMMA.16816.F32.BF16 R192, R4.reuse, R24, R192 ;  /* 0x0000001804c0723c */ /* 0x044ff000000418c0 */
[C---:B------:R-:W-:Y:S08]  /*e970*/  HMMA.16816.F32.BF16 R204, R4.reuse, R26, R204 ;  /* 0x0000001a04cc723c */ /* 0x040ff000000418cc */
[C---:B------:R-:W-:Y:S08]  /*e980*/  HMMA.16816.F32.BF16 R76, R4.reuse, R22, R112 ;  /* 0x00000016044c723c */ /* 0x040ff00000041870 */
[C---:B---3--:R-:W-:Y:S08]  /*e990*/  HMMA.16816.F32.BF16 R88, R4.reuse, R16, R88 ;  /* 0x000000100458723c */ /* 0x048ff00000041858 */
[C---:B------:R-:W-:Y:S08]  /*e9a0*/  HMMA.16816.F32.BF16 R92, R4.reuse, R18, R92 ;  /* 0x00000012045c723c */ /* 0x040ff0000004185c */
[C---:B----4-:R-:W-:Y:S08]  /*e9b0*/  HMMA.16816.F32.BF16 R104, R4.reuse, R12, R104 ;  /* 0x0000000c0468723c */ /* 0x050ff00000041868 */
[C---:B------:R-:W-:Y:S08]  /*e9c0*/  HMMA.16816.F32.BF16 R108, R4.reuse, R14, R108 ;  /* 0x0000000e046c723c */ /* 0x040ff0000004186c */
[C---:B------:R-:W-:Y:S08]  /*e9d0*/  HMMA.16816.F32.BF16 R120, R4.reuse, R28, R120 ;  /* 0x0000001c0478723c */ /* 0x040ff00000041878 */
[----:B------:R-:W-:Y:S07]  /*e9e0*/  HMMA.16816.F32.BF16 R36, R4, R30, R124 ;  /* 0x0000001e0424723c */ /* 0x000fee000004187c */
[----:B------:R-:W-:Y:S01]  /*e9f0*/  MOV R126, R152 ;  /* 0x00000098007e7202 */ /* 0x000fe20000000f00 */
[----:B------:R-:W-:Y:S01]  /*ea00*/  IMAD.MOV.U32 R124, RZ, RZ, R154 ;  /* 0x000000ffff7c7224 */ /* 0x000fe200078e009a */
[----:B------:R-:W-:-:S02]  /*ea10*/  MOV R125, R153 ;  /* 0x00000099007d7202 */ /* 0x000fc40000000f00 */
[----:B------:R-:W-:Y:S02]  /*ea20*/  MOV R6, R155 ;  /* 0x0000009b00067202 */ /* 0x000fe40000000f00 */
[----:B------:R-:W1:Y:S01]  /*ea30*/  LDSM.16.MT88.4 R152, [R225+0xd800] ;  /* 0x00d80000e198783b */ /* 0x000e620000004200 */
[C---:B------:R-:W-:Y:S01]  /*ea40*/  HMMA.16816.F32.BF16 R196, R8.reuse, R24, R196 ;  /* 0x0000001808c4723c */ /* 0x040fe200000418c4 */
[----:B------:R-:W-:Y:S02]  /*ea50*/  MOV R7, R70 ;  /* 0x0000004600077202 */ /* 0x000fe40000000f00 */
[----:B------:R-:W-:Y:S02]  /*ea60*/  MOV R112, R71 ;  /* 0x0000004700707202 */ /* 0x000fe40000000f00 */
[----:B------:R-:W-:Y:S01]  /*ea70*/  MOV R127, R0 ;  /* 0x00000000007f7202 */ /* 0x000fe20000000f00 */
[----:B------:R-:W-:Y:S01]  /*ea80*/  MUFU.EX2 R209, R209 ;  /* 0x000000d100d17308 */ /* 0x000fe20000000800 */
[----:B------:R-:W-:Y:S01]  /*ea90*/  MOV R0, R135 ;  /* 0x0000008700007202 */ /* 0x000fe20000000f00 */
[----:B------:R-:W-:Y:S01]  /*eaa0*/  HMMA.16816.F32.BF16 R24, R8, R26, R200 ;  /* 0x0000001a0818723c */ /* 0x000fe200000418c8 */
[----:B------:R-:W-:-:S05]  /*eab0*/  MOV R4, R136 ;  /* 0x0000008800047202 */ /* 0x000fca0000000f00 */
[----:B------:R-:W-:Y:S01]  /*eac0*/  MUFU.EX2 R135, R162 ;  /* 0x000000a200877308 */ /* 0x000fe20000000800 */
[----:B------:R-:W-:Y:S01]  /*ead0*/  MOV R201, R137 ;  /* 0x0000008900c97202 */ /* 0x000fe20000000f00 */
[----:B------:R-:W-:Y:S01]  /*eae0*/  IMAD.MOV.U32 R202, RZ, RZ, R138 ;  /* 0x000000ffffca7224 */ /* 0x000fe200078e008a */
[----:B------:R-:W-:Y:S01]  /*eaf0*/  MOV R203, R139 ;  /* 0x0000008b00cb7202 */ /* 0x000fe20000000f00 */
[C---:B------:R-:W-:Y:S04]  /*eb00*/  HMMA.16816.F32.BF16 R68, R8.reuse, R20, R140 ;  /* 0x000000140844723c */ /* 0x040fe8000004188c */
[----:B------:R-:W-:Y:S04]  /*eb10*/  MUFU.EX2 R137, R170 ;  /* 0x000000aa00897308 */ /* 0x000fe80000000800 */
[----:B------:R-:W-:Y:S04]  /*eb20*/  HMMA.16816.F32.BF16 R116, R8, R28, R116 ;  /* 0x0000001c0874723c */ /* 0x000fe80000041874 */
[----:B------:R-:W2:Y:S08]  /*eb30*/  MUFU.EX2 R139, R168 ;  /* 0x000000a8008b7308 */ /* 0x000eb00000000800 */
[----:B------:R-:W-:Y:S08]  /*eb40*/  MUFU.EX2 R140, R163 ;  /* 0x000000a3008c7308 */ /* 0x000ff00000000800 */
[----:B------:R-:W3:Y:S08]  /*eb50*/  MUFU.EX2 R138, R169 ;  /* 0x000000a9008a7308 */ /* 0x000ef00000000800 */
[----:B------:R-:W4:Y:S08]  /*eb60*/  MUFU.EX2 R136, R161 ;  /* 0x000000a100887308 */ /* 0x000f300000000800 */
[----:B------:R-:W-:Y:S08]  /*eb70*/  MUFU.EX2 R215, R215 ;  /* 0x000000d700d77308 */ /* 0x000ff00000000800 */
[----:B------:R-:W-:Y:S08]  /*eb80*/  MUFU.EX2 R213, R213 ;  /* 0x000000d500d57308 */ /* 0x000ff00000000800 */
[----:B------:R-:W-:Y:S08]  /*eb90*/  MUFU.EX2 R208, R208 ;  /* 0x000000d000d07308 */ /* 0x000ff00000000800 */
[----:B------:R-:W-:Y:S08]  /*eba0*/  MUFU.EX2 R28, R160 ;  /* 0x000000a0001c7308 */ /* 0x000ff00000000800 */
[----:B------:R-:W-:Y:S08]  /*ebb0*/  MUFU.EX2 R223, R223 ;  /* 0x000000df00df7308 */ /* 0x000ff00000000800 */
[----:B------:R-:W-:Y:S08]  /*ebc0*/  MUFU.EX2 R219, R219 ;  /* 0x000000db00db7308 */ /* 0x000ff00000000800 */
[----:B------:R-:W-:Y:S08]  /*ebd0*/  MUFU.EX2 R216, R216 ;  /* 0x000000d800d87308 */ /* 0x000ff00000000800 */
[----:B------:R-:W1:Y:S01]  /*ebe0*/  MUFU.EX2 R212, R212 ;  /* 0x000000d400d47308 */ /* 0x000e620000000800 */
[----:B------:R-:W-:Y:S01]  /*ebf0*/  MOV R113, R48 ;  /* 0x0000003000717202 */ /* 0x000fe20000000f00 */
[----:B------:R-:W-:Y:S01]  /*ec00*/  IMAD.MOV.U32 R115, RZ, RZ, R50 ;  /* 0x000000ffff737224 */ /* 0x000fe200078e0032 */
[----:B------:R-:W-:-:S02]  /*ec10*/  MOV R114, R49 ;  /* 0x0000003100727202 */ /* 0x000fc40000000f00 */
[----:B------:R-:W-:Y:S02]  /*ec20*/  MOV R5, R51 ;  /* 0x0000003300057202 */ /* 0x000fe40000000f00 */
[----:B------:R-:W-:Y:S01]  /*ec30*/  HMMA.16816.F32.BF16 R48, R8, R22, R128 ;  /* 0x000000160830723c */ /* 0x000fe20000041880 */
[----:B------:R-:W-:Y:S01]  /*ec40*/  MOV R143, R127 ;  /* 0x0000007f008f7202 */ /* 0x000fe20000000f00 */
[----:B------:R-:W-:Y:S01]  /*ec50*/  FADD.FTZ R0, R0, R134 ;  /* 0x0000008600007221 */ /* 0x000fe20000010000 */
[----:B------:R-:W-:Y:S01]  /*ec60*/  MOV R200, R201 ;  /* 0x000000c900c87202 */ /* 0x000fe20000000f00 */
[----:B------:R-:W-:-:S04]  /*ec70*/  FADD.FTZ R3, R3, R133 ;  /* 0x0000008503037221 */ /* 0x000fc80000010000 */
[----:B------:R-:W-:Y:S01]  /*ec80*/  HMMA.16816.F32.BF16 R20, R8, R16, R100 ;  /* 0x000000100814723c */ /* 0x000fe20000041864 */
[----:B--2---:R-:W-:Y:S02]  /*ec90*/  F2FP.BF16.PACK_AB R128, R139, R137 ;  /* 0x000000898b80723e */ /* 0x004fe400000010ff */
[----:B------:R-:W-:Y:S02]  /*eca0*/  F2FP.BF16.PACK_AB R129, R209, R214 ;  /* 0x000000d6d181723e */ /* 0x000fe400000010ff */
[----:B---3--:R-:W-:-:S03]  /*ecb0*/  F2FP.BF16.PACK_AB R130, R138, R140 ;  /* 0x0000008c8a82723e */ /* 0x008fc600000010ff */
[C---:B------:R-:W-:Y:S01]  /*ecc0*/  HMMA.16816.F32.BF16 R100, R8.reuse, R12, R84 ;  /* 0x0000000c0864723c */ /* 0x040fe20000041854 */
[----:B----4-:R-:W-:Y:S02]  /*ecd0*/  F2FP.BF16.PACK_AB R131, R136, R135 ;  /* 0x000000878883723e */ /* 0x010fe400000010ff */
[----:B-1----:R-:W-:Y:S02]  /*ece0*/  F2FP.BF16.PACK_AB R127, R212, R216 ;  /* 0x000000d8d47f723e */ /* 0x002fe400000010ff */
[----:B------:R-:W-:Y:S02]  /*ecf0*/  MOV R201, R202 ;  /* 0x000000ca00c97202 */ /* 0x000fe40000000f00 */
[----:B------:R-:W-:Y:S01]  /*ed00*/  IMAD.MOV.U32 R87, RZ, RZ, R124 ;  /* 0x000000ffff577224 */ /* 0x000fe200078e007c */
[----:B------:R-:W-:Y:S01]  /*ed10*/  HMMA.16816.F32.BF16 R16, R8, R18, R96 ;  /* 0x000000120810723c */ /* 0x000fe20000041860 */
[----:B------:R-:W-:Y:S02]  /*ed20*/  F2FP.BF16.PACK_AB R124, R213, R215 ;  /* 0x000000d7d57c723e */ /* 0x000fe400000010ff */
[----:B------:R-:W-:-:S05]  /*ed30*/  MOV R142, R171 ;  /* 0x000000ab008e7202 */ /* 0x000fca0000000f00 */
[----:B------:R-:W-:Y:S01]  /*ed40*/  HMMA.16816.F32.BF16 R40, R8, R30, R40 ;  /* 0x0000001e0828723c */ /* 0x000fe20000041828 */
[----:B------:R-:W-:Y:S01]  /*ed50*/  MOV R202, R203 ;  /* 0x000000cb00ca7202 */ /* 0x000fe20000000f00 */
[----:B------:R-:W1:Y:S01]  /*ed60*/  LDSM.16.MT88.4 R168, [R226+0xd800] ;  /* 0x00d80000e2a8783b */ /* 0x000e620000004200 */
[----:B------:R-:W-:-:S05]  /*ed70*/  IMAD.MOV.U32 R203, RZ, RZ, R4 ;  /* 0x000000ffffcb7224 */ /* 0x000fca00078e0004 */
[----:B------:R-:W-:Y:S01]  /*ed80*/  HMMA.16816.F32.BF16 R12, R8, R14, R80 ;  /* 0x0000000e080c723c */ /* 0x000fe20000041850 */
[----:B------:R-:W-:Y:S02]  /*ed90*/  FADD.FTZ R5, R5, R132 ;  /* 0x0000008405057221 */ /* 0x000fe40000010000 */
[----:B------:R-:W-:Y:S01]  /*eda0*/  FADD.FTZ R0, R176, R0 ;  /* 0x00000000b0007221 */ /* 0x000fe20000010000 */
[----:B------:R-:W-:Y:S01]  /*edb0*/  MOV R86, R6 ;  /* 0x0000000600567202 */ /* 0x000fe20000000f00 */
[----:B------:R-:W-:-:S03]  /*edc0*/  FADD.FTZ R4, R174, R3 ;  /* 0x00000003ae047221 */ /* 0x000fc60000010000 */
[-C--:B------:R-:W-:Y:S01]  /*edd0*/  HMMA.16816.F32.BF16 R148, R128, R152.reuse, R148 ;  /* 0x000000988094723c */ /* 0x080fe20000041894 */
[----:B------:R-:W-:Y:S01]  /*ede0*/  MOV R11, R125 ;  /* 0x0000007d000b7202 */ /* 0x000fe20000000f00 */
[----:B------:R-:W-:Y:S01]  /*edf0*/  FADD.FTZ R2, R178, R2 ;  /* 0x00000002b2027221 */ /* 0x000fe20000010000 */
[----:B------:R-:W-:Y:S01]  /*ee00*/  MOV R10, R126 ;  /* 0x0000007e000a7202 */ /* 0x000fe20000000f00 */
[----:B------:R-:W-:Y:S01]  /*ee10*/  IMAD.MOV.U32 R141, RZ, RZ, R184 ;  /* 0x000000ffff8d7224 */ /* 0x000fe200078e00b8 */
[----:B------:R-:W-:Y:S01]  /*ee20*/  F2FP.BF16.PACK_AB R125, R219, R223 ;  /* 0x000000dfdb7d723e */ /* 0x000fe200000010ff */
[----:B------:R-:W-:Y:S01]  /*ee30*/  LDSM.16.MT88.4 R80, [R225+0xf800] ;  /* 0x00f80000e150783b */ /* 0x000fe20000004200 */
[----:B------:R-:W-:Y:S01]  /*ee40*/  F2FP.BF16.PACK_AB R126, R28, R208 ;  /* 0x000000d01c7e723e */ /* 0x000fe200000010ff */
[----:B------:R-:W-:Y:S02]  /*ee50*/  FADD.FTZ R8, R177, R0 ;  /* 0x00000000b1087221 */ /* 0x000fe40000010000 */
[----:B------:R-:W-:Y:S01]  /*ee60*/  FADD.FTZ R3, R172, R5 ;  /* 0x00000005ac037221 */ /* 0x000fe20000010000 */
[----:B------:R-:W-:Y:S01]  /*ee70*/  MOV R133, R186 ;  /* 0x000000ba00857202 */ /* 0x000fe20000000f00 */
[----:B------:R-:W-:Y:S01]  /*ee80*/  FADD.FTZ R0, R175, R4 ;  /* 0x00000004af007221 */ /* 0x000fe20000010000 */
[----:B------:R-:W-:Y:S01]  /*ee90*/  MOV R134, R185 ;  /* 0x000000b900867202 */ /* 0x000fe20000000f00 */
[C---:B------:R-:W-:Y:S01]  /*eea0*/  HMMA.16816.F32.BF16 R144, R124.reuse, R152, R144 ;  /* 0x000000987c90723c */ /* 0x040fe20000041890 */
[----:B------:R-:W-:Y:S01]  /*eeb0*/  MOV R29, R201 ;  /* 0x000000c9001d7202 */ /* 0x000fe20000000f00 */
[----:B------:R-:W-:Y:S06]  /*eec0*/  LDSM.16.MT88.4 R96, [R226+0xf800] ;  /* 0x00f80000e260783b */ /* 0x000fec0000004200 */
[-C--:B------:R-:W-:Y:S08]  /*eed0*/  HMMA.16816.F32.BF16 R156, R124, R154.reuse, R156 ;  /* 0x0000009a7c9c723c */ /* 0x080ff0000004189c */
[----:B------:R-:W-:Y:S07]  /*eee0*/  HMMA.16816.F32.BF16 R152, R128, R154, R32 ;  /* 0x0000009a8098723c */ /* 0x000fee0000041820 */
[----:B------:R-:W-:-:S02]  /*eef0*/  MOV R35, R7 ;  /* 0x0000000700237202 */ /* 0x000fc40000000f00 */
[----:B------:R-:W2:Y:S01]  /*ef00*/  LDSM.16.MT88.4 R4, [R227+0xf800] ;  /* 0x00f80000e304783b */ /* 0x000ea20000004200 */
[----:B------:R-:W-:Y:S01]  /*ef10*/  FADD.FTZ R2, R179, R2 ;  /* 0x00000002b3027221 */ /* 0x000fe20000010000 */
[----:B-1----:R-:W-:Y:S03]  /*ef20*/  HMMA.16816.F32.BF16 R160, R124, R168, R64 ;  /* 0x000000a87ca0723c */ /* 0x002fe60000041840 */
[----:B------:R-:W-:Y:S01]  /*ef30*/  FADD.FTZ R9, R200, R2 ;  /* 0x00000002c8097221 */ /* 0x000fe20000010000 */
[----:B------:R-:W-:-:S03]  /*ef40*/  MOV R2, R115 ;  /* 0x0000007300027202 */ /* 0x000fc60000000f00 */
[----:B------:R-:W-:Y:S02]  /*ef50*/  MOV R66, R86 ;  /* 0x0000005600427202 */ /* 0x000fe40000000f00 */
[----:B------:R-:W-:Y:S01]  /*ef60*/  MOV R33, R113 ;  /* 0x0000007100217202 */ /* 0x000fe20000000f00 */
[----:B------:R-:W-:Y:S02]  /*ef70*/  FADD.FTZ R2, R2, R8 ;  /* 0x0000000802027221 */ /* 0x000fe40000010000 */
[----:B------:R-:W-:Y:S02]  /*ef80*/  IMAD.MOV.U32 R34, RZ, RZ, R112 ;  /* 0x000000ffff227224 */ /* 0x000fe400078e0070 */
[----:B------:R-:W-:Y:S01]  /*ef90*/  FADD.FTZ R0, R66, R0 ;  /* 0x0000000042007221 */ /* 0x000fe20000010000 */
[-C--:B--2---:R-:W-:Y:S08]  /*efa0*/  HMMA.16816.F32.BF16 R120, R124, R4.reuse, R120 ;  /* 0x000000047c78723c */ /* 0x084ff00000041878 */
[----:B------:R-:W-:Y:S07]  /*efb0*/  HMMA.16816.F32.BF16 R116, R128, R4, R116 ;  /* 0x000000048074723c */ /* 0x000fee0000041874 */
[----:B------:R-:W-:-:S02]  /*efc0*/  FADD.FTZ R4, R33, R2 ;  /* 0x0000000221047221 */ /* 0x000fc40000010000 */
[----:B------:R-:W-:-:S04]  /*efd0*/  FADD.FTZ R2, R34, R0 ;  /* 0x0000000022027221 */ /* 0x000fc80000010000 */
[----:B------:R-:W-:-:S04]  /*efe0*/  FADD.FTZ R2, R220, R2 ;  /* 0x00000002dc027221 */ /* 0x000fc80000010000 */
[----:B------:R-:W-:-:S04]  /*eff0*/  FADD.FTZ R2, R221, R2 ;  /* 0x00000002dd027221 */ /* 0x000fc80000010000 */
[----:B------:R-:W-:Y:S02]  /*f000*/  FADD.FTZ R2, R244, R2 ;  /* 0x00000002f4027221 */ /* 0x000fe40000010000 */
[----:B------:R-:W2:Y:S01]  /*f010*/  LDL R244, [R1+0x1c] ;  /* 0x00001c0001f47983 */ /* 0x000ea20000100800 */
[----:B------:R-:W-:Y:S01]  /*f020*/  FADD.FTZ R3, R173, R3 ;  /* 0x00000003ad037221 */ /* 0x000fe20000010000 */
[----:B------:R-:W-:Y:S01]  /*f030*/  MOV R32, R114 ;  /* 0x0000007200207202 */ /* 0x000fe20000000f00 */
[----:B------:R-:W-:Y:S01]  /*f040*/  IMAD.MOV.U32 R67, RZ, RZ, R87 ;  /* 0x000000ffff437224 */ /* 0x000fe200078e0057 */
[----:B------:R-:W-:Y:S01]  /*f050*/  MOV R132, R187 ;  /* 0x000000bb00847202 */ /* 0x000fe20000000f00 */
[----:B------:R-:W-:Y:S02]  /*f060*/  LDSM.16.MT88.4 R112, [R228+0xf800] ;  /* 0x00f80000e470783b */ /* 0x000fe40000004200 */
[----:B------:R-:W-:Y:S02]  /*f070*/  FADD.FTZ R3, R67, R3 ;  /* 0x0000000343037221 */ /* 0x000fe40000010000 */
[----:B------:R-:W-:Y:S01]  /*f080*/  FADD.FTZ R5, R32, R9 ;  /* 0x0000000920057221 */ /* 0x000fe20000010000 */
[----:B------:R-:W-:Y:S01]  /*f090*/  MOV R30, R203 ;  /* 0x000000cb001e7202 */ /* 0x000fe20000000f00 */
[----:B------:R-:W-:Y:S01]  /*f0a0*/  FADD.FTZ R0, R35, R3 ;  /* 0x0000000323007221 */ /* 0x000fe20000010000 */
[----:B------:R-:W-:Y:S01]  /*f0b0*/  MOV R31, R202 ;  /* 0x000000ca001f7202 */ /* 0x000fe20000000f00 */
[----:B------:R-:W-:Y:S01]  /*f0c0*/  FADD.FTZ R5, R132, R5 ;  /* 0x0000000584057221 */ /* 0x000fe20000010000 */
[----:B------:R-:W1:Y:S01]  /*f0d0*/  LDSM.16.MT88.4 R184, [R228+0xd800] ;  /* 0x00d80000e4b8783b */ /* 0x000e620000004200 */
[----:B------:R-:W-:-:S02]  /*f0e0*/  FADD.FTZ R3, R222, R4 ;  /* 0x00000004de037221 */ /* 0x000fc40000010000 */
[----:B------:R-:W-:Y:S01]  /*f0f0*/  FADD.FTZ R0, R210, R0 ;  /* 0x00000000d2007221 */ /* 0x000fe20000010000 */
[----:B------:R-:W3:Y:S01]  /*f100*/  LDSM.16.MT88.4 R200, [R227+0xd800] ;  /* 0x00d80000e3c8783b */ /* 0x000ee20000004200 */
        /* <DEDUP_REMOVED lines=30> */
[----:B------:R-:W-:Y:S01]  /*f2f0*/  HMMA.16816.F32.BF16 R172, R124, R170, R60 ;  /* 0x000000aa7cac723c */ /* 0x000fe2000004183c */
[----:B------:R-:W-:-:S02]  /*f300*/  MOV R137, R141 ;  /* 0x0000008d00897202 */ /* 0x000fc40000000f00 */
[----:B------:R-:W-:-:S05]  /*f310*/  MOV R134, R142 ;  /* 0x0000008e00867202 */ /* 0x000fca0000000f00 */
[----:B-1----:R-:W-:Y:S01]  /*f320*/  HMMA.16816.F32.BF16 R176, R124, R184, R44 ;  /* 0x000000b87cb0723c */ /* 0x002fe2000004182c */
[----:B------:R-:W-:-:S07]  /*f330*/  MOV R135, R143 ;  /* 0x0000008f00877202 */ /* 0x000fce0000000f00 */
        /* <DEDUP_REMOVED lines=23> */
[----:B--2---:R-:W-:Y:S01]  /*f4b0*/  MOV R136, R244 ;  /* 0x000000f400887202 */ /* 0x004fe20000000f00 */
[----:B------:R-:W-:Y:S06]  /*f4c0*/  @!P0 BRA `(.L_x_558) ;  /* 0x0000687000008947 */ /* 0x000fec0003800000 */
[----:B----4-:R-:W2:Y:S04]  /*f4d0*/  LDL.64 R30, [R1+0x30] ;  /* 0x00003000011e7983 */ /* 0x010ea80000100a00 */
[----:B------:R-:W3:Y:S01]  /*f4e0*/  LDL.64 R142, [R1+0x28] ;  /* 0x00002800018e7983 */ /* 0x000ee20000100a00 */
[----:B------:R-:W-:Y:S01]  /*f4f0*/  UIADD3 UR23, UR8, -0x3, URZ ;  /* 0xfffffffd08177890 */ /* 0x000fe2000fffe03f */
[----:B------:R-:W-:-:S04]  /*f500*/  DEPBAR.LE SB0, 0x0 ;  /* 0x000080000000791a */ /* 0x000fc80000000000 */
[----:B------:R-:W-:Y:S01]  /*f510*/  USHF.R.S32.HI UR15, URZ, 0x1f, UR23 ;  /* 0x0000001f3f0f7899 */ /* 0x000fe20008011417 */
[----:B------:R-:W-:Y:S01]  /*f520*/  BAR.SYNC.DEFER_BLOCKING 0x0 ;  /* 0x0000000000007b1d */ /* 0x000fe20000010000 */
[----:B------:R-:W-:-:S05]  /*f530*/  UISETP.GT.AND UP0, UPT, UR23, UR9, UPT ;  /* 0x000000091700728c */ /* 0x000fca000bf04270 */
[----:B------:R-:W-:Y:S02]  /*f540*/  ULDC.64 UR4, c[0x0][0x1a0] ;  /* 0x0000680000047ab9 */ /* 0x000fe40000000a00 */
[----:B------:R-:W-:Y:S02]  /*f550*/  UIMAD UR15, UR15, UR4, URZ ;  /* 0x000000040f0f72a4 */ /* 0x000fe4000f8e023f */
[----:B------:R-:W-:Y:S02]  /*f560*/  UIMAD.WIDE.U32 UR24, UR23, UR4, URZ ;  /* 0x00000004171872a5 */ /* 0x000fe4000f8e003f */
[----:B------:R-:W-:-:S04]  /*f570*/  UIMAD UR5, UR23, UR5, UR15 ;  /* 0x00000005170572a4 */ /* 0x000fc8000f8e020f */
[----:B------:R-:W-:Y:S01]  /*f580*/  UIADD3 UR5, UR25, UR5, URZ ;  /* 0x0000000519057290 */ /* 0x000fe2000fffe03f */
[----:B------:R-:W-:Y:S02]  /*f590*/  IMAD.U32 R4, RZ, RZ, UR24 ;  /* 0x00000018ff047e24 */ /* 0x000fe4000f8e00ff */
[----:B------:R-:W-:-:S03]  /*f5a0*/  IMAD.U32 R5, RZ, RZ, UR25 ;  /* 0x00000019ff057e24 */ /* 0x000fc6000f8e00ff */
[----:B------:R-:W-:Y:S01]  /*f5b0*/  MOV R0, UR5 ;  /* 0x0000000500007c02 */ /* 0x000fe20008000f00 */
[----:B------:R-:W-:Y:S01]  /*f5c0*/  @P3 STS.128 [R243+0xc000], RZ ;  /* 0x00c000fff3003388 */ /* 0x000fe20000000c00 */
[----:B--2---:R-:W-:-:S04]  /*f5d0*/  LEA R3, P0, R4, R30, 0x6 ;  /* 0x0000001e04037211 */ /* 0x004fc800078030ff */
[----:B---3--:R-:W-:Y:S02]  /*f5e0*/  LEA.HI.X R4, R4, R143, R0, 0x6, P0 ;  /* 0x0000008f04047211 */ /* 0x008fe400000f3400 */
[C---:B------:R-:W-:Y:S02]  /*f5f0*/  @!P3 LEA R6, P0, R3.reuse, c[0x0][0x170], 0x1 ;  /* 0x00005c000306ba11 */ /* 0x040fe400078008ff */
[C---:B------:R-:W-:Y:S02]  /*f600*/  @!P2 LEA R14, P1, R3.reuse, c[0x0][0x170], 0x1 ;  /* 0x00005c00030eaa11 */ /* 0x040fe400078208ff */
[C---:B------:R-:W-:Y:S02]  /*f610*/  IADD3 R2, P6, R3.reuse, UR21, RZ ;  /* 0x0000001503027c10 */ /* 0x040fe4000ffde0ff */
[C-C-:B------:R-:W-:Y:S02]  /*f620*/  @!P3 LEA.HI.X R7, R3.reuse, c[0x0][0x174], R4.reuse, 0x1, P0 ;  /* 0x00005d000307ba11 */ /* 0x140fe400000f0c04 */
[----:B------:R-:W-:-:S02]  /*f630*/  @!P2 LEA.HI.X R15, R3, c[0x0][0x174], R4, 0x1, P1 ;  /* 0x00005d00030faa11 */ /* 0x000fc400008f0c04 */
[C---:B------:R-:W-:Y:S01]  /*f640*/  @!P3 LEA R16, P5, R2.reuse, c[0x0][0x170], 0x1 ;  /* 0x00005c000210ba11 */ /* 0x040fe200078a08ff */
[----:B------:R-:W-:Y:S01]  /*f650*/  @!PT LDS RZ, [RZ] ;  /* 0x00000000fffff984 */ /* 0x000fe20000000800 */
[----:B------:R-:W-:Y:S01]  /*f660*/  @!PT LDS RZ, [RZ] ;  /* 0x00000000fffff984 */ /* 0x000fe20000000800 */
[----:B------:R-:W-:Y:S01]  /*f670*/  @!PT LDS RZ, [RZ] ;  /* 0x00000000fffff984 */ /* 0x000fe20000000800 */
[----:B------:R1:W-:Y:S01]  /*f680*/  @!P3 LDGSTS.E.BYPASS.LTC128B.128 [R243+0xc000], [R6.64] ;  /* 0x0c00000006f3bfae */ /* 0x0003e2000b901d52 */
[----:B------:R-:W-:Y:S02]  /*f690*/  @!P2 LEA R12, P0, R2, c[0x0][0x170], 0x1 ;  /* 0x00005c00020caa11 */ /* 0x000fe400078008ff */
[----:B------:R-:W-:Y:S01]  /*f6a0*/  IADD3.X R4, R4, UR10, RZ, P6, !PT ;  /* 0x0000000a04047c10 */ /* 0x000fe2000b7fe4ff */
[----:B------:R-:W-:Y:S01]  /*f6b0*/  @P2 STS.128 [R243+0xe000], RZ ;  /* 0x00e000fff3002388 */ /* 0x000fe20000000c00 */
[C---:B------:R-:W-:Y:S02]  /*f6c0*/  IADD3 R0, P4, R2.reuse, UR21, RZ ;  /* 0x0000001502007c10 */ /* 0x040fe4000ff9e0ff */
[C-C-:B------:R-:W-:Y:S01]  /*f6d0*/  @!P3 LEA.HI.X R17, R2.reuse, c[0x0][0x174], R4.reuse, 0x1, P5 ;  /* 0x00005d000211ba11 */ /* 0x140fe200028f0c04 */
[----:B------:R-:W-:Y:S01]  /*f6e0*/  @!PT LDS RZ, [RZ] ;  /* 0x00000000fffff984 */ /* 0x000fe20000000800 */
[----:B------:R-:W-:Y:S01]  /*f6f0*/  @!PT LDS RZ, [RZ] ;  /* 0x00000000fffff984 */ /* 0x000fe20000000800 */
[----:B------:R-:W-:Y:S01]  /*f700*/  @!PT LDS RZ, [RZ] ;  /* 0x00000000fffff984 */ /* 0x000fe20000000800 */
[----:B------:R2:W-:Y:S01]  /*f710*/  @!P2 LDGSTS.E.BYPASS.LTC128B.128 [R243+0xe000], [R14.64+0x80] ;  /* 0x0e0000800ef3afae */ /* 0x0005e2000b901d52 */
[----:B------:R-:W-:-:S02]  /*f720*/  @!P2 LEA.HI.X R13, R2, c[0x0][0x174], R4, 0x1, P0 ;  /* 0x00005d00020daa11 */ /* 0x000fc400000f0c04 */
[----:B------:R-:W-:Y:S01]  /*f730*/  IADD3 R3, P1, R0, UR21, RZ ;  /* 0x0000001500037c10 */ /* 0x000fe2000ff3e0ff */
[----:B------:R-:W-:Y:S01]  /*f740*/  @P3 STS.128 [R243+0xc800], RZ ;  /* 0x00c800fff3003388 */ /* 0x000fe20000000c00 */
[----:B------:R-:W-:Y:S02]  /*f750*/  IADD3.X R2, R4, UR10, RZ, P4, !PT ;  /* 0x0000000a04027c10 */ /* 0x000fe4000a7fe4ff */
[----:B------:R-:W-:Y:S01]  /*f760*/  @!P3 LEA R10, P5, R0, c[0x0][0x170], 0x1 ;  /* 0x00005c00000aba11 */ /* 0x000fe200078a08ff */
[----:B------:R-:W-:Y:S01]  /*f770*/  @!PT LDS RZ, [RZ] ;  /* 0x00000000fffff984 */ /* 0x000fe20000000800 */
[----:B------:R-:W-:Y:S01]  /*f780*/  @!PT LDS RZ, [RZ] ;  /* 0x00000000fffff984 */ /* 0x000fe20000000800 */
[----:B------:R-:W-:Y:S01]  /*f790*/  @!PT LDS RZ, [RZ] ;  /* 0x00000000fffff984 */ /* 0x000fe20000000800 */
[----:B------:R3:W-:Y:S01]  /*f7a0*/  @!P3 LDGSTS.E.BYPASS.LTC128B.128 [R243+0xc800], [R16.64] ;  /* 0x0c80000010f3bfae */ /* 0x0007e2000b901d52 */
[----:B------:R-:W-:Y:S02]  /*f7b0*/  @!P3 LEA R8, P4, R3, c[0x0][0x170], 0x1 ;  /* 0x00005c000308ba11 */ /* 0x000fe400078808ff */
[----:B------:R-:W-:Y:S01]  /*f7c0*/  IADD3.X R5, R2, UR10, RZ, P1, !PT ;  /* 0x0000000a02057c10 */ /* 0x000fe20008ffe4ff */
[----:B------:R-:W-:Y:S01]  /*f7d0*/  @P2 STS.128 [R243+0xe800], RZ ;  /* 0x00e800fff3002388 */ /* 0x000fe20000000c00 */
[----:B------:R-:W-:-:S02]  /*f7e0*/  @!P3 LEA.HI.X R11, R0, c[0x0][0x174], R2, 0x1, P5 ;  /* 0x00005d00000bba11 */ /* 0x000fc400028f0c02 */
[C---:B------:R-:W-:Y:S01]  /*f7f0*/  @!P2 LEA R4, P1, R3.reuse, c[0x0][0x170], 0x1 ;  /* 0x00005c000304aa11 */ /* 0x040fe200078208ff */
[----:B------:R-:W-:Y:S01]  /*f800*/  @!PT LDS RZ, [RZ] ;  /* 0x00000000fffff984 */ /* 0x000fe20000000800 */
[----:B------:R-:W-:Y:S01]  /*f810*/  @!PT LDS RZ, [RZ] ;  /* 0x00000000fffff984 */ /* 0x000fe20000000800 */
[----:B------:R-:W-:Y:S01]  /*f820*/  @!PT LDS RZ, [RZ] ;  /* 0x00000000fffff984 */ /* 0x000fe20000000800 */
[----:B------:R2:W-:Y:S01]  /*f830*/  @!P2 LDGSTS.E.BYPASS.LTC128B.128 [R243+0xe800], [R12.64+0x80] ;  /* 0x0e8000800cf3afae */ /* 0x0005e2000b901d52 */
[C-C-:B------:R-:W-:Y:S02]  /*f840*/  @!P3 LEA.HI.X R9, R3.reuse, c[0x0][0x174], R5.reuse, 0x1, P4 ;  /* 0x00005d000309ba11 */ /* 0x140fe400020f0c05 */
[C---:B-1----:R-:W-:Y:S01]  /*f850*/  @!P2 LEA R6, P0, R0.reuse, c[0x0][0x170], 0x1 ;  /* 0x00005c000006aa11 */ /* 0x042fe200078008ff */
[----:B------:R-:W-:Y:S01]  /*f860*/  @P3 STS.128 [R243+0xd000], RZ ;  /* 0x00d000fff3003388 */ /* 0x000fe20000000c00 */
[----:B------:R-:W-:Y:S02]  /*f870*/  @!P2 LEA.HI.X R5, R3, c[0x0][0x174], R5, 0x1, P1 ;  /* 0x00005d000305aa11 */ /* 0x000fe400008f0c05 */
[----:B------:R-:W-:Y:S01]  /*f880*/  @!P2 LEA.HI.X R7, R0, c[0x0][0x174], R2, 0x1, P0 ;  /* 0x00005d000007aa11 */ /* 0x000fe200000f0c02 */
[----:B------:R-:W-:Y:S01]  /*f890*/  @!PT LDS RZ, [RZ] ;  /* 0x00000000fffff984 */ /* 0x000fe20000000800 */
[----:B------:R-:W-:Y:S01]  /*f8a0*/  @!PT LDS RZ, [RZ] ;  /* 0x00000000fffff984 */ /* 0x000fe20000000800 */
[----:B------:R-:W-:Y:S01]  /*f8b0*/  @!PT LDS RZ, [RZ] ;  /* 0x00000000fffff984 */ /* 0x000fe20000000800 */
[----:B------:R1:W-:Y:S01]  /*f8c0*/  @!P3 LDGSTS.E.BYPASS.LTC128B.128 [R243+0xd000], [R10.64] ;  /* 0x0d0000000af3bfae */ /* 0x0003e2000b901d52 */
[----:B------:R-:W-:-:S03]  /*f8d0*/  PLOP3.LUT P0, PT, PT, PT, UP0, 0x80, 0x0 ;  /* 0x000000000000781c */ /* 0x000fc60003f0f008 */
        /* <DEDUP_REMOVED lines=15> */
[----:B--2--5:R-:W-:Y:S04]  /*f9d0*/  LDSM.16.M88.4 R12, [R231+0x2000] ;  /* 0x00200000e70c783b */ /* 0x024fe80000000200 */
[----:B------:R-:W2:Y:S04]  /*f9e0*/  LDSM.16.M88.4 R36, [R224+0x9800] ;  /* 0x00980000e024783b */ /* 0x000ea80000000200 */
[----:B---3--:R-:W3:Y:S04]  /*f9f0*/  LDSM.16.M88.4 R16, [R231] ;  /* 0x00000000e710783b */ /* 0x008ee80000000200 */
[----:B------:R-:W3:Y:S04]  /*fa00*/  LDSM.16.M88.4 R40, [R224+0x9000] ;  /* 0x00900000e028783b */ /* 0x000ee80000000200 */
[----:B------:R-:W-:Y:S04]  /*fa10*/  LDSM.16.M88.4 R20, [R240] ;  /* 0x00000000f014783b */ /* 0x000fe80000000200 */
[----:B-1----:R-:W-:Y:S04]  /*fa20*/  LDSM.16.M88.4 R8, [R232] ;  /* 0x00000000e808783b */ /* 0x002fe80000000200 */
[----:B----4-:R-:W1:Y:S04]  /*fa30*/  LDSM.16.M88.4 R4, [R232+0x2000] ;  /* 0x00200000e804783b */ /* 0x010e680000000200 */
[----:B------:R-:W4:Y:S04]  /*fa40*/  LDSM.16.M88.4 R48, [R224+0x8000] ;  /* 0x00800000e030783b */ /* 0x000f280000000200 */
[----:B------:R-:W4:Y:S04]  /*fa50*/  LDSM.16.M88.4 R44, [R224+0x8800] ;  /* 0x00880000e02c783b */ /* 0x000f280000000200 */
[----:B------:R-:W4:Y:S04]  /*fa60*/  LDSM.16.M88.4 R24, [R241] ;  /* 0x00000000f118783b */ /* 0x000f280000000200 */
[----:B------:R-:W4:Y:S01]  /*fa70*/  LDSM.16.M88.4 R32, [R235] ;  /* 0x00000000eb20783b */ /* 0x000f220000000200 */
[-C--:B--2---:R-:W-:Y:S03]  /*fa80*/  HMMA.16816.F32.BF16 R52, R12, R36.reuse, RZ ;  /* 0x000000240c34723c */ /* 0x084fe600000418ff */
[----:B------:R-:W2:Y:S04]  /*fa90*/  LDSM.16.M88.4 R28, [R242] ;  /* 0x00000000f21c783b */ /* 0x000ea80000000200 */
[----:B------:R-:W0:Y:S01]  /*faa0*/  LDGDEPBAR ;  /* 0x00000000000079af */ /* 0x000e220000000000 */
[----:B---3--:R-:W-:Y:S08]  /*fab0*/  HMMA.16816.F32.BF16 R56, R16, R36, RZ ;  /* 0x000000241038723c */ /* 0x008ff000000418ff */
[----:B------:R-:W-:Y:S08]  /*fac0*/  HMMA.16816.F32.BF16 R60, R12, R40, RZ ;  /* 0x000000280c3c723c */ /* 0x000ff000000418ff */
[-C--:B-1----:R-:W-:Y:S08]  /*fad0*/  HMMA.16816.F32.BF16 R52, R4, R20.reuse, R52 ;  /* 0x000000140434723c */ /* 0x082ff00000041834 */
[----:B------:R-:W-:Y:S08]  /*fae0*/  HMMA.16816.F32.BF16 R56, R8, R20, R56 ;  /* 0x000000140838723c */ /* 0x000ff00000041838 */
[-C--:B----4-:R-:W-:Y:S08]  /*faf0*/  HMMA.16816.F32.BF16 R208, R16, R48.reuse, RZ ;  /* 0x0000003010d0723c */ /* 0x090ff000000418ff */
[----:B------:R-:W-:Y:S01]  /*fb00*/  HMMA.16816.F32.BF16 R140, R12, R48, RZ ;  /* 0x000000300c8c723c */ /* 0x000fe200000418ff */
[----:B------:R-:W-:-:S07]  /*fb10*/  IMAD.MOV.U32 R20, RZ, RZ, R55 ;  /* 0x000000ffff147224 */ /* 0x000fce00078e0037 */
[----:B------:R-:W-:Y:S01]  /*fb20*/  HMMA.16816.F32.BF16 R136, R16, R44, RZ ;  /* 0x0000002c1088723c */ /* 0x000fe200000418ff */
[----:B------:R-:W-:Y:S02]  /*fb30*/  IMAD.MOV.U32 R37, RZ, RZ, R57 ;  /* 0x000000ffff257224 */ /* 0x000fe400078e0039 */
[----:B------:R-:W-:-:S05]  /*fb40*/  IMAD.MOV.U32 R36, RZ, RZ, R58 ;  /* 0x000000ffff247224 */ /* 0x000fca00078e003a */
[----:B------:R-:W-:Y:S07]  /*fb50*/  HMMA.16816.F32.BF16 R132, R12, R44, RZ ;  /* 0x0000002c0c84723c */ /* 0x000fee00000418ff */
[----:B------:R-:W-:Y:S01]  /*fb60*/  IMAD.MOV.U32 R44, RZ, RZ, R52 ;  /* 0x000000ffff2c7224 */ /* 0x000fe200078e0034 */
[----:B------:R-:W-:Y:S01]  /*fb70*/  HMMA.16816.F32.BF16 R64, R16, R40, RZ ;  /* 0x000000281040723c */ /* 0x000fe200000418ff */
[----:B------:R-:W-:-:S05]  /*fb80*/  MOV R45, R56 ;  /* 0x00000038002d7202 */ /* 0x000fca0000000f00 */
[----:B------:R-:W-:Y:S01]  /*fb90*/  IMAD.MOV.U32 R21, RZ, RZ, R45 ;  /* 0x000000ffff157224 */ /* 0x000fe200078e002d */
[----:B------:R-:W-:Y:S01]  /*fba0*/  MOV R40, R54 ;  /* 0x0000003600287202 */ /* 0x000fe20000000f00 */
[----:B------:R-:W-:Y:S01]  /*fbb0*/  HMMA.16816.F32.BF16 R60, R4, R24, R60 ;  /* 0x00000018043c723c */ /* 0x000fe2000004183c */
[----:B------:R-:W-:-:S07]  /*fbc0*/  IMAD.MOV.U32 R41, RZ, RZ, R53 ;  /* 0x000000ffff297224 */ /* 0x000fce00078e0035 */
[----:B------:R-:W-:Y:S08]  /*fbd0*/  HMMA.16816.F32.BF16 R52, R12, R42, RZ ;  /* 0x0000002a0c34723c */ /* 0x000ff000000418ff */
[-C--:B------:R-:W-:Y:S08]  /*fbe0*/  HMMA.16816.F32.BF16 R208, R8, R32.reuse, R208 ;  /* 0x0000002008d0723c */ /* 0x080ff000000418d0 */
[----:B------:R-:W-:Y:S07]  /*fbf0*/  HMMA.16816.F32.BF16 R140, R4, R32, R140 ;  /* 0x00000020048c723c */ /* 0x000fee000004188c */
[----:B------:R-:W-:Y:S01]  /*fc00*/  IMAD.MOV.U32 R32, RZ, RZ, R60 ;  /* 0x000000ffff207224 */ /* 0x000fe200078e003c */
[----:B--2---:R-:W-:Y:S01]  /*fc10*/  HMMA.16816.F32.BF16 R220, R8, R28, R136 ;  /* 0x0000001c08dc723c */ /* 0x004fe20000041888 */
[----:B------:R-:W-:-:S07]  /*fc20*/  MOV R33, R59 ;  /* 0x0000003b00217202 */ /* 0x000fce0000000f00 */
[----:B------:R-:W-:Y:S07]  /*fc30*/  HMMA.16816.F32.BF16 R216, R4, R28, R132 ;  /* 0x0000001c04d8723c */ /* 0x000fee0000041884 */
[----:B------:R-:W-:Y:S01]  /*fc40*/  MOV R29, R61 ;  /* 0x0000003d001d7202 */ /* 0x000fe20000000f00 */
[----:B------:R-:W-:Y:S07]  /*fc50*/  HMMA.16816.F32.BF16 R212, R8, R24, R64 ;  /* 0x0000001808d4723c */ /* 0x000fee0000041840 */
[----:B------:R-:W-:Y:S01]  /*fc60*/  IMAD.MOV.U32 R25, RZ, RZ, R62 ;  /* 0x000000ffff197224 */ /* 0x000fe200078e003e */
[----:B------:R-:W-:Y:S01]  /*fc70*/  HMMA.16816.F32.BF16 R56, R12, R46, RZ ;  /* 0x0000002e0c38723c */ /* 0x000fe200000418ff */
[----:B------:R-:W-:-:S07]  /*fc80*/  IMAD.MOV.U32 R24, RZ, RZ, R63 ;  /* 0x000000ffff187224 */ /* 0x000fce00078e003f */
[----:B------:R-:W-:Y:S08]  /*fc90*/  HMMA.16816.F32.BF16 R60, R12, R50, RZ ;  /* 0x000000320c3c723c */ /* 0x000ff000000418ff */
[----:B------:R-:W-:Y:S01]  /*fca0*/  HMMA.16816.F32.BF16 R136, R4, R26, R52 ;  /* 0x0000001a0488723c */ /* 0x000fe20000041834 */
[----:B------:R-:W-:Y:S01]  /*fcb0*/  IMAD.MOV.U32 R28, RZ, RZ, R212 ;  /* 0x000000ffff1c7224 */ /* 0x000fe200078e00d4 */
[----:B------:R-:W-:Y:S01]  /*fcc0*/  MOV R2, R214 ;  /* 0x000000d600027202 */ /* 0x000fe20000000f00 */
[----:B------:R-:W-:-:S02]  /*fcd0*/  IMAD.MOV.U32 R3, RZ, RZ, R213 ;  /* 0x000000ffff037224 */ /* 0x000fc400078e00d5 */
[----:B------:R-:W-:Y:S02]  /*fce0*/  IMAD.MOV.U32 R0, RZ, RZ, R215 ;  /* 0x000000ffff007224 */ /* 0x000fe400078e00d7 */
[----:B------:R-:W-:Y:S01]  /*fcf0*/  MOV R53, R44 ;  /* 0x0000002c00357202 */ /* 0x000fe20000000f00 */
[----:B------:R-:W-:Y:S01]  /*fd00*/  HMMA.16816.F32.BF16 R12, R12, R38, RZ ;  /* 0x000000260c0c723c */ /* 0x000fe200000418ff */
[----:B------:R-:W-:Y:S02]  /*fd10*/  IMAD.MOV.U32 R54, RZ, RZ, R41 ;  /* 0x000000ffff367224 */ /* 0x000fe400078e0029 */
[----:B------:R-:W-:-:S05]  /*fd20*/  IMAD.MOV.U32 R55, RZ, RZ, R40 ;  /* 0x000000ffff377224 */ /* 0x000fca00078e0028 */
[C---:B------:R-:W-:Y:S08]  /*fd30*/  HMMA.16816.F32.BF16 R48, R16.reuse, R50, RZ ;  /* 0x000000321030723c */ /* 0x040ff000000418ff */
[C---:B------:R-:W-:Y:S08]  /*fd40*/  HMMA.16816.F32.BF16 R44, R16.reuse, R46, RZ ;  /* 0x0000002e102c723c */ /* 0x040ff000000418ff */
[C---:B------:R-:W-:Y:S08]  /*fd50*/  HMMA.16816.F32.BF16 R40, R16.reuse, R42, RZ ;  /* 0x0000002a1028723c */ /* 0x040ff000000418ff */
        /* <DEDUP_REMOVED lines=11> */
[C---:B-1----:R-:W-:Y:S07]  /*fe10*/  HMMA.16816.F32.BF16 R56, R4.reuse, R12, R140 ;  /* 0x0000000c0438723c */ /* 0x042fee000004188c */
[----:B------:R-:W-:Y:S01]  /*fe20*/  MOV R140, R53 ;  /* 0x00000035008c7202 */ /* 0x000fe20000000f00 */
[----:B------:R-:W-:Y:S01]  /*fe30*/  HMMA.16816.F32.BF16 R44, R4, R14, R64 ;  /* 0x0000000e042c723c */ /* 0x000fe20000041840 */
[----:B------:R-:W-:Y:S01]  /*fe40*/  IMAD.MOV.U32 R141, RZ, RZ, R54 ;  /* 0x000000ffff8d7224 */ /* 0x000fe200078e0036 */
[----:B------:R-:W-:Y:S01]  /*fe50*/  MOV R143, R20 ;  /* 0x00000014008f7202 */ /* 0x000fe20000000f00 */
[----:B------:R-:W-:-:S04]  /*fe60*/  IMAD.MOV.U32 R142, RZ, RZ, R55 ;  /* 0x000000ffff8e7224 */ /* 0x000fc800078e0037 */
[----:B------:R-:W-:Y:S01]  /*fe70*/  IMAD.MOV.U32 R66, RZ, RZ, R25 ;  /* 0x000000ffff427224 */ /* 0x000fe200078e0019 */
[----:B------:R-:W-:Y:S01]  /*fe80*/  MOV R65, R29 ;  /* 0x0000001d00417202 */ /* 0x000fe20000000f00 */
[----:B------:R-:W-:Y:S02]  /*fe90*/  IMAD.MOV.U32 R67, RZ, RZ, R24 ;  /* 0x000000ffff437224 */ /* 0x000fe400078e0018 */
[----:B------:R-:W-:Y:S01]  /*fea0*/  IMAD.MOV.U32 R64, RZ, RZ, R32 ;  /* 0x000000ffff407224 */ /* 0x000fe200078e0020 */
[C---:B--2---:R-:W-:Y:S07]  /*feb0*/  HMMA.16816.F32.BF16 R52, R8.reuse, R12, R208 ;  /* 0x0000000c0834723c */ /* 0x044fee00000418d0 */
[----:B------:R-:W-:Y:S01]  /*fec0*/  IMAD.MOV.U32 R208, RZ, RZ, R21 ;  /* 0x000000ffffd07224 */ /* 0x000fe200078e0015 */
[----:B------:R-:W-:Y:S01]  /*fed0*/  HMMA.16816.F32.BF16 R24, R8, R14, R48 ;  /* 0x0000000e0818723c */ /* 0x000fe20000041830 */
[----:B------:R-:W1:Y:S01]  /*fee0*/  LDSM.16.M88.4 R12, [R230+0x8800] ;  /* 0x00880000e60c783b */ /* 0x000e620000000200 */
[----:B------:R-:W-:Y:S01]  /*fef0*/  IMAD.MOV.U32 R209, RZ, RZ, R37 ;  /* 0x000000ffffd17224 */ /* 0x000fe200078e0025 */
[----:B------:R-:W-:Y:S01]  /*ff00*/  MOV R210, R36 ;  /* 0x0000002400d27202 */ /* 0x000fe20000000f00 */
[----:B------:R-:W-:-:S03]  /*ff10*/  IMAD.MOV.U32 R211, RZ, RZ, R33 ;  /* 0x000000ffffd37224 */ /* 0x000fc600078e0021 */
[----:B------:R-:W-:Y:S01]  /*ff20*/  MOV R48, R28 ;  /* 0x0000001c00307202 */ /* 0x000fe20000000f00 */
[----:B------:R-:W-:Y:S01]  /*ff30*/  IMAD.MOV.U32 R49, RZ, RZ, R3 ;  /* 0x000000ffff317224 */ /* 0x000fe200078e0003 */
[----:B------:R-:W-:Y:S01]  /*ff40*/  MOV R51, R0 ;  /* 0x0000000000337202 */ /* 0x000fe20000000f00 */
[----:B------:R-:W-:Y:S01]  /*ff50*/  IMAD.MOV.U32 R50, RZ, RZ, R2 ;  /* 0x000000ffff327224 */ /* 0x000fe200078e0002 */
        /* <DEDUP_REMOVED lines=15> */
[----:B------:R-:W1:Y:S04]  /*10050*/  LDSM.16.M88.4 R12, [R229] ;  /* 0x00000000e50c783b */ /* 0x000e680000000200 */
[----:B------:R-:W2:Y:S03]  /*10060*/  LDSM.16.M88.4 R8, [R233] ;  /* 0x00000000e908783b */ /* 0x000ea60000000200 */
[-C--:B-1----:R-:W-:Y:S08]  /*10070*/  HMMA.16816.F32.BF16 R56, R4, R12.reuse, R56 ;  /* 0x0000000c0438723c */ /* 0x082ff00000041838 */
[----:B--2---:R-:W-:Y:S08]  /*10080*/  HMMA.16816.F32.BF16 R216, R8, R12, R52 ;  /* 0x0000000c08d8723c */ /* 0x004ff00000041834 */
[-C--:B------:R-:W-:Y:S08]  /*10090*/  HMMA.16816.F32.BF16 R140, R4, R14.reuse, R44 ;  /* 0x0000000e048c723c */ /* 0x080ff0000004182c */
[----:B------:R-:W-:Y:S01]  /*100a0*/  HMMA.16816.F32.BF16 R64, R8, R14, R24 ;  /* 0x0000000e0840723c */ /* 0x000fe20000041818 */
[----:B------:R-:W1:Y:S01]  /*100b0*/  LDSM.16.M88.4 R12, [R229+0x800] ;  /* 0x00080000e50c783b */ /* 0x000e620000000200 */
[----:B------:R-:W-:Y:S01]  /*100c0*/  IMAD.MOV.U32 R40, RZ, RZ, R57 ;  /* 0x000000ffff287224 */ /* 0x000fe200078e0039 */
[----:B------:R-:W-:Y:S01]  /*100d0*/  MOV R2, R59 ;  /* 0x0000003b00027202 */ /* 0x000fe20000000f00 */
[----:B------:R-:W-:-:S02]  /*100e0*/  IMAD.MOV.U32 R3, RZ, RZ, R58 ;  /* 0x000000ffff037224 */ /* 0x000fc400078e003a */
[----:B------:R-:W-:Y:S02]  /*100f0*/  IMAD.MOV.U32 R0, RZ, RZ, R56 ;  /* 0x000000ffff007224 */ /* 0x000fe400078e0038 */
[----:B------:R-:W-:Y:S01]  /*10100*/  IMAD.MOV.U32 R45, RZ, RZ, R40 ;  /* 0x000000ffff2d7224 */ /* 0x000fe200078e0028 */
[----:B------:R-:W-:Y:S01]  /*10110*/  MOV R46, R3 ;  /* 0x00000003002e7202 */ /* 0x000fe20000000f00 */
[----:B------:R-:W-:Y:S02]  /*10120*/  IMAD.MOV.U32 R27, RZ, RZ, R0 ;  /* 0x000000ffff1b7224 */ /* 0x000fe400078e0000 */
[----:B------:R-:W-:Y:S01]  /*10130*/  IMAD.MOV.U32 R47, RZ, RZ, R2 ;  /* 0x000000ffff2f7224 */ /* 0x000fe200078e0002 */
[----:B-1----:R-:W-:Y:S08]  /*10140*/  HMMA.16816.F32.BF16 R52, R4, R14, R28 ;  /* 0x0000000e0434723c */ /* 0x002ff0000004181c */
[-C--:B------:R-:W-:Y:S08]  /*10150*/  HMMA.16816.F32.BF16 R36, R8, R12.reuse, R36 ;  /* 0x0000000c0824723c */ /* 0x080ff00000041824 */
[----:B------:R-:W-:Y:S08]  /*10160*/  HMMA.16816.F32.BF16 R56, R4, R12, R32 ;  /* 0x0000000c0438723c */ /* 0x000ff00000041820 */
[----:B------:R-:W-:Y:S01]  /*10170*/  HMMA.16816.F32.BF16 R28, R8, R14, R20 ;  /* 0x0000000e081c723c */ /* 0x000fe20000041814 */
[----:B------:R-:W1:Y:S07]  /*10180*/  LDSM.16.M88.4 R12, [R229+0x1000] ;  /* 0x00100000e50c783b */ /* 0x000e6e0000000200 */
[----:B------:R-:W-:Y:S01]  /*10190*/  MOV R44, R36 ;  /* 0x00000024002c7202 */ /* 0x000fe20000000f00 */
[----:B------:R-:W-:Y:S01]  /*101a0*/  IMAD.MOV.U32 R3, RZ, RZ, R37 ;  /* 0x000000ffff037224 */ /* 0x000fe200078e0025 */
[----:B------:R-:W-:Y:S01]  /*101b0*/  MOV R0, R39 ;  /* 0x0000002700007202 */ /* 0x000fe20000000f00 */
[----:B------:R-:W-:Y:S01]  /*101c0*/  IMAD.MOV.U32 R2, RZ, RZ, R38 ;  /* 0x000000ffff027224 */ /* 0x000fe200078e0026 */
[-C--:B-1----:R-:W-:Y:S07]  /*101d0*/  HMMA.16816.F32.BF16 R40, R4, R12.reuse, R60 ;  /* 0x0000000c0428723c */ /* 0x082fee000004183c */
[----:B------:R-:W-:Y:S01]  /*101e0*/  IMAD.MOV.U32 R60, RZ, RZ, R27 ;  /* 0x000000ffff3c7224 */ /* 0x000fe200078e001b */
[----:B------:R-:W-:Y:S01]  /*101f0*/  HMMA.16816.F32.BF16 R48, R8, R12, R48 ;  /* 0x0000000c0830723c */ /* 0x000fe20000041830 */
[----:B------:R-:W-:Y:S01]  /*10200*/  IMAD.MOV.U32 R61, RZ, RZ, R45 ;  /* 0x000000ffff3d7224 */ /* 0x000fe200078e002d */
[----:B------:R-:W-:Y:S01]  /*10210*/  MOV R62, R46 ;  /* 0x0000002e003e7202 */ /* 0x000fe20000000f00 */
[----:B------:R-:W-:-:S05]  /*10220*/  IMAD.MOV.U32 R63, RZ, RZ, R47 ;  /* 0x000000ffff3f7224 */ /* 0x000fca00078e002f */
[-C--:B------:R-:W-:Y:S08]  /*10230*/  HMMA.16816.F32.BF16 R36, R4, R14.reuse, R136 ;  /* 0x0000000e0424723c */ /* 0x080ff00000041888 */
[----:B------:R-:W-:Y:S01]  /*10240*/  HMMA.16816.F32.BF16 R24, R8, R14, R132 ;  /* 0x0000000e0818723c */ /* 0x000fe20000041884 */
[----:B------:R-:W1:Y:S06]  /*10250*/  LDSM.16.M88.4 R12, [R229+0x1800] ;  /* 0x00180000e50c783b */ /* 0x000e6c0000000200 */
[----:B------:R-:W-:Y:S01]  /*10260*/  IMAD.MOV.U32 R132, RZ, RZ, R44 ;  /* 0x000000ffff847224 */ /* 0x000fe200078e002c */
[----:B------:R-:W-:Y:S01]  /*10270*/  MOV R133, R3 ;  /* 0x0000000300857202 */ /* 0x000fe20000000f00 */
[----:B------:R-:W-:-:S02]  /*10280*/  IMAD.MOV.U32 R134, RZ, RZ, R2 ;  /* 0x000000ffff867224 */ /* 0x000fc400078e0002 */
[----:B------:R-:W-:Y:S01]  /*10290*/  IMAD.MOV.U32 R135, RZ, RZ, R0 ;  /* 0x000000ffff877224 */ /* 0x000fe200078e0000 */
        /* <DEDUP_REMOVED lines=10> */
[----:B------:R-:W-:Y:S01]  /*10340*/  MOV R60, R136 ;  /* 0x00000088003c7202 */ /* 0x000fe20000000f00 */
[----:B------:R-:W-:Y:S01]  /*10350*/  IMAD.MOV.U32 R3, RZ, RZ, R137 ;  /* 0x000000ffff037224 */ /* 0x000fe200078e0089 */
[----:B------:R-:W-:Y:S01]  /*10360*/  MOV R0, R139 ;  /* 0x0000008b00007202 */ /* 0x000fe20000000f00 */
[----:B------:R-:W-:-:S02]  /*10370*/  IMAD.MOV.U32 R2, RZ, RZ, R138 ;  /* 0x000000ffff027224 */ /* 0x000fc400078e008a */
[C---:B------:R-:W-:Y:S01]  /*10380*/  HMMA.16816.F32.BF16 R136, R8.reuse, R14, R64 ;  /* 0x0000000e0888723c */ /* 0x040fe20000041840 */
[----:B------:R-:W1:Y:S07]  /*10390*/  LDSM.16.M88.4 R12, [R224+0xa800] ;  /* 0x00a80000e00c783b */ /* 0x000e6e0000000200 */
[-C--:B-1----:R-:W-:Y:S08]  /*103a0*/  HMMA.16816.F32.BF16 R132, R8, R12.reuse, R132 ;  /* 0x0000000c0884723c */ /* 0x082ff00000041884 */
[C---:B------:R-:W-:Y:S08]  /*103b0*/  HMMA.16816.F32.BF16 R208, R4.reuse, R12, R56 ;  /* 0x0000000c04d0723c */ /* 0x040ff00000041838 */
[----:B------:R-:W-:Y:S08]  /*103c0*/  HMMA.16816.F32.BF16 R140, R4, R14, R52 ;  /* 0x0000000e048c723c */ /* 0x000ff00000041834 */
[----:B------:R-:W-:Y:S01]  /*103d0*/  IMAD.MOV.U32 R64, RZ, RZ, R132 ;  /* 0x000000ffff407224 */ /* 0x000fe200078e0084 */
[----:B------:R-:W-:Y:S01]  /*103e0*/  MOV R62, R134 ;  /* 0x00000086003e7202 */ /* 0x000fe20000000f00 */
[----:B------:R-:W-:-:S02]  /*103f0*/  IMAD.MOV.U32 R63, RZ, RZ, R133 ;  /* 0x000000ffff3f7224 */ /* 0x000fc400078e0085 */
[----:B------:R-:W-:Y:S02]  /*10400*/  IMAD.MOV.U32 R61, RZ, RZ, R135 ;  /* 0x000000ffff3d7224 */ /* 0x000fe400078e0087 */
[----:B------:R-:W-:Y:S01]  /*10410*/  HMMA.16816.F32.BF16 R132, R8, R14, R28 ;  /* 0x0000000e0884723c */ /* 0x000fe2000004181c */
[----:B------:R-:W1:Y:S06]  /*10420*/  LDSM.16.M88.4 R12, [R224+0xb000] ;  /* 0x00b00000e00c783b */ /* 0x000e6c0000000200 */
[----:B------:R-:W-:Y:S01]  /*10430*/  MOV R28, R64 ;  /* 0x00000040001c7202 */ /* 0x000fe20000000f00 */
[----:B------:R-:W-:Y:S01]  /*10440*/  IMAD.MOV.U32 R29, RZ, RZ, R63 ;  /* 0x000000ffff1d7224 */ /* 0x000fe200078e003f */
[----:B------:R-:W-:Y:S01]  /*10450*/  MOV R30, R62 ;  /* 0x0000003e001e7202 */ /* 0x000fe20000000f00 */
[----:B------:R-:W-:Y:S01]  /*10460*/  IMAD.MOV.U32 R31, RZ, RZ, R61 ;  /* 0x000000ffff1f7224 */ /* 0x000fe200078e003d */
[-C--:B-1----:R-:W-:Y:S07]  /*10470*/  HMMA.16816.F32.BF16 R64, R4, R12.reuse, R40 ;  /* 0x0000000c0440723c */ /* 0x082fee0000041828 */
[----:B------:R-:W-:Y:S01]  /*10480*/  MOV R40, R60 ;  /* 0x0000003c00287202 */ /* 0x000fe20000000f00 */
[----:B------:R-:W-:Y:S01]  /*10490*/  HMMA.16816.F32.BF16 R220, R8, R12, R48 ;  /* 0x0000000c08dc723c */ /* 0x000fe20000041830 */
[----:B------:R-:W-:Y:S01]  /*104a0*/  IMAD.MOV.U32 R41, RZ, RZ, R3 ;  /* 0x000000ffff297224 */ /* 0x000fe200078e0003 */
[----:B------:R-:W-:Y:S01]  /*104b0*/  MOV R42, R2 ;  /* 0x00000002002a7202 */ /* 0x000fe20000000f00 */
[----:B------:R-:W-:-:S05]  /*104c0*/  IMAD.MOV.U32 R43, RZ, RZ, R0 ;  /* 0x000000ffff2b7224 */ /* 0x000fca00078e0000 */
        /* <DEDUP_REMOVED lines=13> */
[----:B------:R-:W-:Y:S01]  /*105a0*/  MOV R23, R40 ;  /* 0x0000002800177202 */ /* 0x000fe20000000f00 */
[----:B------:R-:W-:Y:S01]  /*105b0*/  IMAD.MOV.U32 R22, RZ, RZ, R41 ;  /* 0x000000ffff167224 */ /* 0x000fe200078e0029 */
[----:B------:R-:W-:Y:S01]  /*105c0*/  MOV R21, R42 ;  /* 0x0000002a00157202 */ /* 0x000fe20000000f00 */
[----:B------:R-:W-:-:S02]  /*105d0*/  IMAD.MOV.U32 R20, RZ, RZ, R43 ;  /* 0x000000ffff147224 */ /* 0x000fc400078e002b */
[C---:B------:R-:W-:Y:S01]  /*105e0*/  HMMA.16816.F32.BF16 R40, R8.reuse, R12, R216 ;  /* 0x0000000c0828723c */ /* 0x040fe200000418d8 */
[----:B------:R-:W1:Y:S07]  /*105f0*/  LDSM.16.M88.4 R12, [R238] ;  /* 0x00000000ee0c783b */ /* 0x000e6e0000000200 */
[-C--:B-1----:R-:W-:Y:S08]  /*10600*/  HMMA.16816.F32.BF16 R28, R8, R12.reuse, R28 ;  /* 0x0000000c081c723c */ /* 0x082ff0000004181c */
[----:B------:R-:W-:Y:S07]  /*10610*/  HMMA.16816.F32.BF16 R32, R4, R12, R208 ;  /* 0x0000000c0420723c */ /* 0x000fee00000418d0 */
[----:B------:R-:W-:Y:S01]  /*10620*/  MOV R208, R23 ;  /* 0x0000001700d07202 */ /* 0x000fe20000000f00 */
[----:B------:R-:W-:Y:S01]  /*10630*/  IMAD.MOV.U32 R209, RZ, RZ, R22 ;  /* 0x000000ffffd17224 */ /* 0x000fe200078e0016 */
[----:B------:R-:W-:Y:S01]  /*10640*/  MOV R210, R21 ;  /* 0x0000001500d27202 */ /* 0x000fe20000000f00 */
[----:B------:R-:W-:-:S02]  /*10650*/  IMAD.MOV.U32 R211, RZ, RZ, R20 ;  /* 0x000000ffffd37224 */ /* 0x000fc400078e0014 */
[-C--:B------:R-:W-:Y:S04]  /*10660*/  HMMA.16816.F32.BF16 R20, R8, R14.reuse, R132 ;  /* 0x0000000e0814723c */ /* 0x080fe80000041884 */
[----:B------:R-:W-:Y:S01]  /*10670*/  MOV R136, R28 ;  /* 0x0000001c00887202 */ /* 0x000fe20000000f00 */
[----:B------:R-:W-:Y:S01]  /*10680*/  IMAD.MOV.U32 R3, RZ, RZ, R29 ;  /* 0x000000ffff037224 */ /* 0x000fe200078e001d */
[----:B------:R-:W-:Y:S01]  /*10690*/  MOV R2, R30 ;  /* 0x0000001e00027202 */ /* 0x000fe20000000f00 */
[----:B------:R-:W-:Y:S02]  /*106a0*/  IMAD.MOV.U32 R0, RZ, RZ, R31 ;  /* 0x000000ffff007224 */ /* 0x000fe400078e001f */
[----:B------:R-:W-:Y:S01]  /*106b0*/  HMMA.16816.F32.BF16 R28, R4, R14, R140 ;  /* 0x0000000e041c723c */ /* 0x000fe2000004188c */
[----:B------:R-:W1:Y:S07]  /*106c0*/  LDSM.16.M88.4 R12, [R237] ;  /* 0x00000000ed0c783b */ /* 0x000e6e0000000200 */
[-C--:B-1----:R-:W-:Y:S08]  /*106d0*/  HMMA.16816.F32.BF16 R212, R8, R12.reuse, R220 ;  /* 0x0000000c08d4723c */ /* 0x082ff000000418dc */
[C---:B------:R-:W-:Y:S07]  /*106e0*/  HMMA.16816.F32.BF16 R220, R4.reuse, R12, R64 ;  /* 0x0000000c04dc723c */ /* 0x040fee0000041840 */
[----:B------:R-:W-:Y:S01]  /*106f0*/  MOV R64, R136 ;  /* 0x0000008800407202 */ /* 0x000fe20000000f00 */
[----:B------:R-:W-:Y:S01]  /*10700*/  HMMA.16816.F32.BF16 R216, R4, R14, R60 ;  /* 0x0000000e04d8723c */ /* 0x000fe2000004183c */
[----:B------:R-:W-:Y:S01]  /*10710*/  IMAD.MOV.U32 R65, RZ, RZ, R3 ;  /* 0x000000ffff417224 */ /* 0x000fe200078e0003 */
[----:B------:R-:W-:Y:S01]  /*10720*/  MOV R66, R2 ;  /* 0x0000000200427202 */ /* 0x000fe20000000f00 */
[----:B------:R-:W-:-:S05]  /*10730*/  IMAD.MOV.U32 R67, RZ, RZ, R0 ;  /* 0x000000ffff437224 */ /* 0x000fca00078e0000 */
[----:B------:R-:W-:Y:S01]  /*10740*/  HMMA.16816.F32.BF16 R140, R8, R14, R56 ;  /* 0x0000000e088c723c */ /* 0x000fe20000041838 */
[----:B------:R-:W1:Y:S01]  /*10750*/  LDSM.16.M88.4 R12, [R236] ;  /* 0x00000000ec0c783b */ /* 0x000e620000000200 */
[----:B------:R-:W-:Y:S01]  /*10760*/  MOV R135, R212 ;  /* 0x000000d400877202 */ /* 0x000fe20000000f00 */
[----:B------:R-:W-:Y:S01]  /*10770*/  IMAD.MOV.U32 R134, RZ, RZ, R213 ;  /* 0x000000ffff867224 */ /* 0x000fe200078e00d5 */
[----:B------:R-:W-:Y:S01]  /*10780*/  MOV R133, R214 ;  /* 0x000000d600857202 */ /* 0x000fe20000000f00 */
[----:B------:R-:W-:-:S03]  /*10790*/  IMAD.MOV.U32 R132, RZ, RZ, R215 ;  /* 0x000000ffff847224 */ /* 0x000fc600078e00d7 */
[-C--:B-1----:R-:W-:Y:S08]  /*107a0*/  HMMA.16816.F32.BF16 R136, R8, R12.reuse, R52 ;  /* 0x0000000c0888723c */ /* 0x082ff00000041834 */
[----:B------:R-:W-:Y:S07]  /*107b0*/  HMMA.16816.F32.BF16 R212, R4, R12, R48 ;  /* 0x0000000c04d4723c */ /* 0x000fee0000041830 */
[----:B------:R-:W-:Y:S01]  /*107c0*/  MOV R48, R135 ;  /* 0x0000008700307202 */ /* 0x000fe20000000f00 */
[----:B------:R-:W-:Y:S01]  /*107d0*/  HMMA.16816.F32.BF16 R16, R8, R14, R16 ;  /* 0x0000000e0810723c */ /* 0x000fe20000041810 */
[----:B------:R-:W-:Y:S01]  /*107e0*/  LDSM.16.M88.4 R8, [R234+0x4000] ;  /* 0x00400000ea08783b */ /* 0x000fe20000000200 */
[----:B------:R-:W-:Y:S01]  /*107f0*/  IMAD.MOV.U32 R49, RZ, RZ, R134 ;  /* 0x000000ffff317224 */ /* 0x000fe200078e0086 */
[----:B------:R-:W-:Y:S01]  /*10800*/  MOV R50, R133 ;  /* 0x0000008500327202 */ /* 0x000fe20000000f00 */
[----:B------:R-:W-:-:S04]  /*10810*/  IMAD.MOV.U32 R51, RZ, RZ, R132 ;  /* 0x000000ffff337224 */ /* 0x000fc800078e0084 */
[----:B------:R-:W-:Y:S01]  /*10820*/  MOV R52, R136 ;  /* 0x0000008800347202 */ /* 0x000fe20000000f00 */
[----:B------:R-:W-:Y:S01]  /*10830*/  IMAD.MOV.U32 R3, RZ, RZ, R137 ;  /* 0x000000ffff037224 */ /* 0x000fe200078e0089 */
[----:B------:R-:W-:Y:S01]  /*10840*/  MOV R2, R138 ;  /* 0x0000008a00027202 */ /* 0x000fe20000000f00 */
[----:B------:R-:W-:Y:S02]  /*10850*/  IMAD.MOV.U32 R0, RZ, RZ, R139 ;  /* 0x000000ffff007224 */ /* 0x000fe400078e008b */
[----:B------:R-:W-:Y:S01]  /*10860*/  HMMA.16816.F32.BF16 R136, R4, R14, R44 ;  /* 0x0000000e0488723c */ /* 0x000fe2000004182c */
[----:B------:R-:W-:Y:S04]  /*10870*/  LDSM.16.M88.4 R4, [R234+0x6000] ;  /* 0x00600000ea04783b */ /* 0x000fe80000000200 */
[----:B------:R-:W1:Y:S02]  /*10880*/  LDSM.16.M88.4 R12, [R230+0xa000] ;  /* 0x00a00000e60c783b */ /* 0x000e640000000200 */
[----:B------:R-:W-:Y:S01]  /*10890*/  MOV R44, R52 ;  /* 0x00000034002c7202 */ /* 0x000fe20000000f00 */
[----:B------:R-:W-:Y:S01]  /*108a0*/  IMAD.MOV.U32 R45, RZ, RZ, R3 ;  /* 0x000000ffff2d7224 */ /* 0x000fe200078e0003 */
[----:B------:R-:W-:Y:S01]  /*108b0*/  MOV R46, R2 ;  /* 0x00000002002e7202 */ /* 0x000fe20000000f00 */
[----:B------:R-:W-:Y:S01]  /*108c0*/  IMAD.MOV.U32 R47, RZ, RZ, R0 ;  /* 0x000000ffff2f7224 */ /* 0x000fe200078e0000 */
[-C--:B-1----:R-:W-:Y:S08]  /*108d0*/  HMMA.16816.F32.BF16 R56, R4, R12.reuse, R208 ;  /* 0x0000000c0438723c */ /* 0x082ff000000418d0 */
[----:B------:R-:W-:Y:S08]  /*108e0*/  HMMA.16816.F32.BF16 R208, R8, R12, R40 ;  /* 0x0000000c08d0723c */ /* 0x000ff00000041828 */
[-C--:B------:R-:W-:Y:S08]  /*108f0*/  HMMA.16816.F32.BF16 R132, R4, R14.reuse, R36 ;  /* 0x0000000e0484723c */ /* 0x080ff00000041824 */
[----:B------:R-:W-:Y:S01]  /*10900*/  HMMA.16816.F32.BF16 R60, R8, R14, R24 ;  /* 0x0000000e083c723c */ /* 0x000fe20000041818 */
[----:B------:R-:W1:Y:S01]  /*10910*/  LDSM.16.M88.4 R12, [R230+0xa800] ;  /* 0x00a80000e60c783b */ /* 0x000e620000000200 */
[----:B------:R-:W-:Y:S01]  /*10920*/  MOV R52, R56 ;  /* 0x0000003800347202 */ /* 0x000fe20000000f00 */
[----:B------:R-:W-:Y:S01]  /*10930*/  IMAD.MOV.U32 R3, RZ, RZ, R57 ;  /* 0x000000ffff037224 */ /* 0x000fe200078e0039 */
[----:B------:R-:W-:Y:S01]  /*10940*/  MOV R2, R58 ;  /* 0x0000003a00027202 */ /* 0x000fe20000000f00 */
[----:B------:R-:W-:Y:S01]  /*10950*/  IMAD.MOV.U32 R0, RZ, RZ, R59 ;  /* 0x000000ffff007224 */ /* 0x000fe200078e003b */
[----:B------:R-:W-:-:S02]  /*10960*/  MOV R39, R52 ;  /* 0x0000003400277202 */ /* 0x000fc40000000f00 */
[----:B-1----:R-:W-:Y:S08]  /*10970*/  HMMA.16816.F32.BF16 R52, R4, R14, R28 ;  /* 0x0000000e0434723c */ /* 0x002ff0000004181c */
[-C--:B------:R-:W-:Y:S08]  /*10980*/  HMMA.16816.F32.BF16 R64, R8, R12.reuse, R64 ;  /* 0x0000000c0840723c */ /* 0x080ff00000041840 */
[----:B------:R-:W-:Y:S08]  /*10990*/  HMMA.16816.F32.BF16 R56, R4, R12, R32 ;  /* 0x0000000c0438723c */ /* 0x000ff00000041820 */
[----:B------:R-:W-:Y:S01]  /*109a0*/  HMMA.16816.F32.BF16 R28, R8, R14, R20 ;  /* 0x0000000e081c723c */ /* 0x000fe20000041814 */
[----:B------:R-:W1:Y:S07]  /*109b0*/  LDSM.16.M88.4 R12, [R230+0xb000] ;  /* 0x00b00000e60c783b */ /* 0x000e6e0000000200 */
        /* <DEDUP_REMOVED lines=17> */
[-C--:B------:R-:W-:Y:S08]  /*10ad0*/  HMMA.16816.F32.BF16 R140, R4, R12.reuse, R220 ;  /* 0x0000000c048c723c */ /* 0x080ff000000418dc */
[C---:B--2---:R-:W-:Y:S08]  /*10ae0*/  HMMA.16816.F32.BF16 R208, R8.reuse, R12, R208 ;  /* 0x0000000c08d0723c */ /* 0x044ff000000418d0 */
[----:B------:R-:W-:Y:S01]  /*10af0*/  HMMA.16816.F32.BF16 R132, R8, R14, R60 ;  /* 0x0000000e0884723c */ /* 0x000fe2000004183c */
[----:B------:R-:W1:Y:S07]  /*10b00*/  LDSM.16.M88.4 R12, [R229+0x2800] ;  /* 0x00280000e50c783b */ /* 0x000e6e0000000200 */
[C---:B-1----:R-:W-:Y:S08]  /*10b10*/  HMMA.16816.F32.BF16 R60, R4.reuse, R12, R56 ;  /* 0x0000000c043c723c */ /* 0x042ff00000041838 */
[----:B------:R-:W-:Y:S08]  /*10b20*/  HMMA.16816.F32.BF16 R56, R4, R14, R52 ;  /* 0x0000000e0438723c */ /* 0x000ff00000041834 */
[C---:B------:R-:W-:Y:S08]  /*10b30*/  HMMA.16816.F32.BF16 R64, R8.reuse, R12, R64 ;  /* 0x0000000c0840723c */ /* 0x040ff00000041840 */
[----:B------:R-:W-:Y:S01]  /*10b40*/  HMMA.16816.F32.BF16 R52, R8, R14, R28 ;  /* 0x0000000e0834723c */ /* 0x000fe2000004181c */
[----:B------:R-:W1:Y:S07]  /*10b50*/  LDSM.16.M88.4 R12, [R229+0x3000] ;  /* 0x00300000e50c783b */ /* 0x000e6e0000000200 */
[-C--:B-1----:R-:W-:Y:S08]  /*10b60*/  HMMA.16816.F32.BF16 R212, R4, R12.reuse, R40 ;  /* 0x0000000c04d4723c */ /* 0x082ff00000041828 */
[----:B------:R-:W-:Y:S08]  /*10b70*/  HMMA.16816.F32.BF16 R48, R8, R12, R48 ;  /* 0x0000000c0830723c */ /* 0x000ff00000041830 */
[-C--:B------:R-:W-:Y:S08]  /*10b80*/  HMMA.16816.F32.BF16 R40, R4, R14.reuse, R36 ;  /* 0x0000000e0428723c */ /* 0x080ff00000041824 */
[----:B------:R-:W-:Y:S01]  /*10b90*/  HMMA.16816.F32.BF16 R28, R8, R14, R24 ;  /* 0x0000000e081c723c */ /* 0x000fe20000041818 */
[----:B------:R-:W1:Y:S01]  /*10ba0*/  LDSM.16.M88.4 R12, [R229+0x3800] ;  /* 0x00380000e50c783b */ /* 0x000e620000000200 */
[----:B------:R-:W-:-:S06]  /*10bb0*/  DEPBAR.LE SB0, 0x0 ;  /* 0x000080000000791a */ /* 0x000fcc0000000000 */
[-C--:B-1----:R-:W-:Y:S08]  /*10bc0*/  HMMA.16816.F32.BF16 R36, R4, R12.reuse, R32 ;  /* 0x0000000c0424723c */ /* 0x082ff00000041820 */
[----:B------:R-:W-:Y:S08]  /*10bd0*/  HMMA.16816.F32.BF16 R44, R8, R12, R44 ;  /* 0x0000000c082c723c */ /* 0x000ff0000004182c */
[-C--:B------:R-:W-:Y:S08]  /*10be0*/  HMMA.16816.F32.BF16 R32, R4, R14.reuse, R20 ;  /* 0x0000000e0420723c */ /* 0x080ff00000041814 */
[----:B------:R-:W-:Y:S01]  /*10bf0*/  HMMA.16816.F32.BF16 R24, R8, R14, R16 ;  /* 0x0000000e0818723c */ /* 0x000fe20000041810 */
[----:B------:R-:W-:Y:S06]  /*10c00*/  BAR.SYNC.DEFER_BLOCKING 0x0 ;  /* 0x0000000000007b1d */ /* 0x000fec0000010000 */
        /* <DEDUP_REMOVED lines=11> */
[----:B------:R-:W-:-:S03]  /*10cc0*/  IMAD.U32 R0, RZ, RZ, UR24 ;  /* 0x00000018ff007e24 */ /* 0x000fc6000f8e00ff */
[----:B------:R-:W-:Y:S02]  /*10cd0*/  UIADD3 UR5, UR25, UR5, URZ ;  /* 0x0000000519057290 */ /* 0x000fe4000fffe03f */
[----:B--2---:R-:W-:Y:S01]  /*10ce0*/  LEA R0, P0, R0, R2, 0x6 ;  /* 0x0000000200007211 */ /* 0x004fe200078030ff */
[----:B------:R-:W-:-:S03]  /*10cf0*/  IMAD.U32 R3, RZ, RZ, UR24 ;  /* 0x00000018ff037e24 */ /* 0x000fc6000f8e00ff */
[----:B------:R-:W-:-:S05]  /*10d00*/  IMAD.U32 R2, RZ, RZ, UR5 ;  /* 0x00000005ff027e24 */ /* 0x000fca000f8e00ff */
        /* <DEDUP_REMOVED lines=63> */
.L_x_564:
[----:B------:R-:W-:Y:S05]  /*11100*/  BSYNC B0 ;  /* 0x0000000000007941 */ /* 0x000fea0003800000 */
.L_x_563:
[----:B------:R-:W0:Y:S02]  /*11110*/  LDGDEPBAR ;  /* 0x00000000000079af */ /* 0x000e240000000000 */
.L_x_562:
[----:B-1----:R-:W1:Y:S01]  /*11120*/  S2R R2, SR_TID.X ;  /* 0x0000000000027919 */ /* 0x002e620000002100 */
[----:B------:R-:W-:-:S03]  /*11130*/  IMAD.U32 R0, RZ, RZ, UR23 ;  /* 0x00000017ff007e24 */ /* 0x000fc6000f8e00ff */
[----:B------:R-:W-:Y:S04]  /*11140*/  STL [R1+0x90], R237 ;  /* 0x000090ed01007387 */ /* 0x000fe80000100800 */
[----:B------:R-:W-:Y:S04]  /*11150*/  STL [R1+0x8c], R236 ;  /* 0x00008cec01007387 */ /* 0x000fe80000100800 */
[----:B------:R2:W-:Y:S04]  /*11160*/  STL [R1+0x88], R235 ;  /* 0x000088eb01007387 */ /* 0x0005e80000100800 */
[----:B------:R-:W-:Y:S04]  /*11170*/  STL [R1+0x84], R234 ;  /* 0x000084ea01007387 */ /* 0x000fe80000100800 */
[----:B------:R-:W-:Y:S01]  /*11180*/  STL [R1+0x80], R233 ;  /* 0x000080e901007387 */ /* 0x000fe20000100800 */
[----:B-1----:R-:W-:-:S03]  /*11190*/  IMAD.SHL.U32 R2, R2, 0x2, RZ ;  /* 0x0000000202027824 */ /* 0x002fc600078e00ff */
[----:B------:R-:W-:Y:S02]  /*111a0*/  STL [R1+0x7c], R232 ;  /* 0x00007ce801007387 */ /* 0x000fe40000100800 */
[----:B------:R-:W-:Y:S02]  /*111b0*/  LOP3.LUT R2, R2, 0x6, RZ, 0xc0, !PT ;  /* 0x0000000602027812 */ /* 0x000fe400078ec0ff */
[----:B------:R-:W-:Y:S02]  /*111c0*/  STL [R1+0x78], R231 ;  /* 0x000078e701007387 */ /* 0x000fe40000100800 */
[----:B------:R-:W-:Y:S02]  /*111d0*/  LEA R0, R0, R2, 0x6 ;  /* 0x0000000200007211 */ /* 0x000fe400078e30ff */
[----:B------:R-:W-:Y:S02]  /*111e0*/  STL [R1+0x74], R230 ;  /* 0x000074e601007387 */ /* 0x000fe40000100800 */
[----:B------:R-:W-:-:S02]  /*111f0*/  ISETP.GE.AND P1, PT, R0, R252, PT ;  /* 0x000000fc0000720c */ /* 0x000fc40003f26270 */
[----:B------:R-:W-:Y:S01]  /*11200*/  STL [R1+0x70], R229 ;  /* 0x000070e501007387 */ /* 0x000fe20000100800 */
[C---:B------:R-:W-:Y:S02]  /*11210*/  IADD3 R2, R0.reuse, 0x1, RZ ;  /* 0x0000000100027810 */ /* 0x040fe40007ffe0ff */
[----:B------:R-:W-:Y:S01]  /*11220*/  ISETP.LT.OR P1, PT, R0, R248, P1 ;  /* 0x000000f80000720c */ /* 0x000fe20000f21670 */
[----:B------:R1:W-:Y:S01]  /*11230*/  STL [R1+0x6c], R224 ;  /* 0x00006ce001007387 */ /* 0x0003e20000100800 */
[----:B------:R-:W-:Y:S02]  /*11240*/  ISETP.GE.AND P6, PT, R2, R252, PT ;  /* 0x000000fc0200720c */ /* 0x000fe40003fc6270 */
[----:B------:R-:W-:Y:S02]  /*11250*/  FSEL R4, R208, -INF , !P1 ;  /* 0xff800000d0047808 */ /* 0x000fe40004800000 */
[C---:B------:R-:W-:Y:S02]  /*11260*/  ISETP.GE.AND P5, PT, R2.reuse, R251, PT ;  /* 0x000000fb0200720c */ /* 0x040fe40003fa6270 */
[----:B------:R-:W-:-:S02]  /*11270*/  ISETP.GE.AND P4, PT, R2, R250, PT ;  /* 0x000000fa0200720c */ /* 0x000fc40003f86270 */
[----:B------:R-:W-:Y:S02]  /*11280*/  ISETP.GE.AND P2, PT, R2, R249, PT ;  /* 0x000000f90200720c */ /* 0x000fe40003f46270 */
[C---:B------:R-:W-:Y:S02]  /*11290*/  ISETP.GE.AND P3, PT, R0.reuse, R251, PT ;  /* 0x000000fb0000720c */ /* 0x040fe40003f66270 */
[C---:B------:R-:W-:Y:S02]  /*112a0*/  ISETP.GE.AND P0, PT, R0.reuse, R250, PT ;  /* 0x000000fa0000720c */ /* 0x040fe40003f06270 */
[----:B------:R-:W-:Y:S02]  /*112b0*/  ISETP.GE.AND P1, PT, R0, R249, PT ;  /* 0x000000f90000720c */ /* 0x000fe40003f26270 */
[C---:B------:R-:W-:Y:S02]  /*112c0*/  ISETP.LT.OR P6, PT, R2.reuse, R248, P6 ;  /* 0x000000f80200720c */ /* 0x040fe400037c1670 */
[----:B------:R-:W-:-:S02]  /*112d0*/  ISETP.LT.OR P5, PT, R2, R247, P5 ;  /* 0x000000f70200720c */ /* 0x000fc40002fa1670 */
[CC--:B------:R-:W-:Y:S02]  /*112e0*/  ISETP.LT.OR P4, PT, R2.reuse, R246.reuse, P4 ;  /* 0x000000f60200720c */ /* 0x0c0fe40002781670 */
[----:B------:R-:W-:Y:S02]  /*112f0*/  ISETP.LT.OR P2, PT, R2, R245, P2 ;  /* 0x000000f50200720c */ /* 0x000fe40001741670 */
[C---:B------:R-:W-:Y:S02]  /*11300*/  ISETP.LT.OR P3, PT, R0.reuse, R247, P3 ;  /* 0x000000f70000720c */ /* 0x040fe40001f61670 */
[C---:B------:R-:W-:Y:S02]  /*11310*/  ISETP.LT.OR P0, PT, R0.reuse, R246, P0 ;  /* 0x000000f60000720c */ /* 0x040fe40000701670 */
[C---:B------:R-:W-:Y:S02]  /*11320*/  ISETP.LT.OR P1, PT, R0.reuse, R245, P1 ;  /* 0x000000f50000720c */ /* 0x040fe40000f21670 */
        /* <DEDUP_REMOVED lines=56> */
[----:B------:R-:W-:Y:S02]  /*116b0*/  ISETP.LT.OR P2, PT, R2, R246, P2 ;  /* 0x000000f60200720c */ /* 0x000fe40001741670 */
[----:B------:R-:W-:Y:S02]  /*116c0*/  FSEL R218, R60, -INF , !P6 ;  /* 0xff8000003cda7808 */ /* 0x000fe40007000000 */
[----:B------:R-:W-:Y:S02]  /*116d0*/  FSEL R139, R56, -INF , !P2 ;  /* 0xff800000388b7808 */ /* 0x000fe40005000000 */
[----:B------:R-:W3:Y:S01]  /*116e0*/  LDL.LU R56, [R1+0x10] ;  /* 0x0000100001387983 */ /* 0x000ee20000300800 */
[----:B------:R-:W-:Y:S02]  /*116f0*/  FSEL R65, R65, -INF , !P4 ;  /* 0xff80000041417808 */ /* 0x000fe40006000000 */
[C---:B------:R-:W-:Y:S01]  /*11700*/  ISETP.GE.AND P1, PT, R2.reuse, R252, PT ;  /* 0x000000fc0200720c */ /* 0x040fe20003f26270 */
[----:B------:R-:W4:Y:S01]  /*11710*/  LDL.LU R143, [R1+0x20] ;  /* 0x00002000018f7983 */ /* 0x000f220000300800 */
[----:B------:R-:W-:-:S02]  /*11720*/  ISETP.GE.AND P6, PT, R2, R251, PT ;  /* 0x000000fb0200720c */ /* 0x000fc40003fc6270 */
[C---:B------:R-:W-:Y:S01]  /*11730*/  ISETP.GE.AND P4, PT, R2.reuse, R249, PT ;  /* 0x000000f90200720c */ /* 0x040fe20003f86270 */
[----:B------:R-:W4:Y:S01]  /*11740*/  LDL.LU R142, [R1+0x18] ;  /* 0x00001800018e7983 */ /* 0x000f220000300800 */
[C---:B------:R-:W-:Y:S02]  /*11750*/  ISETP.LT.OR P1, PT, R2.reuse, R248, P1 ;  /* 0x000000f80200720c */ /* 0x040fe40000f21670 */
[C---:B------:R-:W-:Y:S01]  /*11760*/  ISETP.LT.OR P6, PT, R2.reuse, R247, P6 ;  /* 0x000000f70200720c */ /* 0x040fe200037c1670 */
[----:B--2---:R-:W2:Y:S01]  /*11770*/  LDL.LU R235, [R1+0x14] ;  /* 0x0000140001eb7983 */ /* 0x004ea20000300800 */
        /* <DEDUP_REMOVED lines=55> */
[----:B------:R-:W-:Y:S01]  /*11af0*/  FSEL R12, R30, -INF , !P1 ;  /* 0xff8000001e0c7808 */ /* 0x000fe20004800000 */
[----:B------:R-:W-:Y:S01]  /*11b00*/  IMAD.MOV.U32 R30, RZ, RZ, R5 ;  /* 0x000000ffff1e7224 */ /* 0x000fe200078e0005 */
        /* <DEDUP_REMOVED lines=11> */
[----:B------:R-:W-:Y:S02]  /*11bc0*/  ISETP.GE.AND P3, PT, R2, R252, PT ;  /* 0x000000fc0200720c */ /* 0x000fe40003f66270 */
[----:B------:R-:W-:-:S02]  /*11bd0*/  FSEL R223, R31, -INF , !P2 ;  /* 0xff8000001fdf7808 */ /* 0x000fc40005000000 */
[C---:B------:R-:W-:Y:S02]  /*11be0*/  ISETP.LT.OR P3, PT, R2.reuse, R248, P3 ;  /* 0x000000f80200720c */ /* 0x040fe40001f61670 */
[C---:B------:R-:W-:Y:S02]  /*11bf0*/  ISETP.GE.AND P2, PT, R2.reuse, R251, PT ;  /* 0x000000fb0200720c */ /* 0x040fe40003f46270 */
[----:B------:R-:W-:Y:S02]  /*11c00*/  FSEL R140, R41, -INF , !P1 ;  /* 0xff800000298c7808 */ /* 0x000fe40004800000 */
[----:B------:R-:W-:Y:S02]  /*11c10*/  ISETP.GE.AND P1, PT, R2, R250, PT ;  /* 0x000000fa0200720c */ /* 0x000fe40003f26270 */
[----:B------:R-:W-:Y:S01]  /*11c20*/  FSEL R133, R44, -INF , !P3 ;  /* 0xff8000002c857808 */ /* 0x000fe20005800000 */
[----:B------:R-:W-:Y:S01]  /*11c30*/  IMAD.MOV.U32 R44, RZ, RZ, R3 ;  /* 0x000000ffff2c7224 */ /* 0x000fe200078e0003 */
[----:B------:R-:W-:-:S02]  /*11c40*/  ISETP.LT.OR P2, PT, R2, R247, P2 ;  /* 0x000000f70200720c */ /* 0x000fc40001741670 */
[----:B------:R-:W-:Y:S02]  /*11c50*/  IADD3 R3, R0, 0x31, RZ ;  /* 0x0000003100037810 */ /* 0x000fe40007ffe0ff */
[----:B------:R-:W-:Y:S02]  /*11c60*/  ISETP.LT.OR P1, PT, R2, R246, P1 ;  /* 0x000000f60200720c */ /* 0x000fe40000f21670 */
[----:B------:R-:W-:Y:S02]  /*11c70*/  FSEL R5, R46, -INF , !P2 ;  /* 0xff8000002e057808 */ /* 0x000fe40005000000 */
[----:B------:R-:W-:Y:S02]  /*11c80*/  ISETP.GE.AND P2, PT, R3, R252, PT ;  /* 0x000000fc0300720c */ /* 0x000fe40003f46270 */
[----:B------:R-:W-:Y:S02]  /*11c90*/  FSEL R49, R36, -INF , !P1 ;  /* 0xff80000024317808 */ /* 0x000fe40004800000 */
[----:B------:R-:W-:-:S02]  /*11ca0*/  ISETP.GE.AND P3, PT, R2, R249, PT ;  /* 0x000000f90200720c */ /* 0x000fc40003f66270 */
[C---:B------:R-:W-:Y:S02]  /*11cb0*/  ISETP.GE.AND P1, PT, R3.reuse, R251, PT ;  /* 0x000000fb0300720c */ /* 0x040fe40003f26270 */
[C---:B------:R-:W-:Y:S02]  /*11cc0*/  ISETP.LT.OR P2, PT, R3.reuse, R248, P2 ;  /* 0x000000f80300720c */ /* 0x040fe40001741670 */
[----:B------:R-:W-:Y:S02]  /*11cd0*/  ISETP.LT.OR P3, PT, R2, R245, P3 ;  /* 0x000000f50200720c */ /* 0x000fe40001f61670 */
[----:B------:R-:W-:Y:S02]  /*11ce0*/  ISETP.LT.OR P1, PT, R3, R247, P1 ;  /* 0x000000f70300720c */ /* 0x000fe40000f21670 */
[----:B------:R-:W-:Y:S02]  /*11cf0*/  FSEL R63, R45, -INF , !P2 ;  /* 0xff8000002d3f7808 */ /* 0x000fe40005000000 */
[----:B------:R-:W-:-:S02]  /*11d00*/  IADD3 R2, R0, 0x38, RZ ;  /* 0x0000003800027810 */ /* 0x000fc40007ffe0ff */
[----:B------:R-:W-:Y:S02]  /*11d10*/  ISETP.GE.AND P2, PT, R3, R250, PT ;  /* 0x000000fa0300720c */ /* 0x000fe40003f46270 */
[----:B-1----:R-:W-:Y:S02]  /*11d20*/  FSEL R224, R47, -INF , !P1 ;  /* 0xff8000002fe07808 */ /* 0x002fe40004800000 */
[C---:B------:R-:W-:Y:S02]  /*11d30*/  ISETP.GE.AND P1, PT, R2.reuse, R252, PT ;  /* 0x000000fc0200720c */ /* 0x040fe40003f26270 */
[----:B------:R-:W-:Y:S02]  /*11d40*/  ISETP.LT.OR P2, PT, R3, R246, P2 ;  /* 0x000000f60300720c */ /* 0x000fe40001741670 */
[----:B------:R-:W-:Y:S02]  /*11d50*/  ISETP.LT.OR P1, PT, R2, R248, P1 ;  /* 0x000000f80200720c */ /* 0x000fe40000f21670 */
[----:B------:R-:W-:-:S02]  /*11d60*/  FSEL R54, R37, -INF , !P2 ;  /* 0xff80000025367808 */ /* 0x000fc40005000000 */
[----:B------:R-:W-:Y:S02]  /*11d70*/  ISETP.GE.AND P2, PT, R2, R251, PT ;  /* 0x000000fb0200720c */ /* 0x000fe40003f46270 */
[----:B------:R-:W-:Y:S02]  /*11d80*/  FSEL R62, R24, -INF , !P1 ;  /* 0xff800000183e7808 */ /* 0x000fe40004800000 */
[C---:B------:R-:W-:Y:S02]  /*11d90*/  ISETP.GE.AND P1, PT, R2.reuse, R250, PT ;  /* 0x000000fa0200720c */ /* 0x040fe40003f26270 */
[C---:B------:R-:W-:Y:S02]  /*11da0*/  ISETP.LT.OR P2, PT, R2.reuse, R247, P2 ;  /* 0x000000f70200720c */ /* 0x040fe40001741670 */
[----:B------:R-:W-:Y:S02]  /*11db0*/  ISETP.LT.OR P1, PT, R2, R246, P1 ;  /* 0x000000f60200720c */ /* 0x000fe40000f21670 */
[----:B------:R-:W-:-:S02]  /*11dc0*/  IADD3 R0, R0, 0x39, RZ ;  /* 0x0000003900007810 */ /* 0x000fc40007ffe0ff */
[----:B------:R-:W-:Y:S02]  /*11dd0*/  FSEL R53, R26, -INF , !P2 ;  /* 0xff8000001a357808 */ /* 0x000fe40005000000 */
[C---:B------:R-:W-:Y:S02]  /*11de0*/  ISETP.GE.AND P2, PT, R3.reuse, R249, PT ;  /* 0x000000f90300720c */ /* 0x040fe40003f46270 */
[----:B------:R-:W-:Y:S02]  /*11df0*/  FSEL R52, R32, -INF , !P1 ;  /* 0xff80000020347808 */ /* 0x000fe40004800000 */
[C---:B------:R-:W-:Y:S02]  /*11e00*/  ISETP.GE.AND P1, PT, R0.reuse, R252, PT ;  /* 0x000000fc0000720c */ /* 0x040fe40003f26270 */
[----:B------:R-:W-:Y:S02]  /*11e10*/  ISETP.LT.OR P2, PT, R3, R245, P2 ;  /* 0x000000f50300720c */ /* 0x000fe40001741670 */
[----:B------:R-:W-:-:S02]  /*11e20*/  ISETP.LT.OR P1, PT, R0, R248, P1 ;  /* 0x000000f80000720c */ /* 0x000fc40000f21670 */
[----:B------:R-:W-:Y:S02]  /*11e30*/  MOV R46, R12 ;  /* 0x0000000c002e7202 */ /* 0x000fe40000000f00 */
[----:B------:R-:W-:Y:S02]  /*11e40*/  FSEL R40, R25, -INF , !P1 ;  /* 0xff80000019287808 */ /* 0x000fe40004800000 */
[----:B------:R-:W-:-:S04]  /*11e50*/  ISETP.GE.AND P1, PT, R0, R251, PT ;  /* 0x000000fb0000720c */ /* 0x000fc80003f26270 */
[----:B------:R-:W-:-:S04]  /*11e60*/  ISETP.LT.OR P1, PT, R0, R247, P1 ;  /* 0x000000f70000720c */ /* 0x000fc80000f21670 */
[----:B------:R-:W-:Y:S02]  /*11e70*/  FSEL R141, R27, -INF , !P1 ;  /* 0xff8000001b8d7808 */ /* 0x000fe40004800000 */
[----:B------:R-:W-:-:S04]  /*11e80*/  ISETP.GE.AND P1, PT, R0, R250, PT ;  /* 0x000000fa0000720c */ /* 0x000fc80003f26270 */
[----:B------:R-:W-:-:S04]  /*11e90*/  ISETP.LT.OR P1, PT, R0, R246, P1 ;  /* 0x000000f60000720c */ /* 0x000fc80000f21670 */
[----:B------:R-:W-:Y:S02]  /*11ea0*/  FSEL R33, R33, -INF , !P1 ;  /* 0xff80000021217808 */ /* 0x000fe40004800000 */
[----:B------:R-:W-:-:S04]  /*11eb0*/  ISETP.GE.AND P1, PT, R2, R249, PT ;  /* 0x000000f90200720c */ /* 0x000fc80003f26270 */
[----:B------:R-:W-:Y:S02]  /*11ec0*/  ISETP.LT.OR P1, PT, R2, R245, P1 ;  /* 0x000000f50200720c */ /* 0x000fe40000f21670 */
[----:B------:R-:W-:Y:S01]  /*11ed0*/  FMNMX.FTZ R2, R244, R6, !PT ;  /* 0x00000006f4027209 */ /* 0x000fe20007810000 */
[----:B------:R-:W-:-:S03]  /*11ee0*/  IMAD.MOV.U32 R47, RZ, RZ, R5 ;  /* 0x000000ffff2f7224 */ /* 0x000fc600078e0005 */
[----:B------:R-:W-:Y:S02]  /*11ef0*/  FMNMX.FTZ R2, R9, R2, !PT ;  /* 0x0000000209027209 */ /* 0x000fe40007810000 */
[----:B---3--:R-:W-:-:S04]  /*11f00*/  FMNMX.FTZ R3, R56, R4, !PT ;  /* 0x0000000438037209 */ /* 0x008fc80007810000 */
        /* <DEDUP_REMOVED lines=9> */
[----:B------:R-:W-:Y:S02]  /*11fa0*/  FMNMX.FTZ R3, R13, R2, !PT ;  /* 0x000000020d037209 */ /* 0x000fe40007810000 */
[----:B----4-:R-:W-:Y:S02]  /*11fb0*/  FMNMX.FTZ R2, R142, R14, !PT ;  /* 0x0000000e8e027209 */ /* 0x010fe40007810000 */
        /* <DEDUP_REMOVED lines=13> */
[----:B------:R-:W-:Y:S01]  /*12090*/  IMAD.MOV.U32 R36, RZ, RZ, R11 ;  /* 0x000000ffff247224 */ /* 0x000fe200078e000b */
[----:B------:R-:W-:Y:S02]  /*120a0*/  FMNMX.FTZ R3, R55, R3, !PT ;  /* 0x0000000337037209 */ /* 0x000fe40007810000 */
[----:B------:R-:W-:-:S02]  /*120b0*/  FMNMX.FTZ R11, R210, R2, !PT ;  /* 0x00000002d20b7209 */ /* 0x000fc40007810000 */
[----:B------:R-:W-:Y:S02]  /*120c0*/  FMNMX.FTZ R2, R40, R5, !PT ;  /* 0x0000000528027209 */ /* 0x000fe40007810000 */
        /* <DEDUP_REMOVED lines=14> */
[----:B-1----:R-:W-:Y:S02]  /*121b0*/  FMNMX.FTZ R137, R2, R137, !PT ;  /* 0x0000008902897209 */ /* 0x002fe40007810000 */
[----:B------:R-:W-:Y:S02]  /*121c0*/  FMNMX.FTZ R2, R141, R3, !PT ;  /* 0x000000038d027209 */ /* 0x000fe40007810000 */
[----:B--2---:R-:W-:-:S04]  /*121d0*/  FMNMX.FTZ R3, R235, R18, !PT ;  /* 0x00000012eb037209 */ /* 0x004fc80007810000 */
        /* <DEDUP_REMOVED lines=10> */
[----:B------:R-:W-:Y:S02]  /*12280*/  FSEL R229, R214, -INF , !P0 ;  /* 0xff800000d6e57808 */ /* 0x000fe40004000000 */
[----:B------:R-:W-:Y:S01]  /*12290*/  ISETP.GE.AND P0, PT, R0, R249, PT ;  /* 0x000000f90000720c */ /* 0x000fe20003f06270 */
[----:B------:R-:W2:Y:S01]  /*122a0*/  SHFL.BFLY PT, R16, R137, 0x1, 0x1f ;  /* 0x0c201f0089107f89 */ /* 0x000ea200000e0000 */
[----:B------:R-:W-:-:S02]  /*122b0*/  FMNMX.FTZ R5, R219, R5, !PT ;  /* 0x00000005db057209 */ /* 0x000fc40007810000 */
[----:B------:R-:W-:Y:S01]  /*122c0*/  ISETP.LT.OR P0, PT, R0, R245, P0 ;  /* 0x000000f50000720c */ /* 0x000fe20000701670 */
[----:B------:R-:W3:Y:S01]  /*122d0*/  SHFL.BFLY PT, R11, R3, 0x2, 0x1f ;  /* 0x0c401f00030b7f89 */ /* 0x000ee200000e0000 */
[----:B------:R-:W-:Y:S02]  /*122e0*/  FMNMX.FTZ R0, R216, R5, !PT ;  /* 0x00000005d8007209 */ /* 0x000fe40007810000 */
[----:B-1----:R-:W-:Y:S02]  /*122f0*/  FMNMX.FTZ R2, R2, R12, !PT ;  /* 0x0000000c02027209 */ /* 0x002fe40007810000 */
[----:B------:R-:W-:Y:S02]  /*12300*/  FSEL R51, R215, -INF , !P6 ;  /* 0xff800000d7337808 */ /* 0x000fe40007000000 */
[----:B------:R-:W-:Y:S01]  /*12310*/  FMNMX.FTZ R0, R229, R0, !PT ;  /* 0x00000000e5007209 */ /* 0x000fe20007810000 */
[----:B------:R-:W1:Y:S01]  /*12320*/  SHFL.BFLY PT, R136, R2, 0x1, 0x1f ;  /* 0x0c201f0002887f89 */ /* 0x000e6200000e0000 */
[----:B------:R-:W-:-:S02]  /*12330*/  FSEL R234, R42, -INF , !P5 ;  /* 0xff8000002aea7808 */ /* 0x000fc40006800000 */
[----:B------:R-:W-:Y:S02]  /*12340*/  FMNMX.FTZ R0, R51, R0, !PT ;  /* 0x0000000033007209 */ /* 0x000fe40007810000 */
[----:B------:R-:W-:Y:S02]  /*12350*/  FSEL R31, R43, -INF , !P4 ;  /* 0xff8000002b1f7808 */ /* 0x000fe40006000000 */
[----:B------:R-:W-:Y:S02]  /*12360*/  FMNMX.FTZ R0, R234, R0, !PT ;  /* 0x00000000ea007209 */ /* 0x000fe40007810000 */
[----:B------:R-:W-:Y:S02]  /*12370*/  FSEL R38, R38, -INF , !P3 ;  /* 0xff80000026267808 */ /* 0x000fe40005800000 */
[----:B------:R-:W-:Y:S02]  /*12380*/  FMNMX.FTZ R5, R31, R0, !PT ;  /* 0x000000001f057209 */ /* 0x000fe40007810000 */
[----:B------:R-:W-:-:S02]  /*12390*/  FSEL R232, R39, -INF , !P2 ;  /* 0xff80000027e87808 */ /* 0x000fc40005000000 */
[----:B------:R-:W-:Y:S02]  /*123a0*/  FMNMX.FTZ R5, R38, R5, !PT ;  /* 0x0000000526057209 */ /* 0x000fe40007810000 */
[----:B--2---:R-:W-:Y:S02]  /*123b0*/  FMNMX.FTZ R137, R137, R16, !PT ;  /* 0x0000001089897209 */ /* 0x004fe40007810000 */
[----:B---3--:R-:W-:Y:S02]  /*123c0*/  FMNMX.FTZ R3, R3, R11, !PT ;  /* 0x0000000b03037209 */ /* 0x008fe40007810000 */
[----:B------:R-:W-:Y:S02]  /*123d0*/  FSEL R37, R34, -INF , !P1 ;  /* 0xff80000022257808 */ /* 0x000fe40004800000 */
[----:B------:R-:W-:Y:S01]  /*123e0*/  FMNMX.FTZ R11, R232, R5, !PT ;  /* 0x00000005e80b7209 */ /* 0x000fe20007810000 */
[C---:B------:R-:W-:Y:S01]  /*123f0*/  FMUL.FTZ R0, R137.reuse, c[0x0][0x23c] ;  /* 0x00008f0089007a20 */ /* 0x040fe20000410000 */
[----:B------:R-:W-:-:S02]  /*12400*/  FSETP.NEU.FTZ.AND P3, PT, R137, -INF , PT ;  /* 0xff8000008900780b */ /* 0x000fc40003f7d000 */
[----:B------:R-:W-:Y:S02]  /*12410*/  FSEL R231, R35, -INF , !P0 ;  /* 0xff80000023e77808 */ /* 0x000fe40004000000 */
[----:B------:R-:W-:Y:S01]  /*12420*/  FMNMX.FTZ R11, R37, R11, !PT ;  /* 0x0000000b250b7209 */ /* 0x000fe20007810000 */
[----:B------:R-:W2:Y:S01]  /*12430*/  SHFL.BFLY PT, R135, R3, 0x1, 0x1f ;  /* 0x0c201f0003877f89 */ /* 0x000ea200000e0000 */
[----:B------:R-:W-:Y:S02]  /*12440*/  FSEL R0, R0, RZ, P3 ;  /* 0x000000ff00007208 */ /* 0x000fe40001800000 */
[----:B-1----:R-:W-:Y:S02]  /*12450*/  FMNMX.FTZ R136, R2, R136, !PT ;  /* 0x0000008802887209 */ /* 0x002fe40007810000 */
[----:B------:R-:W-:Y:S01]  /*12460*/  FMNMX.FTZ R2, R231, R11, !PT ;  /* 0x0000000be7027209 */ /* 0x000fe20007810000 */
[----:B------:R-:W-:-:S04]  /*12470*/  FFMA.FTZ R5, R4, c[0x0][0x23c], -R0 ;  /* 0x00008f0004057a23 */ /* 0x000fc80000010800 */
[----:B------:R-:W1:Y:S01]  /*12480*/  SHFL.BFLY PT, R4, R2, 0x2, 0x1f ;  /* 0x0c401f0002047f89 */ /* 0x000e6200000e0000 */
[C---:B------:R-:W-:Y:S01]  /*12490*/  FMUL.FTZ R12, R136.reuse, c[0x0][0x23c] ;  /* 0x00008f00880c7a20 */ /* 0x040fe20000410000 */
[----:B------:R-:W-:-:S04]  /*124a0*/  FSETP.NEU.FTZ.AND P1, PT, R136, -INF , PT ;  /* 0xff8000008800780b */ /* 0x000fc80003f3d000 */
[----:B------:R-:W-:Y:S02]  /*124b0*/  FSEL R12, R12, RZ, P1 ;  /* 0x000000ff0c0c7208 */ /* 0x000fe40000800000 */
[----:B--2---:R-:W-:-:S03]  /*124c0*/  FMNMX.FTZ R135, R3, R135, !PT ;  /* 0x0000008703877209 */ /* 0x004fc60007810000 */
[----:B------:R-:W-:-:S04]  /*124d0*/  FFMA.FTZ R3, R13, c[0x0][0x23c], -R12 ;  /* 0x00008f000d037a23 */ /* 0x000fc8000001080c */
[----:B------:R2:W-:Y:S01]  /*124e0*/  MUFU.EX2 R236, R3 ;  /* 0x0000000300ec7308 */ /* 0x0005e20000000800 */
[----:B------:R-:W-:Y:S02]  /*124f0*/  FSETP.NEU.FTZ.AND P0, PT, R135, -INF , PT ;  /* 0xff8000008700780b */ /* 0x000fe40003f1d000 */
[----:B-1----:R-:W-:Y:S01]  /*12500*/  FMNMX.FTZ R2, R2, R4, !PT ;  /* 0x0000000402027209 */ /* 0x002fe20007810000 */
[--C-:B------:R-:W-:Y:S02]  /*12510*/  FFMA.FTZ R4, R15, c[0x0][0x23c], -R12.reuse ;  /* 0x00008f000f047a23 */ /* 0x100fe4000001080c */
[----:B------:R-:W-:Y:S02]  /*12520*/  FFMA.FTZ R6, R6, c[0x0][0x23c], -R12 ;  /* 0x00008f0006067a23 */ /* 0x000fe4000001080c */
[----:B------:R-:W1:Y:S01]  /*12530*/  SHFL.BFLY PT, R134, R2, 0x1, 0x1f ;  /* 0x0c201f0002867f89 */ /* 0x000e6200000e0000 */
[----:B--2---:R-:W-:Y:S01]  /*12540*/  FMUL.FTZ R3, R135, c[0x0][0x23c] ;  /* 0x00008f0087037a20 */ /* 0x004fe20000410000 */
[----:B------:R2:W-:Y:S04]  /*12550*/  MUFU.EX2 R237, R4 ;  /* 0x0000000400ed7308 */ /* 0x0005e80000000800 */
[----:B------:R-:W-:-:S04]  /*12560*/  FSEL R3, R3, RZ, P0 ;  /* 0x000000ff03037208 */ /* 0x000fc80000000000 */
[----:B------:R3:W-:Y:S01]  /*12570*/  MUFU.EX2 R27, R6 ;  /* 0x00000006001b7308 */ /* 0x0007e20000000800 */
[----:B--2---:R-:W-:-:S07]  /*12580*/  FFMA.FTZ R4, R14, c[0x0][0x23c], -R3 ;  /* 0x00008f000e047a23 */ /* 0x004fce0000010803 */
[----:B------:R2:W-:Y:S01]  /*12590*/  MUFU.EX2 R26, R4 ;  /* 0x00000004001a7308 */ /* 0x0005e20000000800 */
[----:B---3--:R-:W-:-:S05]  /*125a0*/  FSEL R6, R137, RZ, P3 ;  /* 0x000000ff89067208 */ /* 0x008fca0001800000 */
[----:B------:R-:W-:Y:S02]  /*125b0*/  FADD.FTZ R6, R56, -R6 ;  /* 0x8000000638067221 */ /* 0x000fe40000010000 */
[----:B--2---:R-:W-:-:S04]  /*125c0*/  FFMA.FTZ R4, R17, c[0x0][0x23c], -R3 ;  /* 0x00008f0011047a23 */ /* 0x004fc80000010803 */
[----:B------:R2:W-:Y:S01]  /*125d0*/  MUFU.EX2 R34, R4 ;  /* 0x0000000400227308 */ /* 0x0005e20000000800 */
[----:B------:R-:W-:Y:S01]  /*125e0*/  FFMA.FTZ R8, R8, c[0x0][0x23c], -R0 ;  /* 0x00008f0008087a23 */ /* 0x000fe20000010800 */
[----:B-1----:R-:W-:Y:S01]  /*125f0*/  FMNMX.FTZ R134, R2, R134, !PT ;  /* 0x0000008602867209 */ /* 0x002fe20007810000 */
[----:B--2---:R-:W-:Y:S02]  /*12600*/  FMUL.FTZ R4, R6, c[0x0][0x23c] ;  /* 0x00008f0006047a20 */ /* 0x004fe40000410000 */
[----:B------:R-:W-:-:S04]  /*12610*/  FFMA.FTZ R6, R19, c[0x0][0x23c], -R3 ;  /* 0x00008f0013067a23 */ /* 0x000fc80000010803 */
[----:B------:R1:W-:Y:S01]  /*12620*/  MUFU.EX2 R50, R6 ;  /* 0x0000000600327308 */ /* 0x0003e20000000800 */
[C---:B------:R-:W-:Y:S01]  /*12630*/  FMUL.FTZ R2, R134.reuse, c[0x0][0x23c] ;  /* 0x00008f0086027a20 */ /* 0x040fe20000410000 */
[----:B------:R-:W-:-:S06]  /*12640*/  FSETP.NEU.FTZ.AND P2, PT, R134, -INF , PT ;  /* 0xff8000008600780b */ /* 0x000fcc0003f5d000 */
[----:B------:R-:W-:Y:S01]  /*12650*/  MUFU.EX2 R58, R8 ;  /* 0x00000008003a7308 */ /* 0x000fe20000000800 */
[----:B-1----:R-:W-:-:S07]  /*12660*/  FFMA.FTZ R6, R20, c[0x0][0x23c], -R3 ;  /* 0x00008f0014067a23 */ /* 0x002fce0000010803 */
[----:B------:R-:W1:Y:S08]  /*12670*/  MUFU.EX2 R4, R4 ;  /* 0x0000000400047308 */ /* 0x000e700000000800 */
[----:B------:R-:W2:Y:S08]  /*12680*/  MUFU.EX2 R5, R5 ;  /* 0x0000000500057308 */ /* 0x000eb00000000800 */
[----:B------:R3:W4:Y:S01]  /*12690*/  MUFU.EX2 R8, R6 ;  /* 0x0000000600087308 */ /* 0x0007220000000800 */
[----:B------:R-:W-:Y:S01]  /*126a0*/  FFMA.FTZ R7, R7, c[0x0][0x23c], -R0 ;  /* 0x00008f0007077a23 */ /* 0x000fe20000010800 */
[----:B------:R-:W-:Y:S01]  /*126b0*/  FSEL R2, R2, RZ, P2 ;  /* 0x000000ff02027208 */ /* 0x000fe20001000000 */
[----:B-1----:R-:W-:-:S05]  /*126c0*/  FMUL.FTZ R29, R129, R4 ;  /* 0x00000004811d7220 */ /* 0x002fca0000410000 */
[----:B------:R1:W-:Y:S01]  /*126d0*/  MUFU.EX2 R45, R7 ;  /* 0x00000007002d7308 */ /* 0x0003e20000000800 */
[-C--:B--2---:R-:W-:Y:S02]  /*126e0*/  FFMA.FTZ R32, R143, R4.reuse, R5 ;  /* 0x000000048f207223 */ /* 0x084fe40000010005 */
[-C--:B------:R-:W-:Y:S01]  /*126f0*/  FMUL.FTZ R148, R148, R4.reuse ;  /* 0x0000000494947220 */ /* 0x080fe20000410000 */
[----:B---3--:R-:W-:Y:S01]  /*12700*/  FSEL R6, R136, RZ, P1 ;  /* 0x000000ff88067208 */ /* 0x008fe20000800000 */
[----:B------:R-:W-:Y:S01]  /*12710*/  FMUL.FTZ R149, R149, R4 ;  /* 0x0000000495957220 */ /* 0x000fe20000410000 */
[----:B----4-:R-:W-:Y:S01]  /*12720*/  MOV R129, R8 ;  /* 0x0000000800817202 */ /* 0x010fe20000000f00 */
[-C--:B------:R-:W-:Y:S02]  /*12730*/  FMUL.FTZ R152, R152, R4.reuse ;  /* 0x0000000498987220 */ /* 0x080fe40000410000 */
[----:B------:R-:W-:Y:S02]  /*12740*/  FMUL.FTZ R153, R153, R4 ;  /* 0x0000000499997220 */ /* 0x000fe40000410000 */
[----:B-1----:R-:W-:-:S02]  /*12750*/  FFMA.FTZ R7, R18, c[0x0][0x23c], -R2 ;  /* 0x00008f0012077a23 */ /* 0x002fc40000010802 */
[----:B------:R-:W1:Y:S01]  /*12760*/  LDSM.16.MT88.4 R16, [R225+0xc000] ;  /* 0x00c00000e110783b */ /* 0x000e620000004200 */
[-C--:B------:R-:W-:Y:S01]  /*12770*/  FMUL.FTZ R164, R164, R4.reuse ;  /* 0x00000004a4a47220 */ /* 0x080fe20000410000 */
        /* <DEDUP_REMOVED lines=27> */
[----:B--2---:R-:W-:Y:S01]  /*12930*/  FSEL R7, R135, RZ, P0 ;  /* 0x000000ff87077208 */ /* 0x004fe20000000000 */
[----:B------:R-:W-:Y:S02]  /*12940*/  FFMA.FTZ R4, R21, c[0x0][0x23c], -R2 ;  /* 0x00008f0015047a23 */ /* 0x000fe40000010802 */
[----:B------:R-:W-:Y:S01]  /*12950*/  FADD.FTZ R8, R244, -R6 ;  /* 0x80000006f4087221 */ /* 0x000fe20000010000 */
[----:B------:R-:W-:Y:S01]  /*12960*/  FSEL R6, R134, RZ, P2 ;  /* 0x000000ff86067208 */ /* 0x000fe20001000000 */
[----:B------:R2:W-:Y:S01]  /*12970*/  MUFU.EX2 R244, R4 ;  /* 0x0000000400f47308 */ /* 0x0005e20000000800 */
[----:B------:R-:W-:-:S03]  /*12980*/  FADD.FTZ R7, R142, -R7 ;  /* 0x800000078e077221 */ /* 0x000fc60000010000 */
[----:B------:R-:W-:Y:S02]  /*12990*/  FADD.FTZ R6, R235, -R6 ;  /* 0x80000006eb067221 */ /* 0x000fe40000010000 */
[----:B------:R-:W-:Y:S02]  /*129a0*/  FFMA.FTZ R10, R10, c[0x0][0x23c], -R0 ;  /* 0x00008f000a0a7a23 */ /* 0x000fe40000010800 */
[----:B------:R-:W-:Y:S02]  /*129b0*/  FFMA.FTZ R9, R9, c[0x0][0x23c], -R12 ;  /* 0x00008f0009097a23 */ /* 0x000fe4000001080c */
[----:B------:R-:W-:Y:S02]  /*129c0*/  FMUL.FTZ R8, R8, c[0x0][0x23c] ;  /* 0x00008f0008087a20 */ /* 0x000fe40000410000 */
[----:B--2---:R-:W-:Y:S02]  /*129d0*/  FFMA.FTZ R4, R22, c[0x0][0x23c], -R2 ;  /* 0x00008f0016047a23 */ /* 0x004fe40000010802 */
[----:B------:R-:W-:-:S02]  /*129e0*/  FMUL.FTZ R7, R7, c[0x0][0x23c] ;  /* 0x00008f0007077a20 */ /* 0x000fc40000410000 */
[----:B------:R2:W-:Y:S01]  /*129f0*/  MUFU.EX2 R20, R4 ;  /* 0x0000000400147308 */ /* 0x0005e20000000800 */
[----:B------:R-:W-:-:S07]  /*12a00*/  FMUL.FTZ R6, R6, c[0x0][0x23c] ;  /* 0x00008f0006067a20 */ /* 0x000fce0000410000 */
[----:B------:R-:W3:Y:S01]  /*12a10*/  MUFU.EX2 R233, R10 ;  /* 0x0000000a00e97308 */ /* 0x000ee20000000800 */
[----:B--2---:R-:W-:-:S07]  /*12a20*/  FFMA.FTZ R4, R23, c[0x0][0x23c], -R2 ;  /* 0x00008f0017047a23 */ /* 0x004fce0000010802 */
[----:B------:R-:W-:Y:S08]  /*12a30*/  MUFU.EX2 R230, R9 ;  /* 0x0000000900e67308 */ /* 0x000ff00000000800 */
[----:B------:R3:W2:Y:S08]  /*12a40*/  MUFU.EX2 R14, R8 ;  /* 0x00000008000e7308 */ /* 0x0006b00000000800 */
[----:B------:R-:W4:Y:S08]  /*12a50*/  MUFU.EX2 R13, R7 ;  /* 0x00000007000d7308 */ /* 0x000f300000000800 */
[----:B------:R1:W1:Y:S08]  /*12a60*/  MUFU.EX2 R15, R6 ;  /* 0x00000006000f7308 */ /* 0x0002700000000800 */
[----:B------:R1:W1:Y:S01]  /*12a70*/  MUFU.EX2 R235, R4 ;  /* 0x0000000400eb7308 */ /* 0x0002620000000800 */
[----:B---3--:R-:W-:Y:S01]  /*12a80*/  F2FP.BF16.PACK_AB R8, R233, R5 ;  /* 0x00000005e908723e */ /* 0x008fe200000010ff */
[-C--:B--2---:R-:W-:Y:S01]  /*12a90*/  FMUL.FTZ R150, R150, R14.reuse ;  /* 0x0000000e96967220 */ /* 0x084fe20000410000 */
[----:B------:R-:W-:Y:S01]  /*12aa0*/  F2FP.BF16.PACK_AB R9, R230, R27 ;  /* 0x0000001be609723e */ /* 0x000fe200000010ff */
[----:B------:R-:W-:Y:S01]  /*12ab0*/  FMUL.FTZ R151, R151, R14 ;  /* 0x0000000e97977220 */ /* 0x000fe20000410000 */
[----:B------:R-:W-:Y:S01]  /*12ac0*/  F2FP.BF16.PACK_AB R10, R45, R58 ;  /* 0x0000003a2d0a723e */ /* 0x000fe200000010ff */
[-C--:B----4-:R-:W-:Y:S01]  /*12ad0*/  FMUL.FTZ R144, R144, R13.reuse ;  /* 0x0000000d90907220 */ /* 0x090fe20000410000 */
[----:B------:R-:W-:Y:S01]  /*12ae0*/  F2FP.BF16.PACK_AB R11, R237, R236 ;  /* 0x000000eced0b723e */ /* 0x000fe200000010ff */
[----:B------:R-:W-:Y:S01]  /*12af0*/  FMUL.FTZ R145, R145, R13 ;  /* 0x0000000d91917220 */ /* 0x000fe20000410000 */
[----:B-1----:R-:W-:Y:S01]  /*12b00*/  F2FP.BF16.PACK_AB R6, R129, R50 ;  /* 0x000000328106723e */ /* 0x002fe200000010ff */
[----:B------:R-:W-:Y:S01]  /*12b10*/  FMUL.FTZ R146, R146, R15 ;  /* 0x0000000f92927220 */ /* 0x000fe20000410000 */
[----:B------:R-:W-:Y:S01]  /*12b20*/  F2FP.BF16.PACK_AB R5, R244, R41 ;  /* 0x00000029f405723e */ /* 0x000fe200000010ff */
[----:B------:R-:W-:-:S02]  /*12b30*/  FMUL.FTZ R147, R147, R15 ;  /* 0x0000000f93937220 */ /* 0x000fc40000410000 */
[----:B------:R-:W-:Y:S01]  /*12b40*/  FMUL.FTZ R154, R154, R14 ;  /* 0x0000000e9a9a7220 */ /* 0x000fe20000410000 */
[----:B------:R-:W-:Y:S01]  /*12b50*/  F2FP.BF16.PACK_AB R4, R34, R26 ;  /* 0x0000001a2204723e */ /* 0x000fe200000010ff */
[----:B------:R-:W-:Y:S01]  /*12b60*/  FMUL.FTZ R155, R155, R14 ;  /* 0x0000000e9b9b7220 */ /* 0x000fe20000410000 */
[----:B------:R-:W-:Y:S01]  /*12b70*/  F2FP.BF16.PACK_AB R7, R235, R20 ;  /* 0x00000014eb07723e */ /* 0x000fe200000010ff */
[-C--:B------:R-:W-:Y:S02]  /*12b80*/  FMUL.FTZ R156, R156, R13.reuse ;  /* 0x0000000d9c9c7220 */ /* 0x080fe40000410000 */
[----:B------:R-:W-:Y:S02]  /*12b90*/  FMUL.FTZ R157, R157, R13 ;  /* 0x0000000d9d9d7220 */ /* 0x000fe40000410000 */
[-C--:B------:R-:W-:Y:S02]  /*12ba0*/  FMUL.FTZ R158, R158, R15.reuse ;  /* 0x0000000f9e9e7220 */ /* 0x080fe40000410000 */
[----:B------:R-:W-:Y:S01]  /*12bb0*/  FMUL.FTZ R159, R159, R15 ;  /* 0x0000000f9f9f7220 */ /* 0x000fe20000410000 */
[-C--:B------:R-:W-:Y:S08]  /*12bc0*/  HMMA.16816.F32.BF16 R148, R8, R16.reuse, R148 ;  /* 0x000000100894723c */ /* 0x080ff00000041894 */
        /* <DEDUP_REMOVED lines=8> */
[-C--:B------:R-:W-:Y:S02]  /*12c50*/  FMUL.FTZ R162, R162, R15.reuse ;  /* 0x0000000fa2a27220 */ /* 0x080fe40000410000 */
[----:B------:R-:W-:Y:S02]  /*12c60*/  FMUL.FTZ R163, R163, R15 ;  /* 0x0000000fa3a37220 */ /* 0x000fe40000410000 */
[----:B------:R-:W-:-:S02]  /*12c70*/  FMUL.FTZ R170, R170, R14 ;  /* 0x0000000eaaaa7220 */ /* 0x000fc40000410000 */
[----:B------:R-:W-:Y:S02]  /*12c80*/  FMUL.FTZ R171, R171, R14 ;  /* 0x0000000eabab7220 */ /* 0x000fe40000410000 */
[-C--:B------:R-:W-:Y:S02]  /*12c90*/  FMUL.FTZ R172, R172, R13.reuse ;  /* 0x0000000dacac7220 */ /* 0x080fe40000410000 */
[----:B------:R-:W-:Y:S02]  /*12ca0*/  FMUL.FTZ R173, R173, R13 ;  /* 0x0000000dadad7220 */ /* 0x000fe40000410000 */
[-C--:B------:R-:W-:Y:S02]  /*12cb0*/  FMUL.FTZ R174, R174, R15.reuse ;  /* 0x0000000faeae7220 */ /* 0x080fe40000410000 */
[----:B------:R-:W-:Y:S01]  /*12cc0*/  FMUL.FTZ R175, R175, R15 ;  /* 0x0000000fafaf7220 */ /* 0x000fe20000410000 */
[----:B------:R-:W-:Y:S01]  /*12cd0*/  MOV R25, R214 ;  /* 0x000000d600197202 */ /* 0x000fe20000000f00 */
[----:B------:R-:W-:-:S02]  /*12ce0*/  IMAD.MOV.U32 R48, RZ, RZ, R212 ;  /* 0x000000ffff307224 */ /* 0x000fc400078e00d4 */
[----:B------:R-:W-:Y:S02]  /*12cf0*/  IMAD.MOV.U32 R42, RZ, RZ, R213 ;  /* 0x000000ffff2a7224 */ /* 0x000fe400078e00d5 */
        /* <DEDUP_REMOVED lines=13> */
[-C--:B------:R-:W-:Y:S02]  /*12dd0*/  FMUL.FTZ R187, R187, R14.reuse ;  /* 0x0000000ebbbb7220 */ /* 0x080fe40000410000 */
[-C--:B------:R-:W-:Y:S02]  /*12de0*/  FMUL.FTZ R188, R188, R13.reuse ;  /* 0x0000000dbcbc7220 */ /* 0x080fe40000410000 */
[----:B------:R-:W-:Y:S02]  /*12df0*/  FMUL.FTZ R189, R189, R13 ;  /* 0x0000000dbdbd7220 */ /* 0x000fe40000410000 */
[-C--:B------:R-:W-:Y:S02]  /*12e00*/  FMUL.FTZ R190, R190, R15.reuse ;  /* 0x0000000fbebe7220 */ /* 0x080fe40000410000 */
        /* <DEDUP_REMOVED lines=24> */
[----:B------:R-:W-:Y:S02]  /*12f90*/  FMUL.FTZ R77, R77, R13 ;  /* 0x0000000d4d4d7220 */ /* 0x000fe40000410000 */
        /* <DEDUP_REMOVED lines=8> */
[----:B-1----:R-:W-:Y:S07]  /*13020*/  HMMA.16816.F32.BF16 R140, R4, R18, R76 ;  /* 0x00000012048c723c */ /* 0x002fee000004184c */
[----:B------:R-:W-:Y:S01]  /*13030*/  MOV R78, R47 ;  /* 0x0000002f004e7202 */ /* 0x000fe20000000f00 */
[----:B------:R-:W-:-:S02]  /*13040*/  IMAD.MOV.U32 R77, RZ, RZ, R45 ;  /* 0x000000ffff4d7224 */ /* 0x000fc400078e002d */
[----:B------:R-:W-:Y:S01]  /*13050*/  HMMA.16816.F32.BF16 R44, R8, R18, R80 ;  /* 0x00000012082c723c */ /* 0x000fe20000041850 */
[----:B------:R-:W2:Y:S04]  /*13060*/  LDL.LU R81, [R1+0x24] ;  /* 0x0000240001517983 */ /* 0x000ea80000300800 */
[----:B------:R-:W3:Y:S01]  /*13070*/  LDL.LU R82, [R1+0x38] ;  /* 0x0000380001527983 */ /* 0x000ee20000300800 */
[-C--:B------:R-:W-:Y:S02]  /*13080*/  FMUL.FTZ R70, R70, R14.reuse ;  /* 0x0000000e46467220 */ /* 0x080fe40000410000 */
[----:B------:R-:W-:Y:S02]  /*13090*/  FMUL.FTZ R71, R71, R14 ;  /* 0x0000000e47477220 */ /* 0x000fe40000410000 */
[----:B------:R-:W-:-:S02]  /*130a0*/  FMUL.FTZ R72, R72, R13 ;  /* 0x0000000d48487220 */ /* 0x000fc40000410000 */
[----:B------:R-:W-:Y:S02]  /*130b0*/  FMUL.FTZ R73, R73, R13 ;  /* 0x0000000d49497220 */ /* 0x000fe40000410000 */
[-C--:B------:R-:W-:Y:S02]  /*130c0*/  FMUL.FTZ R74, R74, R15.reuse ;  /* 0x0000000f4a4a7220 */ /* 0x080fe40000410000 */
[----:B------:R-:W-:Y:S01]  /*130d0*/  FMUL.FTZ R75, R75, R15 ;  /* 0x0000000f4b4b7220 */ /* 0x000fe20000410000 */
        /* <DEDUP_REMOVED lines=19> */
[----:B------:R-:W-:Y:S02]  /*13210*/  IMAD.MOV.U32 R75, RZ, RZ, R36 ;  /* 0x000000ffff4b7224 */ /* 0x000fe400078e0024 */
        /* <DEDUP_REMOVED lines=29> */
[----:B------:R-:W-:Y:S02]  /*133f0*/  FMUL.FTZ R125, R125, R13 ;  /* 0x0000000d7d7d7220 */ /* 0x000fe40000410000 */
[----:B------:R-:W-:-:S02]  /*13400*/  FMUL.FTZ R126, R126, R15 ;  /* 0x0000000f7e7e7220 */ /* 0x000fc40000410000 */
[----:B------:R-:W-:Y:S02]  /*13410*/  FMUL.FTZ R127, R127, R15 ;  /* 0x0000000f7f7f7220 */ /* 0x000fe40000410000 */
[----:B------:R-:W-:Y:S01]  /*13420*/  IMAD.MOV.U32 R76, RZ, RZ, R59 ;  /* 0x000000ffff4c7224 */ /* 0x000fe200078e003b */
[----:B------:R-:W-:-:S03]  /*13430*/  MOV R83, R58 ;  /* 0x0000003a00537202 */ /* 0x000fc60000000f00 */
[----:B------:R-:W-:Y:S02]  /*13440*/  IMAD.MOV.U32 R87, RZ, RZ, R76 ;  /* 0x000000ffff577224 */ /* 0x000fe400078e004c */
        /* <DEDUP_REMOVED lines=8> */
[----:B------:R-:W-:Y:S01]  /*134d0*/  IMAD.MOV.U32 R80, RZ, RZ, R78 ;  /* 0x000000ffff507224 */ /* 0x000fe200078e004e */
[----:B------:R-:W-:Y:S01]  /*134e0*/  MOV R78, R51 ;  /* 0x00000033004e7202 */ /* 0x000fe20000000f00 */
[----:B------:R-:W-:Y:S02]  /*134f0*/  IMAD.MOV.U32 R84, RZ, RZ, R79 ;  /* 0x000000ffff547224 */ /* 0x000fe400078e004f */
[----:B------:R-:W-:Y:S01]  /*13500*/  IMAD.MOV.U32 R79, RZ, RZ, R43 ;  /* 0x000000ffff4f7224 */ /* 0x000fe200078e002b */
[----:B------:R-:W-:Y:S01]  /*13510*/  MOV R95, R85 ;  /* 0x00000055005f7202 */ /* 0x000fe20000000f00 */
[----:B------:R-:W-:Y:S01]  /*13520*/  IMAD.MOV.U32 R85, RZ, RZ, R50 ;  /* 0x000000ffff557224 */ /* 0x000fe200078e0032 */
[----:B------:R-:W-:Y:S01]  /*13530*/  MOV R69, R30 ;  /* 0x0000001e00457202 */ /* 0x000fe20000000f00 */
[----:B------:R-:W-:Y:S02]  /*13540*/  IMAD.MOV.U32 R70, RZ, RZ, R31 ;  /* 0x000000ffff467224 */ /* 0x000fe400078e001f */
[----:B------:R-:W-:-:S02]  /*13550*/  FMUL.FTZ R58, R118, R14 ;  /* 0x0000000e763a7220 */ /* 0x000fc40000410000 */
[-C--:B------:R-:W-:Y:S02]  /*13560*/  FMUL.FTZ R59, R119, R14.reuse ;  /* 0x0000000e773b7220 */ /* 0x080fe40000410000 */
[-C--:B------:R-:W-:Y:S02]  /*13570*/  FMUL.FTZ R30, R130, R14.reuse ;  /* 0x0000000e821e7220 */ /* 0x080fe40000410000 */
[----:B------:R-:W-:Y:S01]  /*13580*/  FMUL.FTZ R31, R131, R14 ;  /* 0x0000000e831f7220 */ /* 0x000fe20000410000 */
[----:B------:R-:W-:Y:S02]  /*13590*/  MOV R89, R42 ;  /* 0x0000002a00597202 */ /* 0x000fe40000000f00 */
[----:B------:R-:W-:Y:S01]  /*135a0*/  HMMA.16816.F32.BF16 R56, R8, R16, R56 ;  /* 0x000000100838723c */ /* 0x000fe20000041838 */
[----:B------:R-:W-:-:S07]  /*135b0*/  IMAD.MOV.U32 R88, RZ, RZ, R48 ;  /* 0x000000ffff587224 */ /* 0x000fce00078e0030 */
[----:B------:R-:W-:Y:S01]  /*135c0*/  HMMA.16816.F32.BF16 R28, R8, R18, R28 ;  /* 0x00000012081c723c */ /* 0x000fe2000004181c */
[----:B------:R-:W1:Y:S01]  /*135d0*/  LDSM.16.MT88.4 R16, [R225+0xc800] ;  /* 0x00c80000e110783b */ /* 0x000e620000004200 */
[----:B---3--:R-:W-:Y:S02]  /*135e0*/  FFMA.FTZ R26, R82, R13, R26 ;  /* 0x0000000d521a7223 */ /* 0x008fe4000001001a */
[----:B------:R-:W-:Y:S02]  /*135f0*/  IMAD.MOV.U32 R82, RZ, RZ, R52 ;  /* 0x000000ffff527224 */ /* 0x000fe400078e0034 */
[----:B------:R3:W-:Y:S02]  /*13600*/  MUFU.EX2 R52, R4 ;  /* 0x0000000400347308 */ /* 0x0007e40000000800 */
[----:B---3--:R-:W-:-:S06]  /*13610*/  FFMA.FTZ R4, R65, c[0x0][0x23c], -R0 ;  /* 0x00008f0041047a23 */ /* 0x008fcc0000010800 */
[----:B------:R3:W-:Y:S01]  /*13620*/  MUFU.EX2 R53, R4 ;  /* 0x0000000400357308 */ /* 0x0007e20000000800 */
[----:B--2---:R-:W-:Y:S01]  /*13630*/  FFMA.FTZ R27, R81, R14, R27 ;  /* 0x0000000e511b7223 */ /* 0x004fe2000001001b */
[----:B------:R-:W-:Y:S01]  /*13640*/  MOV R81, R77 ;  /* 0x0000004d00517202 */ /* 0x000fe20000000f00 */
[----:B------:R-:W-:Y:S02]  /*13650*/  IMAD.MOV.U32 R77, RZ, RZ, R49 ;  /* 0x000000ffff4d7224 */ /* 0x000fe400078e0031 */
[----:B---3--:R-:W-:-:S04]  /*13660*/  FFMA.FTZ R4, R61, c[0x0][0x23c], -R0 ;  /* 0x00008f003d047a23 */ /* 0x008fc80000010800 */
[----:B------:R2:W-:Y:S02]  /*13670*/  MUFU.EX2 R54, R4 ;  /* 0x0000000400367308 */ /* 0x0005e40000000800 */
[----:B--2---:R-:W-:-:S06]  /*13680*/  FFMA.FTZ R4, R60, c[0x0][0x23c], -R0 ;  /* 0x00008f003c047a23 */ /* 0x004fcc0000010800 */
        /* <DEDUP_REMOVED lines=8> */
[----:B------:R2:W3:Y:S02]  /*13710*/  MUFU.EX2 R6, R4 ;  /* 0x0000000400067308 */ /* 0x0004e40000000800 */
[----:B--2---:R-:W-:-:S06]  /*13720*/  FFMA.FTZ R4, R218, c[0x0][0x23c], -R3 ;  /* 0x00008f00da047a23 */ /* 0x004fcc0000010803 */
[----:B------:R2:W-:Y:S02]  /*13730*/  MUFU.EX2 R43, R4 ;  /* 0x00000004002b7308 */ /* 0x0005e40000000800 */
[----:B--2---:R-:W-:-:S06]  /*13740*/  FFMA.FTZ R4, R210, c[0x0][0x23c], -R3 ;  /* 0x00008f00d2047a23 */ /* 0x004fcc0000010803 */
[----:B------:R2:W-:Y:S02]  /*13750*/  MUFU.EX2 R50, R4 ;  /* 0x0000000400327308 */ /* 0x0005e40000000800 */
[----:B--2---:R-:W-:-:S06]  /*13760*/  FFMA.FTZ R4, R139, c[0x0][0x23c], -R3 ;  /* 0x00008f008b047a23 */ /* 0x004fcc0000010803 */
[----:B------:R2:W-:Y:S02]  /*13770*/  MUFU.EX2 R132, R4 ;  /* 0x0000000400847308 */ /* 0x0005e40000000800 */
[----:B--2---:R-:W-:-:S06]  /*13780*/  FFMA.FTZ R4, R66, c[0x0][0x23c], -R3 ;  /* 0x00008f0042047a23 */ /* 0x004fcc0000010803 */
[----:B------:R2:W4:Y:S02]  /*13790*/  MUFU.EX2 R64, R4 ;  /* 0x0000000400407308 */ /* 0x0005240000000800 */
[----:B--2---:R-:W-:-:S06]  /*137a0*/  FFMA.FTZ R4, R221, c[0x0][0x23c], -R2 ;  /* 0x00008f00dd047a23 */ /* 0x004fcc0000010802 */
[----:B------:R2:W-:Y:S01]  /*137b0*/  MUFU.EX2 R42, R4 ;  /* 0x00000004002a7308 */ /* 0x0005e20000000800 */
[----:B------:R-:W-:Y:S02]  /*137c0*/  IMAD.MOV.U32 R90, RZ, RZ, R25 ;  /* 0x000000ffff5a7224 */ /* 0x000fe400078e0019 */
[----:B------:R-:W-:Y:S02]  /*137d0*/  FFMA.FTZ R25, R217, c[0x0][0x23c], -R0 ;  /* 0x00008f00d9197a23 */ /* 0x000fe40000010800 */
[----:B--2---:R-:W-:-:S04]  /*137e0*/  FFMA.FTZ R4, R220, c[0x0][0x23c], -R2 ;  /* 0x00008f00dc047a23 */ /* 0x004fc80000010802 */
[----:B------:R2:W1:Y:S02]  /*137f0*/  MUFU.EX2 R48, R4 ;  /* 0x0000000400307308 */ /* 0x0004640000000800 */
[----:B--2---:R-:W-:-:S06]  /*13800*/  FFMA.FTZ R4, R219, c[0x0][0x23c], -R2 ;  /* 0x00008f00db047a23 */ /* 0x004fcc0000010802 */
[----:B------:R2:W-:Y:S01]  /*13810*/  MUFU.EX2 R55, R4 ;  /* 0x0000000400377308 */ /* 0x0005e20000000800 */
[----:B---3--:R-:W-:Y:S02]  /*13820*/  IMAD.MOV.U32 R210, RZ, RZ, R6 ;  /* 0x000000ffffd27224 */ /* 0x008fe400078e0006 */
[----:B--2---:R-:W-:-:S05]  /*13830*/  FFMA.FTZ R4, R216, c[0x0][0x23c], -R2 ;  /* 0x00008f00d8047a23 */ /* 0x004fca0000010802 */
[----:B------:R2:W3:Y:S01]  /*13840*/  MUFU.EX2 R217, R4 ;  /* 0x0000000400d97308 */ /* 0x0004e20000000800 */
[----:B------:R-:W-:Y:S01]  /*13850*/  FFMA.FTZ R13, R138, c[0x0][0x23c], -R0 ;  /* 0x00008f008a0d7a23 */ /* 0x000fe20000010800 */
[----:B------:R-:W-:Y:S01]  /*13860*/  MOV R138, R5 ;  /* 0x00000005008a7202 */ /* 0x000fe20000000f00 */
[----:B------:R-:W-:Y:S01]  /*13870*/  IMAD.MOV.U32 R91, RZ, RZ, R24 ;  /* 0x000000ffff5b7224 */ /* 0x000fe200078e0018 */
[----:B------:R-:W-:Y:S02]  /*13880*/  F2FP.BF16.PACK_AB R8, R53, R52 ;  /* 0x000000343508723e */ /* 0x000fe400000010ff */
[----:B------:R-:W-:Y:S02]  /*13890*/  F2FP.BF16.PACK_AB R9, R51, R49 ;  /* 0x000000313309723e */ /* 0x000fe400000010ff */
[----:B------:R-:W-:Y:S02]  /*138a0*/  F2FP.BF16.PACK_AB R10, R116, R54 ;  /* 0x00000036740a723e */ /* 0x000fe400000010ff */
[----:B------:R-:W-:-:S02]  /*138b0*/  F2FP.BF16.PACK_AB R11, R210, R138 ;  /* 0x0000008ad20b723e */ /* 0x000fc400000010ff */
[----:B----4-:R-:W-:Y:S02]  /*138c0*/  F2FP.BF16.PACK_AB R6, R64, R132 ;  /* 0x000000844006723e */ /* 0x010fe400000010ff */
[----:B-1----:R-:W-:Y:S02]  /*138d0*/  F2FP.BF16.PACK_AB R5, R48, R42 ;  /* 0x0000002a3005723e */ /* 0x002fe400000010ff */
[----:B--2---:R-:W-:Y:S02]  /*138e0*/  F2FP.BF16.PACK_AB R4, R50, R43 ;  /* 0x0000002b3204723e */ /* 0x004fe400000010ff */
[----:B---3--:R-:W-:Y:S01]  /*138f0*/  F2FP.BF16.PACK_AB R7, R217, R55 ;  /* 0x00000037d907723e */ /* 0x008fe200000010ff */
[--C-:B------:R-:W-:Y:S01]  /*13900*/  FFMA.FTZ R219, R63, c[0x0][0x23c], -R0.reuse ;  /* 0x00008f003fdb7a23 */ /* 0x100fe20000010800 */
[----:B------:R-:W-:Y:S01]  /*13910*/  HMMA.16816.F32.BF16 R148, R8, R16, R148 ;  /* 0x000000100894723c */ /* 0x000fe20000041894 */
[----:B------:R-:W-:-:S07]  /*13920*/  FFMA.FTZ R218, R62, c[0x0][0x23c], -R0 ;  /* 0x00008f003eda7a23 */ /* 0x000fce0000010800 */
[C---:B------:R-:W-:Y:S08]  /*13930*/  HMMA.16816.F32.BF16 R144, R4.reuse, R16, R144 ;  /* 0x000000100490723c */ /* 0x040ff00000041890 */
[-C--:B------:R-:W-:Y:S08]  /*13940*/  HMMA.16816.F32.BF16 R156, R4, R18.reuse, R156 ;  /* 0x00000012049c723c */ /* 0x080ff0000004189c */
[----:B------:R-:W-:Y:S01]  /*13950*/  HMMA.16816.F32.BF16 R60, R8, R18, R88 ;  /* 0x00000012083c723c */ /* 0x000fe20000041858 */
[----:B------:R-:W1:Y:S01]  /*13960*/  LDSM.16.MT88.4 R16, [R226+0xc800] ;  /* 0x00c80000e210783b */ /* 0x000e620000004200 */
[----:B------:R-:W-:Y:S01]  /*13970*/  IMAD.MOV.U32 R94, RZ, RZ, R95 ;  /* 0x000000ffff5e7224 */ /* 0x000fe200078e005f */
[----:B------:R-:W-:Y:S01]  /*13980*/  MOV R220, R83 ;  /* 0x0000005300dc7202 */ /* 0x000fe20000000f00 */
[----:B------:R-:W-:-:S02]  /*13990*/  FFMA.FTZ R24, R211, c[0x0][0x23c], -R0 ;  /* 0x00008f00d3187a23 */ /* 0x000fc40000010800 */
[----:B------:R-:W-:Y:S01]  /*139a0*/  IMAD.MOV.U32 R95, RZ, RZ, R84 ;  /* 0x000000ffff5f7224 */ /* 0x000fe200078e0054 */
[----:B------:R-:W-:Y:S01]  /*139b0*/  MOV R84, R80 ;  /* 0x0000005000547202 */ /* 0x000fe20000000f00 */
[----:B------:R-:W-:Y:S02]  /*139c0*/  IMAD.MOV.U32 R211, RZ, RZ, R82 ;  /* 0x000000ffffd37224 */ /* 0x000fe400078e0052 */
[----:B------:R-:W-:Y:S02]  /*139d0*/  IMAD.MOV.U32 R83, RZ, RZ, R76 ;  /* 0x000000ffff537224 */ /* 0x000fe400078e004c */
[----:B------:R-:W-:Y:S02]  /*139e0*/  IMAD.MOV.U32 R80, RZ, RZ, R77 ;  /* 0x000000ffff507224 */ /* 0x000fe400078e004d */
[----:B------:R-:W-:Y:S01]  /*139f0*/  IMAD.MOV.U32 R82, RZ, RZ, R79 ;  /* 0x000000ffff527224 */ /* 0x000fe200078e004f */
[----:B------:R-:W-:Y:S01]  /*13a00*/  MOV R93, R74 ;  /* 0x0000004a005d7202 */ /* 0x000fe20000000f00 */
[----:B------:R-:W-:-:S02]  /*13a10*/  IMAD.MOV.U32 R209, RZ, RZ, R72 ;  /* 0x000000ffffd17224 */ /* 0x000fc400078e0048 */
[----:B------:R-:W-:Y:S01]  /*13a20*/  IMAD.MOV.U32 R92, RZ, RZ, R73 ;  /* 0x000000ffff5c7224 */ /* 0x000fe200078e0049 */
[----:B------:R-:W-:Y:S01]  /*13a30*/  MOV R131, R68 ;  /* 0x0000004400837202 */ /* 0x000fe20000000f00 */
[----:B------:R-:W-:Y:S02]  /*13a40*/  IMAD.MOV.U32 R130, RZ, RZ, R69 ;  /* 0x000000ffff827224 */ /* 0x000fe400078e0045 */
[----:B------:R-:W-:Y:S01]  /*13a50*/  IMAD.MOV.U32 R119, RZ, RZ, R70 ;  /* 0x000000ffff777224 */ /* 0x000fe200078e0046 */
[----:B-1----:R-:W-:Y:S07]  /*13a60*/  HMMA.16816.F32.BF16 R88, R8, R16, R212 ;  /* 0x000000100858723c */ /* 0x002fee00000418d4 */
[----:B------:R-:W-:Y:S01]  /*13a70*/  IMAD.MOV.U32 R214, RZ, RZ, R81 ;  /* 0x000000ffffd67224 */ /* 0x000fe200078e0051 */
[----:B------:R-:W-:-:S02]  /*13a80*/  MOV R81, R78 ;  /* 0x0000004e00517202 */ /* 0x000fc40000000f00 */
[C---:B------:R-:W-:Y:S07]  /*13a90*/  HMMA.16816.F32.BF16 R76, R4.reuse, R16, R164 ;  /* 0x00000010044c723c */ /* 0x040fee00000418a4 */
[----:B------:R-:W-:Y:S02]  /*13aa0*/  IMAD.MOV.U32 R164, RZ, RZ, R94 ;  /* 0x000000ffffa47224 */ /* 0x000fe400078e005e */
[----:B------:R-:W-:Y:S02]  /*13ab0*/  IMAD.MOV.U32 R94, RZ, RZ, R75 ;  /* 0x000000ffff5e7224 */ /* 0x000fe400078e004b */
[----:B------:R-:W-:Y:S07]  /*13ac0*/  HMMA.16816.F32.BF16 R72, R4, R18, R172 ;  /* 0x000000120448723c */ /* 0x000fee00000418ac */
[----:B------:R-:W-:-:S02]  /*13ad0*/  MOV R172, R71 ;  /* 0x0000004700ac7202 */ /* 0x000fc40000000f00 */
[C---:B------:R-:W-:Y:S01]  /*13ae0*/  HMMA.16816.F32.BF16 R68, R8.reuse, R18, R168 ;  /* 0x000000120844723c */ /* 0x040fe200000418a8 */
[----:B------:R-:W1:Y:S01]  /*13af0*/  LDSM.16.MT88.4 R16, [R228+0xc800] ;  /* 0x00c80000e410783b */ /* 0x000e620000004200 */
        /* <DEDUP_REMOVED lines=10> */
[----:B------:R-:W-:Y:S01]  /*13ba0*/  FFMA.FTZ R118, R40, c[0x0][0x23c], -R0 ;  /* 0x00008f0028767a23 */ /* 0x000fe20000010800 */
[----:B------:R-:W-:Y:S01]  /*13bb0*/  MOV R166, R132 ;  /* 0x0000008400a67202 */ /* 0x000fe20000000f00 */
[----:B------:R-:W-:Y:S01]  /*13bc0*/  IMAD.MOV.U32 R132, RZ, RZ, R80 ;  /* 0x000000ffff847224 */ /* 0x000fe200078e0050 */
[----:B------:R-:W-:Y:S01]  /*13bd0*/  MOV R167, R209 ;  /* 0x000000d100a77202 */ /* 0x000fe20000000f00 */
[----:B------:R-:W-:Y:S01]  /*13be0*/  IMAD.MOV.U32 R40, RZ, RZ, R83 ;  /* 0x000000ffff287224 */ /* 0x000fe200078e0053 */
[----:B------:R-:W-:Y:S01]  /*13bf0*/  MOV R184, R82 ;  /* 0x0000005200b87202 */ /* 0x000fe20000000f00 */
[----:B------:R-:W-:-:S02]  /*13c00*/  IMAD.MOV.U32 R185, RZ, RZ, R81 ;  /* 0x000000ffffb97224 */ /* 0x000fc400078e0051 */
[----:B------:R-:W-:Y:S02]  /*13c10*/  IMAD.MOV.U32 R209, RZ, RZ, R93 ;  /* 0x000000ffffd17224 */ /* 0x000fe400078e005d */
[----:B------:R-:W-:Y:S01]  /*13c20*/  IMAD.MOV.U32 R165, RZ, RZ, R95 ;  /* 0x000000ffffa57224 */ /* 0x000fe200078e005f */
[-C--:B-1----:R-:W-:Y:S07]  /*13c30*/  HMMA.16816.F32.BF16 R80, R8, R16.reuse, R196 ;  /* 0x000000100850723c */ /* 0x082fee00000418c4 */
[----:B------:R-:W-:Y:S01]  /*13c40*/  IMAD.MOV.U32 R198, RZ, RZ, R92 ;  /* 0x000000ffffc67224 */ /* 0x000fe200078e005c */
[----:B------:R-:W-:Y:S01]  /*13c50*/  MOV R196, R94 ;  /* 0x0000005e00c47202 */ /* 0x000fe20000000f00 */
[C---:B------:R-:W-:Y:S08]  /*13c60*/  HMMA.16816.F32.BF16 R192, R4.reuse, R16, R192 ;  /* 0x0000001004c0723c */ /* 0x040ff000000418c0 */
[-C--:B------:R-:W-:Y:S08]  /*13c70*/  HMMA.16816.F32.BF16 R204, R4, R18.reuse, R204 ;  /* 0x0000001204cc723c */ /* 0x080ff000000418cc */
[C---:B------:R-:W-:Y:S01]  /*13c80*/  HMMA.16816.F32.BF16 R92, R8.reuse, R18, R200 ;  /* 0x00000012085c723c */ /* 0x040fe200000418c8 */
[----:B------:R-:W1:Y:S07]  /*13c90*/  LDSM.16.MT88.4 R16, [R225+0xe800] ;  /* 0x00e80000e110783b */ /* 0x000e6e0000004200 */
[----:B-1----:R-:W-:Y:S08]  /*13ca0*/  HMMA.16816.F32.BF16 R180, R8, R16, R152 ;  /* 0x0000001008b4723c */ /* 0x002ff00000041898 */
[C---:B------:R-:W-:Y:S01]  /*13cb0*/  HMMA.16816.F32.BF16 R152, R4.reuse, R18, R140 ;  /* 0x000000120498723c */ /* 0x040fe2000004188c */
[----:B------:R-:W2:Y:S07]  /*13cc0*/  LDL.LU R142, [R1+0x3c] ;  /* 0x00003c00018e7983 */ /* 0x000eae0000300800 */
[----:B------:R-:W-:Y:S08]  /*13cd0*/  HMMA.16816.F32.BF16 R160, R4, R16, R160 ;  /* 0x0000001004a0723c */ /* 0x000ff000000418a0 */
[----:B------:R-:W-:Y:S01]  /*13ce0*/  HMMA.16816.F32.BF16 R168, R8, R18, R44 ;  /* 0x0000001208a8723c */ /* 0x000fe2000004182c */
[----:B------:R-:W1:Y:S01]  /*13cf0*/  LDSM.16.MT88.4 R16, [R226+0xe800] ;  /* 0x00e80000e210783b */ /* 0x000e620000004200 */
[--C-:B------:R-:W-:Y:S01]  /*13d00*/  FFMA.FTZ R14, R208, c[0x0][0x23c], -R0.reuse ;  /* 0x00008f00d00e7a23 */ /* 0x100fe20000010800 */
[----:B------:R-:W-:Y:S01]  /*13d10*/  MOV R197, R131 ;  /* 0x0000008300c57202 */ /* 0x000fe20000000f00 */
        /* <DEDUP_REMOVED lines=8> */
[----:B------:R-:W-:Y:S02]  /*13da0*/  IMAD.MOV.U32 R139, RZ, RZ, R119 ;  /* 0x000000ffff8b7224 */ /* 0x000fe400078e0077 */
[----:B------:R-:W-:Y:S02]  /*13db0*/  IMAD.MOV.U32 R0, RZ, RZ, R128 ;  /* 0x000000ffff007224 */ /* 0x000fe400078e0080 */
[----:B------:R-:W-:Y:S02]  /*13dc0*/  IMAD.MOV.U32 R215, RZ, RZ, R118 ;  /* 0x000000ffffd77224 */ /* 0x000fe400078e0076 */
[----:B------:R-:W-:Y:S02]  /*13dd0*/  IMAD.MOV.U32 R133, RZ, RZ, R116 ;  /* 0x000000ffff857224 */ /* 0x000fe400078e0074 */
[----:B------:R-:W-:-:S02]  /*13de0*/  IMAD.MOV.U32 R201, RZ, RZ, R223 ;  /* 0x000000ffffc97224 */ /* 0x000fc400078e00df */
[-C--:B-1----:R-:W-:Y:S08]  /*13df0*/  HMMA.16816.F32.BF16 R220, R8, R16.reuse, R36 ;  /* 0x0000001008dc723c */ /* 0x082ff00000041824 */
[C---:B------:R-:W-:Y:S08]  /*13e00*/  HMMA.16816.F32.BF16 R128, R4.reuse, R16, R32 ;  /* 0x000000100480723c */ /* 0x040ff00000041820 */
[-C--:B------:R-:W-:Y:S01]  /*13e10*/  HMMA.16816.F32.BF16 R116, R4, R18.reuse, R20 ;  /* 0x000000120474723c */ /* 0x080fe20000041814 */
[----:B------:R-:W1:Y:S07]  /*13e20*/  LDSM.16.MT88.4 R20, [R228+0xe800] ;  /* 0x00e80000e414783b */ /* 0x000e6e0000004200 */
[----:B------:R-:W-:Y:S01]  /*13e30*/  HMMA.16816.F32.BF16 R96, R8, R18, R96 ;  /* 0x000000120860723c */ /* 0x000fe20000041860 */
[----:B------:R-:W3:Y:S01]  /*13e40*/  LDSM.16.MT88.4 R16, [R227+0xe800] ;  /* 0x00e80000e310783b */ /* 0x000ee20000004200 */
[----:B------:R-:W-:Y:S01]  /*13e50*/  IMAD.MOV.U32 R141, RZ, RZ, R143 ;  /* 0x000000ffff8d7224 */ /* 0x000fe200078e008f */
[----:B------:R-:W-:Y:S01]  /*13e60*/  MOV R143, R201 ;  /* 0x000000c9008f7202 */ /* 0x000fe20000000f00 */
[----:B------:R-:W-:-:S02]  /*13e70*/  IMAD.MOV.U32 R201, RZ, RZ, R203 ;  /* 0x000000ffffc97224 */ /* 0x000fc400078e00cb */
[----:B------:R-:W-:Y:S02]  /*13e80*/  IMAD.MOV.U32 R187, RZ, RZ, R211 ;  /* 0x000000ffffbb7224 */ /* 0x000fe400078e00d3 */
[----:B------:R-:W-:Y:S01]  /*13e90*/  IMAD.MOV.U32 R203, RZ, RZ, R198 ;  /* 0x000000ffffcb7224 */ /* 0x000fe200078e00c6 */
[----:B------:R-:W-:Y:S01]  /*13ea0*/  MOV R198, R184 ;  /* 0x000000b800c67202 */ /* 0x000fe20000000f00 */
[----:B------:R-:W-:Y:S02]  /*13eb0*/  FFMA.FTZ R0, R0, c[0x0][0x23c], -R12 ;  /* 0x00008f0000007a23 */ /* 0x000fe4000001080c */
[----:B------:R-:W-:Y:S02]  /*13ec0*/  IMAD.MOV.U32 R39, RZ, RZ, R141 ;  /* 0x000000ffff277224 */ /* 0x000fe400078e008d */
[----:B------:R-:W-:Y:S01]  /*13ed0*/  IMAD.MOV.U32 R184, RZ, RZ, R186 ;  /* 0x000000ffffb87224 */ /* 0x000fe200078e00ba */
[----:B------:R4:W-:Y:S01]  /*13ee0*/  MUFU.EX2 R141, R0 ;  /* 0x00000000008d7308 */ /* 0x0009e20000000800 */
[----:B------:R-:W-:Y:S01]  /*13ef0*/  IMAD.MOV.U32 R186, RZ, RZ, R172 ;  /* 0x000000ffffba7224 */ /* 0x000fe200078e00ac */
[----:B------:R-:W-:Y:S01]  /*13f00*/  MOV R172, R174 ;  /* 0x000000ae00ac7202 */ /* 0x000fe20000000f00 */
[C---:B-1----:R-:W-:Y:S08]  /*13f10*/  HMMA.16816.F32.BF16 R104, R4.reuse, R20, R104 ;  /* 0x000000140468723c */ /* 0x042ff00000041868 */
[C---:B------:R-:W-:Y:S08]  /*13f20*/  HMMA.16816.F32.BF16 R108, R4.reuse, R22, R108 ;  /* 0x00000016046c723c */ /* 0x040ff0000004186c */
[C---:B---3--:R-:W-:Y:S08]  /*13f30*/  HMMA.16816.F32.BF16 R120, R4.reuse, R16, R120 ;  /* 0x000000100478723c */ /* 0x048ff00000041878 */
[----:B------:R-:W-:Y:S01]  /*13f40*/  HMMA.16816.F32.BF16 R124, R4, R18, R124 ;  /* 0x00000012047c723c */ /* 0x000fe2000004187c */
[----:B----4-:R-:W-:-:S02]  /*13f50*/  FFMA.FTZ R0, R39, c[0x0][0x23c], -R12 ;  /* 0x00008f0027007a23 */ /* 0x010fc4000001080c */
[----:B------:R-:W-:Y:S02]  /*13f60*/  IMAD.MOV.U32 R174, RZ, RZ, R164 ;  /* 0x000000ffffae7224 */ /* 0x000fe400078e00a4 */
[----:B------:R-:W-:-:S03]  /*13f70*/  IMAD.MOV.U32 R164, RZ, RZ, R237 ;  /* 0x000000ffffa47224 */ /* 0x000fc600078e00ed */
[C---:B------:R-:W-:Y:S08]  /*13f80*/  HMMA.16816.F32.BF16 R100, R8.reuse, R20, R100 ;  /* 0x000000140864723c */ /* 0x040ff00000041864 */
[C---:B------:R-:W-:Y:S01]  /*13f90*/  HMMA.16816.F32.BF16 R112, R8.reuse, R22, R112 ;  /* 0x000000160870723c */ /* 0x040fe20000041870 */
[----:B------:R-:W-:Y:S01]  /*13fa0*/  MUFU.EX2 R208, R25 ;  /* 0x0000001900d07308 */ /* 0x000fe20000000800 */
[----:B------:R-:W-:Y:S01]  /*13fb0*/  FFMA.FTZ R40, R40, c[0x0][0x23c], -R12 ;  /* 0x00008f0028287a23 */ /* 0x000fe2000001080c */
[----:B------:R1:W5:Y:S06]  /*13fc0*/  LDL.LU R237, [R1+0x90] ;  /* 0x0000900001ed7983 */ /* 0x00036c0000300800 */
[----:B------:R-:W3:Y:S08]  /*13fd0*/  MUFU.EX2 R211, R24 ;  /* 0x0000001800d37308 */ /* 0x000ef00000000800 */
[----:B------:R-:W-:Y:S01]  /*13fe0*/  MUFU.EX2 R213, R13 ;  /* 0x0000000d00d57308 */ /* 0x000fe20000000800 */
[C---:B------:R-:W-:Y:S08]  /*13ff0*/  HMMA.16816.F32.BF16 R56, R8.reuse, R16, R56 ;  /* 0x000000100838723c */ /* 0x040ff00000041838 */
[----:B------:R-:W-:Y:S01]  /*14000*/  HMMA.16816.F32.BF16 R44, R8, R18, R28 ;  /* 0x00000012082c723c */ /* 0x000fe2000004181c */
[----:B------:R-:W-:Y:S01]  /*14010*/  LDSM.16.MT88.4 R16, [R228+0xd000] ;  /* 0x00d00000e410783b */ /* 0x000fe20000004200 */
[----:B--2---:R-:W-:-:S02]  /*14020*/  FFMA.FTZ R4, R142, R15, R41 ;  /* 0x0000000f8e047223 */ /* 0x004fc40000010029 */
[----:B------:R-:W-:Y:S02]  /*14030*/  IMAD.MOV.U32 R142, RZ, RZ, R200 ;  /* 0x000000ffff8e7224 */ /* 0x000fe400078e00c8 */
        /* <DEDUP_REMOVED lines=10> */
[----:B------:R-:W-:Y:S01]  /*140e0*/  IMAD.MOV.U32 R202, RZ, RZ, R203 ;  /* 0x000000ffffca7224 */ /* 0x000fe200078e00cb */
[----:B------:R-:W-:Y:S01]  /*140f0*/  MOV R203, R196 ;  /* 0x000000c400cb7202 */ /* 0x000fe20000000f00 */
[----:B------:R-:W-:Y:S02]  /*14100*/  IMAD.MOV.U32 R187, RZ, RZ, R173 ;  /* 0x000000ffffbb7224 */ /* 0x000fe400078e00ad */
[----:B------:R-:W-:Y:S02]  /*14110*/  IMAD.MOV.U32 R196, RZ, RZ, R198 ;  /* 0x000000ffffc47224 */ /* 0x000fe400078e00c6 */
        /* <DEDUP_REMOVED lines=10> */
[----:B------:R-:W-:Y:S01]  /*141c0*/  IMAD.MOV.U32 R172, RZ, RZ, R173 ;  /* 0x000000ffffac7224 */ /* 0x000fe200078e00ad */
[----:B------:R-:W-:Y:S01]  /*141d0*/  MOV R173, R174 ;  /* 0x000000ae00ad7202 */ /* 0x000fe20000000f00 */
[----:B------:R-:W-:Y:S02]  /*141e0*/  IMAD.MOV.U32 R38, RZ, RZ, R140 ;  /* 0x000000ffff267224 */ /* 0x000fe400078e008c */
        /* <DEDUP_REMOVED lines=10> */
[----:B------:R2:W4:Y:S01]  /*14290*/  MUFU.EX2 R143, R0 ;  /* 0x00000000008f7308 */ /* 0x0005220000000800 */
[----:B------:R-:W-:Y:S01]  /*142a0*/  IMAD.MOV.U32 R185, RZ, RZ, R187 ;  /* 0x000000ffffb97224 */ /* 0x000fe200078e00bb */
[----:B---3--:R-:W-:Y:S01]  /*142b0*/  F2FP.BF16.PACK_AB R8, R211, R208 ;  /* 0x000000d0d308723e */ /* 0x008fe200000010ff */
[----:B------:R-:W-:Y:S01]  /*142c0*/  IMAD.MOV.U32 R187, RZ, RZ, R173 ;  /* 0x000000ffffbb7224 */ /* 0x000fe200078e00ad */
[----:B------:R-:W-:Y:S01]  /*142d0*/  MOV R173, R175 ;  /* 0x000000af00ad7202 */ /* 0x000fe20000000f00 */
[----:B------:R-:W-:Y:S01]  /*142e0*/  IMAD.MOV.U32 R175, RZ, RZ, R212 ;  /* 0x000000ffffaf7224 */ /* 0x000fe200078e00d4 */
[----:B------:R1:W5:Y:S01]  /*142f0*/  LDL.LU R236, [R1+0x8c] ;  /* 0x00008c0001ec7983 */ /* 0x0003620000300800 */
[----:B------:R-:W-:-:S02]  /*14300*/  IMAD.MOV.U32 R212, RZ, RZ, R210 ;  /* 0x000000ffffd47224 */ /* 0x000fc400078e00d2 */
[----:B--2---:R-:W-:Y:S01]  /*14310*/  FFMA.FTZ R0, R39, c[0x0][0x23c], -R12 ;  /* 0x00008f0027007a23 */ /* 0x004fe2000001080c */
[----:B------:R-:W-:Y:S01]  /*14320*/  MOV R39, R142 ;  /* 0x0000008e00277202 */ /* 0x000fe20000000f00 */
[----:B------:R-:W-:Y:S02]  /*14330*/  IMAD.MOV.U32 R142, RZ, RZ, R201 ;  /* 0x000000ffff8e7224 */ /* 0x000fe400078e00c9 */
[----:B------:R-:W-:Y:S01]  /*14340*/  IMAD.MOV.U32 R201, RZ, RZ, R203 ;  /* 0x000000ffffc97224 */ /* 0x000fe200078e00cb */
[----:B------:R-:W-:Y:S01]  /*14350*/  MOV R203, R198 ;  /* 0x000000c600cb7202 */ /* 0x000fe20000000f00 */
[----:B------:R2:W-:Y:S01]  /*14360*/  MUFU.EX2 R210, R0 ;  /* 0x0000000000d27308 */ /* 0x0005e20000000800 */
[----:B------:R-:W-:Y:S02]  /*14370*/  IMAD.MOV.U32 R198, RZ, RZ, R184 ;  /* 0x000000ffffc67224 */ /* 0x000fe400078e00b8 */
[----:B------:R-:W-:Y:S01]  /*14380*/  IMAD.MOV.U32 R184, RZ, RZ, R186 ;  /* 0x000000ffffb87224 */ /* 0x000fe200078e00ba */
[----:B------:R-:W-:Y:S01]  /*14390*/  MOV R186, R172 ;  /* 0x000000ac00ba7202 */ /* 0x000fe20000000f00 */
[----:B------:R-:W-:-:S02]  /*143a0*/  IMAD.MOV.U32 R37, RZ, RZ, R39 ;  /* 0x000000ffff257224 */ /* 0x000fc400078e0027 */
[----:B------:R-:W-:Y:S02]  /*143b0*/  IMAD.MOV.U32 R39, RZ, RZ, R142 ;  /* 0x000000ffff277224 */ /* 0x000fe400078e008e */
[----:B------:R-:W-:Y:S02]  /*143c0*/  IMAD.MOV.U32 R172, RZ, RZ, R174 ;  /* 0x000000ffffac7224 */ /* 0x000fe400078e00ae */
[----:B------:R-:W-:Y:S02]  /*143d0*/  IMAD.MOV.U32 R142, RZ, RZ, R201 ;  /* 0x000000ffff8e7224 */ /* 0x000fe400078e00c9 */
[----:B--2---:R-:W-:Y:S01]  /*143e0*/  FFMA.FTZ R0, R38, c[0x0][0x23c], -R12 ;  /* 0x00008f0026007a23 */ /* 0x004fe2000001080c */
[----:B------:R-:W-:Y:S02]  /*143f0*/  MOV R38, R140 ;  /* 0x0000008c00267202 */ /* 0x000fe40000000f00 */
        /* <DEDUP_REMOVED lines=18> */
[----:B------:R-:W-:-:S02]  /*14520*/  MOV R175, R212 ;  /* 0x000000d400af7202 */ /* 0x000fc40000000f00 */
[----:B------:R2:W-:Y:S01]  /*14530*/  MUFU.EX2 R212, R0 ;  /* 0x0000000000d47308 */ /* 0x0005e20000000800 */
[----:B------:R-:W-:Y:S01]  /*14540*/  MOV R133, R234 ;  /* 0x000000ea00857202 */ /* 0x000fe20000000f00 */
[----:B------:R-:W-:Y:S02]  /*14550*/  IMAD.MOV.U32 R36, RZ, RZ, R38 ;  /* 0x000000ffff247224 */ /* 0x000fe400078e0026 */
[----:B------:R-:W-:Y:S02]  /*14560*/  IMAD.MOV.U32 R38, RZ, RZ, R140 ;  /* 0x000000ffff267224 */ /* 0x000fe400078e008c */
[----:B------:R-:W-:Y:S02]  /*14570*/  IMAD.MOV.U32 R140, RZ, RZ, R200 ;  /* 0x000000ffff8c7224 */ /* 0x000fe400078e00c8 */
[----:B------:R-:W-:Y:S02]  /*14580*/  IMAD.MOV.U32 R200, RZ, RZ, R202 ;  /* 0x000000ffffc87224 */ /* 0x000fe400078e00ca */
[----:B--2---:R-:W-:Y:S01]  /*14590*/  FFMA.FTZ R0, R37, c[0x0][0x23c], -R3 ;  /* 0x00008f0025007a23 */ /* 0x004fe20000010803 */
[----:B------:R-:W-:-:S02]  /*145a0*/  MOV R37, R39 ;  /* 0x0000002700257202 */ /* 0x000fc40000000f00 */
[----:B------:R-:W-:Y:S02]  /*145b0*/  MOV R39, R142 ;  /* 0x0000008e00277202 */ /* 0x000fe40000000f00 */
[----:B------:R-:W-:Y:S02]  /*145c0*/  MOV R142, R201 ;  /* 0x000000c9008e7202 */ /* 0x000fe40000000f00 */
[----:B------:R-:W-:Y:S02]  /*145d0*/  MOV R201, R203 ;  /* 0x000000cb00c97202 */ /* 0x000fe40000000f00 */
[----:B------:R-:W-:Y:S02]  /*145e0*/  MOV R203, R133 ;  /* 0x0000008500cb7202 */ /* 0x000fe40000000f00 */
[----:B------:R2:W-:Y:S01]  /*145f0*/  MUFU.EX2 R133, R0 ;  /* 0x0000000000857308 */ /* 0x0005e20000000800 */
[----:B------:R-:W-:Y:S01]  /*14600*/  IMAD.MOV.U32 R202, RZ, RZ, R196 ;  /* 0x000000ffffca7224 */ /* 0x000fe200078e00c4 */
[----:B------:R-:W-:-:S02]  /*14610*/  MOV R35, R37 ;  /* 0x0000002500237202 */ /* 0x000fc40000000f00 */
[----:B------:R-:W-:Y:S01]  /*14620*/  MOV R37, R39 ;  /* 0x0000002700257202 */ /* 0x000fe20000000f00 */
[----:B------:R-:W-:Y:S02]  /*14630*/  IMAD.MOV.U32 R39, RZ, RZ, R140 ;  /* 0x000000ffff277224 */ /* 0x000fe400078e008c */
[----:B--2---:R-:W-:Y:S02]  /*14640*/  FFMA.FTZ R0, R36, c[0x0][0x23c], -R3 ;  /* 0x00008f0024007a23 */ /* 0x004fe40000010803 */
        /* <DEDUP_REMOVED lines=8> */
[----:B------:R-:W-:Y:S01]  /*146d0*/  IMAD.MOV.U32 R34, RZ, RZ, R36 ;  /* 0x000000ffff227224 */ /* 0x000fe200078e0024 */
[----:B------:R-:W-:-:S02]  /*146e0*/  MOV R197, R232 ;  /* 0x000000e800c57202 */ /* 0x000fc40000000f00 */
[----:B------:R-:W-:Y:S01]  /*146f0*/  MOV R36, R200 ;  /* 0x000000c800247202 */ /* 0x000fe20000000f00 */
[----:B------:R-:W-:Y:S01]  /*14700*/  IMAD.MOV.U32 R200, RZ, RZ, R201 ;  /* 0x000000ffffc87224 */ /* 0x000fe200078e00c9 */
[----:B------:R-:W-:Y:S01]  /*14710*/  MOV R201, R202 ;  /* 0x000000ca00c97202 */ /* 0x000fe20000000f00 */
[----:B------:R-:W-:Y:S01]  /*14720*/  IMAD.MOV.U32 R202, RZ, RZ, R203 ;  /* 0x000000ffffca7224 */ /* 0x000fe200078e00cb */
[----:B------:R-:W-:Y:S01]  /*14730*/  MOV R203, R197 ;  /* 0x000000c500cb7202 */ /* 0x000fe20000000f00 */
[----:B------:R-:W-:Y:S01]  /*14740*/  IMAD.MOV.U32 R197, RZ, RZ, R165 ;  /* 0x000000ffffc57224 */ /* 0x000fe200078e00a5 */
[----:B------:R-:W-:Y:S01]  /*14750*/  MOV R165, R231 ;  /* 0x000000e700a57202 */ /* 0x000fe20000000f00 */
[----:B--2---:R-:W-:Y:S01]  /*14760*/  FFMA.FTZ R0, R35, c[0x0][0x23c], -R3 ;  /* 0x00008f0023007a23 */ /* 0x004fe20000010803 */
[----:B------:R-:W-:Y:S01]  /*14770*/  MOV R35, R37 ;  /* 0x0000002500237202 */ /* 0x000fe20000000f00 */
[----:B------:R-:W-:Y:S02]  /*14780*/  IMAD.MOV.U32 R37, RZ, RZ, R142 ;  /* 0x000000ffff257224 */ /* 0x000fe400078e008e */
[----:B------:R2:W-:Y:S01]  /*14790*/  MUFU.EX2 R142, R0 ;  /* 0x00000000008e7308 */ /* 0x0005e20000000800 */
[----:B------:R-:W-:-:S02]  /*147a0*/  MOV R33, R200 ;  /* 0x000000c800217202 */ /* 0x000fc40000000f00 */
[----:B------:R-:W-:Y:S02]  /*147b0*/  MOV R200, R202 ;  /* 0x000000ca00c87202 */ /* 0x000fe40000000f00 */
[----:B------:R-:W-:Y:S02]  /*147c0*/  MOV R202, R197 ;  /* 0x000000c500ca7202 */ /* 0x000fe40000000f00 */
[----:B------:R-:W-:Y:S01]  /*147d0*/  MOV R197, R209 ;  /* 0x000000d100c57202 */ /* 0x000fe20000000f00 */
[----:B--2---:R-:W-:Y:S02]  /*147e0*/  FFMA.FTZ R0, R34, c[0x0][0x23c], -R3 ;  /* 0x00008f0022007a23 */ /* 0x004fe40000010803 */
[----:B------:R-:W-:Y:S02]  /*147f0*/  IMAD.MOV.U32 R34, RZ, RZ, R35 ;  /* 0x000000ffff227224 */ /* 0x000fe400078e0023 */
[----:B------:R-:W-:Y:S02]  /*14800*/  IMAD.MOV.U32 R35, RZ, RZ, R201 ;  /* 0x000000ffff237224 */ /* 0x000fe400078e00c9 */
[----:B------:R-:W-:-:S02]  /*14810*/  IMAD.MOV.U32 R201, RZ, RZ, R203 ;  /* 0x000000ffffc97224 */ /* 0x000fc400078e00cb */
[----:B------:R-:W-:Y:S02]  /*14820*/  IMAD.MOV.U32 R203, RZ, RZ, R165 ;  /* 0x000000ffffcb7224 */ /* 0x000fe400078e00a5 */
[----:B------:R-:W-:Y:S01]  /*14830*/  IMAD.MOV.U32 R21, RZ, RZ, R35 ;  /* 0x000000ffff157224 */ /* 0x000fe200078e0023 */
[----:B------:R-:W-:Y:S01]  /*14840*/  MOV R35, R200 ;  /* 0x000000c800237202 */ /* 0x000fe20000000f00 */
[----:B------:R-:W-:Y:S02]  /*14850*/  IMAD.MOV.U32 R165, RZ, RZ, R230 ;  /* 0x000000ffffa57224 */ /* 0x000fe400078e00e6 */
[----:B------:R-:W-:Y:S01]  /*14860*/  IMAD.MOV.U32 R200, RZ, RZ, R201 ;  /* 0x000000ffffc87224 */ /* 0x000fe200078e00c9 */
[----:B------:R-:W-:Y:S01]  /*14870*/  MOV R201, R202 ;  /* 0x000000ca00c97202 */ /* 0x000fe20000000f00 */
[----:B------:R2:W-:Y:S01]  /*14880*/  MUFU.EX2 R209, R0 ;  /* 0x0000000000d17308 */ /* 0x0005e20000000800 */
[----:B------:R-:W-:Y:S01]  /*14890*/  IMAD.MOV.U32 R202, RZ, RZ, R203 ;  /* 0x000000ffffca7224 */ /* 0x000fe200078e00cb */
[----:B------:R-:W-:Y:S01]  /*148a0*/  MOV R203, R197 ;  /* 0x000000c500cb7202 */ /* 0x000fe20000000f00 */
[----:B------:R-:W-:Y:S01]  /*148b0*/  IMAD.MOV.U32 R197, RZ, RZ, R165 ;  /* 0x000000ffffc57224 */ /* 0x000fe200078e00a5 */
[----:B------:R-:W-:-:S02]  /*148c0*/  MOV R32, R33 ;  /* 0x0000002100207202 */ /* 0x000fc40000000f00 */
[----:B------:R-:W-:Y:S01]  /*148d0*/  MOV R165, R167 ;  /* 0x000000a700a57202 */ /* 0x000fe20000000f00 */
[----:B------:R-:W-:Y:S02]  /*148e0*/  IMAD.MOV.U32 R167, RZ, RZ, R55 ;  /* 0x000000ffffa77224 */ /* 0x000fe400078e0037 */
[--C-:B------:R-:W-:Y:S02]  /*148f0*/  FFMA.FTZ R37, R37, c[0x0][0x23c], -R3.reuse ;  /* 0x00008f0025257a23 */ /* 0x100fe40000010803 */
[----:B--2---:R-:W-:Y:S02]  /*14900*/  FFMA.FTZ R0, R229, c[0x0][0x23c], -R2 ;  /* 0x00008f00e5007a23 */ /* 0x004fe40000010802 */
[--C-:B------:R-:W-:Y:S02]  /*14910*/  FFMA.FTZ R36, R36, c[0x0][0x23c], -R3.reuse ;  /* 0x00008f0024247a23 */ /* 0x100fe40000010803 */
[----:B------:R2:W-:Y:S01]  /*14920*/  MUFU.EX2 R55, R0 ;  /* 0x0000000000377308 */ /* 0x0005e20000000800 */
[----:B------:R-:W-:-:S02]  /*14930*/  FFMA.FTZ R32, R32, c[0x0][0x23c], -R3 ;  /* 0x00008f0020207a23 */ /* 0x000fc40000010803 */
[--C-:B--2---:R-:W-:Y:S02]  /*14940*/  FFMA.FTZ R0, R38, c[0x0][0x23c], -R2.reuse ;  /* 0x00008f0026007a23 */ /* 0x104fe40000010802 */
[----:B------:R-:W-:Y:S02]  /*14950*/  FFMA.FTZ R38, R132, c[0x0][0x23c], -R3 ;  /* 0x00008f0084267a23 */ /* 0x000fe40000010803 */
[----:B------:R-:W-:Y:S02]  /*14960*/  FFMA.FTZ R3, R21, c[0x0][0x23c], -R2 ;  /* 0x00008f0015037a23 */ /* 0x000fe40000010802 */
[----:B------:R-:W2:Y:S01]  /*14970*/  LDSM.16.MT88.4 R20, [R226+0xd000] ;  /* 0x00d00000e214783b */ /* 0x000ea20000004200 */
[----:B------:R3:W1:Y:S01]  /*14980*/  MUFU.EX2 R214, R14 ;  /* 0x0000000e00d67308 */ /* 0x0006620000000800 */
[--C-:B------:R-:W-:Y:S02]  /*14990*/  FFMA.FTZ R34, R34, c[0x0][0x23c], -R12.reuse ;  /* 0x00008f0022227a23 */ /* 0x100fe4000001080c */
[----:B------:R-:W-:-:S02]  /*149a0*/  FFMA.FTZ R33, R224, c[0x0][0x23c], -R12 ;  /* 0x00008f00e0217a23 */ /* 0x000fc4000001080c */
[----:B------:R-:W-:Y:S02]  /*149b0*/  FFMA.FTZ R39, R39, c[0x0][0x23c], -R12 ;  /* 0x00008f0027277a23 */ /* 0x000fe4000001080c */
[----:B---3--:R-:W3:Y:S01]  /*149c0*/  LDSM.16.MT88.4 R12, [R225+0xd000] ;  /* 0x00d00000e10c783b */ /* 0x008ee20000004200 */
[----:B------:R2:W2:Y:S01]  /*149d0*/  MUFU.EX2 R132, R0 ;  /* 0x0000000000847308 */ /* 0x0004a20000000800 */
[----:B----4-:R-:W-:Y:S02]  /*149e0*/  F2FP.BF16.PACK_AB R9, R143, R141 ;  /* 0x0000008d8f09723e */ /* 0x010fe400000010ff */
[----:B-1----:R-:W-:Y:S02]  /*149f0*/  F2FP.BF16.PACK_AB R10, R214, R213 ;  /* 0x000000d5d60a723e */ /* 0x002fe400000010ff */
[----:B------:R-:W-:Y:S01]  /*14a00*/  F2FP.BF16.PACK_AB R11, R212, R210 ;  /* 0x000000d2d40b723e */ /* 0x000fe200000010ff */
[----:B------:R-:W-:Y:S01]  /*14a10*/  FADD.FTZ R29, R165, R26 ;  /* 0x0000001aa51d7221 */ /* 0x000fe20000010000 */
[----:B------:R-:W-:Y:S01]  /*14a20*/  MOV R165, R138 ;  /* 0x0000008a00a57202 */ /* 0x000fe20000000f00 */
[----:B--2---:R-:W-:-:S02]  /*14a30*/  FFMA.FTZ R0, R139, c[0x0][0x23c], -R2 ;  /* 0x00008f008b007a23 */ /* 0x004fc40000010802 */
[----:B------:R-:W-:Y:S02]  /*14a40*/  MUFU.EX2 R139, R3 ;  /* 0x00000003008b7308 */ /* 0x000fe40000000800 */
[----:B------:R-:W-:Y:S06]  /*14a50*/  HMMA.16816.F32.BF16 R88, R8, R20, R88 ;  /* 0x000000140858723c */ /* 0x000fec0000041858 */
[----:B------:R1:W2:Y:S01]  /*14a60*/  MUFU.EX2 R138, R0 ;  /* 0x00000000008a7308 */ /* 0x0002a20000000800 */
[----:B------:R-:W-:Y:S02]  /*14a70*/  F2FP.BF16.PACK_AB R6, R209, R142 ;  /* 0x0000008ed106723e */ /* 0x000fe400000010ff */
[----:B------:R-:W-:Y:S01]  /*14a80*/  F2FP.BF16.PACK_AB R5, R132, R55 ;  /* 0x000000378405723e */ /* 0x000fe200000010ff */
[----:B------:R-:W-:-:S02]  /*14a90*/  IMAD.MOV.U32 R196, RZ, RZ, R233 ;  /* 0x000000ffffc47224 */ /* 0x000fc400078e00e9 */
[----:B------:R-:W-:Y:S02]  /*14aa0*/  FFMA.FTZ R31, R35, c[0x0][0x23c], -R2 ;  /* 0x00008f00231f7a23 */ /* 0x000fe40000010802 */
[----:B-1----:R-:W-:Y:S01]  /*14ab0*/  FADD.FTZ R0, R244, R4 ;  /* 0x00000004f4007221 */ /* 0x002fe20000010000 */
[----:B------:R-:W-:Y:S02]  /*14ac0*/  F2FP.BF16.PACK_AB R4, R140, R133 ;  /* 0x000000858c04723e */ /* 0x000fe400000010ff */
[----:B--2---:R-:W-:Y:S01]  /*14ad0*/  F2FP.BF16.PACK_AB R7, R138, R139 ;  /* 0x0000008b8a07723e */ /* 0x004fe200000010ff */
[----:B---3--:R-:W-:Y:S01]  /*14ae0*/  HMMA.16816.F32.BF16 R148, R8, R12, R148 ;  /* 0x0000000c0894723c */ /* 0x008fe20000041894 */
[--C-:B------:R-:W-:Y:S02]  /*14af0*/  FFMA.FTZ R30, R200, c[0x0][0x23c], -R2.reuse ;  /* 0x00008f00c81e7a23 */ /* 0x100fe40000010802 */
[--C-:B------:R-:W-:Y:S02]  /*14b00*/  FFMA.FTZ R35, R201, c[0x0][0x23c], -R2.reuse ;  /* 0x00008f00c9237a23 */ /* 0x100fe40000010802 */
[----:B------:R-:W-:-:S03]  /*14b10*/  FFMA.FTZ R41, R202, c[0x0][0x23c], -R2 ;  /* 0x00008f00ca297a23 */ /* 0x000fc60000010802 */
[----:B------:R-:W-:Y:S01]  /*14b20*/  HMMA.16816.F32.BF16 R144, R4, R12, R144 ;  /* 0x0000000c0490723c */ /* 0x000fe20000041890 */
[----:B------:R-:W-:Y:S02]  /*14b30*/  FADD.FTZ R2, R196, R203 ;  /* 0x000000cbc4027221 */ /* 0x000fe40000010000 */
[----:B------:R-:W-:Y:S01]  /*14b40*/  FADD.FTZ R3, R197, R27 ;  /* 0x0000001bc5037221 */ /* 0x000fe20000010000 */
[----:B------:R-:W-:Y:S01]  /*14b50*/  MOV R27, R173 ;  /* 0x000000ad001b7202 */ /* 0x000fe20000000f00 */
[----:B------:R-:W-:-:S03]  /*14b60*/  IMAD.MOV.U32 R24, RZ, RZ, R172 ;  /* 0x000000ffff187224 */ /* 0x000fc600078e00ac */
[----:B------:R-:W-:Y:S01]  /*14b70*/  HMMA.16816.F32.BF16 R156, R4, R14, R156 ;  /* 0x0000000e049c723c */ /* 0x000fe2000004189c */
[----:B------:R-:W-:Y:S01]  /*14b80*/  IMAD.MOV.U32 R26, RZ, RZ, R174 ;  /* 0x000000ffff1a7224 */ /* 0x000fe200078e00ae */
[----:B------:R-:W-:Y:S01]  /*14b90*/  MOV R174, R91 ;  /* 0x0000005b00ae7202 */ /* 0x000fe20000000f00 */
[----:B------:R-:W-:Y:S01]  /*14ba0*/  IMAD.MOV.U32 R173, RZ, RZ, R88 ;  /* 0x000000ffffad7224 */ /* 0x000fe200078e0058 */
[----:B------:R-:W-:-:S04]  /*14bb0*/  MOV R172, R89 ;  /* 0x0000005900ac7202 */ /* 0x000fc80000000f00 */
[----:B------:R-:W-:Y:S01]  /*14bc0*/  HMMA.16816.F32.BF16 R60, R8, R14, R60 ;  /* 0x0000000e083c723c */ /* 0x000fe2000004183c */
[----:B------:R-:W1:Y:S01]  /*14bd0*/  LDSM.16.MT88.4 R12, [R227+0xd000] ;  /* 0x00d00000e30c783b */ /* 0x000e620000004200 */
[----:B------:R-:W-:Y:S01]  /*14be0*/  FADD.FTZ R28, R198, R2 ;  /* 0x00000002c61c7221 */ /* 0x000fe20000010000 */
[----:B------:R-:W-:Y:S01]  /*14bf0*/  MOV R89, R165 ;  /* 0x000000a500597202 */ /* 0x000fe20000000f00 */
[----:B------:R-:W-:Y:S01]  /*14c00*/  IMAD.MOV.U32 R88, RZ, RZ, R90 ;  /* 0x000000ffff587224 */ /* 0x000fe200078e005a */
[----:B------:R-:W-:Y:S01]  /*14c10*/  MOV R91, R167 ;  /* 0x000000a7005b7202 */ /* 0x000fe20000000f00 */
[----:B------:R-:W-:Y:S02]  /*14c20*/  IMAD.MOV.U32 R2, RZ, RZ, R164 ;  /* 0x000000ffff027224 */ /* 0x000fe400078e00a4 */
[----:B------:R-:W-:Y:S01]  /*14c30*/  IMAD.MOV.U32 R90, RZ, RZ, R166 ;  /* 0x000000ffff5a7224 */ /* 0x000fe200078e00a6 */
[----:B------:R-:W-:Y:S01]  /*14c40*/  MOV R244, R175 ;  /* 0x000000af00f47202 */ /* 0x000fe20000000f00 */
[----:B------:R-:W-:Y:S07]  /*14c50*/  HMMA.16816.F32.BF16 R164, R4, R20, R76 ;  /* 0x0000001404a4723c */ /* 0x000fee000004184c */
[----:B------:R-:W-:Y:S01]  /*14c60*/  IMAD.MOV.U32 R77, RZ, RZ, R174 ;  /* 0x000000ffff4d7224 */ /* 0x000fe200078e00ae */
[----:B------:R-:W-:Y:S01]  /*14c70*/  MOV R78, R173 ;  /* 0x000000ad004e7202 */ /* 0x000fe20000000f00 */
[----:B------:R-:W-:Y:S01]  /*14c80*/  IMAD.MOV.U32 R79, RZ, RZ, R172 ;  /* 0x000000ffff4f7224 */ /* 0x000fe200078e00ac */
[-C--:B------:R-:W-:Y:S08]  /*14c90*/  HMMA.16816.F32.BF16 R68, R8, R22.reuse, R68 ;  /* 0x000000160844723c */ /* 0x080ff00000041844 */
[----:B------:R-:W-:Y:S08]  /*14ca0*/  HMMA.16816.F32.BF16 R172, R4, R22, R72 ;  /* 0x0000001604ac723c */ /* 0x000ff00000041848 */
[----:B------:R-:W-:Y:S01]  /*14cb0*/  HMMA.16816.F32.BF16 R20, R8, R16, R64 ;  /* 0x000000100814723c */ /* 0x000fe20000041840 */
[----:B------:R-:W-:Y:S01]  /*14cc0*/  IMAD.MOV.U32 R198, RZ, RZ, R184 ;  /* 0x000000ffffc67224 */ /* 0x000fe200078e00b8 */
[----:B------:R-:W-:Y:S01]  /*14cd0*/  MOV R197, R185 ;  /* 0x000000b900c57202 */ /* 0x000fe20000000f00 */
[----:B------:R-:W-:Y:S01]  /*14ce0*/  IMAD.MOV.U32 R196, RZ, RZ, R186 ;  /* 0x000000ffffc47224 */ /* 0x000fe200078e00ba */
[----:B------:R-:W-:-:S04]  /*14cf0*/  MOV R25, R187 ;  /* 0x000000bb00197202 */ /* 0x000fc80000000f00 */
[C---:B------:R-:W-:Y:S08]  /*14d00*/  HMMA.16816.F32.BF16 R176, R4.reuse, R16, R176 ;  /* 0x0000001004b0723c */ /* 0x040ff000000418b0 */
[----:B------:R-:W-:Y:S08]  /*14d10*/  HMMA.16816.F32.BF16 R188, R4, R18, R188 ;  /* 0x0000001204bc723c */ /* 0x000ff000000418bc */
[----:B------:R-:W-:Y:S01]  /*14d20*/  MOV R187, R20 ;  /* 0x0000001400bb7202 */ /* 0x000fe20000000f00 */
[----:B------:R-:W-:Y:S01]  /*14d30*/  IMAD.MOV.U32 R186, RZ, RZ, R21 ;  /* 0x000000ffffba7224 */ /* 0x000fe200078e0015 */
[----:B------:R-:W-:Y:S01]  /*14d40*/  MOV R185, R22 ;  /* 0x0000001600b97202 */ /* 0x000fe20000000f00 */
[----:B------:R-:W-:-:S02]  /*14d50*/  IMAD.MOV.U32 R184, RZ, RZ, R23 ;  /* 0x000000ffffb87224 */ /* 0x000fc400078e0017 */
[C---:B------:R-:W-:Y:S08]  /*14d60*/  HMMA.16816.F32.BF16 R20, R8.reuse, R18, R84 ;  /* 0x000000120814723c */ /* 0x040ff00000041854 */
[----:B-1----:R-:W-:Y:S01]  /*14d70*/  HMMA.16816.F32.BF16 R16, R8, R14, R92 ;  /* 0x0000000e0810723c */ /* 0x002fe2000004185c */
[----:B------:R-:W-:Y:S01]  /*14d80*/  MOV R66, R26 ;  /* 0x0000001a00427202 */ /* 0x000fe20000000f00 */
[----:B------:R-:W-:Y:S01]  /*14d90*/  IMAD.MOV.U32 R67, RZ, RZ, R27 ;  /* 0x000000ffff437224 */ /* 0x000fe200078e001b */
[----:B------:R-:W-:Y:S01]  /*14da0*/  MOV R87, R24 ;  /* 0x0000001800577202 */ /* 0x000fe20000000f00 */
[----:B------:R-:W-:Y:S01]  /*14db0*/  IMAD.MOV.U32 R86, RZ, RZ, R25 ;  /* 0x000000ffff567224 */ /* 0x000fe200078e0019 */
[----:B------:R-:W-:Y:S01]  /*14dc0*/  MOV R76, R88 ;  /* 0x00000058004c7202 */ /* 0x000fe20000000f00 */
[----:B------:R-:W1:Y:S01]  /*14dd0*/  LDSM.16.MT88.4 R24, [R225+0xf000] ;  /* 0x00f00000e118783b */ /* 0x000e620000004200 */
        /* <DEDUP_REMOVED lines=12> */
[----:B------:R-:W2:Y:S01]  /*14ea0*/  LDSM.16.MT88.4 R20, [R226+0xf000] ;  /* 0x00f00000e214783b */ /* 0x000ea20000004200 */
[----:B------:R-:W-:Y:S01]  /*14eb0*/  MOV R91, R2 ;  /* 0x00000002005b7202 */ /* 0x000fe20000000f00 */
[----:B------:R-:W-:Y:S01]  /*14ec0*/  IMAD.MOV.U32 R84, RZ, RZ, R197 ;  /* 0x000000ffff547224 */ /* 0x000fe200078e00c5 */
[----:B------:R-:W-:Y:S01]  /*14ed0*/  MOV R85, R196 ;  /* 0x000000c400557202 */ /* 0x000fe20000000f00 */
[----:B------:R-:W-:Y:S01]  /*14ee0*/  IMAD.MOV.U32 R244, RZ, RZ, R199 ;  /* 0x000000fffff47224 */ /* 0x000fe200078e00c7 */
[----:B------:R-:W-:Y:S01]  /*14ef0*/  MOV R2, R198 ;  /* 0x000000c600027202 */ /* 0x000fe20000000f00 */
[-C--:B------:R-:W-:Y:S08]  /*14f00*/  HMMA.16816.F32.BF16 R192, R4, R12.reuse, R192 ;  /* 0x0000000c04c0723c */ /* 0x080ff000000418c0 */
[----:B------:R-:W-:Y:S07]  /*14f10*/  HMMA.16816.F32.BF16 R196, R8, R12, R80 ;  /* 0x0000000c08c4723c */ /* 0x000fee0000041850 */
[----:B------:R-:W-:Y:S01]  /*14f20*/  MOV R83, R17 ;  /* 0x0000001100537202 */ /* 0x000fe20000000f00 */
[C---:B------:R-:W-:Y:S01]  /*14f30*/  HMMA.16816.F32.BF16 R204, R4.reuse, R14, R204 ;  /* 0x0000000e04cc723c */ /* 0x040fe200000418cc */
[----:B------:R-:W-:Y:S01]  /*14f40*/  IMAD.MOV.U32 R82, RZ, RZ, R18 ;  /* 0x000000ffff527224 */ /* 0x000fe200078e0012 */
[----:B------:R-:W-:Y:S01]  /*14f50*/  MOV R81, R19 ;  /* 0x0000001300517202 */ /* 0x000fe20000000f00 */
[----:B------:R-:W-:Y:S01]  /*14f60*/  IMAD.MOV.U32 R80, RZ, RZ, R16 ;  /* 0x000000ffff507224 */ /* 0x000fe200078e0010 */
[----:B------:R-:W-:Y:S04]  /*14f70*/  LDSM.16.MT88.4 R12, [R227+0xf000] ;  /* 0x00f00000e30c783b */ /* 0x000fe80000004200 */
[----:B------:R-:W3:Y:S01]  /*14f80*/  LDSM.16.MT88.4 R16, [R228+0xf000] ;  /* 0x00f00000e410783b */ /* 0x000ee20000004200 */
[----:B-1----:R-:W-:Y:S07]  /*14f90*/  HMMA.16816.F32.BF16 R72, R4, R24, R160 ;  /* 0x000000180448723c */ /* 0x002fee00000418a0 */
[----:B------:R-:W-:Y:S01]  /*14fa0*/  MOV R161, R76 ;  /* 0x0000004c00a17202 */ /* 0x000fe20000000f00 */
[----:B------:R-:W-:Y:S01]  /*14fb0*/  IMAD.MOV.U32 R162, RZ, RZ, R77 ;  /* 0x000000ffffa27224 */ /* 0x000fe200078e004d */
[----:B------:R-:W-:Y:S01]  /*14fc0*/  MOV R163, R78 ;  /* 0x0000004e00a37202 */ /* 0x000fe20000000f00 */
[----:B------:R-:W-:-:S02]  /*14fd0*/  IMAD.MOV.U32 R160, RZ, RZ, R79 ;  /* 0x000000ffffa07224 */ /* 0x000fc400078e004f */
[----:B------:R-:W-:Y:S07]  /*14fe0*/  HMMA.16816.F32.BF16 R76, R4, R26, R152 ;  /* 0x0000001a044c723c */ /* 0x000fee0000041898 */
[----:B------:R-:W-:Y:S01]  /*14ff0*/  MOV R155, R88 ;  /* 0x00000058009b7202 */ /* 0x000fe20000000f00 */
[----:B------:R-:W-:Y:S01]  /*15000*/  IMAD.MOV.U32 R154, RZ, RZ, R89 ;  /* 0x000000ffff9a7224 */ /* 0x000fe200078e0059 */
[----:B------:R-:W-:Y:S01]  /*15010*/  MOV R153, R90 ;  /* 0x0000005a00997202 */ /* 0x000fe20000000f00 */
[----:B------:R-:W-:-:S02]  /*15020*/  IMAD.MOV.U32 R152, RZ, RZ, R91 ;  /* 0x000000ffff987224 */ /* 0x000fc400078e005b */
[----:B--2---:R-:W-:Y:S01]  /*15030*/  HMMA.16816.F32.BF16 R88, R4, R20, R128 ;  /* 0x000000140458723c */ /* 0x004fe20000041880 */
[----:B------:R-:W-:-:S07]  /*15040*/  MOV R215, R235 ;  /* 0x000000eb00d77202 */ /* 0x000fce0000000f00 */
[C---:B------:R-:W-:Y:S01]  /*15050*/  HMMA.16816.F32.BF16 R92, R4.reuse, R22, R116 ;  /* 0x00000016045c723c */ /* 0x040fe20000041874 */
[----:B------:R-:W-:Y:S01]  /*15060*/  MOV R129, R65 ;  /* 0x0000004100817202 */ /* 0x000fe20000000f00 */
[----:B------:R-:W-:Y:S01]  /*15070*/  IMAD.MOV.U32 R130, RZ, RZ, R66 ;  /* 0x000000ffff827224 */ /* 0x000fe200078e0042 */
[----:B------:R-:W-:Y:S01]  /*15080*/  MOV R131, R67 ;  /* 0x0000004300837202 */ /* 0x000fe20000000f00 */
[----:B------:R-:W-:Y:S01]  /*15090*/  IMAD.MOV.U32 R128, RZ, RZ, R80 ;  /* 0x000000ffff807224 */ /* 0x000fe200078e0050 */
[----:B------:R-:W-:Y:S01]  /*150a0*/  MOV R80, R71 ;  /* 0x0000004700507202 */ /* 0x000fe20000000f00 */
[----:B------:R-:W-:Y:S01]  /*150b0*/  FADD.FTZ R2, R2, R29 ;  /* 0x0000001d02027221 */ /* 0x000fe20000010000 */
[----:B------:R1:W5:Y:S01]  /*150c0*/  LDL.LU R235, [R1+0x88] ;  /* 0x0000880001eb7983 */ /* 0x0003620000300800 */
[C---:B---3--:R-:W-:Y:S03]  /*150d0*/  HMMA.16816.F32.BF16 R104, R4.reuse, R16, R104 ;  /* 0x000000100468723c */ /* 0x048fe60000041868 */
[----:B------:R1:W5:Y:S04]  /*150e0*/  LDL.LU R234, [R1+0x84] ;  /* 0x0000840001ea7983 */ /* 0x0003680000300800 */
[----:B------:R1:W5:Y:S01]  /*150f0*/  LDL.LU R233, [R1+0x80] ;  /* 0x0000800001e97983 */ /* 0x0003620000300800 */
[C---:B------:R-:W-:Y:S03]  /*15100*/  HMMA.16816.F32.BF16 R108, R4.reuse, R18, R108 ;  /* 0x00000012046c723c */ /* 0x040fe6000004186c */
[----:B------:R1:W5:Y:S04]  /*15110*/  LDL.LU R232, [R1+0x7c] ;  /* 0x00007c0001e87983 */ /* 0x0003680000300800 */
[----:B------:R1:W5:Y:S01]  /*15120*/  LDL.LU R231, [R1+0x78] ;  /* 0x0000780001e77983 */ /* 0x0003620000300800 */
[C---:B------:R-:W-:Y:S03]  /*15130*/  HMMA.16816.F32.BF16 R120, R4.reuse, R12, R120 ;  /* 0x0000000c0478723c */ /* 0x040fe60000041878 */
[----:B------:R1:W5:Y:S04]  /*15140*/  LDL.LU R230, [R1+0x74] ;  /* 0x0000740001e67983 */ /* 0x0003680000300800 */
[----:B------:R1:W5:Y:S01]  /*15150*/  LDL.LU R229, [R1+0x70] ;  /* 0x0000700001e57983 */ /* 0x0003620000300800 */
[----:B------:R-:W-:Y:S03]  /*15160*/  HMMA.16816.F32.BF16 R64, R4, R14, R124 ;  /* 0x0000000e0440723c */ /* 0x000fe6000004187c */
[----:B------:R1:W5:Y:S04]  /*15170*/  LDL.LU R224, [R1+0x6c] ;  /* 0x00006c0001e07983 */ /* 0x0003680000300800 */
        /* <DEDUP_REMOVED lines=9> */
[----:B------:R-:W-:Y:S01]  /*15210*/  HMMA.16816.F32.BF16 R68, R8, R24, R180 ;  /* 0x000000180844723c */ /* 0x000fe200000418b4 */
[----:B------:R-:W-:Y:S01]  /*15220*/  IMAD.MOV.U32 R125, RZ, RZ, R87 ;  /* 0x000000ffff7d7224 */ /* 0x000fe200078e0057 */
[----:B------:R-:W-:Y:S01]  /*15230*/  MOV R126, R215 ;  /* 0x000000d7007e7202 */ /* 0x000fe20000000f00 */
[----:B------:R-:W-:-:S04]  /*15240*/  IMAD.MOV.U32 R215, RZ, RZ, R217 ;  /* 0x000000ffffd77224 */ /* 0x000fc800078e00d9 */
[----:B------:R-:W-:Y:S01]  /*15250*/  MOV R181, R216 ;  /* 0x000000d800b57202 */ /* 0x000fe20000000f00 */
[----:B------:R-:W-:Y:S01]  /*15260*/  IMAD.MOV.U32 R182, RZ, RZ, R219 ;  /* 0x000000ffffb67224 */ /* 0x000fe200078e00db */
[----:B------:R-:W-:Y:S01]  /*15270*/  MOV R183, R218 ;  /* 0x000000da00b77202 */ /* 0x000fe20000000f00 */
[----:B------:R-:W-:Y:S01]  /*15280*/  HMMA.16816.F32.BF16 R220, R8, R20, R220 ;  /* 0x0000001408dc723c */ /* 0x000fe200000418dc */
[----:B------:R-:W-:Y:S01]  /*15290*/  MOV R6, R84 ;  /* 0x0000005400067202 */ /* 0x000fe20000000f00 */
[----:B------:R2:W-:Y:S01]  /*152a0*/  MUFU.EX2 R20, R181 ;  /* 0x000000b500147308 */ /* 0x0005e20000000800 */
[----:B------:R-:W-:Y:S01]  /*152b0*/  MOV R124, R86 ;  /* 0x00000056007c7202 */ /* 0x000fe20000000f00 */
[----:B------:R-:W-:-:S04]  /*152c0*/  IMAD.MOV.U32 R7, RZ, RZ, R85 ;  /* 0x000000ffff077224 */ /* 0x000fc800078e0055 */
[C---:B------:R-:W-:Y:S08]  /*152d0*/  HMMA.16816.F32.BF16 R216, R8.reuse, R22, R96 ;  /* 0x0000001608d8723c */ /* 0x040ff00000041860 */
[----:B------:R-:W-:Y:S01]  /*152e0*/  HMMA.16816.F32.BF16 R116, R8, R18, R112 ;  /* 0x000000120874723c */ /* 0x000fe20000041870 */
[----:B------:R3:W-:Y:S01]  /*152f0*/  MUFU.EX2 R23, R4 ;  /* 0x0000000400177308 */ /* 0x0007e20000000800 */
[----:B--2---:R-:W-:Y:S01]  /*15300*/  IMAD.MOV.U32 R181, RZ, RZ, R5 ;  /* 0x000000ffffb57224 */ /* 0x004fe200078e0005 */
[----:B------:R-:W-:Y:S01]  /*15310*/  MOV R5, R124 ;  /* 0x0000007c00057202 */ /* 0x000fe20000000f00 */
[----:B------:R-:W-:Y:S02]  /*15320*/  LDSM.16.MT88.4 R112, [R228+0xf800] ;  /* 0x00f80000e470783b */ /* 0x000fe40000004200 */
[----:B------:R-:W-:-:S03]  /*15330*/  FADD.FTZ R3, R181, R3 ;  /* 0x00000003b5037221 */ /* 0x000fc60000010000 */
[----:B------:R2:W4:Y:S01]  /*15340*/  MUFU.EX2 R21, R182 ;  /* 0x000000b600157308 */ /* 0x0005220000000800 */
[C---:B------:R-:W-:Y:S08]  /*15350*/  HMMA.16816.F32.BF16 R84, R8.reuse, R26, R168 ;  /* 0x0000001a0854723c */ /* 0x040ff000000418a8 */
[----:B------:R-:W-:Y:S01]  /*15360*/  HMMA.16816.F32.BF16 R100, R8, R16, R100 ;  /* 0x000000100864723c */ /* 0x000fe20000041864 */
[----:B---3--:R-:W-:Y:S01]  /*15370*/  IMAD.MOV.U32 R4, RZ, RZ, R125 ;  /* 0x000000ffff047224 */ /* 0x008fe200078e007d */
[----:B------:R3:W-:Y:S01]  /*15380*/  MUFU.EX2 R22, R183 ;  /* 0x000000b700167308 */ /* 0x0007e20000000800 */
[----:B------:R-:W-:Y:S01]  /*15390*/  FADD.FTZ R5, R5, R3 ;  /* 0x0000000305057221 */ /* 0x000fe20000010000 */
[----:B------:R-:W-:Y:S01]  /*153a0*/  MOV R124, R152 ;  /* 0x00000098007c7202 */ /* 0x000fe20000000f00 */
[----:B------:R-:W-:-:S03]  /*153b0*/  FADD.FTZ R4, R4, R2 ;  /* 0x0000000204047221 */ /* 0x000fc60000010000 */
[----:B------:R-:W-:Y:S01]  /*153c0*/  HMMA.16816.F32.BF16 R56, R8, R12, R56 ;  /* 0x0000000c0838723c */ /* 0x000fe20000041838 */
[----:B--2---:R-:W-:Y:S01]  /*153d0*/  MOV R182, R6 ;  /* 0x0000000600b67202 */ /* 0x004fe20000000f00 */
[----:B------:R-:W-:Y:S01]  /*153e0*/  IMAD.MOV.U32 R6, RZ, RZ, R7 ;  /* 0x000000ffff067224 */ /* 0x000fe200078e0007 */
[----:B------:R-:W-:Y:S01]  /*153f0*/  MUFU.EX2 R19, R34 ;  /* 0x0000002200137308 */ /* 0x000fe20000000800 */
[----:B------:R-:W-:-:S04]  /*15400*/  IMAD.MOV.U32 R7, RZ, RZ, R127 ;  /* 0x000000ffff077224 */ /* 0x000fc800078e007f */
[----:B------:R-:W-:Y:S01]  /*15410*/  HMMA.16816.F32.BF16 R44, R8, R14, R44 ;  /* 0x0000000e082c723c */ /* 0x000fe2000004182c */
[----:B------:R-:W-:Y:S01]  /*15420*/  FADD.FTZ R6, R6, R28 ;  /* 0x0000001c06067221 */ /* 0x000fe20000010000 */
[----:B------:R-:W-:Y:S01]  /*15430*/  MOV R29, R129 ;  /* 0x00000081001d7202 */ /* 0x000fe20000000f00 */
[----:B------:R-:W-:Y:S01]  /*15440*/  FADD.FTZ R4, R43, R4 ;  /* 0x000000042b047221 */ /* 0x000fe20000010000 */
[----:B---3--:R-:W-:Y:S01]  /*15450*/  MOV R183, R126 ;  /* 0x0000007e00b77202 */ /* 0x008fe20000000f00 */
[----:B------:R-:W-:Y:S01]  /*15460*/  IMAD.MOV.U32 R125, RZ, RZ, R153 ;  /* 0x000000ffff7d7224 */ /* 0x000fe200078e0099 */
[----:B------:R-:W-:Y:S01]  /*15470*/  MOV R126, R154 ;  /* 0x0000009a007e7202 */ /* 0x000fe20000000f00 */
[----:B------:R-:W-:Y:S01]  /*15480*/  IMAD.MOV.U32 R127, RZ, RZ, R155 ;  /* 0x000000ffff7f7224 */ /* 0x000fe200078e009b */
[----:B------:R-:W-:Y:S01]  /*15490*/  MOV R27, R7 ;  /* 0x00000007001b7202 */ /* 0x000fe20000000f00 */
[----:B------:R-:W2:Y:S01]  /*154a0*/  LDSM.16.MT88.4 R152, [R225+0xd800] ;  /* 0x00d80000e198783b */ /* 0x000ea20000004200 */
[----:B------:R-:W-:-:S02]  /*154b0*/  FADD.FTZ R3, R52, R6 ;  /* 0x0000000634037221 */ /* 0x000fc40000010000 */
[----:B------:R-:W-:Y:S01]  /*154c0*/  FADD.FTZ R2, R49, R5 ;  /* 0x0000000531027221 */ /* 0x000fe20000010000 */
[----:B------:R-:W-:Y:S01]  /*154d0*/  MUFU.EX2 R18, R39 ;  /* 0x0000002700127308 */ /* 0x000fe20000000800 */
[----:B------:R-:W-:Y:S01]  /*154e0*/  FADD.FTZ R26, R50, R4 ;  /* 0x00000004321a7221 */ /* 0x000fe20000010000 */
[----:B------:R-:W-:Y:S04]  /*154f0*/  LDSM.16.MT88.4 R168, [R226+0xd800] ;  /* 0x00d80000e2a8783b */ /* 0x000fe80000004200 */
[----:B------:R-:W3:Y:S02]  /*15500*/  LDSM.16.MT88.4 R4, [R227+0xf800] ;  /* 0x00f80000e304783b */ /* 0x000ee40000004200 */
[----:B------:R1:W1:Y:S01]  /*15510*/  MUFU.EX2 R15, R33 ;  /* 0x00000021000f7308 */ /* 0x0002620000000800 */
[----:B------:R-:W-:Y:S01]  /*15520*/  IMAD.MOV.U32 R180, RZ, RZ, R187 ;  /* 0x000000ffffb47224 */ /* 0x000fe200078e00bb */
[----:B------:R-:W-:Y:S06]  /*15530*/  LDSM.16.MT88.4 R96, [R226+0xf800] ;  /* 0x00f80000e260783b */ /* 0x000fec0000004200 */
[----:B------:R1:W1:Y:S08]  /*15540*/  MUFU.EX2 R17, R40 ;  /* 0x0000002800117308 */ /* 0x0002700000000800 */
[----:B------:R-:W-:Y:S08]  /*15550*/  MUFU.EX2 R11, R38 ;  /* 0x00000026000b7308 */ /* 0x000ff00000000800 */
[----:B------:R-:W1:Y:S08]  /*15560*/  MUFU.EX2 R13, R37 ;  /* 0x00000025000d7308 */ /* 0x000e700000000800 */
[----:B------:R-:W-:Y:S08]  /*15570*/  MUFU.EX2 R14, R36 ;  /* 0x00000024000e7308 */ /* 0x000ff00000000800 */
[----:B------:R-:W1:Y:S08]  /*15580*/  MUFU.EX2 R16, R32 ;  /* 0x0000002000107308 */ /* 0x000e700000000800 */
[----:B------:R1:W-:Y:S08]  /*15590*/  MUFU.EX2 R9, R31 ;  /* 0x0000001f00097308 */ /* 0x0003f00000000800 */
[----:B------:R1:W1:Y:S08]  /*155a0*/  MUFU.EX2 R10, R30 ;  /* 0x0000001e000a7308 */ /* 0x0002700000000800 */
[----:B------:R-:W-:Y:S08]  /*155b0*/  MUFU.EX2 R12, R35 ;  /* 0x00000023000c7308 */ /* 0x000ff00000000800 */
[----:B------:R-:W2:Y:S01]  /*155c0*/  MUFU.EX2 R8, R41 ;  /* 0x0000002900087308 */ /* 0x000ea20000000800 */
[----:B------:R-:W-:Y:S01]  /*155d0*/  FADD.FTZ R0, R182, R0 ;  /* 0x00000000b6007221 */ /* 0x000fe20000010000 */
[----:B-1----:R-:W-:Y:S01]  /*155e0*/  MOV R33, R125 ;  /* 0x0000007d00217202 */ /* 0x002fe20000000f00 */
[----:B------:R-:W-:-:S02]  /*155f0*/  IMAD.MOV.U32 R34, RZ, RZ, R124 ;  /* 0x000000ffff227224 */ /* 0x000fc400078e007c */
[----:B------:R-:W-:Y:S01]  /*15600*/  FADD.FTZ R0, R183, R0 ;  /* 0x00000000b7007221 */ /* 0x000fe20000010000 */
[----:B------:R-:W-:Y:S01]  /*15610*/  MOV R39, R127 ;  /* 0x0000007f00277202 */ /* 0x000fe20000000f00 */
[----:B------:R-:W-:Y:S01]  /*15620*/  IMAD.MOV.U32 R40, RZ, RZ, R126 ;  /* 0x000000ffff287224 */ /* 0x000fe200078e007e */
[----:B------:R-:W-:Y:S01]  /*15630*/  MOV R31, R131 ;  /* 0x00000083001f7202 */ /* 0x000fe20000000f00 */
[----:B------:R-:W-:Y:S01]  /*15640*/  IMAD.MOV.U32 R28, RZ, RZ, R128 ;  /* 0x000000ffff1c7224 */ /* 0x000fe200078e0080 */
[----:B----4-:R-:W-:Y:S01]  /*15650*/  F2FP.BF16.PACK_AB R128, R21, R20 ;  /* 0x000000141580723e */ /* 0x010fe200000010ff */
[----:B------:R-:W-:Y:S01]  /*15660*/  IMAD.MOV.U32 R30, RZ, RZ, R130 ;  /* 0x000000ffff1e7224 */ /* 0x000fe200078e0082 */
[----:B------:R-:W-:Y:S01]  /*15670*/  F2FP.BF16.PACK_AB R129, R15, R19 ;  /* 0x000000130f81723e */ /* 0x000fe200000010ff */
[----:B------:R-:W-:Y:S01]  /*15680*/  FADD.FTZ R0, R42, R0 ;  /* 0x000000002a007221 */ /* 0x000fe20000010000 */
[----:B------:R-:W-:Y:S02]  /*15690*/  F2FP.BF16.PACK_AB R130, R23, R22 ;  /* 0x000000161782723e */ /* 0x000fe400000010ff */
[----:B------:R-:W-:-:S02]  /*156a0*/  F2FP.BF16.PACK_AB R131, R18, R17 ;  /* 0x000000111283723e */ /* 0x000fc400000010ff */
[----:B------:R-:W-:Y:S02]  /*156b0*/  F2FP.BF16.PACK_AB R124, R13, R11 ;  /* 0x0000000b0d7c723e */ /* 0x000fe400000010ff */
[----:B------:R-:W-:Y:S02]  /*156c0*/  F2FP.BF16.PACK_AB R126, R16, R14 ;  /* 0x0000000e107e723e */ /* 0x000fe400000010ff */
[----:B------:R-:W-:Y:S02]  /*156d0*/  F2FP.BF16.PACK_AB R125, R10, R9 ;  /* 0x000000090a7d723e */ /* 0x000fe400000010ff */
[----:B--2---:R-:W-:Y:S01]  /*156e0*/  F2FP.BF16.PACK_AB R127, R8, R12 ;  /* 0x0000000c087f723e */ /* 0x004fe200000010ff */
[----:B------:R-:W-:Y:S02]  /*156f0*/  FADD.FTZ R3, R53, R3 ;  /* 0x0000000335037221 */ /* 0x000fe40000010000 */
[----:B------:R-:W-:Y:S02]  /*15700*/  FADD.FTZ R2, R51, R2 ;  /* 0x0000000233027221 */ /* 0x000fe40000010000 */
[----:B------:R-:W-:Y:S01]  /*15710*/  FADD.FTZ R25, R48, R0 ;  /* 0x0000000030197221 */ /* 0x000fe20000010000 */
[----:B------:R-:W-:Y:S01]  /*15720*/  MOV R49, R81 ;  /* 0x0000005100317202 */ /* 0x000fe20000000f00 */
[----:B------:R-:W-:Y:S01]  /*15730*/  FADD.FTZ R24, R54, R3 ;  /* 0x0000000336187221 */ /* 0x000fe20000010000 */
[----:B------:R-:W-:Y:S01]  /*15740*/  MOV R51, R83 ;  /* 0x0000005300337202 */ /* 0x000fe20000000f00 */
[----:B------:R-:W-:Y:S01]  /*15750*/  IMAD.MOV.U32 R48, RZ, RZ, R80 ;  /* 0x000000ffff307224 */ /* 0x000fe200078e0050 */
[----:B------:R-:W-:Y:S01]  /*15760*/  HMMA.16816.F32.BF16 R148, R128, R152, R148 ;  /* 0x000000988094723c */ /* 0x000fe20000041894 */
[----:B------:R-:W-:-:S02]  /*15770*/  IMAD.MOV.U32 R50, RZ, RZ, R82 ;  /* 0x000000ffff327224 */ /* 0x000fc400078e0052 */
[----:B------:R-:W-:Y:S01]  /*15780*/  FADD.FTZ R2, R39, R2 ;  /* 0x0000000227027221 */ /* 0x000fe20000010000 */
[----:B------:R-:W1:Y:S01]  /*15790*/  LDSM.16.MT88.4 R80, [R225+0xf800] ;  /* 0x00f80000e150783b */ /* 0x000e620000004200 */
[----:B------:R-:W-:Y:S01]  /*157a0*/  FADD.FTZ R0, R40, R26 ;  /* 0x0000001a28007221 */ /* 0x000fe20000010000 */
[----:B------:R-:W-:Y:S02]  /*157b0*/  MOV R181, R186 ;  /* 0x000000ba00b57202 */ /* 0x000fe40000000f00 */
[C---:B------:R-:W-:Y:S01]  /*157c0*/  HMMA.16816.F32.BF16 R144, R124.reuse, R152, R144 ;  /* 0x000000987c90723c */ /* 0x040fe20000041890 */
[----:B------:R-:W-:Y:S01]  /*157d0*/  IMAD.MOV.U32 R182, RZ, RZ, R185 ;  /* 0x000000ffffb67224 */ /* 0x000fe200078e00b9 */
[----:B------:R-:W-:Y:S01]  /*157e0*/  MOV R183, R184 ;  /* 0x000000b800b77202 */ /* 0x000fe20000000f00 */
[----:B------:R-:W-:Y:S01]  /*157f0*/  FADD.FTZ R3, R33, R25 ;  /* 0x0000001921037221 */ /* 0x000fe20000010000 */
[----:B------:R-:W2:Y:S04]  /*15800*/  LDSM.16.MT88.4 R184, [R228+0xd800] ;  /* 0x00d80000e4b8783b */ /* 0x000ea80000004200 */
[C---:B------:R-:W-:Y:S08]  /*15810*/  HMMA.16816.F32.BF16 R156, R124.reuse, R154, R156 ;  /* 0x0000009a7c9c723c */ /* 0x040ff0000004189c */
[C---:B------:R-:W-:Y:S08]  /*15820*/  HMMA.16816.F32.BF16 R104, R124.reuse, R112, R104 ;  /* 0x000000707c68723c */ /* 0x040ff00000041868 */
[----:B------:R-:W-:Y:S08]  /*15830*/  HMMA.16816.F32.BF16 R108, R124, R114, R108 ;  /* 0x000000727c6c723c */ /* 0x000ff0000004186c */
[C---:B------:R-:W-:Y:S08]  /*15840*/  HMMA.16816.F32.BF16 R100, R128.reuse, R112, R100 ;  /* 0x000000708064723c */ /* 0x040ff00000041864 */
[C---:B------:R-:W-:Y:S07]  /*15850*/  HMMA.16816.F32.BF16 R152, R128.reuse, R154, R60 ;  /* 0x0000009a8098723c */ /* 0x040fee000004183c */
[----:B------:R-:W-:Y:S01]  /*15860*/  IMAD.MOV.U32 R60, RZ, RZ, R203 ;  /* 0x000000ffff3c7224 */ /* 0x000fe200078e00cb */
[----:B------:R-:W-:Y:S01]  /*15870*/  HMMA.16816.F32.BF16 R112, R128, R114, R116 ;  /* 0x000000728070723c */ /* 0x000fe20000041874 */
[----:B------:R-:W-:Y:S01]  /*15880*/  MOV R61, R202 ;  /* 0x000000ca003d7202 */ /* 0x000fe20000000f00 */
[----:B------:R-:W-:Y:S01]  /*15890*/  IMAD.MOV.U32 R62, RZ, RZ, R201 ;  /* 0x000000ffff3e7224 */ /* 0x000fe200078e00c9 */
[----:B------:R-:W-:-:S02]  /*158a0*/  MOV R63, R200 ;  /* 0x000000c8003f7202 */ /* 0x000fc40000000f00 */
[----:B------:R-:W4:Y:S03]  /*158b0*/  LDSM.16.MT88.4 R200, [R227+0xd800] ;  /* 0x00d80000e3c8783b */ /* 0x000f260000004200 */
[-C--:B---3--:R-:W-:Y:S08]  /*158c0*/  HMMA.16816.F32.BF16 R120, R124, R4.reuse, R120 ;  /* 0x000000047c78723c */ /* 0x088ff00000041878 */
        /* <DEDUP_REMOVED lines=28> */
[----:B------:R-:W-:Y:S01]  /*15a90*/  MOV R37, R161 ;  /* 0x000000a100257202 */ /* 0x000fe20000000f00 */
[----:B------:R-:W-:Y:S01]  /*15aa0*/  FADD.FTZ R0, R10, R0 ;  /* 0x000000000a007221 */ /* 0x000fe20000010000 */
[----:B------:R-:W-:Y:S01]  /*15ab0*/  MOV R32, R163 ;  /* 0x000000a300207202 */ /* 0x000fe20000000f00 */
[----:B------:R-:W-:Y:S02]  /*15ac0*/  IMAD.MOV.U32 R36, RZ, RZ, R160 ;  /* 0x000000ffff247224 */ /* 0x000fe400078e00a0 */
[----:B------:R-:W-:Y:S02]  /*15ad0*/  IMAD.MOV.U32 R38, RZ, RZ, R162 ;  /* 0x000000ffff267224 */ /* 0x000fe400078e00a2 */
[----:B------:R-:W-:-:S02]  /*15ae0*/  FADD.FTZ R4, R22, R4 ;  /* 0x0000000416047221 */ /* 0x000fc40000010000 */
[----:B------:R-:W-:Y:S02]  /*15af0*/  FADD.FTZ R3, R17, R3 ;  /* 0x0000000311037221 */ /* 0x000fe40000010000 */
[----:B------:R-:W-:Y:S01]  /*15b00*/  FADD.FTZ R2, R14, R2 ;  /* 0x000000020e027221 */ /* 0x000fe20000010000 */
[----:B------:R-:W-:Y:S01]  /*15b10*/  HMMA.16816.F32.BF16 R160, R124, R168, R164 ;  /* 0x000000a87ca0723c */ /* 0x000fe200000418a4 */
[----:B------:R-:W-:Y:S02]  /*15b20*/  FADD.FTZ R0, R12, R0 ;  /* 0x000000000c007221 */ /* 0x000fe40000010000 */
[----:B------:R-:W-:Y:S02]  /*15b30*/  FADD.FTZ R4, R23, R4 ;  /* 0x0000000417047221 */ /* 0x000fe40000010000 */
[----:B------:R-:W-:Y:S02]  /*15b40*/  FADD.FTZ R3, R18, R3 ;  /* 0x0000000312037221 */ /* 0x000fe40000010000 */
[----:B------:R-:W-:Y:S01]  /*15b50*/  IMAD.MOV.U32 R164, RZ, RZ, R32 ;  /* 0x000000ffffa47224 */ /* 0x000fe200078e0020 */
[----:B------:R-:W-:Y:S01]  /*15b60*/  MOV R165, R36 ;  /* 0x0000002400a57202 */ /* 0x000fe20000000f00 */
[----:B------:R-:W-:Y:S01]  /*15b70*/  IMAD.MOV.U32 R166, RZ, RZ, R37 ;  /* 0x000000ffffa67224 */ /* 0x000fe200078e0025 */
[----:B------:R-:W-:Y:S01]  /*15b80*/  MOV R167, R38 ;  /* 0x0000002600a77202 */ /* 0x000fe20000000f00 */
[----:B------:R-:W-:-:S02]  /*15b90*/  FADD.FTZ R2, R16, R2 ;  /* 0x0000000210027221 */ /* 0x000fc40000010000 */
[----:B------:R-:W-:Y:S01]  /*15ba0*/  FADD.FTZ R0, R8, R0 ;  /* 0x0000000008007221 */ /* 0x000fe20000010000 */
[----:B------:R3:W-:Y:S01]  /*15bb0*/  STL [R1+0x20], R4 ;  /* 0x0000200401007387 */ /* 0x0007e20000100800 */
[C---:B-1----:R-:W-:Y:S03]  /*15bc0*/  HMMA.16816.F32.BF16 R72, R124.reuse, R80, R72 ;  /* 0x000000507c48723c */ /* 0x042fe60000041848 */
[----:B------:R3:W-:Y:S04]  /*15bd0*/  STL [R1+0x24], R3 ;  /* 0x0000240301007387 */ /* 0x0007e80000100800 */
[----:B------:R3:W-:Y:S01]  /*15be0*/  STL [R1+0x38], R2 ;  /* 0x0000380201007387 */ /* 0x0007e20000100800 */
[----:B------:R-:W-:Y:S03]  /*15bf0*/  HMMA.16816.F32.BF16 R76, R124, R82, R76 ;  /* 0x000000527c4c723c */ /* 0x000fe6000004184c */
[----:B------:R3:W-:Y:S05]  /*15c00*/  STL [R1+0x3c], R0 ;  /* 0x00003c0001007387 */ /* 0x0007ea0000100800 */
[C---:B------:R-:W-:Y:S08]  /*15c10*/  HMMA.16816.F32.BF16 R68, R128.reuse, R80, R68 ;  /* 0x000000508044723c */ /* 0x040ff00000041844 */
[----:B------:R-:W-:Y:S08]  /*15c20*/  HMMA.16816.F32.BF16 R80, R128, R82, R84 ;  /* 0x000000528050723c */ /* 0x000ff00000041854 */
[C---:B------:R-:W-:Y:S08]  /*15c30*/  HMMA.16816.F32.BF16 R172, R124.reuse, R170, R172 ;  /* 0x000000aa7cac723c */ /* 0x040ff000000418ac */
[C---:B--2---:R-:W-:Y:S08]  /*15c40*/  HMMA.16816.F32.BF16 R176, R124.reuse, R184, R176 ;  /* 0x000000b87cb0723c */ /* 0x044ff000000418b0 */
[C---:B------:R-:W-:Y:S08]  /*15c50*/  HMMA.16816.F32.BF16 R188, R124.reuse, R186, R188 ;  /* 0x000000ba7cbc723c */ /* 0x040ff000000418bc */
[C---:B----4-:R-:W-:Y:S08]  /*15c60*/  HMMA.16816.F32.BF16 R192, R124.reuse, R200, R192 ;  /* 0x000000c87cc0723c */ /* 0x050ff000000418c0 */
        /* <DEDUP_REMOVED lines=12> */
[----:B------:R-:W-:Y:S08]  /*15d30*/  HMMA.16816.F32.BF16 R128, R128, R6, R44 ;  /* 0x000000068080723c */ /* 0x000ff0000004182c */
.L_x_558:
[----:B--234-:R-:W-:-:S06]  /*15d40*/  UISETP.GT.AND UP0, UPT, UR23, UR9, UPT ;  /* 0x000000091700728c */ /* 0x01cfcc000bf04270 */
[----:B------:R-:W-:-:S13]  /*15d50*/  PLOP3.LUT P0, PT, PT, PT, UP0, 0x80, 0x0 ;  /* 0x000000000000781c */ /* 0x000fda0003f0f008 */
[----:B------:R-:W-:Y:S05]  /*15d60*/  @!P0 BRA `(.L_x_565) ;  /* 0x00005c9000008947 */ /* 0x000fea0003800000 */
[----:B------:R-:W2:Y:S01]  /*15d70*/  LDL.64 R8, [R1+0x50] ;  /* 0x0000500001087983 */ /* 0x000ea20000100a00 */
[----:B------:R-:W-:Y:S01]  /*15d80*/  IMAD.MOV.U32 R133, RZ, RZ, R136 ;  /* 0x000000ffff857224 */ /* 0x000fe200078e0088 */
[----:B------:R-:W-:Y:S01]  /*15d90*/  MOV R3, R137 ;  /* 0x0000008900037202 */ /* 0x000fe20000000f00 */
[----:B------:R-:W-:Y:S01]  /*15da0*/  IMAD.MOV.U32 R140, RZ, RZ, R134 ;  /* 0x000000ffff8c7224 */ /* 0x000fe200078e0086 */
[----:B------:R-:W3:Y:S01]  /*15db0*/  LDL R0, [R1+0x40] ;  /* 0x0000400001007983 */ /* 0x000ee20000100800 */
[----:B------:R-:W-:-:S03]  /*15dc0*/  MOV R139, R135 ;  /* 0x00000087008b7202 */ /* 0x000fc60000000f00 */
[----:B------:R-:W4:Y:S04]  /*15dd0*/  LDL.LU.64 R6, [R1+0x28] ;  /* 0x0000280001067983 */ /* 0x000f280000300a00 */
[----:B------:R-:W4:Y:S02]  /*15de0*/  LDL.LU.64 R4, [R1+0x30] ;  /* 0x0000300001047983 */ /* 0x000f240000300a00 */
[----:B----4-:R-:W-:-:S05]  /*15df0*/  IMAD.MOV.U32 R5, RZ, RZ, R7 ;  /* 0x000000ffff057224 */ /* 0x010fca00078e0007 */
[----:B------:R1:W-:Y:S01]  /*15e00*/  STL.64 [R1+0x48], R4 ;  /* 0x0000480401007387 */ /* 0x0003e20000100a00 */
[----:B--2---:R-:W-:Y:S02]  /*15e10*/  ISETP.GE.AND P5, PT, R8, c[0x0][0x220], PT ;  /* 0x0000880008007a0c */ /* 0x004fe40003fa6270 */
[----:B---3--:R-:W-:Y:S01]  /*15e20*/  ISETP.GE.AND P4, PT, R0, c[0x0][0x220], PT ;  /* 0x0000880000007a0c */ /* 0x008fe20003f86270 */
[----:B------:R-:W-:Y:S05]  /*15e30*/  BRA `(.L_x_566) ;  /* 0x000004e000007947 */ /* 0x000fea0003800000 */
.L_x_568:
        /* <DEDUP_REMOVED lines=11> */
[----:B------:R-:W-:Y:S02]  /*15ef0*/  UIADD3 UR15, UR23, UR15, URZ ;  /* 0x0000000f170f7290 */ /* 0x000fe4000fffe03f */
[----:B--2---:R-:W-:Y:S04]  /*15f00*/  LEA R0, P0, R0, R134, 0x6 ;  /* 0x0000008600007211 */ /* 0x004fe800078030ff */
[----:B------:R-:W-:Y:S01]  /*15f10*/  IMAD.U32 R134, RZ, RZ, UR15 ;  /* 0x0000000fff867e24 */ /* 0x000fe2000f8e00ff */
[----:B------:R-:W-:Y:S04]  /*15f20*/  @!P5 LEA R142, P2, R0, c[0x0][0x168], 0x1 ;  /* 0x00005a00008eda11 */ /* 0x000fe800078408ff */
        /* <DEDUP_REMOVED lines=29> */
[--C-:B------:R-:W-:Y:S01]  /*16100*/  @!P5 LEA.HI.X R211, R0, c[0x0][0x16c], R2.reuse, 0x1, P6 ;  /* 0x00005b0000d3da11 */ /* 0x100fe200030f0c02 */
[----:B------:R-:W-:Y:S01]  /*16110*/  @!PT LDS RZ, [RZ] ;  /* 0x00000000fffff984 */ /* 0x000fe20000000800 */
[----:B------:R-:W-:Y:S01]  /*16120*/  @!PT LDS RZ, [RZ] ;  /* 0x00000000fffff984 */ /* 0x000fe20000000800 */
[----:B------:R-:W-:Y:S01]  /*16130*/  @!PT LDS RZ, [RZ] ;  /* 0x00000000fffff984 */ /* 0x000fe20000000800 */
[----:B------:R1:W-:Y:S01]  /*16140*/  @!P4 LDGSTS.E.BYPASS.LTC128B.128 [R243+0xa800], [R208.64+0x80] ;  /* 0x0a800080d0f3cfae */ /* 0x0003e2000b901d52 */
[C---:B------:R-:W-:Y:S02]  /*16150*/  @!P4 LEA R134, P0, R132.reuse, c[0x0][0x168], 0x1 ;  /* 0x00005a008486ca11 */ /* 0x040fe400078008ff */
[----:B--2---:R-:W-:Y:S01]  /*16160*/  @!P5 LEA R142, P2, R132, c[0x0][0x168], 0x1 ;  /* 0x00005a00848eda11 */ /* 0x004fe200078408ff */
[----:B------:R1:W-:Y:S04]  /*16170*/  @P5 STS.128 [R243+0x9000], RZ ;  /* 0x009000fff3005388 */ /* 0x0003e80000000c00 */
[----:B------:R-:W-:Y:S01]  /*16180*/  @!PT LDS RZ, [RZ] ;  /* 0x00000000fffff984 */ /* 0x000fe20000000800 */
[----:B------:R-:W-:Y:S01]  /*16190*/  @!PT LDS RZ, [RZ] ;  /* 0x00000000fffff984 */ /* 0x000fe20000000800 */
[----:B------:R-:W-:Y:S01]  /*161a0*/  @!PT LDS RZ, [RZ] ;  /* 0x00000000fffff984 */ /* 0x000fe20000000800 */
[----:B------:R1:W-:Y:S01]  /*161b0*/  @!P5 LDGSTS.E.BYPASS.LTC128B.128 [R243+0x9000], [R210.64] ;  /* 0x09000000d2f3dfae */ /* 0x0003e2000b901d52 */
[C---:B---3--:R-:W-:Y:S03]  /*161c0*/  @!P4 LEA R136, P1, R0.reuse, c[0x0][0x168], 0x1 ;  /* 0x00005a000088ca11 */ /* 0x048fe600078208ff */
[----:B------:R1:W-:Y:S01]  /*161d0*/  @P4 STS.128 [R243+0xb000], RZ ;  /* 0x00b000fff3004388 */ /* 0x0003e20000000c00 */
[----:B------:R-:W-:Y:S02]  /*161e0*/  @!P4 LEA.HI.X R137, R0, c[0x0][0x16c], R2, 0x1, P1 ;  /* 0x00005b000089ca11 */ /* 0x000fe400008f0c02 */
[----:B------:R-:W-:Y:S03]  /*161f0*/  IADD3.X R2, R2, UR12, RZ, P3, !PT ;  /* 0x0000000c02027c10 */ /* 0x000fe60009ffe4ff */
[----:B------:R-:W-:Y:S01]  /*16200*/  @!PT LDS RZ, [RZ] ;  /* 0x00000000fffff984 */ /* 0x000fe20000000800 */
[----:B------:R-:W-:Y:S01]  /*16210*/  @!PT LDS RZ, [RZ] ;  /* 0x00000000fffff984 */ /* 0x000fe20000000800 */
[----:B------:R-:W-:Y:S01]  /*16220*/  @!PT LDS RZ, [RZ] ;  /* 0x00000000fffff984 */ /* 0x000fe20000000800 */
[----:B------:R1:W-:Y:S01]  /*16230*/  @!P4 LDGSTS.E.BYPASS.LTC128B.128 [R243+0xb000], [R136.64+0x80] ;  /* 0x0b00008088f3cfae */ /* 0x0003e2000b901d52 */
[C-C-:B------:R-:W-:Y:S02]  /*16240*/  @!P5 LEA.HI.X R143, R132.reuse, c[0x0][0x16c], R2.reuse, 0x1, P2 ;  /* 0x00005b00848fda11 */ /* 0x140fe400010f0c02 */
[----:B------:R-:W-:Y:S01]  /*16250*/  @!P4 LEA.HI.X R135, R132, c[0x0][0x16c], R2, 0x1, P0 ;  /* 0x00005b008487ca11 */ /* 0x000fe200000f0c02 */
        /* <DEDUP_REMOVED lines=12> */
.L_x_566:
        /* <DEDUP_REMOVED lines=9> */
[----:B-----5:R-:W-:Y:S01]  /*163b0*/  @P5 STS.128 [R243+0xc000], RZ ;  /* 0x00c000fff3005388 */ /* 0x020fe20000000c00 */
[----:B--2---:R-:W-:Y:S05]  /*163c0*/  IMAD.WIDE.U32 R4, R4, UR20, R6 ;  /* 0x0000001404047c25 */ /* 0x004fea000f8e0006 */
[C---:B------:R-:W-:Y:S02]  /*163d0*/  @!P5 LEA R6, P2, R4.reuse, c[0x0][0x170], 0x1 ;  /* 0x00005c000406da11 */ /* 0x040fe400078408ff */
[----:B------:R-:W-:Y:S02]  /*163e0*/  IADD3 R0, R5, UR4, RZ ;  /* 0x0000000405007c10 */ /* 0x000fe4000fffe0ff */
        /* <DEDUP_REMOVED lines=8> */
[----:B------:R-:W-:Y:S02]  /*16470*/  @!P5 LEA R16, P2, R2, c[0x0][0x170], 0x1 ;  /* 0x00005c000210da11 */ /* 0x000fe400078408ff */
[----:B------:R-:W-:Y:S01]  /*16480*/  IADD3.X R4, R0, UR10, RZ, P1, !PT ;  /* 0x0000000a00047c10 */ /* 0x000fe20008ffe4ff */
[----:B------:R-:W-:Y:S01]  /*16490*/  @P4 STS.128 [R243+0xe000], RZ ;  /* 0x00e000fff3004388 */ /* 0x000fe20000000c00 */
[C---:B------:R-:W-:Y:S02]  /*164a0*/  @!P4 LEA R14, P0, R2.reuse, c[0x0][0x170], 0x1 ;  /* 0x00005c00020eca11 */ /* 0x040fe400078008ff */
[C-C-:B------:R-:W-:Y:S02]  /*164b0*/  @!P5 LEA.HI.X R17, R2.reuse, c[0x0][0x174], R4.reuse, 0x1, P2 ;  /* 0x00005d000211da11 */ /* 0x140fe400010f0c04 */
[C---:B------:R-:W-:Y:S01]  /*164c0*/  @!P4 LEA.HI.X R15, R2.reuse, c[0x0][0x174], R4, 0x1, P0 ;  /* 0x00005d00020fca11 */ /* 0x040fe200000f0c04 */
[----:B------:R-:W-:Y:S01]  /*164d0*/  @!PT LDS RZ, [RZ] ;  /* 0x00000000fffff984 */ /* 0x000fe20000000800 */
[----:B------:R-:W-:Y:S01]  /*164e0*/  @!PT LDS RZ, [RZ] ;  /* 0x00000000fffff984 */ /* 0x000fe20000000800 */
[----:B------:R-:W-:Y:S01]  /*164f0*/  @!PT LDS RZ, [RZ] ;  /* 0x00000000fffff984 */ /* 0x000fe20000000800 */
[----:B------:R2:W-:Y:S01]  /*16500*/  @!P4 LDGSTS.E.BYPASS.LTC128B.128 [R243+0xe000], [R18.64+0x80] ;  /* 0x0e00008012f3cfae */ /* 0x0005e2000b901d52 */
[----:B------:R-:W-:Y:S04]  /*16510*/  IADD3 R0, P1, R2, UR21, RZ ;  /* 0x0000001502007c10 */ /* 0x000fe8000ff3e0ff */
[----:B------:R-:W-:Y:S01]  /*16520*/  @!P5 LEA R12, P3, R0, c[0x0][0x170], 0x1 ;  /* 0x00005c00000cda11 */ /* 0x000fe200078608ff */
[----:B------:R-:W-:Y:S01]  /*16530*/  @P5 STS.128 [R243+0xc800], RZ ;  /* 0x00c800fff3005388 */ /* 0x000fe20000000c00 */
[----:B------:R-:W-:Y:S02]  /*16540*/  IADD3.X R4, R4, UR10, RZ, P1, !PT ;  /* 0x0000000a04047c10 */ /* 0x000fe40008ffe4ff */
[C---:B------:R-:W-:Y:S02]  /*16550*/  @!P4 LEA R8, P1, R0.reuse, c[0x0][0x170], 0x1 ;  /* 0x00005c000008ca11 */ /* 0x040fe400078208ff */
[C-C-:B------:R-:W-:Y:S01]  /*16560*/  @!P5 LEA.HI.X R13, R0.reuse, c[0x0][0x174], R4.reuse, 0x1, P3 ;  /* 0x00005d00000dda11 */ /* 0x140fe200018f0c04 */
[----:B------:R-:W-:Y:S01]  /*16570*/  @!PT LDS RZ, [RZ] ;  /* 0x00000000fffff984 */ /* 0x000fe20000000800 */
[----:B------:R-:W-:Y:S01]  /*16580*/  @!PT LDS RZ, [RZ] ;  /* 0x00000000fffff984 */ /* 0x000fe20000000800 */
[----:B------:R-:W-:Y:S01]  /*16590*/  @!PT LDS RZ, [RZ] ;  /* 0x00000000fffff984 */ /* 0x000fe20000000800 */
[----:B------:R2:W-:Y:S01]  /*165a0*/  @!P5 LDGSTS.E.BYPASS.LTC128B.128 [R243+0xc800], [R16.64] ;  /* 0x0c80000010f3dfae */ /* 0x0005e2000b901d52 */
[C---:B------:R-:W-:Y:S02]  /*165b0*/  @!P4 LEA.HI.X R9, R0.reuse, c[0x0][0x174], R4, 0x1, P1 ;  /* 0x00005d000009ca11 */ /* 0x040fe400008f0c04 */
[----:B------:R-:W-:Y:S03]  /*165c0*/  IADD3 R2, P0, R0, UR21, RZ ;  /* 0x0000001500027c10 */ /* 0x000fe6000ff1e0ff */
[----:B------:R-:W-:Y:S01]  /*165d0*/  @P4 STS.128 [R243+0xe800], RZ ;  /* 0x00e800fff3004388 */ /* 0x000fe20000000c00 */
[----:B------:R-:W-:Y:S02]  /*165e0*/  @!P5 LEA R10, P2, R2, c[0x0][0x170], 0x1 ;  /* 0x00005c00020ada11 */ /* 0x000fe400078408ff */
[----:B------:R-:W-:Y:S02]  /*165f0*/  IADD3.X R5, R4, UR10, RZ, P0, !PT ;  /* 0x0000000a04057c10 */ /* 0x000fe400087fe4ff */
[C---:B-1----:R-:W-:Y:S01]  /*16600*/  @!P4 LEA R6, P0, R2.reuse, c[0x0][0x170], 0x1 ;  /* 0x00005c000206ca11 */ /* 0x042fe200078008ff */
[----:B------:R-:W-:Y:S01]  /*16610*/  @!PT LDS RZ, [RZ] ;  /* 0x00000000fffff984 */ /* 0x000fe20000000800 */
[----:B------:R-:W-:Y:S01]  /*16620*/  @!PT LDS RZ, [RZ] ;  /* 0x00000000fffff984 */ /* 0x000fe20000000800 */
[----:B------:R-:W-:Y:S01]  /*16630*/  @!PT LDS RZ, [RZ] ;  /* 0x00000000fffff984 */ /* 0x000fe20000000800 */
[----:B------:R1:W-:Y:S01]  /*16640*/  @!P4 LDGSTS.E.BYPASS.LTC128B.128 [R243+0xe800], [R14.64+0x80] ;  /* 0x0e8000800ef3cfae */ /* 0x0003e2000b901d52 */
[C-C-:B------:R-:W-:Y:S02]  /*16650*/  @!P5 LEA.HI.X R11, R2.reuse, c[0x0][0x174], R5.reuse, 0x1, P2 ;  /* 0x00005d00020bda11 */ /* 0x140fe400010f0c05 */
[----:B------:R-:W-:Y:S02]  /*16660*/  @!P4 LEA.HI.X R7, R2, c[0x0][0x174], R5, 0x1, P0 ;  /* 0x00005d000207ca11 */ /* 0x000fe400000f0c05 */
[----:B------:R-:W-:Y:S01]  /*16670*/  PLOP3.LUT P0, PT, PT, PT, UP0, 0x80, 0x0 ;  /* 0x000000000000781c */ /* 0x000fe20003f0f008 */
        /* <DEDUP_REMOVED lines=21> */
[----:B--2---:R-:W4:Y:S06]  /*167d0*/  LDSM.16.M88.4 R16, [R224+0x8000] ;  /* 0x00800000e010783b */ /* 0x004f2c0000000200 */
[----:B------:R-:W3:Y:S06]  /*167e0*/  LDSM.16.M88.4 R60, [R231+0x2000] ;  /* 0x00200000e73c783b */ /* 0x000eec0000000200 */
[----:B------:R-:W2:Y:S06]  /*167f0*/  LDSM.16.M88.4 R32, [R224+0x8800] ;  /* 0x00880000e020783b */ /* 0x000eac0000000200 */
[----:B------:R-:W0:Y:S06]  /*16800*/  LDGDEPBAR ;  /* 0x00000000000079af */ /* 0x000e2c0000000000 */
[----:B------:R-:W2:Y:S06]  /*16810*/  LDSM.16.M88.4 R48, [R224+0x9000] ;  /* 0x00900000e030783b */ /* 0x000eac0000000200 */
[----:B------:R-:W2:Y:S06]  /*16820*/  LDSM.16.M88.4 R208, [R224+0x9800] ;  /* 0x00980000e0d0783b */ /* 0x000eac0000000200 */
[----:B------:R-:W-:Y:S01]  /*16830*/  LDSM.16.M88.4 R212, [R232] ;  /* 0x00000000e8d4783b */ /* 0x000fe20000000200 */
[-C--:B----4-:R-:W-:Y:S05]  /*16840*/  HMMA.16816.F32.BF16 R4, R64, R16.reuse, RZ ;  /* 0x000000104004723c */ /* 0x090fea00000418ff */
[----:B------:R-:W4:Y:S03]  /*16850*/  LDSM.16.M88.4 R216, [R235] ;  /* 0x00000000ebd8783b */ /* 0x000f260000000200 */
[C---:B---3--:R-:W-:Y:S08]  /*16860*/  HMMA.16816.F32.BF16 R8, R60.reuse, R16, RZ ;  /* 0x000000103c08723c */ /* 0x048ff000000418ff */
[-C--:B-1----:R-:W-:Y:S08]  /*16870*/  HMMA.16816.F32.BF16 R12, R60, R18.reuse, RZ ;  /* 0x000000123c0c723c */ /* 0x082ff000000418ff */
[C---:B------:R-:W-:Y:S08]  /*16880*/  HMMA.16816.F32.BF16 R16, R64.reuse, R18, RZ ;  /* 0x000000124010723c */ /* 0x040ff000000418ff */
[-C--:B--2---:R-:W-:Y:S08]  /*16890*/  HMMA.16816.F32.BF16 R20, R64, R32.reuse, RZ ;  /* 0x000000204014723c */ /* 0x084ff000000418ff */
        /* <DEDUP_REMOVED lines=11> */
[----:B------:R-:W1:Y:S07]  /*16950*/  LDSM.16.M88.4 R208, [R232+0x2000] ;  /* 0x00200000e8d0783b */ /* 0x000e6e0000000200 */
[-C--:B----4-:R-:W-:Y:S08]  /*16960*/  HMMA.16816.F32.BF16 R4, R212, R216.reuse, R4 ;  /* 0x000000d8d404723c */ /* 0x090ff00000041804 */
[C---:B-1----:R-:W-:Y:S08]  /*16970*/  HMMA.16816.F32.BF16 R8, R208.reuse, R216, R8 ;  /* 0x000000d8d008723c */ /* 0x042ff00000041808 */
        /* <DEDUP_REMOVED lines=152> */
.L_x_567:
[----:B------:R-:W2:Y:S01]  /*17300*/  S2R R2, SR_TID.X ;  /* 0x0000000000027919 */ /* 0x000ea20000002100 */
[----:B------:R-:W-:Y:S01]  /*17310*/  IMAD.U32 R0, RZ, RZ, UR8 ;  /* 0x00000008ff007e24 */ /* 0x000fe2000f8e00ff */
[----:B------:R-:W-:Y:S01]  /*17320*/  LOP3.LUT R244, R244, 0xffffffdf, RZ, 0xc0, !PT ;  /* 0xffffffdff4f47812 */ /* 0x000fe200078ec0ff */
[----:B------:R-:W-:Y:S02]  /*17330*/  UISETP.GT.AND UP0, UPT, UR8, UR9, UPT ;  /* 0x000000090800728c */ /* 0x000fe4000bf04270 */
[----:B------:R-:W-:Y:S01]  /*17340*/  UMOV UR23, UR8 ;  /* 0x0000000800177c82 */ /* 0x000fe20008000000 */
[----:B------:R-:W-:Y:S02]  /*17350*/  @P5 LOP3.LUT R244, R244, 0x20, RZ, 0xfc, !PT ;  /* 0x00000020f4f45812 */ /* 0x000fe400078efcff */
[----:B------:R-:W-:Y:S02]  /*17360*/  STL [R1+0xb8], R129 ;  /* 0x0000b88101007387 */ /* 0x000fe40000100800 */
[----:B------:R-:W-:Y:S02]  /*17370*/  LOP3.LUT R244, R244, 0xffffffef, RZ, 0xc0, !PT ;  /* 0xffffffeff4f47812 */ /* 0x000fe400078ec0ff */
[----:B------:R-:W-:Y:S02]  /*17380*/  STL [R1+0xb4], R130 ;  /* 0x0000b48201007387 */ /* 0x000fe40000100800 */
[----:B------:R-:W-:Y:S02]  /*17390*/  @P4 LOP3.LUT R244, R244, 0x10, RZ, 0xfc, !PT ;  /* 0x00000010f4f44812 */ /* 0x000fe400078efcff */
[----:B------:R3:W-:Y:S02]  /*173a0*/  STL [R1+0xb0], R131 ;  /* 0x0000b08301007387 */ /* 0x0007e40000100800 */
[----:B------:R-:W-:Y:S02]  /*173b0*/  LOP3.LUT R244, R244, 0xffffffbf, RZ, 0xc0, !PT ;  /* 0xffffffbff4f47812 */ /* 0x000fe400078ec0ff */
[----:B------:R-:W-:Y:S02]  /*173c0*/  STL [R1+0xa8], R243 ;  /* 0x0000a8f301007387 */ /* 0x000fe40000100800 */
[----:B------:R-:W-:Y:S02]  /*173d0*/  LOP3.LUT R244, R244, 0xfffffffb, RZ, 0xc0, !PT ;  /* 0xfffffffbf4f47812 */ /* 0x000fe400078ec0ff */
[----:B------:R-:W-:Y:S01]  /*173e0*/  STL [R1+0xa4], R242 ;  /* 0x0000a4f201007387 */ /* 0x000fe20000100800 */
[----:B--2---:R-:W-:Y:S03]  /*173f0*/  IMAD.SHL.U32 R2, R2, 0x2, RZ ;  /* 0x0000000202027824 */ /* 0x004fe600078e00ff */
[----:B------:R-:W-:Y:S02]  /*17400*/  STL [R1+0xa0], R241 ;  /* 0x0000a0f101007387 */ /* 0x000fe40000100800 */
[----:B------:R-:W-:Y:S02]  /*17410*/  LOP3.LUT R2, R2, 0x6, RZ, 0xc0, !PT ;  /* 0x0000000602027812 */ /* 0x000fe400078ec0ff */
[----:B------:R-:W-:Y:S02]  /*17420*/  STL [R1+0x9c], R240 ;  /* 0x00009cf001007387 */ /* 0x000fe40000100800 */
[----:B------:R-:W-:Y:S02]  /*17430*/  LEA R0, R0, R2, 0x6 ;  /* 0x0000000200007211 */ /* 0x000fe400078e30ff */
[----:B------:R-:W-:Y:S02]  /*17440*/  STL [R1+0x98], R239 ;  /* 0x000098ef01007387 */ /* 0x000fe40000100800 */
[C---:B------:R-:W-:Y:S02]  /*17450*/  IADD3 R2, R0.reuse, 0x1, RZ ;  /* 0x0000000100027810 */ /* 0x040fe40007ffe0ff */
[----:B------:R-:W-:Y:S01]  /*17460*/  ISETP.GE.AND P3, PT, R0, R248, PT ;  /* 0x000000f80000720c */ /* 0x000fe20003f66270 */
[----:B------:R-:W-:Y:S01]  /*17470*/  STL [R1+0x94], R238 ;  /* 0x000094ee01007387 */ /* 0x000fe20000100800 */
[-C--:B------:R-:W-:Y:S02]  /*17480*/  ISETP.GE.AND P0, PT, R2, R247.reuse, PT ;  /* 0x000000f70200720c */ /* 0x080fe40003f06270 */
[C---:B------:R-:W-:Y:S01]  /*17490*/  ISETP.GE.OR P3, PT, R0.reuse, R252, !P3 ;  /* 0x000000fc0000720c */ /* 0x040fe20005f66670 */
[----:B------:R-:W-:Y:S01]  /*174a0*/  STL [R1+0x90], R237 ;  /* 0x000090ed01007387 */ /* 0x000fe20000100800 */
[C---:B-1----:R-:W-:Y:S02]  /*174b0*/  IADD3 R135, R0.reuse, 0x8, RZ ;  /* 0x0000000800877810 */ /* 0x042fe40007ffe0ff */
[----:B------:R-:W-:Y:S01]  /*174c0*/  ISETP.GE.AND P1, PT, R0, R247, PT ;  /* 0x000000f70000720c */ /* 0x000fe20003f26270 */
[----:B------:R-:W-:Y:S01]  /*174d0*/  STL [R1+0x8c], R236 ;  /* 0x00008cec01007387 */ /* 0x000fe20000100800 */
[C---:B------:R-:W-:Y:S02]  /*174e0*/  ISETP.GE.OR P0, PT, R2.reuse, R251, !P0 ;  /* 0x000000fb0200720c */ /* 0x040fe40004706670 */
[----:B------:R-:W-:Y:S01]  /*174f0*/  ISETP.GE.AND P2, PT, R2, R248, PT ;  /* 0x000000f80200720c */ /* 0x000fe20003f46270 */
[----:B------:R-:W-:Y:S01]  /*17500*/  STL [R1+0x88], R235 ;  /* 0x000088eb01007387 */ /* 0x000fe20000100800 */
[----:B------:R-:W-:Y:S02]  /*17510*/  FSEL R138, R4, -INF , !P3 ;  /* 0xff800000048a7808 */ /* 0x000fe40005800000 */
[C---:B------:R-:W-:Y:S01]  /*17520*/  ISETP.GE.AND P6, PT, R2.reuse, R246, PT ;  /* 0x000000f60200720c */ /* 0x040fe20003fc6270 */
[----:B------:R1:W-:Y:S01]  /*17530*/  STL [R1+0x84], R234 ;  /* 0x000084ea01007387 */ /* 0x0003e20000100800 */
[----:B------:R-:W-:Y:S02]  /*17540*/  ISETP.GE.AND P3, PT, R2, R245, PT ;  /* 0x000000f50200720c */ /* 0x000fe40003f66270 */
[----:B------:R-:W-:Y:S01]  /*17550*/  ISETP.GE.OR P1, PT, R0, R251, !P1 ;  /* 0x000000fb0000720c */ /* 0x000fe20004f26670 */
[----:B------:R-:W-:Y:S01]  /*17560*/  STL [R1+0x80], R233 ;  /* 0x000080e901007387 */ /* 0x000fe20000100800 */
[----:B------:R-:W-:Y:S02]  /*17570*/  FSEL R210, R7, -INF , !P0 ;  /* 0xff80000007d27808 */ /* 0x000fe40004000000 */
[C---:B------:R-:W-:Y:S01]  /*17580*/  ISETP.GE.AND P0, PT, R135.reuse, R247, PT ;  /* 0x000000f78700720c */ /* 0x040fe20003f06270 */
[----:B------:R-:W-:Y:S01]  /*17590*/  STL [R1+0x7c], R232 ;  /* 0x00007ce801007387 */ /* 0x000fe20000100800 */
[C---:B------:R-:W-:Y:S02]  /*175a0*/  ISETP.GE.OR P2, PT, R2.reuse, R252, !P2 ;  /* 0x000000fc0200720c */ /* 0x040fe40005746670 */
[C---:B------:R-:W-:Y:S01]  /*175b0*/  ISETP.GE.OR P4, PT, R2.reuse, R250, !P6 ;  /* 0x000000fa0200720c */ /* 0x040fe20007786670 */
[----:B------:R-:W-:Y:S01]  /*175c0*/  STL [R1+0x78], R231 ;  /* 0x000078e701007387 */ /* 0x000fe20000100800 */
[----:B------:R-:W-:Y:S02]  /*175d0*/  ISETP.GE.OR P3, PT, R2, R249, !P3 ;  /* 0x000000f90200720c */ /* 0x000fe40005f66670 */
[----:B------:R-:W-:Y:S01]  /*175e0*/  IADD3 R2, R0, 0x9, RZ ;  /* 0x0000000900027810 */ /* 0x000fe20007ffe0ff */
[----:B------:R-:W-:Y:S01]  /*175f0*/  STL [R1+0x74], R230 ;  /* 0x000074e601007387 */ /* 0x000fe20000100800 */
[----:B------:R-:W-:Y:S02]  /*17600*/  FSEL R141, R6, -INF , !P1 ;  /* 0xff800000068d7808 */ /* 0x000fe40004800000 */
[CC--:B------:R-:W-:Y:S01]  /*17610*/  ISETP.GE.AND P1, PT, R135.reuse, R248.reuse, PT ;  /* 0x000000f88700720c */ /* 0x0c0fe20003f26270 */
[----:B------:R-:W-:Y:S01]  /*17620*/  STL [R1+0x70], R229 ;  /* 0x000070e501007387 */ /* 0x000fe20000100800 */
[----:B------:R-:W-:Y:S02]  /*17630*/  IADD3 R134, R0, 0x10, RZ ;  /* 0x0000001000867810 */ /* 0x000fe40007ffe0ff */
[----:B------:R-:W-:Y:S01]  /*17640*/  ISETP.GE.OR P0, PT, R135, R251, !P0 ;  /* 0x000000fb8700720c */ /* 0x000fe20004706670 */
[----:B------:R-:W-:Y:S01]  /*17650*/  STL [R1+0x6c], R224 ;  /* 0x00006ce001007387 */ /* 0x000fe20000100800 */
[----:B------:R-:W-:Y:S02]  /*17660*/  FSEL R142, R5, -INF , !P2 ;  /* 0xff800000058e7808 */ /* 0x000fe40005000000 */
[-C--:B------:R-:W-:Y:S02]  /*17670*/  ISETP.GE.AND P2, PT, R2, R248.reuse, PT ;  /* 0x000000f80200720c */ /* 0x080fe40003f46270 */
[----:B------:R-:W-:Y:S02]  /*17680*/  FSEL R212, R18, -INF , !P0 ;  /* 0xff80000012d47808 */ /* 0x000fe40004000000 */
[----:B------:R-:W-:Y:S02]  /*17690*/  ISETP.GE.AND P0, PT, R134, R248, PT ;  /* 0x000000f88600720c */ /* 0x000fe40003f06270 */
[-C--:B------:R-:W-:Y:S02]  /*176a0*/  ISETP.GE.OR P1, PT, R135, R252.reuse, !P1 ;  /* 0x000000fc8700720c */ /* 0x080fe40004f26670 */
[-C--:B------:R-:W-:Y:S02]  /*176b0*/  ISETP.GE.OR P2, PT, R2, R252.reuse, !P2 ;  /* 0x000000fc0200720c */ /* 0x080fe40005746670 */
[----:B------:R-:W-:Y:S02]  /*176c0*/  IADD3 R132, R0, 0x11, RZ ;  /* 0x0000001100847810 */ /* 0x000fe40007ffe0ff */
[----:B------:R-:W-:Y:S02]  /*176d0*/  FSEL R211, R16, -INF , !P1 ;  /* 0xff80000010d37808 */ /* 0x000fe40004800000 */
[----:B------:R-:W-:Y:S02]  /*176e0*/  ISETP.GE.AND P1, PT, R2, R247, PT ;  /* 0x000000f70200720c */ /* 0x000fe40003f26270 */
[----:B------:R-:W-:Y:S02]  /*176f0*/  ISETP.GE.OR P0, PT, R134, R252, !P0 ;  /* 0x000000fc8600720c */ /* 0x000fe40004706670 */
[----:B------:R-:W-:Y:S02]  /*17700*/  FSEL R143, R17, -INF , !P2 ;  /* 0xff800000118f7808 */ /* 0x000fe40005000000 */
[----:B------:R-:W-:Y:S02]  /*17710*/  ISETP.GE.AND P2, PT, R132, R248, PT ;  /* 0x000000f88400720c */ /* 0x000fe40003f46270 */
[----:B------:R-:W-:Y:S02]  /*17720*/  ISETP.GE.OR P1, PT, R2, R251, !P1 ;  /* 0x000000fb0200720c */ /* 0x000fe40004f26670 */
[----:B------:R-:W-:Y:S02]  /*17730*/  FSEL R20, R20, -INF , !P0 ;  /* 0xff80000014147808 */ /* 0x000fe40004000000 */
[C---:B------:R-:W-:Y:S02]  /*17740*/  ISETP.GE.AND P0, PT, R132.reuse, R247, PT ;  /* 0x000000f78400720c */ /* 0x040fe40003f06270 */
[----:B------:R-:W-:Y:S02]  /*17750*/  ISETP.GE.OR P2, PT, R132, R252, !P2 ;  /* 0x000000fc8400720c */ /* 0x000fe40005746670 */
[C---:B------:R-:W-:Y:S02]  /*17760*/  IADD3 R18, R0.reuse, 0x19, RZ ;  /* 0x0000001900127810 */ /* 0x040fe40007ffe0ff */
[----:B------:R-:W-:Y:S02]  /*17770*/  FSEL R213, R19, -INF , !P1 ;  /* 0xff80000013d57808 */ /* 0x000fe40004800000 */
[----:B------:R-:W-:Y:S02]  /*17780*/  IADD3 R19, R0, 0x18, RZ ;  /* 0x0000001800137810 */ /* 0x000fe40007ffe0ff */
[----:B------:R-:W-:Y:S02]  /*17790*/  ISETP.GE.OR P0, PT, R132, R251, !P0 ;  /* 0x000000fb8400720c */ /* 0x000fe40004706670 */
[----:B---3--:R-:W-:Y:S02]  /*177a0*/  FSEL R131, R21, -INF , !P2 ;  /* 0xff80000015837808 */ /* 0x008fe40005000000 */
[----:B------:R-:W-:Y:S02]  /*177b0*/  ISETP.GE.AND P2, PT, R18, R248, PT ;  /* 0x000000f81200720c */ /* 0x000fe40003f46270 */
[----:B------:R-:W-:Y:S02]  /*177c0*/  FSEL R23, R23, -INF , !P0 ;  /* 0xff80000017177808 */ /* 0x000fe40004000000 */
[-C--:B------:R-:W-:Y:S02]  /*177d0*/  ISETP.GE.AND P1, PT, R134, R247.reuse, PT ;  /* 0x000000f78600720c */ /* 0x080fe40003f26270 */
[C---:B------:R-:W-:Y:S02]  /*177e0*/  ISETP.GE.AND P0, PT, R19.reuse, R247, PT ;  /* 0x000000f71300720c */ /* 0x040fe40003f06270 */
[----:B------:R-:W-:Y:S02]  /*177f0*/  ISETP.GE.OR P2, PT, R18, R252, !P2 ;  /* 0x000000fc1200720c */ /* 0x000fe40005746670 */
[----:B------:R-:W-:Y:S02]  /*17800*/  IADD3 R16, R0, 0x21, RZ ;  /* 0x0000002100107810 */ /* 0x000fe40007ffe0ff */
[-C--:B------:R-:W-:Y:S02]  /*17810*/  ISETP.GE.OR P1, PT, R134, R251.reuse, !P1 ;  /* 0x000000fb8600720c */ /* 0x080fe40004f26670 */
[----:B------:R-:W-:Y:S02]  /*17820*/  IADD3 R17, R0, 0x20, RZ ;  /* 0x0000002000117810 */ /* 0x000fe40007ffe0ff */
[----:B------:R-:W-:Y:S02]  /*17830*/  ISETP.GE.OR P0, PT, R19, R251, !P0 ;  /* 0x000000fb1300720c */ /* 0x000fe40004706670 */
[----:B------:R-:W-:Y:S02]  /*17840*/  FSEL R33, R33, -INF , !P2 ;  /* 0xff80000021217808 */ /* 0x000fe40005000000 */
[-C--:B------:R-:W-:Y:S02]  /*17850*/  ISETP.GE.AND P2, PT, R16, R248.reuse, PT ;  /* 0x000000f81000720c */ /* 0x080fe40003f46270 */
[----:B------:R-:W-:Y:S02]  /*17860*/  FSEL R129, R22, -INF , !P1 ;  /* 0xff80000016817808 */ /* 0x000fe40004800000 */
[-C--:B------:R-:W-:Y:S02]  /*17870*/  ISETP.GE.AND P1, PT, R19, R248.reuse, PT ;  /* 0x000000f81300720c */ /* 0x080fe40003f26270 */
[----:B-1----:R-:W-:Y:S02]  /*17880*/  FSEL R234, R34, -INF , !P0 ;  /* 0xff80000022ea7808 */ /* 0x002fe40004000000 */
[----:B------:R-:W-:Y:S02]  /*17890*/  ISETP.GE.AND P0, PT, R17, R248, PT ;  /* 0x000000f81100720c */ /* 0x000fe40003f06270 */
[-C--:B------:R-:W-:Y:S02]  /*178a0*/  ISETP.GE.OR P2, PT, R16, R252.reuse, !P2 ;  /* 0x000000fc1000720c */ /* 0x080fe40005746670 */
[-C--:B------:R-:W-:Y:S02]  /*178b0*/  ISETP.GE.OR P1, PT, R19, R252.reuse, !P1 ;  /* 0x000000fc1300720c */ /* 0x080fe40004f26670 */
[----:B------:R-:W-:Y:S02]  /*178c0*/  ISETP.GE.OR P0, PT, R17, R252, !P0 ;  /* 0x000000fc1100720c */ /* 0x000fe40004706670 */
[----:B------:R-:W-:Y:S02]  /*178d0*/  FSEL R4, R37, -INF , !P2 ;  /* 0xff80000025047808 */ /* 0x000fe40005000000 */
[----:B------:R-:W-:Y:S02]  /*178e0*/  FSEL R32, R32, -INF , !P1 ;  /* 0xff80000020207808 */ /* 0x000fe40004800000 */
[----:B------:R-:W-:Y:S01]  /*178f0*/  FSEL R36, R36, -INF , !P0 ;  /* 0xff80000024247808 */ /* 0x000fe20004000000 */
[----:B------:R1:W-:Y:S01]  /*17900*/  STL [R1+0xc], R4 ;  /* 0x00000c0401007387 */ /* 0x0003e20000100800 */
[-C--:B------:R-:W-:Y:S02]  /*17910*/  ISETP.GE.AND P1, PT, R18, R247.reuse, PT ;  /* 0x000000f71200720c */ /* 0x080fe40003f26270 */
[----:B------:R-:W-:Y:S01]  /*17920*/  ISETP.GE.AND P0, PT, R16, R247, PT ;  /* 0x000000f71000720c */ /* 0x000fe20003f06270 */
[----:B------:R2:W-:Y:S01]  /*17930*/  STL [R1+0xac], R248 ;  /* 0x0000acf801007387 */ /* 0x0005e20000100800 */
[----:B------:R-:W-:Y:S02]  /*17940*/  IADD3 R7, R0, 0x28, RZ ;  /* 0x0000002800077810 */ /* 0x000fe40007ffe0ff */
[-C--:B------:R-:W-:Y:S02]  /*17950*/  ISETP.GE.OR P1, PT, R18, R251.reuse, !P1 ;  /* 0x000000fb1200720c */ /* 0x080fe40004f26670 */
[----:B------:R-:W-:Y:S02]  /*17960*/  ISETP.GE.OR P0, PT, R16, R251, !P0 ;  /* 0x000000fb1000720c */ /* 0x000fe40004706670 */
[----:B------:R-:W-:Y:S02]  /*17970*/  FSEL R35, R35, -INF , !P1 ;  /* 0xff80000023237808 */ /* 0x000fe40004800000 */
[----:B------:R-:W-:Y:S02]  /*17980*/  FSEL R21, R39, -INF , !P0 ;  /* 0xff80000027157808 */ /* 0x000fe40004000000 */
[-C--:B------:R-:W-:Y:S02]  /*17990*/  ISETP.GE.AND P1, PT, R17, R247.reuse, PT ;  /* 0x000000f71100720c */ /* 0x080fe40003f26270 */
[----:B------:R-:W-:Y:S02]  /*179a0*/  ISETP.GE.AND P0, PT, R7, R247, PT ;  /* 0x000000f70700720c */ /* 0x000fe40003f06270 */
[-C--:B------:R-:W-:Y:S02]  /*179b0*/  ISETP.GE.OR P1, PT, R17, R251.reuse, !P1 ;  /* 0x000000fb1100720c */ /* 0x080fe40004f26670 */
[----:B------:R-:W-:Y:S02]  /*179c0*/  IADD3 R5, R0, 0x30, RZ ;  /* 0x0000003000057810 */ /* 0x000fe40007ffe0ff */
[C---:B------:R-:W-:Y:S02]  /*179d0*/  ISETP.GE.OR P0, PT, R7.reuse, R251, !P0 ;  /* 0x000000fb0700720c */ /* 0x040fe40004706670 */
[----:B------:R-:W-:Y:S02]  /*179e0*/  FSEL R130, R38, -INF , !P1 ;  /* 0xff80000026827808 */ /* 0x000fe40004800000 */
[-C--:B------:R-:W-:Y:S02]  /*179f0*/  ISETP.GE.AND P1, PT, R7, R248.reuse, PT ;  /* 0x000000f80700720c */ /* 0x080fe40003f26270 */
[----:B------:R-:W-:Y:S01]  /*17a00*/  FSEL R22, R50, -INF , !P0 ;  /* 0xff80000032167808 */ /* 0x000fe20004000000 */
[----:B------:R-:W-:Y:S01]  /*17a10*/  IMAD.MOV.U32 R50, RZ, RZ, R131 ;  /* 0x000000ffff327224 */ /* 0x000fe200078e0083 */
[----:B------:R-:W-:Y:S02]  /*17a20*/  ISETP.GE.AND P0, PT, R5, R248, PT ;  /* 0x000000f80500720c */ /* 0x000fe40003f06270 */
[-C--:B------:R-:W-:Y:S02]  /*17a30*/  ISETP.GE.OR P1, PT, R7, R252.reuse, !P1 ;  /* 0x000000fc0700720c */ /* 0x080fe40004f26670 */
[C---:B------:R-:W-:Y:S02]  /*17a40*/  ISETP.GE.OR P0, PT, R5.reuse, R252, !P0 ;  /* 0x000000fc0500720c */ /* 0x040fe40004706670 */
[----:B------:R-:W-:Y:S01]  /*17a50*/  FSEL R243, R48, -INF , !P1 ;  /* 0xff80000030f37808 */ /* 0x000fe20004800000 */
[----:B------:R-:W-:Y:S01]  /*17a60*/  IMAD.MOV.U32 R48, RZ, RZ, R20 ;  /* 0x000000ffff307224 */ /* 0x000fe200078e0014 */
[----:B------:R-:W-:Y:S01]  /*17a70*/  FSEL R20, R52, -INF , !P0 ;  /* 0xff80000034147808 */ /* 0x000fe20004000000 */
[----:B------:R-:W-:Y:S01]  /*17a80*/  IMAD.MOV.U32 R52, RZ, RZ, R23 ;  /* 0x000000ffff347224 */ /* 0x000fe200078e0017 */
[C---:B------:R-:W-:Y:S02]  /*17a90*/  ISETP.GE.AND P0, PT, R5.reuse, R247, PT ;  /* 0x000000f70500720c */ /* 0x040fe40003f06270 */
[C---:B-1----:R-:W-:Y:S02]  /*17aa0*/  IADD3 R4, R0.reuse, 0x31, RZ ;  /* 0x0000003100047810 */ /* 0x042fe40007ffe0ff */
        /* <DEDUP_REMOVED lines=9> */
[----:B------:R-:W-:Y:S01]  /*17b40*/  FSEL R39, R51, -INF , !P1 ;  /* 0xff80000033277808 */ /* 0x000fe20004800000 */
[----:B------:R-:W-:Y:S01]  /*17b50*/  IMAD.MOV.U32 R51, RZ, RZ, R129 ;  /* 0x000000ffff337224 */ /* 0x000fe200078e0081 */
[----:B------:R-:W-:Y:S02]  /*17b60*/  ISETP.GE.OR P0, PT, R4, R251, !P0 ;  /* 0x000000fb0400720c */ /* 0x000fe40004706670 */
[-C--:B------:R-:W-:Y:S02]  /*17b70*/  ISETP.GE.AND P1, PT, R135, R246.reuse, PT ;  /* 0x000000f68700720c */ /* 0x080fe40003f26270 */
[----:B------:R-:W-:Y:S01]  /*17b80*/  FSEL R37, R55, -INF , !P0 ;  /* 0xff80000037257808 */ /* 0x000fe20004000000 */
[----:B------:R-:W-:Y:S01]  /*17b90*/  IMAD.MOV.U32 R55, RZ, RZ, R33 ;  /* 0x000000ffff377224 */ /* 0x000fe200078e0021 */
[C---:B------:R-:W-:Y:S02]  /*17ba0*/  ISETP.GE.AND P0, PT, R2.reuse, R246, PT ;  /* 0x000000f60200720c */ /* 0x040fe40003f06270 */
[-C--:B------:R-:W-:Y:S02]  /*17bb0*/  ISETP.GE.OR P5, PT, R135, R250.reuse, !P1 ;  /* 0x000000fa8700720c */ /* 0x080fe40004fa6670 */
[----:B------:R-:W-:Y:S02]  /*17bc0*/  ISETP.GE.AND P1, PT, R2, R245, PT ;  /* 0x000000f50200720c */ /* 0x000fe40003f26270 */
[----:B------:R-:W-:Y:S02]  /*17bd0*/  @P4 LOP3.LUT R244, R244, 0x4, RZ, 0xfc, !PT ;  /* 0x00000004f4f44812 */ /* 0x000fe400078efcff */
[C---:B------:R-:W-:Y:S02]  /*17be0*/  ISETP.GE.OR P4, PT, R2.reuse, R250, !P0 ;  /* 0x000000fa0200720c */ /* 0x040fe40004786670 */
[----:B------:R-:W-:Y:S02]  /*17bf0*/  ISETP.GE.OR P1, PT, R2, R249, !P1 ;  /* 0x000000f90200720c */ /* 0x000fe40004f26670 */
[----:B------:R-:W-:Y:S02]  /*17c00*/  IADD3 R2, R0, 0x38, RZ ;  /* 0x0000003800027810 */ /* 0x000fe40007ffe0ff */
[-C--:B------:R-:W-:Y:S02]  /*17c10*/  ISETP.GE.AND P2, PT, R6, R248.reuse, PT ;  /* 0x000000f80600720c */ /* 0x080fe40003f46270 */
[----:B------:R-:W-:Y:S02]  /*17c20*/  ISETP.GE.AND P0, PT, R2, R248, PT ;  /* 0x000000f80200720c */ /* 0x000fe40003f06270 */
[-C--:B------:R-:W-:Y:S02]  /*17c30*/  ISETP.GE.OR P2, PT, R6, R252.reuse, !P2 ;  /* 0x000000fc0600720c */ /* 0x080fe40005746670 */
[----:B------:R-:W-:Y:S02]  /*17c40*/  ISETP.GE.OR P0, PT, R2, R252, !P0 ;  /* 0x000000fc0200720c */ /* 0x000fe40004706670 */
[----:B------:R-:W-:Y:S02]  /*17c50*/  FSEL R131, R49, -INF , !P2 ;  /* 0xff80000031837808 */ /* 0x000fe40005000000 */
[----:B------:R-:W-:Y:S02]  /*17c60*/  FSEL R64, R64, -INF , !P0 ;  /* 0xff80000040407808 */ /* 0x000fe40004000000 */
[C---:B------:R-:W-:Y:S02]  /*17c70*/  ISETP.GE.AND P0, PT, R2.reuse, R247, PT ;  /* 0x000000f70200720c */ /* 0x040fe40003f06270 */
[----:B------:R-:W-:Y:S02]  /*17c80*/  MOV R49, R36 ;  /* 0x0000002400317202 */ /* 0x000fe40000000f00 */
[----:B------:R-:W-:Y:S02]  /*17c90*/  ISETP.GE.OR P0, PT, R2, R251, !P0 ;  /* 0x000000fb0200720c */ /* 0x000fe40004706670 */
[----:B------:R-:W-:Y:S02]  /*17ca0*/  ISETP.GE.AND P6, PT, R0, R245, PT ;  /* 0x000000f50000720c */ /* 0x000fe40003fc6270 */
[----:B------:R-:W-:Y:S01]  /*17cb0*/  FSEL R36, R66, -INF , !P0 ;  /* 0xff80000042247808 */ /* 0x000fe20004000000 */
[----:B------:R-:W-:Y:S01]  /*17cc0*/  IMAD.MOV.U32 R66, RZ, RZ, R20 ;  /* 0x000000ffff427224 */ /* 0x000fe200078e0014 */
[----:B------:R-:W-:Y:S02]  /*17cd0*/  ISETP.GE.AND P0, PT, R0, R246, PT ;  /* 0x000000f60000720c */ /* 0x000fe40003f06270 */
[----:B------:R-:W-:Y:S02]  /*17ce0*/  @P3 LOP3.LUT R244, R244, 0x40, RZ, 0xfc, !PT ;  /* 0x00000040f4f43812 */ /* 0x000fe400078efcff */
[C---:B------:R-:W-:Y:S02]  /*17cf0*/  ISETP.GE.OR P3, PT, R0.reuse, R250, !P0 ;  /* 0x000000fa0000720c */ /* 0x040fe40004766670 */
[C---:B------:R-:W-:Y:S02]  /*17d00*/  ISETP.GE.OR P6, PT, R0.reuse, R249, !P6 ;  /* 0x000000f90000720c */ /* 0x040fe400077c6670 */
[----:B------:R-:W-:Y:S02]  /*17d10*/  IADD3 R0, R0, 0x39, RZ ;  /* 0x0000003900007810 */ /* 0x000fe40007ffe0ff */
[----:B------:R-:W-:Y:S02]  /*17d20*/  FMNMX.FTZ R137, R138, R3, !PT ;  /* 0x000000038a897209 */ /* 0x000fe40007810000 */
[----:B------:R-:W-:Y:S02]  /*17d30*/  ISETP.GE.AND P0, PT, R0, R248, PT ;  /* 0x000000f80000720c */ /* 0x000fe40003f06270 */
[----:B--2---:R-:W2:Y:S01]  /*17d40*/  LDL.LU R248, [R1+0xc] ;  /* 0x00000c0001f87983 */ /* 0x004ea20000300800 */
[----:B------:R-:W-:Y:S02]  /*17d50*/  FMNMX.FTZ R137, R142, R137, !PT ;  /* 0x000000898e897209 */ /* 0x000fe40007810000 */
[----:B------:R-:W-:Y:S02]  /*17d60*/  MOV R54, R32 ;  /* 0x0000002000367202 */ /* 0x000fe40000000f00 */
        /* <DEDUP_REMOVED lines=9> */
[----:B------:R-:W-:Y:S02]  /*17e00*/  ISETP.GE.OR P0, PT, R0, R252, !P0 ;  /* 0x000000fc0000720c */ /* 0x000fe40004706670 */
[----:B------:R-:W-:Y:S02]  /*17e10*/  FMNMX.FTZ R137, R55, R137, !PT ;  /* 0x0000008937897209 */ /* 0x000fe40007810000 */
[----:B------:R-:W-:Y:S02]  /*17e20*/  FMNMX.FTZ R136, R51, R136, !PT ;  /* 0x0000008833887209 */ /* 0x000fe40007810000 */
[----:B------:R-:W-:Y:S02]  /*17e30*/  FMNMX.FTZ R137, R49, R137, !PT ;  /* 0x0000008931897209 */ /* 0x000fe40007810000 */
[----:B------:R-:W-:Y:S02]  /*17e40*/  FSEL R230, R65, -INF , !P0 ;  /* 0xff80000041e67808 */ /* 0x000fe40004000000 */
[----:B------:R-:W-:Y:S02]  /*17e50*/  FSEL R8, R8, -INF , !P3 ;  /* 0xff80000008087808 */ /* 0x000fe40005800000 */
[----:B------:R-:W-:Y:S02]  /*17e60*/  LOP3.LUT P3, RZ, R244, 0x40, RZ, 0xc0, !PT ;  /* 0x00000040f4ff7812 */ /* 0x000fe4000786c0ff */
[----:B------:R-:W-:Y:S02]  /*17e70*/  FMNMX.FTZ R136, R52, R136, !PT ;  /* 0x0000008834887209 */ /* 0x000fe40007810000 */
[----:B------:R-:W-:Y:S02]  /*17e80*/  FSEL R20, R11, -INF , !P3 ;  /* 0xff8000000b147808 */ /* 0x000fe40005800000 */
[----:B------:R-:W-:Y:S02]  /*17e90*/  ISETP.GE.AND P3, PT, R134, R245, PT ;  /* 0x000000f58600720c */ /* 0x000fe40003f66270 */
[----:B------:R-:W-:Y:S02]  /*17ea0*/  FMNMX.FTZ R136, R234, R136, !PT ;  /* 0x00000088ea887209 */ /* 0x000fe40007810000 */
[----:B------:R-:W-:Y:S02]  /*17eb0*/  MOV R65, R35 ;  /* 0x0000002300417202 */ /* 0x000fe40000000f00 */
[----:B------:R-:W-:Y:S02]  /*17ec0*/  ISETP.GE.OR P3, PT, R134, R249, !P3 ;  /* 0x000000f98600720c */ /* 0x000fe40005f66670 */
[----:B------:R-:W-:Y:S02]  /*17ed0*/  ISETP.GE.AND P2, PT, R135, R245, PT ;  /* 0x000000f58700720c */ /* 0x000fe40003f46270 */
[----:B------:R-:W-:Y:S02]  /*17ee0*/  FSEL R10, R10, -INF , !P6 ;  /* 0xff8000000a0a7808 */ /* 0x000fe40007000000 */
[----:B------:R-:W-:Y:S02]  /*17ef0*/  ISETP.GE.AND P6, PT, R132, R246, PT ;  /* 0x000000f68400720c */ /* 0x000fe40003fc6270 */
[----:B------:R-:W-:Y:S02]  /*17f00*/  FMNMX.FTZ R136, R65, R136, !PT ;  /* 0x0000008841887209 */ /* 0x000fe40007810000 */
[----:B------:R-:W-:Y:S01]  /*17f10*/  FSEL R222, R26, -INF , !P3 ;  /* 0xff8000001ade7808 */ /* 0x000fe20005800000 */
[----:B------:R-:W-:Y:S01]  /*17f20*/  IMAD.MOV.U32 R26, RZ, RZ, R21 ;  /* 0x000000ffff1a7224 */ /* 0x000fe200078e0015 */
[----:B------:R-:W-:Y:S02]  /*17f30*/  ISETP.GE.OR P6, PT, R132, R250, !P6 ;  /* 0x000000fa8400720c */ /* 0x000fe400077c6670 */
[----:B------:R-:W-:Y:S02]  /*17f40*/  ISETP.GE.OR P2, PT, R135, R249, !P2 ;  /* 0x000000f98700720c */ /* 0x000fe40005746670 */
[----:B------:R-:W-:Y:S02]  /*17f50*/  FMNMX.FTZ R136, R130, R136, !PT ;  /* 0x0000008882887209 */ /* 0x000fe40007810000 */
[----:B------:R-:W-:Y:S01]  /*17f60*/  FSEL R220, R25, -INF , !P6 ;  /* 0xff80000019dc7808 */ /* 0x000fe20007000000 */
[----:B------:R-:W-:Y:S01]  /*17f70*/  IMAD.MOV.U32 R25, RZ, RZ, R22 ;  /* 0x000000ffff197224 */ /* 0x000fe200078e0016 */
[----:B------:R-:W-:Y:S02]  /*17f80*/  FSEL R32, R14, -INF , !P2 ;  /* 0xff8000000e207808 */ /* 0x000fe40005000000 */
[----:B------:R-:W-:Y:S02]  /*17f90*/  ISETP.GE.AND P2, PT, R132, R245, PT ;  /* 0x000000f58400720c */ /* 0x000fe40003f46270 */
[----:B------:R-:W-:Y:S02]  /*17fa0*/  FMNMX.FTZ R136, R26, R136, !PT ;  /* 0x000000881a887209 */ /* 0x000fe40007810000 */
[----:B------:R-:W-:Y:S02]  /*17fb0*/  ISETP.GE.OR P2, PT, R132, R249, !P2 ;  /* 0x000000f98400720c */ /* 0x000fe40005746670 */
[----:B------:R-:W-:Y:S02]  /*17fc0*/  FMNMX.FTZ R136, R25, R136, !PT ;  /* 0x0000008819887209 */ /* 0x000fe40007810000 */
[----:B------:R-:W-:Y:S01]  /*17fd0*/  FSEL R223, R27, -INF , !P2 ;  /* 0xff8000001bdf7808 */ /* 0x000fe20005000000 */
[----:B------:R-:W-:Y:S01]  /*17fe0*/  IMAD.MOV.U32 R27, RZ, RZ, R130 ;  /* 0x000000ffff1b7224 */ /* 0x000fe200078e0082 */
[C---:B------:R-:W-:Y:S02]  /*17ff0*/  ISETP.GE.AND P3, PT, R18.reuse, R245, PT ;  /* 0x000000f51200720c */ /* 0x040fe40003f66270 */
[----:B------:R-:W-:Y:S02]  /*18000*/  ISETP.GE.AND P2, PT, R17, R246, PT ;  /* 0x000000f61100720c */ /* 0x000fe40003f46270 */
[----:B------:R-:W-:Y:S02]  /*18010*/  FMNMX.FTZ R136, R39, R136, !PT ;  /* 0x0000008827887209 */ /* 0x000fe40007810000 */
[C---:B------:R-:W-:Y:S02]  /*18020*/  ISETP.GE.OR P3, PT, R18.reuse, R249, !P3 ;  /* 0x000000f91200720c */ /* 0x040fe40005f66670 */
[----:B------:R-:W-:Y:S02]  /*18030*/  ISETP.GE.AND P6, PT, R18, R246, PT ;  /* 0x000000f61200720c */ /* 0x000fe40003fc6270 */
[----:B------:R-:W-:Y:S02]  /*18040*/  ISETP.GE.OR P2, PT, R17, R250, !P2 ;  /* 0x000000fa1100720c */ /* 0x000fe40005746670 */
[----:B------:R-:W-:Y:S02]  /*18050*/  FMNMX.FTZ R136, R38, R136, !PT ;  /* 0x0000008826887209 */ /* 0x000fe40007810000 */
[----:B------:R-:W-:Y:S02]  /*18060*/  ISETP.GE.AND P0, PT, R0, R247, PT ;  /* 0x000000f70000720c */ /* 0x000fe40003f06270 */
[----:B------:R-:W-:Y:S02]  /*18070*/  FSEL R218, R31, -INF , !P3 ;  /* 0xff8000001fda7808 */ /* 0x000fe40005800000 */
[----:B------:R-:W-:Y:S02]  /*18080*/  ISETP.GE.OR P6, PT, R18, R250, !P6 ;  /* 0x000000fa1200720c */ /* 0x000fe400077c6670 */
[----:B------:R-:W-:Y:S02]  /*18090*/  FSEL R40, R40, -INF , !P2 ;  /* 0xff80000028287808 */ /* 0x000fe40005000000 */
[----:B------:R-:W-:Y:S02]  /*180a0*/  FSEL R15, R15, -INF , !P1 ;  /* 0xff8000000f0f7808 */ /* 0x000fe40004800000 */
[-C--:B------:R-:W-:Y:S02]  /*180b0*/  ISETP.GE.AND P1, PT, R19, R246.reuse, PT ;  /* 0x000000f61300720c */ /* 0x080fe40003f26270 */
[C---:B------:R-:W-:Y:S02]  /*180c0*/  ISETP.GE.AND P3, PT, R7.reuse, R246, PT ;  /* 0x000000f60700720c */ /* 0x040fe40003f66270 */
[----:B------:R-:W-:Y:S02]  /*180d0*/  ISETP.GE.AND P2, PT, R7, R245, PT ;  /* 0x000000f50700720c */ /* 0x000fe40003f46270 */
[----:B------:R-:W-:Y:S02]  /*180e0*/  FMNMX.FTZ R136, R37, R136, !PT ;  /* 0x0000008825887209 */ /* 0x000fe40007810000 */
[----:B------:R-:W-:Y:S02]  /*180f0*/  ISETP.GE.OR P0, PT, R0, R251, !P0 ;  /* 0x000000fb0000720c */ /* 0x000fe40004706670 */
[----:B------:R-:W-:Y:S02]  /*18100*/  FSEL R216, R29, -INF , !P6 ;  /* 0xff8000001dd87808 */ /* 0x000fe40007000000 */
[----:B------:R-:W-:Y:S02]  /*18110*/  ISETP.GE.OR P1, PT, R19, R250, !P1 ;  /* 0x000000fa1300720c */ /* 0x000fe40004f26670 */
[----:B------:R-:W-:Y:S02]  /*18120*/  ISETP.GE.AND P6, PT, R16, R246, PT ;  /* 0x000000f61000720c */ /* 0x000fe40003fc6270 */
[C---:B------:R-:W-:Y:S02]  /*18130*/  ISETP.GE.OR P3, PT, R7.reuse, R250, !P3 ;  /* 0x000000fa0700720c */ /* 0x040fe40005f66670 */
[----:B------:R-:W-:Y:S02]  /*18140*/  ISETP.GE.OR P2, PT, R7, R249, !P2 ;  /* 0x000000f90700720c */ /* 0x000fe40005746670 */
[----:B------:R-:W-:Y:S02]  /*18150*/  FMNMX.FTZ R136, R36, R136, !PT ;  /* 0x0000008824887209 */ /* 0x000fe40007810000 */
[----:B------:R-:W-:Y:S02]  /*18160*/  FSEL R67, R67, -INF , !P0 ;  /* 0xff80000043437808 */ /* 0x000fe40004000000 */
[----:B------:R-:W-:Y:S02]  /*18170*/  FSEL R217, R28, -INF , !P1 ;  /* 0xff8000001cd97808 */ /* 0x000fe40004800000 */
[----:B------:R-:W-:Y:S02]  /*18180*/  ISETP.GE.OR P6, PT, R16, R250, !P6 ;  /* 0x000000fa1000720c */ /* 0x000fe400077c6670 */
[----:B------:R-:W-:Y:S02]  /*18190*/  ISETP.GE.AND P1, PT, R17, R245, PT ;  /* 0x000000f51100720c */ /* 0x000fe40003f26270 */
[----:B------:R-:W-:Y:S02]  /*181a0*/  FMNMX.FTZ R136, R67, R136, !PT ;  /* 0x0000008843887209 */ /* 0x000fe40007810000 */
[----:B------:R-:W-:Y:S02]  /*181b0*/  LOP3.LUT P0, RZ, R244, 0x4, RZ, 0xc0, !PT ;  /* 0x00000004f4ff7812 */ /* 0x000fe4000780c0ff */
[----:B------:R-:W-:Y:S01]  /*181c0*/  FSEL R21, R41, -INF , !P6 ;  /* 0xff80000029157808 */ /* 0x000fe20007000000 */
[----:B------:R-:W1:Y:S01]  /*181d0*/  SHFL.BFLY PT, R14, R136, 0x2, 0x1f ;  /* 0x0c401f00880e7f89 */ /* 0x000e6200000e0000 */
[----:B------:R-:W-:Y:S01]  /*181e0*/  ISETP.GE.OR P1, PT, R17, R249, !P1 ;  /* 0x000000f91100720c */ /* 0x000fe20004f26670 */
[----:B------:R-:W-:Y:S01]  /*181f0*/  IMAD.MOV.U32 R41, RZ, RZ, R37 ;  /* 0x000000ffff297224 */ /* 0x000fe200078e0025 */
[-C--:B------:R-:W-:Y:S02]  /*18200*/  ISETP.GE.AND P6, PT, R6, R246.reuse, PT ;  /* 0x000000f60600720c */ /* 0x080fe40003fc6270 */
[----:B------:R-:W-:Y:S02]  /*18210*/  FSEL R9, R9, -INF , !P0 ;  /* 0xff80000009097808 */ /* 0x000fe40004000000 */
[-C--:B------:R-:W-:Y:S02]  /*18220*/  ISETP.GE.AND P0, PT, R134, R246.reuse, PT ;  /* 0x000000f68600720c */ /* 0x080fe40003f06270 */
[----:B------:R-:W-:Y:S02]  /*18230*/  FSEL R33, R42, -INF , !P1 ;  /* 0xff8000002a217808 */ /* 0x000fe40004800000 */
[C---:B------:R-:W-:Y:S02]  /*18240*/  ISETP.GE.AND P1, PT, R5.reuse, R246, PT ;  /* 0x000000f60500720c */ /* 0x040fe40003f26270 */
[----:B------:R-:W-:Y:S01]  /*18250*/  FSEL R35, R44, -INF , !P3 ;  /* 0xff8000002c237808 */ /* 0x000fe20005800000 */
[----:B------:R-:W-:Y:S01]  /*18260*/  IMAD.MOV.U32 R44, RZ, RZ, R25 ;  /* 0x000000ffff2c7224 */ /* 0x000fe200078e0019 */
[----:B------:R-:W-:Y:S02]  /*18270*/  ISETP.GE.AND P3, PT, R5, R245, PT ;  /* 0x000000f50500720c */ /* 0x000fe40003f66270 */
[-C--:B------:R-:W-:Y:S02]  /*18280*/  ISETP.GE.OR P6, PT, R6, R250.reuse, !P6 ;  /* 0x000000fa0600720c */ /* 0x080fe400077c6670 */
[-C--:B------:R-:W-:Y:S02]  /*18290*/  ISETP.GE.OR P0, PT, R134, R250.reuse, !P0 ;  /* 0x000000fa8600720c */ /* 0x080fe40004706670 */
[----:B------:R-:W-:Y:S02]  /*182a0*/  FSEL R13, R13, -INF , !P4 ;  /* 0xff8000000d0d7808 */ /* 0x000fe40006000000 */
[C---:B------:R-:W-:Y:S02]  /*182b0*/  ISETP.GE.OR P4, PT, R5.reuse, R250, !P1 ;  /* 0x000000fa0500720c */ /* 0x040fe40004f86670 */
[----:B------:R-:W-:Y:S02]  /*182c0*/  ISETP.GE.OR P1, PT, R5, R249, !P3 ;  /* 0x000000f90500720c */ /* 0x000fe40005f26670 */
[-C--:B------:R-:W-:Y:S02]  /*182d0*/  ISETP.GE.AND P3, PT, R4, R246.reuse, PT ;  /* 0x000000f60400720c */ /* 0x080fe40003f66270 */
[----:B------:R-:W-:Y:S02]  /*182e0*/  FSEL R34, R45, -INF , !P6 ;  /* 0xff8000002d227808 */ /* 0x000fe40007000000 */
[----:B------:R-:W-:Y:S02]  /*182f0*/  ISETP.GE.AND P6, PT, R2, R246, PT ;  /* 0x000000f60200720c */ /* 0x000fe40003fc6270 */
[----:B------:R-:W-:Y:S02]  /*18300*/  FSEL R221, R24, -INF , !P0 ;  /* 0xff80000018dd7808 */ /* 0x000fe40004000000 */
[C---:B------:R-:W-:Y:S02]  /*18310*/  ISETP.GE.AND P0, PT, R19.reuse, R245, PT ;  /* 0x000000f51300720c */ /* 0x040fe40003f06270 */
[----:B------:R-:W-:Y:S01]  /*18320*/  FSEL R29, R56, -INF , !P4 ;  /* 0xff800000381d7808 */ /* 0x000fe20006000000 */
[----:B------:R-:W-:Y:S01]  /*18330*/  IMAD.MOV.U32 R56, RZ, RZ, R27 ;  /* 0x000000ffff387224 */ /* 0x000fe200078e001b */
[-C--:B------:R-:W-:Y:S02]  /*18340*/  ISETP.GE.OR P4, PT, R4, R250.reuse, !P3 ;  /* 0x000000fa0400720c */ /* 0x080fe40005f86670 */
[----:B------:R-:W-:Y:S02]  /*18350*/  ISETP.GE.OR P3, PT, R2, R250, !P6 ;  /* 0x000000fa0200720c */ /* 0x000fe40007766670 */
[----:B------:R-:W-:Y:S02]  /*18360*/  ISETP.GE.OR P0, PT, R19, R249, !P0 ;  /* 0x000000f91300720c */ /* 0x000fe40004706670 */
[----:B------:R-:W-:Y:S02]  /*18370*/  FSEL R129, R60, -INF , !P3 ;  /* 0xff8000003c817808 */ /* 0x000fe40005800000 */
[----:B------:R-:W-:Y:S02]  /*18380*/  ISETP.GE.AND P3, PT, R0, R246, PT ;  /* 0x000000f60000720c */ /* 0x000fe40003f66270 */
[----:B------:R-:W-:Y:S02]  /*18390*/  FSEL R219, R30, -INF , !P0 ;  /* 0xff8000001edb7808 */ /* 0x000fe40004000000 */
[----:B------:R-:W-:Y:S02]  /*183a0*/  ISETP.GE.AND P0, PT, R16, R245, PT ;  /* 0x000000f51000720c */ /* 0x000fe40003f06270 */
[----:B------:R-:W-:Y:S02]  /*183b0*/  ISETP.GE.OR P3, PT, R0, R250, !P3 ;  /* 0x000000fa0000720c */ /* 0x000fe40005f66670 */
[----:B------:R-:W-:Y:S02]  /*183c0*/  ISETP.GE.OR P0, PT, R16, R249, !P0 ;  /* 0x000000f91000720c */ /* 0x000fe40004706670 */
[----:B------:R-:W-:Y:S02]  /*183d0*/  FMNMX.FTZ R5, R10, R140, !PT ;  /* 0x0000008c0a057209 */ /* 0x000fe40007810000 */
[----:B------:R-:W-:Y:S02]  /*183e0*/  FSEL R61, R61, -INF , !P3 ;  /* 0xff8000003d3d7808 */ /* 0x000fe40005800000 */
[----:B------:R-:W-:Y:S01]  /*183f0*/  FSEL R19, R43, -INF , !P0 ;  /* 0xff8000002b137808 */ /* 0x000fe20004000000 */
[----:B------:R-:W-:Y:S01]  /*18400*/  IMAD.MOV.U32 R43, RZ, RZ, R39 ;  /* 0x000000ffff2b7224 */ /* 0x000fe200078e0027 */
[----:B------:R-:W-:Y:S02]  /*18410*/  ISETP.GE.AND P0, PT, R6, R245, PT ;  /* 0x000000f50600720c */ /* 0x000fe40003f06270 */
[----:B-1----:R-:W-:Y:S02]  /*18420*/  FMNMX.FTZ R136, R136, R14, !PT ;  /* 0x0000000e88887209 */ /* 0x002fe40007810000 */
[----:B------:R-:W-:Y:S02]  /*18430*/  FMNMX.FTZ R5, R20, R5, !PT ;  /* 0x0000000514057209 */ /* 0x000fe40007810000 */
[----:B------:R-:W-:Y:S02]  /*18440*/  FSEL R31, R46, -INF , !P2 ;  /* 0xff8000002e1f7808 */ /* 0x000fe40005000000 */
[----:B------:R-:W-:Y:S02]  /*18450*/  ISETP.GE.OR P0, PT, R6, R249, !P0 ;  /* 0x000000f90600720c */ /* 0x000fe40004706670 */
[----:B------:R-:W-:Y:S01]  /*18460*/  ISETP.GE.AND P2, PT, R2, R245, PT ;  /* 0x000000f50200720c */ /* 0x000fe20003f46270 */
[----:B------:R-:W1:Y:S01]  /*18470*/  SHFL.BFLY PT, R6, R136, 0x1, 0x1f ;  /* 0x0c201f0088067f89 */ /* 0x000e6200000e0000 */
[----:B------:R-:W-:Y:S02]  /*18480*/  FMNMX.FTZ R5, R32, R5, !PT ;  /* 0x0000000520057209 */ /* 0x000fe40007810000 */
[----:B------:R-:W-:Y:S02]  /*18490*/  ISETP.GE.OR P2, PT, R2, R249, !P2 ;  /* 0x000000f90200720c */ /* 0x000fe40005746670 */
[----:B------:R-:W-:Y:S02]  /*184a0*/  FMNMX.FTZ R5, R15, R5, !PT ;  /* 0x000000050f057209 */ /* 0x000fe40007810000 */
[----:B------:R-:W-:Y:S02]  /*184b0*/  ISETP.GE.AND P6, PT, R4, R245, PT ;  /* 0x000000f50400720c */ /* 0x000fe40003fc6270 */
[----:B------:R-:W-:Y:S02]  /*184c0*/  FMNMX.FTZ R5, R222, R5, !PT ;  /* 0x00000005de057209 */ /* 0x000fe40007810000 */
[----:B------:R-:W-:Y:S02]  /*184d0*/  ISETP.GE.OR P6, PT, R4, R249, !P6 ;  /* 0x000000f90400720c */ /* 0x000fe400077c6670 */
[----:B------:R-:W-:Y:S02]  /*184e0*/  FMNMX.FTZ R5, R223, R5, !PT ;  /* 0x00000005df057209 */ /* 0x000fe40007810000 */
[----:B------:R-:W-:Y:S01]  /*184f0*/  FSEL R30, R47, -INF , !P0 ;  /* 0xff8000002f1e7808 */ /* 0x000fe20004000000 */
[----:B------:R-:W-:Y:S01]  /*18500*/  IMAD.MOV.U32 R47, RZ, RZ, R19 ;  /* 0x000000ffff2f7224 */ /* 0x000fe200078e0013 */
[----:B------:R-:W-:Y:S02]  /*18510*/  FMNMX.FTZ R4, R219, R5, !PT ;  /* 0x00000005db047209 */ /* 0x000fe40007810000 */
[----:B------:R-:W-:Y:S02]  /*18520*/  FSEL R229, R62, -INF , !P2 ;  /* 0xff8000003ee57808 */ /* 0x000fe40005000000 */
[----:B------:R-:W-:Y:S02]  /*18530*/  FMNMX.FTZ R4, R218, R4, !PT ;  /* 0x00000004da047209 */ /* 0x000fe40007810000 */
[----:B------:R-:W-:Y:S02]  /*18540*/  ISETP.GE.AND P0, PT, R0, R245, PT ;  /* 0x000000f50000720c */ /* 0x000fe40003f06270 */
[----:B-1----:R-:W-:Y:S02]  /*18550*/  FMNMX.FTZ R136, R136, R6, !PT ;  /* 0x0000000688887209 */ /* 0x002fe40007810000 */
[----:B------:R-:W-:Y:S02]  /*18560*/  FMNMX.FTZ R4, R33, R4, !PT ;  /* 0x0000000421047209 */ /* 0x000fe40007810000 */
[C---:B------:R-:W-:Y:S01]  /*18570*/  FSETP.NEU.FTZ.AND P2, PT, R136.reuse, -INF , PT ;  /* 0xff8000008800780b */ /* 0x040fe20003f5d000 */
[----:B------:R-:W-:Y:S01]  /*18580*/  FMUL.FTZ R208, R136, c[0x0][0x23c] ;  /* 0x00008f0088d07a20 */ /* 0x000fe20000410000 */
[----:B------:R-:W-:Y:S02]  /*18590*/  FMNMX.FTZ R4, R47, R4, !PT ;  /* 0x000000042f047209 */ /* 0x000fe40007810000 */
[----:B------:R-:W-:Y:S02]  /*185a0*/  FSEL R130, R58, -INF , !P1 ;  /* 0xff8000003a827808 */ /* 0x000fe40004800000 */
[----:B------:R-:W-:Y:S02]  /*185b0*/  FMNMX.FTZ R4, R31, R4, !PT ;  /* 0x000000041f047209 */ /* 0x000fe40007810000 */
[----:B------:R-:W-:Y:S02]  /*185c0*/  FSEL R208, R208, RZ, P2 ;  /* 0x000000ffd0d07208 */ /* 0x000fe40001000000 */
[----:B------:R-:W-:Y:S02]  /*185d0*/  ISETP.GE.OR P0, PT, R0, R249, !P0 ;  /* 0x000000f90000720c */ /* 0x000fe40004706670 */
[----:B------:R-:W-:Y:S01]  /*185e0*/  FMNMX.FTZ R0, R30, R4, !PT ;  /* 0x000000041e007209 */ /* 0x000fe20007810000 */
[--C-:B------:R-:W-:Y:S01]  /*185f0*/  FFMA.FTZ R4, R141, c[0x0][0x23c], -R208.reuse ;  /* 0x00008f008d047a23 */ /* 0x100fe200000108d0 */
[----:B------:R-:W-:Y:S02]  /*18600*/  FSEL R224, R59, -INF , !P6 ;  /* 0xff8000003be07808 */ /* 0x000fe40007000000 */
[----:B------:R-:W-:Y:S01]  /*18610*/  FMNMX.FTZ R0, R130, R0, !PT ;  /* 0x0000000082007209 */ /* 0x000fe20007810000 */
[----:B------:R1:W-:Y:S01]  /*18620*/  MUFU.EX2 R214, R4 ;  /* 0x0000000400d67308 */ /* 0x0003e20000000800 */
[----:B------:R-:W-:Y:S02]  /*18630*/  FMNMX.FTZ R135, R8, R139, !PT ;  /* 0x0000008b08877209 */ /* 0x000fe40007810000 */
[----:B------:R-:W-:Y:S02]  /*18640*/  FMNMX.FTZ R0, R224, R0, !PT ;  /* 0x00000000e0007209 */ /* 0x000fe40007810000 */
[----:B------:R-:W-:Y:S02]  /*18650*/  FSEL R12, R12, -INF , !P5 ;  /* 0xff8000000c0c7808 */ /* 0x000fe40006800000 */
[----:B------:R-:W-:Y:S02]  /*18660*/  FMNMX.FTZ R0, R229, R0, !PT ;  /* 0x00000000e5007209 */ /* 0x000fe40007810000 */
[----:B------:R-:W-:Y:S02]  /*18670*/  FMNMX.FTZ R135, R9, R135, !PT ;  /* 0x0000008709877209 */ /* 0x000fe40007810000 */
[----:B------:R-:W-:Y:S02]  /*18680*/  FSEL R57, R57, -INF , !P4 ;  /* 0xff80000039397808 */ /* 0x000fe40006000000 */
[----:B------:R-:W-:Y:S02]  /*18690*/  FMNMX.FTZ R135, R12, R135, !PT ;  /* 0x000000870c877209 */ /* 0x000fe40007810000 */
[----:B------:R-:W-:Y:S02]  /*186a0*/  MOV R46, R21 ;  /* 0x00000015002e7202 */ /* 0x000fe40000000f00 */
[----:B------:R-:W-:Y:S02]  /*186b0*/  FMNMX.FTZ R135, R13, R135, !PT ;  /* 0x000000870d877209 */ /* 0x000fe40007810000 */
[----:B------:R-:W-:Y:S02]  /*186c0*/  MOV R42, R38 ;  /* 0x00000026002a7202 */ /* 0x000fe40000000f00 */
[----:B------:R-:W-:Y:S02]  /*186d0*/  FMNMX.FTZ R135, R221, R135, !PT ;  /* 0x00000087dd877209 */ /* 0x000fe40007810000 */
[----:B------:R-:W-:Y:S01]  /*186e0*/  MOV R45, R26 ;  /* 0x0000001a002d7202 */ /* 0x000fe20000000f00 */
[--C-:B-1----:R-:W-:Y:S01]  /*186f0*/  FFMA.FTZ R4, R210, c[0x0][0x23c], -R208.reuse ;  /* 0x00008f00d2047a23 */ /* 0x102fe200000108d0 */
[----:B------:R-:W-:Y:S02]  /*18700*/  FMNMX.FTZ R135, R220, R135, !PT ;  /* 0x00000087dc877209 */ /* 0x000fe40007810000 */
[C---:B------:R-:W-:Y:S01]  /*18710*/  LOP3.LUT P5, RZ, R244.reuse, 0x20, RZ, 0xc0, !PT ;  /* 0x00000020f4ff7812 */ /* 0x040fe200078ac0ff */
[----:B------:R-:W1:Y:S01]  /*18720*/  MUFU.EX2 R233, R4 ;  /* 0x0000000400e97308 */ /* 0x000e620000000800 */
[----:B------:R-:W-:Y:S02]  /*18730*/  FMNMX.FTZ R135, R217, R135, !PT ;  /* 0x00000087d9877209 */ /* 0x000fe40007810000 */
[----:B------:R-:W-:Y:S02]  /*18740*/  LOP3.LUT P4, RZ, R244, 0x10, RZ, 0xc0, !PT ;  /* 0x00000010f4ff7812 */ /* 0x000fe4000788c0ff */
[----:B------:R-:W-:Y:S04]  /*18750*/  FMNMX.FTZ R135, R216, R135, !PT ;  /* 0x00000087d8877209 */ /* 0x000fe80007810000 */
[----:B------:R-:W-:Y:S04]  /*18760*/  FMNMX.FTZ R135, R40, R135, !PT ;  /* 0x0000008728877209 */ /* 0x000fe80007810000 */
[----:B------:R-:W-:Y:S02]  /*18770*/  FMNMX.FTZ R135, R21, R135, !PT ;  /* 0x0000008715877209 */ /* 0x000fe40007810000 */
[----:B--2---:R-:W-:Y:S02]  /*18780*/  FMNMX.FTZ R137, R248, R137, !PT ;  /* 0x00000089f8897209 */ /* 0x004fe40007810000 */
        /* <DEDUP_REMOVED lines=12> */
[----:B-1----:R-:W-:Y:S01]  /*18850*/  F2FP.BF16.PACK_AB R141, R233, R214 ;  /* 0x000000d6e98d723e */ /* 0x002fe200000010ff */
[----:B------:R-:W1:Y:S08]  /*18860*/  SHFL.BFLY PT, R5, R135, 0x2, 0x1f ;  /* 0x0c401f0087057f89 */ /* 0x000e7000000e0000 */
[----:B------:R-:W2:Y:S01]  /*18870*/  SHFL.BFLY PT, R11, R137, 0x2, 0x1f ;  /* 0x0c401f00890b7f89 */ /* 0x000ea200000e0000 */
[----:B-1----:R-:W-:Y:S07]  /*18880*/  FMNMX.FTZ R135, R135, R5, !PT ;  /* 0x0000000587877209 */ /* 0x002fee0007810000 */
[----:B------:R-:W1:Y:S01]  /*18890*/  SHFL.BFLY PT, R5, R135, 0x1, 0x1f ;  /* 0x0c201f0087057f89 */ /* 0x000e6200000e0000 */
[----:B--2---:R-:W-:Y:S07]  /*188a0*/  FMNMX.FTZ R137, R137, R11, !PT ;  /* 0x0000000b89897209 */ /* 0x004fee0007810000 */
[----:B------:R-:W2:Y:S01]  /*188b0*/  SHFL.BFLY PT, R7, R137, 0x1, 0x1f ;  /* 0x0c201f0089077f89 */ /* 0x000ea200000e0000 */
[----:B-1----:R-:W-:Y:S04]  /*188c0*/  FMNMX.FTZ R135, R135, R5, !PT ;  /* 0x0000000587877209 */ /* 0x002fe80007810000 */
[----:B------:R-:W-:Y:S02]  /*188d0*/  FSETP.NEU.FTZ.AND P1, PT, R135, -INF , PT ;  /* 0xff8000008700780b */ /* 0x000fe40003f3d000 */
[----:B--2---:R-:W-:Y:S04]  /*188e0*/  FMNMX.FTZ R137, R137, R7, !PT ;  /* 0x0000000789897209 */ /* 0x004fe80007810000 */
[C---:B------:R-:W-:Y:S01]  /*188f0*/  FSETP.NEU.FTZ.AND P3, PT, R137.reuse, -INF , PT ;  /* 0xff8000008900780b */ /* 0x040fe20003f7d000 */
[----:B------:R-:W-:Y:S05]  /*18900*/  FMUL.FTZ R209, R137, c[0x0][0x23c] ;  /* 0x00008f0089d17a20 */ /* 0x000fea0000410000 */
[----:B------:R-:W-:Y:S05]  /*18910*/  FSEL R209, R209, RZ, P3 ;  /* 0x000000ffd1d17208 */ /* 0x000fea0001800000 */
[--C-:B------:R-:W-:Y:S01]  /*18920*/  FFMA.FTZ R2, R138, c[0x0][0x23c], -R209.reuse ;  /* 0x00008f008a027a23 */ /* 0x100fe200000108d1 */
[----:B------:R-:W-:Y:S01]  /*18930*/  FSEL R138, R63, -INF , !P0 ;  /* 0xff8000003f8a7808 */ /* 0x000fe20004000000 */
[----:B------:R-:W-:Y:S02]  /*18940*/  FFMA.FTZ R4, R211, c[0x0][0x23c], -R209 ;  /* 0x00008f00d3047a23 */ /* 0x000fe400000108d1 */
[----:B------:R1:W-:Y:S01]  /*18950*/  MUFU.EX2 R215, R2 ;  /* 0x0000000200d77308 */ /* 0x0003e20000000800 */
[----:B------:R-:W-:Y:S01]  /*18960*/  FMNMX.FTZ R0, R138, R0, !PT ;  /* 0x000000008a007209 */ /* 0x000fe20007810000 */
[----:B------:R-:W-:Y:S05]  /*18970*/  FMUL.FTZ R211, R135, c[0x0][0x23c] ;  /* 0x00008f0087d37a20 */ /* 0x000fea0000410000 */
[----:B------:R-:W-:Y:S03]  /*18980*/  FSEL R211, R211, RZ, P1 ;  /* 0x000000ffd3d37208 */ /* 0x000fe60000800000 */
[----:B------:R2:W-:Y:S02]  /*18990*/  MUFU.EX2 R242, R4 ;  /* 0x0000000400f27308 */ /* 0x0005e40000000800 */
[--C-:B------:R-:W-:Y:S02]  /*189a0*/  FFMA.FTZ R12, R12, c[0x0][0x23c], -R211.reuse ;  /* 0x00008f000c0c7a23 */ /* 0x100fe400000108d3 */
[--C-:B------:R-:W-:Y:S02]  /*189b0*/  FFMA.FTZ R13, R13, c[0x0][0x23c], -R211.reuse ;  /* 0x00008f000d0d7a23 */ /* 0x100fe400000108d3 */
[--C-:B------:R-:W-:Y:S02]  /*189c0*/  FFMA.FTZ R8, R8, c[0x0][0x23c], -R211.reuse ;  /* 0x00008f0008087a23 */ /* 0x100fe400000108d3 */
[----:B------:R-:W-:Y:S02]  /*189d0*/  FFMA.FTZ R9, R9, c[0x0][0x23c], -R211 ;  /* 0x00008f0009097a23 */ /* 0x000fe400000108d3 */
[----:B------:R-:W-:Y:S01]  /*189e0*/  MUFU.EX2 R240, R12 ;  /* 0x0000000c00f07308 */ /* 0x000fe20000000800 */
[--C-:B-1----:R-:W-:Y:S09]  /*189f0*/  FFMA.FTZ R2, R142, c[0x0][0x23c], -R209.reuse ;  /* 0x00008f008e027a23 */ /* 0x102ff200000108d1 */
[----:B------:R1:W-:Y:S01]  /*18a00*/  MUFU.EX2 R60, R2 ;  /* 0x00000002003c7308 */ /* 0x0003e20000000800 */
[----:B--2---:R-:W-:Y:S09]  /*18a10*/  FFMA.FTZ R4, R143, c[0x0][0x23c], -R209 ;  /* 0x00008f008f047a23 */ /* 0x004ff200000108d1 */
[----:B------:R2:W3:Y:S10]  /*18a20*/  MUFU.EX2 R238, R4 ;  /* 0x0000000400ee7308 */ /* 0x0004f40000000800 */
[----:B------:R-:W-:Y:S01]  /*18a30*/  MUFU.EX2 R236, R13 ;  /* 0x0000000d00ec7308 */ /* 0x000fe20000000800 */
[----:B-1----:R-:W1:Y:S09]  /*18a40*/  SHFL.BFLY PT, R2, R0, 0x2, 0x1f ;  /* 0x0c401f0000027f89 */ /* 0x002e7200000e0000 */
[----:B------:R-:W-:Y:S01]  /*18a50*/  MUFU.EX2 R231, R8 ;  /* 0x0000000800e77308 */ /* 0x000fe20000000800 */
[--C-:B--2---:R-:W-:Y:S01]  /*18a60*/  FFMA.FTZ R4, R213, c[0x0][0x23c], -R208.reuse ;  /* 0x00008f00d5047a23 */ /* 0x104fe200000108d0 */
[----:B---3--:R-:W-:Y:S08]  /*18a70*/  F2FP.BF16.PACK_AB R142, R238, R242 ;  /* 0x000000f2ee8e723e */ /* 0x008ff000000010ff */
[----:B------:R-:W-:Y:S01]  /*18a80*/  MUFU.EX2 R237, R4 ;  /* 0x0000000400ed7308 */ /* 0x000fe20000000800 */
[----:B-1----:R-:W-:Y:S01]  /*18a90*/  FMNMX.FTZ R0, R0, R2, !PT ;  /* 0x0000000200007209 */ /* 0x002fe20007810000 */
[----:B------:R-:W-:Y:S08]  /*18aa0*/  FFMA.FTZ R2, R212, c[0x0][0x23c], -R208 ;  /* 0x00008f00d4027a23 */ /* 0x000ff000000108d0 */
[----:B------:R-:W-:Y:S10]  /*18ab0*/  MUFU.EX2 R232, R9 ;  /* 0x0000000900e87308 */ /* 0x000ff40000000800 */
[----:B------:R1:W2:Y:S02]  /*18ac0*/  MUFU.EX2 R241, R2 ;  /* 0x0000000200f17308 */ /* 0x0002a40000000800 */
[----:B-1----:R-:W1:Y:S01]  /*18ad0*/  SHFL.BFLY PT, R2, R0, 0x1, 0x1f ;  /* 0x0c201f0000027f89 */ /* 0x002e6200000e0000 */
[----:B--2---:R-:W-:Y:S02]  /*18ae0*/  F2FP.BF16.PACK_AB R143, R237, R241 ;  /* 0x000000f1ed8f723e */ /* 0x004fe400000010ff */
[----:B-1----:R-:W-:Y:S02]  /*18af0*/  FMNMX.FTZ R134, R0, R2, !PT ;  /* 0x0000000200867209 */ /* 0x002fe40007810000 */
[----:B------:R-:W-:Y:S02]  /*18b00*/  FSEL R0, R137, RZ, P3 ;  /* 0x000000ff89007208 */ /* 0x000fe40001800000 */
[C---:B------:R-:W-:Y:S01]  /*18b10*/  FSETP.NEU.FTZ.AND P0, PT, R134.reuse, -INF , PT ;  /* 0xff8000008600780b */ /* 0x040fe20003f1d000 */
[----:B------:R-:W-:Y:S02]  /*18b20*/  FMUL.FTZ R210, R134, c[0x0][0x23c] ;  /* 0x00008f0086d27a20 */ /* 0x000fe40000410000 */
[----:B------:R-:W-:Y:S03]  /*18b30*/  FADD.FTZ R0, -R0, R3 ;  /* 0x0000000300007221 */ /* 0x000fe60000010100 */
[----:B------:R-:W-:Y:S01]  /*18b40*/  FSEL R210, R210, RZ, P0 ;  /* 0x000000ffd2d27208 */ /* 0x000fe20000000000 */
[----:B------:R-:W-:Y:S04]  /*18b50*/  FMUL.FTZ R0, R0, c[0x0][0x23c] ;  /* 0x00008f0000007a20 */ /* 0x000fe80000410000 */
[--C-:B------:R-:W-:Y:S01]  /*18b60*/  FFMA.FTZ R2, R20, c[0x0][0x23c], -R210.reuse ;  /* 0x00008f0014027a23 */ /* 0x100fe200000108d2 */
[----:B------:R-:W1:Y:S01]  /*18b70*/  MUFU.EX2 R132, R0 ;  /* 0x0000000000847308 */ /* 0x000e620000000800 */
[----:B------:R-:W2:Y:S01]  /*18b80*/  LDSM.16.MT88.4 R20, [R225+0xc000] ;  /* 0x00c00000e114783b */ /* 0x000ea20000004200 */
[----:B------:R-:W-:Y:S08]  /*18b90*/  FFMA.FTZ R10, R10, c[0x0][0x23c], -R210 ;  /* 0x00008f000a0a7a23 */ /* 0x000ff000000108d2 */
[----:B------:R3:W-:Y:S10]  /*18ba0*/  MUFU.EX2 R213, R2 ;  /* 0x0000000200d57308 */ /* 0x0007f40000000800 */
[----:B------:R-:W-:Y:S01]  /*18bb0*/  MUFU.EX2 R212, R10 ;  /* 0x0000000a00d47308 */ /* 0x000fe20000000800 */
[C---:B-1----:R-:W-:Y:S02]  /*18bc0*/  FMUL.FTZ R4, R132.reuse, R148 ;  /* 0x0000009484047220 */ /* 0x042fe40000410000 */
[C---:B------:R-:W-:Y:S02]  /*18bd0*/  FMUL.FTZ R5, R132.reuse, R149 ;  /* 0x0000009584057220 */ /* 0x040fe40000410000 */
[C---:B------:R-:W-:Y:S02]  /*18be0*/  FMUL.FTZ R16, R132.reuse, R152 ;  /* 0x0000009884107220 */ /* 0x040fe40000410000 */
[----:B------:R-:W-:Y:S02]  /*18bf0*/  FMUL.FTZ R17, R132, R153 ;  /* 0x0000009984117220 */ /* 0x000fe40000410000 */
[----:B------:R-:W-:Y:S01]  /*18c00*/  IMAD.MOV.U32 R152, RZ, RZ, R45 ;  /* 0x000000ffff987224 */ /* 0x000fe200078e002d */
[----:B---3--:R-:W-:Y:S01]  /*18c10*/  FSEL R2, R136, RZ, P2 ;  /* 0x000000ff88027208 */ /* 0x008fe20001000000 */
[----:B------:R-:W-:Y:S02]  /*18c20*/  IMAD.MOV.U32 R153, RZ, RZ, R56 ;  /* 0x000000ffff997224 */ /* 0x000fe400078e0038 */
[----:B------:R-:W-:Y:S02]  /*18c30*/  FMUL.FTZ R68, R132, R68 ;  /* 0x0000004484447220 */ /* 0x000fe40000410000 */
[----:B------:R-:W-:Y:S01]  /*18c40*/  FADD.FTZ R0, -R2, R133 ;  /* 0x0000008502007221 */ /* 0x000fe20000010100 */
[----:B------:R-:W-:Y:S01]  /*18c50*/  FSEL R2, R135, RZ, P1 ;  /* 0x000000ff87027208 */ /* 0x000fe20000800000 */
[----:B------:R-:W-:Y:S02]  /*18c60*/  FMUL.FTZ R69, R132, R69 ;  /* 0x0000004584457220 */ /* 0x000fe40000410000 */
[----:B------:R-:W-:Y:S02]  /*18c70*/  FMUL.FTZ R0, R0, c[0x0][0x23c] ;  /* 0x00008f0000007a20 */ /* 0x000fe40000410000 */
[C---:B------:R-:W-:Y:S02]  /*18c80*/  FMUL.FTZ R80, R132.reuse, R80 ;  /* 0x0000005084507220 */ /* 0x040fe40000410000 */
[----:B------:R1:W3:Y:S01]  /*18c90*/  MUFU.EX2 R3, R0 ;  /* 0x0000000000037308 */ /* 0x0002e20000000800 */
        /* <DEDUP_REMOVED lines=12> */
[----:B-1----:R-:W-:Y:S01]  /*18d60*/  FADD.FTZ R0, -R2, R139 ;  /* 0x0000008b02007221 */ /* 0x002fe20000010100 */
[----:B------:R-:W-:Y:S01]  /*18d70*/  FSEL R2, R134, RZ, P0 ;  /* 0x000000ff86027208 */ /* 0x000fe20000000000 */
[C---:B---3--:R-:W-:Y:S01]  /*18d80*/  FMUL.FTZ R6, R3.reuse, R150 ;  /* 0x0000009603067220 */ /* 0x048fe20000410000 */
[----:B------:R-:W-:Y:S01]  /*18d90*/  PLOP3.LUT P0, PT, PT, PT, UP0, 0x80, 0x0 ;  /* 0x000000000000781c */ /* 0x000fe20003f0f008 */
[----:B------:R-:W-:Y:S02]  /*18da0*/  FMUL.FTZ R0, R0, c[0x0][0x23c] ;  /* 0x00008f0000007a20 */ /* 0x000fe40000410000 */
[C---:B------:R-:W-:Y:S02]  /*18db0*/  FMUL.FTZ R7, R3.reuse, R151 ;  /* 0x0000009703077220 */ /* 0x040fe40000410000 */
[----:B------:R1:W3:Y:S01]  /*18dc0*/  MUFU.EX2 R133, R0 ;  /* 0x0000000000857308 */ /* 0x0002e20000000800 */
[C---:B------:R-:W-:Y:S01]  /*18dd0*/  FMUL.FTZ R18, R3.reuse, R154 ;  /* 0x0000009a03127220 */ /* 0x040fe20000410000 */
[----:B------:R-:W-:Y:S01]  /*18de0*/  LDSM.16.MT88.4 R148, [R227+0xc000] ;  /* 0x00c00000e394783b */ /* 0x000fe20000004200 */
[C---:B------:R-:W-:Y:S02]  /*18df0*/  FMUL.FTZ R19, R3.reuse, R155 ;  /* 0x0000009b03137220 */ /* 0x040fe40000410000 */
[----:B------:R-:W-:Y:S02]  /*18e00*/  IMAD.MOV.U32 R139, RZ, RZ, R55 ;  /* 0x000000ffff8b7224 */ /* 0x000fe400078e0037 */
[----:B------:R-:W-:Y:S02]  /*18e10*/  IMAD.MOV.U32 R154, RZ, RZ, R61 ;  /* 0x000000ffff9a7224 */ /* 0x000fe400078e003d */
        /* <DEDUP_REMOVED lines=9> */
[----:B------:R-:W-:Y:S01]  /*18eb0*/  F2FP.BF16.PACK_AB R140, R60, R215 ;  /* 0x000000d73c8c723e */ /* 0x000fe200000010ff */
[----:B------:R-:W-:Y:S02]  /*18ec0*/  FFMA.FTZ R2, R32, c[0x0][0x23c], -R210 ;  /* 0x00008f0020027a23 */ /* 0x000fe400000108d2 */
[----:B------:R-:W-:Y:S02]  /*18ed0*/  FMUL.FTZ R0, R0, c[0x0][0x23c] ;  /* 0x00008f0000007a20 */ /* 0x000fe40000410000 */
[----:B------:R1:W-:Y:S01]  /*18ee0*/  MUFU.EX2 R239, R2 ;  /* 0x0000000200ef7308 */ /* 0x0003e20000000800 */
[C---:B---3--:R-:W-:Y:S01]  /*18ef0*/  FMUL.FTZ R24, R133.reuse, R160 ;  /* 0x000000a085187220 */ /* 0x048fe20000410000 */
[-C--:B--2---:R-:W-:Y:S01]  /*18f00*/  HMMA.16816.F32.BF16 R4, R140, R20.reuse, R4 ;  /* 0x000000148c04723c */ /* 0x084fe20000041804 */
[----:B------:R-:W-:Y:S01]  /*18f10*/  MOV R160, R57 ;  /* 0x0000003900a07202 */ /* 0x000fe20000000f00 */
[----:B------:R-:W-:Y:S02]  /*18f20*/  IMAD.MOV.U32 R57, RZ, RZ, R40 ;  /* 0x000000ffff397224 */ /* 0x000fe400078e0028 */
[----:B------:R-:W-:Y:S02]  /*18f30*/  IMAD.MOV.U32 R40, RZ, RZ, R36 ;  /* 0x000000ffff287224 */ /* 0x000fe400078e0024 */
[----:B------:R-:W2:Y:S01]  /*18f40*/  LDSM.16.MT88.4 R36, [R226+0xc000] ;  /* 0x00c00000e224783b */ /* 0x000ea20000004200 */
[C---:B------:R-:W-:Y:S01]  /*18f50*/  FMUL.FTZ R8, R133.reuse, R144 ;  /* 0x0000009085087220 */ /* 0x040fe20000410000 */
[----:B------:R-:W3:Y:S01]  /*18f60*/  MUFU.EX2 R0, R0 ;  /* 0x0000000000007308 */ /* 0x000ee20000000800 */
[----:B------:R-:W-:Y:S03]  /*18f70*/  FMUL.FTZ R9, R133, R145 ;  /* 0x0000009185097220 */ /* 0x000fe60000410000 */
[----:B------:R-:W-:Y:S01]  /*18f80*/  F2FP.BF16.PACK_AB R145, R213, R212 ;  /* 0x000000d4d591723e */ /* 0x000fe200000010ff */
[C---:B------:R-:W-:Y:S01]  /*18f90*/  FMUL.FTZ R12, R133.reuse, R156 ;  /* 0x0000009c850c7220 */ /* 0x040fe20000410000 */
[----:B------:R-:W-:Y:S01]  /*18fa0*/  F2FP.BF16.PACK_AB R144, R232, R231 ;  /* 0x000000e7e890723e */ /* 0x000fe200000010ff */
[C---:B------:R-:W-:Y:S02]  /*18fb0*/  FMUL.FTZ R13, R133.reuse, R157 ;  /* 0x0000009d850d7220 */ /* 0x040fe40000410000 */
[C---:B------:R-:W-:Y:S02]  /*18fc0*/  FMUL.FTZ R25, R133.reuse, R161 ;  /* 0x000000a185197220 */ /* 0x040fe40000410000 */
[C---:B------:R-:W-:Y:S01]  /*18fd0*/  FMUL.FTZ R28, R133.reuse, R172 ;  /* 0x000000ac851c7220 */ /* 0x040fe20000410000 */
[----:B------:R-:W-:Y:S01]  /*18fe0*/  MOV R172, R29 ;  /* 0x0000001d00ac7202 */ /* 0x000fe20000000f00 */
[----:B------:R-:W-:Y:S02]  /*18ff0*/  FMUL.FTZ R29, R133, R173 ;  /* 0x000000ad851d7220 */ /* 0x000fe40000410000 */
[----:B-1----:R-:W-:Y:S02]  /*19000*/  FFMA.FTZ R2, R15, c[0x0][0x23c], -R210 ;  /* 0x00008f000f027a23 */ /* 0x002fe400000108d2 */
[----:B------:R-:W-:Y:S02]  /*19010*/  IMAD.MOV.U32 R173, RZ, RZ, R30 ;  /* 0x000000ffffad7224 */ /* 0x000fe400078e001e */
[----:B------:R-:W1:Y:S01]  /*19020*/  MUFU.EX2 R235, R2 ;  /* 0x0000000200eb7308 */ /* 0x000e620000000800 */
[----:B------:R-:W-:Y:S02]  /*19030*/  FMUL.FTZ R32, R132, R168 ;  /* 0x000000a884207220 */ /* 0x000fe40000410000 */
[----:B------:R-:W-:Y:S02]  /*19040*/  IMAD.MOV.U32 R168, RZ, RZ, R33 ;  /* 0x000000ffffa87224 */ /* 0x000fe400078e0021 */
[----:B---3--:R-:W-:Y:S01]  /*19050*/  FMUL.FTZ R10, R0, R146 ;  /* 0x00000092000a7220 */ /* 0x008fe20000410000 */
[----:B------:R-:W-:Y:S01]  /*19060*/  F2FP.BF16.PACK_AB R146, R236, R240 ;  /* 0x000000f0ec92723e */ /* 0x000fe200000010ff */
[C---:B------:R-:W-:Y:S02]  /*19070*/  FMUL.FTZ R11, R0.reuse, R147 ;  /* 0x00000093000b7220 */ /* 0x040fe40000410000 */
[C---:B------:R-:W-:Y:S02]  /*19080*/  FMUL.FTZ R14, R0.reuse, R158 ;  /* 0x0000009e000e7220 */ /* 0x040fe40000410000 */
[C---:B------:R-:W-:Y:S01]  /*19090*/  FMUL.FTZ R15, R0.reuse, R159 ;  /* 0x0000009f000f7220 */ /* 0x040fe20000410000 */
[----:B------:R-:W-:Y:S01]  /*190a0*/  MOV R159, R57 ;  /* 0x00000039009f7202 */ /* 0x000fe20000000f00 */
[C---:B------:R-:W-:Y:S02]  /*190b0*/  FMUL.FTZ R26, R0.reuse, R162 ;  /* 0x000000a2001a7220 */ /* 0x040fe40000410000 */
[C---:B------:R-:W-:Y:S01]  /*190c0*/  FMUL.FTZ R27, R0.reuse, R163 ;  /* 0x000000a3001b7220 */ /* 0x040fe20000410000 */
[----:B------:R-:W-:Y:S01]  /*190d0*/  MOV R163, R44 ;  /* 0x0000002c00a37202 */ /* 0x000fe20000000f00 */
[C---:B------:R-:W-:Y:S02]  /*190e0*/  FMUL.FTZ R30, R0.reuse, R174 ;  /* 0x000000ae001e7220 */ /* 0x040fe40000410000 */
[----:B------:R-:W-:Y:S02]  /*190f0*/  IMAD.MOV.U32 R174, RZ, RZ, R31 ;  /* 0x000000ffffae7224 */ /* 0x000fe400078e001f */
[----:B------:R-:W-:Y:S01]  /*19100*/  FMUL.FTZ R31, R0, R175 ;  /* 0x000000af001f7220 */ /* 0x000fe20000410000 */
[----:B------:R-:W-:Y:S01]  /*19110*/  MOV R175, R47 ;  /* 0x0000002f00af7202 */ /* 0x000fe20000000f00 */
[----:B------:R-:W-:Y:S01]  /*19120*/  FMUL.FTZ R33, R132, R169 ;  /* 0x000000a984217220 */ /* 0x000fe20000410000 */
[----:B-1----:R-:W-:Y:S01]  /*19130*/  F2FP.BF16.PACK_AB R147, R235, R239 ;  /* 0x000000efeb93723e */ /* 0x002fe200000010ff */
[----:B------:R-:W-:Y:S02]  /*19140*/  IMAD.MOV.U32 R158, RZ, RZ, R60 ;  /* 0x000000ffff9e7224 */ /* 0x000fe400078e003c */
[--C-:B------:R-:W-:Y:S02]  /*19150*/  FFMA.FTZ R153, R153, c[0x0][0x23c], -R208.reuse ;  /* 0x00008f0099997a23 */ /* 0x100fe400000108d0 */
[----:B------:R-:W-:Y:S02]  /*19160*/  FFMA.FTZ R152, R152, c[0x0][0x23c], -R208 ;  /* 0x00008f0098987a23 */ /* 0x000fe400000108d0 */
[C---:B------:R-:W-:Y:S01]  /*19170*/  HMMA.16816.F32.BF16 R8, R144.reuse, R20, R8 ;  /* 0x000000149008723c */ /* 0x040fe20000041808 */
[C---:B------:R-:W-:Y:S02]  /*19180*/  FMUL.FTZ R44, R133.reuse, R188 ;  /* 0x000000bc852c7220 */ /* 0x040fe40000410000 */
[C---:B------:R-:W-:Y:S02]  /*19190*/  FMUL.FTZ R45, R133.reuse, R189 ;  /* 0x000000bd852d7220 */ /* 0x040fe40000410000 */
[----:B------:R-:W-:Y:S02]  /*191a0*/  FMUL.FTZ R47, R0, R191 ;  /* 0x000000bf002f7220 */ /* 0x000fe40000410000 */
[C---:B------:R-:W-:Y:S01]  /*191b0*/  FMUL.FTZ R20, R132.reuse, R164 ;  /* 0x000000a484147220 */ /* 0x040fe20000410000 */
[-C--:B------:R-:W-:Y:S01]  /*191c0*/  HMMA.16816.F32.BF16 R12, R144, R22.reuse, R12 ;  /* 0x00000016900c723c */ /* 0x080fe2000004180c */
[C---:B------:R-:W-:Y:S03]  /*191d0*/  FMUL.FTZ R21, R132.reuse, R165 ;  /* 0x000000a584157220 */ /* 0x040fe60000410000 */
[----:B------:R-:W-:Y:S01]  /*191e0*/  IMAD.MOV.U32 R157, RZ, RZ, R49 ;  /* 0x000000ffff9d7224 */ /* 0x000fe200078e0031 */
[----:B------:R-:W-:Y:S01]  /*191f0*/  MOV R165, R41 ;  /* 0x0000002900a57202 */ /* 0x000fe20000000f00 */
[----:B------:R-:W-:Y:S02]  /*19200*/  FMUL.FTZ R41, R133, R177 ;  /* 0x000000b185297220 */ /* 0x000fe40000410000 */
[C---:B------:R-:W-:Y:S01]  /*19210*/  HMMA.16816.F32.BF16 R16, R140.reuse, R22, R16 ;  /* 0x000000168c10723c */ /* 0x040fe20000041810 */
[----:B------:R-:W-:Y:S03]  /*19220*/  IMAD.MOV.U32 R169, RZ, RZ, R34 ;  /* 0x000000ffffa97224 */ /* 0x000fe600078e0022 */
[C---:B------:R-:W-:Y:S01]  /*19230*/  FMUL.FTZ R34, R3.reuse, R170 ;  /* 0x000000aa03227220 */ /* 0x040fe20000410000 */
[----:B------:R-:W-:Y:S01]  /*19240*/  MOV R170, R35 ;  /* 0x0000002300aa7202 */ /* 0x000fe20000000f00 */
[C---:B------:R-:W-:Y:S02]  /*19250*/  FMUL.FTZ R35, R3.reuse, R171 ;  /* 0x000000ab03237220 */ /* 0x040fe40000410000 */
[C---:B------:R-:W-:Y:S01]  /*19260*/  FMUL.FTZ R22, R3.reuse, R166 ;  /* 0x000000a603167220 */ /* 0x040fe20000410000 */
[----:B------:R-:W-:Y:S03]  /*19270*/  MOV R166, R64 ;  /* 0x0000004000a67202 */ /* 0x000fe60000000f00 */
[----:B------:R-:W-:Y:S01]  /*19280*/  FMUL.FTZ R23, R3, R167 ;  /* 0x000000a703177220 */ /* 0x000fe20000410000 */
[----:B------:R-:W-:Y:S01]  /*19290*/  MOV R167, R53 ;  /* 0x0000003500a77202 */ /* 0x000fe20000000f00 */
[----:B------:R-:W-:Y:S02]  /*192a0*/  FFMA.FTZ R157, R157, c[0x0][0x23c], -R209 ;  /* 0x00008f009d9d7a23 */ /* 0x000fe400000108d1 */
[----:B------:R-:W-:Y:S02]  /*192b0*/  FMUL.FTZ R49, R132, R185 ;  /* 0x000000b984317220 */ /* 0x000fe40000410000 */
[C---:B------:R-:W-:Y:S01]  /*192c0*/  FMUL.FTZ R56, R133.reuse, R192 ;  /* 0x000000c085387220 */ /* 0x040fe20000410000 */
[-C--:B--2---:R-:W-:Y:S01]  /*192d0*/  HMMA.16816.F32.BF16 R20, R140, R36.reuse, R20 ;  /* 0x000000248c14723c */ /* 0x084fe20000041814 */
[C---:B------:R-:W-:Y:S02]  /*192e0*/  FMUL.FTZ R57, R133.reuse, R193 ;  /* 0x000000c185397220 */ /* 0x040fe40000410000 */
[----:B------:R-:W-:Y:S01]  /*192f0*/  MUFU.EX2 R193, R152 ;  /* 0x0000009800c17308 */ /* 0x000fe20000000800 */
[C---:B------:R-:W-:Y:S02]  /*19300*/  FMUL.FTZ R58, R0.reuse, R194 ;  /* 0x000000c2003a7220 */ /* 0x040fe40000410000 */
[C---:B------:R-:W-:Y:S02]  /*19310*/  FMUL.FTZ R59, R0.reuse, R195 ;  /* 0x000000c3003b7220 */ /* 0x040fe40000410000 */
[C---:B------:R-:W-:Y:S01]  /*19320*/  HMMA.16816.F32.BF16 R24, R144.reuse, R36, R24 ;  /* 0x000000249018723c */ /* 0x040fe20000041818 */
[C---:B------:R-:W-:Y:S03]  /*19330*/  FMUL.FTZ R60, R133.reuse, R204 ;  /* 0x000000cc853c7220 */ /* 0x040fe60000410000 */
[----:B------:R-:W-:Y:S02]  /*19340*/  FMUL.FTZ R61, R133, R205 ;  /* 0x000000cd853d7220 */ /* 0x000fe40000410000 */
[----:B------:R-:W-:Y:S02]  /*19350*/  FMUL.FTZ R62, R0, R206 ;  /* 0x000000ce003e7220 */ /* 0x000fe40000410000 */
[-C--:B------:R-:W-:Y:S01]  /*19360*/  HMMA.16816.F32.BF16 R28, R144, R38.reuse, R28 ;  /* 0x00000026901c723c */ /* 0x080fe2000004181c */
[C---:B------:R-:W-:Y:S03]  /*19370*/  FMUL.FTZ R37, R132.reuse, R181 ;  /* 0x000000b584257220 */ /* 0x040fe60000410000 */
[----:B------:R-:W-:Y:S02]  /*19380*/  IMAD.MOV.U32 R181, RZ, RZ, R54 ;  /* 0x000000ffffb57224 */ /* 0x000fe400078e0036 */
[----:B------:R-:W-:Y:S01]  /*19390*/  FMUL.FTZ R36, R132, R180 ;  /* 0x000000b484247220 */ /* 0x000fe20000410000 */
[----:B------:R-:W-:Y:S01]  /*193a0*/  MOV R180, R65 ;  /* 0x0000004100b47202 */ /* 0x000fe20000000f00 */
[C---:B------:R-:W-:Y:S01]  /*193b0*/  HMMA.16816.F32.BF16 R32, R140.reuse, R38, R32 ;  /* 0x000000268c20723c */ /* 0x040fe20000041820 */
[----:B------:R-:W-:Y:S03]  /*193c0*/  IMAD.MOV.U32 R2, RZ, RZ, R48 ;  /* 0x000000ffff027224 */ /* 0x000fe600078e0030 */
[----:B------:R-:W-:Y:S02]  /*193d0*/  IMAD.MOV.U32 R162, RZ, RZ, R43 ;  /* 0x000000ffffa27224 */ /* 0x000fe400078e002b */
[----:B------:R-:W-:Y:S02]  /*193e0*/  FFMA.FTZ R2, R2, c[0x0][0x23c], -R209 ;  /* 0x00008f0002027a23 */ /* 0x000fe400000108d1 */
[C---:B------:R-:W-:Y:S04]  /*193f0*/  FMUL.FTZ R38, R3.reuse, R182 ;  /* 0x000000b603267220 */ /* 0x040fe80000410000 */
[----:B------:R-:W-:Y:S02]  /*19400*/  IMAD.MOV.U32 R182, RZ, RZ, R52 ;  /* 0x000000ffffb67224 */ /* 0x000fe400078e0034 */
[----:B------:R-:W1:Y:S01]  /*19410*/  LDSM.16.MT88.4 R52, [R228+0xc000] ;  /* 0x00c00000e434783b */ /* 0x000e620000004200 */
[C---:B------:R-:W-:Y:S02]  /*19420*/  FMUL.FTZ R39, R3.reuse, R183 ;  /* 0x000000b703277220 */ /* 0x040fe40000410000 */
[----:B------:R-:W-:Y:S02]  /*19430*/  IMAD.MOV.U32 R183, RZ, RZ, R51 ;  /* 0x000000ffffb77224 */ /* 0x000fe400078e0033 */
[----:B------:R-:W-:Y:S02]  /*19440*/  FMUL.FTZ R43, R0, R179 ;  /* 0x000000b3002b7220 */ /* 0x000fe40000410000 */
[----:B------:R-:W-:Y:S01]  /*19450*/  IMAD.MOV.U32 R177, RZ, RZ, R183 ;  /* 0x000000ffffb17224 */ /* 0x000fe200078e00b7 */
[----:B------:R-:W-:Y:S01]  /*19460*/  MOV R183, R181 ;  /* 0x000000b500b77202 */ /* 0x000fe20000000f00 */
[----:B------:R-:W-:Y:S01]  /*19470*/  FMUL.FTZ R48, R132, R184 ;  /* 0x000000b884307220 */ /* 0x000fe20000410000 */
[----:B------:R-:W-:Y:S01]  /*19480*/  MOV R181, R170 ;  /* 0x000000aa00b57202 */ /* 0x000fe20000000f00 */
[----:B------:R-:W-:Y:S01]  /*19490*/  IMAD.MOV.U32 R170, RZ, RZ, R168 ;  /* 0x000000ffffaa7224 */ /* 0x000fe200078e00a8 */
[----:B------:R-:W-:Y:S01]  /*194a0*/  MOV R179, R177 ;  /* 0x000000b100b37202 */ /* 0x000fe20000000f00 */
[----:B------:R2:W-:Y:S01]  /*194b0*/  MUFU.EX2 R168, R2 ;  /* 0x0000000200a87308 */ /* 0x0005e20000000800 */
[C---:B------:R-:W-:Y:S02]  /*194c0*/  FMUL.FTZ R51, R3.reuse, R187 ;  /* 0x000000bb03337220 */ /* 0x040fe40000410000 */
[----:B------:R-:W-:Y:S02]  /*194d0*/  FMUL.FTZ R63, R0, R207 ;  /* 0x000000cf003f7220 */ /* 0x000fe40000410000 */
[----:B------:R-:W-:Y:S02]  /*194e0*/  IMAD.MOV.U32 R156, RZ, RZ, R67 ;  /* 0x000000ffff9c7224 */ /* 0x000fe400078e0043 */
        /* <DEDUP_REMOVED lines=9> */
[C---:B------:R-:W-:Y:S01]  /*19580*/  FMUL.FTZ R78, R0.reuse, R78 ;  /* 0x0000004e004e7220 */ /* 0x040fe20000410000 */
[-C--:B-1----:R-:W-:Y:S01]  /*19590*/  HMMA.16816.F32.BF16 R36, R140, R52.reuse, R36 ;  /* 0x000000348c24723c */ /* 0x082fe20000041824 */
[----:B------:R-:W-:Y:S02]  /*195a0*/  IMAD.MOV.U32 R161, RZ, RZ, R42 ;  /* 0x000000ffffa17224 */ /* 0x000fe400078e002a */
[C---:B------:R-:W-:Y:S02]  /*195b0*/  FMUL.FTZ R42, R0.reuse, R178 ;  /* 0x000000b2002a7220 */ /* 0x040fe40000410000 */
[----:B------:R-:W-:Y:S02]  /*195c0*/  IMAD.MOV.U32 R155, RZ, RZ, R40 ;  /* 0x000000ffff9b7224 */ /* 0x000fe400078e0028 */
[----:B------:R-:W-:Y:S01]  /*195d0*/  FMUL.FTZ R40, R133, R176 ;  /* 0x000000b085287220 */ /* 0x000fe20000410000 */
[----:B------:R-:W-:Y:S01]  /*195e0*/  MOV R176, R50 ;  /* 0x0000003200b07202 */ /* 0x000fe20000000f00 */
[----:B------:R-:W-:Y:S03]  /*195f0*/  FMUL.FTZ R50, R3, R186 ;  /* 0x000000ba03327220 */ /* 0x000fe60000410000 */
[C---:B------:R-:W-:Y:S01]  /*19600*/  FMUL.FTZ R79, R0.reuse, R79 ;  /* 0x0000004f004f7220 */ /* 0x040fe20000410000 */
[----:B------:R-:W-:Y:S01]  /*19610*/  MOV R178, R176 ;  /* 0x000000b000b27202 */ /* 0x000fe20000000f00 */
[C---:B------:R-:W-:Y:S01]  /*19620*/  HMMA.16816.F32.BF16 R40, R144.reuse, R52, R40 ;  /* 0x000000349028723c */ /* 0x040fe20000041828 */
[----:B------:R-:W-:Y:S02]  /*19630*/  IMAD.MOV.U32 R171, RZ, RZ, R46 ;  /* 0x000000ffffab7224 */ /* 0x000fe400078e002e */
[----:B------:R-:W-:Y:S02]  /*19640*/  FMUL.FTZ R46, R0, R190 ;  /* 0x000000be002e7220 */ /* 0x000fe40000410000 */
[----:B------:R-:W-:Y:S02]  /*19650*/  FMUL.FTZ R88, R133, R88 ;  /* 0x0000005885587220 */ /* 0x000fe40000410000 */
[C---:B------:R-:W-:Y:S02]  /*19660*/  FMUL.FTZ R52, R132.reuse, R196 ;  /* 0x000000c484347220 */ /* 0x040fe40000410000 */
[----:B------:R-:W-:Y:S01]  /*19670*/  FMUL.FTZ R53, R132, R197 ;  /* 0x000000c584357220 */ /* 0x000fe20000410000 */
[-C--:B------:R-:W-:Y:S02]  /*19680*/  HMMA.16816.F32.BF16 R44, R144, R54.reuse, R44 ;  /* 0x00000036902c723c */ /* 0x080fe4000004182c */
[----:B------:R-:W-:Y:S02]  /*19690*/  IMAD.MOV.U32 R176, RZ, RZ, R182 ;  /* 0x000000ffffb07224 */ /* 0x000fe400078e00b6 */
[----:B------:R-:W-:Y:S02]  /*196a0*/  IMAD.MOV.U32 R182, RZ, RZ, R180 ;  /* 0x000000ffffb67224 */ /* 0x000fe400078e00b4 */
[----:B------:R-:W-:Y:S02]  /*196b0*/  IMAD.MOV.U32 R180, RZ, RZ, R171 ;  /* 0x000000ffffb47224 */ /* 0x000fe400078e00ab */
[C---:B------:R-:W-:Y:S01]  /*196c0*/  HMMA.16816.F32.BF16 R48, R140.reuse, R54, R48 ;  /* 0x000000368c30723c */ /* 0x040fe20000041830 */
[----:B------:R-:W-:Y:S03]  /*196d0*/  IMAD.MOV.U32 R171, RZ, RZ, R169 ;  /* 0x000000ffffab7224 */ /* 0x000fe600078e00a9 */
[----:B------:R-:W-:Y:S01]  /*196e0*/  MOV R169, R175 ;  /* 0x000000af00a97202 */ /* 0x000fe20000000f00 */
[----:B------:R-:W-:Y:S02]  /*196f0*/  IMAD.MOV.U32 R175, RZ, RZ, R174 ;  /* 0x000000ffffaf7224 */ /* 0x000fe400078e00ae */
[----:B------:R-:W-:Y:S01]  /*19700*/  IMAD.MOV.U32 R174, RZ, RZ, R173 ;  /* 0x000000ffffae7224 */ /* 0x000fe200078e00ad */
[----:B------:R-:W-:Y:S01]  /*19710*/  MOV R173, R172 ;  /* 0x000000ac00ad7202 */ /* 0x000fe20000000f00 */
[----:B------:R-:W-:Y:S03]  /*19720*/  IMAD.MOV.U32 R172, RZ, RZ, R160 ;  /* 0x000000ffffac7224 */ /* 0x000fe600078e00a0 */
[----:B------:R-:W-:Y:S02]  /*19730*/  IMAD.MOV.U32 R160, RZ, RZ, R129 ;  /* 0x000000ffffa07224 */ /* 0x000fe400078e0081 */
[----:B------:R-:W3:Y:S01]  /*19740*/  LDL.LU R129, [R1+0xb8] ;  /* 0x0000b80001817983 */ /* 0x000ee20000300800 */
[----:B--2---:R-:W-:Y:S02]  /*19750*/  FFMA.FTZ R2, R178, c[0x0][0x23c], -R209 ;  /* 0x00008f00b2027a23 */ /* 0x004fe400000108d1 */
        /* <DEDUP_REMOVED lines=10> */
[----:B------:R-:W-:Y:S01]  /*19800*/  MOV R175, R174 ;  /* 0x000000ae00af7202 */ /* 0x000fe20000000f00 */
[----:B------:R-:W-:Y:S02]  /*19810*/  IMAD.MOV.U32 R174, RZ, RZ, R173 ;  /* 0x000000ffffae7224 */ /* 0x000fe400078e00ad */
[----:B------:R-:W-:Y:S01]  /*19820*/  IMAD.MOV.U32 R173, RZ, RZ, R172 ;  /* 0x000000ffffad7224 */ /* 0x000fe200078e00ac */
[----:B------:R-:W-:Y:S01]  /*19830*/  MOV R172, R160 ;  /* 0x000000a000ac7202 */ /* 0x000fe20000000f00 */
[----:B------:R-:W-:Y:S02]  /*19840*/  IMAD.MOV.U32 R160, RZ, RZ, R154 ;  /* 0x000000ffffa07224 */ /* 0x000fe400078e009a */
[----:B------:R-:W-:Y:S02]  /*19850*/  IMAD.MOV.U32 R154, RZ, RZ, R130 ;  /* 0x000000ffff9a7224 */ /* 0x000fe400078e0082 */
[----:B------:R-:W2:Y:S01]  /*19860*/  LDL.LU R130, [R1+0xb4] ;  /* 0x0000b40001827983 */ /* 0x000ea20000300800 */
[----:B------:R-:W-:Y:S01]  /*19870*/  IMAD.MOV.U32 R178, RZ, RZ, R183 ;  /* 0x000000ffffb27224 */ /* 0x000fe200078e00b7 */
[----:B------:R-:W-:Y:S01]  /*19880*/  MOV R183, R181 ;  /* 0x000000b500b77202 */ /* 0x000fe20000000f00 */
[----:B------:R-:W-:Y:S01]  /*19890*/  IMAD.MOV.U32 R181, RZ, RZ, R171 ;  /* 0x000000ffffb57224 */ /* 0x000fe200078e00ab */
[----:B------:R-:W-:Y:S01]  /*198a0*/  MOV R171, R169 ;  /* 0x000000a900ab7202 */ /* 0x000fe20000000f00 */
[----:B------:R-:W-:Y:S02]  /*198b0*/  IMAD.MOV.U32 R169, RZ, RZ, R174 ;  /* 0x000000ffffa97224 */ /* 0x000fe400078e00ae */
[----:B------:R-:W-:Y:S02]  /*198c0*/  IMAD.MOV.U32 R174, RZ, RZ, R172 ;  /* 0x000000ffffae7224 */ /* 0x000fe400078e00ac */
[----:B------:R-:W-:Y:S01]  /*198d0*/  IMAD.MOV.U32 R172, RZ, RZ, R160 ;  /* 0x000000ffffac7224 */ /* 0x000fe200078e00a0 */
[----:B------:R-:W-:Y:S01]  /*198e0*/  MOV R160, R154 ;  /* 0x0000009a00a07202 */ /* 0x000fe20000000f00 */
[----:B------:R-:W-:Y:S02]  /*198f0*/  IMAD.MOV.U32 R154, RZ, RZ, R131 ;  /* 0x000000ffff9a7224 */ /* 0x000fe400078e0083 */
[----:B------:R-:W4:Y:S01]  /*19900*/  LDL.LU R131, [R1+0xb0] ;  /* 0x0000b00001837983 */ /* 0x000f220000300800 */
[C---:B------:R-:W-:Y:S02]  /*19910*/  FMUL.FTZ R54, R3.reuse, R198 ;  /* 0x000000c603367220 */ /* 0x040fe40000410000 */
[----:B------:R-:W-:Y:S01]  /*19920*/  FMUL.FTZ R55, R3, R199 ;  /* 0x000000c703377220 */ /* 0x000fe20000410000 */
[----:B------:R-:W-:Y:S01]  /*19930*/  MOV R199, R182 ;  /* 0x000000b600c77202 */ /* 0x000fe20000000f00 */
[----:B------:R-:W-:Y:S02]  /*19940*/  IMAD.MOV.U32 R182, RZ, RZ, R159 ;  /* 0x000000ffffb67224 */ /* 0x000fe400078e009f */
[--C-:B------:R-:W-:Y:S02]  /*19950*/  FFMA.FTZ R154, R154, c[0x0][0x23c], -R209.reuse ;  /* 0x00008f009a9a7a23 */ /* 0x100fe400000108d1 */
[C---:B------:R-:W-:Y:S01]  /*19960*/  FMUL.FTZ R89, R133.reuse, R89 ;  /* 0x0000005985597220 */ /* 0x040fe20000410000 */
[-C--:B------:R-:W-:Y:S01]  /*19970*/  HMMA.16816.F32.BF16 R52, R140, R148.reuse, R52 ;  /* 0x000000948c34723c */ /* 0x080fe20000041834 */
[----:B------:R-:W-:Y:S01]  /*19980*/  MUFU.EX2 R205, R154 ;  /* 0x0000009a00cd7308 */ /* 0x000fe20000000800 */
[C---:B------:R-:W-:Y:S02]  /*19990*/  FMUL.FTZ R90, R0.reuse, R90 ;  /* 0x0000005a005a7220 */ /* 0x040fe40000410000 */
[C---:B------:R-:W-:Y:S02]  /*199a0*/  FMUL.FTZ R91, R0.reuse, R91 ;  /* 0x0000005b005b7220 */ /* 0x040fe40000410000 */
[C---:B------:R-:W-:Y:S02]  /*199b0*/  FMUL.FTZ R92, R133.reuse, R92 ;  /* 0x0000005c855c7220 */ /* 0x040fe40000410000 */
[C---:B------:R-:W-:Y:S01]  /*199c0*/  HMMA.16816.F32.BF16 R56, R144.reuse, R148, R56 ;  /* 0x000000949038723c */ /* 0x040fe20000041838 */
[----:B------:R-:W-:Y:S03]  /*199d0*/  FMUL.FTZ R93, R133, R93 ;  /* 0x0000005d855d7220 */ /* 0x000fe60000410000 */
[C---:B------:R-:W-:Y:S02]  /*199e0*/  FMUL.FTZ R94, R0.reuse, R94 ;  /* 0x0000005e005e7220 */ /* 0x040fe40000410000 */
[C---:B------:R-:W-:Y:S02]  /*199f0*/  FMUL.FTZ R95, R0.reuse, R95 ;  /* 0x0000005f005f7220 */ /* 0x040fe40000410000 */
[-C--:B------:R-:W-:Y:S01]  /*19a00*/  HMMA.16816.F32.BF16 R60, R144, R150.reuse, R60 ;  /* 0x00000096903c723c */ /* 0x080fe2000004183c */
[----:B------:R-:W-:Y:S03]  /*19a10*/  IMAD.MOV.U32 R164, RZ, RZ, R66 ;  /* 0x000000ffffa47224 */ /* 0x000fe600078e0042 */
[C---:B------:R-:W-:Y:S02]  /*19a20*/  FMUL.FTZ R66, R3.reuse, R202 ;  /* 0x000000ca03427220 */ /* 0x040fe40000410000 */
[C---:B------:R-:W-:Y:S02]  /*19a30*/  FMUL.FTZ R102, R3.reuse, R102 ;  /* 0x0000006603667220 */ /* 0x040fe40000410000 */
[----:B------:R-:W-:Y:S03]  /*19a40*/  FMUL.FTZ R103, R3, R103 ;  /* 0x0000006703677220 */ /* 0x000fe60000410000 */
[C---:B------:R-:W-:Y:S01]  /*19a50*/  HMMA.16816.F32.BF16 R64, R140.reuse, R150, R64 ;  /* 0x000000968c40723c */ /* 0x040fe20000041840 */
[----:B------:R-:W1:Y:S01]  /*19a60*/  LDSM.16.MT88.4 R148, [R225+0xe000] ;  /* 0x00e00000e194783b */ /* 0x000e620000004200 */
[C---:B------:R-:W-:Y:S02]  /*19a70*/  FMUL.FTZ R104, R133.reuse, R104 ;  /* 0x0000006885687220 */ /* 0x040fe40000410000 */
[C---:B------:R-:W-:Y:S02]  /*19a80*/  FMUL.FTZ R105, R133.reuse, R105 ;  /* 0x0000006985697220 */ /* 0x040fe40000410000 */
[C---:B------:R-:W-:Y:S02]  /*19a90*/  FMUL.FTZ R106, R0.reuse, R106 ;  /* 0x0000006a006a7220 */ /* 0x040fe40000410000 */
[C---:B------:R-:W-:Y:S04]  /*19aa0*/  FMUL.FTZ R107, R0.reuse, R107 ;  /* 0x0000006b006b7220 */ /* 0x040fe80000410000 */
        /* <DEDUP_REMOVED lines=14> */
[C---:B------:R-:W-:Y:S01]  /*19b90*/  FMUL.FTZ R126, R0.reuse, R126 ;  /* 0x0000007e007e7220 */ /* 0x040fe20000410000 */
[-C--:B-1----:R-:W-:Y:S01]  /*19ba0*/  HMMA.16816.F32.BF16 R68, R140, R148.reuse, R68 ;  /* 0x000000948c44723c */ /* 0x082fe20000041844 */
[----:B------:R-:W-:Y:S02]  /*19bb0*/  FMUL.FTZ R127, R0, R127 ;  /* 0x0000007f007f7220 */ /* 0x000fe40000410000 */
[----:B------:R-:W-:Y:S02]  /*19bc0*/  FFMA.FTZ R139, R139, c[0x0][0x23c], -R209 ;  /* 0x00008f008b8b7a23 */ /* 0x000fe400000108d1 */
[----:B------:R-:W-:Y:S02]  /*19bd0*/  IMAD.MOV.U32 R194, RZ, RZ, R180 ;  /* 0x000000ffffc27224 */ /* 0x000fe400078e00b4 */
[----:B------:R-:W-:Y:S01]  /*19be0*/  IMAD.MOV.U32 R195, RZ, RZ, R183 ;  /* 0x000000ffffc37224 */ /* 0x000fe200078e00b7 */
[C---:B------:R-:W-:Y:S01]  /*19bf0*/  HMMA.16816.F32.BF16 R72, R144.reuse, R148, R72 ;  /* 0x000000949048723c */ /* 0x040fe20000041848 */
[----:B------:R-:W-:Y:S03]  /*19c00*/  MUFU.EX2 R183, R153 ;  /* 0x0000009900b77308 */ /* 0x000fe60000000800 */
[----:B------:R-:W-:Y:S02]  /*19c10*/  FFMA.FTZ R2, R179, c[0x0][0x23c], -R208 ;  /* 0x00008f00b3027a23 */ /* 0x000fe400000108d0 */
[----:B------:R-:W-:Y:S02]  /*19c20*/  IMAD.MOV.U32 R179, RZ, RZ, R176 ;  /* 0x000000ffffb37224 */ /* 0x000fe400078e00b0 */
[-C--:B------:R-:W-:Y:S01]  /*19c30*/  HMMA.16816.F32.BF16 R76, R144, R150.reuse, R76 ;  /* 0x00000096904c723c */ /* 0x080fe2000004184c */
[----:B------:R-:W-:Y:S03]  /*19c40*/  IMAD.MOV.U32 R176, RZ, RZ, R170 ;  /* 0x000000ffffb07224 */ /* 0x000fe600078e00aa */
[----:B------:R-:W-:Y:S01]  /*19c50*/  IMAD.MOV.U32 R170, RZ, RZ, R175 ;  /* 0x000000ffffaa7224 */ /* 0x000fe200078e00af */
[----:B------:R-:W-:Y:S02]  /*19c60*/  MOV R175, R173 ;  /* 0x000000ad00af7202 */ /* 0x000fe40000000f00 */
[----:B------:R1:W-:Y:S01]  /*19c70*/  MUFU.EX2 R173, R2 ;  /* 0x0000000200ad7308 */ /* 0x0003e20000000800 */
[C---:B------:R-:W-:Y:S01]  /*19c80*/  HMMA.16816.F32.BF16 R80, R140.reuse, R150, R80 ;  /* 0x000000968c50723c */ /* 0x040fe20000041850 */
[----:B------:R-:W1:Y:S03]  /*19c90*/  LDSM.16.MT88.4 R148, [R226+0xe000] ;  /* 0x00e00000e294783b */ /* 0x000e660000004200 */
[----:B-1----:R-:W-:Y:S02]  /*19ca0*/  FFMA.FTZ R2, R188, c[0x0][0x23c], -R208 ;  /* 0x00008f00bc027a23 */ /* 0x002fe400000108d0 */
[----:B------:R-:W-:Y:S01]  /*19cb0*/  IMAD.MOV.U32 R188, RZ, RZ, R179 ;  /* 0x000000ffffbc7224 */ /* 0x000fe200078e00b3 */
[----:B------:R-:W-:Y:S01]  /*19cc0*/  MOV R179, R178 ;  /* 0x000000b200b37202 */ /* 0x000fe20000000f00 */
[----:B------:R-:W-:Y:S02]  /*19cd0*/  IMAD.MOV.U32 R178, RZ, RZ, R176 ;  /* 0x000000ffffb27224 */ /* 0x000fe400078e00b0 */
[----:B------:R1:W1:Y:S01]  /*19ce0*/  MUFU.EX2 R176, R2 ;  /* 0x0000000200b07308 */ /* 0x0002620000000800 */
[-C--:B------:R-:W-:Y:S08]  /*19cf0*/  HMMA.16816.F32.BF16 R84, R140, R148.reuse, R84 ;  /* 0x000000948c54723c */ /* 0x080ff00000041854 */
[C---:B------:R-:W-:Y:S01]  /*19d00*/  HMMA.16816.F32.BF16 R88, R144.reuse, R148, R88 ;  /* 0x000000949058723c */ /* 0x040fe20000041858 */
[----:B-1----:R-:W-:Y:S07]  /*19d10*/  FFMA.FTZ R2, R234, c[0x0][0x23c], -R208 ;  /* 0x00008f00ea027a23 */ /* 0x002fee00000108d0 */
[-C--:B------:R-:W-:Y:S01]  /*19d20*/  HMMA.16816.F32.BF16 R92, R144, R150.reuse, R92 ;  /* 0x00000096905c723c */ /* 0x080fe2000004185c */
[----:B------:R1:W-:Y:S07]  /*19d30*/  MUFU.EX2 R234, R2 ;  /* 0x0000000200ea7308 */ /* 0x0003ee0000000800 */
[C---:B------:R-:W-:Y:S01]  /*19d40*/  HMMA.16816.F32.BF16 R96, R140.reuse, R150, R96 ;  /* 0x000000968c60723c */ /* 0x040fe20000041860 */
[----:B------:R-:W1:Y:S07]  /*19d50*/  LDSM.16.MT88.4 R148, [R228+0xe000] ;  /* 0x00e00000e494783b */ /* 0x000e6e0000004200 */
[-C--:B-1----:R-:W-:Y:S08]  /*19d60*/  HMMA.16816.F32.BF16 R100, R140, R148.reuse, R100 ;  /* 0x000000948c64723c */ /* 0x082ff00000041864 */
[C---:B------:R-:W-:Y:S08]  /*19d70*/  HMMA.16816.F32.BF16 R104, R144.reuse, R148, R104 ;  /* 0x000000949068723c */ /* 0x040ff00000041868 */
[-C--:B------:R-:W-:Y:S08]  /*19d80*/  HMMA.16816.F32.BF16 R108, R144, R150.reuse, R108 ;  /* 0x00000096906c723c */ /* 0x080ff0000004186c */
[C---:B------:R-:W-:Y:S01]  /*19d90*/  HMMA.16816.F32.BF16 R112, R140.reuse, R150, R112 ;  /* 0x000000968c70723c */ /* 0x040fe20000041870 */
[----:B------:R-:W1:Y:S03]  /*19da0*/  LDSM.16.MT88.4 R148, [R227+0xe000] ;  /* 0x00e00000e394783b */ /* 0x000e660000004200 */
[----:B---3--:R-:W-:Y:S04]  /*19db0*/  FMUL.FTZ R129, R132, R129 ;  /* 0x0000008184817220 */ /* 0x008fe80000410000 */
[-C--:B-1----:R-:W-:Y:S08]  /*19dc0*/  HMMA.16816.F32.BF16 R116, R140, R148.reuse, R116 ;  /* 0x000000948c74723c */ /* 0x082ff00000041874 */
[C---:B------:R-:W-:Y:S01]  /*19dd0*/  HMMA.16816.F32.BF16 R120, R144.reuse, R148, R120 ;  /* 0x000000949078723c */ /* 0x040fe20000041878 */
[C---:B--2---:R-:W-:Y:S07]  /*19de0*/  FMUL.FTZ R130, R3.reuse, R130 ;  /* 0x0000008203827220 */ /* 0x044fee0000410000 */
[-C--:B------:R-:W-:Y:S07]  /*19df0*/  HMMA.16816.F32.BF16 R124, R144, R150.reuse, R124 ;  /* 0x00000096907c723c */ /* 0x080fee000004187c */
[----:B------:R-:W-:Y:S02]  /*19e00*/  FFMA.FTZ R144, R188, c[0x0][0x23c], -R209 ;  /* 0x00008f00bc907a23 */ /* 0x000fe400000108d1 */
[----:B------:R-:W-:Y:S02]  /*19e10*/  IMAD.MOV.U32 R188, RZ, RZ, R179 ;  /* 0x000000ffffbc7224 */ /* 0x000fe400078e00b3 */
[----:B------:R1:W-:Y:S01]  /*19e20*/  MUFU.EX2 R192, R144 ;  /* 0x0000009000c07308 */ /* 0x0003e20000000800 */
        /* <DEDUP_REMOVED lines=14> */
[----:B----4-:R-:W-:Y:S01]  /*19f10*/  FMUL.FTZ R131, R3, R131 ;  /* 0x0000008303837220 */ /* 0x010fe20000410000 */
[----:B------:R-:W2:Y:S01]  /*19f20*/  MUFU.EX2 R230, R139 ;  /* 0x0000008b00e67308 */ /* 0x000ea20000000800 */
[----:B------:R-:W-:Y:S01]  /*19f30*/  FFMA.FTZ R2, R188, c[0x0][0x23c], -R208 ;  /* 0x00008f00bc027a23 */ /* 0x000fe200000108d0 */
        /* <DEDUP_REMOVED lines=8> */
[----:B------:R3:W4:Y:S01]  /*19fc0*/  MUFU.EX2 R229, R2 ;  /* 0x0000000200e57308 */ /* 0x0007220000000800 */
[----:B------:R-:W-:Y:S01]  /*19fd0*/  IMAD.MOV.U32 R162, RZ, RZ, R161 ;  /* 0x000000ffffa27224 */ /* 0x000fe200078e00a1 */
[----:B------:R-:W-:Y:S01]  /*19fe0*/  MOV R161, R165 ;  /* 0x000000a500a17202 */ /* 0x000fe20000000f00 */
[----:B------:R-:W-:Y:S01]  /*19ff0*/  IMAD.MOV.U32 R165, RZ, RZ, R155 ;  /* 0x000000ffffa57224 */ /* 0x000fe200078e009b */
[----:B------:R-:W-:Y:S01]  /*1a000*/  MOV R197, R196 ;  /* 0x000000c400c57202 */ /* 0x000fe20000000f00 */
[----:B------:R-:W-:Y:S01]  /*1a010*/  IMAD.MOV.U32 R155, RZ, RZ, R156 ;  /* 0x000000ffff9b7224 */ /* 0x000fe200078e009c */
[----:B-1----:R-:W1:Y:S02]  /*1a020*/  LDSM.16.MT88.4 R144, [R225+0xc800] ;  /* 0x00c80000e190783b */ /* 0x002e640000004200 */
[----:B------:R-:W-:Y:S01]  /*1a030*/  FFMA.FTZ R156, R248, c[0x0][0x23c], -R209 ;  /* 0x00008f00f89c7a23 */ /* 0x000fe200000108d1 */
[----:B------:R-:W-:Y:S01]  /*1a040*/  F2FP.BF16.PACK_AB R141, R176, R173 ;  /* 0x000000adb08d723e */ /* 0x000fe200000010ff */
[----:B------:R-:W-:Y:S02]  /*1a050*/  IMAD.MOV.U32 R196, RZ, RZ, R187 ;  /* 0x000000ffffc47224 */ /* 0x000fe400078e00bb */
[----:B------:R-:W-:Y:S01]  /*1a060*/  IMAD.MOV.U32 R187, RZ, RZ, R163 ;  /* 0x000000ffffbb7224 */ /* 0x000fe200078e00a3 */
[----:B------:R-:W-:Y:S01]  /*1a070*/  MOV R163, R165 ;  /* 0x000000a500a37202 */ /* 0x000fe20000000f00 */
[----:B------:R1:W5:Y:S01]  /*1a080*/  LDL.LU R248, [R1+0xac] ;  /* 0x0000ac0001f87983 */ /* 0x0003620000300800 */
[----:B------:R-:W-:Y:S01]  /*1a090*/  IMAD.MOV.U32 R165, RZ, RZ, R155 ;  /* 0x000000ffffa57224 */ /* 0x000fe200078e009b */
[----:B--2---:R-:W-:Y:S01]  /*1a0a0*/  F2FP.BF16.PACK_AB R142, R230, R192 ;  /* 0x000000c0e68e723e */ /* 0x004fe200000010ff */
[----:B------:R-:W-:Y:S01]  /*1a0b0*/  FFMA.FTZ R155, R243, c[0x0][0x23c], -R209 ;  /* 0x00008f00f39b7a23 */ /* 0x000fe200000108d1 */
[----:B------:R4:W-:Y:S01]  /*1a0c0*/  MUFU.EX2 R180, R156 ;  /* 0x0000009c00b47308 */ /* 0x0009e20000000800 */
[----:B------:R1:W5:Y:S01]  /*1a0d0*/  LDL.LU R243, [R1+0xa8] ;  /* 0x0000a80001f37983 */ /* 0x0003620000300800 */
[----:B------:R-:W-:Y:S02]  /*1a0e0*/  IMAD.MOV.U32 R189, RZ, RZ, R175 ;  /* 0x000000ffffbd7224 */ /* 0x000fe400078e00af */
[----:B------:R-:W-:Y:S01]  /*1a0f0*/  IMAD.MOV.U32 R169, RZ, RZ, R160 ;  /* 0x000000ffffa97224 */ /* 0x000fe200078e00a0 */
[----:B------:R-:W2:Y:S01]  /*1a100*/  LDL.LU R140, [R1+0x20] ;  /* 0x00002000018c7983 */ /* 0x000ea20000300800 */
[----:B---3--:R-:W-:Y:S01]  /*1a110*/  FFMA.FTZ R2, R221, c[0x0][0x23c], -R211 ;  /* 0x00008f00dd027a23 */ /* 0x008fe200000108d3 */
[----:B----4-:R-:W-:Y:S01]  /*1a120*/  F2FP.BF16.PACK_AB R143, R229, R234 ;  /* 0x000000eae58f723e */ /* 0x010fe200000010ff */
[----:B------:R-:W-:Y:S01]  /*1a130*/  IMAD.MOV.U32 R160, RZ, RZ, R224 ;  /* 0x000000ffffa07224 */ /* 0x000fe200078e00e0 */
[----:B------:R-:W3:Y:S01]  /*1a140*/  LDL.LU R148, [R1+0x24] ;  /* 0x0000240001947983 */ /* 0x000ee20000300800 */
[----:B------:R4:W-:Y:S01]  /*1a150*/  MUFU.EX2 R172, R2 ;  /* 0x0000000200ac7308 */ /* 0x0009e20000000800 */
[----:B------:R-:W-:Y:S02]  /*1a160*/  IMAD.MOV.U32 R171, RZ, RZ, R167 ;  /* 0x000000ffffab7224 */ /* 0x000fe400078e00a7 */
[----:B------:R-:W-:Y:S01]  /*1a170*/  IMAD.MOV.U32 R188, RZ, RZ, R174 ;  /* 0x000000ffffbc7224 */ /* 0x000fe200078e00ae */
[----:B------:R-:W3:Y:S01]  /*1a180*/  LDL.LU R159, [R1+0x38] ;  /* 0x00003800019f7983 */ /* 0x000ee20000300800 */
[----:B------:R-:W-:Y:S02]  /*1a190*/  IMAD.MOV.U32 R191, RZ, RZ, R170 ;  /* 0x000000ffffbf7224 */ /* 0x000fe400078e00aa */
[----:B------:R-:W-:Y:S02]  /*1a1a0*/  IMAD.MOV.U32 R170, RZ, RZ, R164 ;  /* 0x000000ffffaa7224 */ /* 0x000fe400078e00a4 */
[----:B------:R-:W-:Y:S02]  /*1a1b0*/  IMAD.MOV.U32 R164, RZ, RZ, R231 ;  /* 0x000000ffffa47224 */ /* 0x000fe400078e00e7 */
[----:B------:R-:W-:Y:S01]  /*1a1c0*/  IMAD.MOV.U32 R198, RZ, RZ, R197 ;  /* 0x000000ffffc67224 */ /* 0x000fe200078e00c5 */
[----:B------:R-:W-:Y:S01]  /*1a1d0*/  MOV R197, R196 ;  /* 0x000000c400c57202 */ /* 0x000fe20000000f00 */
[--C-:B------:R-:W-:Y:S01]  /*1a1e0*/  FFMA.FTZ R162, R162, c[0x0][0x23c], -R208.reuse ;  /* 0x00008f00a2a27a23 */ /* 0x100fe200000108d0 */
[----:B------:R-:W3:Y:S01]  /*1a1f0*/  LDL.LU R156, [R1+0x3c] ;  /* 0x00003c00019c7983 */ /* 0x000ee20000300800 */
[--C-:B------:R-:W-:Y:S02]  /*1a200*/  FFMA.FTZ R161, R161, c[0x0][0x23c], -R208.reuse ;  /* 0x00008f00a1a17a23 */ /* 0x100fe400000108d0 */
[--C-:B------:R-:W-:Y:S02]  /*1a210*/  FFMA.FTZ R163, R163, c[0x0][0x23c], -R208.reuse ;  /* 0x00008f00a3a37a23 */ /* 0x100fe400000108d0 */
[----:B------:R-:W-:Y:S02]  /*1a220*/  FFMA.FTZ R139, R197, c[0x0][0x23c], -R208 ;  /* 0x00008f00c58b7a23 */ /* 0x000fe400000108d0 */
[--C-:B------:R-:W-:Y:S01]  /*1a230*/  FFMA.FTZ R170, R170, c[0x0][0x23c], -R209.reuse ;  /* 0x00008f00aaaa7a23 */ /* 0x100fe200000108d1 */
[----:B------:R1:W-:Y:S01]  /*1a240*/  MUFU.EX2 R197, R155 ;  /* 0x0000009b00c57308 */ /* 0x0003e20000000800 */
[----:B------:R-:W-:Y:S02]  /*1a250*/  FFMA.FTZ R171, R171, c[0x0][0x23c], -R209 ;  /* 0x00008f00abab7a23 */ /* 0x000fe400000108d1 */
[----:B----4-:R-:W-:Y:S02]  /*1a260*/  FFMA.FTZ R2, R220, c[0x0][0x23c], -R211 ;  /* 0x00008f00dc027a23 */ /* 0x010fe400000108d3 */
[--C-:B------:R-:W-:Y:S02]  /*1a270*/  FFMA.FTZ R160, R160, c[0x0][0x23c], -R210.reuse ;  /* 0x00008f00a0a07a23 */ /* 0x100fe400000108d2 */
[--C-:B------:R-:W-:Y:S02]  /*1a280*/  FFMA.FTZ R169, R169, c[0x0][0x23c], -R209.reuse ;  /* 0x00008f00a9a97a23 */ /* 0x100fe400000108d1 */
[----:B------:R-:W-:Y:S01]  /*1a290*/  FFMA.FTZ R209, R198, c[0x0][0x23c], -R209 ;  /* 0x00008f00c6d17a23 */ /* 0x000fe200000108d1 */
[----:B------:R4:W-:Y:S01]  /*1a2a0*/  MUFU.EX2 R175, R2 ;  /* 0x0000000200af7308 */ /* 0x0009e20000000800 */
[--C-:B------:R-:W-:Y:S09]  /*1a2b0*/  FFMA.FTZ R166, R166, c[0x0][0x23c], -R210.reuse ;  /* 0x00008f00a6a67a23 */ /* 0x100ff200000108d2 */
[----:B------:R-:W-:Y:S01]  /*1a2c0*/  MUFU.EX2 R202, R163 ;  /* 0x000000a300ca7308 */ /* 0x000fe20000000800 */
[----:B-1----:R-:W-:Y:S09]  /*1a2d0*/  LDSM.16.MT88.4 R152, [R226+0xd000] ;  /* 0x00d00000e298783b */ /* 0x002ff20000004200 */
[----:B------:R-:W-:Y:S01]  /*1a2e0*/  MUFU.EX2 R200, R170 ;  /* 0x000000aa00c87308 */ /* 0x000fe20000000800 */
[--C-:B----4-:R-:W-:Y:S09]  /*1a2f0*/  FFMA.FTZ R2, R217, c[0x0][0x23c], -R211.reuse ;  /* 0x00008f00d9027a23 */ /* 0x110ff200000108d3 */
[----:B------:R1:W-:Y:S10]  /*1a300*/  MUFU.EX2 R179, R2 ;  /* 0x0000000200b37308 */ /* 0x0003f40000000800 */
[----:B------:R-:W-:Y:S10]  /*1a310*/  MUFU.EX2 R169, R169 ;  /* 0x000000a900a97308 */ /* 0x000ff40000000800 */
[----:B------:R4:W-:Y:S01]  /*1a320*/  MUFU.EX2 R198, R139 ;  /* 0x0000008b00c67308 */ /* 0x0009e20000000800 */
[----:B-1----:R-:W-:Y:S09]  /*1a330*/  FFMA.FTZ R2, R216, c[0x0][0x23c], -R211 ;  /* 0x00008f00d8027a23 */ /* 0x002ff200000108d3 */
[----:B------:R1:W1:Y:S01]  /*1a340*/  MUFU.EX2 R224, R2 ;  /* 0x0000000200e07308 */ /* 0x0002620000000800 */
[--C-:B----4-:R-:W-:Y:S09]  /*1a350*/  FFMA.FTZ R139, R178, c[0x0][0x23c], -R210.reuse ;  /* 0x00008f00b28b7a23 */ /* 0x110ff200000108d2 */
[----:B------:R-:W-:Y:S01]  /*1a360*/  MUFU.EX2 R178, R162 ;  /* 0x000000a200b27308 */ /* 0x000fe20000000800 */
[--C-:B-1----:R-:W-:Y:S01]  /*1a370*/  FFMA.FTZ R2, R222, c[0x0][0x23c], -R210.reuse ;  /* 0x00008f00de027a23 */ /* 0x102fe200000108d2 */
[----:B------:R-:W-:Y:S08]  /*1a380*/  F2FP.BF16.PACK_AB R150, R224, R179 ;  /* 0x000000b3e096723e */ /* 0x000ff000000010ff */
[----:B------:R1:W-:Y:S02]  /*1a390*/  MUFU.EX2 R167, R2 ;  /* 0x0000000200a77308 */ /* 0x0003e40000000800 */
[--C-:B-1----:R-:W-:Y:S02]  /*1a3a0*/  FFMA.FTZ R2, R223, c[0x0][0x23c], -R210.reuse ;  /* 0x00008f00df027a23 */ /* 0x102fe400000108d2 */
[----:B------:R-:W-:Y:S06]  /*1a3b0*/  LDSM.16.MT88.4 R220, [R228+0xf800] ;  /* 0x00f80000e4dc783b */ /* 0x000fec0000004200 */
[----:B------:R1:W4:Y:S02]  /*1a3c0*/  MUFU.EX2 R174, R2 ;  /* 0x0000000200ae7308 */ /* 0x0003240000000800 */
[--C-:B-1----:R-:W-:Y:S01]  /*1a3d0*/  FFMA.FTZ R2, R219, c[0x0][0x23c], -R210.reuse ;  /* 0x00008f00db027a23 */ /* 0x102fe200000108d2 */
[----:B----4-:R-:W-:Y:S07]  /*1a3e0*/  F2FP.BF16.PACK_AB R149, R174, R167 ;  /* 0x000000a7ae95723e */ /* 0x010fee00000010ff */
[----:B------:R1:W-:Y:S02]  /*1a3f0*/  MUFU.EX2 R231, R2 ;  /* 0x0000000200e77308 */ /* 0x0003e40000000800 */
[----:B-1----:R-:W-:Y:S02]  /*1a400*/  FFMA.FTZ R2, R218, c[0x0][0x23c], -R210 ;  /* 0x00008f00da027a23 */ /* 0x002fe400000108d2 */
[----:B------:R-:W-:Y:S06]  /*1a410*/  LDSM.16.MT88.4 R216, [R226+0xf800] ;  /* 0x00f80000e2d8783b */ /* 0x000fec0000004200 */
[----:B------:R1:W4:Y:S02]  /*1a420*/  MUFU.EX2 R196, R2 ;  /* 0x0000000200c47308 */ /* 0x0003240000000800 */
[--C-:B-1----:R-:W-:Y:S01]  /*1a430*/  FFMA.FTZ R2, R187, c[0x0][0x23c], -R208.reuse ;  /* 0x00008f00bb027a23 */ /* 0x102fe200000108d0 */
[----:B----4-:R-:W-:Y:S01]  /*1a440*/  F2FP.BF16.PACK_AB R151, R196, R231 ;  /* 0x000000e7c497723e */ /* 0x010fe200000010ff */
[----:B------:R-:W-:Y:S06]  /*1a450*/  FFMA.FTZ R208, R165, c[0x0][0x23c], -R208 ;  /* 0x00008f00a5d07a23 */ /* 0x000fec00000108d0 */
[----:B------:R1:W-:Y:S01]  /*1a460*/  MUFU.EX2 R206, R2 ;  /* 0x0000000200ce7308 */ /* 0x0003e20000000800 */
[----:B------:R-:W-:Y:S09]  /*1a470*/  IMAD.MOV.U32 R187, RZ, RZ, R185 ;  /* 0x000000ffffbb7224 */ /* 0x000ff200078e00b9 */
[----:B------:R-:W-:Y:S01]  /*1a480*/  MUFU.EX2 R185, R157 ;  /* 0x0000009d00b97308 */ /* 0x000fe20000000800 */
[--C-:B-1----:R-:W-:Y:S09]  /*1a490*/  FFMA.FTZ R2, R182, c[0x0][0x23c], -R211.reuse ;  /* 0x00008f00b6027a23 */ /* 0x102ff200000108d3 */
[----:B------:R1:W-:Y:S02]  /*1a4a0*/  MUFU.EX2 R182, R2 ;  /* 0x0000000200b67308 */ /* 0x0003e40000000800 */
[----:B-1----:R-:W-:Y:S08]  /*1a4b0*/  FFMA.FTZ R2, R194, c[0x0][0x23c], -R211 ;  /* 0x00008f00c2027a23 */ /* 0x002ff000000108d3 */
[----:B------:R1:W-:Y:S01]  /*1a4c0*/  MUFU.EX2 R194, R2 ;  /* 0x0000000200c27308 */ /* 0x0003e20000000800 */
[----:B--2---:R-:W-:Y:S01]  /*1a4d0*/  FFMA.FTZ R165, R132, R140, R215 ;  /* 0x0000008c84a57223 */ /* 0x004fe200000100d7 */
[----:B------:R-:W-:Y:S01]  /*1a4e0*/  F2FP.BF16.PACK_AB R140, R177, R168 ;  /* 0x000000a8b18c723e */ /* 0x000fe200000010ff */
[----:B------:R-:W-:Y:S02]  /*1a4f0*/  FFMA.FTZ R132, R189, c[0x0][0x23c], -R211 ;  /* 0x00008f00bd847a23 */ /* 0x000fe400000108d3 */
[----:B---3--:R-:W-:Y:S01]  /*1a500*/  FFMA.FTZ R214, R3, R148, R214 ;  /* 0x0000009403d67223 */ /* 0x008fe200000100d6 */
[----:B------:R-:W-:Y:S01]  /*1a510*/  F2FP.BF16.PACK_AB R148, R175, R172 ;  /* 0x000000acaf94723e */ /* 0x000fe200000010ff */
[----:B------:R-:W-:Y:S03]  /*1a520*/  FADD.FTZ R165, R158, R165 ;  /* 0x000000a59ea57221 */ /* 0x000fe60000010000 */
[----:B------:R-:W-:Y:S01]  /*1a530*/  MUFU.EX2 R189, R209 ;  /* 0x000000d100bd7308 */ /* 0x000fe20000000800 */
[-C--:B------:R-:W-:Y:S01]  /*1a540*/  HMMA.16816.F32.BF16 R4, R140, R144.reuse, R4 ;  /* 0x000000908c04723c */ /* 0x080fe20000041804 */
[----:B------:R-:W-:Y:S02]  /*1a550*/  FFMA.FTZ R133, R133, R159, R164 ;  /* 0x0000009f85857223 */ /* 0x000fe400000100a4 */
[----:B------:R-:W-:Y:S02]  /*1a560*/  FADD.FTZ R164, R233, R214 ;  /* 0x000000d6e9a47221 */ /* 0x000fe40000010000 */
[--C-:B------:R-:W-:Y:S03]  /*1a570*/  FFMA.FTZ R3, R191, c[0x0][0x23c], -R211.reuse ;  /* 0x00008f00bf037a23 */ /* 0x100fe600000108d3 */
[C---:B------:R-:W-:Y:S01]  /*1a580*/  HMMA.16816.F32.BF16 R8, R148.reuse, R144, R8 ;  /* 0x000000909408723c */ /* 0x040fe20000041808 */
[----:B------:R-:W2:Y:S03]  /*1a590*/  MUFU.EX2 R201, R3 ;  /* 0x0000000300c97308 */ /* 0x000ea60000000800 */
[----:B------:R-:W-:Y:S02]  /*1a5a0*/  FFMA.FTZ R0, R0, R156, R212 ;  /* 0x0000009c00007223 */ /* 0x000fe400000100d4 */
[----:B------:R-:W-:Y:S01]  /*1a5b0*/  LDSM.16.MT88.4 R156, [R228+0xd000] ;  /* 0x00d00000e49c783b */ /* 0x000fe20000004200 */
[--C-:B-1----:R-:W-:Y:S01]  /*1a5c0*/  FFMA.FTZ R2, R199, c[0x0][0x23c], -R211.reuse ;  /* 0x00008f00c7027a23 */ /* 0x102fe200000108d3 */
[-C--:B------:R-:W-:Y:S03]  /*1a5d0*/  HMMA.16816.F32.BF16 R12, R148, R146.reuse, R12 ;  /* 0x00000092940c723c */ /* 0x080fe6000004180c */
[----:B------:R-:W-:Y:S05]  /*1a5e0*/  MUFU.EX2 R191, R171 ;  /* 0x000000ab00bf7308 */ /* 0x000fea0000000800 */
[C---:B------:R-:W-:Y:S01]  /*1a5f0*/  HMMA.16816.F32.BF16 R16, R140.reuse, R146, R16 ;  /* 0x000000928c10723c */ /* 0x040fe20000041810 */
[----:B------:R-:W1:Y:S04]  /*1a600*/  LDSM.16.MT88.4 R144, [R226+0xc800] ;  /* 0x00c80000e290783b */ /* 0x000e680000004200 */
[----:B------:R3:W-:Y:S02]  /*1a610*/  MUFU.EX2 R199, R2 ;  /* 0x0000000200c77308 */ /* 0x0007e40000000800 */
[----:B---3--:R-:W-:Y:S08]  /*1a620*/  FFMA.FTZ R2, R195, c[0x0][0x23c], -R211 ;  /* 0x00008f00c3027a23 */ /* 0x008ff000000108d3 */
[----:B------:R3:W-:Y:S01]  /*1a630*/  MUFU.EX2 R207, R2 ;  /* 0x0000000200cf7308 */ /* 0x0007e20000000800 */
[-C--:B-1----:R-:W-:Y:S08]  /*1a640*/  HMMA.16816.F32.BF16 R20, R140, R144.reuse, R20 ;  /* 0x000000908c14723c */ /* 0x082ff00000041814 */
[C---:B------:R-:W-:Y:S08]  /*1a650*/  HMMA.16816.F32.BF16 R24, R148.reuse, R144, R24 ;  /* 0x000000909418723c */ /* 0x040ff00000041818 */
[-C--:B------:R-:W-:Y:S01]  /*1a660*/  HMMA.16816.F32.BF16 R28, R148, R146.reuse, R28 ;  /* 0x00000092941c723c */ /* 0x080fe2000004181c */
[--C-:B---3--:R-:W-:Y:S04]  /*1a670*/  FFMA.FTZ R2, R181, c[0x0][0x23c], -R210.reuse ;  /* 0x00008f00b5027a23 */ /* 0x108fe800000108d2 */
[----:B------:R1:W-:Y:S03]  /*1a680*/  MUFU.EX2 R181, R2 ;  /* 0x0000000200b57308 */ /* 0x0003e60000000800 */
[C---:B------:R-:W-:Y:S01]  /*1a690*/  HMMA.16816.F32.BF16 R32, R140.reuse, R146, R32 ;  /* 0x000000928c20723c */ /* 0x040fe20000041820 */
[----:B------:R-:W3:Y:S03]  /*1a6a0*/  LDSM.16.MT88.4 R144, [R228+0xc800] ;  /* 0x00c80000e490783b */ /* 0x000ee60000004200 */
[--C-:B-1----:R-:W-:Y:S03]  /*1a6b0*/  FFMA.FTZ R2, R187, c[0x0][0x23c], -R210.reuse ;  /* 0x00008f00bb027a23 */ /* 0x102fe600000108d2 */
[----:B------:R-:W-:Y:S10]  /*1a6c0*/  MUFU.EX2 R187, R161 ;  /* 0x000000a100bb7308 */ /* 0x000ff40000000800 */
[----:B------:R1:W-:Y:S01]  /*1a6d0*/  MUFU.EX2 R195, R2 ;  /* 0x0000000200c37308 */ /* 0x0003e20000000800 */
[-C--:B---3--:R-:W-:Y:S08]  /*1a6e0*/  HMMA.16816.F32.BF16 R36, R140, R144.reuse, R36 ;  /* 0x000000908c24723c */ /* 0x088ff00000041824 */
[C---:B------:R-:W-:Y:S08]  /*1a6f0*/  HMMA.16816.F32.BF16 R40, R148.reuse, R144, R40 ;  /* 0x000000909428723c */ /* 0x040ff00000041828 */
[-C--:B------:R-:W-:Y:S01]  /*1a700*/  HMMA.16816.F32.BF16 R44, R148, R146.reuse, R44 ;  /* 0x00000092942c723c */ /* 0x080fe2000004182c */
[--C-:B-1----:R-:W-:Y:S02]  /*1a710*/  FFMA.FTZ R2, R186, c[0x0][0x23c], -R210.reuse ;  /* 0x00008f00ba027a23 */ /* 0x102fe400000108d2 */
[----:B------:R-:W1:Y:S05]  /*1a720*/  MUFU.EX2 R186, R139 ;  /* 0x0000008b00ba7308 */ /* 0x000e6a0000000800 */
[C---:B------:R-:W-:Y:S01]  /*1a730*/  HMMA.16816.F32.BF16 R48, R140.reuse, R146, R48 ;  /* 0x000000928c30723c */ /* 0x040fe20000041830 */
[----:B------:R-:W3:Y:S04]  /*1a740*/  LDSM.16.MT88.4 R144, [R227+0xc800] ;  /* 0x00c80000e390783b */ /* 0x000ee80000004200 */
[----:B------:R4:W-:Y:S10]  /*1a750*/  MUFU.EX2 R204, R2 ;  /* 0x0000000200cc7308 */ /* 0x0009f40000000800 */
[----:B------:R1:W-:Y:S01]  /*1a760*/  MUFU.EX2 R139, R166 ;  /* 0x000000a6008b7308 */ /* 0x0003e20000000800 */
[--C-:B----4-:R-:W-:Y:S02]  /*1a770*/  FFMA.FTZ R2, R184, c[0x0][0x23c], -R210.reuse ;  /* 0x00008f00b8027a23 */ /* 0x110fe400000108d2 */
[----:B------:R-:W-:Y:S07]  /*1a780*/  FFMA.FTZ R210, R138, c[0x0][0x23c], -R210 ;  /* 0x00008f008ad27a23 */ /* 0x000fee00000108d2 */
[----:B------:R4:W-:Y:S01]  /*1a790*/  MUFU.EX2 R184, R2 ;  /* 0x0000000200b87308 */ /* 0x0009e20000000800 */
[----:B------:R-:W-:Y:S02]  /*1a7a0*/  FADD.FTZ R138, R232, R133 ;  /* 0x00000085e88a7221 */ /* 0x000fe40000010000 */
[----:B------:R-:W-:Y:S02]  /*1a7b0*/  FADD.FTZ R133, R213, R0 ;  /* 0x00000000d5857221 */ /* 0x000fe40000010000 */
[----:B------:R-:W-:Y:S01]  /*1a7c0*/  LDSM.16.MT88.4 R212, [R225+0xf800] ;  /* 0x00f80000e1d4783b */ /* 0x000fe20000004200 */
[----:B------:R-:W-:Y:S01]  /*1a7d0*/  FADD.FTZ R3, R240, R138 ;  /* 0x0000008af0037221 */ /* 0x000fe20000010000 */
[-C--:B---3--:R-:W-:Y:S01]  /*1a7e0*/  HMMA.16816.F32.BF16 R52, R140, R144.reuse, R52 ;  /* 0x000000908c34723c */ /* 0x088fe20000041834 */
[----:B------:R-:W-:Y:S02]  /*1a7f0*/  FADD.FTZ R0, R242, R165 ;  /* 0x000000a5f2007221 */ /* 0x000fe40000010000 */
[----:B------:R-:W3:Y:S01]  /*1a800*/  MUFU.EX2 R232, R160 ;  /* 0x000000a000e87308 */ /* 0x000ee20000000800 */
[----:B--2---:R-:W-:Y:S02]  /*1a810*/  IMAD.MOV.U32 R165, RZ, RZ, R201 ;  /* 0x000000ffffa57224 */ /* 0x004fe400078e00c9 */
[----:B------:R2:W5:Y:S01]  /*1a820*/  LDL.LU R242, [R1+0xa4] ;  /* 0x0000a40001f27983 */ /* 0x0005620000300800 */
[----:B-1----:R-:W-:Y:S01]  /*1a830*/  IMAD.MOV.U32 R166, RZ, RZ, R186 ;  /* 0x000000ffffa67224 */ /* 0x002fe200078e00ba */
[C---:B------:R-:W-:Y:S01]  /*1a840*/  HMMA.16816.F32.BF16 R56, R148.reuse, R144, R56 ;  /* 0x000000909438723c */ /* 0x040fe20000041838 */
[----:B------:R-:W-:Y:S04]  /*1a850*/  FADD.FTZ R133, R239, R133 ;  /* 0x00000085ef857221 */ /* 0x000fe80000010000 */
[----:B------:R-:W-:Y:S01]  /*1a860*/  MUFU.EX2 R138, R210 ;  /* 0x000000d2008a7308 */ /* 0x000fe20000000800 */
[----:B------:R-:W-:Y:S02]  /*1a870*/  FADD.FTZ R133, R235, R133 ;  /* 0x00000085eb857221 */ /* 0x000fe40000010000 */
[-C--:B------:R-:W-:Y:S01]  /*1a880*/  HMMA.16816.F32.BF16 R60, R148, R146.reuse, R60 ;  /* 0x00000092943c723c */ /* 0x080fe2000004183c */
[--C-:B----4-:R-:W-:Y:S03]  /*1a890*/  FFMA.FTZ R2, R190, c[0x0][0x23c], -R211.reuse ;  /* 0x00008f00be027a23 */ /* 0x110fe600000108d3 */
[----:B------:R-:W-:Y:S03]  /*1a8a0*/  FFMA.FTZ R211, R188, c[0x0][0x23c], -R211 ;  /* 0x00008f00bcd37a23 */ /* 0x000fe600000108d3 */
[----:B------:R1:W4:Y:S01]  /*1a8b0*/  MUFU.EX2 R233, R2 ;  /* 0x0000000200e97308 */ /* 0x0003220000000800 */
[----:B------:R-:W-:Y:S01]  /*1a8c0*/  FADD.FTZ R133, R167, R133 ;  /* 0x00000085a7857221 */ /* 0x000fe20000010000 */
[C---:B------:R-:W-:Y:S01]  /*1a8d0*/  HMMA.16816.F32.BF16 R64, R140.reuse, R146, R64 ;  /* 0x000000928c40723c */ /* 0x040fe20000041840 */
[----:B------:R-:W2:Y:S02]  /*1a8e0*/  LDSM.16.MT88.4 R144, [R225+0xe800] ;  /* 0x00e80000e190783b */ /* 0x000ea40000004200 */
[----:B---3--:R-:W-:Y:S05]  /*1a8f0*/  F2FP.BF16.PACK_AB R209, R232, R166 ;  /* 0x000000a6e8d1723e */ /* 0x008fea00000010ff */
[----:B------:R3:W-:Y:S01]  /*1a900*/  MUFU.EX2 R190, R132 ;  /* 0x0000008400be7308 */ /* 0x0007e20000000800 */
[----:B------:R-:W-:Y:S09]  /*1a910*/  LDSM.16.MT88.4 R160, [R225+0xd800] ;  /* 0x00d80000e1a0783b */ /* 0x000ff20000004200 */
[----:B------:R4:W-:Y:S01]  /*1a920*/  MUFU.EX2 R188, R208 ;  /* 0x000000d000bc7308 */ /* 0x0009e20000000800 */
[----:B-1----:R-:W-:Y:S01]  /*1a930*/  FADD.FTZ R2, R241, R164 ;  /* 0x000000a4f1027221 */ /* 0x002fe20000010000 */
[----:B------:R-:W-:Y:S01]  /*1a940*/  MOV R164, R169 ;  /* 0x000000a900a47202 */ /* 0x000fe20000000f00 */
[----:B------:R1:W5:Y:S04]  /*1a950*/  LDL.LU R241, [R1+0xa0] ;  /* 0x0000a00001f17983 */ /* 0x0003680000300800 */
[----:B------:R1:W5:Y:S03]  /*1a960*/  LDL.LU R240, [R1+0x9c] ;  /* 0x00009c0001f07983 */ /* 0x0003660000300800 */
[----:B------:R-:W1:Y:S01]  /*1a970*/  MUFU.EX2 R211, R211 ;  /* 0x000000d300d37308 */ /* 0x000e620000000800 */
[----:B------:R1:W5:Y:S01]  /*1a980*/  LDL.LU R239, [R1+0x98] ;  /* 0x0000980001ef7983 */ /* 0x0003620000300800 */
[----:B---3--:R-:W-:Y:S02]  /*1a990*/  FADD.FTZ R132, R238, R0 ;  /* 0x00000000ee847221 */ /* 0x008fe40000010000 */
[----:B------:R-:W-:Y:S01]  /*1a9a0*/  FADD.FTZ R0, R237, R2 ;  /* 0x00000002ed007221 */ /* 0x000fe20000010000 */
[----:B------:R3:W5:Y:S01]  /*1a9b0*/  LDL.LU R238, [R1+0x94] ;  /* 0x0000940001ee7983 */ /* 0x0007620000300800 */
[----:B------:R-:W-:Y:S02]  /*1a9c0*/  FADD.FTZ R2, R236, R3 ;  /* 0x00000003ec027221 */ /* 0x000fe40000010000 */
[----:B------:R-:W-:Y:S01]  /*1a9d0*/  FADD.FTZ R132, R168, R132 ;  /* 0x00000084a8847221 */ /* 0x000fe20000010000 */
[----:B------:R3:W5:Y:S01]  /*1a9e0*/  LDL.LU R237, [R1+0x90] ;  /* 0x0000900001ed7983 */ /* 0x0007620000300800 */
[-C--:B--2---:R-:W-:Y:S01]  /*1a9f0*/  HMMA.16816.F32.BF16 R68, R140, R144.reuse, R68 ;  /* 0x000000908c44723c */ /* 0x084fe20000041844 */
[----:B----4-:R-:W-:Y:S01]  /*1aa00*/  F2FP.BF16.PACK_AB R208, R233, R165 ;  /* 0x000000a5e9d0723e */ /* 0x010fe200000010ff */
[----:B------:R-:W-:Y:S01]  /*1aa10*/  FADD.FTZ R3, R173, R0 ;  /* 0x00000000ad037221 */ /* 0x000fe20000010000 */
[----:B------:R-:W-:Y:S01]  /*1aa20*/  LDSM.16.MT88.4 R168, [R226+0xd800] ;  /* 0x00d80000e2a8783b */ /* 0x000fe20000004200 */
[----:B------:R-:W-:Y:S02]  /*1aa30*/  IMAD.MOV.U32 R173, RZ, RZ, R185 ;  /* 0x000000ffffad7224 */ /* 0x000fe400078e00b9 */
[----:B------:R-:W-:Y:S01]  /*1aa40*/  FADD.FTZ R0, R172, R2 ;  /* 0x00000002ac007221 */ /* 0x000fe20000010000 */
[----:B------:R-:W-:Y:S01]  /*1aa50*/  MOV R172, R184 ;  /* 0x000000b800ac7202 */ /* 0x000fe20000000f00 */
[C---:B------:R-:W-:Y:S01]  /*1aa60*/  HMMA.16816.F32.BF16 R72, R148.reuse, R144, R72 ;  /* 0x000000909448723c */ /* 0x040fe20000041848 */
[----:B------:R-:W-:Y:S02]  /*1aa70*/  FADD.FTZ R132, R177, R132 ;  /* 0x00000084b1847221 */ /* 0x000fe40000010000 */
[----:B------:R3:W5:Y:S01]  /*1aa80*/  LDL.LU R236, [R1+0x8c] ;  /* 0x00008c0001ec7983 */ /* 0x0007620000300800 */
[----:B------:R-:W-:Y:S02]  /*1aa90*/  IMAD.MOV.U32 R177, RZ, RZ, R200 ;  /* 0x000000ffffb17224 */ /* 0x000fe400078e00c8 */
[----:B------:R-:W-:Y:S01]  /*1aaa0*/  FADD.FTZ R2, R176, R3 ;  /* 0x00000003b0027221 */ /* 0x000fe20000010000 */
[----:B------:R3:W5:Y:S01]  /*1aab0*/  LDL.LU R235, [R1+0x88] ;  /* 0x0000880001eb7983 */ /* 0x0007620000300800 */
[-C--:B------:R-:W-:Y:S01]  /*1aac0*/  HMMA.16816.F32.BF16 R76, R148, R146.reuse, R76 ;  /* 0x00000092944c723c */ /* 0x080fe2000004184c */
[----:B------:R-:W-:Y:S03]  /*1aad0*/  IMAD.MOV.U32 R3, RZ, RZ, R178 ;  /* 0x000000ffff037224 */ /* 0x000fe600078e00b2 */
[----:B------:R-:W-:Y:S02]  /*1aae0*/  FADD.FTZ R178, R175, R0 ;  /* 0x00000000afb27221 */ /* 0x000fe40000010000 */
[----:B------:R-:W-:Y:S01]  /*1aaf0*/  FADD.FTZ R0, R174, R133 ;  /* 0x00000085ae007221 */ /* 0x000fe20000010000 */
[----:B-1----:R-:W-:Y:S01]  /*1ab00*/  MOV R133, R211 ;  /* 0x000000d300857202 */ /* 0x002fe20000000f00 */
[C---:B------:R-:W-:Y:S01]  /*1ab10*/  HMMA.16816.F32.BF16 R80, R140.reuse, R146, R80 ;  /* 0x000000928c50723c */ /* 0x040fe20000041850 */
[----:B------:R-:W1:Y:S03]  /*1ab20*/  LDSM.16.MT88.4 R144, [R226+0xe800] ;  /* 0x00e80000e290783b */ /* 0x000e660000004200 */
[----:B------:R-:W-:Y:S01]  /*1ab30*/  FADD.FTZ R0, R231, R0 ;  /* 0x00000000e7007221 */ /* 0x000fe20000010000 */
[----:B------:R-:W-:Y:S02]  /*1ab40*/  F2FP.BF16.PACK_AB R210, R133, R190 ;  /* 0x000000be85d2723e */ /* 0x000fe400000010ff */
[----:B------:R-:W-:Y:S01]  /*1ab50*/  F2FP.BF16.PACK_AB R211, R138, R139 ;  /* 0x0000008b8ad3723e */ /* 0x000fe200000010ff */
        /* <DEDUP_REMOVED lines=49> */
[C---:B------:R-:W-:Y:S07]  /*1ae70*/  HMMA.16816.F32.BF16 R88, R144.reuse, R156, R88 ;  /* 0x0000009c9058723c */ /* 0x040fee0000041858 */
[----:B------:R-:W-:Y:S01]  /*1ae80*/  IMAD.MOV.U32 R157, RZ, RZ, R202 ;  /* 0x000000ffff9d7224 */ /* 0x000fe200078e00ca */
[-C--:B------:R-:W-:Y:S01]  /*1ae90*/  HMMA.16816.F32.BF16 R92, R144, R158.reuse, R92 ;  /* 0x0000009e905c723c */ /* 0x080fe2000004185c */
[----:B------:R-:W-:Y:S07]  /*1aea0*/  LDSM.16.MT88.4 R200, [R227+0xd800] ;  /* 0x00d80000e3c8783b */ /* 0x000fee0000004200 */
[C---:B------:R-:W-:Y:S08]  /*1aeb0*/  HMMA.16816.F32.BF16 R96, R140.reuse, R158, R96 ;  /* 0x0000009e8c60723c */ /* 0x040ff00000041860 */
[-C--:B-1----:R-:W-:Y:S08]  /*1aec0*/  HMMA.16816.F32.BF16 R100, R140, R148.reuse, R100 ;  /* 0x000000948c64723c */ /* 0x082ff00000041864 */
[C---:B------:R-:W-:Y:S08]  /*1aed0*/  HMMA.16816.F32.BF16 R104, R144.reuse, R148, R104 ;  /* 0x000000949068723c */ /* 0x040ff00000041868 */
[-C--:B------:R-:W-:Y:S08]  /*1aee0*/  HMMA.16816.F32.BF16 R108, R144, R150.reuse, R108 ;  /* 0x00000096906c723c */ /* 0x080ff0000004186c */
[C---:B------:R-:W-:Y:S08]  /*1aef0*/  HMMA.16816.F32.BF16 R112, R140.reuse, R150, R112 ;  /* 0x000000968c70723c */ /* 0x040ff00000041870 */
[-C--:B--2---:R-:W-:Y:S08]  /*1af00*/  HMMA.16816.F32.BF16 R116, R140, R152.reuse, R116 ;  /* 0x000000988c74723c */ /* 0x084ff00000041874 */
[C---:B------:R-:W-:Y:S07]  /*1af10*/  HMMA.16816.F32.BF16 R120, R144.reuse, R152, R120 ;  /* 0x000000989078723c */ /* 0x040fee0000041878 */
[----:B------:R-:W-:Y:S01]  /*1af20*/  MOV R153, R187 ;  /* 0x000000bb00997202 */ /* 0x000fe20000000f00 */
[-C--:B------:R-:W-:Y:S01]  /*1af30*/  HMMA.16816.F32.BF16 R124, R144, R154.reuse, R124 ;  /* 0x0000009a907c723c */ /* 0x080fe2000004187c */
[----:B------:R-:W1:Y:S07]  /*1af40*/  LDSM.16.MT88.4 R184, [R228+0xd800] ;  /* 0x00d80000e4b8783b */ /* 0x000e6e0000004200 */
[----:B------:R-:W-:Y:S07]  /*1af50*/  HMMA.16816.F32.BF16 R128, R140, R154, R128 ;  /* 0x0000009a8c80723c */ /* 0x000fee0000041880 */
[----:B------:R-:W-:Y:S02]  /*1af60*/  F2FP.BF16.PACK_AB R140, R164, R177 ;  /* 0x000000b1a48c723e */ /* 0x000fe400000010ff */
[----:B------:R-:W-:Y:S03]  /*1af70*/  F2FP.BF16.PACK_AB R141, R153, R3 ;  /* 0x00000003998d723e */ /* 0x000fe600000010ff */
[----:B------:R-:W-:Y:S02]  /*1af80*/  F2FP.BF16.PACK_AB R142, R189, R191 ;  /* 0x000000bfbd8e723e */ /* 0x000fe400000010ff */
[----:B------:R-:W-:Y:S07]  /*1af90*/  F2FP.BF16.PACK_AB R143, R188, R157 ;  /* 0x0000009dbc8f723e */ /* 0x000fee00000010ff */
[-C--:B------:R-:W-:Y:S01]  /*1afa0*/  HMMA.16816.F32.BF16 R148, R140, R160.reuse, R4 ;  /* 0x000000a08c94723c */ /* 0x080fe20000041804 */
[----:B------:R-:W2:Y:S07]  /*1afb0*/  LDSM.16.MT88.4 R4, [R227+0xf800] ;  /* 0x00f80000e304783b */ /* 0x000eae0000004200 */
[C---:B------:R-:W-:Y:S07]  /*1afc0*/  HMMA.16816.F32.BF16 R144, R208.reuse, R160, R8 ;  /* 0x000000a0d090723c */ /* 0x040fee0000041808 */
[----:B------:R-:W-:Y:S01]  /*1afd0*/  IMAD.MOV.U32 R8, RZ, RZ, R157 ;  /* 0x000000ffff087224 */ /* 0x000fe200078e009d */
[----:B------:R-:W-:Y:S01]  /*1afe0*/  MOV R11, R173 ;  /* 0x000000ad000b7202 */ /* 0x000fe20000000f00 */
[-C--:B------:R-:W-:Y:S03]  /*1aff0*/  HMMA.16816.F32.BF16 R156, R208, R162.reuse, R12 ;  /* 0x000000a2d09c723c */ /* 0x080fe6000004180c */
[----:B------:R-:W-:Y:S02]  /*1b000*/  IMAD.MOV.U32 R9, RZ, RZ, R194 ;  /* 0x000000ffff097224 */ /* 0x000fe400078e00c2 */
[----:B------:R-:W-:Y:S02]  /*1b010*/  IMAD.MOV.U32 R10, RZ, RZ, R193 ;  /* 0x000000ffff0a7224 */ /* 0x000fe400078e00c1 */
[----:B------:R-:W-:Y:S01]  /*1b020*/  IMAD.MOV.U32 R12, RZ, RZ, R153 ;  /* 0x000000ffff0c7224 */ /* 0x000fe200078e0099 */
[----:B------:R-:W-:Y:S01]  /*1b030*/  MOV R14, R189 ;  /* 0x000000bd000e7202 */ /* 0x000fe20000000f00 */
[C---:B------:R-:W-:Y:S03]  /*1b040*/  HMMA.16816.F32.BF16 R152, R140.reuse, R162, R16 ;  /* 0x000000a28c98723c */ /* 0x040fe60000041810 */
[----:B------:R-:W-:Y:S02]  /*1b050*/  IMAD.MOV.U32 R15, RZ, RZ, R188 ;  /* 0x000000ffff0f7224 */ /* 0x000fe400078e00bc */
[----:B------:R-:W-:Y:S02]  /*1b060*/  IMAD.MOV.U32 R13, RZ, RZ, R190 ;  /* 0x000000ffff0d7224 */ /* 0x000fe400078e00be */
[----:B------:R-:W-:Y:S01]  /*1b070*/  MOV R18, R164 ;  /* 0x000000a400127202 */ /* 0x000fe20000000f00 */
[----:B------:R-:W-:Y:S04]  /*1b080*/  IMAD.MOV.U32 R17, RZ, RZ, R166 ;  /* 0x000000ffff117224 */ /* 0x000fe800078e00a6 */
[----:B------:R-:W-:Y:S02]  /*1b090*/  IMAD.MOV.U32 R16, RZ, RZ, R165 ;  /* 0x000000ffff107224 */ /* 0x000fe400078e00a5 */
[-C--:B------:R-:W-:Y:S01]  /*1b0a0*/  HMMA.16816.F32.BF16 R164, R140, R168.reuse, R20 ;  /* 0x000000a88ca4723c */ /* 0x080fe20000041814 */
[----:B------:R-:W-:Y:S06]  /*1b0b0*/  IMAD.MOV.U32 R19, RZ, RZ, R191 ;  /* 0x000000ffff137224 */ /* 0x000fec00078e00bf */
[----:B------:R-:W-:Y:S01]  /*1b0c0*/  MOV R23, R3 ;  /* 0x0000000300177202 */ /* 0x000fe20000000f00 */
[C---:B------:R-:W-:Y:S01]  /*1b0d0*/  HMMA.16816.F32.BF16 R160, R208.reuse, R168, R24 ;  /* 0x000000a8d0a0723c */ /* 0x040fe20000041818 */
[----:B------:R-:W-:Y:S03]  /*1b0e0*/  IMAD.MOV.U32 R21, RZ, RZ, R172 ;  /* 0x000000ffff157224 */ /* 0x000fe600078e00ac */
[----:B------:R-:W-:Y:S01]  /*1b0f0*/  MOV R3, R192 ;  /* 0x000000c000037202 */ /* 0x000fe20000000f00 */
[----:B------:R-:W-:Y:S02]  /*1b100*/  IMAD.MOV.U32 R22, RZ, RZ, R177 ;  /* 0x000000ffff167224 */ /* 0x000fe400078e00b1 */
[----:B------:R-:W-:Y:S01]  /*1b110*/  IMAD.MOV.U32 R20, RZ, RZ, R207 ;  /* 0x000000ffff147224 */ /* 0x000fe200078e00cf */
[-C--:B------:R-:W-:Y:S01]  /*1b120*/  HMMA.16816.F32.BF16 R172, R208, R170.reuse, R28 ;  /* 0x000000aad0ac723c */ /* 0x080fe2000004181c */
[----:B------:R-:W-:Y:S03]  /*1b130*/  FADD.FTZ R3, R3, R132 ;  /* 0x0000008403037221 */ /* 0x000fe60000010000 */
[----:B------:R-:W-:Y:S01]  /*1b140*/  IMAD.MOV.U32 R27, RZ, RZ, R206 ;  /* 0x000000ffff1b7224 */ /* 0x000fe200078e00ce */
[----:B------:R-:W-:Y:S01]  /*1b150*/  MOV R26, R205 ;  /* 0x000000cd001a7202 */ /* 0x000fe20000000f00 */
[----:B------:R-:W-:Y:S01]  /*1b160*/  FADD.FTZ R3, R230, R3 ;  /* 0x00000003e6037221 */ /* 0x000fe20000010000 */
[----:B------:R-:W-:Y:S01]  /*1b170*/  MOV R31, R198 ;  /* 0x000000c6001f7202 */ /* 0x000fe20000000f00 */
[C---:B------:R-:W-:Y:S01]  /*1b180*/  HMMA.16816.F32.BF16 R168, R140.reuse, R170, R32 ;  /* 0x000000aa8ca8723c */ /* 0x040fe20000041820 */
[----:B------:R-:W-:Y:S03]  /*1b190*/  IMAD.MOV.U32 R24, RZ, RZ, R199 ;  /* 0x000000ffff187224 */ /* 0x000fe600078e00c7 */
[----:B------:R-:W-:Y:S01]  /*1b1a0*/  IMAD.MOV.U32 R29, RZ, RZ, R196 ;  /* 0x000000ffff1d7224 */ /* 0x000fe200078e00c4 */
[----:B------:R-:W-:Y:S01]  /*1b1b0*/  MOV R28, R195 ;  /* 0x000000c3001c7202 */ /* 0x000fe20000000f00 */
[----:B------:R-:W-:Y:S01]  /*1b1c0*/  IMAD.MOV.U32 R25, RZ, RZ, R204 ;  /* 0x000000ffff197224 */ /* 0x000fe200078e00cc */
[----:B------:R-:W-:Y:S01]  /*1b1d0*/  MOV R33, R182 ;  /* 0x000000b600217202 */ /* 0x000fe20000000f00 */
[----:B------:R-:W-:Y:S04]  /*1b1e0*/  IMAD.MOV.U32 R32, RZ, RZ, R183 ;  /* 0x000000ffff207224 */ /* 0x000fe800078e00b7 */
[----:B------:R-:W-:Y:S02]  /*1b1f0*/  IMAD.MOV.U32 R34, RZ, RZ, R181 ;  /* 0x000000ffff227224 */ /* 0x000fe400078e00b5 */
[----:B------:R-:W-:Y:S02]  /*1b200*/  IMAD.MOV.U32 R35, RZ, RZ, R180 ;  /* 0x000000ffff237224 */ /* 0x000fe400078e00b4 */
[-C--:B-1----:R-:W-:Y:S01]  /*1b210*/  HMMA.16816.F32.BF16 R180, R140, R184.reuse, R36 ;  /* 0x000000b88cb4723c */ /* 0x082fe20000041824 */
[----:B------:R-:W-:Y:S02]  /*1b220*/  IMAD.MOV.U32 R30, RZ, RZ, R197 ;  /* 0x000000ffff1e7224 */ /* 0x000fe400078e00c5 */
[----:B------:R-:W-:Y:S04]  /*1b230*/  FADD.FTZ R11, R11, R3 ;  /* 0x000000030b0b7221 */ /* 0x000fe80000010000 */
[----:B------:R-:W-:Y:S01]  /*1b240*/  MOV R38, R179 ;  /* 0x000000b300267202 */ /* 0x000fe20000000f00 */
[----:B------:R-:W-:Y:S02]  /*1b250*/  IMAD.MOV.U32 R39, RZ, RZ, R178 ;  /* 0x000000ffff277224 */ /* 0x000fe400078e00b2 */
[C---:B------:R-:W-:Y:S02]  /*1b260*/  HMMA.16816.F32.BF16 R176, R208.reuse, R184, R40 ;  /* 0x000000b8d0b0723c */ /* 0x040fe40000041828 */
[----:B------:R-:W-:Y:S01]  /*1b270*/  IMAD.MOV.U32 R37, RZ, RZ, R38 ;  /* 0x000000ffff257224 */ /* 0x000fe200078e0026 */
[----:B------:R-:W-:Y:S01]  /*1b280*/  MOV R38, R39 ;  /* 0x0000002700267202 */ /* 0x000fe20000000f00 */
[----:B------:R-:W-:Y:S02]  /*1b290*/  IMAD.MOV.U32 R39, RZ, RZ, R32 ;  /* 0x000000ffff277224 */ /* 0x000fe400078e0020 */
[----:B------:R-:W-:Y:S01]  /*1b2a0*/  IMAD.MOV.U32 R32, RZ, RZ, R33 ;  /* 0x000000ffff207224 */ /* 0x000fe200078e0021 */
[----:B------:R-:W-:Y:S01]  /*1b2b0*/  MOV R33, R34 ;  /* 0x0000002200217202 */ /* 0x000fe20000000f00 */
[-C--:B------:R-:W-:Y:S01]  /*1b2c0*/  HMMA.16816.F32.BF16 R188, R208, R186.reuse, R44 ;  /* 0x000000bad0bc723c */ /* 0x080fe2000004182c */
[----:B------:R-:W-:Y:S03]  /*1b2d0*/  IMAD.MOV.U32 R34, RZ, RZ, R35 ;  /* 0x000000ffff227224 */ /* 0x000fe600078e0023 */
[----:B------:R-:W-:Y:S01]  /*1b2e0*/  IMAD.MOV.U32 R35, RZ, RZ, R28 ;  /* 0x000000ffff237224 */ /* 0x000fe200078e001c */
[----:B------:R-:W-:Y:S01]  /*1b2f0*/  MOV R28, R29 ;  /* 0x0000001d001c7202 */ /* 0x000fe20000000f00 */
[----:B------:R-:W-:Y:S01]  /*1b300*/  IMAD.MOV.U32 R29, RZ, RZ, R30 ;  /* 0x000000ffff1d7224 */ /* 0x000fe200078e001e */
[----:B------:R-:W-:Y:S01]  /*1b310*/  MOV R43, R38 ;  /* 0x00000026002b7202 */ /* 0x000fe20000000f00 */
[C---:B------:R-:W-:Y:S01]  /*1b320*/  HMMA.16816.F32.BF16 R184, R140.reuse, R186, R48 ;  /* 0x000000ba8cb8723c */ /* 0x040fe20000041830 */
[----:B------:R-:W-:Y:S03]  /*1b330*/  IMAD.MOV.U32 R30, RZ, RZ, R31 ;  /* 0x000000ffff1e7224 */ /* 0x000fe600078e001f */
[----:B------:R-:W-:Y:S01]  /*1b340*/  MOV R31, R24 ;  /* 0x00000018001f7202 */ /* 0x000fe20000000f00 */
[----:B------:R-:W-:Y:S01]  /*1b350*/  IMAD.MOV.U32 R24, RZ, RZ, R25 ;  /* 0x000000ffff187224 */ /* 0x000fe200078e0019 */
[----:B------:R-:W-:Y:S01]  /*1b360*/  MOV R25, R26 ;  /* 0x0000001a00197202 */ /* 0x000fe20000000f00 */
[----:B------:R-:W-:Y:S01]  /*1b370*/  IMAD.MOV.U32 R26, RZ, RZ, R27 ;  /* 0x000000ffff1a7224 */ /* 0x000fe200078e001b */
[-C--:B------:R-:W-:Y:S01]  /*1b380*/  HMMA.16816.F32.BF16 R196, R140, R200.reuse, R52 ;  /* 0x000000c88cc4723c */ /* 0x080fe20000041834 */
[----:B------:R-:W-:Y:S03]  /*1b390*/  MOV R27, R20 ;  /* 0x00000014001b7202 */ /* 0x000fe60000000f00 */
        /* <DEDUP_REMOVED lines=9> */
[----:B------:R-:W-:Y:S01]  /*1b430*/  FADD.FTZ R8, R234, R2 ;  /* 0x00000002ea087221 */ /* 0x000fe20000010000 */
[-C--:B------:R-:W-:Y:S01]  /*1b440*/  HMMA.16816.F32.BF16 R204, R208, R202.reuse, R60 ;  /* 0x000000cad0cc723c */ /* 0x080fe2000004183c */
[----:B------:R3:W5:Y:S03]  /*1b450*/  LDL.LU R234, [R1+0x84] ;  /* 0x0000840001ea7983 */ /* 0x0007660000300800 */
[----:B------:R-:W-:Y:S01]  /*1b460*/  IMAD.MOV.U32 R38, RZ, RZ, R39 ;  /* 0x000000ffff267224 */ /* 0x000fe200078e0027 */
[----:B------:R-:W-:Y:S01]  /*1b470*/  MOV R39, R32 ;  /* 0x0000002000277202 */ /* 0x000fe20000000f00 */
[----:B------:R-:W-:Y:S01]  /*1b480*/  IMAD.MOV.U32 R32, RZ, RZ, R33 ;  /* 0x000000ffff207224 */ /* 0x000fe200078e0021 */
[----:B------:R-:W-:Y:S01]  /*1b490*/  MOV R33, R34 ;  /* 0x0000002200217202 */ /* 0x000fe20000000f00 */
[C---:B------:R-:W-:Y:S01]  /*1b4a0*/  HMMA.16816.F32.BF16 R200, R140.reuse, R202, R64 ;  /* 0x000000ca8cc8723c */ /* 0x040fe20000041840 */
[----:B------:R-:W-:Y:S03]  /*1b4b0*/  IMAD.MOV.U32 R34, RZ, RZ, R35 ;  /* 0x000000ffff227224 */ /* 0x000fe600078e0023 */
[----:B------:R-:W-:Y:S02]  /*1b4c0*/  IMAD.MOV.U32 R35, RZ, RZ, R29 ;  /* 0x000000ffff237224 */ /* 0x000fe400078e001d */
[----:B------:R-:W-:Y:S02]  /*1b4d0*/  IMAD.MOV.U32 R29, RZ, RZ, R31 ;  /* 0x000000ffff1d7224 */ /* 0x000fe400078e001f */
[-C--:B------:R-:W-:Y:S01]  /*1b4e0*/  HMMA.16816.F32.BF16 R68, R140, R212.reuse, R68 ;  /* 0x000000d48c44723c */ /* 0x080fe20000041844 */
[----:B------:R-:W-:Y:S03]  /*1b4f0*/  IMAD.MOV.U32 R31, RZ, RZ, R25 ;  /* 0x000000ffff1f7224 */ /* 0x000fe600078e0019 */
[----:B------:R-:W-:Y:S02]  /*1b500*/  IMAD.MOV.U32 R25, RZ, RZ, R27 ;  /* 0x000000ffff197224 */ /* 0x000fe400078e001b */
[----:B------:R-:W-:Y:S02]  /*1b510*/  IMAD.MOV.U32 R27, RZ, RZ, R21 ;  /* 0x000000ffff1b7224 */ /* 0x000fe400078e0015 */
[C---:B------:R-:W-:Y:S01]  /*1b520*/  HMMA.16816.F32.BF16 R72, R208.reuse, R212, R72 ;  /* 0x000000d4d048723c */ /* 0x040fe20000041848 */
[----:B------:R-:W-:Y:S03]  /*1b530*/  IMAD.MOV.U32 R21, RZ, RZ, R23 ;  /* 0x000000ffff157224 */ /* 0x000fe600078e0017 */
[----:B------:R-:W-:Y:S02]  /*1b540*/  IMAD.MOV.U32 R23, RZ, RZ, R17 ;  /* 0x000000ffff177224 */ /* 0x000fe400078e0011 */
[----:B------:R-:W-:Y:S02]  /*1b550*/  IMAD.MOV.U32 R17, RZ, RZ, R233 ;  /* 0x000000ffff117224 */ /* 0x000fe400078e00e9 */
[-C--:B------:R-:W-:Y:S01]  /*1b560*/  HMMA.16816.F32.BF16 R76, R208, R214.reuse, R76 ;  /* 0x000000d6d04c723c */ /* 0x080fe2000004184c */
[----:B------:R3:W5:Y:S03]  /*1b570*/  LDL.LU R233, [R1+0x80] ;  /* 0x0000800001e97983 */ /* 0x0007660000300800 */
[----:B------:R-:W-:Y:S01]  /*1b580*/  IMAD.MOV.U32 R36, RZ, RZ, R37 ;  /* 0x000000ffff247224 */ /* 0x000fe200078e0025 */
[----:B------:R-:W-:Y:S01]  /*1b590*/  MOV R37, R28 ;  /* 0x0000001c00257202 */ /* 0x000fe20000000f00 */
[----:B------:R-:W-:Y:S01]  /*1b5a0*/  FADD.FTZ R8, R229, R8 ;  /* 0x00000008e5087221 */ /* 0x000fe20000010000 */
[----:B------:R-:W-:Y:S01]  /*1b5b0*/  MOV R28, R30 ;  /* 0x0000001e001c7202 */ /* 0x000fe20000000f00 */
[C---:B------:R-:W-:Y:S01]  /*1b5c0*/  HMMA.16816.F32.BF16 R80, R140.reuse, R214, R80 ;  /* 0x000000d68c50723c */ /* 0x040fe20000041850 */
[----:B------:R-:W-:Y:S03]  /*1b5d0*/  MOV R30, R24 ;  /* 0x00000018001e7202 */ /* 0x000fe60000000f00 */
[----:B------:R-:W-:Y:S01]  /*1b5e0*/  MOV R24, R26 ;  /* 0x0000001a00187202 */ /* 0x000fe20000000f00 */
[----:B------:R-:W-:Y:S01]  /*1b5f0*/  FADD.FTZ R2, R36, R43 ;  /* 0x0000002b24027221 */ /* 0x000fe20000010000 */
[----:B------:R-:W-:Y:S01]  /*1b600*/  MOV R26, R20 ;  /* 0x00000014001a7202 */ /* 0x000fe20000000f00 */
[----:B------:R-:W-:Y:S01]  /*1b610*/  FADD.FTZ R3, R38, R8 ;  /* 0x0000000826037221 */ /* 0x000fe20000010000 */
[-C--:B------:R-:W-:Y:S01]  /*1b620*/  HMMA.16816.F32.BF16 R84, R140, R216.reuse, R84 ;  /* 0x000000d88c54723c */ /* 0x080fe20000041854 */
[----:B------:R-:W-:Y:S03]  /*1b630*/  MOV R20, R22 ;  /* 0x0000001600147202 */ /* 0x000fe60000000f00 */
[----:B------:R-:W-:Y:S01]  /*1b640*/  MOV R22, R16 ;  /* 0x0000001000167202 */ /* 0x000fe20000000f00 */
[----:B------:R-:W-:Y:S01]  /*1b650*/  FADD.FTZ R2, R224, R2 ;  /* 0x00000002e0027221 */ /* 0x000fe20000010000 */
[----:B------:R-:W-:Y:S01]  /*1b660*/  MOV R16, R18 ;  /* 0x0000001200107202 */ /* 0x000fe20000000f00 */
[----:B------:R-:W-:Y:S01]  /*1b670*/  FADD.FTZ R0, R37, R0 ;  /* 0x0000000025007221 */ /* 0x000fe20000010000 */
[C---:B------:R-:W-:Y:S01]  /*1b680*/  HMMA.16816.F32.BF16 R88, R208.reuse, R216, R88 ;  /* 0x000000d8d058723c */ /* 0x040fe20000041858 */
[----:B------:R-:W-:Y:S02]  /*1b690*/  MOV R18, R232 ;  /* 0x000000e800127202 */ /* 0x000fe40000000f00 */
[----:B------:R3:W5:Y:S01]  /*1b6a0*/  LDL.LU R232, [R1+0x7c] ;  /* 0x00007c0001e87983 */ /* 0x0007620000300800 */
[----:B------:R-:W-:Y:S02]  /*1b6b0*/  FADD.FTZ R0, R32, R0 ;  /* 0x0000000020007221 */ /* 0x000fe40000010000 */
[----:B------:R-:W-:Y:S01]  /*1b6c0*/  FADD.FTZ R2, R39, R2 ;  /* 0x0000000227027221 */ /* 0x000fe20000010000 */
[----:B------:R3:W5:Y:S01]  /*1b6d0*/  LDL.LU R231, [R1+0x78] ;  /* 0x0000780001e77983 */ /* 0x0007620000300800 */
[-C--:B------:R-:W-:Y:S01]  /*1b6e0*/  HMMA.16816.F32.BF16 R92, R208, R218.reuse, R92 ;  /* 0x000000dad05c723c */ /* 0x080fe2000004185c */
[----:B------:R-:W-:Y:S02]  /*1b6f0*/  FADD.FTZ R8, R34, R0 ;  /* 0x0000000022087221 */ /* 0x000fe40000010000 */
[----:B------:R3:W5:Y:S01]  /*1b700*/  LDL.LU R230, [R1+0x74] ;  /* 0x0000740001e67983 */ /* 0x0007620000300800 */
[----:B------:R-:W-:Y:S02]  /*1b710*/  FADD.FTZ R9, R9, R2 ;  /* 0x0000000209097221 */ /* 0x000fe40000010000 */
[----:B------:R-:W-:Y:S01]  /*1b720*/  FADD.FTZ R11, R33, R11 ;  /* 0x0000000b210b7221 */ /* 0x000fe20000010000 */
[----:B------:R3:W5:Y:S01]  /*1b730*/  LDL.LU R229, [R1+0x70] ;  /* 0x0000700001e57983 */ /* 0x0007620000300800 */
[C---:B------:R-:W-:Y:S01]  /*1b740*/  HMMA.16816.F32.BF16 R96, R140.reuse, R218, R96 ;  /* 0x000000da8c60723c */ /* 0x040fe20000041860 */
[----:B------:R-:W-:Y:S02]  /*1b750*/  FADD.FTZ R0, R29, R9 ;  /* 0x000000091d007221 */ /* 0x000fe40000010000 */
[----:B------:R3:W5:Y:S01]  /*1b760*/  LDL.LU R224, [R1+0x6c] ;  /* 0x00006c0001e07983 */ /* 0x0007620000300800 */
        /* <DEDUP_REMOVED lines=22> */
[----:B------:R-:W-:Y:S02]  /*1b8d0*/  FADD.FTZ R4, R19, R5 ;  /* 0x0000000513047221 */ /* 0x000fe40000010000 */
[----:B------:R-:W-:Y:S03]  /*1b8e0*/  FADD.FTZ R0, R22, R0 ;  /* 0x0000000016007221 */ /* 0x000fe60000010000 */
[----:B------:R-:W-:Y:S02]  /*1b8f0*/  FADD.FTZ R3, R12, R3 ;  /* 0x000000030c037221 */ /* 0x000fe40000010000 */
[----:B------:R-:W-:Y:S02]  /*1b900*/  FADD.FTZ R4, R14, R4 ;  /* 0x000000040e047221 */ /* 0x000fe40000010000 */
[----:B------:R-:W-:Y:S02]  /*1b910*/  FADD.FTZ R3, R15, R3 ;  /* 0x000000030f037221 */ /* 0x000fe40000010000 */
[----:B------:R-:W-:Y:S01]  /*1b920*/  FADD.FTZ R2, R13, R2 ;  /* 0x000000020d027221 */ /* 0x000fe20000010000 */
[----:B------:R-:W-:Y:S01]  /*1b930*/  STL [R1+0x20], R4 ;  /* 0x0000200401007387 */ /* 0x000fe20000100800 */
[----:B------:R-:W-:Y:S02]  /*1b940*/  FADD.FTZ R0, R18, R0 ;  /* 0x0000000012007221 */ /* 0x000fe40000010000 */
[----:B------:R-:W-:Y:S01]  /*1b950*/  FADD.FTZ R2, R133, R2 ;  /* 0x0000000285027221 */ /* 0x000fe20000010000 */
[----:B------:R1:W-:Y:S01]  /*1b960*/  STL [R1+0x24], R3 ;  /* 0x0000240301007387 */ /* 0x0003e20000100800 */
[----:B------:R-:W-:Y:S01]  /*1b970*/  FADD.FTZ R0, R139, R0 ;  /* 0x000000008b007221 */ /* 0x000fe20000010000 */
[----:B------:R-:W-:Y:S01]  /*1b980*/  MOV R133, R136 ;  /* 0x0000008800857202 */ /* 0x000fe20000000f00 */
[----:B------:R-:W-:Y:S01]  /*1b990*/  IMAD.MOV.U32 R140, RZ, RZ, R134 ;  /* 0x000000ffff8c7224 */ /* 0x000fe200078e0086 */
[----:B------:R3:W-:Y:S01]  /*1b9a0*/  STL [R1+0x38], R2 ;  /* 0x0000380201007387 */ /* 0x0007e20000100800 */
[----:B------:R-:W-:Y:S01]  /*1b9b0*/  FADD.FTZ R0, R138, R0 ;  /* 0x000000008a007221 */ /* 0x000fe20000010000 */
[----:B------:R-:W-:Y:S04]  /*1b9c0*/  MOV R139, R135 ;  /* 0x00000087008b7202 */ /* 0x000fe80000000f00 */
[----:B------:R3:W-:Y:S01]  /*1b9d0*/  STL [R1+0x3c], R0 ;  /* 0x00003c0001007387 */ /* 0x0007e20000100800 */
[----:B-1----:R-:W-:Y:S01]  /*1b9e0*/  IMAD.MOV.U32 R3, RZ, RZ, R137 ;  /* 0x000000ffff037224 */ /* 0x002fe200078e0089 */
[----:B---3-5:R-:W-:-:S05]  /*1b9f0*/  @P0 BRA `(.L_x_566) ;  /* 0xffffa92000000947 */ /* 0x028fca000383ffff */
.L_x_565:
[----:B------:R-:W2:Y:S04]  /*1ba00*/  LDL.LU R4, [R1+0x20] ;  /* 0x0000200001047983 */ /* 0x000ea80000300800 */
        /* <DEDUP_REMOVED lines=8> */
[----:B------:R-:W3:Y:S01]  /*1ba90*/  S2UR UR12, SR_CTAID.Z ;  /* 0x00000000000c79c3 */ /* 0x000ee20000002700 */
[----:B------:R-:W-:Y:S01]  /*1baa0*/  ULDC.U8 UR10, c[0x0][0x329] ;  /* 0x0000ca40000a7ab9 */ /* 0x000fe20000000000 */
[----:B------:R-:W-:Y:S01]  /*1bab0*/  BSSY B0, `(.L_x_569) ;  /* 0x00001b1000007945 */ /* 0x000fe20003800000 */
[----:B------:R-:W-:Y:S02]  /*1bac0*/  @UP4 UIMAD UR8, UR11, UR5, UR21 ;  /* 0x000000050b0842a4 */ /* 0x000fe4000f8e0215 */
[----:B------:R-:W-:-:S02]  /*1bad0*/  UISETP.NE.AND UP1, UPT, UR10, URZ, UPT ;  /* 0x0000003f0a00728c */ /* 0x000fc4000bf25270 */
[----:B------:R-:W-:Y:S02]  /*1bae0*/  ULDC.64 UR4, c[0x0][0x1e0] ;  /* 0x0000780000047ab9 */ /* 0x000fe40000000a00 */
[----:B------:R-:W-:Y:S01]  /*1baf0*/  ULDC UR9, c[0x0][0x214] ;  /* 0x0000850000097ab9 */ /* 0x000fe20000000800 */
[----:B-1----:R-:W-:Y:S01]  /*1bb00*/  SHF.R.S32.HI R143, RZ, 0x1f, R142 ;  /* 0x0000001fff8f7819 */ /* 0x002fe2000001148e */
[----:B---3--:R-:W-:Y:S02]  /*1bb10*/  @!UP4 USHF.R.S32.HI UR13, URZ, 0x1f, UR7 ;  /* 0x0000001f3f0dc899 */ /* 0x008fe40008011407 */
[----:B------:R-:W-:Y:S01]  /*1bb20*/  @!UP4 UIMAD.WIDE.U32 UR22, UR7, UR4, URZ ;  /* 0x000000040716c2a5 */ /* 0x000fe2000f8e003f */
[CC--:B------:R-:W-:Y:S01]  /*1bb30*/  LEA.HI R29, R143.reuse, R142.reuse, RZ, 0x2 ;  /* 0x0000008e8f1d7211 */ /* 0x0c0fe200078f10ff */
[----:B------:R-:W-:Y:S01]  /*1bb40*/  @!UP4 UIMAD UR13, UR13, UR4, URZ ;  /* 0x000000040d0dc2a4 */ /* 0x000fe2000f8e023f */
[----:B------:R-:W-:Y:S01]  /*1bb50*/  LEA.HI R141, R143, R142, RZ, 0x5 ;  /* 0x0000008e8f8d7211 */ /* 0x000fe200078f28ff */
[----:B------:R-:W-:-:S02]  /*1bb60*/  @UP1 ULDC UR15, c[0x0][0x210] ;  /* 0x00008400000f1ab9 */ /* 0x000fc40000000800 */
[----:B------:R-:W-:Y:S01]  /*1bb70*/  ULDC.U8 UR4, c[0x0][0x328] ;  /* 0x0000ca0000047ab9 */ /* 0x000fe20000000000 */
[----:B------:R-:W-:Y:S01]  /*1bb80*/  SHF.R.S32.HI R8, RZ, 0x5, R141 ;  /* 0x00000005ff087819 */ /* 0x000fe2000001148d */
        /* <DEDUP_REMOVED lines=30> */
[----:B----4-:R-:W2:Y:S04]  /*1bd70*/  SHFL.BFLY PT, R0, R7, 0x2, 0x1f ;  /* 0x0c401f0007007f89 */ /* 0x010ea800000e0000 */
[----:B------:R-:W-:Y:S01]  /*1bd80*/  SHFL.BFLY PT, R3, R5, 0x2, 0x1f ;  /* 0x0c401f0005037f89 */ /* 0x000fe200000e0000 */
[----:B-1----:R-:W-:-:S03]  /*1bd90*/  FADD.FTZ R2, R2, R4 ;  /* 0x0000000402027221 */ /* 0x002fc60000010000 */
[----:B------:R-:W1:Y:S04]  /*1bda0*/  SHFL.BFLY PT, R4, R6, 0x2, 0x1f ;  /* 0x0c401f0006047f89 */ /* 0x000e6800000e0000 */
[----:B------:R-:W3:Y:S01]  /*1bdb0*/  SHFL.BFLY PT, R133, R2, 0x1, 0x1f ;  /* 0x0c201f0002857f89 */ /* 0x000ee200000e0000 */
[----:B--2---:R-:W-:-:S05]  /*1bdc0*/  FADD.FTZ R0, R0, R7 ;  /* 0x0000000700007221 */ /* 0x004fca0000010000 */
[----:B------:R-:W2:Y:S01]  /*1bdd0*/  SHFL.BFLY PT, R132, R0, 0x1, 0x1f ;  /* 0x0c201f0000847f89 */ /* 0x000ea200000e0000 */
[----:B-1----:R-:W-:Y:S02]  /*1bde0*/  FADD.FTZ R4, R4, R6 ;  /* 0x0000000604047221 */ /* 0x002fe40000010000 */
[----:B---3--:R-:W-:-:S03]  /*1bdf0*/  FADD.FTZ R133, R2, R133 ;  /* 0x0000008502857221 */ /* 0x008fc60000010000 */
[----:B------:R-:W1:Y:S01]  /*1be00*/  SHFL.BFLY PT, R7, R4, 0x1, 0x1f ;  /* 0x0c201f0004077f89 */ /* 0x000e6200000e0000 */
[----:B------:R-:W-:Y:S01]  /*1be10*/  FADD.FTZ R2, R3, R5 ;  /* 0x0000000503027221 */ /* 0x000fe20000010000 */
[----:B------:R-:W-:Y:S02]  /*1be20*/  MOV R3, 0x3f800000 ;  /* 0x3f80000000037802 */ /* 0x000fe40000000f00 */
[----:B------:R-:W-:Y:S02]  /*1be30*/  FSETP.NE.FTZ.AND P5, PT, R133, RZ, PT ;  /* 0x000000ff8500720b */ /* 0x000fe40003fb5000 */
[----:B------:R-:W3:Y:S01]  /*1be40*/  SHFL.BFLY PT, R6, R2, 0x1, 0x1f ;  /* 0x0c201f0002067f89 */ /* 0x000ee200000e0000 */
[----:B--2---:R-:W-:Y:S01]  /*1be50*/  FADD.FTZ R132, R0, R132 ;  /* 0x0000008400847221 */ /* 0x004fe20000010000 */
[----:B------:R-:W-:Y:S02]  /*1be60*/  MOV R0, 0x3f800000 ;  /* 0x3f80000000007802 */ /* 0x000fe40000000f00 */
[----:B------:R-:W-:-:S02]  /*1be70*/  LOP3.LUT R5, R29, 0x3ffffffc, RZ, 0xc0, !PT ;  /* 0x3ffffffc1d057812 */ /* 0x000fc400078ec0ff */
[----:B------:R-:W-:Y:S02]  /*1be80*/  FSETP.NE.FTZ.AND P4, PT, R132, RZ, PT ;  /* 0x000000ff8400720b */ /* 0x000fe40003f95000 */
[----:B------:R-:W-:-:S03]  /*1be90*/  IADD3 R5, -R5, R142, RZ ;  /* 0x0000008e05057210 */ /* 0x000fc60007ffe1ff */
[----:B------:R-:W2:Y:S01]  /*1bea0*/  @P5 MUFU.RCP R0, R133 ;  /* 0x0000008500005308 */ /* 0x000ea20000001000 */
[----:B------:R-:W-:Y:S01]  /*1beb0*/  LEA R140, R8, R5, 0x9 ;  /* 0x00000005088c7211 */ /* 0x000fe200078e48ff */
[----:B-1----:R-:W-:-:S06]  /*1bec0*/  FADD.FTZ R139, R4, R7 ;  /* 0x00000007048b7221 */ /* 0x002fcc0000010000 */
[----:B------:R-:W1:Y:S01]  /*1bed0*/  @P4 MUFU.RCP R3, R132 ;  /* 0x0000008400034308 */ /* 0x000e620000001000 */
[----:B------:R-:W-:Y:S01]  /*1bee0*/  FSETP.NE.FTZ.AND P3, PT, R139, RZ, PT ;  /* 0x000000ff8b00720b */ /* 0x000fe20003f75000 */
[----:B---3--:R-:W-:Y:S01]  /*1bef0*/  FADD.FTZ R138, R2, R6 ;  /* 0x00000006028a7221 */ /* 0x008fe20000010000 */
[----:B------:R-:W-:Y:S01]  /*1bf00*/  MOV R2, 0x3f800000 ;  /* 0x3f80000000027802 */ /* 0x000fe20000000f00 */
[----:B--2---:R-:W-:-:S03]  /*1bf10*/  FMUL.FTZ R148, R0, R148 ;  /* 0x0000009400947220 */ /* 0x004fc60000410000 */
[----:B------:R-:W-:Y:S01]  /*1bf20*/  FSETP.NE.FTZ.AND P0, PT, R138, RZ, PT ;  /* 0x000000ff8a00720b */ /* 0x000fe20003f15000 */
[C---:B------:R-:W-:Y:S02]  /*1bf30*/  FMUL.FTZ R6, R0.reuse, R149 ;  /* 0x0000009500067220 */ /* 0x040fe40000410000 */
[C---:B------:R-:W-:Y:S02]  /*1bf40*/  FMUL.FTZ R152, R0.reuse, R152 ;  /* 0x0000009800987220 */ /* 0x040fe40000410000 */
[----:B------:R-:W-:Y:S01]  /*1bf50*/  FMUL.FTZ R4, R0, R153 ;  /* 0x0000009900047220 */ /* 0x000fe20000410000 */
[----:B------:R-:W-:Y:S01]  /*1bf60*/  F2FP.BF16.PACK_AB R6, R6, R148 ;  /* 0x000000940606723e */ /* 0x000fe200000010ff */
[----:B------:R-:W2:Y:S01]  /*1bf70*/  @P3 MUFU.RCP R2, R139 ;  /* 0x0000008b00023308 */ /* 0x000ea20000001000 */
        /* <DEDUP_REMOVED lines=143> */
[C---:B------:R-:W-:Y:S01]  /*1c870*/  FMUL.FTZ R8, R0.reuse, R146 ;  /* 0x0000009200087220 */ /* 0x040fe20000410000 */
[----:B------:R-:W-:Y:S01]  /*1c880*/  LEA.HI R3, R3, R2, RZ, 0x3 ;  /* 0x0000000203037211 */ /* 0x000fe200078f18ff */
[----:B------:R-:W-:Y:S01]  /*1c890*/  FMUL.FTZ R159, R0, R159 ;  /* 0x0000009f009f7220 */ /* 0x000fe20000410000 */
[----:B------:R-:W-:Y:S01]  /*1c8a0*/  F2FP.BF16.PACK_AB R26, R26, R124 ;  /* 0x0000007c1a1a723e */ /* 0x000fe200000010ff */
        /* <DEDUP_REMOVED lines=47> */
[----:B------:R-:W-:Y:S02]  /*1cba0*/  SHF.L.U32 R0, R3, 0x6, RZ ;  /* 0x0000000603007819 */ /* 0x000fe400000006ff */
[----:B------:R-:W-:Y:S02]  /*1cbb0*/  F2FP.BF16.PACK_AB R29, R123, R29 ;  /* 0x0000001d7b1d723e */ /* 0x000fe400000010ff */
        /* <DEDUP_REMOVED lines=119> */
[----:B---34-:R-:W3:Y:S04]  /*1d330*/  LDL.LU R208, [R1+0x68] ;  /* 0x0000680001d07983 */ /* 0x018ee80000300800 */
[----:B------:R-:W4:Y:S02]  /*1d340*/  S2R R2, SR_TID.X ;  /* 0x0000000000027919 */ /* 0x000f240000002100 */
[----:B----4-:R-:W-:-:S04]  /*1d350*/  SHF.R.S32.HI R0, RZ, 0x1f, R2 ;  /* 0x0000001fff007819 */ /* 0x010fc80000011402 */
[----:B------:R-:W-:-:S04]  /*1d360*/  LEA.HI R0, R0, R2, RZ, 0x5 ;  /* 0x0000000200007211 */ /* 0x000fc800078f28ff */
[----:B------:R-:W-:-:S05]  /*1d370*/  LOP3.LUT R0, R0, 0xffffffe0, RZ, 0xc0, !PT ;  /* 0xffffffe000007812 */ /* 0x000fca00078ec0ff */
[----:B------:R-:W-:-:S05]  /*1d380*/  IMAD.IADD R0, R2, 0x1, -R0 ;  /* 0x0000000102007824 */ /* 0x000fca00078e0a00 */
[----:B------:R-:W-:-:S04]  /*1d390*/  SHF.R.S32.HI R2, RZ, 0x1f, R0 ;  /* 0x0000001fff027819 */ /* 0x000fc80000011400 */
[----:B------:R-:W-:-:S04]  /*1d3a0*/  LEA.HI R0, R2, R0, RZ, 0x2 ;  /* 0x0000000002007211 */ /* 0x000fc800078f10ff */
[----:B------:R-:W-:-:S05]  /*1d3b0*/  SHF.R.S32.HI R0, RZ, 0x2, R0 ;  /* 0x00000002ff007819 */ /* 0x000fca0000011400 */
        /* <DEDUP_REMOVED lines=32> */
.L_x_570:
[----:B---34-:R-:W-:Y:S05]  /*1d5c0*/  BSYNC B0 ;  /* 0x0000000000007941 */ /* 0x018fea0003800000 */
.L_x_569:
[----:B------:R-:W3:Y:S04]  /*1d5d0*/  LDL.64 R80, [R1+0x50] ;  /* 0x0000500001507983 */ /* 0x000ee80000100a00 */
[----:B------:R4:W5:Y:S01]  /*1d5e0*/  LDL R15, [R1+0x40] ;  /* 0x00004000010f7983 */ /* 0x0009620000100800 */
[----:B--2---:R-:W-:Y:S01]  /*1d5f0*/  LEA.HI R14, R143, R142, RZ, 0x3 ;  /* 0x0000008e8f0e7211 */ /* 0x004fe200078f18ff */
[----:B------:R-:W-:Y:S01]  /*1d600*/  UIMAD UR10, UR10, -0x80, UR17 ;  /* 0xffffff800a0a78a4 */ /* 0x000fe2000f8e0211 */
[----:B------:R-:W-:Y:S01]  /*1d610*/  BSSY B0, `(.L_x_571) ;  /* 0x0000020000007945 */ /* 0x000fe20003800000 */
[----:B------:R-:W2:Y:S01]  /*1d620*/  S2R R0, SR_TID.X ;  /* 0x0000000000007919 */ /* 0x000ea20000002100 */
[----:B------:R-:W-:Y:S01]  /*1d630*/  SHF.R.S32.HI R5, RZ, 0x3, R14 ;  /* 0x00000003ff057819 */ /* 0x000fe2000001140e */
[----:B------:R-:W-:-:S02]  /*1d640*/  USHF.R.S32.HI UR7, URZ, 0x1f, UR12 ;  /* 0x0000001f3f077899 */ /* 0x000fc4000801140c */
[----:B------:R-:W1:Y:S01]  /*1d650*/  S2R R10, SR_CTAID.Z ;  /* 0x00000000000a7919 */ /* 0x000e620000002700 */
[----:B------:R-:W-:Y:S02]  /*1d660*/  ULDC.64 UR4, c[0x0][0x1f0] ;  /* 0x00007c0000047ab9 */ /* 0x000fe40000000a00 */
[----:B------:R-:W-:-:S04]  /*1d670*/  UIMAD UR4, UR7, UR4, URZ ;  /* 0x00000004070472a4 */ /* 0x000fc8000f8e023f */
[----:B------:R-:W-:Y:S01]  /*1d680*/  UIMAD UR4, UR12, UR5, UR4 ;  /* 0x000000050c0472a4 */ /* 0x000fe2000f8e0204 */
[----:B--2---:R-:W-:-:S04]  /*1d690*/  SHF.R.S32.HI R4, RZ, 0x1f, R0 ;  /* 0x0000001fff047819 */ /* 0x004fc80000011400 */
[----:B------:R-:W-:-:S04]  /*1d6a0*/  LEA.HI R4, R4, R0, RZ, 0x3 ;  /* 0x0000000004047211 */ /* 0x000fc800078f18ff */
[----:B------:R-:W-:-:S04]  /*1d6b0*/  SHF.R.S32.HI R12, RZ, 0x3, R4 ;  /* 0x00000003ff0c7819 */ /* 0x000fc80000011404 */
[----:B------:R-:W-:Y:S02]  /*1d6c0*/  SHF.R.S32.HI R13, RZ, 0x1f, R12 ;  /* 0x0000001fff0d7819 */ /* 0x000fe4000001140c */
[----:B---3--:R-:W-:Y:S02]  /*1d6d0*/  SHF.R.S32.HI R0, RZ, 0x1f, R80 ;  /* 0x0000001fff007819 */ /* 0x008fe40000011450 */
[----:B------:R-:W-:-:S04]  /*1d6e0*/  IADD3 R2, P0, R80, UR20, RZ ;  /* 0x0000001450027c10 */ /* 0x000fc8000ff1e0ff */
[----:B------:R-:W-:Y:S01]  /*1d6f0*/  IADD3.X R3, R0, UR8, RZ, P0, !PT ;  /* 0x0000000800037c10 */ /* 0x000fe200087fe4ff */
[----:B------:R-:W-:Y:S01]  /*1d700*/  IMAD.U32 R0, RZ, RZ, UR14 ;  /* 0x0000000eff007e24 */ /* 0x000fe2000f8e00ff */
[----:B------:R-:W-:-:S03]  /*1d710*/  ISETP.GE.AND P0, PT, R5, UR10, PT ;  /* 0x0000000a05007c0c */ /* 0x000fc6000bf06270 */
[----:B-1----:R-:W-:-:S04]  /*1d720*/  IMAD.WIDE.U32 R10, R10, c[0x0][0x1f0], R2 ;  /* 0x00007c000a0a7a25 */ /* 0x002fc800078e0002 */
[----:B------:R-:W-:Y:S01]  /*1d730*/  IMAD.WIDE R6, R0, 0x80, R12 ;  /* 0x0000008000067825 */ /* 0x000fe200078e020c */
[----:B------:R-:W-:-:S05]  /*1d740*/  IADD3 R9, R11, UR4, RZ ;  /* 0x000000040b097c10 */ /* 0x000fca000fffe0ff */
[----:B------:R-:W-:Y:S05]  /*1d750*/  @P0 BRA `(.L_x_572) ;  /* 0x000000b000000947 */ /* 0x000fea0003800000 */
[----:B----4-:R-:W-:Y:S01]  /*1d760*/  IMAD R0, R7, c[0x0][0x1e8], RZ ;  /* 0x00007a0007007a24 */ /* 0x010fe200078e02ff */
[----:B------:R-:W-:Y:S01]  /*1d770*/  ISETP.GE.AND P1, PT, R80, c[0x0][0x220], PT ;  /* 0x0000880050007a0c */ /* 0x000fe20003f26270 */
[----:B------:R-:W-:Y:S01]  /*1d780*/  IMAD.MOV.U32 R8, RZ, RZ, R10 ;  /* 0x000000ffff087224 */ /* 0x000fe200078e000a */
[----:B-----5:R-:W-:Y:S01]  /*1d790*/  ISETP.GE.AND P0, PT, R15, c[0x0][0x220], PT ;  /* 0x000088000f007a0c */ /* 0x020fe20003f06270 */
[C---:B------:R-:W-:Y:S02]  /*1d7a0*/  IMAD R0, R6.reuse, c[0x0][0x1ec], R0 ;  /* 0x00007b0006007a24 */ /* 0x040fe400078e0200 */
[----:B------:R-:W-:-:S05]  /*1d7b0*/  IMAD.WIDE.U32 R4, R6, c[0x0][0x1e8], R8 ;  /* 0x00007a0006047a25 */ /* 0x000fca00078e0008 */
[----:B------:R-:W-:Y:S02]  /*1d7c0*/  IADD3 R0, R5, R0, RZ ;  /* 0x0000000005007210 */ /* 0x000fe40007ffe0ff */
[----:B------:R-:W-:-:S04]  /*1d7d0*/  LEA R2, P2, R4, c[0x0][0x1d0], 0x1 ;  /* 0x0000740004027a11 */ /* 0x000fc800078408ff */
[----:B------:R-:W-:-:S05]  /*1d7e0*/  LEA.HI.X R3, R4, c[0x0][0x1d4], R0, 0x1, P2 ;  /* 0x0000750004037a11 */ /* 0x000fca00010f0c00 */
[----:B------:R1:W-:Y:S04]  /*1d7f0*/  @!P1 STG.E.128 [R2.64], R20 ;  /* 0x0000001402009986 */ /* 0x0003e8000c101d12 */
[----:B------:R1:W-:Y:S02]  /*1d800*/  @!P0 STG.E.128 [R2.64+0x80], R16 ;  /* 0x0000801002008986 */ /* 0x0003e4000c101d12 */
.L_x_572:
[----:B----4-:R-:W-:Y:S05]  /*1d810*/  BSYNC B0 ;  /* 0x0000000000007941 */ /* 0x010fea0003800000 */
.L_x_571:
[----:B------:R-:W-:Y:S01]  /*1d820*/  LEA.HI.SX32 R0, R14, 0x10, 0x1d ;  /* 0x000000100e007811 */ /* 0x000fe200078feaff */
[----:B------:R-:W-:Y:S03]  /*1d830*/  BSSY B0, `(.L_x_573) ;  /* 0x0000011000007945 */ /* 0x000fe60003800000 */
[----:B------:R-:W-:-:S13]  /*1d840*/  ISETP.GE.AND P0, PT, R0, UR10, PT ;  /* 0x0000000a00007c0c */ /* 0x000fda000bf06270 */
[----:B------:R-:W-:Y:S05]  /*1d850*/  @P0 BRA `(.L_x_574) ;  /* 0x000000e000000947 */ /* 0x000fea0003800000 */
[----:B------:R-:W-:Y:S02]  /*1d860*/  IADD3 R0, P0, R6, 0x10, RZ ;  /* 0x0000001006007810 */ /* 0x000fe40007f1e0ff */
[----:B-1----:R-:W-:Y:S02]  /*1d870*/  MOV R3, R9 ;  /* 0x0000000900037202 */ /* 0x002fe40000000f00 */
[----:B------:R-:W-:Y:S01]  /*1d880*/  ISETP.GE.AND P1, PT, R80, c[0x0][0x220], PT ;  /* 0x0000880050007a0c */ /* 0x000fe20003f26270 */
[----:B------:R-:W-:Y:S01]  /*1d890*/  IMAD.X R2, RZ, RZ, R7, P0 ;  /* 0x000000ffff027224 */ /* 0x000fe200000e0607 */
[----:B-----5:R-:W-:-:S03]  /*1d8a0*/  ISETP.GE.AND P0, PT, R15, c[0x0][0x220], PT ;  /* 0x000088000f007a0c */ /* 0x020fc60003f06270 */
[----:B------:R-:W-:Y:S02]  /*1d8b0*/  IMAD R14, R2, c[0x0][0x1e8], RZ ;  /* 0x00007a00020e7a24 */ /* 0x000fe400078e02ff */
[----:B------:R-:W-:-:S04]  /*1d8c0*/  IMAD.MOV.U32 R2, RZ, RZ, R10 ;  /* 0x000000ffff027224 */ /* 0x000fc800078e000a */
[----:B------:R-:W-:-:S04]  /*1d8d0*/  IMAD.WIDE.U32 R4, R0, c[0x0][0x1e8], R2 ;  /* 0x00007a0000047a25 */ /* 0x000fc800078e0002 */
[----:B------:R-:W-:Y:S01]  /*1d8e0*/  IMAD R0, R0, c[0x0][0x1ec], R14 ;  /* 0x00007b0000007a24 */ /* 0x000fe200078e020e */
[----:B------:R-:W-:-:S03]  /*1d8f0*/  LEA R2, P2, R4, c[0x0][0x1d0], 0x1 ;  /* 0x0000740004027a11 */ /* 0x000fc600078408ff */
[----:B------:R-:W-:-:S05]  /*1d900*/  IMAD.IADD R0, R5, 0x1, R0 ;  /* 0x0000000105007824 */ /* 0x000fca00078e0200 */
[----:B------:R-:W-:-:S05]  /*1d910*/  LEA.HI.X R3, R4, c[0x0][0x1d4], R0, 0x1, P2 ;  /* 0x0000750004037a11 */ /* 0x000fca00010f0c00 */
[----:B------:R1:W-:Y:S04]  /*1d920*/  @!P1 STG.E.128 [R2.64], R28 ;  /* 0x0000001c02009986 */ /* 0x0003e8000c101d12 */
[----:B------:R1:W-:Y:S02]  /*1d930*/  @!P0 STG.E.128 [R2.64+0x80], R24 ;  /* 0x0000801802008986 */ /* 0x0003e4000c101d12 */
.L_x_574:
[----:B------:R-:W-:Y:S05]  /*1d940*/  BSYNC B0 ;  /* 0x0000000000007941 */ /* 0x000fea0003800000 */
.L_x_573:
[----:B------:R-:W-:Y:S01]  /*1d950*/  IADD3 R0, R12, 0x20, RZ ;  /* 0x000000200c007810 */ /* 0x000fe20007ffe0ff */
        /* <DEDUP_REMOVED lines=17> */
.L_x_576:
[----:B------:R-:W-:Y:S05]  /*1da70*/  BSYNC B0 ;  /* 0x0000000000007941 */ /* 0x000fea0003800000 */
.L_x_575:
        /* <DEDUP_REMOVED lines=18> */
.L_x_578:
[----:B------:R-:W-:Y:S05]  /*1dba0*/  BSYNC B0 ;  /* 0x0000000000007941 */ /* 0x000fea0003800000 */
.L_x_577:
        /* <DEDUP_REMOVED lines=18> */
.L_x_580:
[----:B------:R-:W-:Y:S05]  /*1dcd0*/  BSYNC B0 ;  /* 0x0000000000007941 */ /* 0x000fea0003800000 */
.L_x_579:
        /* <DEDUP_REMOVED lines=18> */
.L_x_582:
[----:B------:R-:W-:Y:S05]  /*1de00*/  BSYNC B0 ;  /* 0x0000000000007941 */ /* 0x000fea0003800000 */
.L_x_581:
        /* <DEDUP_REMOVED lines=18> */
.L_x_584:
[----:B------:R-:W-:Y:S05]  /*1df30*/  BSYNC B0 ;  /* 0x0000000000007941 */ /* 0x000fea0003800000 */
.L_x_583:
[----:B------:R-:W-:-:S04]  /*1df40*/  IADD3 R0, R12, 0x70, RZ ;  /* 0x000000700c007810 */ /* 0x000fc80007ffe0ff */
[----:B------:R-:W-:-:S13]  /*1df50*/  ISETP.GE.AND P0, PT, R0, UR6, PT ;  /* 0x0000000600007c0c */ /* 0x000fda000bf06270 */
[----:B------:R-:W-:Y:S05]  /*1df60*/  @P0 EXIT ;  /* 0x000000000000094d */ /* 0x000fea0003800000 */
[----:B------:R-:W-:Y:S01]  /*1df70*/  IADD3 R6, P0, R6, 0x70, RZ ;  /* 0x0000007006067810 */ /* 0x000fe20007f1e0ff */
        /* <DEDUP_REMOVED lines=11> */
[----:B-----5:R-:W-:-:S13]  /*1e030*/  ISETP.GE.AND P0, PT, R15, c[0x0][0x220], PT ;  /* 0x000088000f007a0c */ /* 0x020fda0003f06270 */
[----:B------:R-:W-:Y:S05]  /*1e040*/  @P0 EXIT ;  /* 0x000000000000094d */ /* 0x000fea0003800000 */
[----:B------:R-:W-:Y:S01]  /*1e050*/  STG.E.128 [R2.64+0x80], R72 ;  /* 0x0000804802007986 */ /* 0x000fe2000c101d12 */
[----:B------:R-:W-:Y:S05]  /*1e060*/  EXIT ;  /* 0x000000000000794d */ /* 0x000fea0003800000 */
.L_x_585:
        /* <DEDUP_REMOVED lines=9> */
.L_x_2382:


//--------------------- .text._ZN5flash16flash_fwd_kernelI23Flash_fwd_kernel_traitsILi128ELi128ELi64ELi4ELb0ELb0EN7cutlass10bfloat16_tE19Flash_kernel_traitsILi128ELi128ELi64ELi4ES3_EELb0ELb0ELb1ELb0ELb0ELb0ELb1ELb0EEEvNS_16Flash_fwd_paramsE --------------------------
	.section	.text._ZN5flash16flash_fwd_kernelI23Flash_fwd_kernel_traitsILi128ELi128ELi64ELi4ELb0ELb0EN7cutlass10bfloat16_tE19Flash_kernel_traitsILi128ELi128ELi64ELi4ES3_EELb0ELb0ELb1ELb0ELb0ELb0ELb1ELb0EEEvNS_16Flash_fwd_paramsE,"ax",@progbits
	.sectioninfo	@"SHI_REGISTERS=255"
	.align	128
        .global         _ZN5flash16flash_fwd_kernelI23Flash_fwd_kernel_traitsILi128ELi128ELi64ELi4ELb0ELb0EN7cutlass10bfloat16_tE19Flash_kernel_traitsILi128ELi128ELi64ELi4ES3_EELb0ELb0ELb1ELb0ELb0ELb0ELb1ELb0EEEvNS_16Flash_fwd_paramsE
        .type           _ZN5flash16flash_fwd_kernelI23Flash_fwd_kernel_traitsILi128ELi128ELi64ELi4ELb0ELb0EN7cutlass10bfloat16_tE19Flash_kernel_traitsILi128ELi128ELi64ELi4ES3_EELb0ELb0ELb1ELb0ELb0ELb0ELb1ELb0EEEvNS_16Flash_fwd_paramsE,@function
        .size           _ZN5flash16flash_fwd_kernelI23Flash_fwd_kernel_traitsILi128ELi128ELi64ELi4ELb0ELb0EN7cutlass10bfloat16_tE19Flash_kernel_traitsILi128ELi128ELi64ELi4ES3_EELb0ELb0ELb1ELb0ELb0ELb0ELb1ELb0EEEvNS_16Flash_fwd_paramsE,(.L_x_2383 - _ZN5flash16flash_fwd_kernelI23Flash_fwd_kernel_traitsILi128ELi128ELi64ELi4ELb0ELb0EN7cutlass10bfloat16_tE19Flash_kernel_traitsILi128ELi128ELi64ELi4ES3_EELb0ELb0ELb1ELb0ELb0ELb0ELb1ELb0EEEvNS_16Flash_fwd_paramsE)
        .other          _ZN5flash16flash_fwd_kernelI23Flash_fwd_kernel_traitsILi128ELi128ELi64ELi4ELb0ELb0EN7cutlass10bfloat16_tE19Flash_kernel_traitsILi128ELi128ELi64ELi4ES3_EELb0ELb0ELb1ELb0ELb0ELb0ELb1ELb0EEEvNS_16Flash_fwd_paramsE,@"STO_CUDA_ENTRY STV_DEFAULT"
_ZN5flash16flash_fwd_kernelI23Flash_fwd_kernel_traitsILi128ELi128ELi64ELi4ELb0ELb0EN7cutlass10bfloat16_tE19Flash_kernel_traitsILi128ELi128ELi64ELi4ES3_EELb0ELb0ELb1ELb0ELb0ELb0ELb1ELb0EEEvNS_16Flash_fwd_paramsE:
.text._ZN5flash16flash_fwd_kernelI23Flash_fwd_kernel_traitsILi128ELi128ELi64ELi4ELb0ELb0EN7cutlass10bfloat16_tE19Flash_kernel_traitsILi128ELi128ELi64ELi4ES3_EELb0ELb0ELb1ELb0ELb0ELb0ELb1ELb0EEEvNS_16Flash_fwd_paramsE:
        /* <DEDUP_REMOVED lines=56> */
.L_x_586:
[----:B------:R-:W-:Y:S02]  /*0380*/  ULDC UR6, c[0x0][0x218] ;  /* 0x0000860000067ab9 */ /* 0x000fe40000000800 */
.L_x_587:
        /* <DEDUP_REMOVED lines=120> */
.L_x_590:
[----:B------:R-:W-:Y:S05]  /*0b10*/  BSYNC B0 ;  /* 0x0000000000007941 */ /* 0x000fea0003800000 */
.L_x_589:
        /* <DEDUP_REMOVED lines=18> */
.L_x_592:
[----:B------:R-:W-:Y:S05]  /*0c40*/  BSYNC B0 ;  /* 0x0000000000007941 */ /* 0x000fea0003800000 */
.L_x_591:
        /* <DEDUP_REMOVED lines=18> */
.L_x_594:
[----:B------:R-:W-:Y:S05]  /*0d70*/  BSYNC B0 ;  /* 0x0000000000007941 */ /* 0x000fea0003800000 */
.L_x_593:
        /* <DEDUP_REMOVED lines=18> */
.L_x_596:
[----:B------:R-:W-:Y:S05]  /*0ea0*/  BSYNC B0 ;  /* 0x0000000000007941 */ /* 0x000fea0003800000 */
.L_x_595:
        /* <DEDUP_REMOVED lines=18> */
.L_x_598:
[----:B------:R-:W-:Y:S05]  /*0fd0*/  BSYNC B0 ;  /* 0x0000000000007941 */ /* 0x000fea0003800000 */
.L_x_597:
        /* <DEDUP_REMOVED lines=18> */
.L_x_600:
[----:B------:R-:W-:Y:S05]  /*1100*/  BSYNC B0 ;  /* 0x0000000000007941 */ /* 0x000fea0003800000 */
.L_x_599:
        /* <DEDUP_REMOVED lines=18> */
.L_x_602:
[----:B------:R-:W-:Y:S05]  /*1230*/  BSYNC B0 ;  /* 0x0000000000007941 */ /* 0x000fea0003800000 */
.L_x_601:
        /* <DEDUP_REMOVED lines=18> */
.L_x_604:
[----:B------:R-:W-:Y:S05]  /*1360*/  BSYNC B0 ;  /* 0x0000000000007941 */ /* 0x000fea0003800000 */
.L_x_603:
        /* <DEDUP_REMOVED lines=67> */
.L_x_588:
        /* <DEDUP_REMOVED lines=32> */
.L_x_605:
        /* <DEDUP_REMOVED lines=45> */
.L_x_606:
        /* <DEDUP_REMOVED lines=95> */
.L_x_608:
[----:B------:R-:W-:Y:S05]  /*2260*/  BSYNC B0 ;  /* 0x0000000000007941 */ /* 0x000fea0003800000 */
.L_x_607:
        /* <DEDUP_REMOVED lines=29> */
.L_x_610:
[----:B------:R-:W-:Y:S05]  /*2440*/  BSYNC B0 ;  /* 0x0000000000007941 */ /* 0x000fea0003800000 */
.L_x_609:
        /* <DEDUP_REMOVED lines=29> */
.L_x_612:
[----:B------:R-:W-:Y:S05]  /*2620*/  BSYNC B0 ;  /* 0x0000000000007941 */ /* 0x000fea0003800000 */
.L_x_611:
        /* <DEDUP_REMOVED lines=29> */
.L_x_614:
[----:B------:R-:W-:Y:S05]  /*2800*/  BSYNC B0 ;  /* 0x0000000000007941 */ /* 0x000fea0003800000 */
.L_x_613:
        /* <DEDUP_REMOVED lines=29> */
.L_x_616:
[----:B------:R-:W-:Y:S05]  /*29e0*/  BSYNC B0 ;  /* 0x0000000000007941 */ /* 0x000fea0003800000 */
.L_x_615:
        /* <DEDUP_REMOVED lines=29> */
.L_x_618:
[----:B------:R-:W-:Y:S05]  /*2bc0*/  BSYNC B0 ;  /* 0x0000000000007941 */ /* 0x000fea0003800000 */
.L_x_617:
        /* <DEDUP_REMOVED lines=29> */
.L_x_620:
[----:B------:R-:W-:Y:S05]  /*2da0*/  BSYNC B0 ;  /* 0x0000000000007941 */ /* 0x000fea0003800000 */
.L_x_619:
        /* <DEDUP_REMOVED lines=33> */
.L_x_622:
[----:B------:R-:W-:Y:S05]  /*2fc0*/  BSYNC B0 ;  /* 0x0000000000007941 */ /* 0x000fea0003800000 */
.L_x_621:
        /* <DEDUP_REMOVED lines=32> */
.L_x_624:
[----:B------:R-:W-:Y:S05]  /*31d0*/  BSYNC B0 ;  /* 0x0000000000007941 */ /* 0x000fea0003800000 */
.L_x_623:
        /* <DEDUP_REMOVED lines=25> */
.L_x_626:
[----:B------:R-:W-:Y:S05]  /*3370*/  BSYNC B0 ;  /* 0x0000000000007941 */ /* 0x000fea0003800000 */
.L_x_625:
        /* <DEDUP_REMOVED lines=24> */
.L_x_628:
[----:B------:R-:W-:Y:S05]  /*3500*/  BSYNC B0 ;  /* 0x0000000000007941 */ /* 0x000fea0003800000 */
.L_x_627:
        /* <DEDUP_REMOVED lines=29> */
.L_x_630:
[----:B------:R-:W-:Y:S05]  /*36e0*/  BSYNC B0 ;  /* 0x0000000000007941 */ /* 0x000fea0003800000 */
.L_x_629:
        /* <DEDUP_REMOVED lines=39> */
.L_x_632:
[----:B------:R-:W-:Y:S05]  /*3960*/  BSYNC B0 ;  /* 0x0000000000007941 */ /* 0x000fea0003800000 */
.L_x_631:
        /* <DEDUP_REMOVED lines=27> */
.L_x_634:
[----:B------:R-:W-:Y:S05]  /*3b20*/  BSYNC B0 ;  /* 0x0000000000007941 */ /* 0x000fea0003800000 */
.L_x_633:
        /* <DEDUP_REMOVED lines=26> */
.L_x_636:
[----:B------:R-:W-:Y:S05]  /*3cd0*/  BSYNC B0 ;  /* 0x0000000000007941 */ /* 0x000fea0003800000 */
.L_x_635:
        /* <DEDUP_REMOVED lines=28> */
.L_x_638:
[----:B------:R-:W-:Y:S05]  /*3ea0*/  BSYNC B0 ;  /* 0x0000000000007941 */ /* 0x000fea0003800000 */
.L_x_637:
[----:B-1----:R-:W-:Y:S01]  /*3eb0*/  SHF.R.S32.HI R7, RZ, 0x4, R21 ;  /* 0x00000004ff077819 */ /* 0x002fe20000011415 */
[C---:B------:R-:W-:Y:S01]  /*3ec0*/  IMAD.SHL.U32 R6, R22.reuse, 0x40, RZ ;  /* 0x0000004016067824 */ /* 0x040fe200078e00ff */
[----:B------:R-:W-:Y:S01]  /*3ed0*/  R2P PR, R22, 0x6 ;  /* 0x0000000616007804 */ /* 0x000fe20000000000 */
[----:B------:R-:W-:Y:S01]  /*3ee0*/  IMAD.SHL.U32 R3, R23, 0x40, RZ ;  /* 0x0000004017037824 */ /* 0x000fe200078e00ff */
[----:B------:R-:W-:Y:S01]  /*3ef0*/  LEA.HI R0, R21, R7, RZ, 0x1 ;  /* 0x0000000715007211 */ /* 0x000fe200078f08ff */
[----:B------:R-:W-:Y:S01]  /*3f00*/  IMAD.SHL.U32 R8, R24, 0x40, RZ ;  /* 0x0000004018087824 */ /* 0x000fe200078e00ff */
[----:B------:R-:W-:Y:S01]  /*3f10*/  ULDC UR5, c[0x0][0x2e4] ;  /* 0x0000b90000057ab9 */ /* 0x000fe20000000800 */
[----:B------:R-:W-:Y:S01]  /*3f20*/  IMAD.SHL.U32 R5, R14, 0x8, RZ ;  /* 0x000000080e057824 */ /* 0x000fe200078e00ff */
[----:B------:R-:W-:Y:S01]  /*3f30*/  LOP3.LUT R0, R0, 0xfffffffe, RZ, 0xc0, !PT ;  /* 0xfffffffe00007812 */ /* 0x000fe200078ec0ff */
[----:B------:R-:W-:Y:S01]  /*3f40*/  ULDC UR4, c[0x0][0x2e8] ;  /* 0x0000ba0000047ab9 */ /* 0x000fe20000000800 */
[----:B------:R-:W-:Y:S01]  /*3f50*/  LOP3.LUT R3, R3, 0x1c0, RZ, 0xc0, !PT ;  /* 0x000001c003037812 */ /* 0x000fe200078ec0ff */
[----:B------:R-:W-:Y:S01]  /*3f60*/  UIADD3 UR5, UR16, -UR5, -UR17 ;  /* 0x8000000510057290 */ /* 0x000fe2000fffe811 */
[----:B------:R-:W-:Y:S01]  /*3f70*/  LOP3.LUT R146, R8, 0xfffffe00, RZ, 0xc0, !PT ;  /* 0xfffffe0008927812 */ /* 0x000fe200078ec0ff */
[----:B------:R-:W-:Y:S01]  /*3f80*/  IMAD.IADD R7, R7, 0x1, -R0 ;  /* 0x0000000107077824 */ /* 0x000fe200078e0a00 */
[----:B------:R-:W-:Y:S01]  /*3f90*/  LOP3.LUT R0, R6, 0x1c0, RZ, 0xc0, !PT ;  /* 0x000001c006007812 */ /* 0x000fe200078ec0ff */
[----:B------:R-:W0:Y:S01]  /*3fa0*/  LDGDEPBAR ;  /* 0x00000000000079af */ /* 0x000e220000000000 */
[----:B------:R-:W-:Y:S01]  /*3fb0*/  UISETP.GT.AND UP0, UPT, UR23, UR9, UPT ;  /* 0x000000091700728c */ /* 0x000fe2000bf04270 */
[----:B------:R-:W-:Y:S01]  /*3fc0*/  IMAD.SHL.U32 R6, R7, 0x8, RZ ;  /* 0x0000000807067824 */ /* 0x000fe200078e00ff */
[----:B------:R-:W-:-:S02]  /*3fd0*/  LOP3.LUT R8, R0, 0x8, R5, 0xf8, !PT ;  /* 0x0000000800087812 */ /* 0x000fc400078ef805 */
[----:B------:R-:W-:Y:S02]  /*3fe0*/  SHF.R.U32.HI R0, RZ, 0x3, R0 ;  /* 0x00000003ff007819 */ /* 0x000fe40000011600 */
[----:B------:R-:W-:Y:S02]  /*3ff0*/  LOP3.LUT R6, R3, 0x8, R6, 0xf8, !PT ;  /* 0x0000000803067812 */ /* 0x000fe400078ef806 */
[----:B------:R-:W-:Y:S01]  /*4000*/  SHF.R.U32.HI R5, RZ, 0x3, R3 ;  /* 0x00000003ff057819 */ /* 0x000fe20000011603 */
[----:B------:R-:W-:Y:S01]  /*4010*/  IMAD R3, R144, 0x400, R146 ;  /* 0x0000040090037824 */ /* 0x000fe200078e0292 */
[----:B------:R-:W-:Y:S02]  /*4020*/  LOP3.LUT R0, R8, R0, RZ, 0x3c, !PT ;  /* 0x0000000008007212 */ /* 0x000fe400078e3cff */
[----:B------:R-:W-:Y:S02]  /*4030*/  LOP3.LUT R145, R6, R5, RZ, 0x3c, !PT ;  /* 0x0000000506917212 */ /* 0x000fe400078e3cff */
[----:B------:R-:W-:Y:S01]  /*4040*/  LEA R5, R144, UR15, 0x4 ;  /* 0x0000000f90057c11 */ /* 0x000fe2000f8e20ff */
[----:B------:R-:W-:Y:S01]  /*4050*/  IMAD R0, R7, 0x200, R0 ;  /* 0x0000020007007824 */ /* 0x000fe200078e0200 */
[----:B------:R-:W-:Y:S01]  /*4060*/  UIADD3 UR15, UR16, 0x1, -UR17 ;  /* 0x00000001100f7890 */ /* 0x000fe2000fffe811 */
[----:B------:R-:W-:-:S02]  /*4070*/  IMAD.IADD R3, R145, 0x1, R3 ;  /* 0x0000000191037824 */ /* 0x000fc400078e0203 */
[----:B------:R-:W-:Y:S01]  /*4080*/  IMAD.SHL.U32 R224, R0, 0x2, RZ ;  /* 0x0000000200e07824 */ /* 0x000fe200078e00ff */
[----:B------:R-:W-:Y:S01]  /*4090*/  UIADD3 UR4, UR15, UR4, URZ ;  /* 0x000000040f047290 */ /* 0x000fe2000fffe03f */
[----:B------:R-:W-:Y:S01]  /*40a0*/  IMAD.SHL.U32 R231, R3, 0x2, RZ ;  /* 0x0000000203e77824 */ /* 0x000fe200078e00ff */
[----:B------:R-:W-:Y:S02]  /*40b0*/  SHF.R.S32.HI R3, RZ, 0x1f, R144 ;  /* 0x0000001fff037819 */ /* 0x000fe40000011490 */
[----:B--2---:R-:W-:Y:S01]  /*40c0*/  LDSM.16.M88.4 R32, [R224+0x8000] ;  /* 0x00800000e020783b */ /* 0x004fe20000000200 */
[----:B------:R-:W-:Y:S01]  /*40d0*/  IADD3 R0, R224, 0x8000, RZ ;  /* 0x00008000e0007810 */ /* 0x000fe20007ffe0ff */
[----:B------:R-:W-:Y:S01]  /*40e0*/  IMAD R232, R4, 0x2, R231 ;  /* 0x0000000204e87824 */ /* 0x000fe200078e02e7 */
[----:B------:R-:W-:Y:S01]  /*40f0*/  IADD3 R235, R224, 0x8020, RZ ;  /* 0x00008020e0eb7810 */ /* 0x000fe20007ffe0ff */
[----:B------:R-:W1:Y:S01]  /*4100*/  LDSM.16.M88.4 R12, [R231] ;  /* 0x00000000e70c783b */ /* 0x000e620000000200 */
[----:B------:R-:W-:Y:S01]  /*4110*/  @P1 IADD3 R235, R0, -0x20, RZ ;  /* 0xffffffe000eb1810 */ /* 0x000fe20007ffe0ff */
[----:B------:R-:W-:-:S02]  /*4120*/  IMAD.MOV.U32 R0, RZ, RZ, 0x40 ;  /* 0x00000040ff007424 */ /* 0x000fc400078e00ff */
        /* <DEDUP_REMOVED lines=10> */
[C---:B------:R-:W-:Y:S01]  /*41d0*/  IADD3 R239, R235.reuse, 0x2000, RZ ;  /* 0x00002000ebef7810 */ /* 0x040fe20007ffe0ff */
[----:B------:R-:W4:Y:S01]  /*41e0*/  LDSM.16.M88.4 R20, [R224+0x9800] ;  /* 0x00980000e014783b */ /* 0x000f220000000200 */
[----:B------:R-:W-:Y:S01]  /*41f0*/  IMAD.IADD R229, R0, 0x1, R235 ;  /* 0x0000000100e57824 */ /* 0x000fe200078e02eb */
[----:B------:R-:W-:-:S02]  /*4200*/  IADD3 R238, R235, 0x2800, RZ ;  /* 0x00002800ebee7810 */ /* 0x000fc40007ffe0ff */
[----:B------:R-:W-:Y:S01]  /*4210*/  LDSM.16.M88.4 R60, [R235] ;  /* 0x00000000eb3c783b */ /* 0x000fe20000000200 */
[C---:B------:R-:W-:Y:S02]  /*4220*/  IADD3 R237, R235.reuse, 0x3000, RZ ;  /* 0x00003000ebed7810 */ /* 0x040fe40007ffe0ff */
[----:B------:R-:W-:Y:S01]  /*4230*/  IADD3 R236, R235, 0x3800, RZ ;  /* 0x00003800ebec7810 */ /* 0x000fe20007ffe0ff */
[----:B------:R-:W3:Y:S04]  /*4240*/  LDSM.16.M88.4 R16, [R232+0x2000] ;  /* 0x00200000e810783b */ /* 0x000ee80000000200 */
[----:B------:R-:W3:Y:S04]  /*4250*/  LDSM.16.M88.4 R56, [R235+0x800] ;  /* 0x00080000eb38783b */ /* 0x000ee80000000200 */
[----:B------:R-:W3:Y:S04]  /*4260*/  LDSM.16.M88.4 R52, [R235+0x1000] ;  /* 0x00100000eb34783b */ /* 0x000ee80000000200 */
[----:B------:R-:W3:Y:S01]  /*4270*/  LDSM.16.M88.4 R48, [R235+0x1800] ;  /* 0x00180000eb30783b */ /* 0x000ee20000000200 */
[-C--:B-1----:R-:W-:Y:S08]  /*4280*/  HMMA.16816.F32.BF16 R108, R12, R32.reuse, RZ ;  /* 0x000000200c6c723c */ /* 0x082ff000000418ff */
[C---:B--2---:R-:W-:Y:S08]  /*4290*/  HMMA.16816.F32.BF16 R44, R8.reuse, R32, RZ ;  /* 0x00000020082c723c */ /* 0x044ff000000418ff */
[-C--:B------:R-:W-:Y:S08]  /*42a0*/  HMMA.16816.F32.BF16 R68, R8, R34.reuse, RZ ;  /* 0x000000220844723c */ /* 0x080ff000000418ff */
[----:B------:R-:W-:Y:S08]  /*42b0*/  HMMA.16816.F32.BF16 R92, R12, R34, RZ ;  /* 0x000000220c5c723c */ /* 0x000ff000000418ff */
[C---:B-----5:R-:W-:Y:S08]  /*42c0*/  HMMA.16816.F32.BF16 R40, R8.reuse, R28, RZ ;  /* 0x0000001c0828723c */ /* 0x060ff000000418ff */
        /* <DEDUP_REMOVED lines=15> */
[C---:B------:R-:W-:Y:S01]  /*43c0*/  HMMA.16816.F32.BF16 R96, R16.reuse, R60, R44 ;  /* 0x0000003c1060723c */ /* 0x040fe2000004182c */
[----:B------:R-:W2:Y:S07]  /*43d0*/  LDSM.16.M88.4 R44, [R230+0x8000] ;  /* 0x00800000e62c783b */ /* 0x000eae0000000200 */
[C---:B------:R-:W-:Y:S01]  /*43e0*/  HMMA.16816.F32.BF16 R124, R16.reuse, R56, R40 ;  /* 0x00000038107c723c */ /* 0x040fe20000041828 */
[----:B------:R-:W3:Y:S07]  /*43f0*/  LDSM.16.M88.4 R40, [R230+0x8800] ;  /* 0x00880000e628783b */ /* 0x000eee0000000200 */
[C---:B------:R-:W-:Y:S01]  /*4400*/  HMMA.16816.F32.BF16 R120, R16.reuse, R52, R36 ;  /* 0x000000341078723c */ /* 0x040fe20000041824 */
[----:B------:R-:W4:Y:S07]  /*4410*/  LDSM.16.M88.4 R36, [R230+0x9000] ;  /* 0x00900000e624783b */ /* 0x000f2e0000000200 */
[C---:B------:R-:W-:Y:S08]  /*4420*/  HMMA.16816.F32.BF16 R112, R16.reuse, R48, R64 ;  /* 0x000000301070723c */ /* 0x040ff00000041840 */
[----:B------:R-:W-:Y:S08]  /*4430*/  HMMA.16816.F32.BF16 R64, R16, R58, R32 ;  /* 0x0000003a1040723c */ /* 0x000ff00000041820 */
[----:B-1----:R-:W-:Y:S08]  /*4440*/  HMMA.16816.F32.BF16 R32, R8, R60, R108 ;  /* 0x0000003c0820723c */ /* 0x002ff0000004186c */
[----:B------:R-:W-:Y:S08]  /*4450*/  HMMA.16816.F32.BF16 R68, R16, R62, R68 ;  /* 0x0000003e1044723c */ /* 0x000ff00000041844 */
[----:B------:R-:W-:Y:S08]  /*4460*/  HMMA.16816.F32.BF16 R136, R8, R48, R80 ;  /* 0x000000300888723c */ /* 0x000ff00000041850 */
        /* <DEDUP_REMOVED lines=12> */
[-C--:B--2---:R-:W-:Y:S01]  /*4530*/  HMMA.16816.F32.BF16 R52, R24, R44.reuse, R32 ;  /* 0x0000002c1834723c */ /* 0x084fe20000041820 */
[----:B------:R-:W-:Y:S07]  /*4540*/  LDSM.16.M88.4 R32, [R231+0x4000] ;  /* 0x00400000e720783b */ /* 0x000fee0000000200 */
[C---:B------:R-:W-:Y:S08]  /*4550*/  HMMA.16816.F32.BF16 R72, R20.reuse, R44, R96 ;  /* 0x0000002c1448723c */ /* 0x040ff00000041860 */
[C---:B---3--:R-:W-:Y:S01]  /*4560*/  HMMA.16816.F32.BF16 R96, R20.reuse, R42, R64 ;  /* 0x0000002a1460723c */ /* 0x048fe20000041840 */
[----:B------:R-:W2:Y:S07]  /*4570*/  LDSM.16.M88.4 R64, [R229+0x1000] ;  /* 0x00100000e540783b */ /* 0x000eae0000000200 */
[C---:B------:R-:W-:Y:S08]  /*4580*/  HMMA.16816.F32.BF16 R140, R20.reuse, R28, R112 ;  /* 0x0000001c148c723c */ /* 0x040ff00000041870 */
[C---:B------:R-:W-:Y:S01]  /*4590*/  HMMA.16816.F32.BF16 R60, R20.reuse, R46, R68 ;  /* 0x0000002e143c723c */ /* 0x040fe20000041844 */
[----:B------:R-:W3:Y:S07]  /*45a0*/  LDSM.16.M88.4 R68, [R229+0x1800] ;  /* 0x00180000e544783b */ /* 0x000eee0000000200 */
[C---:B------:R-:W-:Y:S08]  /*45b0*/  HMMA.16816.F32.BF16 R56, R20.reuse, R40, R124 ;  /* 0x000000281438723c */ /* 0x040ff0000004187c */
[C---:B----4-:R-:W-:Y:S01]  /*45c0*/  HMMA.16816.F32.BF16 R112, R20.reuse, R38, R76 ;  /* 0x000000261470723c */ /* 0x050fe2000004184c */
[----:B------:R-:W4:Y:S07]  /*45d0*/  LDSM.16.M88.4 R76, [R224+0xa000] ;  /* 0x00a00000e04c783b */ /* 0x000f2e0000000200 */
[C---:B------:R-:W-:Y:S08]  /*45e0*/  HMMA.16816.F32.BF16 R124, R20.reuse, R36, R120 ;  /* 0x00000024147c723c */ /* 0x040ff00000041878 */
[----:B------:R-:W-:Y:S08]  /*45f0*/  HMMA.16816.F32.BF16 R108, R20, R30, R116 ;  /* 0x0000001e146c723c */ /* 0x000ff00000041874 */
[----:B-1----:R-:W-:Y:S01]  /*4600*/  HMMA.16816.F32.BF16 R20, R12, R16, R52 ;  /* 0x000000100c14723c */ /* 0x002fe20000041834 */
        /* <DEDUP_REMOVED lines=15> */
[C---:B------:R-:W-:Y:S01]  /*4700*/  HMMA.16816.F32.BF16 R88, R8.reuse, R18, R60 ;  /* 0x000000120858723c */ /* 0x040fe2000004183c */
[----:B------:R-:W1:Y:S07]  /*4710*/  LDSM.16.M88.4 R60, [R224+0xb000] ;  /* 0x00b00000e03c783b */ /* 0x000e6e0000000200 */
[C---:B--2---:R-:W-:Y:S08]  /*4720*/  HMMA.16816.F32.BF16 R72, R8.reuse, R64, R124 ;  /* 0x000000400848723c */ /* 0x044ff0000004187c */
[C---:B------:R-:W-:Y:S08]  /*4730*/  HMMA.16816.F32.BF16 R80, R8.reuse, R50, R96 ;  /* 0x000000320850723c */ /* 0x040ff00000041860 */
[C---:B------:R-:W-:Y:S08]  /*4740*/  HMMA.16816.F32.BF16 R112, R8.reuse, R66, R112 ;  /* 0x000000420870723c */ /* 0x040ff00000041870 */
[C---:B---3--:R-:W-:Y:S08]  /*4750*/  HMMA.16816.F32.BF16 R124, R8.reuse, R68, R140 ;  /* 0x00000044087c723c */ /* 0x048ff0000004188c */
[----:B------:R-:W-:Y:S08]  /*4760*/  HMMA.16816.F32.BF16 R108, R8, R70, R108 ;  /* 0x00000046086c723c */ /* 0x000ff0000004186c */
[----:B----4-:R-:W-:Y:S01]  /*4770*/  HMMA.16816.F32.BF16 R8, R32, R76, R20 ;  /* 0x0000004c2008723c */ /* 0x010fe20000041814 */
[----:B------:R-:W2:Y:S07]  /*4780*/  LDSM.16.M88.4 R20, [R232+0x6000] ;  /* 0x00600000e814783b */ /* 0x000eae0000000200 */
[C---:B------:R-:W-:Y:S01]  /*4790*/  HMMA.16816.F32.BF16 R96, R12.reuse, R18, R44 ;  /* 0x000000120c60723c */ /* 0x040fe2000004182c */
[----:B------:R-:W3:Y:S04]  /*47a0*/  LDSM.16.M88.4 R44, [R230+0xa000] ;  /* 0x00a00000e62c783b */ /* 0x000ee80000000200 */
[----:B------:R-:W4:Y:S03]  /*47b0*/  LDSM.16.M88.4 R16, [R234+0x6000] ;  /* 0x00600000ea10783b */ /* 0x000f260000000200 */
[C---:B------:R-:W-:Y:S08]  /*47c0*/  HMMA.16816.F32.BF16 R100, R12.reuse, R64, R100 ;  /* 0x000000400c64723c */ /* 0x040ff00000041864 */
[----:B------:R-:W-:Y:S08]  /*47d0*/  HMMA.16816.F32.BF16 R128, R12, R66, R128 ;  /* 0x000000420c80723c */ /* 0x000ff00000041880 */
[----:B-1----:R-:W-:Y:S08]  /*47e0*/  HMMA.16816.F32.BF16 R64, R24, R76, R116 ;  /* 0x0000004c1840723c */ /* 0x002ff00000041874 */
[----:B-----5:R-:W-:Y:S08]  /*47f0*/  HMMA.16816.F32.BF16 R8, R28, R56, R8 ;  /* 0x000000381c08723c */ /* 0x020ff00000041808 */
[C---:B------:R-:W-:Y:S08]  /*4800*/  HMMA.16816.F32.BF16 R104, R12.reuse, R48, R104 ;  /* 0x000000300c68723c */ /* 0x040ff00000041868 */
[C---:B------:R-:W-:Y:S01]  /*4810*/  HMMA.16816.F32.BF16 R92, R12.reuse, R50, R92 ;  /* 0x000000320c5c723c */ /* 0x040fe2000004185c */
[----:B------:R-:W-:Y:S07]  /*4820*/  LDSM.16.M88.4 R48, [R229+0x2000] ;  /* 0x00200000e530783b */ /* 0x000fee0000000200 */
[C---:B------:R-:W-:Y:S08]  /*4830*/  HMMA.16816.F32.BF16 R132, R12.reuse, R68, R132 ;  /* 0x000000440c84723c */ /* 0x040ff00000041884 */
[----:B------:R-:W-:Y:S01]  /*4840*/  HMMA.16816.F32.BF16 R120, R12, R70, R120 ;  /* 0x000000460c78723c */ /* 0x000fe20000041878 */
[----:B------:R-:W1:Y:S07]  /*4850*/  LDSM.16.M88.4 R12, [R233+0x4000] ;  /* 0x00400000e90c783b */ /* 0x000e6e0000000200 */
[C---:B------:R-:W-:Y:S08]  /*4860*/  HMMA.16816.F32.BF16 R88, R24.reuse, R78, R88 ;  /* 0x0000004e1858723c */ /* 0x040ff00000041858 */
[----:B------:R-:W-:Y:S08]  /*4870*/  HMMA.16816.F32.BF16 R140, R24, R60, R72 ;  /* 0x0000003c188c723c */ /* 0x000ff00000041848 */
[----:B------:R-:W-:Y:S08]  /*4880*/  HMMA.16816.F32.BF16 R72, R32, R78, R96 ;  /* 0x0000004e2048723c */ /* 0x000ff00000041860 */
[----:B--2---:R-:W-:Y:S08]  /*4890*/  HMMA.16816.F32.BF16 R68, R20, R56, R64 ;  /* 0x000000381444723c */ /* 0x004ff00000041840 */
[----:B---3--:R-:W-:Y:S01]  /*48a0*/  HMMA.16816.F32.BF16 R64, R36, R44, R8 ;  /* 0x0000002c2440723c */ /* 0x008fe20000041808 */
[----:B------:R-:W2:Y:S07]  /*48b0*/  LDSM.16.M88.4 R8, [R233+0x6000] ;  /* 0x00600000e908783b */ /* 0x000eae0000000200 */
[C---:B------:R-:W-:Y:S08]  /*48c0*/  HMMA.16816.F32.BF16 R116, R24.reuse, R52, R84 ;  /* 0x000000341874723c */ /* 0x040ff00000041854 */
[C---:B------:R-:W-:Y:S08]  /*48d0*/  HMMA.16816.F32.BF16 R136, R24.reuse, R54, R80 ;  /* 0x000000361888723c */ /* 0x040ff00000041850 */
[C---:B------:R-:W-:Y:S08]  /*48e0*/  HMMA.16816.F32.BF16 R112, R24.reuse, R62, R112 ;  /* 0x0000003e1870723c */ /* 0x040ff00000041870 */
[C---:B------:R-:W-:Y:S08]  /*48f0*/  HMMA.16816.F32.BF16 R124, R24.reuse, R40, R124 ;  /* 0x00000028187c723c */ /* 0x040ff0000004187c */
[----:B------:R-:W-:Y:S08]  /*4900*/  HMMA.16816.F32.BF16 R108, R24, R42, R108 ;  /* 0x0000002a186c723c */ /* 0x000ff0000004186c */
[----:B------:R-:W-:Y:S08]  /*4910*/  HMMA.16816.F32.BF16 R24, R20, R58, R88 ;  /* 0x0000003a1418723c */ /* 0x000ff00000041858 */
[C---:B------:R-:W-:Y:S08]  /*4920*/  HMMA.16816.F32.BF16 R80, R32.reuse, R52, R104 ;  /* 0x000000342050723c */ /* 0x040ff00000041868 */
[----:B------:R-:W-:Y:S01]  /*4930*/  HMMA.16816.F32.BF16 R92, R32, R54, R92 ;  /* 0x00000036205c723c */ /* 0x000fe2000004185c */
[----:B------:R-:W3:Y:S07]  /*4940*/  LDSM.16.M88.4 R52, [R235+0x2800] ;  /* 0x00280000eb34783b */ /* 0x000eee0000000200 */
[----:B------:R-:W-:Y:S08]  /*4950*/  HMMA.16816.F32.BF16 R72, R28, R58, R72 ;  /* 0x0000003a1c48723c */ /* 0x000ff00000041848 */
[----:B----4-:R-:W-:Y:S08]  /*4960*/  HMMA.16816.F32.BF16 R68, R16, R44, R68 ;  /* 0x0000002c1044723c */ /* 0x010ff00000041844 */
[----:B-1----:R-:W-:Y:S08]  /*4970*/  HMMA.16816.F32.BF16 R76, R12, R48, R64 ;  /* 0x000000300c4c723c */ /* 0x002ff00000041840 */
[-C--:B------:R-:W-:Y:S01]  /*4980*/  HMMA.16816.F32.BF16 R56, R16, R46.reuse, R24 ;  /* 0x0000002e1038723c */ /* 0x080fe20000041818 */
[----:B------:R-:W1:Y:S07]  /*4990*/  LDSM.16.M88.4 R24, [R230+0xa800] ;  /* 0x00a80000e618783b */ /* 0x000e6e0000000200 */
[----:B------:R-:W-:Y:S08]  /*49a0*/  HMMA.16816.F32.BF16 R44, R36, R46, R72 ;  /* 0x0000002e242c723c */ /* 0x000ff00000041848 */
[----:B------:R-:W-:Y:S01]  /*49b0*/  HMMA.16816.F32.BF16 R100, R32, R60, R100 ;  /* 0x0000003c2064723c */ /* 0x000fe20000041864 */
[----:B------:R-:W-:-:S07]  /*49c0*/  FMUL.FTZ R0, R76, c[0x0][0x2ec] ;  /* 0x0000bb004c007a20 */ /* 0x000fce0000410000 */
[----:B------:R-:W-:Y:S01]  /*49d0*/  HMMA.16816.F32.BF16 R84, R32, R62, R128 ;  /* 0x0000003e2054723c */ /* 0x000fe20000041880 */
[----:B------:R4:W5:Y:S07]  /*49e0*/  MUFU.TANH R129, R0 ;  /* 0x0000000000817308 */ /* 0x00096e0000002400 */
[----:B--2---:R-:W-:Y:S08]  /*49f0*/  HMMA.16816.F32.BF16 R60, R8, R48, R68 ;  /* 0x00000030083c723c */ /* 0x004ff00000041844 */
[----:B------:R-:W-:Y:S01]  /*4a00*/  HMMA.16816.F32.BF16 R88, R32, R40, R132 ;  /* 0x000000282058723c */ /* 0x000fe20000041884 */
[----:B----4-:R-:W-:-:S04]  /*4a10*/  FMUL.FTZ R0, R77, c[0x0][0x2ec] ;  /* 0x0000bb004d007a20 */ /* 0x010fc80000410000 */
[----:B------:R2:W-:Y:S03]  /*4a20*/  MUFU.TANH R128, R0 ;  /* 0x0000000000807308 */ /* 0x0005e60000002400 */
[----:B------:R-:W-:Y:S01]  /*4a30*/  HMMA.16816.F32.BF16 R120, R32, R42, R120 ;  /* 0x0000002a2078723c */ /* 0x000fe20000041878 */
[----:B------:R-:W4:Y:S04]  /*4a40*/  LDSM.16.M88.4 R40, [R235+0x3000] ;  /* 0x00300000eb28783b */ /* 0x000f280000000200 */
[----:B------:R-:W4:Y:S03]  /*4a50*/  LDSM.16.M88.4 R32, [R235+0x3800] ;  /* 0x00380000eb20783b */ /* 0x000f260000000200 */
[----:B---3--:R-:W-:Y:S01]  /*4a60*/  HMMA.16816.F32.BF16 R64, R28, R52, R80 ;  /* 0x000000341c40723c */ /* 0x008fe20000041850 */
[----:B--2---:R-:W-:-:S07]  /*4a70*/  FMUL.FTZ R0, R78, c[0x0][0x2ec] ;  /* 0x0000bb004e007a20 */ /* 0x004fce0000410000 */
[----:B------:R-:W-:Y:S01]  /*4a80*/  HMMA.16816.F32.BF16 R68, R20, R52, R116 ;  /* 0x000000341444723c */ /* 0x000fe20000041874 */
[----:B------:R2:W3:Y:S07]  /*4a90*/  MUFU.TANH R118, R0 ;  /* 0x0000000000767308 */ /* 0x0004ee0000002400 */
[-C--:B------:R-:W-:Y:S08]  /*4aa0*/  HMMA.16816.F32.BF16 R72, R8, R50.reuse, R56 ;  /* 0x000000320848723c */ /* 0x080ff00000041838 */
[----:B------:R-:W-:Y:S01]  /*4ab0*/  HMMA.16816.F32.BF16 R48, R12, R50, R44 ;  /* 0x000000320c30723c */ /* 0x000fe2000004182c */
[----:B--2---:R-:W-:Y:S01]  /*4ac0*/  FMUL.FTZ R0, R79, c[0x0][0x2ec] ;  /* 0x0000bb004f007a20 */ /* 0x004fe20000410000 */
[----:B------:R-:W2:Y:S03]  /*4ad0*/  LDSM.16.M88.4 R44, [R229+0x2800] ;  /* 0x00280000e52c783b */ /* 0x000ea60000000200 */
[----:B------:R3:W-:Y:S03]  /*4ae0*/  MUFU.TANH R119, R0 ;  /* 0x0000000000777308 */ /* 0x0007e60000002400 */
[----:B-1----:R-:W-:Y:S08]  /*4af0*/  HMMA.16816.F32.BF16 R56, R36, R24, R64 ;  /* 0x000000182438723c */ /* 0x002ff00000041840 */
[----:B----4-:R-:W-:Y:S01]  /*4b00*/  HMMA.16816.F32.BF16 R96, R20, R42, R112 ;  /* 0x0000002a1460723c */ /* 0x010fe20000041870 */
[----:B---3--:R-:W-:-:S07]  /*4b10*/  FMUL.FTZ R0, R60, c[0x0][0x2ec] ;  /* 0x0000bb003c007a20 */ /* 0x008fce0000410000 */
[C---:B------:R-:W-:Y:S01]  /*4b20*/  HMMA.16816.F32.BF16 R76, R20.reuse, R54, R136 ;  /* 0x00000036144c723c */ /* 0x040fe20000041888 */
[----:B------:R1:W3:Y:S07]  /*4b30*/  MUFU.TANH R116, R0 ;  /* 0x0000000000747308 */ /* 0x0002ee0000002400 */
[C---:B------:R-:W-:Y:S08]  /*4b40*/  HMMA.16816.F32.BF16 R80, R20.reuse, R40, R140 ;  /* 0x000000281450723c */ /* 0x040ff0000004188c */
[----:B------:R-:W-:Y:S01]  /*4b50*/  HMMA.16816.F32.BF16 R124, R20, R32, R124 ;  /* 0x00000020147c723c */ /* 0x000fe2000004187c */
[----:B-1----:R-:W-:-:S04]  /*4b60*/  FMUL.FTZ R0, R61, c[0x0][0x2ec] ;  /* 0x0000bb003d007a20 */ /* 0x002fc80000410000 */
[----:B------:R1:W-:Y:S03]  /*4b70*/  MUFU.TANH R117, R0 ;  /* 0x0000000000757308 */ /* 0x0003e60000002400 */
[----:B------:R-:W-:Y:S08]  /*4b80*/  HMMA.16816.F32.BF16 R108, R20, R34, R108 ;  /* 0x00000022146c723c */ /* 0x000ff0000004186c */
[----:B------:R-:W-:Y:S01]  /*4b90*/  HMMA.16816.F32.BF16 R20, R16, R24, R68 ;  /* 0x000000181014723c */ /* 0x000fe20000041844 */
[----:B-1----:R-:W-:-:S07]  /*4ba0*/  FMUL.FTZ R0, R62, c[0x0][0x2ec] ;  /* 0x0000bb003e007a20 */ /* 0x002fce0000410000 */
[C---:B------:R-:W-:Y:S01]  /*4bb0*/  HMMA.16816.F32.BF16 R84, R28.reuse, R42, R84 ;  /* 0x0000002a1c54723c */ /* 0x040fe20000041854 */
[----:B------:R1:W4:Y:S07]  /*4bc0*/  MUFU.TANH R107, R0 ;  /* 0x00000000006b7308 */ /* 0x00032e0000002400 */
[C---:B------:R-:W-:Y:S08]  /*4bd0*/  HMMA.16816.F32.BF16 R88, R28.reuse, R32, R88 ;  /* 0x000000201c58723c */ /* 0x040ff00000041858 */
[----:B------:R-:W-:Y:S01]  /*4be0*/  HMMA.16816.F32.BF16 R120, R28, R34, R120 ;  /* 0x000000221c78723c */ /* 0x000fe20000041878 */
[----:B-1----:R-:W-:-:S04]  /*4bf0*/  FMUL.FTZ R0, R63, c[0x0][0x2ec] ;  /* 0x0000bb003f007a20 */ /* 0x002fc80000410000 */
[----:B------:R1:W-:Y:S03]  /*4c00*/  MUFU.TANH R113, R0 ;  /* 0x0000000000717308 */ /* 0x0003e60000002400 */
[----:B------:R-:W-:Y:S08]  /*4c10*/  HMMA.16816.F32.BF16 R60, R28, R54, R92 ;  /* 0x000000361c3c723c */ /* 0x000ff0000004185c */
[----:B--2---:R-:W-:Y:S01]  /*4c20*/  HMMA.16816.F32.BF16 R52, R12, R44, R56 ;  /* 0x0000002c0c34723c */ /* 0x004fe20000041838 */
[----:B-1----:R-:W-:-:S07]  /*4c30*/  FMUL.FTZ R0, R48, c[0x0][0x2ec] ;  /* 0x0000bb0030007a20 */ /* 0x002fce0000410000 */
[----:B------:R-:W-:Y:S01]  /*4c40*/  HMMA.16816.F32.BF16 R56, R28, R40, R100 ;  /* 0x000000281c38723c */ /* 0x000fe20000041864 */
[----:B------:R1:W-:Y:S01]  /*4c50*/  MUFU.TANH R112, R0 ;  /* 0x0000000000707308 */ /* 0x0003e20000002400 */
[----:B------:R-:W2:Y:S06]  /*4c60*/  LDSM.16.M88.4 R40, [R230+0xb000] ;  /* 0x00b00000e628783b */ /* 0x000eac0000000200 */
[----:B------:R-:W-:Y:S01]  /*4c70*/  HMMA.16816.F32.BF16 R28, R16, R26, R76 ;  /* 0x0000001a101c723c */ /* 0x000fe2000004184c */
[----:B-1----:R-:W-:-:S04]  /*4c80*/  FMUL.FTZ R0, R49, c[0x0][0x2ec] ;  /* 0x0000bb0031007a20 */ /* 0x002fc80000410000 */
[----:B------:R1:W-:Y:S11]  /*4c90*/  MUFU.TANH R114, R0 ;  /* 0x0000000000727308 */ /* 0x0003f60000002400 */
[----:B------:R-:W-:Y:S08]  /*4ca0*/  @!UPT UIADD3 URZ, URZ, URZ, URZ ;  /* 0x0000003f3f3ff290 */ /* 0x000ff0000fffe03f */
[----:B------:R-:W-:Y:S01]  /*4cb0*/  HMMA.16816.F32.BF16 R28, R8, R46, R28 ;  /* 0x0000002e081c723c */ /* 0x000fe2000004181c */
[----:B-1----:R-:W-:-:S04]  /*4cc0*/  FMUL.FTZ R0, R50, c[0x0][0x2ec] ;  /* 0x0000bb0032007a20 */ /* 0x002fc80000410000 */
[----:B------:R1:W1:Y:S03]  /*4cd0*/  MUFU.TANH R105, R0 ;  /* 0x0000000000697308 */ /* 0x0002660000002400 */
[-C--:B--2---:R-:W-:Y:S08]  /*4ce0*/  HMMA.16816.F32.BF16 R56, R36, R40.reuse, R56 ;  /* 0x000000282438723c */ /* 0x084ff00000041838 */
[----:B------:R-:W-:Y:S01]  /*4cf0*/  HMMA.16816.F32.BF16 R32, R16, R40, R80 ;  /* 0x000000281020723c */ /* 0x000fe20000041850 */
[----:B-1----:R-:W-:-:S07]  /*4d00*/  FMUL.FTZ R0, R51, c[0x0][0x2ec] ;  /* 0x0000bb0033007a20 */ /* 0x002fce0000410000 */
[----:B------:R-:W-:Y:S01]  /*4d10*/  HMMA.16816.F32.BF16 R48, R8, R44, R20 ;  /* 0x0000002c0830723c */ /* 0x000fe20000041814 */
[----:B------:R1:W-:Y:S07]  /*4d20*/  MUFU.TANH R106, R0 ;  /* 0x00000000006a7308 */ /* 0x0003ee0000002400 */
[----:B------:R-:W-:Y:S01]  /*4d30*/  HMMA.16816.F32.BF16 R20, R36, R26, R60 ;  /* 0x0000001a2414723c */ /* 0x000fe2000004183c */
[----:B-1----:R-:W-:-:S04]  /*4d40*/  FMUL.FTZ R0, R72, c[0x0][0x2ec] ;  /* 0x0000bb0048007a20 */ /* 0x002fc80000410000 */
[----:B------:R1:W-:Y:S11]  /*4d50*/  MUFU.TANH R104, R0 ;  /* 0x0000000000687308 */ /* 0x0003f60000002400 */
[----:B------:R-:W-:Y:S08]  /*4d60*/  @!UPT UIADD3 URZ, URZ, URZ, URZ ;  /* 0x0000003f3f3ff290 */ /* 0x000ff0000fffe03f */
[----:B------:R-:W-:Y:S01]  /*4d70*/  HMMA.16816.F32.BF16 R24, R12, R46, R20 ;  /* 0x0000002e0c18723c */ /* 0x000fe20000041814 */
[----:B------:R-:W2:Y:S01]  /*4d80*/  LDSM.16.M88.4 R20, [R229+0x3000] ;  /* 0x00300000e514783b */ /* 0x000ea20000000200 */
[----:B-1----:R-:W-:-:S04]  /*4d90*/  FMUL.FTZ R0, R73, c[0x0][0x2ec] ;  /* 0x0000bb0049007a20 */ /* 0x002fc80000410000 */
[----:B------:R1:W-:Y:S11]  /*4da0*/  MUFU.TANH R102, R0 ;  /* 0x0000000000667308 */ /* 0x0003f60000002400 */
[----:B------:R-:W-:Y:S07]  /*4db0*/  @!UPT UIADD3 URZ, URZ, URZ, URZ ;  /* 0x0000003f3f3ff290 */ /* 0x000fee000fffe03f */
[----:B------:R-:W-:Y:S02]  /*4dc0*/  FMUL.FTZ R26, R26, c[0x0][0x2ec] ;  /* 0x0000bb001a1a7a20 */ /* 0x000fe40000410000 */
[----:B-1----:R-:W-:Y:S02]  /*4dd0*/  FMUL.FTZ R0, R74, c[0x0][0x2ec] ;  /* 0x0000bb004a007a20 */ /* 0x002fe40000410000 */
[----:B------:R-:W-:Y:S01]  /*4de0*/  MUFU.TANH R94, R26 ;  /* 0x0000001a005e7308 */ /* 0x000fe20000002400 */
[----:B------:R-:W-:-:S07]  /*4df0*/  FMUL.FTZ R27, R27, c[0x0][0x2ec] ;  /* 0x0000bb001b1b7a20 */ /* 0x000fce0000410000 */
[----:B------:R1:W1:Y:S01]  /*4e00*/  MUFU.TANH R68, R0 ;  /* 0x0000000000447308 */ /* 0x0002620000002400 */
[----:B--2---:R-:W-:Y:S07]  /*4e10*/  HMMA.16816.F32.BF16 R32, R8, R20, R32 ;  /* 0x000000140820723c */ /* 0x004fee0000041820 */
[----:B------:R-:W-:Y:S01]  /*4e20*/  MUFU.TANH R95, R27 ;  /* 0x0000001b005f7308 */ /* 0x000fe20000002400 */
[----:B-1----:R-:W-:-:S07]  /*4e30*/  FMUL.FTZ R0, R75, c[0x0][0x2ec] ;  /* 0x0000bb004b007a20 */ /* 0x002fce0000410000 */
[----:B------:R1:W-:Y:S02]  /*4e40*/  MUFU.TANH R73, R0 ;  /* 0x0000000000497308 */ /* 0x0003e40000002400 */
[----:B-1----:R-:W-:-:S06]  /*4e50*/  FMUL.FTZ R0, R52, c[0x0][0x2ec] ;  /* 0x0000bb0034007a20 */ /* 0x002fcc0000410000 */
[----:B------:R1:W-:Y:S02]  /*4e60*/  MUFU.TANH R45, R0 ;  /* 0x00000000002d7308 */ /* 0x0003e40000002400 */
[----:B-1----:R-:W-:-:S06]  /*4e70*/  FMUL.FTZ R0, R53, c[0x0][0x2ec] ;  /* 0x0000bb0035007a20 */ /* 0x002fcc0000410000 */
[----:B------:R1:W-:Y:S02]  /*4e80*/  MUFU.TANH R101, R0 ;  /* 0x0000000000657308 */ /* 0x0003e40000002400 */
[----:B-1----:R-:W-:-:S06]  /*4e90*/  FMUL.FTZ R0, R54, c[0x0][0x2ec] ;  /* 0x0000bb0036007a20 */ /* 0x002fcc0000410000 */
[----:B------:R1:W2:Y:S02]  /*4ea0*/  MUFU.TANH R44, R0 ;  /* 0x00000000002c7308 */ /* 0x0002a40000002400 */
[----:B-1----:R-:W-:-:S06]  /*4eb0*/  FMUL.FTZ R0, R55, c[0x0][0x2ec] ;  /* 0x0000bb0037007a20 */ /* 0x002fcc0000410000 */
[----:B------:R1:W-:Y:S02]  /*4ec0*/  MUFU.TANH R70, R0 ;  /* 0x0000000000467308 */ /* 0x0003e40000002400 */
[----:B-1----:R-:W-:-:S06]  /*4ed0*/  FMUL.FTZ R0, R48, c[0x0][0x2ec] ;  /* 0x0000bb0030007a20 */ /* 0x002fcc0000410000 */
[----:B------:R1:W-:Y:S02]  /*4ee0*/  MUFU.TANH R54, R0 ;  /* 0x0000000000367308 */ /* 0x0003e40000002400 */
[----:B-1----:R-:W-:-:S06]  /*4ef0*/  FMUL.FTZ R0, R49, c[0x0][0x2ec] ;  /* 0x0000bb0031007a20 */ /* 0x002fcc0000410000 */
[----:B------:R1:W-:Y:S02]  /*4f00*/  MUFU.TANH R53, R0 ;  /* 0x0000000000357308 */ /* 0x0003e40000002400 */
[----:B-1----:R-:W-:-:S06]  /*4f10*/  FMUL.FTZ R0, R50, c[0x0][0x2ec] ;  /* 0x0000bb0032007a20 */ /* 0x002fcc0000410000 */
[----:B------:R1:W1:Y:S02]  /*4f20*/  MUFU.TANH R60, R0 ;  /* 0x00000000003c7308 */ /* 0x0002640000002400 */
[----:B-1----:R-:W-:Y:S01]  /*4f30*/  LEA.HI R0, R3, R144, RZ, 0x2 ;  /* 0x0000009003007211 */ /* 0x002fe200078f10ff */
[----:B------:R-:W-:-:S03]  /*4f40*/  FMUL.FTZ R3, R51, c[0x0][0x2ec] ;  /* 0x0000bb0033037a20 */ /* 0x000fc60000410000 */
[----:B------:R-:W-:Y:S02]  /*4f50*/  LOP3.LUT R0, R0, 0xfffffffc, RZ, 0xc0, !PT ;  /* 0xfffffffc00007812 */ /* 0x000fe400078ec0ff */
[----:B------:R1:W-:Y:S02]  /*4f60*/  MUFU.TANH R67, R3 ;  /* 0x0000000300437308 */ /* 0x0003e40000002400 */
[----:B-1----:R-:W-:Y:S02]  /*4f70*/  IMAD.IADD R3, R147, 0x1, R5 ;  /* 0x0000000193037824 */ /* 0x002fe400078e0205 */
[----:B------:R-:W-:Y:S02]  /*4f80*/  IMAD.IADD R5, R144, 0x1, -R0 ;  /* 0x0000000190057824 */ /* 0x000fe400078e0a00 */
[----:B------:R-:W-:Y:S01]  /*4f90*/  FMUL.FTZ R0, R24, c[0x0][0x2ec] ;  /* 0x0000bb0018007a20 */ /* 0x000fe20000410000 */
[C---:B------:R-:W-:Y:S02]  /*4fa0*/  IADD3 R24, R3.reuse, UR5, RZ ;  /* 0x0000000503187c10 */ /* 0x040fe4000fffe0ff */
[----:B------:R1:W-:Y:S01]  /*4fb0*/  STL [R1+0x84], R5 ;  /* 0x0000840501007387 */ /* 0x0003e20000100800 */
[C---:B------:R-:W-:Y:S01]  /*4fc0*/  IADD3 R7, R3.reuse, 0x8, RZ ;  /* 0x0000000803077810 */ /* 0x040fe20007ffe0ff */
[----:B------:R2:W1:Y:S01]  /*4fd0*/  MUFU.TANH R71, R0 ;  /* 0x0000000000477308 */ /* 0x0004620000002400 */
[----:B------:R-:W-:-:S02]  /*4fe0*/  IADD3 R6, R3, 0x40, RZ ;  /* 0x0000004003067810 */ /* 0x000fc40007ffe0ff */
[----:B------:R-:W-:Y:S02]  /*4ff0*/  IMNMX R247, RZ, R24, !PT ;  /* 0x00000018fff77217 */ /* 0x000fe40007800200 */
[C---:B------:R-:W-:Y:S02]  /*5000*/  IADD3 R24, R7.reuse, UR5, RZ ;  /* 0x0000000507187c10 */ /* 0x040fe4000fffe0ff */
[----:B------:R-:W-:Y:S02]  /*5010*/  IADD3 R7, R7, UR4, RZ ;  /* 0x0000000407077c10 */ /* 0x000fe4000fffe0ff */
[----:B------:R-:W-:Y:S02]  /*5020*/  IMNMX R246, RZ, R24, !PT ;  /* 0x00000018fff67217 */ /* 0x000fe40007800200 */
[----:B------:R-:W-:Y:S01]  /*5030*/  IMNMX R250, R7, UR16, PT ;  /* 0x0000001007fa7c17 */ /* 0x000fe2000b800200 */
[----:B------:R-:W-:Y:S02]  /*5040*/  FMUL.FTZ R7, R28, c[0x0][0x2ec] ;  /* 0x0000bb001c077a20 */ /* 0x000fe40000410000 */
[----:B--2---:R-:W-:-:S02]  /*5050*/  IMAD.U32 R0, RZ, RZ, UR23 ;  /* 0x00000017ff007e24 */ /* 0x004fc4000f8e00ff */
[----:B------:R-:W2:Y:S02]  /*5060*/  MUFU.TANH R65, R7 ;  /* 0x0000000700417308 */ /* 0x000ea40000002400 */
[----:B------:R-:W-:Y:S02]  /*5070*/  IMAD R0, R0, 0x40, R152 ;  /* 0x0000004000007824 */ /* 0x000fe400078e0298 */
[----:B-1----:R-:W-:Y:S01]  /*5080*/  FMUL.FTZ R5, R25, c[0x0][0x2ec] ;  /* 0x0000bb0019057a20 */ /* 0x002fe20000410000 */
[----:B------:R-:W-:Y:S02]  /*5090*/  IADD3 R25, R3, UR4, RZ ;  /* 0x0000000403197c10 */ /* 0x000fe4000fffe0ff */
[----:B------:R-:W-:Y:S01]  /*50a0*/  ISETP.GE.AND P4, PT, R0, R250, PT ;  /* 0x000000fa0000720c */ /* 0x000fe20003f86270 */
[----:B------:R1:W-:Y:S01]  /*50b0*/  MUFU.TANH R100, R5 ;  /* 0x0000000500647308 */ /* 0x0003e20000002400 */
[----:B------:R-:W-:Y:S02]  /*50c0*/  IMNMX R251, R25, UR16, PT ;  /* 0x0000001019fb7c17 */ /* 0x000fe4000b800200 */
[----:B------:R-:W-:-:S02]  /*50d0*/  IADD3 R25, R6, UR5, RZ ;  /* 0x0000000506197c10 */ /* 0x000fc4000fffe0ff */
[----:B------:R-:W-:Y:S02]  /*50e0*/  ISETP.GE.AND P1, PT, R0, R251, PT ;  /* 0x000000fb0000720c */ /* 0x000fe40003f26270 */
[----:B------:R-:W-:Y:S02]  /*50f0*/  IMNMX R245, RZ, R25, !PT ;  /* 0x00000019fff57217 */ /* 0x000fe40007800200 */
[----:B------:R-:W-:Y:S02]  /*5100*/  IADD3 R6, R6, UR4, RZ ;  /* 0x0000000406067c10 */ /* 0x000fe4000fffe0ff */
[C---:B------:R-:W-:Y:S02]  /*5110*/  ISETP.LT.OR P1, PT, R0.reuse, R247, P1 ;  /* 0x000000f70000720c */ /* 0x040fe40000f21670 */
[----:B------:R-:W-:Y:S02]  /*5120*/  ISETP.LT.OR P4, PT, R0, R246, P4 ;  /* 0x000000f60000720c */ /* 0x000fe40002781670 */
[----:B------:R-:W-:Y:S01]  /*5130*/  IMNMX R249, R6, UR16, PT ;  /* 0x0000001006f97c17 */ /* 0x000fe2000b800200 */
[----:B------:R-:W-:Y:S01]  /*5140*/  FMUL.FTZ R6, R31, c[0x0][0x2ec] ;  /* 0x0000bb001f067a20 */ /* 0x000fe20000410000 */
[----:B-1----:R-:W-:-:S02]  /*5150*/  IADD3 R5, R3, 0x48, RZ ;  /* 0x0000004803057810 */ /* 0x002fc40007ffe0ff */
[----:B------:R-:W-:Y:S01]  /*5160*/  IADD3 R3, R0, 0x1, RZ ;  /* 0x0000000100037810 */ /* 0x000fe20007ffe0ff */
[----:B------:R-:W-:Y:S01]  /*5170*/  MUFU.TANH R64, R6 ;  /* 0x0000000600407308 */ /* 0x000fe20000002400 */
[C---:B------:R-:W-:Y:S02]  /*5180*/  IADD3 R26, R5.reuse, UR5, RZ ;  /* 0x00000005051a7c10 */ /* 0x040fe4000fffe0ff */
[----:B------:R-:W-:Y:S02]  /*5190*/  IADD3 R5, R5, UR4, RZ ;  /* 0x0000000405057c10 */ /* 0x000fe4000fffe0ff */
[----:B------:R-:W-:Y:S02]  /*51a0*/  IMNMX R244, RZ, R26, !PT ;  /* 0x0000001afff47217 */ /* 0x000fe40007800200 */
[----:B------:R-:W-:Y:S01]  /*51b0*/  HMMA.16816.F32.BF16 R24, R12, R20, R56 ;  /* 0x000000140c18723c */ /* 0x000fe20000041838 */
[----:B------:R-:W-:Y:S01]  /*51c0*/  IMNMX R248, R5, UR16, PT ;  /* 0x0000001005f87c17 */ /* 0x000fe2000b800200 */
[----:B------:R-:W-:Y:S01]  /*51d0*/  FMUL.FTZ R5, R29, c[0x0][0x2ec] ;  /* 0x0000bb001d057a20 */ /* 0x000fe20000410000 */
[----:B-----5:R-:W-:-:S02]  /*51e0*/  FSEL R49, R129, -INF , !P1 ;  /* 0xff80000081317808 */ /* 0x020fc40004800000 */
[C---:B------:R-:W-:Y:S01]  /*51f0*/  ISETP.GE.AND P0, PT, R3.reuse, R251, PT ;  /* 0x000000fb0300720c */ /* 0x040fe20003f06270 */
[----:B------:R1:W-:Y:S01]  /*5200*/  MUFU.TANH R93, R5 ;  /* 0x00000005005d7308 */ /* 0x0003e20000002400 */
[----:B------:R-:W-:Y:S02]  /*5210*/  FSEL R59, R118, -INF , !P4 ;  /* 0xff800000763b7808 */ /* 0x000fe40006000000 */
[C---:B------:R-:W-:Y:S02]  /*5220*/  ISETP.GE.AND P1, PT, R0.reuse, R249, PT ;  /* 0x000000f90000720c */ /* 0x040fe40003f26270 */
[C---:B------:R-:W-:Y:S02]  /*5230*/  ISETP.GE.AND P4, PT, R0.reuse, R248, PT ;  /* 0x000000f80000720c */ /* 0x040fe40003f86270 */
[----:B------:R-:W-:Y:S02]  /*5240*/  ISETP.LT.OR P0, PT, R3, R247, P0 ;  /* 0x000000f70300720c */ /* 0x000fe40000701670 */
[----:B------:R-:W-:-:S02]  /*5250*/  ISETP.LT.OR P1, PT, R0, R245, P1 ;  /* 0x000000f50000720c */ /* 0x000fc40000f21670 */
[----:B------:R-:W-:Y:S02]  /*5260*/  ISETP.LT.OR P4, PT, R0, R244, P4 ;  /* 0x000000f40000720c */ /* 0x000fe40002781670 */
[----:B---3--:R-:W-:Y:S02]  /*5270*/  FSEL R66, R116, -INF , !P1 ;  /* 0xff80000074427808 */ /* 0x008fe40004800000 */
[----:B----4-:R-:W-:Y:S01]  /*5280*/  FSEL R72, R107, -INF , !P4 ;  /* 0xff8000006b487808 */ /* 0x010fe20006000000 */
[----:B-1----:R-:W-:Y:S01]  /*5290*/  FMUL.FTZ R5, R30, c[0x0][0x2ec] ;  /* 0x0000bb001e057a20 */ /* 0x002fe20000410000 */
[----:B------:R-:W-:Y:S01]  /*52a0*/  FSEL R48, R128, -INF , !P0 ;  /* 0xff80000080307808 */ /* 0x000fe20004000000 */
[----:B------:R-:W-:Y:S01]  /*52b0*/  FMUL.FTZ R6, R24, c[0x0][0x2ec] ;  /* 0x0000bb0018067a20 */ /* 0x000fe20000410000 */
[----:B------:R-:W-:Y:S01]  /*52c0*/  HMMA.16816.F32.BF16 R28, R36, R42, R84 ;  /* 0x0000002a241c723c */ /* 0x000fe20000041854 */
[----:B------:R1:W3:Y:S01]  /*52d0*/  MUFU.TANH R52, R5 ;  /* 0x0000000500347308 */ /* 0x0002e20000002400 */
[----:B------:R-:W-:-:S02]  /*52e0*/  ISETP.GE.AND P6, PT, R3, R250, PT ;  /* 0x000000fa0300720c */ /* 0x000fc40003fc6270 */
[C---:B------:R-:W-:Y:S02]  /*52f0*/  ISETP.GE.AND P2, PT, R3.reuse, R249, PT ;  /* 0x000000f90300720c */ /* 0x040fe40003f46270 */
[C---:B------:R-:W-:Y:S02]  /*5300*/  ISETP.GE.AND P5, PT, R3.reuse, R248, PT ;  /* 0x000000f80300720c */ /* 0x040fe40003fa6270 */
[----:B------:R-:W-:Y:S01]  /*5310*/  HMMA.16816.F32.BF16 R40, R16, R42, R96 ;  /* 0x0000002a1028723c */ /* 0x000fe20000041860 */
[----:B------:R4:W5:Y:S01]  /*5320*/  MUFU.TANH R83, R6 ;  /* 0x0000000600537308 */ /* 0x0009620000002400 */
[C---:B------:R-:W-:Y:S02]  /*5330*/  ISETP.LT.OR P6, PT, R3.reuse, R246, P6 ;  /* 0x000000f60300720c */ /* 0x040fe400037c1670 */
[C---:B------:R-:W-:Y:S02]  /*5340*/  ISETP.LT.OR P2, PT, R3.reuse, R245, P2 ;  /* 0x000000f50300720c */ /* 0x040fe40001741670 */
[----:B------:R-:W-:-:S02]  /*5350*/  ISETP.LT.OR P5, PT, R3, R244, P5 ;  /* 0x000000f40300720c */ /* 0x000fc40002fa1670 */
[C---:B------:R-:W-:Y:S02]  /*5360*/  IADD3 R3, R0.reuse, 0x9, RZ ;  /* 0x0000000900037810 */ /* 0x040fe40007ffe0ff */
[----:B-1----:R-:W-:Y:S02]  /*5370*/  IADD3 R5, R0, 0x8, RZ ;  /* 0x0000000800057810 */ /* 0x002fe40007ffe0ff */
[----:B------:R-:W-:Y:S02]  /*5380*/  FSEL R56, R119, -INF , !P6 ;  /* 0xff80000077387808 */ /* 0x000fe40007000000 */
[C---:B------:R-:W-:Y:S02]  /*5390*/  ISETP.GE.AND P3, PT, R5.reuse, R251, PT ;  /* 0x000000fb0500720c */ /* 0x040fe40003f66270 */
[----:B------:R-:W-:Y:S01]  /*53a0*/  ISETP.GE.AND P1, PT, R5, R250, PT ;  /* 0x000000fa0500720c */ /* 0x000fe20003f26270 */
[----:B----4-:R-:W-:Y:S01]  /*53b0*/  FMUL.FTZ R6, R25, c[0x0][0x2ec] ;  /* 0x0000bb0019067a20 */ /* 0x010fe20000410000 */
[C---:B------:R-:W-:Y:S01]  /*53c0*/  ISETP.GE.AND P4, PT, R5.reuse, R249, PT ;  /* 0x000000f90500720c */ /* 0x040fe20003f86270 */
[----:B------:R-:W-:Y:S01]  /*53d0*/  HMMA.16816.F32.BF16 R28, R12, R22, R28 ;  /* 0x000000160c1c723c */ /* 0x000fe2000004181c */
[C---:B------:R-:W-:Y:S01]  /*53e0*/  ISETP.GE.AND P0, PT, R5.reuse, R248, PT ;  /* 0x000000f80500720c */ /* 0x040fe20003f06270 */
[----:B------:R1:W-:Y:S01]  /*53f0*/  MUFU.TANH R92, R6 ;  /* 0x00000006005c7308 */ /* 0x0003e20000002400 */
[----:B------:R-:W-:-:S02]  /*5400*/  ISETP.LT.OR P3, PT, R5, R247, P3 ;  /* 0x000000f70500720c */ /* 0x000fc40001f61670 */
[C---:B------:R-:W-:Y:S02]  /*5410*/  ISETP.LT.OR P1, PT, R5.reuse, R246, P1 ;  /* 0x000000f60500720c */ /* 0x040fe40000f21670 */
[C---:B------:R-:W-:Y:S01]  /*5420*/  ISETP.LT.OR P4, PT, R5.reuse, R245, P4 ;  /* 0x000000f50500720c */ /* 0x040fe20002781670 */
[----:B------:R-:W-:Y:S01]  /*5430*/  HMMA.16816.F32.BF16 R40, R8, R22, R40 ;  /* 0x000000160828723c */ /* 0x000fe20000041828 */
[----:B------:R-:W-:Y:S01]  /*5440*/  ISETP.LT.OR P0, PT, R5, R244, P0 ;  /* 0x000000f40500720c */ /* 0x000fe20000701670 */
[----:B------:R-:W-:Y:S01]  /*5450*/  FMUL.FTZ R5, R27, c[0x0][0x2ec] ;  /* 0x0000bb001b057a20 */ /* 0x000fe20000410000 */
[----:B------:R-:W-:Y:S01]  /*5460*/  FSEL R62, R117, -INF , !P2 ;  /* 0xff800000753e7808 */ /* 0x000fe20005000000 */
[----:B------:R-:W-:Y:S01]  /*5470*/  LDSM.16.M88.4 R20, [R229+0x3800] ;  /* 0x00380000e514783b */ /* 0x000fe20000000200 */
[C---:B------:R-:W-:Y:S01]  /*5480*/  ISETP.GE.AND P6, PT, R3.reuse, R251, PT ;  /* 0x000000fb0300720c */ /* 0x040fe20003fc6270 */
[----:B------:R4:W-:Y:S01]  /*5490*/  MUFU.TANH R81, R5 ;  /* 0x0000000500517308 */ /* 0x0009e20000002400 */
[----:B------:R-:W-:-:S02]  /*54a0*/  ISETP.GE.AND P2, PT, R3, R250, PT ;  /* 0x000000fa0300720c */ /* 0x000fc40003f46270 */
[C---:B------:R-:W-:Y:S01]  /*54b0*/  ISETP.LT.OR P6, PT, R3.reuse, R247, P6 ;  /* 0x000000f70300720c */ /* 0x040fe200037c1670 */
[----:B-1----:R-:W-:Y:S01]  /*54c0*/  FMUL.FTZ R6, R26, c[0x0][0x2ec] ;  /* 0x0000bb001a067a20 */ /* 0x002fe20000410000 */
[----:B------:R-:W-:Y:S01]  /*54d0*/  ISETP.LT.OR P2, PT, R3, R246, P2 ;  /* 0x000000f60300720c */ /* 0x000fe20001741670 */
[----:B------:R-:W1:Y:S01]  /*54e0*/  LDSM.16.M88.4 R24, [R230+0xb800] ;  /* 0x00b80000e618783b */ /* 0x000e620000000200 */
[----:B------:R-:W-:Y:S01]  /*54f0*/  FSEL R58, R105, -INF , !P1 ;  /* 0xff800000693a7808 */ /* 0x000fe20004800000 */
[----:B------:R2:W1:Y:S01]  /*5500*/  MUFU.TANH R82, R6 ;  /* 0x0000000600527308 */ /* 0x0004620000002400 */
[----:B------:R-:W-:Y:S01]  /*5510*/  FSEL R68, R68, -INF , !P0 ;  /* 0xff80000044447808 */ /* 0x000fe20004000000 */
[----:B------:R-:W-:Y:S01]  /*5520*/  FMUL.FTZ R30, R30, c[0x0][0x2ec] ;  /* 0x0000bb001e1e7a20 */ /* 0x000fe20000410000 */
[----:B------:R-:W-:Y:S01]  /*5530*/  FSEL R46, R114, -INF , !P6 ;  /* 0xff800000722e7808 */ /* 0x000fe20007000000 */
[----:B------:R-:W-:Y:S01]  /*5540*/  FMUL.FTZ R7, R31, c[0x0][0x2ec] ;  /* 0x0000bb001f077a20 */ /* 0x000fe20000410000 */
[----:B------:R-:W-:Y:S01]  /*5550*/  FSEL R55, R106, -INF , !P2 ;  /* 0xff8000006a377808 */ /* 0x000fe20005000000 */
[----:B------:R-:W-:-:S04]  /*5560*/  DEPBAR.LE SB0, 0x0 ;  /* 0x000080000000791a */ /* 0x000fc80000000000 */
[----:B----4-:R-:W-:Y:S01]  /*5570*/  IADD3 R5, R0, 0x10, RZ ;  /* 0x0000001000057810 */ /* 0x010fe20007ffe0ff */
[----:B------:R-:W-:Y:S01]  /*5580*/  MUFU.TANH R74, R30 ;  /* 0x0000001e004a7308 */ /* 0x000fe20000002400 */
[----:B------:R-:W-:Y:S02]  /*5590*/  FSEL R69, R113, -INF , !P5 ;  /* 0xff80000071457808 */ /* 0x000fe40006800000 */
[C---:B------:R-:W-:Y:S01]  /*55a0*/  ISETP.GE.AND P1, PT, R5.reuse, R251, PT ;  /* 0x000000fb0500720c */ /* 0x040fe20003f26270 */
[----:B--2---:R-:W-:Y:S01]  /*55b0*/  FMUL.FTZ R6, R32, c[0x0][0x2ec] ;  /* 0x0000bb0020067a20 */ /* 0x004fe20000410000 */
[C---:B------:R-:W-:Y:S02]  /*55c0*/  ISETP.GE.AND P0, PT, R5.reuse, R250, PT ;  /* 0x000000fa0500720c */ /* 0x040fe40003f06270 */
[C---:B------:R-:W-:Y:S01]  /*55d0*/  ISETP.GE.AND P6, PT, R5.reuse, R249, PT ;  /* 0x000000f90500720c */ /* 0x040fe20003fc6270 */
[----:B------:R2:W-:Y:S01]  /*55e0*/  MUFU.TANH R79, R6 ;  /* 0x00000006004f7308 */ /* 0x0005e20000002400 */
[----:B------:R-:W-:-:S02]  /*55f0*/  ISETP.GE.AND P2, PT, R5, R248, PT ;  /* 0x000000f80500720c */ /* 0x000fc40003f46270 */
[C---:B------:R-:W-:Y:S02]  /*5600*/  ISETP.LT.OR P1, PT, R5.reuse, R247, P1 ;  /* 0x000000f70500720c */ /* 0x040fe40000f21670 */
[C---:B------:R-:W-:Y:S02]  /*5610*/  ISETP.LT.OR P0, PT, R5.reuse, R246, P0 ;  /* 0x000000f60500720c */ /* 0x040fe40000701670 */
[C---:B------:R-:W-:Y:S02]  /*5620*/  ISETP.LT.OR P6, PT, R5.reuse, R245, P6 ;  /* 0x000000f50500720c */ /* 0x040fe400037c1670 */
[----:B------:R-:W-:Y:S01]  /*5630*/  ISETP.LT.OR P2, PT, R5, R244, P2 ;  /* 0x000000f40500720c */ /* 0x000fe20001741670 */
[----:B------:R-:W-:Y:S01]  /*5640*/  FMUL.FTZ R5, R35, c[0x0][0x2ec] ;  /* 0x0000bb0023057a20 */ /* 0x000fe20000410000 */
[----:B------:R-:W-:Y:S02]  /*5650*/  FSEL R47, R112, -INF , !P3 ;  /* 0xff800000702f7808 */ /* 0x000fe40005800000 */
[C---:B------:R-:W-:Y:S01]  /*5660*/  ISETP.GE.AND P5, PT, R3.reuse, R249, PT ;  /* 0x000000f90300720c */ /* 0x040fe20003fa6270 */
[----:B------:R4:W-:Y:S01]  /*5670*/  MUFU.TANH R77, R5 ;  /* 0x00000005004d7308 */ /* 0x0009e20000002400 */
[----:B------:R-:W-:Y:S01]  /*5680*/  ISETP.GE.AND P3, PT, R3, R248, PT ;  /* 0x000000f80300720c */ /* 0x000fe20003f66270 */
[----:B--2---:R-:W-:Y:S01]  /*5690*/  FMUL.FTZ R6, R33, c[0x0][0x2ec] ;  /* 0x0000bb0021067a20 */ /* 0x004fe20000410000 */
[----:B------:R-:W-:-:S02]  /*56a0*/  ISETP.LT.OR P5, PT, R3, R245, P5 ;  /* 0x000000f50300720c */ /* 0x000fc40002fa1670 */
[----:B------:R-:W-:Y:S02]  /*56b0*/  ISETP.LT.OR P3, PT, R3, R244, P3 ;  /* 0x000000f40300720c */ /* 0x000fe40001f61670 */
[----:B------:R-:W-:Y:S01]  /*56c0*/  IADD3 R3, R0, 0x11, RZ ;  /* 0x0000001100037810 */ /* 0x000fe20007ffe0ff */
[----:B------:R2:W-:Y:S01]  /*56d0*/  MUFU.TANH R80, R6 ;  /* 0x0000000600507308 */ /* 0x0005e20000002400 */
[----:B------:R-:W-:Y:S02]  /*56e0*/  FSEL R61, R104, -INF , !P4 ;  /* 0xff800000683d7808 */ /* 0x000fe40006000000 */
[----:B------:R-:W-:Y:S02]  /*56f0*/  FSEL R57, R102, -INF , !P5 ;  /* 0xff80000066397808 */ /* 0x000fe40006800000 */
[C---:B------:R-:W-:Y:S02]  /*5700*/  ISETP.GE.AND P4, PT, R3.reuse, R251, PT ;  /* 0x000000fb0300720c */ /* 0x040fe40003f86270 */
[C---:B------:R-:W-:Y:S01]  /*5710*/  ISETP.GE.AND P5, PT, R3.reuse, R250, PT ;  /* 0x000000fa0300720c */ /* 0x040fe20003fa6270 */
[----:B----4-:R-:W-:Y:S01]  /*5720*/  FMUL.FTZ R5, R28, c[0x0][0x2ec] ;  /* 0x0000bb001c057a20 */ /* 0x010fe20000410000 */
[----:B------:R-:W-:-:S02]  /*5730*/  ISETP.LT.OR P4, PT, R3, R247, P4 ;  /* 0x000000f70300720c */ /* 0x000fc40002781670 */
[----:B------:R-:W-:Y:S01]  /*5740*/  ISETP.LT.OR P5, PT, R3, R246, P5 ;  /* 0x000000f60300720c */ /* 0x000fe20002fa1670 */
[----:B------:R4:W-:Y:S01]  /*5750*/  MUFU.TANH R75, R5 ;  /* 0x00000005004b7308 */ /* 0x0009e20000002400 */
[----:B------:R-:W-:Y:S02]  /*5760*/  FSEL R50, R44, -INF , !P0 ;  /* 0xff8000002c327808 */ /* 0x000fe40004000000 */
[----:B------:R-:W-:Y:S01]  /*5770*/  FSEL R60, R60, -INF , !P2 ;  /* 0xff8000003c3c7808 */ /* 0x000fe20005000000 */
[----:B--2---:R-:W-:Y:S01]  /*5780*/  FMUL.FTZ R6, R34, c[0x0][0x2ec] ;  /* 0x0000bb0022067a20 */ /* 0x004fe20000410000 */
[----:B------:R-:W-:Y:S01]  /*5790*/  FSEL R44, R101, -INF , !P4 ;  /* 0xff800000652c7808 */ /* 0x000fe20006000000 */
[----:B-1----:R-:W-:Y:S01]  /*57a0*/  HMMA.16816.F32.BF16 R32, R36, R24, R88 ;  /* 0x000000182420723c */ /* 0x002fe20000041858 */
[----:B------:R-:W-:Y:S01]  /*57b0*/  FSEL R51, R70, -INF , !P5 ;  /* 0xff80000046337808 */ /* 0x000fe20006800000 */
[----:B------:R1:W2:Y:S01]  /*57c0*/  MUFU.TANH R78, R6 ;  /* 0x00000006004e7308 */ /* 0x0002a20000002400 */
[----:B------:R-:W-:-:S02]  /*57d0*/  FSEL R63, R73, -INF , !P3 ;  /* 0xff800000493f7808 */ /* 0x000fc40005800000 */
[----:B------:R-:W-:Y:S02]  /*57e0*/  FSEL R45, R45, -INF , !P1 ;  /* 0xff8000002d2d7808 */ /* 0x000fe40004800000 */
[C---:B------:R-:W-:Y:S01]  /*57f0*/  ISETP.GE.AND P3, PT, R3.reuse, R249, PT ;  /* 0x000000f90300720c */ /* 0x040fe20003f66270 */
[----:B------:R-:W-:Y:S01]  /*5800*/  HMMA.16816.F32.BF16 R36, R36, R26, R120 ;  /* 0x0000001a2424723c */ /* 0x000fe20000041878 */
[----:B------:R-:W-:Y:S01]  /*5810*/  BAR.SYNC.DEFER_BLOCKING 0x0 ;  /* 0x0000000000007b1d */ /* 0x000fe20000010000 */
[----:B----4-:R-:W-:Y:S02]  /*5820*/  IADD3 R5, R0, 0x18, RZ ;  /* 0x0000001800057810 */ /* 0x010fe40007ffe0ff */
[----:B------:R-:W-:Y:S02]  /*5830*/  ISETP.GE.AND P1, PT, R3, R248, PT ;  /* 0x000000f80300720c */ /* 0x000fe40003f26270 */
[C---:B------:R-:W-:Y:S01]  /*5840*/  ISETP.GE.AND P0, PT, R5.reuse, R251, PT ;  /* 0x000000fb0500720c */ /* 0x040fe20003f06270 */
[----:B------:R4:W-:Y:S01]  /*5850*/  MUFU.TANH R73, R7 ;  /* 0x0000000700497308 */ /* 0x0009e20000002400 */
[----:B------:R-:W-:Y:S01]  /*5860*/  ISETP.GE.AND P2, PT, R5, R250, PT ;  /* 0x000000fa0500720c */ /* 0x000fe20003f46270 */
[----:B-1----:R-:W-:Y:S01]  /*5870*/  FMUL.FTZ R6, R29, c[0x0][0x2ec] ;  /* 0x0000bb001d067a20 */ /* 0x002fe20000410000 */
[C---:B------:R-:W-:Y:S01]  /*5880*/  ISETP.GE.AND P4, PT, R5.reuse, R249, PT ;  /* 0x000000f90500720c */ /* 0x040fe20003f86270 */
[----:B------:R-:W-:Y:S01]  /*5890*/  HMMA.16816.F32.BF16 R28, R16, R24, R124 ;  /* 0x00000018101c723c */ /* 0x000fe2000004187c */
[----:B------:R-:W-:-:S02]  /*58a0*/  ISETP.GE.AND P5, PT, R5, R248, PT ;  /* 0x000000f80500720c */ /* 0x000fc40003fa6270 */
[C---:B------:R-:W-:Y:S01]  /*58b0*/  ISETP.LT.OR P0, PT, R5.reuse, R247, P0 ;  /* 0x000000f70500720c */ /* 0x040fe20000701670 */
[----:B------:R1:W-:Y:S01]  /*58c0*/  MUFU.TANH R76, R6 ;  /* 0x00000006004c7308 */ /* 0x0003e20000002400 */
[C---:B------:R-:W-:Y:S02]  /*58d0*/  ISETP.LT.OR P2, PT, R5.reuse, R246, P2 ;  /* 0x000000f60500720c */ /* 0x040fe40001741670 */
[CC--:B------:R-:W-:Y:S01]  /*58e0*/  ISETP.LT.OR P4, PT, R5.reuse, R245.reuse, P4 ;  /* 0x000000f50500720c */ /* 0x0c0fe20002781670 */
[----:B------:R-:W-:Y:S01]  /*58f0*/  HMMA.16816.F32.BF16 R32, R12, R20, R32 ;  /* 0x000000140c20723c */ /* 0x000fe20000041820 */
[-C--:B------:R-:W-:Y:S01]  /*5900*/  ISETP.LT.OR P5, PT, R5, R244.reuse, P5 ;  /* 0x000000f40500720c */ /* 0x080fe20002fa1670 */
[----:B------:R-:W-:Y:S01]  /*5910*/  FMUL.FTZ R5, R40, c[0x0][0x2ec] ;  /* 0x0000bb0028057a20 */ /* 0x000fe20000410000 */
[C---:B------:R-:W-:Y:S01]  /*5920*/  ISETP.LT.OR P3, PT, R3.reuse, R245, P3 ;  /* 0x000000f50300720c */ /* 0x040fe20001f61670 */
[----:B----4-:R-:W-:Y:S01]  /*5930*/  FMUL.FTZ R7, R42, c[0x0][0x2ec] ;  /* 0x0000bb002a077a20 */ /* 0x010fe20000410000 */
[----:B------:R-:W-:Y:S01]  /*5940*/  ISETP.LT.OR P1, PT, R3, R244, P1 ;  /* 0x000000f40300720c */ /* 0x000fe20000f21670 */
[----:B------:R4:W2:Y:S01]  /*5950*/  MUFU.TANH R70, R5 ;  /* 0x0000000500467308 */ /* 0x0008a20000002400 */
[----:B------:R-:W-:Y:S01]  /*5960*/  IADD3 R3, R0, 0x19, RZ ;  /* 0x0000001900037810 */ /* 0x000fe20007ffe0ff */
[----:B------:R-:W-:Y:S01]  /*5970*/  HMMA.16816.F32.BF16 R16, R16, R26, R108 ;  /* 0x0000001a1010723c */ /* 0x000fe2000004186c */
[----:B------:R-:W-:-:S02]  /*5980*/  FSEL R54, R54, -INF , !P6 ;  /* 0xff80000036367808 */ /* 0x000fc40007000000 */
[----:B------:R-:W-:Y:S01]  /*5990*/  FSEL R53, R53, -INF , !P3 ;  /* 0xff80000035357808 */ /* 0x000fe20005800000 */
[----:B-1----:R-:W-:Y:S01]  /*59a0*/  FMUL.FTZ R6, R43, c[0x0][0x2ec] ;  /* 0x0000bb002b067a20 */ /* 0x002fe20000410000 */
[C---:B------:R-:W-:Y:S01]  /*59b0*/  ISETP.GE.AND P6, PT, R3.reuse, R251, PT ;  /* 0x000000fb0300720c */ /* 0x040fe20003fc6270 */
[----:B------:R-:W-:Y:S01]  /*59c0*/  MUFU.TANH R24, R7 ;  /* 0x0000000700187308 */ /* 0x000fe20000002400 */
[----:B------:R-:W-:Y:S01]  /*59d0*/  ISETP.GE.AND P3, PT, R3, R250, PT ;  /* 0x000000fa0300720c */ /* 0x000fe20003f66270 */
[----:B------:R-:W-:Y:S01]  /*59e0*/  HMMA.16816.F32.BF16 R28, R8, R20, R28 ;  /* 0x00000014081c723c */ /* 0x000fe2000004181c */
[----:B------:R-:W-:Y:S02]  /*59f0*/  FSEL R40, R71, -INF , !P0 ;  /* 0xff80000047287808 */ /* 0x000fe40004000000 */
[----:B------:R-:W-:Y:S02]  /*5a00*/  ISETP.LT.OR P6, PT, R3, R247, P6 ;  /* 0x000000f70300720c */ /* 0x000fe400037c1670 */
[----:B------:R-:W-:Y:S01]  /*5a10*/  FSEL R67, R67, -INF , !P1 ;  /* 0xff80000043437808 */ /* 0x000fe20004800000 */
[----:B----4-:R-:W-:Y:S01]  /*5a20*/  FMUL.FTZ R5, R41, c[0x0][0x2ec] ;  /* 0x0000bb0029057a20 */ /* 0x010fe20000410000 */
[C---:B------:R-:W-:Y:S01]  /*5a30*/  ISETP.LT.OR P3, PT, R3.reuse, R246, P3 ;  /* 0x000000f60300720c */ /* 0x040fe20001f61670 */
[----:B------:R-:W-:Y:S01]  /*5a40*/  HMMA.16816.F32.BF16 R12, R12, R22, R36 ;  /* 0x000000160c0c723c */ /* 0x000fe20000041824 */
[C---:B------:R-:W-:Y:S01]  /*5a50*/  ISETP.GE.AND P1, PT, R3.reuse, R249, PT ;  /* 0x000000f90300720c */ /* 0x040fe20003f26270 */
[----:B------:R1:W4:Y:S01]  /*5a60*/  MUFU.TANH R71, R5 ;  /* 0x0000000500477308 */ /* 0x0003220000002400 */
[----:B------:R-:W-:Y:S01]  /*5a70*/  ISETP.GE.AND P0, PT, R3, R248, PT ;  /* 0x000000f80300720c */ /* 0x000fe20003f06270 */
[----:B------:R-:W-:Y:S01]  /*5a80*/  FMUL.FTZ R35, R35, c[0x0][0x2ec] ;  /* 0x0000bb0023237a20 */ /* 0x000fe20000410000 */
[----:B------:R-:W-:-:S02]  /*5a90*/  FSEL R43, R65, -INF , !P4 ;  /* 0xff800000412b7808 */ /* 0x000fc40006000000 */
[----:B------:R-:W-:Y:S01]  /*5aa0*/  FSEL R42, R94, -INF , !P2 ;  /* 0xff8000005e2a7808 */ /* 0x000fe20005000000 */
[----:B------:R-:W-:Y:S01]  /*5ab0*/  HMMA.16816.F32.BF16 R8, R8, R22, R16 ;  /* 0x000000160808723c */ /* 0x000fe20000041810 */
[----:B---3--:R-:W-:Y:S01]  /*5ac0*/  FSEL R65, R52, -INF , !P5 ;  /* 0xff80000034417808 */ /* 0x008fe20006800000 */
[----:B------:R-:W-:Y:S01]  /*5ad0*/  MUFU.TANH R35, R35 ;  /* 0x0000002300237308 */ /* 0x000fe20000002400 */
[----:B------:R-:W-:Y:S02]  /*5ae0*/  FSEL R25, R100, -INF , !P6 ;  /* 0xff80000064197808 */ /* 0x000fe40007000000 */
[----:B------:R-:W-:Y:S02]  /*5af0*/  FSEL R41, R95, -INF , !P3 ;  /* 0xff8000005f297808 */ /* 0x000fe40005800000 */
[C---:B------:R-:W-:Y:S01]  /*5b00*/  ISETP.LT.OR P1, PT, R3.reuse, R245, P1 ;  /* 0x000000f50300720c */ /* 0x040fe20000f21670 */
[----:B------:R-:W-:Y:S01]  /*5b10*/  FMUL.FTZ R30, R30, c[0x0][0x2ec] ;  /* 0x0000bb001e1e7a20 */ /* 0x000fe20000410000 */
[----:B------:R-:W-:Y:S01]  /*5b20*/  ISETP.LT.OR P0, PT, R3, R244, P0 ;  /* 0x000000f40300720c */ /* 0x000fe20000701670 */
[----:B------:R3:W2:Y:S01]  /*5b30*/  MUFU.TANH R52, R6 ;  /* 0x0000000600347308 */ /* 0x0006a20000002400 */
[----:B-1----:R-:W-:Y:S01]  /*5b40*/  IADD3 R5, R0, 0x20, RZ ;  /* 0x0000002000057810 */ /* 0x002fe20007ffe0ff */
[----:B------:R-:W-:Y:S01]  /*5b50*/  FMUL.FTZ R28, R28, c[0x0][0x2ec] ;  /* 0x0000bb001c1c7a20 */ /* 0x000fe20000410000 */
[----:B------:R-:W-:Y:S01]  /*5b60*/  IADD3 R3, R0, 0x21, RZ ;  /* 0x0000002100037810 */ /* 0x000fe20007ffe0ff */
[----:B------:R-:W-:Y:S01]  /*5b70*/  FMUL.FTZ R29, R29, c[0x0][0x2ec] ;  /* 0x0000bb001d1d7a20 */ /* 0x000fe20000410000 */
[C---:B------:R-:W-:Y:S01]  /*5b80*/  ISETP.GE.AND P2, PT, R5.reuse, R251, PT ;  /* 0x000000fb0500720c */ /* 0x040fe20003f46270 */
[----:B------:R-:W-:Y:S01]  /*5b90*/  FMUL.FTZ R14, R14, c[0x0][0x2ec] ;  /* 0x0000bb000e0e7a20 */ /* 0x000fe20000410000 */
[C---:B------:R-:W-:Y:S01]  /*5ba0*/  ISETP.GE.AND P5, PT, R5.reuse, R250, PT ;  /* 0x000000fa0500720c */ /* 0x040fe20003fa6270 */
[----:B------:R-:W-:Y:S01]  /*5bb0*/  MUFU.TANH R30, R30 ;  /* 0x0000001e001e7308 */ /* 0x000fe20000002400 */
[----:B------:R-:W-:Y:S01]  /*5bc0*/  ISETP.GE.AND P6, PT, R5, R249, PT ;  /* 0x000000f90500720c */ /* 0x000fe20003fc6270 */
[----:B------:R-:W-:Y:S01]  /*5bd0*/  FMUL.FTZ R31, R31, c[0x0][0x2ec] ;  /* 0x0000bb001f1f7a20 */ /* 0x000fe20000410000 */
[C---:B------:R-:W-:Y:S01]  /*5be0*/  ISETP.GE.AND P3, PT, R5.reuse, R248, PT ;  /* 0x000000f80500720c */ /* 0x040fe20003f66270 */
[----:B------:R-:W-:Y:S01]  /*5bf0*/  FMUL.FTZ R12, R12, c[0x0][0x2ec] ;  /* 0x0000bb000c0c7a20 */ /* 0x000fe20000410000 */
[----:B------:R-:W-:Y:S01]  /*5c00*/  ISETP.LT.OR P2, PT, R5, R247, P2 ;  /* 0x000000f70500720c */ /* 0x000fe20001741670 */
[----:B------:R-:W-:Y:S01]  /*5c10*/  FMUL.FTZ R13, R13, c[0x0][0x2ec] ;  /* 0x0000bb000d0d7a20 */ /* 0x000fe20000410000 */
[C---:B------:R-:W-:Y:S01]  /*5c20*/  ISETP.LT.OR P5, PT, R5.reuse, R246, P5 ;  /* 0x000000f60500720c */ /* 0x040fe20002fa1670 */
[----:B---3--:R-:W-:Y:S01]  /*5c30*/  FMUL.FTZ R6, R32, c[0x0][0x2ec] ;  /* 0x0000bb0020067a20 */ /* 0x008fe20000410000 */
[C---:B------:R-:W-:Y:S01]  /*5c40*/  ISETP.LT.OR P6, PT, R5.reuse, R245, P6 ;  /* 0x000000f50500720c */ /* 0x040fe200037c1670 */
[----:B------:R-:W-:Y:S01]  /*5c50*/  MUFU.TANH R14, R14 ;  /* 0x0000000e000e7308 */ /* 0x000fe20000002400 */
[----:B------:R-:W-:Y:S01]  /*5c60*/  ISETP.LT.OR P3, PT, R5, R244, P3 ;  /* 0x000000f40500720c */ /* 0x000fe20001f61670 */
[----:B------:R-:W-:Y:S01]  /*5c70*/  FMUL.FTZ R5, R33, c[0x0][0x2ec] ;  /* 0x0000bb0021057a20 */ /* 0x000fe20000410000 */
[----:B------:R-:W-:Y:S01]  /*5c80*/  FSEL R32, R93, -INF , !P1 ;  /* 0xff8000005d207808 */ /* 0x000fe20004800000 */
[----:B------:R-:W-:Y:S01]  /*5c90*/  FMUL.FTZ R15, R15, c[0x0][0x2ec] ;  /* 0x0000bb000f0f7a20 */ /* 0x000fe20000410000 */
[C---:B------:R-:W-:Y:S01]  /*5ca0*/  ISETP.GE.AND P4, PT, R3.reuse, R251, PT ;  /* 0x000000fb0300720c */ /* 0x040fe20003f86270 */
[----:B------:R-:W-:Y:S01]  /*5cb0*/  FMUL.FTZ R8, R8, c[0x0][0x2ec] ;  /* 0x0000bb0008087a20 */ /* 0x000fe20000410000 */
[C---:B------:R-:W-:Y:S01]  /*5cc0*/  ISETP.GE.AND P1, PT, R3.reuse, R250, PT ;  /* 0x000000fa0300720c */ /* 0x040fe20003f26270 */
[----:B------:R1:W-:Y:S01]  /*5cd0*/  MUFU.TANH R20, R5 ;  /* 0x0000000500147308 */ /* 0x0003e20000002400 */
[----:B------:R-:W-:Y:S01]  /*5ce0*/  ISETP.LT.OR P4, PT, R3, R247, P4 ;  /* 0x000000f70300720c */ /* 0x000fe20002781670 */
[----:B------:R-:W-:Y:S01]  /*5cf0*/  FMUL.FTZ R9, R9, c[0x0][0x2ec] ;  /* 0x0000bb0009097a20 */ /* 0x000fe20000410000 */
[----:B------:R-:W-:Y:S01]  /*5d00*/  ISETP.LT.OR P1, PT, R3, R246, P1 ;  /* 0x000000f60300720c */ /* 0x000fe20000f21670 */
[----:B------:R-:W-:Y:S01]  /*5d10*/  FMUL.FTZ R10, R10, c[0x0][0x2ec] ;  /* 0x0000bb000a0a7a20 */ /* 0x000fe20000410000 */
[----:B------:R-:W-:Y:S01]  /*5d20*/  FSEL R64, R64, -INF , !P0 ;  /* 0xff80000040407808 */ /* 0x000fe20004000000 */
[----:B------:R-:W-:Y:S01]  /*5d30*/  FMUL.FTZ R11, R11, c[0x0][0x2ec] ;  /* 0x0000bb000b0b7a20 */ /* 0x000fe20000410000 */
[----:B-----5:R-:W-:Y:S01]  /*5d40*/  FSEL R181, R83, -INF , !P2 ;  /* 0xff80000053b57808 */ /* 0x020fe20005000000 */
[----:B------:R3:W5:Y:S01]  /*5d50*/  MUFU.TANH R7, R6 ;  /* 0x0000000600077308 */ /* 0x0007620000002400 */
[----:B------:R-:W-:-:S02]  /*5d60*/  FSEL R178, R82, -INF , !P5 ;  /* 0xff80000052b27808 */ /* 0x000fc40006800000 */
[----:B--2---:R-:W-:Y:S02]  /*5d70*/  FSEL R180, R78, -INF , !P3 ;  /* 0xff8000004eb47808 */ /* 0x004fe40005800000 */
[----:B------:R-:W-:Y:S02]  /*5d80*/  FSEL R167, R92, -INF , !P4 ;  /* 0xff8000005ca77808 */ /* 0x000fe40006000000 */
[----:B------:R-:W-:Y:S01]  /*5d90*/  FSEL R177, R81, -INF , !P1 ;  /* 0xff80000051b17808 */ /* 0x000fe20004800000 */
[----:B------:R-:W-:Y:S01]  /*5da0*/  MUFU.TANH R28, R28 ;  /* 0x0000001c001c7308 */ /* 0x000fe20000002400 */
[----:B-1----:R-:W-:Y:S02]  /*5db0*/  IADD3 R5, R0, 0x28, RZ ;  /* 0x0000002800057810 */ /* 0x002fe40007ffe0ff */
[C---:B------:R-:W-:Y:S02]  /*5dc0*/  ISETP.GE.AND P0, PT, R3.reuse, R249, PT ;  /* 0x000000f90300720c */ /* 0x040fe40003f06270 */
[----:B------:R-:W-:-:S02]  /*5dd0*/  ISETP.GE.AND P2, PT, R3, R248, PT ;  /* 0x000000f80300720c */ /* 0x000fc40003f46270 */
[C---:B------:R-:W-:Y:S01]  /*5de0*/  ISETP.GE.AND P5, PT, R5.reuse, R251, PT ;  /* 0x000000fb0500720c */ /* 0x040fe20003fa6270 */
[----:B---3--:R-:W-:Y:S01]  /*5df0*/  FMUL.FTZ R6, R34, c[0x0][0x2ec] ;  /* 0x0000bb0022067a20 */ /* 0x008fe20000410000 */
[C---:B------:R-:W-:Y:S01]  /*5e00*/  ISETP.GE.AND P3, PT, R5.reuse, R250, PT ;  /* 0x000000fa0500720c */ /* 0x040fe20003f66270 */
[----:B------:R-:W-:Y:S01]  /*5e10*/  MUFU.TANH R29, R29 ;  /* 0x0000001d001d7308 */ /* 0x000fe20000002400 */
[C---:B------:R-:W-:Y:S02]  /*5e20*/  ISETP.GE.AND P4, PT, R5.reuse, R249, PT ;  /* 0x000000f90500720c */ /* 0x040fe40003f86270 */
[----:B------:R-:W-:Y:S02]  /*5e30*/  ISETP.GE.AND P1, PT, R5, R248, PT ;  /* 0x000000f80500720c */ /* 0x000fe40003f26270 */
[C---:B------:R-:W-:Y:S02]  /*5e40*/  ISETP.LT.OR P0, PT, R3.reuse, R245, P0 ;  /* 0x000000f50300720c */ /* 0x040fe40000701670 */
[----:B------:R-:W-:Y:S01]  /*5e50*/  ISETP.LT.OR P2, PT, R3, R244, P2 ;  /* 0x000000f40300720c */ /* 0x000fe20001741670 */
[----:B------:R-:W1:Y:S01]  /*5e60*/  MUFU.TANH R6, R6 ;  /* 0x0000000600067308 */ /* 0x000e620000002400 */
[----:B------:R-:W-:-:S02]  /*5e70*/  ISETP.LT.OR P5, PT, R5, R247, P5 ;  /* 0x000000f70500720c */ /* 0x000fc40002fa1670 */
[C---:B------:R-:W-:Y:S02]  /*5e80*/  ISETP.LT.OR P3, PT, R5.reuse, R246, P3 ;  /* 0x000000f60500720c */ /* 0x040fe40001f61670 */
[C---:B------:R-:W-:Y:S02]  /*5e90*/  ISETP.LT.OR P4, PT, R5.reuse, R245, P4 ;  /* 0x000000f50500720c */ /* 0x040fe40002781670 */
[----:B------:R-:W-:Y:S01]  /*5ea0*/  ISETP.LT.OR P1, PT, R5, R244, P1 ;  /* 0x000000f40500720c */ /* 0x000fe20000f21670 */
[----:B------:R-:W2:Y:S01]  /*5eb0*/  MUFU.TANH R31, R31 ;  /* 0x0000001f001f7308 */ /* 0x000ea20000002400 */
[C---:B------:R-:W-:Y:S02]  /*5ec0*/  IADD3 R3, R0.reuse, 0x29, RZ ;  /* 0x0000002900037810 */ /* 0x040fe40007ffe0ff */
[----:B------:R-:W-:Y:S02]  /*5ed0*/  IADD3 R5, R0, 0x30, RZ ;  /* 0x0000003000057810 */ /* 0x000fe40007ffe0ff */
[----:B------:R-:W-:-:S02]  /*5ee0*/  FSEL R179, R79, -INF , !P6 ;  /* 0xff8000004fb37808 */ /* 0x000fc40007000000 */
[----:B------:R-:W-:Y:S01]  /*5ef0*/  FSEL R166, R80, -INF , !P0 ;  /* 0xff80000050a67808 */ /* 0x000fe20004000000 */
[----:B------:R-:W3:Y:S01]  /*5f00*/  MUFU.TANH R12, R12 ;  /* 0x0000000c000c7308 */ /* 0x000ee20000002400 */
[----:B------:R-:W-:Y:S02]  /*5f10*/  FSEL R176, R77, -INF , !P2 ;  /* 0xff8000004db07808 */ /* 0x000fe40005000000 */
[----:B------:R-:W-:Y:S02]  /*5f20*/  FSEL R163, R75, -INF , !P5 ;  /* 0xff8000004ba37808 */ /* 0x000fe40006800000 */
[----:B------:R-:W-:Y:S02]  /*5f30*/  FSEL R162, R74, -INF , !P3 ;  /* 0xff8000004aa27808 */ /* 0x000fe40005800000 */
[C---:B------:R-:W-:Y:S01]  /*5f40*/  ISETP.GE.AND P6, PT, R3.reuse, R251, PT ;  /* 0x000000fb0300720c */ /* 0x040fe20003fc6270 */
[----:B------:R-:W-:Y:S01]  /*5f50*/  MUFU.TANH R13, R13 ;  /* 0x0000000d000d7308 */ /* 0x000fe20000002400 */
[----:B------:R-:W-:-:S02]  /*5f60*/  ISETP.GE.AND P0, PT, R3, R250, PT ;  /* 0x000000fa0300720c */ /* 0x000fc40003f06270 */
[C---:B------:R-:W-:Y:S02]  /*5f70*/  ISETP.GE.AND P2, PT, R3.reuse, R249, PT ;  /* 0x000000f90300720c */ /* 0x040fe40003f46270 */
[----:B------:R-:W-:Y:S02]  /*5f80*/  ISETP.GE.AND P5, PT, R3, R248, PT ;  /* 0x000000f80300720c */ /* 0x000fe40003fa6270 */
[----:B------:R-:W-:Y:S01]  /*5f90*/  ISETP.GE.AND P3, PT, R5, R251, PT ;  /* 0x000000fb0500720c */ /* 0x000fe20003f66270 */
[----:B------:R-:W-:Y:S01]  /*5fa0*/  MUFU.TANH R15, R15 ;  /* 0x0000000f000f7308 */ /* 0x000fe20000002400 */
[C---:B------:R-:W-:Y:S02]  /*5fb0*/  ISETP.LT.OR P6, PT, R3.reuse, R247, P6 ;  /* 0x000000f70300720c */ /* 0x040fe400037c1670 */
[C---:B------:R-:W-:Y:S02]  /*5fc0*/  ISETP.LT.OR P0, PT, R3.reuse, R246, P0 ;  /* 0x000000f60300720c */ /* 0x040fe40000701670 */
[----:B------:R-:W-:-:S02]  /*5fd0*/  ISETP.LT.OR P2, PT, R3, R245, P2 ;  /* 0x000000f50300720c */ /* 0x000fc40001741670 */
[----:B------:R-:W-:Y:S01]  /*5fe0*/  ISETP.LT.OR P5, PT, R3, R244, P5 ;  /* 0x000000f40300720c */ /* 0x000fe20002fa1670 */
[----:B------:R-:W1:Y:S01]  /*5ff0*/  MUFU.TANH R8, R8 ;  /* 0x0000000800087308 */ /* 0x000e620000002400 */
[----:B------:R-:W-:Y:S02]  /*6000*/  ISETP.LT.OR P3, PT, R5, R247, P3 ;  /* 0x000000f70500720c */ /* 0x000fe40001f61670 */
[----:B------:R-:W-:Y:S02]  /*6010*/  IADD3 R3, R0, 0x31, RZ ;  /* 0x0000003100037810 */ /* 0x000fe40007ffe0ff */
[----:B------:R-:W-:Y:S02]  /*6020*/  FSEL R164, R70, -INF , !P4 ;  /* 0xff80000046a47808 */ /* 0x000fe40006000000 */
[----:B------:R-:W-:Y:S01]  /*6030*/  FSEL R160, R73, -INF , !P0 ;  /* 0xff80000049a07808 */ /* 0x000fe20004000000 */
[----:B------:R-:W-:Y:S01]  /*6040*/  MUFU.TANH R9, R9 ;  /* 0x0000000900097308 */ /* 0x000fe20000002400 */
[----:B----4-:R-:W-:-:S02]  /*6050*/  FSEL R154, R71, -INF , !P2 ;  /* 0xff800000479a7808 */ /* 0x010fc40005000000 */
[----:B------:R-:W-:Y:S02]  /*6060*/  FSEL R161, R52, -INF , !P5 ;  /* 0xff80000034a17808 */ /* 0x000fe40006800000 */
[----:B-----5:R-:W-:Y:S02]  /*6070*/  FSEL R157, R7, -INF , !P3 ;  /* 0xff800000079d7808 */ /* 0x020fe40005800000 */
[----:B------:R-:W-:Y:S01]  /*6080*/  ISETP.GE.AND P4, PT, R3, R251, PT ;  /* 0x000000fb0300720c */ /* 0x000fe20003f86270 */
[----:B------:R-:W4:Y:S01]  /*6090*/  MUFU.TANH R10, R10 ;  /* 0x0000000a000a7308 */ /* 0x000f220000002400 */
[----:B------:R-:W-:Y:S02]  /*60a0*/  ISETP.GE.AND P0, PT, R5, R248, PT ;  /* 0x000000f80500720c */ /* 0x000fe40003f06270 */
[C---:B------:R-:W-:Y:S02]  /*60b0*/  ISETP.GE.AND P2, PT, R3.reuse, R250, PT ;  /* 0x000000fa0300720c */ /* 0x040fe40003f46270 */
[----:B------:R-:W-:-:S02]  /*60c0*/  ISETP.GE.AND P5, PT, R3, R249, PT ;  /* 0x000000f90300720c */ /* 0x000fc40003fa6270 */
[----:B------:R-:W-:Y:S01]  /*60d0*/  ISETP.GE.AND P3, PT, R3, R248, PT ;  /* 0x000000f80300720c */ /* 0x000fe20003f66270 */
[----:B------:R-:W5:Y:S01]  /*60e0*/  MUFU.TANH R11, R11 ;  /* 0x0000000b000b7308 */ /* 0x000f620000002400 */
[----:B------:R-:W-:Y:S02]  /*60f0*/  ISETP.LT.OR P0, PT, R5, R244, P0 ;  /* 0x000000f40500720c */ /* 0x000fe40000701670 */
[C---:B------:R-:W-:Y:S02]  /*6100*/  ISETP.LT.OR P4, PT, R3.reuse, R247, P4 ;  /* 0x000000f70300720c */ /* 0x040fe40002781670 */
[C---:B------:R-:W-:Y:S02]  /*6110*/  ISETP.LT.OR P2, PT, R3.reuse, R246, P2 ;  /* 0x000000f60300720c */ /* 0x040fe40001741670 */
[C---:B------:R-:W-:Y:S02]  /*6120*/  ISETP.LT.OR P5, PT, R3.reuse, R245, P5 ;  /* 0x000000f50300720c */ /* 0x040fe40002fa1670 */
[----:B------:R-:W-:-:S02]  /*6130*/  ISETP.LT.OR P3, PT, R3, R244, P3 ;  /* 0x000000f40300720c */ /* 0x000fc40001f61670 */
[----:B------:R-:W-:Y:S02]  /*6140*/  IADD3 R3, R0, 0x38, RZ ;  /* 0x0000003800037810 */ /* 0x000fe40007ffe0ff */
[----:B------:R-:W-:Y:S02]  /*6150*/  FSEL R165, R24, -INF , !P1 ;  /* 0xff80000018a57808 */ /* 0x000fe40004800000 */
[-C--:B------:R-:W-:Y:S02]  /*6160*/  ISETP.GE.AND P1, PT, R5, R250.reuse, PT ;  /* 0x000000fa0500720c */ /* 0x080fe40003f26270 */
[----:B------:R-:W-:Y:S02]  /*6170*/  FSEL R222, R30, -INF , !P0 ;  /* 0xff8000001ede7808 */ /* 0x000fe40004000000 */
[----:B------:R-:W-:Y:S02]  /*6180*/  ISETP.GE.AND P0, PT, R3, R250, PT ;  /* 0x000000fa0300720c */ /* 0x000fe40003f06270 */
[----:B------:R-:W-:-:S02]  /*6190*/  ISETP.LT.OR P1, PT, R5, R246, P1 ;  /* 0x000000f60500720c */ /* 0x000fc40000f21670 */
[----:B------:R-:W-:Y:S02]  /*61a0*/  ISETP.LT.OR P0, PT, R3, R246, P0 ;  /* 0x000000f60300720c */ /* 0x000fe40000701670 */
[----:B------:R-:W-:Y:S02]  /*61b0*/  FSEL R158, R76, -INF , !P6 ;  /* 0xff8000004c9e7808 */ /* 0x000fe40007000000 */
[----:B-1----:R-:W-:Y:S02]  /*61c0*/  FSEL R156, R6, -INF , !P1 ;  /* 0xff800000069c7808 */ /* 0x002fe40004800000 */
[----:B------:R-:W-:Y:S02]  /*61d0*/  ISETP.GE.AND P6, PT, R5, R249, PT ;  /* 0x000000f90500720c */ /* 0x000fe40003fc6270 */
[----:B------:R-:W-:Y:S02]  /*61e0*/  ISETP.GE.AND P1, PT, R3, R251, PT ;  /* 0x000000fb0300720c */ /* 0x000fe40003f26270 */
[----:B------:R-:W-:-:S02]  /*61f0*/  FSEL R132, R14, -INF , !P0 ;  /* 0xff8000000e847808 */ /* 0x000fc40004000000 */
[----:B------:R-:W-:Y:S02]  /*6200*/  PLOP3.LUT P0, PT, PT, PT, UP0, 0x80, 0x0 ;  /* 0x000000000000781c */ /* 0x000fe40003f0f008 */
[----:B------:R-:W-:Y:S02]  /*6210*/  ISETP.LT.OR P6, PT, R5, R245, P6 ;  /* 0x000000f50500720c */ /* 0x000fe400037c1670 */
[----:B------:R-:W-:Y:S02]  /*6220*/  ISETP.LT.OR P1, PT, R3, R247, P1 ;  /* 0x000000f70300720c */ /* 0x000fe40000f21670 */
[----:B------:R-:W-:Y:S02]  /*6230*/  IADD3 R0, R0, 0x39, RZ ;  /* 0x0000003900007810 */ /* 0x000fe40007ffe0ff */
[----:B------:R-:W-:Y:S02]  /*6240*/  FSEL R159, R28, -INF , !P6 ;  /* 0xff8000001c9f7808 */ /* 0x000fe40007000000 */
[----:B------:R-:W-:-:S02]  /*6250*/  FSEL R152, R20, -INF , !P4 ;  /* 0xff80000014987808 */ /* 0x000fc40006000000 */
[----:B------:R-:W-:Y:S02]  /*6260*/  FSEL R153, R35, -INF , !P2 ;  /* 0xff80000023997808 */ /* 0x000fe40005000000 */
[----:B------:R-:W-:Y:S02]  /*6270*/  FSEL R155, R29, -INF , !P5 ;  /* 0xff8000001d9b7808 */ /* 0x000fe40006800000 */
[----:B--2---:R-:W-:Y:S02]  /*6280*/  FSEL R206, R31, -INF , !P3 ;  /* 0xff8000001fce7808 */ /* 0x004fe40005800000 */
[----:B---3--:R-:W-:Y:S02]  /*6290*/  FSEL R133, R12, -INF , !P1 ;  /* 0xff8000000c857808 */ /* 0x008fe40004800000 */
[----:B------:R-:W-:Y:S02]  /*62a0*/  ISETP.GE.AND P6, PT, R0, R251, PT ;  /* 0x000000fb0000720c */ /* 0x000fe40003fc6270 */
[----:B------:R-:W-:-:S02]  /*62b0*/  ISETP.GE.AND P4, PT, R3, R249, PT ;  /* 0x000000f90300720c */ /* 0x000fc40003f86270 */
[C---:B------:R-:W-:Y:S02]  /*62c0*/  ISETP.GE.AND P2, PT, R3.reuse, R248, PT ;  /* 0x000000f80300720c */ /* 0x040fe40003f46270 */
[C---:B------:R-:W-:Y:S02]  /*62d0*/  ISETP.GE.AND P5, PT, R0.reuse, R250, PT ;  /* 0x000000fa0000720c */ /* 0x040fe40003fa6270 */
[C---:B------:R-:W-:Y:S02]  /*62e0*/  ISETP.GE.AND P3, PT, R0.reuse, R249, PT ;  /* 0x000000f90000720c */ /* 0x040fe40003f66270 */
[----:B------:R-:W-:Y:S02]  /*62f0*/  ISETP.GE.AND P1, PT, R0, R248, PT ;  /* 0x000000f80000720c */ /* 0x000fe40003f26270 */
[C---:B------:R-:W-:Y:S02]  /*6300*/  ISETP.LT.OR P4, PT, R3.reuse, R245, P4 ;  /* 0x000000f50300720c */ /* 0x040fe40002781670 */
[----:B------:R-:W-:-:S02]  /*6310*/  ISETP.LT.OR P2, PT, R3, R244, P2 ;  /* 0x000000f40300720c */ /* 0x000fc40001741670 */
[C---:B------:R-:W-:Y:S02]  /*6320*/  ISETP.LT.OR P6, PT, R0.reuse, R247, P6 ;  /* 0x000000f70000720c */ /* 0x040fe400037c1670 */
[C---:B------:R-:W-:Y:S02]  /*6330*/  ISETP.LT.OR P5, PT, R0.reuse, R246, P5 ;  /* 0x000000f60000720c */ /* 0x040fe40002fa1670 */
[C---:B------:R-:W-:Y:S02]  /*6340*/  ISETP.LT.OR P3, PT, R0.reuse, R245, P3 ;  /* 0x000000f50000720c */ /* 0x040fe40001f61670 */
[----:B------:R-:W-:Y:S02]  /*6350*/  ISETP.LT.OR P1, PT, R0, R244, P1 ;  /* 0x000000f40000720c */ /* 0x000fe40000f21670 */
[----:B------:R-:W-:Y:S02]  /*6360*/  LOP3.LUT R0, R145, R146, RZ, 0xfc, !PT ;  /* 0x0000009291007212 */ /* 0x000fe400078efcff */
[----:B------:R-:W-:-:S02]  /*6370*/  FSEL R139, R8, -INF , !P4 ;  /* 0xff800000088b7808 */ /* 0x000fc40006000000 */
[----:B----4-:R-:W-:Y:S02]  /*6380*/  FSEL R207, R10, -INF , !P2 ;  /* 0xff8000000acf7808 */ /* 0x010fe40005000000 */
[----:B------:R-:W-:Y:S02]  /*6390*/  FSEL R22, R13, -INF , !P6 ;  /* 0xff8000000d167808 */ /* 0x000fe40007000000 */
[----:B------:R-:W-:Y:S02]  /*63a0*/  FSEL R23, R15, -INF , !P5 ;  /* 0xff8000000f177808 */ /* 0x000fe40006800000 */
[----:B------:R-:W-:Y:S02]  /*63b0*/  FSEL R138, R9, -INF , !P3 ;  /* 0xff800000098a7808 */ /* 0x000fe40005800000 */
[----:B-----5:R-:W-:Y:S01]  /*63c0*/  FSEL R252, R11, -INF , !P1 ;  /* 0xff8000000bfc7808 */ /* 0x020fe20004800000 */
[----:B------:R-:W-:Y:S05]  /*63d0*/  @!P0 BRA `(.L_x_639) ;  /* 0x000004a000008947 */ /* 0x000fea0003800000 */
[----:B------:R-:W-:Y:S01]  /*63e0*/  UIADD3 UR5, UR8, -0x2, URZ ;  /* 0xfffffffe08057890 */ /* 0x000fe2000fffe03f */
        /* <DEDUP_REMOVED lines=71> */
.L_x_641:
[----:B------:R-:W-:Y:S05]  /*6860*/  BSYNC B0 ;  /* 0x0000000000007941 */ /* 0x000fea0003800000 */
.L_x_640:
[----:B------:R-:W0:Y:S02]  /*6870*/  LDGDEPBAR ;  /* 0x00000000000079af */ /* 0x000e240000000000 */
.L_x_639:
        /* <DEDUP_REMOVED lines=44> */
[----:B------:R-:W-:Y:S04]  /*6b40*/  LDSM.16.MT88.4 R80, [R228+0xe000] ;  /* 0x00e00000e450783b */ /* 0x000fe80000004200 */
[----:B------:R-:W2:Y:S04]  /*6b50*/  SHFL.BFLY PT, R5, R137, 0x2, 0x1f ;  /* 0x0c401f0089057f89 */ /* 0x000ea800000e0000 */
[----:B------:R-:W-:Y:S04]  /*6b60*/  LDSM.16.MT88.4 R84, [R227+0xe000] ;  /* 0x00e00000e354783b */ /* 0x000fe80000004200 */
[----:B------:R-:W-:Y:S04]  /*6b70*/  LDSM.16.MT88.4 R76, [R228+0xe800] ;  /* 0x00e80000e44c783b */ /* 0x000fe80000004200 */
[----:B------:R-:W-:Y:S01]  /*6b80*/  LDSM.16.MT88.4 R36, [R227+0xc000] ;  /* 0x00c00000e324783b */ /* 0x000fe20000004200 */
[----:B--2---:R-:W-:-:S02]  /*6b90*/  FMNMX.FTZ R137, R137, R5, !PT ;  /* 0x0000000589897209 */ /* 0x004fc40007810000 */
[----:B------:R-:W-:Y:S02]  /*6ba0*/  FMNMX.FTZ R5, R156, R3, !PT ;  /* 0x000000039c057209 */ /* 0x000fe40007810000 */
[----:B------:R-:W-:Y:S01]  /*6bb0*/  FMNMX.FTZ R3, R66, R62, !PT ;  /* 0x0000003e42037209 */ /* 0x000fe20007810000 */
[----:B------:R-:W2:Y:S01]  /*6bc0*/  SHFL.BFLY PT, R6, R137, 0x1, 0x1f ;  /* 0x0c201f0089067f89 */ /* 0x000ea200000e0000 */
        /* <DEDUP_REMOVED lines=10> */
[----:B--2---:R-:W-:Y:S02]  /*6c70*/  FMNMX.FTZ R137, R137, R6, !PT ;  /* 0x0000000689897209 */ /* 0x004fe40007810000 */
        /* <DEDUP_REMOVED lines=10> */
[----:B-1----:R-:W1:Y:S07]  /*6d20*/  SHFL.BFLY PT, R8, R136, 0x1, 0x1f ;  /* 0x0c201f0088087f89 */ /* 0x002e6e00000e0000 */
[----:B------:R3:W-:Y:S01]  /*6d30*/  MUFU.EX2 R241, R6 ;  /* 0x0000000600f17308 */ /* 0x0007e20000000800 */
[----:B--2---:R-:W-:-:S07]  /*6d40*/  FFMA.FTZ R5, R48, c[0x0][0x23c], -R20 ;  /* 0x00008f0030057a23 */ /* 0x004fce0000010814 */
[----:B------:R2:W4:Y:S01]  /*6d50*/  MUFU.EX2 R28, R5 ;  /* 0x00000005001c7308 */ /* 0x0005220000000800 */
[----:B---3--:R-:W-:Y:S01]  /*6d60*/  FFMA.FTZ R6, R46, c[0x0][0x23c], -R20 ;  /* 0x00008f002e067a23 */ /* 0x008fe20000010814 */
[----:B-1----:R-:W-:-:S06]  /*6d70*/  FMNMX.FTZ R136, R136, R8, !PT ;  /* 0x0000000888887209 */ /* 0x002fcc0007810000 */
[----:B------:R1:W3:Y:S01]  /*6d80*/  MUFU.EX2 R231, R6 ;  /* 0x0000000600e77308 */ /* 0x0002e20000000800 */
[----:B------:R-:W-:Y:S02]  /*6d90*/  FSETP.NEU.FTZ.AND P1, PT, R136, -INF , PT ;  /* 0xff8000008800780b */ /* 0x000fe40003f3d000 */
[----:B--2---:R-:W-:Y:S02]  /*6da0*/  FMNMX.FTZ R5, R154, R3, !PT ;  /* 0x000000039a057209 */ /* 0x004fe40007810000 */
[----:B------:R-:W-:Y:S02]  /*6db0*/  FMNMX.FTZ R3, R72, R69, !PT ;  /* 0x0000004548037209 */ /* 0x000fe40007810000 */
[----:B------:R-:W-:Y:S02]  /*6dc0*/  FMNMX.FTZ R5, R159, R5, !PT ;  /* 0x000000059f057209 */ /* 0x000fe40007810000 */
[----:B------:R-:W-:Y:S02]  /*6dd0*/  FMNMX.FTZ R3, R68, R3, !PT ;  /* 0x0000000344037209 */ /* 0x000fe40007810000 */
[----:B------:R-:W-:Y:S01]  /*6de0*/  FMNMX.FTZ R135, R155, R5, !PT ;  /* 0x000000059b877209 */ /* 0x000fe20007810000 */
[--C-:B------:R-:W-:Y:S01]  /*6df0*/  FFMA.FTZ R5, R45, c[0x0][0x23c], -R20.reuse ;  /* 0x00008f002d057a23 */ /* 0x100fe20000010814 */
[----:B------:R-:W-:Y:S01]  /*6e00*/  FMNMX.FTZ R3, R63, R3, !PT ;  /* 0x000000033f037209 */ /* 0x000fe20007810000 */
[----:B-1----:R-:W-:Y:S01]  /*6e10*/  FFMA.FTZ R6, R25, c[0x0][0x23c], -R20 ;  /* 0x00008f0019067a23 */ /* 0x002fe20000010814 */
[----:B------:R-:W-:Y:S01]  /*6e20*/  FMNMX.FTZ R135, R139, R135, !PT ;  /* 0x000000878b877209 */ /* 0x000fe20007810000 */
[----:B------:R1:W-:Y:S01]  /*6e30*/  MUFU.EX2 R190, R5 ;  /* 0x0000000500be7308 */ /* 0x0003e20000000800 */
[----:B------:R-:W-:Y:S01]  /*6e40*/  FMNMX.FTZ R3, R60, R3, !PT ;  /* 0x000000033c037209 */ /* 0x000fe20007810000 */
[----:B------:R-:W-:Y:S01]  /*6e50*/  LDSM.16.MT88.4 R24, [R226+0xc000] ;  /* 0x00c00000e218783b */ /* 0x000fe20000004200 */
[----:B------:R-:W-:-:S02]  /*6e60*/  FMNMX.FTZ R135, R138, R135, !PT ;  /* 0x000000878a877209 */ /* 0x000fc40007810000 */
[----:B------:R-:W-:Y:S02]  /*6e70*/  FMNMX.FTZ R3, R67, R3, !PT ;  /* 0x0000000343037209 */ /* 0x000fe40007810000 */
[----:B----4-:R-:W-:Y:S01]  /*6e80*/  F2FP.BF16.PACK_AB R16, R28, R221 ;  /* 0x000000dd1c10723e */ /* 0x010fe200000010ff */
[----:B------:R-:W2:Y:S01]  /*6e90*/  SHFL.BFLY PT, R7, R135, 0x2, 0x1f ;  /* 0x0c401f0087077f89 */ /* 0x000ea200000e0000 */
[----:B------:R-:W-:Y:S01]  /*6ea0*/  FMNMX.FTZ R3, R65, R3, !PT ;  /* 0x0000000341037209 */ /* 0x000fe20007810000 */
[----:B------:R-:W-:Y:S01]  /*6eb0*/  MUFU.EX2 R188, R6 ;  /* 0x0000000600bc7308 */ /* 0x000fe20000000800 */
[----:B---3--:R-:W-:Y:S01]  /*6ec0*/  F2FP.BF16.PACK_AB R18, R231, R241 ;  /* 0x000000f1e712723e */ /* 0x008fe200000010ff */
[----:B-1----:R-:W-:Y:S02]  /*6ed0*/  FFMA.FTZ R5, R44, c[0x0][0x23c], -R20 ;  /* 0x00008f002c057a23 */ /* 0x002fe40000010814 */
[----:B------:R-:W-:Y:S04]  /*6ee0*/  LDSM.16.MT88.4 R44, [R225+0xc800] ;  /* 0x00c80000e12c783b */ /* 0x000fe80000004200 */
[----:B------:R1:W3:Y:S01]  /*6ef0*/  MUFU.EX2 R236, R5 ;  /* 0x0000000500ec7308 */ /* 0x0002e20000000800 */
[----:B--2---:R-:W-:-:S02]  /*6f00*/  FMNMX.FTZ R135, R135, R7, !PT ;  /* 0x0000000787877209 */ /* 0x004fc40007810000 */
[----:B-1----:R-:W-:Y:S01]  /*6f10*/  FMNMX.FTZ R5, R64, R3, !PT ;  /* 0x0000000340057209 */ /* 0x002fe20007810000 */
[----:B------:R-:W-:Y:S02]  /*6f20*/  FFMA.FTZ R3, R40, c[0x0][0x23c], -R20 ;  /* 0x00008f0028037a23 */ /* 0x000fe40000010814 */
[----:B------:R-:W1:Y:S01]  /*6f30*/  SHFL.BFLY PT, R6, R135, 0x1, 0x1f ;  /* 0x0c201f0087067f89 */ /* 0x000e6200000e0000 */
[----:B---3--:R-:W-:Y:S02]  /*6f40*/  F2FP.BF16.PACK_AB R8, R236, R190 ;  /* 0x000000beec08723e */ /* 0x008fe400000010ff */
[----:B------:R-:W-:Y:S01]  /*6f50*/  FMNMX.FTZ R5, R180, R5, !PT ;  /* 0x00000005b4057209 */ /* 0x000fe20007810000 */
[----:B------:R2:W-:Y:S03]  /*6f60*/  MUFU.EX2 R191, R3 ;  /* 0x0000000300bf7308 */ /* 0x0005e60000000800 */
[----:B------:R-:W-:-:S04]  /*6f70*/  FMNMX.FTZ R5, R176, R5, !PT ;  /* 0x00000005b0057209 */ /* 0x000fc80007810000 */
[----:B------:R-:W-:-:S04]  /*6f80*/  FMNMX.FTZ R5, R165, R5, !PT ;  /* 0x00000005a5057209 */ /* 0x000fc80007810000 */
[----:B------:R-:W-:-:S04]  /*6f90*/  FMNMX.FTZ R134, R161, R5, !PT ;  /* 0x00000005a1867209 */ /* 0x000fc80007810000 */
[----:B------:R-:W-:Y:S01]  /*6fa0*/  FMNMX.FTZ R134, R222, R134, !PT ;  /* 0x00000086de867209 */ /* 0x000fe20007810000 */
[----:B--2---:R-:W-:-:S03]  /*6fb0*/  FMUL.FTZ R3, R136, c[0x0][0x23c] ;  /* 0x00008f0088037a20 */ /* 0x004fc60000410000 */
[----:B------:R-:W-:Y:S02]  /*6fc0*/  FMNMX.FTZ R134, R206, R134, !PT ;  /* 0x00000086ce867209 */ /* 0x000fe40007810000 */
[----:B------:R-:W-:Y:S02]  /*6fd0*/  FSEL R3, R3, RZ, P1 ;  /* 0x000000ff03037208 */ /* 0x000fe40000800000 */
[----:B------:R-:W-:Y:S02]  /*6fe0*/  FMNMX.FTZ R134, R207, R134, !PT ;  /* 0x00000086cf867209 */ /* 0x000fe40007810000 */
[----:B-1----:R-:W-:Y:S01]  /*6ff0*/  FMNMX.FTZ R135, R135, R6, !PT ;  /* 0x0000000687877209 */ /* 0x002fe20007810000 */
[--C-:B------:R-:W-:Y:S01]  /*7000*/  FFMA.FTZ R5, R59, c[0x0][0x23c], -R3.reuse ;  /* 0x00008f003b057a23 */ /* 0x100fe20000010803 */
[----:B------:R-:W-:Y:S01]  /*7010*/  FMNMX.FTZ R134, R252, R134, !PT ;  /* 0x00000086fc867209 */ /* 0x000fe20007810000 */
[--C-:B------:R-:W-:Y:S01]  /*7020*/  FFMA.FTZ R23, R23, c[0x0][0x23c], -R3.reuse ;  /* 0x00008f0017177a23 */ /* 0x100fe20000010803 */
[C---:B------:R-:W-:Y:S01]  /*7030*/  FSETP.NEU.FTZ.AND P1, PT, R135.reuse, -INF , PT ;  /* 0xff8000008700780b */ /* 0x040fe20003f3d000 */
[----:B------:R1:W-:Y:S01]  /*7040*/  MUFU.EX2 R220, R5 ;  /* 0x0000000500dc7308 */ /* 0x0003e20000000800 */
[----:B------:R-:W-:Y:S01]  /*7050*/  FMUL.FTZ R21, R135, c[0x0][0x23c] ;  /* 0x00008f0087157a20 */ /* 0x000fe20000410000 */
[----:B------:R-:W2:Y:S04]  /*7060*/  SHFL.BFLY PT, R7, R134, 0x2, 0x1f ;  /* 0x0c401f0086077f89 */ /* 0x000ea800000e0000 */
[----:B------:R-:W-:Y:S01]  /*7070*/  FSEL R21, R21, RZ, P1 ;  /* 0x000000ff15157208 */ /* 0x000fe20000800000 */
[----:B-1----:R-:W-:-:S04]  /*7080*/  FFMA.FTZ R5, R56, c[0x0][0x23c], -R3 ;  /* 0x00008f0038057a23 */ /* 0x002fc80000010803 */
[----:B------:R1:W3:Y:S01]  /*7090*/  MUFU.EX2 R182, R5 ;  /* 0x0000000500b67308 */ /* 0x0002e20000000800 */
[----:B--2---:R-:W-:-:S05]  /*70a0*/  FMNMX.FTZ R134, R134, R7, !PT ;  /* 0x0000000786867209 */ /* 0x004fca0007810000 */
[----:B------:R-:W2:Y:S01]  /*70b0*/  SHFL.BFLY PT, R6, R134, 0x1, 0x1f ;  /* 0x0c201f0086067f89 */ /* 0x000ea200000e0000 */
[----:B-1----:R-:W-:Y:S01]  /*70c0*/  FFMA.FTZ R5, R58, c[0x0][0x23c], -R3 ;  /* 0x00008f003a057a23 */ /* 0x002fe20000010803 */
[----:B---3--:R-:W-:-:S03]  /*70d0*/  F2FP.BF16.PACK_AB R17, R182, R220 ;  /* 0x000000dcb611723e */ /* 0x008fc600000010ff */
[----:B------:R1:W-:Y:S01]  /*70e0*/  MUFU.EX2 R234, R5 ;  /* 0x0000000500ea7308 */ /* 0x0003e20000000800 */
[----:B--2---:R-:W-:Y:S01]  /*70f0*/  FMNMX.FTZ R134, R134, R6, !PT ;  /* 0x0000000686867209 */ /* 0x004fe20007810000 */
[----:B-1----:R-:W-:-:S03]  /*7100*/  FFMA.FTZ R5, R55, c[0x0][0x23c], -R3 ;  /* 0x00008f0037057a23 */ /* 0x002fc60000010803 */
[----:B------:R-:W-:-:S03]  /*7110*/  FSETP.NEU.FTZ.AND P1, PT, R134, -INF , PT ;  /* 0xff8000008600780b */ /* 0x000fc60003f3d000 */
[----:B------:R1:W2:Y:S01]  /*7120*/  MUFU.EX2 R230, R5 ;  /* 0x0000000500e67308 */ /* 0x0002a20000000800 */
[----:B------:R-:W-:-:S05]  /*7130*/  FMUL.FTZ R6, R134, c[0x0][0x23c] ;  /* 0x00008f0086067a20 */ /* 0x000fca0000410000 */
[----:B------:R-:W-:-:S05]  /*7140*/  FSEL R0, R6, RZ, P1 ;  /* 0x000000ff06007208 */ /* 0x000fca0000800000 */
[----:B------:R-:W-:-:S04]  /*7150*/  FFMA.FTZ R4, R68, c[0x0][0x23c], -R0 ;  /* 0x00008f0044047a23 */ /* 0x000fc80000010800 */
[----:B------:R3:W-:Y:S01]  /*7160*/  MUFU.EX2 R240, R4 ;  /* 0x0000000400f07308 */ /* 0x0007e20000000800 */
[----:B-1----:R-:W-:Y:S01]  /*7170*/  FFMA.FTZ R5, R50, c[0x0][0x23c], -R3 ;  /* 0x00008f0032057a23 */ /* 0x002fe20000010803 */
[----:B--2---:R-:W-:-:S06]  /*7180*/  F2FP.BF16.PACK_AB R19, R230, R234 ;  /* 0x000000eae613723e */ /* 0x004fcc00000010ff */
[----:B------:R1:W-:Y:S01]  /*7190*/  MUFU.EX2 R194, R5 ;  /* 0x0000000500c27308 */ /* 0x0003e20000000800 */
[----:B------:R-:W-:Y:S01]  /*71a0*/  HMMA.16816.F32.BF16 R100, R16, R80, RZ ;  /* 0x000000501064723c */ /* 0x000fe200000418ff */
[----:B---3--:R-:W-:-:S07]  /*71b0*/  FFMA.FTZ R4, R63, c[0x0][0x23c], -R0 ;  /* 0x00008f003f047a23 */ /* 0x008fce0000010800 */
[----:B------:R-:W-:Y:S01]  /*71c0*/  HMMA.16816.F32.BF16 R92, R16, R84, RZ ;  /* 0x00000054105c723c */ /* 0x000fe200000418ff */
[----:B------:R2:W3:Y:S01]  /*71d0*/  MUFU.EX2 R189, R4 ;  /* 0x0000000400bd7308 */ /* 0x0004e20000000800 */
[----:B-1----:R-:W-:-:S06]  /*71e0*/  FFMA.FTZ R5, R51, c[0x0][0x23c], -R3 ;  /* 0x00008f0033057a23 */ /* 0x002fcc0000010803 */
[----:B------:R-:W-:Y:S01]  /*71f0*/  HMMA.16816.F32.BF16 R124, R16, R36, RZ ;  /* 0x00000024107c723c */ /* 0x000fe200000418ff */
[----:B------:R1:W-:Y:S01]  /*7200*/  MUFU.EX2 R237, R5 ;  /* 0x0000000500ed7308 */ /* 0x0003e20000000800 */
[----:B--2---:R-:W-:Y:S01]  /*7210*/  FFMA.FTZ R4, R32, c[0x0][0x23c], -R21 ;  /* 0x00008f0020047a23 */ /* 0x004fe20000010815 */
[----:B---3--:R-:W-:-:S05]  /*7220*/  F2FP.BF16.PACK_AB R15, R189, R240 ;  /* 0x000000f0bd0f723e */ /* 0x008fca00000010ff */
[----:B------:R-:W-:Y:S01]  /*7230*/  HMMA.16816.F32.BF16 R32, R16, R24, RZ ;  /* 0x000000181020723c */ /* 0x000fe200000418ff */
[----:B------:R2:W-:Y:S01]  /*7240*/  MUFU.EX2 R223, R4 ;  /* 0x0000000400df7308 */ /* 0x0005e20000000800 */
[----:B-1----:R-:W-:-:S07]  /*7250*/  FFMA.FTZ R5, R42, c[0x0][0x23c], -R3 ;  /* 0x00008f002a057a23 */ /* 0x002fce0000010803 */
[----:B------:R1:W-:Y:S01]  /*7260*/  MUFU.EX2 R192, R5 ;  /* 0x0000000500c07308 */ /* 0x0003e20000000800 */
[----:B--2---:R-:W-:-:S07]  /*7270*/  FFMA.FTZ R4, R60, c[0x0][0x23c], -R0 ;  /* 0x00008f003c047a23 */ /* 0x004fce0000010800 */
        /* <DEDUP_REMOVED lines=10> */
[----:B------:R1:W3:Y:S01]  /*7320*/  MUFU.EX2 R10, R5 ;  /* 0x00000005000a7308 */ /* 0x0002e20000000800 */
[----:B--2---:R-:W-:Y:S02]  /*7330*/  FFMA.FTZ R4, R64, c[0x0][0x23c], -R0 ;  /* 0x00008f0040047a23 */ /* 0x004fe40000010800 */
[----:B------:R-:W2:Y:S05]  /*7340*/  LDSM.16.MT88.4 R64, [R226+0xe000] ;  /* 0x00e00000e240783b */ /* 0x000eaa0000004200 */
[----:B------:R-:W4:Y:S01]  /*7350*/  MUFU.EX2 R229, R4 ;  /* 0x0000000400e57308 */ /* 0x000f220000000800 */
[----:B-1----:R-:W-:Y:S01]  /*7360*/  FFMA.FTZ R5, R61, c[0x0][0x23c], -R21 ;  /* 0x00008f003d057a23 */ /* 0x002fe20000010815 */
[----:B---3--:R-:W-:-:S02]  /*7370*/  F2FP.BF16.PACK_AB R12, R10, R232 ;  /* 0x000000e80a0c723e */ /* 0x008fc400000010ff */
[----:B------:R-:W-:-:S04]  /*7380*/  MOV R2, R10 ;  /* 0x0000000a00027202 */ /* 0x000fc80000000f00 */
[----:B------:R1:W-:Y:S01]  /*7390*/  MUFU.EX2 R233, R5 ;  /* 0x0000000500e97308 */ /* 0x0003e20000000800 */
[----:B------:R-:W-:Y:S02]  /*73a0*/  F2FP.BF16.PACK_AB R10, R188, R191 ;  /* 0x000000bfbc0a723e */ /* 0x000fe400000010ff */
[----:B----4-:R-:W-:Y:S01]  /*73b0*/  F2FP.BF16.PACK_AB R7, R229, R204 ;  /* 0x000000cce507723e */ /* 0x010fe200000010ff */
[--C-:B-1----:R-:W-:Y:S02]  /*73c0*/  FFMA.FTZ R5, R57, c[0x0][0x23c], -R21.reuse ;  /* 0x00008f0039057a23 */ /* 0x102fe40000010815 */
[----:B------:R-:W1:Y:S02]  /*73d0*/  LDSM.16.MT88.4 R56, [R228+0xc000] ;  /* 0x00c00000e438783b */ /* 0x000e640000004200 */
[----:B------:R3:W4:Y:S01]  /*73e0*/  MUFU.EX2 R235, R5 ;  /* 0x0000000500eb7308 */ /* 0x0007220000000800 */
[----:B--2---:R-:W-:Y:S01]  /*73f0*/  HMMA.16816.F32.BF16 R108, R16, R64, RZ ;  /* 0x00000040106c723c */ /* 0x004fe200000418ff */
[----:B---3--:R-:W-:Y:S01]  /*7400*/  FFMA.FTZ R5, R54, c[0x0][0x23c], -R21 ;  /* 0x00008f0036057a23 */ /* 0x008fe20000010815 */
[----:B----4-:R-:W-:-:S05]  /*7410*/  F2FP.BF16.PACK_AB R14, R235, R233 ;  /* 0x000000e9eb0e723e */ /* 0x010fca00000010ff */
[----:B------:R2:W-:Y:S02]  /*7420*/  MUFU.EX2 R195, R5 ;  /* 0x0000000500c37308 */ /* 0x0005e40000000800 */
[--C-:B--2---:R-:W-:Y:S02]  /*7430*/  FFMA.FTZ R5, R53, c[0x0][0x23c], -R21.reuse ;  /* 0x00008f0035057a23 */ /* 0x104fe40000010815 */
[----:B------:R-:W-:Y:S01]  /*7440*/  LDSM.16.MT88.4 R52, [R226+0xc800] ;  /* 0x00c80000e234783b */ /* 0x000fe20000004200 */
[C---:B-1----:R-:W-:Y:S03]  /*7450*/  HMMA.16816.F32.BF16 R140, R16.reuse, R56, RZ ;  /* 0x00000038108c723c */ /* 0x042fe600000418ff */
[----:B------:R1:W2:Y:S02]  /*7460*/  MUFU.EX2 R238, R5 ;  /* 0x0000000500ee7308 */ /* 0x0002a40000000800 */
[----:B-1----:R-:W-:Y:S01]  /*7470*/  FFMA.FTZ R5, R43, c[0x0][0x23c], -R21 ;  /* 0x00008f002b057a23 */ /* 0x002fe20000010815 */
[----:B--2---:R-:W-:Y:S01]  /*7480*/  F2FP.BF16.PACK_AB R4, R238, R195 ;  /* 0x000000c3ee04723e */ /* 0x004fe200000010ff */
[----:B------:R-:W1:Y:S04]  /*7490*/  LDSM.16.MT88.4 R40, [R225+0xc000] ;  /* 0x00c00000e128783b */ /* 0x000e680000004200 */
[----:B------:R2:W3:Y:S02]  /*74a0*/  MUFU.EX2 R193, R5 ;  /* 0x0000000500c17308 */ /* 0x0004e40000000800 */
[--C-:B--2---:R-:W-:Y:S01]  /*74b0*/  FFMA.FTZ R5, R72, c[0x0][0x23c], -R0.reuse ;  /* 0x00008f0048057a23 */ /* 0x104fe20000010800 */
[----:B---3--:R-:W-:Y:S01]  /*74c0*/  F2FP.BF16.PACK_AB R6, R223, R193 ;  /* 0x000000c1df06723e */ /* 0x008fe200000010ff */
[----:B------:R-:W-:Y:S04]  /*74d0*/  LDSM.16.MT88.4 R72, [R227+0xe800] ;  /* 0x00e80000e348783b */ /* 0x000fe80000004200 */
[----:B------:R2:W-:Y:S02]  /*74e0*/  MUFU.EX2 R11, R5 ;  /* 0x00000005000b7308 */ /* 0x0005e40000000800 */
[----:B--2---:R-:W-:Y:S01]  /*74f0*/  FFMA.FTZ R5, R69, c[0x0][0x23c], -R0 ;  /* 0x00008f0045057a23 */ /* 0x004fe20000010800 */
[----:B-1----:R-:W-:Y:S01]  /*7500*/  HMMA.16816.F32.BF16 R60, R16, R40, RZ ;  /* 0x00000028103c723c */ /* 0x002fe200000418ff */
[----:B------:R-:W1:Y:S04]  /*7510*/  LDSM.16.MT88.4 R68, [R225+0xe000] ;  /* 0x00e00000e144783b */ /* 0x000e680000004200 */
[----:B------:R-:W2:Y:S02]  /*7520*/  MUFU.EX2 R9, R5 ;  /* 0x0000000500097308 */ /* 0x000ea40000000800 */
[----:B--2---:R-:W-:-:S02]  /*7530*/  F2FP.BF16.PACK_AB R13, R9, R11 ;  /* 0x0000000b090d723e */ /* 0x004fc400000010ff */
[----:B------:R-:W-:-:S05]  /*7540*/  F2FP.BF16.PACK_AB R5, R239, R183 ;  /* 0x000000b7ef05723e */ /* 0x000fca00000010ff */
[C---:B------:R-:W-:Y:S07]  /*7550*/  HMMA.16816.F32.BF16 R48, R12.reuse, R40, RZ ;  /* 0x000000280c30723c */ /* 0x040fee00000418ff */
[----:B------:R-:W-:Y:S01]  /*7560*/  MOV R41, R28 ;  /* 0x0000001c00297202 */ /* 0x000fe20000000f00 */
[----:B------:R-:W-:Y:S01]  /*7570*/  IMAD.MOV.U32 R40, RZ, RZ, R11 ;  /* 0x000000ffff287224 */ /* 0x000fe200078e000b */
[----:B------:R-:W-:Y:S01]  /*7580*/  HMMA.16816.F32.BF16 R28, R12, R24, RZ ;  /* 0x000000180c1c723c */ /* 0x000fe200000418ff */
[----:B------:R-:W-:-:S06]  /*7590*/  F2FP.BF16.PACK_AB R11, R224, R192 ;  /* 0x000000c0e00b723e */ /* 0x000fcc00000010ff */
[----:B------:R-:W-:Y:S01]  /*75a0*/  IMAD.MOV.U32 R25, RZ, RZ, R9 ;  /* 0x000000ffff197224 */ /* 0x000fe200078e0009 */
[----:B------:R-:W-:Y:S01]  /*75b0*/  F2FP.BF16.PACK_AB R9, R237, R194 ;  /* 0x000000c2ed09723e */ /* 0x000fe200000010ff */
[----:B-1----:R-:W-:Y:S08]  /*75c0*/  HMMA.16816.F32.BF16 R112, R12, R68, RZ ;  /* 0x000000440c70723c */ /* 0x002ff000000418ff */
[-C--:B------:R-:W-:Y:S01]  /*75d0*/  HMMA.16816.F32.BF16 R148, R8, R44.reuse, R60 ;  /* 0x0000002c0894723c */ /* 0x080fe2000004183c */
[----:B------:R-:W-:Y:S07]  /*75e0*/  LDSM.16.MT88.4 R60, [R226+0xe800] ;  /* 0x00e80000e23c783b */ /* 0x000fee0000004200 */
[----:B------:R-:W-:Y:S01]  /*75f0*/  HMMA.16816.F32.BF16 R144, R4, R44, R48 ;  /* 0x0000002c0490723c */ /* 0x000fe20000041830 */
[----:B------:R-:W1:Y:S07]  /*7600*/  LDSM.16.MT88.4 R48, [R225+0xe800] ;  /* 0x00e80000e130783b */ /* 0x000e6e0000004200 */
[----:B------:R-:W-:Y:S08]  /*7610*/  HMMA.16816.F32.BF16 R216, R8, R76, R100 ;  /* 0x0000004c08d8723c */ /* 0x000ff00000041864 */
[C---:B------:R-:W-:Y:S08]  /*7620*/  HMMA.16816.F32.BF16 R104, R12.reuse, R64, RZ ;  /* 0x000000400c68723c */ /* 0x040ff000000418ff */
[C---:B------:R-:W-:Y:S07]  /*7630*/  HMMA.16816.F32.BF16 R96, R12.reuse, R80, RZ ;  /* 0x000000500c60723c */ /* 0x040fee00000418ff */
[----:B------:R-:W-:Y:S01]  /*7640*/  IMAD.MOV.U32 R81, RZ, RZ, R2 ;  /* 0x000000ffff517224 */ /* 0x000fe200078e0002 */
[----:B------:R-:W-:Y:S01]  /*7650*/  HMMA.16816.F32.BF16 R88, R12, R84, RZ ;  /* 0x000000540c58723c */ /* 0x000fe200000418ff */
[----:B------:R-:W-:Y:S01]  /*7660*/  MOV R205, R216 ;  /* 0x000000d800cd7202 */ /* 0x000fe20000000f00 */
[----:B------:R-:W-:Y:S01]  /*7670*/  IMAD.MOV.U32 R65, RZ, RZ, R219 ;  /* 0x000000ffff417224 */ /* 0x000fe200078e00db */
[----:B------:R-:W-:Y:S01]  /*7680*/  MOV R80, R223 ;  /* 0x000000df00507202 */ /* 0x000fe20000000f00 */
[----:B------:R-:W-:-:S03]  /*7690*/  IMAD.MOV.U32 R2, RZ, RZ, R220 ;  /* 0x000000ffff027224 */ /* 0x000fc600078e00dc */
[----:B------:R-:W-:Y:S01]  /*76a0*/  IMAD.MOV.U32 R85, RZ, RZ, R41 ;  /* 0x000000ffff557224 */ /* 0x000fe200078e0029 */
[C---:B------:R-:W-:Y:S08]  /*76b0*/  HMMA.16816.F32.BF16 R92, R8.reuse, R72, R92 ;  /* 0x00000048085c723c */ /* 0x040ff0000004185c */
[-C--:B------:R-:W-:Y:S01]  /*76c0*/  HMMA.16816.F32.BF16 R172, R8, R52.reuse, R32 ;  /* 0x0000003408ac723c */ /* 0x080fe20000041820 */
[----:B------:R-:W2:Y:S07]  /*76d0*/  LDSM.16.MT88.4 R32, [R228+0xc800] ;  /* 0x00c80000e420783b */ /* 0x000eae0000004200 */
[----:B------:R-:W-:Y:S01]  /*76e0*/  HMMA.16816.F32.BF16 R168, R4, R52, R28 ;  /* 0x0000003404a8723c */ /* 0x000fe2000004181c */
[----:B------:R-:W3:Y:S07]  /*76f0*/  LDSM.16.MT88.4 R28, [R227+0xc800] ;  /* 0x00c80000e31c783b */ /* 0x000eee0000004200 */
[----:B------:R-:W-:Y:S01]  /*7700*/  HMMA.16816.F32.BF16 R120, R12, R36, RZ ;  /* 0x000000240c78723c */ /* 0x000fe200000418ff */
[----:B------:R-:W-:Y:S01]  /*7710*/  MOV R64, R95 ;  /* 0x0000005f00407202 */ /* 0x000fe20000000f00 */
[----:B------:R-:W-:-:S05]  /*7720*/  IMAD.MOV.U32 R84, RZ, RZ, R92 ;  /* 0x000000ffff547224 */ /* 0x000fca00078e005c */
[----:B------:R-:W-:Y:S01]  /*7730*/  IMAD.MOV.U32 R36, RZ, RZ, R222 ;  /* 0x000000ffff247224 */ /* 0x000fe200078e00de */
[----:B------:R-:W-:Y:S01]  /*7740*/  HMMA.16816.F32.BF16 R116, R16, R68, RZ ;  /* 0x000000441074723c */ /* 0x000fe200000418ff */
[----:B------:R-:W-:-:S06]  /*7750*/  MOV R37, R221 ;  /* 0x000000dd00257202 */ /* 0x000fcc0000000f00 */
[----:B------:R-:W-:Y:S01]  /*7760*/  IMAD.MOV.U32 R69, RZ, RZ, R217 ;  /* 0x000000ffff457224 */ /* 0x000fe200078e00d9 */
[----:B------:R-:W-:Y:S01]  /*7770*/  HMMA.16816.F32.BF16 R128, R12, R56, RZ ;  /* 0x000000380c80723c */ /* 0x000fe200000418ff */
[----:B------:R-:W-:-:S06]  /*7780*/  MOV R68, R218 ;  /* 0x000000da00447202 */ /* 0x000fcc0000000f00 */
[----:B------:R-:W-:Y:S01]  /*7790*/  MOV R57, R93 ;  /* 0x0000005d00397202 */ /* 0x000fe20000000f00 */
[----:B-1----:R-:W-:Y:S01]  /*77a0*/  HMMA.16816.F32.BF16 R184, R4, R48, R112 ;  /* 0x0000003004b8723c */ /* 0x002fe20000041870 */
[----:B------:R-:W-:-:S07]  /*77b0*/  IMAD.MOV.U32 R56, RZ, RZ, R94 ;  /* 0x000000ffff387224 */ /* 0x000fce00078e005e */
        /* <DEDUP_REMOVED lines=12> */
[-C--:B--2---:R-:W-:Y:S08]  /*7880*/  HMMA.16816.F32.BF16 R140, R8, R32.reuse, R140 ;  /* 0x00000020088c723c */ /* 0x084ff0000004188c */
[----:B------:R-:W-:Y:S07]  /*7890*/  HMMA.16816.F32.BF16 R128, R4, R32, R128 ;  /* 0x000000200480723c */ /* 0x000fee0000041880 */
[----:B------:R-:W-:Y:S01]  /*78a0*/  MOV R33, R40 ;  /* 0x0000002800217202 */ /* 0x000fe20000000f00 */
[----:B---3--:R-:W-:Y:S01]  /*78b0*/  HMMA.16816.F32.BF16 R196, R8, R28, R124 ;  /* 0x0000001c08c4723c */ /* 0x008fe2000004187c */
[----:B------:R-:W-:-:S07]  /*78c0*/  MOV R32, R25 ;  /* 0x0000001900207202 */ /* 0x000fce0000000f00 */
[----:B------:R-:W-:Y:S08]  /*78d0*/  HMMA.16816.F32.BF16 R200, R8, R48, R116 ;  /* 0x0000003008c8723c */ /* 0x000ff00000041874 */
[C---:B------:R-:W-:Y:S07]  /*78e0*/  HMMA.16816.F32.BF16 R120, R4.reuse, R28, R120 ;  /* 0x0000001c0478723c */ /* 0x040fee0000041878 */
[----:B------:R-:W-:Y:S01]  /*78f0*/  IMAD.MOV.U32 R29, RZ, RZ, R33 ;  /* 0x000000ffff1d7224 */ /* 0x000fe200078e0021 */
[----:B------:R-:W-:Y:S01]  /*7900*/  HMMA.16816.F32.BF16 R112, R4, R46, R112 ;  /* 0x0000002e0470723c */ /* 0x000fe20000041870 */
[----:B------:R-:W-:-:S02]  /*7910*/  MOV R33, R235 ;  /* 0x000000eb00217202 */ /* 0x000fc40000000f00 */
[----:B------:R-:W-:Y:S01]  /*7920*/  MOV R28, R85 ;  /* 0x00000055001c7202 */ /* 0x000fe20000000f00 */
[----:B------:R-:W-:-:S04]  /*7930*/  IMAD.MOV.U32 R85, RZ, RZ, R80 ;  /* 0x000000ffff557224 */ /* 0x000fc800078e0050 */
        /* <DEDUP_REMOVED lines=8> */
[----:B------:R-:W-:-:S02]  /*79c0*/  IMAD.MOV.U32 R88, RZ, RZ, R37 ;  /* 0x000000ffff587224 */ /* 0x000fc400078e0025 */
[----:B------:R-:W-:-:S04]  /*79d0*/  IMAD.MOV.U32 R90, RZ, RZ, R232 ;  /* 0x000000ffff5a7224 */ /* 0x000fc800078e00e8 */
[----:B------:R-:W-:Y:S01]  /*79e0*/  MOV R15, R2 ;  /* 0x00000002000f7202 */ /* 0x000fe20000000f00 */
[----:B------:R-:W-:Y:S01]  /*79f0*/  HMMA.16816.F32.BF16 R40, R16, R42, RZ ;  /* 0x0000002a1028723c */ /* 0x000fe200000418ff */
[----:B------:R-:W-:-:S07]  /*7a00*/  FFMA.FTZ R2, R181, c[0x0][0x23c], -R20 ;  /* 0x00008f00b5027a23 */ /* 0x000fce0000010814 */
[C---:B------:R-:W-:Y:S07]  /*7a10*/  HMMA.16816.F32.BF16 R4, R16.reuse, R58, RZ ;  /* 0x0000003a1004723c */ /* 0x040fee00000418ff */
[----:B------:R-:W-:Y:S01]  /*7a20*/  MOV R59, R15 ;  /* 0x0000000f003b7202 */ /* 0x000fe20000000f00 */
[----:B------:R-:W-:Y:S01]  /*7a30*/  HMMA.16816.F32.BF16 R24, R16, R26, RZ ;  /* 0x0000001a1018723c */ /* 0x000fe200000418ff */
[----:B------:R-:W-:Y:S02]  /*7a40*/  IMAD.MOV.U32 R58, RZ, RZ, R88 ;  /* 0x000000ffff3a7224 */ /* 0x000fe400078e0058 */
[----:B------:R-:W-:-:S02]  /*7a50*/  IMAD.MOV.U32 R88, RZ, RZ, R29 ;  /* 0x000000ffff587224 */ /* 0x000fc400078e001d */
[----:B------:R-:W-:-:S03]  /*7a60*/  FFMA.FTZ R29, R152, c[0x0][0x23c], -R20 ;  /* 0x00008f00981d7a23 */ /* 0x000fc60000010814 */
[C---:B------:R-:W-:Y:S08]  /*7a70*/  HMMA.16816.F32.BF16 R40, R8.reuse, R46, R40 ;  /* 0x0000002e0828723c */ /* 0x040ff00000041828 */
[----:B------:R-:W-:Y:S07]  /*7a80*/  HMMA.16816.F32.BF16 R44, R8, R34, R4 ;  /* 0x00000022082c723c */ /* 0x000fee0000041804 */
[----:B------:R-:W-:Y:S01]  /*7a90*/  MOV R34, R32 ;  /* 0x0000002000227202 */ /* 0x000fe20000000f00 */
[----:B------:R-:W-:Y:S01]  /*7aa0*/  HMMA.16816.F32.BF16 R4, R16, R70, RZ ;  /* 0x000000461004723c */ /* 0x000fe200000418ff */
[----:B------:R1:W-:Y:S01]  /*7ab0*/  MUFU.EX2 R71, R2 ;  /* 0x0000000200477308 */ /* 0x0003e20000000800 */
[----:B------:R-:W-:Y:S01]  /*7ac0*/  MOV R35, R28 ;  /* 0x0000001c00237202 */ /* 0x000fe20000000f00 */
[----:B------:R-:W-:-:S04]  /*7ad0*/  FFMA.FTZ R28, R133, c[0x0][0x23c], -R20 ;  /* 0x00008f00851c7a23 */ /* 0x000fc80000010814 */
[----:B------:R-:W-:Y:S01]  /*7ae0*/  IMAD.MOV.U32 R70, RZ, RZ, R35 ;  /* 0x000000ffff467224 */ /* 0x000fe200078e0023 */
[----:B------:R-:W-:Y:S08]  /*7af0*/  HMMA.16816.F32.BF16 R36, R16, R38, RZ ;  /* 0x000000261024723c */ /* 0x000ff000000418ff */
[----:B------:R-:W-:Y:S01]  /*7b00*/  HMMA.16816.F32.BF16 R52, R8, R54, R24 ;  /* 0x000000360834723c */ /* 0x000fe20000041818 */
[----:B-1----:R-:W-:-:S04]  /*7b10*/  FFMA.FTZ R2, R167, c[0x0][0x23c], -R20 ;  /* 0x00008f00a7027a23 */ /* 0x002fc80000010814 */
[----:B------:R1:W-:Y:S02]  /*7b20*/  MUFU.EX2 R12, R2 ;  /* 0x00000002000c7308 */ /* 0x0003e40000000800 */
[----:B------:R-:W-:Y:S01]  /*7b30*/  FFMA.FTZ R27, R22, c[0x0][0x23c], -R20 ;  /* 0x00008f00161b7a23 */ /* 0x000fe20000010814 */
[----:B------:R-:W-:Y:S01]  /*7b40*/  HMMA.16816.F32.BF16 R48, R8, R50, R4 ;  /* 0x000000320830723c */ /* 0x000fe20000041804 */
[----:B------:R-:W-:Y:S02]  /*7b50*/  FFMA.FTZ R26, R156, c[0x0][0x23c], -R3 ;  /* 0x00008f009c1a7a23 */ /* 0x000fe40000010803 */
[----:B------:R-:W-:-:S05]  /*7b60*/  FFMA.FTZ R22, R159, c[0x0][0x23c], -R21 ;  /* 0x00008f009f167a23 */ /* 0x000fca0000010815 */
[----:B------:R-:W-:Y:S01]  /*7b70*/  HMMA.16816.F32.BF16 R4, R16, R66, RZ ;  /* 0x000000421004723c */ /* 0x000fe200000418ff */
[----:B-1----:R-:W-:-:S06]  /*7b80*/  FFMA.FTZ R2, R163, c[0x0][0x23c], -R20 ;  /* 0x00008f00a3027a23 */ /* 0x002fcc0000010814 */
[----:B------:R-:W-:Y:S01]  /*7b90*/  IMAD.MOV.U32 R67, RZ, RZ, R34 ;  /* 0x000000ffff437224 */ /* 0x000fe200078e0022 */
[----:B------:R-:W-:Y:S01]  /*7ba0*/  HMMA.16816.F32.BF16 R36, R8, R30, R36 ;  /* 0x0000001e0824723c */ /* 0x000fe20000041824 */
[----:B------:R1:W-:Y:S06]  /*7bb0*/  MUFU.EX2 R89, R2 ;  /* 0x0000000200597308 */ /* 0x0003ec0000000800 */
[----:B------:R-:W-:-:S09]  /*7bc0*/  FFMA.FTZ R30, R157, c[0x0][0x23c], -R20 ;  /* 0x00008f009d1e7a23 */ /* 0x000fd20000010814 */
[----:B------:R-:W-:Y:S01]  /*7bd0*/  HMMA.16816.F32.BF16 R60, R8, R62, R4 ;  /* 0x0000003e083c723c */ /* 0x000fe20000041804 */
[----:B-1----:R-:W-:Y:S02]  /*7be0*/  FFMA.FTZ R2, R158, c[0x0][0x23c], -R20 ;  /* 0x00008f009e027a23 */ /* 0x002fe40000010814 */
[----:B------:R-:W-:-:S05]  /*7bf0*/  FFMA.FTZ R20, R155, c[0x0][0x23c], -R21 ;  /* 0x00008f009b147a23 */ /* 0x000fca0000010815 */
[C---:B------:R-:W-:Y:S01]  /*7c00*/  HMMA.16816.F32.BF16 R4, R16.reuse, R82, RZ ;  /* 0x000000521004723c */ /* 0x040fe200000418ff */
[----:B------:R1:W2:Y:S07]  /*7c10*/  MUFU.EX2 R83, R2 ;  /* 0x0000000200537308 */ /* 0x0002ae0000000800 */
[----:B------:R-:W-:Y:S07]  /*7c20*/  HMMA.16816.F32.BF16 R16, R16, R86, RZ ;  /* 0x000000561010723c */ /* 0x000fee00000418ff */
[----:B------:R-:W-:Y:S01]  /*7c30*/  MOV R87, R191 ;  /* 0x000000bf00577202 */ /* 0x000fe20000000f00 */
[----:B------:R-:W-:-:S02]  /*7c40*/  IMAD.MOV.U32 R86, RZ, RZ, R192 ;  /* 0x000000ffff567224 */ /* 0x000fc400078e00c0 */
[----:B-1----:R-:W-:-:S04]  /*7c50*/  FFMA.FTZ R2, R178, c[0x0][0x23c], -R3 ;  /* 0x00008f00b2027a23 */ /* 0x002fc80000010803 */
[----:B------:R1:W-:Y:S02]  /*7c60*/  MUFU.EX2 R232, R2 ;  /* 0x0000000200e87308 */ /* 0x0003e40000000800 */
[C---:B------:R-:W-:Y:S07]  /*7c70*/  HMMA.16816.F32.BF16 R76, R8.reuse, R78, R4 ;  /* 0x0000004e084c723c */ /* 0x040fee0000041804 */
[----:B------:R-:W-:Y:S01]  /*7c80*/  FFMA.FTZ R4, R180, c[0x0][0x23c], -R0 ;  /* 0x00008f00b4047a23 */ /* 0x000fe20000010800 */
[----:B------:R-:W-:Y:S03]  /*7c90*/  HMMA.16816.F32.BF16 R72, R8, R74, R16 ;  /* 0x0000004a0848723c */ /* 0x000fe60000041810 */
[----:B------:R-:W-:Y:S01]  /*7ca0*/  MUFU.EX2 R31, R4 ;  /* 0x00000004001f7308 */ /* 0x000fe20000000800 */
[----:B-1----:R-:W-:-:S03]  /*7cb0*/  FFMA.FTZ R2, R177, c[0x0][0x23c], -R3 ;  /* 0x00008f00b1027a23 */ /* 0x002fc60000010803 */
[----:B--2---:R-:W-:Y:S01]  /*7cc0*/  F2FP.BF16.PACK_AB R10, R83, R89 ;  /* 0x00000059530a723e */ /* 0x004fe200000010ff */
[----:B------:R-:W-:Y:S01]  /*7cd0*/  IMAD.MOV.U32 R18, RZ, RZ, R194 ;  /* 0x000000ffff127224 */ /* 0x000fe200078e00c2 */
[----:B------:R-:W-:Y:S02]  /*7ce0*/  MOV R17, R195 ;  /* 0x000000c300117202 */ /* 0x000fe40000000f00 */
[----:B------:R1:W2:Y:S01]  /*7cf0*/  MUFU.EX2 R25, R2 ;  /* 0x0000000200197308 */ /* 0x0002a20000000800 */
[----:B------:R-:W-:Y:S01]  /*7d00*/  MOV R19, R193 ;  /* 0x000000c100137202 */ /* 0x000fe20000000f00 */
[--C-:B-1----:R-:W-:Y:S01]  /*7d10*/  FFMA.FTZ R2, R162, c[0x0][0x23c], -R3.reuse ;  /* 0x00008f00a2027a23 */ /* 0x102fe20000010803 */
[----:B--2---:R-:W-:Y:S01]  /*7d20*/  MOV R152, R25 ;  /* 0x0000001900987202 */ /* 0x004fe20000000f00 */
[----:B------:R-:W-:-:S04]  /*7d30*/  FFMA.FTZ R25, R153, c[0x0][0x23c], -R3 ;  /* 0x00008f0099197a23 */ /* 0x000fc80000010803 */
[----:B------:R1:W-:Y:S01]  /*7d40*/  MUFU.EX2 R235, R2 ;  /* 0x0000000200eb7308 */ /* 0x0003e20000000800 */
[----:B------:R-:W-:Y:S01]  /*7d50*/  F2FP.BF16.PACK_AB R9, R152, R232 ;  /* 0x000000e89809723e */ /* 0x000fe200000010ff */
[----:B-1----:R-:W-:-:S06]  /*7d60*/  FFMA.FTZ R2, R160, c[0x0][0x23c], -R3 ;  /* 0x00008f00a0027a23 */ /* 0x002fcc0000010803 */
[----:B------:R1:W2:Y:S02]  /*7d70*/  MUFU.EX2 R16, R2 ;  /* 0x0000000200107308 */ /* 0x0002a40000000800 */
[----:B-1----:R-:W-:Y:S01]  /*7d80*/  FFMA.FTZ R2, R179, c[0x0][0x23c], -R21 ;  /* 0x00008f00b3027a23 */ /* 0x002fe20000010815 */
[----:B--2---:R-:W-:-:S05]  /*7d90*/  F2FP.BF16.PACK_AB R11, R16, R235 ;  /* 0x000000eb100b723e */ /* 0x004fca00000010ff */
[----:B------:R1:W-:Y:S02]  /*7da0*/  MUFU.EX2 R32, R2 ;  /* 0x0000000200207308 */ /* 0x0003e40000000800 */
[----:B-1----:R-:W-:-:S06]  /*7db0*/  FFMA.FTZ R2, R166, c[0x0][0x23c], -R21 ;  /* 0x00008f00a6027a23 */ /* 0x002fcc0000010815 */
[----:B------:R1:W2:Y:S02]  /*7dc0*/  MUFU.EX2 R24, R2 ;  /* 0x0000000200187308 */ /* 0x0002a40000000800 */
[----:B-1----:R-:W-:Y:S02]  /*7dd0*/  FFMA.FTZ R2, R164, c[0x0][0x23c], -R21 ;  /* 0x00008f00a4027a23 */ /* 0x002fe40000010815 */
[----:B--2---:R-:W-:-:S04]  /*7de0*/  IMAD.MOV.U32 R153, RZ, RZ, R24 ;  /* 0x000000ffff997224 */ /* 0x004fc800078e0018 */
[----:B------:R1:W-:Y:S01]  /*7df0*/  MUFU.EX2 R80, R2 ;  /* 0x0000000200507308 */ /* 0x0003e20000000800 */
[----:B------:R-:W-:Y:S01]  /*7e00*/  FFMA.FTZ R24, R132, c[0x0][0x23c], -R3 ;  /* 0x00008f0084187a23 */ /* 0x000fe20000010803 */
[----:B------:R-:W-:Y:S01]  /*7e10*/  MOV R132, R71 ;  /* 0x0000004700847202 */ /* 0x000fe20000000f00 */
[----:B------:R-:W-:Y:S01]  /*7e20*/  FFMA.FTZ R3, R138, c[0x0][0x23c], -R21 ;  /* 0x00008f008a037a23 */ /* 0x000fe20000010815 */
[----:B------:R-:W-:Y:S01]  /*7e30*/  MOV R71, R58 ;  /* 0x0000003a00477202 */ /* 0x000fe20000000f00 */
[----:B------:R-:W-:Y:S01]  /*7e40*/  IMAD.MOV.U32 R58, RZ, RZ, R59 ;  /* 0x000000ffff3a7224 */ /* 0x000fe200078e003b */
[----:B------:R-:W-:Y:S02]  /*7e50*/  MOV R59, R90 ;  /* 0x0000005a003b7202 */ /* 0x000fe40000000f00 */
[----:B------:R-:W-:Y:S02]  /*7e60*/  MOV R90, R33 ;  /* 0x00000021005a7202 */ /* 0x000fe40000000f00 */
[----:B------:R-:W-:Y:S01]  /*7e70*/  MOV R138, R64 ;  /* 0x00000040008a7202 */ /* 0x000fe20000000f00 */
[----:B-1----:R-:W-:-:S02]  /*7e80*/  FFMA.FTZ R2, R154, c[0x0][0x23c], -R21 ;  /* 0x00008f009a027a23 */ /* 0x002fc40000010815 */
[----:B------:R-:W-:Y:S02]  /*7e90*/  IMAD.MOV.U32 R154, RZ, RZ, R12 ;  /* 0x000000ffff9a7224 */ /* 0x000fe400078e000c */
[----:B------:R-:W1:Y:S01]  /*7ea0*/  LDSM.16.MT88.4 R12, [R225+0xd000] ;  /* 0x00d00000e10c783b */ /* 0x000e620000004200 */
[----:B------:R2:W-:Y:S02]  /*7eb0*/  MUFU.EX2 R5, R2 ;  /* 0x0000000200057308 */ /* 0x0005e40000000800 */
[----:B------:R-:W-:Y:S01]  /*7ec0*/  F2FP.BF16.PACK_AB R8, R154, R132 ;  /* 0x000000849a08723e */ /* 0x000fe200000010ff */
[----:B--2---:R-:W-:-:S05]  /*7ed0*/  FFMA.FTZ R2, R176, c[0x0][0x23c], -R0 ;  /* 0x00008f00b0027a23 */ /* 0x004fca0000010800 */
[----:B------:R2:W3:Y:S02]  /*7ee0*/  MUFU.EX2 R6, R2 ;  /* 0x0000000200067308 */ /* 0x0004e40000000800 */
[--C-:B--2---:R-:W-:Y:S01]  /*7ef0*/  FFMA.FTZ R2, R165, c[0x0][0x23c], -R0.reuse ;  /* 0x00008f00a5027a23 */ /* 0x104fe20000010800 */
[----:B---3--:R-:W-:Y:S01]  /*7f00*/  MOV R155, R6 ;  /* 0x00000006009b7202 */ /* 0x008fe20000000f00 */
[----:B-1----:R-:W-:Y:S04]  /*7f10*/  HMMA.16816.F32.BF16 R148, R8, R12, R148 ;  /* 0x0000000c0894723c */ /* 0x002fe80000041894 */
[----:B------:R1:W-:Y:S02]  /*7f20*/  MUFU.EX2 R82, R2 ;  /* 0x0000000200527308 */ /* 0x0003e40000000800 */
[----:B-1----:R-:W-:-:S06]  /*7f30*/  FFMA.FTZ R2, R161, c[0x0][0x23c], -R0 ;  /* 0x00008f00a1027a23 */ /* 0x002fcc0000010800 */
[----:B------:R1:W2:Y:S02]  /*7f40*/  MUFU.EX2 R133, R2 ;  /* 0x0000000200857308 */ /* 0x0002a40000000800 */
[----:B-1----:R-:W-:Y:S01]  /*7f50*/  FFMA.FTZ R2, R139, c[0x0][0x23c], -R21 ;  /* 0x00008f008b027a23 */ /* 0x002fe20000010815 */
[----:B--2---:R-:W-:Y:S01]  /*7f60*/  F2FP.BF16.PACK_AB R7, R133, R82 ;  /* 0x000000528507723e */ /* 0x004fe200000010ff */
[----:B------:R-:W-:Y:S01]  /*7f70*/  IMAD.MOV.U32 R139, RZ, RZ, R5 ;  /* 0x000000ffff8b7224 */ /* 0x000fe200078e0005 */
[----:B------:R-:W-:Y:S01]  /*7f80*/  F2FP.BF16.PACK_AB R5, R155, R31 ;  /* 0x0000001f9b05723e */ /* 0x000fe200000010ff */
[----:B------:R-:W-:Y:S02]  /*7f90*/  IMAD.MOV.U32 R21, RZ, RZ, R32 ;  /* 0x000000ffff157224 */ /* 0x000fe400078e0020 */
[----:B------:R-:W-:Y:S01]  /*7fa0*/  HMMA.16816.F32.BF16 R32, R8, R14, R40 ;  /* 0x0000000e0820723c */ /* 0x000fe20000041828 */
[----:B------:R-:W-:Y:S02]  /*7fb0*/  F2FP.BF16.PACK_AB R6, R139, R80 ;  /* 0x000000508b06723e */ /* 0x000fe400000010ff */
[----:B------:R-:W-:-:S07]  /*7fc0*/  F2FP.BF16.PACK_AB R4, R153, R21 ;  /* 0x000000159904723e */ /* 0x000fce00000010ff */
[C---:B------:R-:W-:Y:S08]  /*7fd0*/  HMMA.16816.F32.BF16 R144, R4.reuse, R12, R144 ;  /* 0x0000000c0490723c */ /* 0x040ff00000041890 */
[----:B------:R-:W-:Y:S01]  /*7fe0*/  HMMA.16816.F32.BF16 R156, R4, R14, R112 ;  /* 0x0000000e049c723c */ /* 0x000fe20000041870 */
[----:B------:R-:W1:Y:S06]  /*7ff0*/  LDSM.16.MT88.4 R12, [R226+0xd000] ;  /* 0x00d00000e20c783b */ /* 0x000e6c0000004200 */
[----:B------:R-:W-:Y:S01]  /*8000*/  MOV R112, R205 ;  /* 0x000000cd00707202 */ /* 0x000fe20000000f00 */
[----:B------:R-:W-:Y:S01]  /*8010*/  IMAD.MOV.U32 R115, RZ, RZ, R65 ;  /* 0x000000ffff737224 */ /* 0x000fe200078e0041 */
[----:B------:R-:W-:Y:S01]  /*8020*/  MOV R114, R68 ;  /* 0x0000004400727202 */ /* 0x000fe20000000f00 */
[----:B------:R-:W-:Y:S01]  /*8030*/  IMAD.MOV.U32 R113, RZ, RZ, R69 ;  /* 0x000000ffff717224 */ /* 0x000fe200078e0045 */
[-C--:B-1----:R-:W-:Y:S08]  /*8040*/  HMMA.16816.F32.BF16 R164, R8, R12.reuse, R172 ;  /* 0x0000000c08a4723c */ /* 0x082ff000000418ac */
[C---:B------:R-:W-:Y:S07]  /*8050*/  HMMA.16816.F32.BF16 R160, R4.reuse, R12, R168 ;  /* 0x0000000c04a0723c */ /* 0x040fee00000418a8 */
[----:B------:R-:W-:Y:S01]  /*8060*/  IMAD.MOV.U32 R170, RZ, RZ, R81 ;  /* 0x000000ffffaa7224 */ /* 0x000fe200078e0051 */
[----:B------:R-:W-:Y:S01]  /*8070*/  HMMA.16816.F32.BF16 R172, R4, R14, R108 ;  /* 0x0000000e04ac723c */ /* 0x000fe2000004186c */
[----:B------:R-:W-:Y:S01]  /*8080*/  MOV R81, R183 ;  /* 0x000000b700517202 */ /* 0x000fe20000000f00 */
[----:B------:R-:W-:Y:S01]  /*8090*/  IMAD.MOV.U32 R169, RZ, RZ, R182 ;  /* 0x000000ffffa97224 */ /* 0x000fe200078e00b6 */
[----:B------:R-:W-:Y:S01]  /*80a0*/  MOV R171, R67 ;  /* 0x0000004300ab7202 */ /* 0x000fe20000000f00 */
[----:B------:R-:W-:-:S02]  /*80b0*/  IMAD.MOV.U32 R168, RZ, RZ, R89 ;  /* 0x000000ffffa87224 */ /* 0x000fc400078e0059 */
[----:B------:R-:W-:Y:S01]  /*80c0*/  IMAD.MOV.U32 R89, RZ, RZ, R204 ;  /* 0x000000ffff597224 */ /* 0x000fe200078e00cc */
[----:B------:R-:W-:Y:S01]  /*80d0*/  MOV R109, R88 ;  /* 0x00000058006d7202 */ /* 0x000fe20000000f00 */
        /* <DEDUP_REMOVED lines=13> */
[----:B------:R-:W-:Y:S01]  /*81b0*/  MOV R141, R59 ;  /* 0x0000003b008d7202 */ /* 0x000fe20000000f00 */
[----:B------:R-:W-:-:S02]  /*81c0*/  IMAD.MOV.U32 R140, RZ, RZ, R88 ;  /* 0x000000ffff8c7224 */ /* 0x000fc400078e0058 */
[----:B------:R-:W-:-:S03]  /*81d0*/  IMAD.MOV.U32 R143, RZ, RZ, R18 ;  /* 0x000000ffff8f7224 */ /* 0x000fc600078e0012 */
[----:B------:R-:W-:Y:S01]  /*81e0*/  MOV R128, R70 ;  /* 0x0000004600807202 */ /* 0x000fe20000000f00 */
[----:B------:R-:W-:Y:S01]  /*81f0*/  HMMA.16816.F32.BF16 R188, R4, R14, R104 ;  /* 0x0000000e04bc723c */ /* 0x000fe20000041868 */
[----:B------:R-:W-:Y:S01]  /*8200*/  MOV R131, R89 ;  /* 0x0000005900837202 */ /* 0x000fe20000000f00 */
[----:B------:R-:W-:Y:S02]  /*8210*/  IMAD.MOV.U32 R130, RZ, RZ, R90 ;  /* 0x000000ffff827224 */ /* 0x000fe400078e005a */
[----:B------:R-:W-:-:S04]  /*8220*/  IMAD.MOV.U32 R129, RZ, RZ, R85 ;  /* 0x000000ffff817224 */ /* 0x000fc800078e0055 */
[C---:B------:R-:W-:Y:S01]  /*8230*/  HMMA.16816.F32.BF16 R44, R8.reuse, R14, R44 ;  /* 0x0000000e082c723c */ /* 0x040fe2000004182c */
[----:B------:R-:W1:Y:S07]  /*8240*/  LDSM.16.MT88.4 R12, [R227+0xd000] ;  /* 0x00d00000e30c783b */ /* 0x000e6e0000004200 */
        /* <DEDUP_REMOVED lines=8> */
[----:B------:R-:W-:Y:S01]  /*82d0*/  MOV R100, R112 ;  /* 0x0000007000647202 */ /* 0x000fe20000000f00 */
[----:B------:R-:W-:Y:S01]  /*82e0*/  IMAD.MOV.U32 R113, RZ, RZ, R86 ;  /* 0x000000ffff717224 */ /* 0x000fe200078e0056 */
[----:B------:R-:W-:-:S02]  /*82f0*/  MOV R114, R87 ;  /* 0x0000005700727202 */ /* 0x000fc40000000f00 */
[----:B------:R-:W-:Y:S02]  /*8300*/  MOV R115, R17 ;  /* 0x0000001100737202 */ /* 0x000fe40000000f00 */
[----:B------:R-:W-:Y:S01]  /*8310*/  MOV R112, R19 ;  /* 0x0000001300707202 */ /* 0x000fe20000000f00 */
[-C--:B-1----:R-:W-:Y:S07]  /*8320*/  HMMA.16816.F32.BF16 R68, R8, R12.reuse, R200 ;  /* 0x0000000c0844723c */ /* 0x082fee00000418c8 */
[----:B------:R-:W-:Y:S01]  /*8330*/  MOV R203, R54 ;  /* 0x0000003600cb7202 */ /* 0x000fe20000000f00 */
[----:B------:R-:W-:Y:S01]  /*8340*/  IMAD.MOV.U32 R202, RZ, RZ, R55 ;  /* 0x000000ffffca7224 */ /* 0x000fe200078e0037 */
[----:B------:R-:W-:Y:S01]  /*8350*/  HMMA.16816.F32.BF16 R36, R4, R12, R184 ;  /* 0x0000000c0424723c */ /* 0x000fe200000418b8 */
[----:B------:R-:W-:Y:S01]  /*8360*/  MOV R201, R108 ;  /* 0x0000006c00c97202 */ /* 0x000fe20000000f00 */
[----:B------:R-:W-:-:S05]  /*8370*/  IMAD.MOV.U32 R200, RZ, RZ, R109 ;  /* 0x000000ffffc87224 */ /* 0x000fca00078e006d */
[----:B------:R-:W-:Y:S01]  /*8380*/  MOV R184, R138 ;  /* 0x0000008a00b87202 */ /* 0x000fe20000000f00 */
[-C--:B------:R-:W-:Y:S01]  /*8390*/  HMMA.16816.F32.BF16 R52, R4, R14.reuse, R96 ;  /* 0x0000000e0434723c */ /* 0x080fe20000041860 */
[----:B------:R-:W-:Y:S01]  /*83a0*/  MOV R185, R91 ;  /* 0x0000005b00b97202 */ /* 0x000fe20000000f00 */
[----:B------:R-:W-:Y:S01]  /*83b0*/  IMAD.MOV.U32 R138, RZ, RZ, R16 ;  /* 0x000000ffff8a7224 */ /* 0x000fe200078e0010 */
[----:B------:R-:W-:Y:S01]  /*83c0*/  MOV R187, R110 ;  /* 0x0000006e00bb7202 */ /* 0x000fe20000000f00 */
[----:B------:R-:W1:Y:S01]  /*83d0*/  LDSM.16.MT88.4 R16, [R228+0xf000] ;  /* 0x00f00000e410783b */ /* 0x000e620000004200 */
[----:B------:R-:W-:Y:S02]  /*83e0*/  IMAD.MOV.U32 R186, RZ, RZ, R111 ;  /* 0x000000ffffba7224 */ /* 0x000fe400078e006f */
[----:B------:R-:W-:Y:S01]  /*83f0*/  IMAD.MOV.U32 R98, RZ, RZ, R57 ;  /* 0x000000ffff627224 */ /* 0x000fe200078e0039 */
[----:B------:R-:W-:Y:S02]  /*8400*/  MOV R99, R56 ;  /* 0x0000003800637202 */ /* 0x000fe40000000f00 */
[----:B------:R-:W-:Y:S01]  /*8410*/  HMMA.16816.F32.BF16 R56, R8, R14, R48 ;  /* 0x0000000e0838723c */ /* 0x000fe20000041830 */
[----:B------:R-:W2:Y:S01]  /*8420*/  LDSM.16.MT88.4 R12, [R226+0xf000] ;  /* 0x00f00000e20c783b */ /* 0x000ea20000004200 */
[----:B------:R-:W-:-:S06]  /*8430*/  MOV R97, R84 ;  /* 0x0000005400617202 */ /* 0x000fcc0000000f00 */
[----:B-1----:R-:W-:Y:S08]  /*8440*/  HMMA.16816.F32.BF16 R104, R4, R16, R216 ;  /* 0x000000100468723c */ /* 0x002ff000000418d8 */
[-C--:B--2---:R-:W-:Y:S07]  /*8450*/  HMMA.16816.F32.BF16 R84, R8, R12.reuse, R212 ;  /* 0x0000000c0854723c */ /* 0x084fee00000418d4 */
        /* <DEDUP_REMOVED lines=39> */
[----:B------:R-:W-:Y:S01]  /*86d0*/  MUFU.EX2 R132, R27 ;  /* 0x0000001b00847308 */ /* 0x000fe20000000800 */
[C---:B------:R-:W-:Y:S01]  /*86e0*/  HMMA.16816.F32.BF16 R100, R8.reuse, R16, R100 ;  /* 0x000000100864723c */ /* 0x040fe20000041864 */
[----:B------:R2:W5:Y:S04]  /*86f0*/  LDL.LU R241, [R1+0xd4] ;  /* 0x0000d40001f17983 */ /* 0x0005680000300800 */
[----:B------:R2:W5:Y:S02]  /*8700*/  LDL.LU R240, [R1+0xd0] ;  /* 0x0000d00001f07983 */ /* 0x0005640000300800 */
[----:B------:R-:W-:Y:S01]  /*8710*/  MUFU.EX2 R31, R28 ;  /* 0x0000001c001f7308 */ /* 0x000fe20000000800 */
[----:B------:R-:W-:Y:S07]  /*8720*/  HMMA.16816.F32.BF16 R16, R8, R18, R76 ;  /* 0x000000120810723c */ /* 0x000fee000004184c */
[----:B------:R-:W-:Y:S01]  /*8730*/  MUFU.EX2 R27, R24 ;  /* 0x00000018001b7308 */ /* 0x000fe20000000800 */
[C---:B-1----:R-:W-:Y:S07]  /*8740*/  HMMA.16816.F32.BF16 R120, R4.reuse, R12, R220 ;  /* 0x0000000c0478723c */ /* 0x042fee00000418dc */
[----:B------:R-:W-:Y:S01]  /*8750*/  MUFU.EX2 R28, R23 ;  /* 0x00000017001c7308 */ /* 0x000fe20000000800 */
[----:B------:R-:W-:Y:S07]  /*8760*/  HMMA.16816.F32.BF16 R48, R4, R14, R124 ;  /* 0x0000000e0430723c */ /* 0x000fee000004187c */
[----:B------:R1:W-:Y:S01]  /*8770*/  MUFU.EX2 R24, R3 ;  /* 0x0000000300187308 */ /* 0x0003e20000000800 */
[----:B------:R-:W-:Y:S01]  /*8780*/  FFMA.FTZ R4, R97, c[0x0][0x23c], -R0 ;  /* 0x00008f0061047a23 */ /* 0x000fe20000010800 */
[----:B------:R-:W-:Y:S01]  /*8790*/  HMMA.16816.F32.BF16 R116, R8, R12, R212 ;  /* 0x0000000c0874723c */ /* 0x000fe200000418d4 */
[----:B------:R-:W-:Y:S01]  /*87a0*/  IMAD.MOV.U32 R97, RZ, RZ, R184 ;  /* 0x000000ffff617224 */ /* 0x000fe200078e00b8 */
[----:B------:R-:W-:-:S04]  /*87b0*/  MOV R184, R202 ;  /* 0x000000ca00b87202 */ /* 0x000fc80000000f00 */
[----:B------:R3:W-:Y:S01]  /*87c0*/  MUFU.EX2 R23, R2 ;  /* 0x0000000200177308 */ /* 0x0007e20000000800 */
[----:B------:R-:W-:Y:S01]  /*87d0*/  MOV R215, R186 ;  /* 0x000000ba00d77202 */ /* 0x000fe20000000f00 */
[----:B------:R-:W-:Y:S01]  /*87e0*/  IMAD.MOV.U32 R214, RZ, RZ, R187 ;  /* 0x000000ffffd67224 */ /* 0x000fe200078e00bb */
[----:B------:R-:W-:Y:S01]  /*87f0*/  MOV R187, R128 ;  /* 0x0000008000bb7202 */ /* 0x000fe20000000f00 */
[----:B------:R-:W-:Y:S02]  /*8800*/  IMAD.MOV.U32 R186, RZ, RZ, R203 ;  /* 0x000000ffffba7224 */ /* 0x000fe400078e00cb */
[----:B-1----:R-:W-:Y:S02]  /*8810*/  FFMA.FTZ R3, R98, c[0x0][0x23c], -R0 ;  /* 0x00008f0062037a23 */ /* 0x002fe40000010800 */
[----:B------:R-:W-:Y:S01]  /*8820*/  IMAD.MOV.U32 R98, RZ, RZ, R201 ;  /* 0x000000ffff627224 */ /* 0x000fe200078e00c9 */
[----:B------:R-:W-:Y:S01]  /*8830*/  MOV R202, R142 ;  /* 0x0000008e00ca7202 */ /* 0x000fe20000000f00 */
[----:B------:R-:W-:-:S02]  /*8840*/  IMAD.MOV.U32 R201, RZ, RZ, R141 ;  /* 0x000000ffffc97224 */ /* 0x000fc400078e008d */
[----:B---3--:R-:W-:Y:S01]  /*8850*/  FFMA.FTZ R2, R96, c[0x0][0x23c], -R0 ;  /* 0x00008f0060027a23 */ /* 0x008fe20000010800 */
[----:B------:R-:W-:Y:S01]  /*8860*/  MOV R96, R200 ;  /* 0x000000c800607202 */ /* 0x000fe20000000f00 */
[----:B------:R-:W-:Y:S01]  /*8870*/  IMAD.MOV.U32 R200, RZ, RZ, R130 ;  /* 0x000000ffffc87224 */ /* 0x000fe200078e0082 */
[----:B------:R-:W-:Y:S01]  /*8880*/  HMMA.16816.F32.BF16 R12, R8, R14, R72 ;  /* 0x0000000e080c723c */ /* 0x000fe20000041848 */
[----:B------:R-:W-:Y:S01]  /*8890*/  IMAD.MOV.U32 R203, RZ, RZ, R143 ;  /* 0x000000ffffcb7224 */ /* 0x000fe200078e008f */
[----:B------:R-:W-:Y:S01]  /*88a0*/  MOV R128, R115 ;  /* 0x0000007300807202 */ /* 0x000fe20000000f00 */
[----:B------:R-:W-:Y:S01]  /*88b0*/  FADD.FTZ R7, R99, R98 ;  /* 0x0000006263077221 */ /* 0x000fe20000010000 */
[----:B------:R-:W-:Y:S01]  /*88c0*/  MOV R99, R187 ;  /* 0x000000bb00637202 */ /* 0x000fe20000000f00 */
[----:B------:R-:W-:Y:S02]  /*88d0*/  FADD.FTZ R5, R215, R214 ;  /* 0x000000d6d7057221 */ /* 0x000fe40000010000 */
[----:B------:R-:W-:-:S02]  /*88e0*/  FADD.FTZ R8, R185, R184 ;  /* 0x000000b8b9087221 */ /* 0x000fc40000010000 */
[----:B------:R-:W-:Y:S01]  /*88f0*/  IMAD.MOV.U32 R98, RZ, RZ, R186 ;  /* 0x000000ffff627224 */ /* 0x000fe200078e00ba */
[----:B------:R-:W-:Y:S01]  /*8900*/  MUFU.EX2 R21, R20 ;  /* 0x0000001400157308 */ /* 0x000fe20000000800 */
        /* <DEDUP_REMOVED lines=9> */
[----:B------:R-:W-:Y:S01]  /*89a0*/  FADD.FTZ R6, R97, R96 ;  /* 0x0000006061067221 */ /* 0x000fe20000010000 */
[----:B------:R-:W-:Y:S01]  /*89b0*/  MOV R168, R154 ;  /* 0x0000009a00a87202 */ /* 0x000fe20000000f00 */
[----:B------:R-:W-:Y:S02]  /*89c0*/  IMAD.MOV.U32 R128, RZ, RZ, R152 ;  /* 0x000000ffff807224 */ /* 0x000fe400078e0098 */
[----:B------:R3:W-:Y:S01]  /*89d0*/  MUFU.EX2 R11, R4 ;  /* 0x00000004000b7308 */ /* 0x0007e20000000800 */
[----:B------:R-:W-:Y:S01]  /*89e0*/  FFMA.FTZ R0, R252, c[0x0][0x23c], -R0 ;  /* 0x00008f00fc007a23 */ /* 0x000fe20000010800 */
[----:B------:R-:W-:Y:S01]  /*89f0*/  LDSM.16.MT88.4 R152, [R225+0xd800] ;  /* 0x00d80000e198783b */ /* 0x000fe20000004200 */
[----:B-1----:R-:W-:-:S02]  /*8a00*/  FADD.FTZ R2, R98, R5 ;  /* 0x0000000562027221 */ /* 0x002fc40000010000 */
        /* <DEDUP_REMOVED lines=8> */
[----:B------:R-:W-:Y:S02]  /*8a90*/  FADD.FTZ R5, R234, R6 ;  /* 0x00000006ea057221 */ /* 0x000fe40000010000 */
[----:B------:R-:W-:-:S02]  /*8aa0*/  FADD.FTZ R6, R233, R7 ;  /* 0x00000007e9067221 */ /* 0x000fc40000010000 */
[----:B------:R-:W-:Y:S01]  /*8ab0*/  IMAD.MOV.U32 R202, RZ, RZ, R203 ;  /* 0x000000ffffca7224 */ /* 0x000fe200078e00cb */
[----:B------:R-:W-:Y:S01]  /*8ac0*/  MOV R203, R128 ;  /* 0x0000008000cb7202 */ /* 0x000fe20000000f00 */
[----:B------:R-:W-:Y:S01]  /*8ad0*/  FADD.FTZ R7, R98, R8 ;  /* 0x0000000862077221 */ /* 0x000fe20000010000 */
        /* <DEDUP_REMOVED lines=20> */
[----:B------:R-:W-:Y:S01]  /*8c20*/  FADD.FTZ R5, R230, R5 ;  /* 0x00000005e6057221 */ /* 0x000fe20000010000 */
[----:B------:R-:W1:Y:S01]  /*8c30*/  LDSM.16.MT88.4 R168, [R226+0xd800] ;  /* 0x00d80000e2a8783b */ /* 0x000e620000004200 */
[----:B---3--:R-:W-:Y:S01]  /*8c40*/  FADD.FTZ R4, R214, R6 ;  /* 0x00000006d6047221 */ /* 0x008fe20000010000 */
[----:B------:R-:W-:Y:S01]  /*8c50*/  MOV R210, R215 ;  /* 0x000000d700d27202 */ /* 0x000fe20000000f00 */
[----:B------:R-:W-:Y:S01]  /*8c60*/  IMAD.MOV.U32 R211, RZ, RZ, R96 ;  /* 0x000000ffffd37224 */ /* 0x000fe200078e0060 */
[----:B------:R-:W-:Y:S01]  /*8c70*/  MOV R209, R213 ;  /* 0x000000d500d17202 */ /* 0x000fe20000000f00 */
[----:B------:R-:W-:Y:S01]  /*8c80*/  IMAD.MOV.U32 R208, RZ, RZ, R212 ;  /* 0x000000ffffd07224 */ /* 0x000fe200078e00d4 */
[----:B------:R3:W-:Y:S01]  /*8c90*/  MUFU.EX2 R9, R3 ;  /* 0x0000000300097308 */ /* 0x0007e20000000800 */
[----:B------:R-:W-:-:S07]  /*8ca0*/  FADD.FTZ R8, R210, R7 ;  /* 0x00000007d2087221 */ /* 0x000fce0000010000 */
[----:B------:R4:W-:Y:S01]  /*8cb0*/  MUFU.EX2 R10, R0 ;  /* 0x00000000000a7308 */ /* 0x0009e20000000800 */
[----:B---3--:R-:W-:Y:S02]  /*8cc0*/  FADD.FTZ R3, R211, R2 ;  /* 0x00000002d3037221 */ /* 0x008fe40000010000 */
[----:B------:R-:W-:Y:S02]  /*8cd0*/  FADD.FTZ R2, R208, R5 ;  /* 0x00000005d0027221 */ /* 0x000fe40000010000 */
[----:B----4-:R-:W-:Y:S02]  /*8ce0*/  FADD.FTZ R0, R209, R4 ;  /* 0x00000004d1007221 */ /* 0x010fe40000010000 */
[----:B------:R-:W3:Y:S01]  /*8cf0*/  LDSM.16.MT88.4 R4, [R227+0xf800] ;  /* 0x00f80000e304783b */ /* 0x000ee20000004200 */
[----:B------:R-:W-:Y:S01]  /*8d00*/  MUFU.EX2 R30, R30 ;  /* 0x0000001e001e7308 */ /* 0x000fe20000000800 */
[----:B------:R-:W-:Y:S01]  /*8d10*/  MOV R187, R128 ;  /* 0x0000008000bb7202 */ /* 0x000fe20000000f00 */
[----:B------:R-:W-:Y:S01]  /*8d20*/  IMAD.MOV.U32 R215, RZ, RZ, R99 ;  /* 0x000000ffffd77224 */ /* 0x000fe200078e0063 */
[----:B------:R-:W-:-:S05]  /*8d30*/  MOV R128, R229 ;  /* 0x000000e500807202 */ /* 0x000fca0000000f00 */
[----:B------:R-:W4:Y:S01]  /*8d40*/  MUFU.EX2 R29, R29 ;  /* 0x0000001d001d7308 */ /* 0x000f220000000800 */
[----:B------:R-:W-:Y:S01]  /*8d50*/  MOV R99, R200 ;  /* 0x000000c800637202 */ /* 0x000fe20000000f00 */
[----:B------:R-:W-:-:S06]  /*8d60*/  IMAD.MOV.U32 R200, RZ, RZ, R201 ;  /* 0x000000ffffc87224 */ /* 0x000fcc00078e00c9 */
[----:B------:R-:W-:Y:S01]  /*8d70*/  MUFU.EX2 R26, R26 ;  /* 0x0000001a001a7308 */ /* 0x000fe20000000800 */
[----:B------:R-:W-:-:S07]  /*8d80*/  MOV R201, R202 ;  /* 0x000000ca00c97202 */ /* 0x000fce0000000f00 */
[----:B------:R-:W1:Y:S08]  /*8d90*/  MUFU.EX2 R25, R25 ;  /* 0x0000001900197308 */ /* 0x000e700000000800 */
[----:B------:R-:W1:Y:S01]  /*8da0*/  MUFU.EX2 R22, R22 ;  /* 0x0000001600167308 */ /* 0x000e620000000800 */
        /* <DEDUP_REMOVED lines=15> */
[----:B------:R-:W-:Y:S01]  /*8ea0*/  MOV R98, R202 ;  /* 0x000000ca00627202 */ /* 0x000fe20000000f00 */
[----:B------:R-:W-:Y:S01]  /*8eb0*/  IMAD.MOV.U32 R202, RZ, RZ, R130 ;  /* 0x000000ffffca7224 */ /* 0x000fe200078e0082 */
[----:B------:R-:W-:Y:S02]  /*8ec0*/  MOV R200, R128 ;  /* 0x0000008000c87202 */ /* 0x000fe40000000f00 */
[----:B------:R-:W-:Y:S02]  /*8ed0*/  MOV R201, R129 ;  /* 0x0000008100c97202 */ /* 0x000fe40000000f00 */
[----:B------:R-:W-:Y:S02]  /*8ee0*/  MOV R203, R131 ;  /* 0x0000008300cb7202 */ /* 0x000fe40000000f00 */
[----:B----4-:R-:W-:Y:S02]  /*8ef0*/  F2FP.BF16.PACK_AB R128, R29, R30 ;  /* 0x0000001e1d80723e */ /* 0x010fe400000010ff */
[----:B-1----:R-:W-:-:S02]  /*8f00*/  F2FP.BF16.PACK_AB R129, R25, R26 ;  /* 0x0000001a1981723e */ /* 0x002fc400000010ff */
[----:B------:R-:W-:Y:S02]  /*8f10*/  F2FP.BF16.PACK_AB R130, R132, R31 ;  /* 0x0000001f8482723e */ /* 0x000fe400000010ff */
[----:B------:R-:W-:Y:S02]  /*8f20*/  F2FP.BF16.PACK_AB R131, R28, R27 ;  /* 0x0000001b1c83723e */ /* 0x000fe400000010ff */
[----:B------:R-:W-:Y:S02]  /*8f30*/  F2FP.BF16.PACK_AB R124, R21, R22 ;  /* 0x00000016157c723e */ /* 0x000fe400000010ff */
[----:B------:R-:W-:Y:S02]  /*8f40*/  F2FP.BF16.PACK_AB R125, R11, R20 ;  /* 0x000000140b7d723e */ /* 0x000fe400000010ff */
[----:B------:R-:W-:Y:S02]  /*8f50*/  F2FP.BF16.PACK_AB R126, R24, R23 ;  /* 0x00000017187e723e */ /* 0x000fe400000010ff */
[----:B------:R-:W-:Y:S01]  /*8f60*/  F2FP.BF16.PACK_AB R127, R10, R9 ;  /* 0x000000090a7f723e */ /* 0x000fe200000010ff */
[----:B------:R-:W-:Y:S01]  /*8f70*/  IMAD.MOV.U32 R141, RZ, RZ, R80 ;  /* 0x000000ffff8d7224 */ /* 0x000fe200078e0050 */
[----:B------:R-:W-:Y:S01]  /*8f80*/  MOV R142, R82 ;  /* 0x00000052008e7202 */ /* 0x000fe20000000f00 */
[----:B------:R-:W-:Y:S01]  /*8f90*/  IMAD.MOV.U32 R80, RZ, RZ, R236 ;  /* 0x000000ffff507224 */ /* 0x000fe200078e00ec */
[----:B------:R-:W-:Y:S01]  /*8fa0*/  HMMA.16816.F32.BF16 R164, R128, R168, R164 ;  /* 0x000000a880a4723c */ /* 0x000fe200000418a4 */
[----:B------:R-:W-:Y:S01]  /*8fb0*/  IMAD.MOV.U32 R143, RZ, RZ, R83 ;  /* 0x000000ffff8f7224 */ /* 0x000fe200078e0053 */
[----:B------:R-:W-:Y:S01]  /*8fc0*/  MOV R83, R237 ;  /* 0x000000ed00537202 */ /* 0x000fe20000000f00 */
[----:B------:R-:W-:Y:S01]  /*8fd0*/  IMAD.MOV.U32 R82, RZ, RZ, R238 ;  /* 0x000000ffff527224 */ /* 0x000fe200078e00ee */
[----:B------:R-:W-:Y:S01]  /*8fe0*/  MOV R115, R239 ;  /* 0x000000ef00737202 */ /* 0x000fe20000000f00 */
[----:B------:R-:W-:Y:S01]  /*8ff0*/  IMAD.MOV.U32 R252, RZ, RZ, R114 ;  /* 0x000000fffffc7224 */ /* 0x000fe200078e0072 */
[----:B------:R-:W-:-:S02]  /*9000*/  MOV R220, R113 ;  /* 0x0000007100dc7202 */ /* 0x000fc40000000f00 */
[----:B------:R-:W-:Y:S01]  /*9010*/  MOV R221, R112 ;  /* 0x0000007000dd7202 */ /* 0x000fe20000000f00 */
[C---:B------:R-:W-:Y:S01]  /*9020*/  HMMA.16816.F32.BF16 R160, R124.reuse, R168, R160 ;  /* 0x000000a87ca0723c */ /* 0x040fe200000418a0 */
[----:B------:R-:W-:Y:S01]  /*9030*/  IMAD.MOV.U32 R222, RZ, RZ, R203 ;  /* 0x000000ffffde7224 */ /* 0x000fe200078e00cb */
[----:B------:R-:W-:Y:S02]  /*9040*/  MOV R223, R202 ;  /* 0x000000ca00df7202 */ /* 0x000fe40000000f00 */
[----:B------:R-:W-:Y:S01]  /*9050*/  MOV R218, R99 ;  /* 0x0000006300da7202 */ /* 0x000fe20000000f00 */
[----:B------:R-:W-:Y:S01]  /*9060*/  IMAD.MOV.U32 R217, RZ, RZ, R200 ;  /* 0x000000ffffd97224 */ /* 0x000fe200078e00c8 */
[----:B------:R-:W-:Y:S01]  /*9070*/  MOV R216, R201 ;  /* 0x000000c900d87202 */ /* 0x000fe20000000f00 */
[----:B------:R-:W-:Y:S01]  /*9080*/  IMAD.MOV.U32 R208, RZ, RZ, R97 ;  /* 0x000000ffffd07224 */ /* 0x000fe200078e0061 */
[----:B------:R-:W-:Y:S01]  /*9090*/  HMMA.16816.F32.BF16 R172, R124, R170, R172 ;  /* 0x000000aa7cac723c */ /* 0x000fe200000418ac */
[----:B------:R-:W-:Y:S01]  /*90a0*/  MOV R219, R98 ;  /* 0x0000006200db7202 */ /* 0x000fe20000000f00 */
[----:B------:R-:W-:Y:S01]  /*90b0*/  LDSM.16.MT88.4 R200, [R227+0xd800] ;  /* 0x00d80000e3c8783b */ /* 0x000fe20000004200 */
[----:B------:R-:W-:-:S02]  /*90c0*/  MOV R209, R96 ;  /* 0x0000006000d17202 */ /* 0x000fc40000000f00 */
[----:B------:R-:W-:Y:S01]  /*90d0*/  MOV R214, R184 ;  /* 0x000000b800d67202 */ /* 0x000fe20000000f00 */
[----:B------:R-:W-:Y:S02]  /*90e0*/  LDSM.16.MT88.4 R96, [R226+0xf800] ;  /* 0x00f80000e260783b */ /* 0x000fe40000004200 */
[-C--:B------:R-:W-:Y:S01]  /*90f0*/  HMMA.16816.F32.BF16 R148, R128, R152.reuse, R148 ;  /* 0x000000988094723c */ /* 0x080fe20000041894 */
[----:B------:R-:W-:Y:S01]  /*9100*/  MOV R140, R235 ;  /* 0x000000eb008c7202 */ /* 0x000fe20000000f00 */
[----:B------:R-:W1:Y:S04]  /*9110*/  LDSM.16.MT88.4 R184, [R228+0xd800] ;  /* 0x00d80000e4b8783b */ /* 0x000e680000004200 */
[----:B------:R2:W5:Y:S02]  /*9120*/  LDL.LU R239, [R1+0xcc] ;  /* 0x0000cc0001ef7983 */ /* 0x0005640000300800 */
[C---:B------:R-:W-:Y:S02]  /*9130*/  HMMA.16816.F32.BF16 R144, R124.reuse, R152, R144 ;  /* 0x000000987c90723c */ /* 0x040fe40000041890 */
[----:B------:R2:W5:Y:S04]  /*9140*/  LDL.LU R238, [R1+0xc8] ;  /* 0x0000c80001ee7983 */ /* 0x0005680000300800 */
[----:B------:R2:W5:Y:S02]  /*9150*/  LDL.LU R237, [R1+0xc4] ;  /* 0x0000c40001ed7983 */ /* 0x0005640000300800 */
[----:B------:R-:W-:Y:S02]  /*9160*/  HMMA.16816.F32.BF16 R156, R124, R154, R156 ;  /* 0x0000009a7c9c723c */ /* 0x000fe4000004189c */
[----:B------:R2:W5:Y:S04]  /*9170*/  LDL.LU R236, [R1+0xc0] ;  /* 0x0000c00001ec7983 */ /* 0x0005680000300800 */
[----:B------:R2:W5:Y:S02]  /*9180*/  LDL.LU R235, [R1+0xbc] ;  /* 0x0000bc0001eb7983 */ /* 0x0005640000300800 */
[C---:B------:R-:W-:Y:S02]  /*9190*/  HMMA.16816.F32.BF16 R168, R128.reuse, R170, R40 ;  /* 0x000000aa80a8723c */ /* 0x040fe40000041828 */
[----:B------:R2:W5:Y:S04]  /*91a0*/  LDL.LU R234, [R1+0xb8] ;  /* 0x0000b80001ea7983 */ /* 0x0005680000300800 */
[----:B------:R2:W5:Y:S01]  /*91b0*/  LDL.LU R233, [R1+0xb4] ;  /* 0x0000b40001e97983 */ /* 0x0005620000300800 */
[----:B------:R-:W-:Y:S01]  /*91c0*/  MOV R43, R81 ;  /* 0x00000051002b7202 */ /* 0x000fe20000000f00 */
[----:B------:R-:W-:Y:S02]  /*91d0*/  HMMA.16816.F32.BF16 R152, R128, R154, R32 ;  /* 0x0000009a8098723c */ /* 0x000fe40000041820 */
[----:B------:R2:W5:Y:S04]  /*91e0*/  LDL.LU R232, [R1+0xb0] ;  /* 0x0000b00001e87983 */ /* 0x0005680000300800 */
[----:B------:R2:W5:Y:S01]  /*91f0*/  LDL.LU R231, [R1+0xac] ;  /* 0x0000ac0001e77983 */ /* 0x0005620000300800 */
[----:B------:R-:W-:Y:S01]  /*9200*/  MOV R32, R80 ;  /* 0x0000005000207202 */ /* 0x000fe20000000f00 */
[----:B------:R-:W-:Y:S01]  /*9210*/  IMAD.MOV.U32 R33, RZ, RZ, R83 ;  /* 0x000000ffff217224 */ /* 0x000fe200078e0053 */
[----:B------:R-:W-:Y:S01]  /*9220*/  MOV R34, R82 ;  /* 0x0000005200227202 */ /* 0x000fe20000000f00 */
[----:B---3--:R-:W-:Y:S01]  /*9230*/  HMMA.16816.F32.BF16 R120, R124, R4, R120 ;  /* 0x000000047c78723c */ /* 0x008fe20000041878 */
[----:B------:R-:W-:Y:S01]  /*9240*/  MOV R35, R115 ;  /* 0x0000007300237202 */ /* 0x000fe20000000f00 */
[----:B------:R-:W-:Y:S01]  /*9250*/  FADD.FTZ R3, R32, R3 ;  /* 0x0000000320037221 */ /* 0x000fe20000010000 */
[----:B------:R-:W3:Y:S01]  /*9260*/  LDSM.16.MT88.4 R80, [R225+0xf800] ;  /* 0x00f80000e150783b */ /* 0x000ee20000004200 */
[----:B------:R-:W-:-:S04]  /*9270*/  FADD.FTZ R2, R33, R2 ;  /* 0x0000000221027221 */ /* 0x000fc80000010000 */
[----:B------:R-:W-:Y:S01]  /*9280*/  HMMA.16816.F32.BF16 R116, R128, R4, R116 ;  /* 0x000000048074723c */ /* 0x000fe20000041874 */
[----:B------:R-:W-:Y:S01]  /*9290*/  FADD.FTZ R0, R34, R0 ;  /* 0x0000000022007221 */ /* 0x000fe20000010000 */
[----:B------:R-:W4:Y:S04]  /*92a0*/  LDSM.16.MT88.4 R112, [R228+0xf800] ;  /* 0x00f80000e470783b */ /* 0x000f280000004200 */
        /* <DEDUP_REMOVED lines=51> */
[C---:B------:R-:W-:Y:S08]  /*95e0*/  HMMA.16816.F32.BF16 R188, R124.reuse, R186, R188 ;  /* 0x000000ba7cbc723c */ /* 0x040ff000000418bc */
[C---:B------:R-:W-:Y:S08]  /*95f0*/  HMMA.16816.F32.BF16 R192, R124.reuse, R200, R192 ;  /* 0x000000c87cc0723c */ /* 0x040ff000000418c0 */
[C---:B------:R-:W-:Y:S08]  /*9600*/  HMMA.16816.F32.BF16 R204, R124.reuse, R202, R204 ;  /* 0x000000ca7ccc723c */ /* 0x040ff000000418cc */
[C---:B---3--:R-:W-:Y:S08]  /*9610*/  HMMA.16816.F32.BF16 R72, R124.reuse, R80, R36 ;  /* 0x000000507c48723c */ /* 0x048ff00000041824 */
[C---:B------:R-:W-:Y:S08]  /*9620*/  HMMA.16816.F32.BF16 R76, R124.reuse, R82, R52 ;  /* 0x000000527c4c723c */ /* 0x040ff00000041834 */
[C---:B------:R-:W-:Y:S08]  /*9630*/  HMMA.16816.F32.BF16 R88, R124.reuse, R96, R88 ;  /* 0x000000607c58723c */ /* 0x040ff00000041858 */
[C---:B------:R-:W-:Y:S08]  /*9640*/  HMMA.16816.F32.BF16 R92, R124.reuse, R98, R92 ;  /* 0x000000627c5c723c */ /* 0x040ff0000004185c */
[C---:B----4-:R-:W-:Y:S08]  /*9650*/  HMMA.16816.F32.BF16 R104, R124.reuse, R112, R104 ;  /* 0x000000707c68723c */ /* 0x050ff00000041868 */
        /* <DEDUP_REMOVED lines=28> */
[----:B------:R-:W-:Y:S01]  /*9820*/  @P3 STS.128 [R243+0xc000], RZ ;  /* 0x00c000fff3003388 */ /* 0x000fe20000000c00 */
        /* <DEDUP_REMOVED lines=61> */
[----:B--2--5:R-:W-:Y:S04]  /*9c00*/  LDSM.16.M88.4 R16, [R231] ;  /* 0x00000000e710783b */ /* 0x024fe80000000200 */
[----:B---3--:R-:W-:Y:S04]  /*9c10*/  LDSM.16.M88.4 R12, [R231+0x2000] ;  /* 0x00200000e70c783b */ /* 0x008fe80000000200 */
[----:B------:R-:W2:Y:S04]  /*9c20*/  LDSM.16.M88.4 R40, [R224+0x9000] ;  /* 0x00900000e028783b */ /* 0x000ea80000000200 */
[----:B------:R-:W3:Y:S04]  /*9c30*/  LDSM.16.M88.4 R36, [R224+0x9800] ;  /* 0x00980000e024783b */ /* 0x000ee80000000200 */
[----:B------:R-:W3:Y:S04]  /*9c40*/  LDSM.16.M88.4 R48, [R224+0x8000] ;  /* 0x00800000e030783b */ /* 0x000ee80000000200 */
[----:B------:R-:W3:Y:S04]  /*9c50*/  LDSM.16.M88.4 R44, [R224+0x8800] ;  /* 0x00880000e02c783b */ /* 0x000ee80000000200 */
[----:B-1----:R-:W-:Y:S04]  /*9c60*/  LDSM.16.M88.4 R8, [R232] ;  /* 0x00000000e808783b */ /* 0x002fe80000000200 */
[----:B----4-:R-:W-:Y:S04]  /*9c70*/  LDSM.16.M88.4 R4, [R232+0x2000] ;  /* 0x00200000e804783b */ /* 0x010fe80000000200 */
[----:B------:R-:W1:Y:S04]  /*9c80*/  LDSM.16.M88.4 R24, [R241] ;  /* 0x00000000f118783b */ /* 0x000e680000000200 */
[----:B------:R-:W4:Y:S04]  /*9c90*/  LDSM.16.M88.4 R20, [R240] ;  /* 0x00000000f014783b */ /* 0x000f280000000200 */
[----:B------:R-:W1:Y:S04]  /*9ca0*/  LDSM.16.M88.4 R32, [R235] ;  /* 0x00000000eb20783b */ /* 0x000e680000000200 */
[----:B------:R-:W1:Y:S01]  /*9cb0*/  LDSM.16.M88.4 R28, [R242] ;  /* 0x00000000f21c783b */ /* 0x000e620000000200 */
[----:B--2---:R-:W-:Y:S03]  /*9cc0*/  HMMA.16816.F32.BF16 R60, R12, R40, RZ ;  /* 0x000000280c3c723c */ /* 0x004fe600000418ff */
[----:B------:R-:W0:Y:S05]  /*9cd0*/  LDGDEPBAR ;  /* 0x00000000000079af */ /* 0x000e2a0000000000 */
[-C--:B---3--:R-:W-:Y:S08]  /*9ce0*/  HMMA.16816.F32.BF16 R56, R16, R36.reuse, RZ ;  /* 0x000000241038723c */ /* 0x088ff000000418ff */
[----:B------:R-:W-:Y:S08]  /*9cf0*/  HMMA.16816.F32.BF16 R52, R12, R36, RZ ;  /* 0x000000240c34723c */ /* 0x000ff000000418ff */
[-C--:B------:R-:W-:Y:S08]  /*9d00*/  HMMA.16816.F32.BF16 R216, R16, R48.reuse, RZ ;  /* 0x0000003010d8723c */ /* 0x080ff000000418ff */
[----:B------:R-:W-:Y:S08]  /*9d10*/  HMMA.16816.F32.BF16 R212, R12, R48, RZ ;  /* 0x000000300cd4723c */ /* 0x000ff000000418ff */
[-C--:B------:R-:W-:Y:S08]  /*9d20*/  HMMA.16816.F32.BF16 R208, R16, R44.reuse, RZ ;  /* 0x0000002c10d0723c */ /* 0x080ff000000418ff */
[----:B------:R-:W-:Y:S08]  /*9d30*/  HMMA.16816.F32.BF16 R140, R12, R44, RZ ;  /* 0x0000002c0c8c723c */ /* 0x000ff000000418ff */
[----:B------:R-:W-:Y:S08]  /*9d40*/  HMMA.16816.F32.BF16 R64, R16, R40, RZ ;  /* 0x000000281040723c */ /* 0x000ff000000418ff */
[----:B-1----:R-:W-:Y:S08]  /*9d50*/  HMMA.16816.F32.BF16 R60, R4, R24, R60 ;  /* 0x00000018043c723c */ /* 0x002ff0000004183c */
[-C--:B----4-:R-:W-:Y:S08]  /*9d60*/  HMMA.16816.F32.BF16 R56, R8, R20.reuse, R56 ;  /* 0x000000140838723c */ /* 0x090ff00000041838 */
        /* <DEDUP_REMOVED lines=32> */
[----:B------:R-:W-:-:S02]  /*9f70*/  IMAD.MOV.U32 R252, RZ, RZ, R14 ;  /* 0x000000fffffc7224 */ /* 0x000fc400078e000e */
[----:B------:R-:W-:-:S05]  /*9f80*/  IMAD.MOV.U32 R139, RZ, RZ, R15 ;  /* 0x000000ffff8b7224 */ /* 0x000fca00078e000f */
[C---:B------:R-:W-:Y:S08]  /*9f90*/  HMMA.16816.F32.BF16 R64, R4.reuse, R30, R56 ;  /* 0x0000001e0440723c */ /* 0x040ff00000041838 */
[----:B------:R-:W-:Y:S07]  /*9fa0*/  HMMA.16816.F32.BF16 R208, R4, R26, R52 ;  /* 0x0000001a04d0723c */ /* 0x000fee0000041834 */
[----:B------:R-:W-:Y:S01]  /*9fb0*/  IMAD.MOV.U32 R5, RZ, RZ, R12 ;  /* 0x000000ffff057224 */ /* 0x000fe200078e000c */
[----:B------:R-:W-:Y:S01]  /*9fc0*/  HMMA.16816.F32.BF16 R48, R8, R34, R48 ;  /* 0x000000220830723c */ /* 0x000fe20000041830 */
[----:B------:R-:W-:-:S02]  /*9fd0*/  IMAD.MOV.U32 R4, RZ, RZ, R13 ;  /* 0x000000ffff047224 */ /* 0x000fc400078e000d */
[----:B------:R-:W-:Y:S04]  /*9fe0*/  LDSM.16.M88.4 R12, [R230+0x8000] ;  /* 0x00800000e60c783b */ /* 0x000fe80000000200 */
[----:B------:R-:W-:Y:S01]  /*9ff0*/  IMAD.MOV.U32 R34, RZ, RZ, R5 ;  /* 0x000000ffff227224 */ /* 0x000fe200078e0005 */
[C---:B------:R-:W-:Y:S01]  /*a000*/  HMMA.16816.F32.BF16 R56, R8.reuse, R30, R44 ;  /* 0x0000001e0838723c */ /* 0x040fe2000004182c */
[----:B------:R-:W-:Y:S02]  /*a010*/  IMAD.MOV.U32 R35, RZ, RZ, R4 ;  /* 0x000000ffff237224 */ /* 0x000fe400078e0004 */
[----:B------:R-:W1:Y:S05]  /*a020*/  LDSM.16.M88.4 R4, [R234+0x2000] ;  /* 0x00200000ea04783b */ /* 0x000e6a0000000200 */
        /* <DEDUP_REMOVED lines=69> */
[C---:B------:R-:W-:Y:S01]  /*a480*/  HMMA.16816.F32.BF16 R64, R8.reuse, R14, R20 ;  /* 0x0000000e0840723c */ /* 0x040fe20000041814 */
[----:B------:R-:W1:Y:S01]  /*a490*/  LDSM.16.M88.4 R12, [R229+0x800] ;  /* 0x00080000e50c783b */ /* 0x000e620000000200 */
[----:B------:R-:W-:Y:S02]  /*a4a0*/  IMAD.MOV.U32 R45, RZ, RZ, R42 ;  /* 0x000000ffff2d7224 */ /* 0x000fe400078e002a */
[----:B------:R-:W-:Y:S02]  /*a4b0*/  IMAD.MOV.U32 R46, RZ, RZ, R41 ;  /* 0x000000ffff2e7224 */ /* 0x000fe400078e0029 */
[----:B------:R-:W-:Y:S02]  /*a4c0*/  IMAD.MOV.U32 R47, RZ, RZ, R40 ;  /* 0x000000ffff2f7224 */ /* 0x000fe400078e0028 */
        /* <DEDUP_REMOVED lines=9> */
[----:B-1----:R-:W-:Y:S07]  /*a560*/  HMMA.16816.F32.BF16 R24, R4, R14, R208 ;  /* 0x0000000e0418723c */ /* 0x002fee00000418d0 */
[----:B------:R-:W-:Y:S01]  /*a570*/  IMAD.MOV.U32 R208, RZ, RZ, R19 ;  /* 0x000000ffffd07224 */ /* 0x000fe200078e0013 */
[----:B------:R-:W-:Y:S01]  /*a580*/  HMMA.16816.F32.BF16 R36, R8, R12, R56 ;  /* 0x0000000c0824723c */ /* 0x000fe20000041838 */
[----:B------:R-:W-:-:S02]  /*a590*/  IMAD.MOV.U32 R209, RZ, RZ, R18 ;  /* 0x000000ffffd17224 */ /* 0x000fc400078e0012 */
[----:B------:R-:W-:Y:S02]  /*a5a0*/  IMAD.MOV.U32 R210, RZ, RZ, R17 ;  /* 0x000000ffffd27224 */ /* 0x000fe400078e0011 */
[----:B------:R-:W-:-:S03]  /*a5b0*/  IMAD.MOV.U32 R211, RZ, RZ, R16 ;  /* 0x000000ffffd37224 */ /* 0x000fc600078e0010 */
[----:B------:R-:W-:Y:S07]  /*a5c0*/  HMMA.16816.F32.BF16 R28, R4, R12, R60 ;  /* 0x0000000c041c723c */ /* 0x000fee000004183c */
[----:B------:R-:W-:Y:S01]  /*a5d0*/  IMAD.MOV.U32 R60, RZ, RZ, R252 ;  /* 0x000000ffff3c7224 */ /* 0x000fe200078e00fc */
[----:B------:R-:W-:Y:S01]  /*a5e0*/  HMMA.16816.F32.BF16 R16, R8, R14, R140 ;  /* 0x0000000e0810723c */ /* 0x000fe2000004188c */
[----:B------:R-:W1:Y:S01]  /*a5f0*/  LDSM.16.M88.4 R12, [R229+0x1800] ;  /* 0x00180000e50c783b */ /* 0x000e620000000200 */
[----:B------:R-:W-:-:S02]  /*a600*/  IMAD.MOV.U32 R61, RZ, RZ, R139 ;  /* 0x000000ffff3d7224 */ /* 0x000fc400078e008b */
[----:B------:R-:W-:Y:S02]  /*a610*/  IMAD.MOV.U32 R62, RZ, RZ, R138 ;  /* 0x000000ffff3e7224 */ /* 0x000fe400078e008a */
[----:B------:R-:W-:Y:S02]  /*a620*/  IMAD.MOV.U32 R63, RZ, RZ, R133 ;  /* 0x000000ffff3f7224 */ /* 0x000fe400078e0085 */
[----:B------:R-:W-:Y:S02]  /*a630*/  IMAD.MOV.U32 R140, RZ, RZ, R132 ;  /* 0x000000ffff8c7224 */ /* 0x000fe400078e0084 */
        /* <DEDUP_REMOVED lines=56> */
[----:B------:R-:W1:Y:S07]  /*a9c0*/  LDSM.16.M88.4 R12, [R238] ;  /* 0x00000000ee0c783b */ /* 0x000e6e0000000200 */
[C---:B-1----:R-:W-:Y:S08]  /*a9d0*/  HMMA.16816.F32.BF16 R212, R4.reuse, R12, R208 ;  /* 0x0000000c04d4723c */ /* 0x042ff000000418d0 */
[----:B------:R-:W-:Y:S08]  /*a9e0*/  HMMA.16816.F32.BF16 R208, R4, R14, R64 ;  /* 0x0000000e04d0723c */ /* 0x000ff00000041840 */
[C---:B------:R-:W-:Y:S08]  /*a9f0*/  HMMA.16816.F32.BF16 R56, R8.reuse, R12, R56 ;  /* 0x0000000c0838723c */ /* 0x040ff00000041838 */
[C---:B------:R-:W-:Y:S01]  /*aa00*/  HMMA.16816.F32.BF16 R64, R8.reuse, R14, R60 ;  /* 0x0000000e0840723c */ /* 0x040fe2000004183c */
[----:B------:R-:W1:Y:S11]  /*aa10*/  LDSM.16.M88.4 R12, [R237] ;  /* 0x00000000ed0c783b */ /* 0x000e760000000200 */
[----:B------:R-:W-:Y:S04]  /*aa20*/  @!UPT UIADD3 URZ, URZ, URZ, URZ ;  /* 0x0000003f3f3ff290 */ /* 0x000fe8000fffe03f */
        /* <DEDUP_REMOVED lines=25> */
[----:B--2---:R-:W-:Y:S11]  /*abc0*/  HMMA.16816.F32.BF16 R20, R8, R12, R44 ;  /* 0x0000000c0814723c */ /* 0x004ff6000004182c */
[----:B------:R-:W-:Y:S05]  /*abd0*/  @!UPT UIADD3 URZ, URZ, URZ, URZ ;  /* 0x0000003f3f3ff290 */ /* 0x000fea000fffe03f */
[----:B------:R-:W-:Y:S02]  /*abe0*/  IMAD.MOV.U32 R28, RZ, RZ, R32 ;  /* 0x000000ffff1c7224 */ /* 0x000fe400078e0020 */
[----:B------:R-:W-:Y:S02]  /*abf0*/  IMAD.MOV.U32 R3, RZ, RZ, R33 ;  /* 0x000000ffff037224 */ /* 0x000fe400078e0021 */
[----:B------:R-:W-:Y:S02]  /*ac00*/  IMAD.MOV.U32 R2, RZ, RZ, R34 ;  /* 0x000000ffff027224 */ /* 0x000fe400078e0022 */
[----:B------:R-:W-:Y:S02]  /*ac10*/  IMAD.MOV.U32 R0, RZ, RZ, R35 ;  /* 0x000000ffff007224 */ /* 0x000fe400078e0023 */
[----:B------:R-:W-:Y:S07]  /*ac20*/  HMMA.16816.F32.BF16 R32, R4, R14, R216 ;  /* 0x0000000e0420723c */ /* 0x000fee00000418d8 */
[----:B------:R-:W-:-:S02]  /*ac30*/  IMAD.MOV.U32 R216, RZ, RZ, R28 ;  /* 0x000000ffffd87224 */ /* 0x000fc400078e001c */
[C---:B------:R-:W-:Y:S01]  /*ac40*/  HMMA.16816.F32.BF16 R28, R8.reuse, R14, R48 ;  /* 0x0000000e081c723c */ /* 0x040fe20000041830 */
[----:B------:R-:W1:Y:S01]  /*ac50*/  LDSM.16.M88.4 R12, [R230+0xa800] ;  /* 0x00a80000e60c783b */ /* 0x000e620000000200 */
[----:B------:R-:W-:Y:S02]  /*ac60*/  IMAD.MOV.U32 R217, RZ, RZ, R3 ;  /* 0x000000ffffd97224 */ /* 0x000fe400078e0003 */
[----:B------:R-:W-:Y:S02]  /*ac70*/  IMAD.MOV.U32 R218, RZ, RZ, R2 ;  /* 0x000000ffffda7224 */ /* 0x000fe400078e0002 */
[----:B------:R-:W-:Y:S02]  /*ac80*/  IMAD.MOV.U32 R219, RZ, RZ, R0 ;  /* 0x000000ffffdb7224 */ /* 0x000fe400078e0000 */
[----:B-1----:R-:W-:Y:S08]  /*ac90*/  HMMA.16816.F32.BF16 R40, R8, R12, R40 ;  /* 0x0000000c0828723c */ /* 0x002ff00000041828 */
[-C--:B------:R-:W-:Y:S08]  /*aca0*/  HMMA.16816.F32.BF16 R44, R4, R14.reuse, R208 ;  /* 0x0000000e042c723c */ /* 0x080ff000000418d0 */
[----:B------:R-:W-:Y:S08]  /*acb0*/  HMMA.16816.F32.BF16 R48, R8, R14, R64 ;  /* 0x0000000e0830723c */ /* 0x000ff00000041840 */
[----:B------:R-:W-:-:S02]  /*acc0*/  IMAD.MOV.U32 R252, RZ, RZ, R40 ;  /* 0x000000fffffc7224 */ /* 0x000fc400078e0028 */
[----:B------:R-:W-:Y:S02]  /*acd0*/  IMAD.MOV.U32 R139, RZ, RZ, R41 ;  /* 0x000000ffff8b7224 */ /* 0x000fe400078e0029 */
[----:B------:R-:W-:Y:S02]  /*ace0*/  IMAD.MOV.U32 R138, RZ, RZ, R42 ;  /* 0x000000ffff8a7224 */ /* 0x000fe400078e002a */
[----:B------:R-:W-:Y:S02]  /*acf0*/  IMAD.MOV.U32 R133, RZ, RZ, R43 ;  /* 0x000000ffff857224 */ /* 0x000fe400078e002b */
[C---:B------:R-:W-:Y:S01]  /*ad00*/  HMMA.16816.F32.BF16 R40, R4.reuse, R12, R212 ;  /* 0x0000000c0428723c */ /* 0x040fe200000418d4 */
[----:B------:R-:W1:Y:S07]  /*ad10*/  LDSM.16.M88.4 R12, [R230+0xb000] ;  /* 0x00b00000e60c783b */ /* 0x000e6e0000000200 */
[C---:B-1----:R-:W-:Y:S08]  /*ad20*/  HMMA.16816.F32.BF16 R64, R4.reuse, R12, R140 ;  /* 0x0000000c0440723c */ /* 0x042ff0000004188c */
[----:B------:R-:W-:Y:S08]  /*ad30*/  HMMA.16816.F32.BF16 R140, R4, R14, R60 ;  /* 0x0000000e048c723c */ /* 0x000ff0000004183c */
[C---:B------:R-:W-:Y:S08]  /*ad40*/  HMMA.16816.F32.BF16 R220, R8.reuse, R12, R220 ;  /* 0x0000000c08dc723c */ /* 0x040ff000000418dc */
[C---:B------:R-:W-:Y:S01]  /*ad50*/  HMMA.16816.F32.BF16 R60, R8.reuse, R14, R56 ;  /* 0x0000000e083c723c */ /* 0x040fe20000041838 */
[----:B------:R-:W1:Y:S11]  /*ad60*/  LDSM.16.M88.4 R12, [R230+0xb800] ;  /* 0x00b80000e60c783b */ /* 0x000e760000000200 */
        /* <DEDUP_REMOVED lines=9> */
[----:B------:R-:W-:Y:S01]  /*ae00*/  LDSM.16.M88.4 R4, [R233+0x6000] ;  /* 0x00600000e904783b */ /* 0x000fe20000000200 */
[----:B------:R-:W-:-:S02]  /*ae10*/  IMAD.MOV.U32 R37, RZ, RZ, R139 ;  /* 0x000000ffff257224 */ /* 0x000fc400078e008b */
[----:B------:R-:W-:Y:S01]  /*ae20*/  IMAD.MOV.U32 R38, RZ, RZ, R138 ;  /* 0x000000ffff267224 */ /* 0x000fe200078e008a */
[----:B------:R-:W1:Y:S01]  /*ae30*/  S2R R139, SR_TID.X ;  /* 0x00000000008b7919 */ /* 0x000e620000002100 */
[----:B------:R-:W-:Y:S02]  /*ae40*/  IMAD.MOV.U32 R39, RZ, RZ, R133 ;  /* 0x000000ffff277224 */ /* 0x000fe400078e0085 */
[----:B------:R-:W-:Y:S01]  /*ae50*/  HMMA.16816.F32.BF16 R212, R8, R14, R16 ;  /* 0x0000000e08d4723c */ /* 0x000fe20000041810 */
[----:B------:R-:W2:Y:S01]  /*ae60*/  LDSM.16.M88.4 R12, [R229+0x2000] ;  /* 0x00200000e50c783b */ /* 0x000ea20000000200 */
[----:B------:R-:W-:Y:S02]  /*ae70*/  IMAD.MOV.U32 R132, RZ, RZ, R52 ;  /* 0x000000ffff847224 */ /* 0x000fe400078e0034 */
[----:B------:R-:W-:Y:S01]  /*ae80*/  IMAD.MOV.U32 R3, RZ, RZ, R53 ;  /* 0x000000ffff037224 */ /* 0x000fe200078e0035 */
[----:B------:R-:W3:Y:S01]  /*ae90*/  LDSM.16.M88.4 R8, [R233+0x4000] ;  /* 0x00400000e908783b */ /* 0x000ee20000000200 */
[----:B------:R-:W-:-:S02]  /*aea0*/  IMAD.MOV.U32 R2, RZ, RZ, R54 ;  /* 0x000000ffff027224 */ /* 0x000fc400078e0036 */
[----:B------:R-:W-:Y:S02]  /*aeb0*/  IMAD.MOV.U32 R0, RZ, RZ, R55 ;  /* 0x000000ffff007224 */ /* 0x000fe400078e0037 */
[----:B------:R-:W-:Y:S02]  /*aec0*/  IMAD.MOV.U32 R52, RZ, RZ, R211 ;  /* 0x000000ffff347224 */ /* 0x000fe400078e00d3 */
[----:B------:R-:W-:Y:S02]  /*aed0*/  IMAD.MOV.U32 R53, RZ, RZ, R210 ;  /* 0x000000ffff357224 */ /* 0x000fe400078e00d2 */
[----:B------:R-:W-:Y:S02]  /*aee0*/  IMAD.MOV.U32 R54, RZ, RZ, R209 ;  /* 0x000000ffff367224 */ /* 0x000fe400078e00d1 */
[----:B------:R-:W-:Y:S02]  /*aef0*/  IMAD.MOV.U32 R55, RZ, RZ, R208 ;  /* 0x000000ffff377224 */ /* 0x000fe400078e00d0 */
[----:B-1----:R-:W-:-:S05]  /*af00*/  IMAD.SHL.U32 R139, R139, 0x2, RZ ;  /* 0x000000028b8b7824 */ /* 0x002fca00078e00ff */
[----:B------:R-:W-:Y:S01]  /*af10*/  LOP3.LUT R139, R139, 0x6, RZ, 0xc0, !PT ;  /* 0x000000068b8b7812 */ /* 0x000fe200078ec0ff */
[-C--:B--2---:R-:W-:Y:S08]  /*af20*/  HMMA.16816.F32.BF16 R216, R4, R12.reuse, R216 ;  /* 0x0000000c04d8723c */ /* 0x084ff000000418d8 */
[----:B---3--:R-:W-:Y:S08]  /*af30*/  HMMA.16816.F32.BF16 R208, R8, R12, R20 ;  /* 0x0000000c08d0723c */ /* 0x008ff00000041814 */
[-C--:B------:R-:W-:Y:S08]  /*af40*/  HMMA.16816.F32.BF16 R32, R4, R14.reuse, R32 ;  /* 0x0000000e0420723c */ /* 0x080ff00000041820 */
[----:B------:R-:W-:Y:S01]  /*af50*/  HMMA.16816.F32.BF16 R28, R8, R14, R28 ;  /* 0x0000000e081c723c */ /* 0x000fe2000004181c */
[----:B------:R-:W1:Y:S01]  /*af60*/  LDSM.16.M88.4 R12, [R229+0x2800] ;  /* 0x00280000e50c783b */ /* 0x000e620000000200 */
[----:B------:R-:W-:-:S02]  /*af70*/  FMUL.FTZ R216, R216, c[0x0][0x2ec] ;  /* 0x0000bb00d8d87a20 */ /* 0x000fc40000410000 */
[----:B------:R-:W-:Y:S02]  /*af80*/  FMUL.FTZ R217, R217, c[0x0][0x2ec] ;  /* 0x0000bb00d9d97a20 */ /* 0x000fe40000410000 */
[----:B------:R-:W-:Y:S02]  /*af90*/  FMUL.FTZ R218, R218, c[0x0][0x2ec] ;  /* 0x0000bb00dada7a20 */ /* 0x000fe40000410000 */
[----:B------:R-:W-:Y:S02]  /*afa0*/  FMUL.FTZ R208, R208, c[0x0][0x2ec] ;  /* 0x0000bb00d0d07a20 */ /* 0x000fe40000410000 */
[----:B------:R-:W-:Y:S01]  /*afb0*/  FMUL.FTZ R210, R210, c[0x0][0x2ec] ;  /* 0x0000bb00d2d27a20 */ /* 0x000fe20000410000 */
[----:B------:R-:W-:Y:S01]  /*afc0*/  MUFU.TANH R217, R217 ;  /* 0x000000d900d97308 */ /* 0x000fe20000002400 */
[----:B------:R-:W-:Y:S02]  /*afd0*/  FMUL.FTZ R209, R209, c[0x0][0x2ec] ;  /* 0x0000bb00d1d17a20 */ /* 0x000fe40000410000 */
[----:B------:R-:W-:-:S02]  /*afe0*/  FMUL.FTZ R211, R211, c[0x0][0x2ec] ;  /* 0x0000bb00d3d37a20 */ /* 0x000fc40000410000 */
[----:B------:R-:W-:Y:S02]  /*aff0*/  FMUL.FTZ R219, R219, c[0x0][0x2ec] ;  /* 0x0000bb00dbdb7a20 */ /* 0x000fe40000410000 */
[----:B------:R-:W-:Y:S01]  /*b000*/  FMUL.FTZ R32, R32, c[0x0][0x2ec] ;  /* 0x0000bb0020207a20 */ /* 0x000fe20000410000 */
        /* <DEDUP_REMOVED lines=8> */
[----:B------:R-:W-:-:S03]  /*b090*/  FMUL.FTZ R35, R35, c[0x0][0x2ec] ;  /* 0x0000bb0023237a20 */ /* 0x000fc60000410000 */
[----:B------:R-:W-:Y:S01]  /*b0a0*/  MUFU.TANH R32, R32 ;  /* 0x0000002000207308 */ /* 0x000fe20000002400 */
[-C--:B-1----:R-:W-:Y:S07]  /*b0b0*/  HMMA.16816.F32.BF16 R24, R8, R12.reuse, R36 ;  /* 0x0000000c0818723c */ /* 0x082fee0000041824 */
[----:B------:R-:W-:Y:S01]  /*b0c0*/  MUFU.TANH R31, R31 ;  /* 0x0000001f001f7308 */ /* 0x000fe20000002400 */
[C---:B------:R-:W-:Y:S07]  /*b0d0*/  HMMA.16816.F32.BF16 R16, R4.reuse, R12, R40 ;  /* 0x0000000c0410723c */ /* 0x040fee0000041828 */
[----:B------:R-:W-:Y:S01]  /*b0e0*/  MUFU.TANH R33, R33 ;  /* 0x0000002100217308 */ /* 0x000fe20000002400 */
[-C--:B------:R-:W-:Y:S07]  /*b0f0*/  HMMA.16816.F32.BF16 R36, R4, R14.reuse, R44 ;  /* 0x0000000e0424723c */ /* 0x080fee000004182c */
[----:B------:R-:W-:Y:S01]  /*b100*/  MUFU.TANH R34, R34 ;  /* 0x0000002200227308 */ /* 0x000fe20000002400 */
[----:B------:R-:W-:Y:S01]  /*b110*/  IMAD.MOV.U32 R47, RZ, RZ, R0 ;  /* 0x000000ffff2f7224 */ /* 0x000fe200078e0000 */
[----:B------:R-:W-:Y:S01]  /*b120*/  HMMA.16816.F32.BF16 R20, R8, R14, R48 ;  /* 0x0000000e0814723c */ /* 0x000fe20000041830 */
[----:B------:R-:W1:Y:S01]  /*b130*/  LDSM.16.M88.4 R12, [R229+0x3000] ;  /* 0x00300000e50c783b */ /* 0x000e620000000200 */
[----:B------:R-:W-:-:S04]  /*b140*/  IMAD.U32 R0, RZ, RZ, UR23 ;  /* 0x00000017ff007e24 */ /* 0x000fc8000f8e00ff */
[----:B------:R-:W-:Y:S01]  /*b150*/  MUFU.TANH R35, R35 ;  /* 0x0000002300237308 */ /* 0x000fe20000002400 */
[----:B------:R-:W-:Y:S02]  /*b160*/  IMAD.MOV.U32 R44, RZ, RZ, R132 ;  /* 0x000000ffff2c7224 */ /* 0x000fe400078e0084 */
[----:B------:R-:W-:Y:S02]  /*b170*/  IMAD.MOV.U32 R45, RZ, RZ, R3 ;  /* 0x000000ffff2d7224 */ /* 0x000fe400078e0003 */
[----:B------:R-:W-:Y:S02]  /*b180*/  IMAD.MOV.U32 R46, RZ, RZ, R2 ;  /* 0x000000ffff2e7224 */ /* 0x000fe400078e0002 */
[----:B------:R-:W-:Y:S02]  /*b190*/  IMAD R0, R0, 0x40, R139 ;  /* 0x0000004000007824 */ /* 0x000fe400078e028b */
[----:B------:R-:W-:Y:S02]  /*b1a0*/  FMUL.FTZ R24, R24, c[0x0][0x2ec] ;  /* 0x0000bb0018187a20 */ /* 0x000fe40000410000 */
[----:B------:R-:W-:Y:S01]  /*b1b0*/  FMUL.FTZ R25, R25, c[0x0][0x2ec] ;  /* 0x0000bb0019197a20 */ /* 0x000fe20000410000 */
[C---:B------:R-:W-:Y:S01]  /*b1c0*/  ISETP.GE.AND P1, PT, R0.reuse, R251, PT ;  /* 0x000000fb0000720c */ /* 0x040fe20003f26270 */
[----:B------:R-:W-:Y:S01]  /*b1d0*/  FMUL.FTZ R17, R17, c[0x0][0x2ec] ;  /* 0x0000bb0011117a20 */ /* 0x000fe20000410000 */
[C---:B------:R-:W-:Y:S01]  /*b1e0*/  IADD3 R2, R0.reuse, 0x1, RZ ;  /* 0x0000000100027810 */ /* 0x040fe20007ffe0ff */
[----:B------:R-:W-:Y:S01]  /*b1f0*/  FMUL.FTZ R19, R19, c[0x0][0x2ec] ;  /* 0x0000bb0013137a20 */ /* 0x000fe20000410000 */
[----:B------:R-:W-:Y:S01]  /*b200*/  ISETP.LT.OR P1, PT, R0, R247, P1 ;  /* 0x000000f70000720c */ /* 0x000fe20000f21670 */
[----:B------:R-:W-:Y:S01]  /*b210*/  FMUL.FTZ R27, R27, c[0x0][0x2ec] ;  /* 0x0000bb001b1b7a20 */ /* 0x000fe20000410000 */
[----:B------:R-:W-:Y:S01]  /*b220*/  ISETP.GE.AND P0, PT, R2, R251, PT ;  /* 0x000000fb0200720c */ /* 0x000fe20003f06270 */
[----:B------:R-:W-:Y:S01]  /*b230*/  FMUL.FTZ R18, R18, c[0x0][0x2ec] ;  /* 0x0000bb0012127a20 */ /* 0x000fe20000410000 */
[C---:B------:R-:W-:Y:S01]  /*b240*/  ISETP.GE.AND P6, PT, R2.reuse, R250, PT ;  /* 0x000000fa0200720c */ /* 0x040fe20003fc6270 */
[----:B------:R-:W-:Y:S01]  /*b250*/  FMUL.FTZ R21, R21, c[0x0][0x2ec] ;  /* 0x0000bb0015157a20 */ /* 0x000fe20000410000 */
[----:B------:R-:W-:Y:S01]  /*b260*/  ISETP.GE.AND P5, PT, R2, R249, PT ;  /* 0x000000f90200720c */ /* 0x000fe20003fa6270 */
[----:B------:R-:W-:Y:S01]  /*b270*/  FMUL.FTZ R26, R26, c[0x0][0x2ec] ;  /* 0x0000bb001a1a7a20 */ /* 0x000fe20000410000 */
[----:B------:R-:W-:Y:S01]  /*b280*/  ISETP.GE.AND P4, PT, R2, R248, PT ;  /* 0x000000f80200720c */ /* 0x000fe20003f86270 */
[----:B------:R-:W-:Y:S01]  /*b290*/  FMUL.FTZ R16, R16, c[0x0][0x2ec] ;  /* 0x0000bb0010107a20 */ /* 0x000fe20000410000 */
[----:B------:R-:W-:Y:S01]  /*b2a0*/  ISETP.LT.OR P0, PT, R2, R247, P0 ;  /* 0x000000f70200720c */ /* 0x000fe20000701670 */
[----:B------:R-:W-:Y:S01]  /*b2b0*/  FMUL.FTZ R20, R20, c[0x0][0x2ec] ;  /* 0x0000bb0014147a20 */ /* 0x000fe20000410000 */
[C---:B------:R-:W-:Y:S01]  /*b2c0*/  ISETP.LT.OR P6, PT, R2.reuse, R246, P6 ;  /* 0x000000f60200720c */ /* 0x040fe200037c1670 */
[----:B------:R-:W-:Y:S01]  /*b2d0*/  MUFU.TANH R26, R26 ;  /* 0x0000001a001a7308 */ /* 0x000fe20000002400 */
[----:B------:R-:W-:Y:S01]  /*b2e0*/  ISETP.LT.OR P5, PT, R2, R245, P5 ;  /* 0x000000f50200720c */ /* 0x000fe20002fa1670 */
[----:B------:R-:W-:Y:S01]  /*b2f0*/  FMUL.FTZ R22, R22, c[0x0][0x2ec] ;  /* 0x0000bb0016167a20 */ /* 0x000fe20000410000 */
[----:B------:R-:W-:Y:S01]  /*b300*/  ISETP.LT.OR P4, PT, R2, R244, P4 ;  /* 0x000000f40200720c */ /* 0x000fe20002781670 */
[----:B------:R-:W-:Y:S01]  /*b310*/  FMUL.FTZ R23, R23, c[0x0][0x2ec] ;  /* 0x0000bb0017177a20 */ /* 0x000fe20000410000 */
[----:B------:R-:W-:Y:S01]  /*b320*/  IADD3 R2, R0, 0x8, RZ ;  /* 0x0000000800027810 */ /* 0x000fe20007ffe0ff */
[----:B------:R-:W-:-:S02]  /*b330*/  FMUL.FTZ R36, R36, c[0x0][0x2ec] ;  /* 0x0000bb0024247a20 */ /* 0x000fc40000410000 */
[----:B------:R-:W-:Y:S01]  /*b340*/  MUFU.TANH R3, R22 ;  /* 0x0000001600037308 */ /* 0x000fe20000002400 */
[-C--:B-1----:R-:W-:Y:S01]  /*b350*/  HMMA.16816.F32.BF16 R40, R8, R12.reuse, R52 ;  /* 0x0000000c0828723c */ /* 0x082fe20000041834 */
[----:B------:R-:W-:Y:S02]  /*b360*/  FMUL.FTZ R38, R38, c[0x0][0x2ec] ;  /* 0x0000bb0026267a20 */ /* 0x000fe40000410000 */
[----:B------:R-:W-:Y:S02]  /*b370*/  FMUL.FTZ R37, R37, c[0x0][0x2ec] ;  /* 0x0000bb0025257a20 */ /* 0x000fe40000410000 */
[----:B------:R-:W-:Y:S02]  /*b380*/  FMUL.FTZ R39, R39, c[0x0][0x2ec] ;  /* 0x0000bb0027277a20 */ /* 0x000fe40000410000 */
[----:B------:R-:W-:Y:S01]  /*b390*/  MUFU.TANH R36, R36 ;  /* 0x0000002400247308 */ /* 0x000fe20000002400 */
[C---:B------:R-:W-:Y:S07]  /*b3a0*/  HMMA.16816.F32.BF16 R48, R4.reuse, R12, R64 ;  /* 0x0000000c0430723c */ /* 0x040fee0000041840 */
[----:B------:R-:W-:Y:S01]  /*b3b0*/  MUFU.TANH R38, R38 ;  /* 0x0000002600267308 */ /* 0x000fe20000002400 */
[-C--:B------:R-:W-:Y:S07]  /*b3c0*/  HMMA.16816.F32.BF16 R140, R4, R14.reuse, R140 ;  /* 0x0000000e048c723c */ /* 0x080fee000004188c */
[----:B------:R-:W-:Y:S01]  /*b3d0*/  MUFU.TANH R37, R37 ;  /* 0x0000002500257308 */ /* 0x000fe20000002400 */
[----:B------:R-:W-:Y:S01]  /*b3e0*/  HMMA.16816.F32.BF16 R52, R8, R14, R60 ;  /* 0x0000000e0834723c */ /* 0x000fe2000004183c */
[----:B------:R-:W1:Y:S01]  /*b3f0*/  LDSM.16.M88.4 R12, [R229+0x3800] ;  /* 0x00380000e50c783b */ /* 0x000e620000000200 */
[----:B------:R-:W-:Y:S01]  /*b400*/  FMUL.FTZ R40, R40, c[0x0][0x2ec] ;  /* 0x0000bb0028287a20 */ /* 0x000fe20000410000 */
[----:B------:R-:W-:-:S04]  /*b410*/  DEPBAR.LE SB0, 0x0 ;  /* 0x000080000000791a */ /* 0x000fc80000000000 */
        /* <DEDUP_REMOVED lines=18> */
[----:B------:R-:W-:-:S05]  /*b540*/  FMUL.FTZ R143, R143, c[0x0][0x2ec] ;  /* 0x0000bb008f8f7a20 */ /* 0x000fca0000410000 */
[----:B------:R-:W-:Y:S01]  /*b550*/  MUFU.TANH R41, R41 ;  /* 0x0000002900297308 */ /* 0x000fe20000002400 */
[C---:B-1----:R-:W-:Y:S07]  /*b560*/  HMMA.16816.F32.BF16 R60, R4.reuse, R12, R220 ;  /* 0x0000000c043c723c */ /* 0x042fee00000418dc */
[----:B------:R-:W-:Y:S01]  /*b570*/  MUFU.TANH R43, R43 ;  /* 0x0000002b002b7308 */ /* 0x000fe20000002400 */
[----:B------:R-:W-:Y:S07]  /*b580*/  HMMA.16816.F32.BF16 R56, R4, R14, R56 ;  /* 0x0000000e0438723c */ /* 0x000fee0000041838 */
[----:B------:R-:W1:Y:S01]  /*b590*/  MUFU.TANH R7, R208 ;  /* 0x000000d000077308 */ /* 0x000e620000002400 */
[C---:B------:R-:W-:Y:S07]  /*b5a0*/  HMMA.16816.F32.BF16 R64, R8.reuse, R12, R44 ;  /* 0x0000000c0840723c */ /* 0x040fee000004182c */
[----:B------:R-:W-:Y:S01]  /*b5b0*/  MUFU.TANH R13, R216 ;  /* 0x000000d8000d7308 */ /* 0x000fe20000002400 */
[----:B------:R-:W-:Y:S01]  /*b5c0*/  HMMA.16816.F32.BF16 R44, R8, R14, R212 ;  /* 0x0000000e082c723c */ /* 0x000fe200000418d4 */
[----:B------:R-:W-:-:S02]  /*b5d0*/  FMUL.FTZ R61, R61, c[0x0][0x2ec] ;  /* 0x0000bb003d3d7a20 */ /* 0x000fc40000410000 */
[----:B------:R-:W-:-:S04]  /*b5e0*/  FMUL.FTZ R63, R63, c[0x0][0x2ec] ;  /* 0x0000bb003f3f7a20 */ /* 0x000fc80000410000 */
[----:B------:R-:W2:Y:S01]  /*b5f0*/  MUFU.TANH R10, R210 ;  /* 0x000000d2000a7308 */ /* 0x000ea20000002400 */
[----:B-1----:R-:W-:Y:S02]  /*b600*/  FSEL R7, R7, -INF , !P1 ;  /* 0xff80000007077808 */ /* 0x002fe40004800000 */
[----:B------:R-:W-:-:S04]  /*b610*/  ISETP.GE.AND P1, PT, R0, R250, PT ;  /* 0x000000fa0000720c */ /* 0x000fc80003f26270 */
[----:B------:R-:W-:Y:S01]  /*b620*/  ISETP.LT.OR P1, PT, R0, R246, P1 ;  /* 0x000000f60000720c */ /* 0x000fe20000f21670 */
[----:B------:R-:W1:Y:S01]  /*b630*/  MUFU.TANH R9, R209 ;  /* 0x000000d100097308 */ /* 0x000e620000002400 */
[----:B------:R-:W-:Y:S02]  /*b640*/  FMUL.FTZ R64, R64, c[0x0][0x2ec] ;  /* 0x0000bb0040407a20 */ /* 0x000fe40000410000 */
[----:B------:R-:W-:Y:S02]  /*b650*/  FMUL.FTZ R66, R66, c[0x0][0x2ec] ;  /* 0x0000bb0042427a20 */ /* 0x000fe40000410000 */
[----:B------:R-:W-:Y:S02]  /*b660*/  FMUL.FTZ R65, R65, c[0x0][0x2ec] ;  /* 0x0000bb0041417a20 */ /* 0x000fe40000410000 */
[----:B------:R-:W-:Y:S01]  /*b670*/  FMUL.FTZ R67, R67, c[0x0][0x2ec] ;  /* 0x0000bb0043437a20 */ /* 0x000fe20000410000 */
[----:B--2---:R-:W-:Y:S01]  /*b680*/  FSEL R10, R10, -INF , !P1 ;  /* 0xff8000000a0a7808 */ /* 0x004fe20004800000 */
[----:B------:R-:W2:Y:S01]  /*b690*/  MUFU.TANH R14, R211 ;  /* 0x000000d3000e7308 */ /* 0x000ea20000002400 */
[----:B------:R-:W-:Y:S01]  /*b6a0*/  ISETP.GE.AND P1, PT, R0, R249, PT ;  /* 0x000000f90000720c */ /* 0x000fe20003f26270 */
[----:B------:R-:W-:-:S02]  /*b6b0*/  FMUL.FTZ R44, R44, c[0x0][0x2ec] ;  /* 0x0000bb002c2c7a20 */ /* 0x000fc40000410000 */
[----:B------:R-:W-:Y:S01]  /*b6c0*/  FMUL.FTZ R45, R45, c[0x0][0x2ec] ;  /* 0x0000bb002d2d7a20 */ /* 0x000fe20000410000 */
[C---:B------:R-:W-:Y:S02]  /*b6d0*/  ISETP.LT.OR P1, PT, R0.reuse, R245, P1 ;  /* 0x000000f50000720c */ /* 0x040fe40000f21670 */
[----:B-1----:R-:W-:Y:S01]  /*b6e0*/  FSEL R9, R9, -INF , !P0 ;  /* 0xff80000009097808 */ /* 0x002fe20004000000 */
[----:B------:R-:W-:Y:S01]  /*b6f0*/  MUFU.TANH R11, R28 ;  /* 0x0000001c000b7308 */ /* 0x000fe20000002400 */
[----:B------:R-:W-:Y:S02]  /*b700*/  FSEL R13, R13, -INF , !P1 ;  /* 0xff8000000d0d7808 */ /* 0x000fe40004800000 */
[----:B------:R-:W-:Y:S02]  /*b710*/  ISETP.GE.AND P1, PT, R0, R248, PT ;  /* 0x000000f80000720c */ /* 0x000fe40003f26270 */
[----:B------:R-:W-:Y:S02]  /*b720*/  ISETP.GE.AND P0, PT, R2, R250, PT ;  /* 0x000000fa0200720c */ /* 0x000fe40003f06270 */
[----:B------:R-:W-:Y:S01]  /*b730*/  ISETP.LT.OR P1, PT, R0, R244, P1 ;  /* 0x000000f40000720c */ /* 0x000fe20000f21670 */
[----:B------:R-:W1:Y:S01]  /*b740*/  MUFU.TANH R15, R30 ;  /* 0x0000001e000f7308 */ /* 0x000e620000002400 */
[----:B--2---:R-:W-:-:S02]  /*b750*/  FSEL R14, R14, -INF , !P6 ;  /* 0xff8000000e0e7808 */ /* 0x004fc40007000000 */
[C---:B------:R-:W-:Y:S02]  /*b760*/  ISETP.GE.AND P6, PT, R2.reuse, R249, PT ;  /* 0x000000f90200720c */ /* 0x040fe40003fc6270 */
[C---:B------:R-:W-:Y:S02]  /*b770*/  ISETP.LT.OR P0, PT, R2.reuse, R246, P0 ;  /* 0x000000f60200720c */ /* 0x040fe40000701670 */
[----:B------:R-:W-:Y:S01]  /*b780*/  ISETP.LT.OR P6, PT, R2, R245, P6 ;  /* 0x000000f50200720c */ /* 0x000fe200037c1670 */
[----:B------:R-:W2:Y:S08]  /*b790*/  MUFU.TANH R12, R29 ;  /* 0x0000001d000c7308 */ /* 0x000eb00000002400 */
[----:B------:R-:W3:Y:S01]  /*b7a0*/  MUFU.TANH R29, R24 ;  /* 0x00000018001d7308 */ /* 0x000ee20000002400 */
[----:B-1----:R-:W-:-:S07]  /*b7b0*/  FSEL R15, R15, -INF , !P0 ;  /* 0xff8000000f0f7808 */ /* 0x002fce0004000000 */
[----:B------:R-:W-:Y:S08]  /*b7c0*/  MUFU.TANH R30, R25 ;  /* 0x00000019001e7308 */ /* 0x000ff00000002400 */
[----:B------:R1:W-:Y:S08]  /*b7d0*/  MUFU.TANH R25, R17 ;  /* 0x0000001100197308 */ /* 0x0003f00000002400 */
[----:B------:R4:W-:Y:S01]  /*b7e0*/  MUFU.TANH R24, R19 ;  /* 0x0000001300187308 */ /* 0x0009e20000002400 */
[----:B-1----:R-:W-:-:S07]  /*b7f0*/  FSEL R17, R218, -INF , !P1 ;  /* 0xff800000da117808 */ /* 0x002fce0004800000 */
[----:B------:R-:W-:Y:S01]  /*b800*/  MUFU.TANH R28, R27 ;  /* 0x0000001b001c7308 */ /* 0x000fe20000002400 */
[----:B------:R-:W-:-:S04]  /*b810*/  ISETP.GE.AND P1, PT, R2, R251, PT ;  /* 0x000000fb0200720c */ /* 0x000fc80003f26270 */
[C---:B------:R-:W-:Y:S02]  /*b820*/  ISETP.LT.OR P1, PT, R2.reuse, R247, P1 ;  /* 0x000000f70200720c */ /* 0x040fe40000f21670 */
[----:B----4-:R-:W-:Y:S01]  /*b830*/  FSEL R19, R217, -INF , !P5 ;  /* 0xff800000d9137808 */ /* 0x010fe20006800000 */
[----:B------:R1:W-:Y:S01]  /*b840*/  MUFU.TANH R5, R18 ;  /* 0x0000001200057308 */ /* 0x0003e20000002400 */
[C---:B------:R-:W-:Y:S02]  /*b850*/  ISETP.GE.AND P5, PT, R2.reuse, R248, PT ;  /* 0x000000f80200720c */ /* 0x040fe40003fa6270 */
[----:B------:R-:W-:Y:S02]  /*b860*/  FSEL R11, R11, -INF , !P1 ;  /* 0xff8000000b0b7808 */ /* 0x000fe40004800000 */
[----:B------:R-:W-:Y:S02]  /*b870*/  ISETP.LT.OR P5, PT, R2, R244, P5 ;  /* 0x000000f40200720c */ /* 0x000fe40002fa1670 */
[----:B------:R-:W-:Y:S01]  /*b880*/  IADD3 R2, R0, 0x9, RZ ;  /* 0x0000000900027810 */ /* 0x000fe20007ffe0ff */
[----:B------:R4:W-:Y:S01]  /*b890*/  MUFU.TANH R27, R21 ;  /* 0x00000015001b7308 */ /* 0x0009e20000002400 */
[----:B------:R-:W-:-:S02]  /*b8a0*/  FSEL R22, R34, -INF , !P5 ;  /* 0xff80000022167808 */ /* 0x000fc40006800000 */
[C---:B------:R-:W-:Y:S02]  /*b8b0*/  ISETP.GE.AND P1, PT, R2.reuse, R250, PT ;  /* 0x000000fa0200720c */ /* 0x040fe40003f26270 */
[C---:B------:R-:W-:Y:S02]  /*b8c0*/  ISETP.GE.AND P0, PT, R2.reuse, R249, PT ;  /* 0x000000f90200720c */ /* 0x040fe40003f06270 */
[----:B------:R-:W-:Y:S01]  /*b8d0*/  ISETP.LT.OR P1, PT, R2, R246, P1 ;  /* 0x000000f60200720c */ /* 0x000fe20000f21670 */
[----:B------:R2:W2:Y:S01]  /*b8e0*/  MUFU.TANH R6, R16 ;  /* 0x0000001000067308 */ /* 0x0004a20000002400 */
[----:B-1----:R-:W-:Y:S02]  /*b8f0*/  FSEL R18, R32, -INF , !P6 ;  /* 0xff80000020127808 */ /* 0x002fe40007000000 */
[C---:B------:R-:W-:Y:S02]  /*b900*/  ISETP.GE.AND P6, PT, R2.reuse, R248, PT ;  /* 0x000000f80200720c */ /* 0x040fe40003fc6270 */
[----:B------:R-:W-:-:S02]  /*b910*/  ISETP.LT.OR P0, PT, R2, R245, P0 ;  /* 0x000000f50200720c */ /* 0x000fc40000701670 */
[C---:B------:R-:W-:Y:S01]  /*b920*/  ISETP.LT.OR P6, PT, R2.reuse, R244, P6 ;  /* 0x000000f40200720c */ /* 0x040fe200037c1670 */
[----:B------:R1:W1:Y:S01]  /*b930*/  MUFU.TANH R8, R20 ;  /* 0x0000001400087308 */ /* 0x0002620000002400 */
[----:B----4-:R-:W-:Y:S02]  /*b940*/  FSEL R21, R219, -INF , !P4 ;  /* 0xff800000db157808 */ /* 0x010fe40006000000 */
[----:B------:R-:W-:-:S04]  /*b950*/  ISETP.GE.AND P4, PT, R2, R251, PT ;  /* 0x000000fb0200720c */ /* 0x000fc80003f86270 */
[----:B------:R-:W-:Y:S01]  /*b960*/  ISETP.LT.OR P4, PT, R2, R247, P4 ;  /* 0x000000f70200720c */ /* 0x000fe20002781670 */
[----:B------:R4:W3:Y:S01]  /*b970*/  MUFU.TANH R4, R23 ;  /* 0x0000001700047308 */ /* 0x0008e20000002400 */
[----:B------:R-:W-:Y:S02]  /*b980*/  IADD3 R2, R0, 0x10, RZ ;  /* 0x0000001000027810 */ /* 0x000fe40007ffe0ff */
[----:B--2---:R-:W-:Y:S02]  /*b990*/  FSEL R12, R12, -INF , !P4 ;  /* 0xff8000000c0c7808 */ /* 0x004fe40006000000 */
[----:B------:R-:W-:Y:S02]  /*b9a0*/  FSEL R16, R31, -INF , !P1 ;  /* 0xff8000001f107808 */ /* 0x000fe40004800000 */
[----:B------:R-:W-:Y:S01]  /*b9b0*/  ISETP.GE.AND P5, PT, R2, R251, PT ;  /* 0x000000fb0200720c */ /* 0x000fe20003fa6270 */
[----:B------:R-:W-:Y:S01]  /*b9c0*/  MUFU.TANH R49, R49 ;  /* 0x0000003100317308 */ /* 0x000fe20000002400 */
[----:B-1----:R-:W-:-:S02]  /*b9d0*/  FSEL R20, R33, -INF , !P0 ;  /* 0xff80000021147808 */ /* 0x002fc40004000000 */
[C---:B------:R-:W-:Y:S02]  /*b9e0*/  ISETP.GE.AND P4, PT, R2.reuse, R250, PT ;  /* 0x000000fa0200720c */ /* 0x040fe40003f86270 */
[C---:B------:R-:W-:Y:S02]  /*b9f0*/  ISETP.GE.AND P1, PT, R2.reuse, R249, PT ;  /* 0x000000f90200720c */ /* 0x040fe40003f26270 */
[C---:B------:R-:W-:Y:S01]  /*ba00*/  ISETP.GE.AND P0, PT, R2.reuse, R248, PT ;  /* 0x000000f80200720c */ /* 0x040fe20003f06270 */
[----:B------:R-:W1:Y:S01]  /*ba10*/  MUFU.TANH R50, R50 ;  /* 0x0000003200327308 */ /* 0x000e620000002400 */
[C---:B------:R-:W-:Y:S02]  /*ba20*/  ISETP.LT.OR P5, PT, R2.reuse, R247, P5 ;  /* 0x000000f70200720c */ /* 0x040fe40002fa1670 */
[C---:B------:R-:W-:Y:S02]  /*ba30*/  ISETP.LT.OR P4, PT, R2.reuse, R246, P4 ;  /* 0x000000f60200720c */ /* 0x040fe40002781670 */
[----:B------:R-:W-:-:S02]  /*ba40*/  ISETP.LT.OR P1, PT, R2, R245, P1 ;  /* 0x000000f50200720c */ /* 0x000fc40000f21670 */
[----:B------:R-:W-:Y:S01]  /*ba50*/  ISETP.LT.OR P0, PT, R2, R244, P0 ;  /* 0x000000f40200720c */ /* 0x000fe20000701670 */
[----:B------:R-:W2:Y:S01]  /*ba60*/  MUFU.TANH R51, R51 ;  /* 0x0000003300337308 */ /* 0x000ea20000002400 */
[----:B------:R-:W-:Y:S02]  /*ba70*/  IADD3 R2, R0, 0x11, RZ ;  /* 0x0000001100027810 */ /* 0x000fe40007ffe0ff */
[----:B----4-:R-:W-:Y:S02]  /*ba80*/  FSEL R23, R35, -INF , !P6 ;  /* 0xff80000023177808 */ /* 0x010fe40007000000 */
[C---:B------:R-:W-:Y:S02]  /*ba90*/  ISETP.GE.AND P6, PT, R2.reuse, R251, PT ;  /* 0x000000fb0200720c */ /* 0x040fe40003fc6270 */
[----:B---3--:R-:W-:Y:S01]  /*baa0*/  FSEL R29, R29, -INF , !P5 ;  /* 0xff8000001d1d7808 */ /* 0x008fe20006800000 */
[----:B------:R-:W3:Y:S01]  /*bab0*/  MUFU.TANH R52, R52 ;  /* 0x0000003400347308 */ /* 0x000ee20000002400 */
[----:B------:R-:W-:-:S02]  /*bac0*/  ISETP.GE.AND P5, PT, R2, R250, PT ;  /* 0x000000fa0200720c */ /* 0x000fc40003fa6270 */
[----:B------:R-:W-:Y:S01]  /*bad0*/  FSEL R26, R26, -INF , !P4 ;  /* 0xff8000001a1a7808 */ /* 0x000fe20006000000 */
[----:B------:R-:W-:Y:S01]  /*bae0*/  STL [R1+0x24], R29 ;  /* 0x0000241d01007387 */ /* 0x000fe20000100800 */
[----:B------:R-:W-:Y:S02]  /*baf0*/  FSEL R6, R6, -INF , !P1 ;  /* 0xff80000006067808 */ /* 0x000fe40004800000 */
[----:B------:R-:W-:Y:S01]  /*bb00*/  FSEL R5, R5, -INF , !P0 ;  /* 0xff80000005057808 */ /* 0x000fe20004000000 */
[----:B------:R-:W-:Y:S01]  /*bb10*/  STL [R1+0x2c], R26 ;  /* 0x00002c1a01007387 */ /* 0x000fe20000100800 */
[C---:B------:R-:W-:Y:S01]  /*bb20*/  ISETP.GE.AND P4, PT, R2.reuse, R249, PT ;  /* 0x000000f90200720c */ /* 0x040fe20003f86270 */
[----:B------:R-:W4:Y:S01]  /*bb30*/  MUFU.TANH R54, R54 ;  /* 0x0000003600367308 */ /* 0x000f220000002400 */
[C---:B------:R-:W-:Y:S01]  /*bb40*/  ISETP.GE.AND P1, PT, R2.reuse, R248, PT ;  /* 0x000000f80200720c */ /* 0x040fe20003f26270 */
[----:B------:R1:W-:Y:S01]  /*bb50*/  STL [R1+0x30], R6 ;  /* 0x0000300601007387 */ /* 0x0003e20000100800 */
[----:B------:R-:W-:-:S02]  /*bb60*/  ISETP.LT.OR P6, PT, R2, R247, P6 ;  /* 0x000000f70200720c */ /* 0x000fc400037c1670 */
[C---:B------:R-:W-:Y:S01]  /*bb70*/  ISETP.LT.OR P5, PT, R2.reuse, R246, P5 ;  /* 0x000000f60200720c */ /* 0x040fe20002fa1670 */
[----:B------:R2:W-:Y:S01]  /*bb80*/  STL [R1+0x34], R5 ;  /* 0x0000340501007387 */ /* 0x0005e20000100800 */
[C---:B------:R-:W-:Y:S01]  /*bb90*/  ISETP.LT.OR P4, PT, R2.reuse, R245, P4 ;  /* 0x000000f50200720c */ /* 0x040fe20002781670 */
[----:B------:R-:W1:Y:S01]  /*bba0*/  MUFU.TANH R140, R140 ;  /* 0x0000008c008c7308 */ /* 0x000e620000002400 */
[----:B------:R-:W-:Y:S02]  /*bbb0*/  ISETP.LT.OR P1, PT, R2, R244, P1 ;  /* 0x000000f40200720c */ /* 0x000fe40000f21670 */
[----:B------:R-:W-:Y:S02]  /*bbc0*/  IADD3 R2, R0, 0x18, RZ ;  /* 0x0000001800027810 */ /* 0x000fe40007ffe0ff */
[----:B------:R-:W-:Y:S02]  /*bbd0*/  FSEL R139, R24, -INF , !P1 ;  /* 0xff800000188b7808 */ /* 0x000fe40004800000 */
[C---:B------:R-:W-:Y:S01]  /*bbe0*/  ISETP.GE.AND P0, PT, R2.reuse, R251, PT ;  /* 0x000000fb0200720c */ /* 0x040fe20003f06270 */
[----:B------:R-:W3:Y:S03]  /*bbf0*/  MUFU.TANH R141, R141 ;  /* 0x0000008d008d7308 */ /* 0x000ee60000002400 */
[----:B------:R-:W-:-:S04]  /*bc00*/  ISETP.LT.OR P0, PT, R2, R247, P0 ;  /* 0x000000f70200720c */ /* 0x000fc80000701670 */
[----:B------:R-:W-:Y:S01]  /*bc10*/  FSEL R132, R8, -INF , !P0 ;  /* 0xff80000008847808 */ /* 0x000fe20004000000 */
[----:B------:R-:W-:Y:S01]  /*bc20*/  MUFU.TANH R53, R53 ;  /* 0x0000003500357308 */ /* 0x000fe20000002400 */
[----:B------:R-:W-:Y:S01]  /*bc30*/  FMUL.FTZ R8, R46, c[0x0][0x2ec] ;  /* 0x0000bb002e087a20 */ /* 0x000fe20000410000 */
[----:B-1----:R-:W-:Y:S02]  /*bc40*/  FSEL R6, R30, -INF , !P6 ;  /* 0xff8000001e067808 */ /* 0x002fe40007000000 */
[----:B------:R-:W-:Y:S02]  /*bc50*/  ISETP.GE.AND P6, PT, R2, R250, PT ;  /* 0x000000fa0200720c */ /* 0x000fe40003fc6270 */
[----:B--2---:R-:W-:Y:S01]  /*bc60*/  FSEL R5, R28, -INF , !P5 ;  /* 0xff8000001c057808 */ /* 0x004fe20006800000 */
[----:B------:R1:W-:Y:S01]  /*bc70*/  STL [R1+0x14], R6 ;  /* 0x0000140601007387 */ /* 0x0003e20000100800 */
[C---:B------:R-:W-:Y:S01]  /*bc80*/  ISETP.GE.AND P5, PT, R2.reuse, R249, PT ;  /* 0x000000f90200720c */ /* 0x040fe20003fa6270 */
[----:B------:R-:W-:Y:S01]  /*bc90*/  MUFU.TANH R55, R55 ;  /* 0x0000003700377308 */ /* 0x000fe20000002400 */
[C---:B------:R-:W-:Y:S01]  /*bca0*/  ISETP.LT.OR P6, PT, R2.reuse, R246, P6 ;  /* 0x000000f60200720c */ /* 0x040fe200037c1670 */
[----:B------:R2:W-:Y:S01]  /*bcb0*/  STL [R1+0x1c], R5 ;  /* 0x00001c0501007387 */ /* 0x0005e20000100800 */
[----:B------:R-:W-:-:S02]  /*bcc0*/  ISETP.LT.OR P5, PT, R2, R245, P5 ;  /* 0x000000f50200720c */ /* 0x000fc40002fa1670 */
[----:B------:R-:W-:Y:S02]  /*bcd0*/  FSEL R3, R3, -INF , !P6 ;  /* 0xff80000003037808 */ /* 0x000fe40007000000 */
[----:B------:R-:W-:Y:S01]  /*bce0*/  FSEL R138, R36, -INF , !P5 ;  /* 0xff800000248a7808 */ /* 0x000fe20006800000 */
[----:B------:R-:W2:Y:S08]  /*bcf0*/  MUFU.TANH R142, R142 ;  /* 0x0000008e008e7308 */ /* 0x000eb00000002400 */
[----:B------:R-:W-:Y:S01]  /*bd00*/  MUFU.TANH R143, R143 ;  /* 0x0000008f008f7308 */ /* 0x000fe20000002400 */
[----:B-1----:R-:W-:-:S07]  /*bd10*/  FMUL.FTZ R6, R47, c[0x0][0x2ec] ;  /* 0x0000bb002f067a20 */ /* 0x002fce0000410000 */
[----:B------:R-:W-:Y:S01]  /*bd20*/  MUFU.TANH R64, R64 ;  /* 0x0000004000407308 */ /* 0x000fe20000002400 */
[----:B--2---:R-:W-:Y:S02]  /*bd30*/  FSEL R5, R25, -INF , !P4 ;  /* 0xff80000019057808 */ /* 0x004fe40006000000 */
[----:B------:R-:W-:-:S03]  /*bd40*/  ISETP.GE.AND P4, PT, R2, R248, PT ;  /* 0x000000f80200720c */ /* 0x000fc60003f86270 */
[----:B------:R-:W-:Y:S01]  /*bd50*/  STL [R1+0x20], R5 ;  /* 0x0000200501007387 */ /* 0x000fe20000100800 */
[----:B------:R-:W-:Y:S01]  /*bd60*/  ISETP.LT.OR P4, PT, R2, R244, P4 ;  /* 0x000000f40200720c */ /* 0x000fe20002781670 */
[----:B------:R-:W-:Y:S01]  /*bd70*/  MUFU.TANH R66, R66 ;  /* 0x0000004200427308 */ /* 0x000fe20000002400 */
[----:B------:R-:W-:Y:S01]  /*bd80*/  IADD3 R2, R0, 0x19, RZ ;  /* 0x0000001900027810 */ /* 0x000fe20007ffe0ff */
[----:B------:R1:W-:Y:S03]  /*bd90*/  STL [R1+0xc], R3 ;  /* 0x00000c0301007387 */ /* 0x0003e60000100800 */
[C---:B------:R-:W-:Y:S02]  /*bda0*/  ISETP.GE.AND P1, PT, R2.reuse, R251, PT ;  /* 0x000000fb0200720c */ /* 0x040fe40003f26270 */
[C---:B------:R-:W-:Y:S01]  /*bdb0*/  ISETP.GE.AND P0, PT, R2.reuse, R250, PT ;  /* 0x000000fa0200720c */ /* 0x040fe20003f06270 */
[----:B------:R-:W-:Y:S01]  /*bdc0*/  MUFU.TANH R65, R65 ;  /* 0x0000004100417308 */ /* 0x000fe20000002400 */
[----:B------:R-:W-:-:S02]  /*bdd0*/  ISETP.GE.AND P6, PT, R2, R249, PT ;  /* 0x000000f90200720c */ /* 0x000fc40003fc6270 */
[C---:B------:R-:W-:Y:S02]  /*bde0*/  ISETP.GE.AND P5, PT, R2.reuse, R248, PT ;  /* 0x000000f80200720c */ /* 0x040fe40003fa6270 */
[C---:B------:R-:W-:Y:S02]  /*bdf0*/  ISETP.LT.OR P1, PT, R2.reuse, R247, P1 ;  /* 0x000000f70200720c */ /* 0x040fe40000f21670 */
[C---:B------:R-:W-:Y:S01]  /*be00*/  ISETP.LT.OR P0, PT, R2.reuse, R246, P0 ;  /* 0x000000f60200720c */ /* 0x040fe20000701670 */
[----:B------:R-:W-:Y:S01]  /*be10*/  MUFU.TANH R67, R67 ;  /* 0x0000004300437308 */ /* 0x000fe20000002400 */
[C---:B------:R-:W-:Y:S02]  /*be20*/  ISETP.LT.OR P6, PT, R2.reuse, R245, P6 ;  /* 0x000000f50200720c */ /* 0x040fe400037c1670 */
[----:B------:R-:W-:Y:S02]  /*be30*/  ISETP.LT.OR P5, PT, R2, R244, P5 ;  /* 0x000000f40200720c */ /* 0x000fe40002fa1670 */
[----:B------:R-:W-:-:S02]  /*be40*/  IADD3 R2, R0, 0x20, RZ ;  /* 0x0000002000027810 */ /* 0x000fc40007ffe0ff */
[----:B------:R-:W-:Y:S01]  /*be50*/  FSEL R31, R27, -INF , !P1 ;  /* 0xff8000001b1f7808 */ /* 0x000fe20004800000 */
[----:B------:R-:W-:Y:S01]  /*be60*/  MUFU.TANH R61, R61 ;  /* 0x0000003d003d7308 */ /* 0x000fe20000002400 */
[----:B------:R-:W-:Y:S01]  /*be70*/  FSEL R252, R4, -INF , !P0 ;  /* 0xff80000004fc7808 */ /* 0x000fe20004000000 */
[----:B------:R-:W-:Y:S01]  /*be80*/  FMUL.FTZ R4, R60, c[0x0][0x2ec] ;  /* 0x0000bb003c047a20 */ /* 0x000fe20000410000 */
[----:B-1----:R-:W-:Y:S01]  /*be90*/  FSEL R3, R38, -INF , !P4 ;  /* 0xff80000026037808 */ /* 0x002fe20006000000 */
[----:B------:R-:W-:Y:S01]  /*bea0*/  FMUL.FTZ R5, R56, c[0x0][0x2ec] ;  /* 0x0000bb0038057a20 */ /* 0x000fe20000410000 */
[C---:B------:R-:W-:Y:S02]  /*beb0*/  ISETP.GE.AND P4, PT, R2.reuse, R251, PT ;  /* 0x000000fb0200720c */ /* 0x040fe40003f86270 */
[C---:B------:R-:W-:Y:S01]  /*bec0*/  ISETP.GE.AND P1, PT, R2.reuse, R250, PT ;  /* 0x000000fa0200720c */ /* 0x040fe20003f26270 */
[----:B------:R1:W-:Y:S01]  /*bed0*/  STL [R1+0x28], R3 ;  /* 0x0000280301007387 */ /* 0x0003e20000100800 */
[C---:B------:R-:W-:Y:S01]  /*bee0*/  ISETP.GE.AND P0, PT, R2.reuse, R249, PT ;  /* 0x000000f90200720c */ /* 0x040fe20003f06270 */
[----:B------:R-:W-:Y:S01]  /*bef0*/  MUFU.TANH R4, R4 ;  /* 0x0000000400047308 */ /* 0x000fe20000002400 */
[----:B------:R-:W-:-:S02]  /*bf00*/  ISETP.LT.OR P4, PT, R2, R247, P4 ;  /* 0x000000f70200720c */ /* 0x000fc40002781670 */
[C---:B------:R-:W-:Y:S02]  /*bf10*/  ISETP.LT.OR P1, PT, R2.reuse, R246, P1 ;  /* 0x000000f60200720c */ /* 0x040fe40000f21670 */
[----:B------:R-:W-:Y:S02]  /*bf20*/  ISETP.LT.OR P0, PT, R2, R245, P0 ;  /* 0x000000f50200720c */ /* 0x000fe40000701670 */
[----:B------:R-:W-:Y:S01]  /*bf30*/  FSEL R39, R39, -INF , !P5 ;  /* 0xff80000027277808 */ /* 0x000fe20006800000 */
[----:B------:R-:W-:Y:S01]  /*bf40*/  MUFU.TANH R63, R63 ;  /* 0x0000003f003f7308 */ /* 0x000fe20000002400 */
[----:B------:R-:W-:Y:S02]  /*bf50*/  FSEL R36, R40, -INF , !P4 ;  /* 0xff80000028247808 */ /* 0x000fe40006000000 */
[----:B------:R-:W-:Y:S02]  /*bf60*/  FSEL R223, R42, -INF , !P1 ;  /* 0xff8000002adf7808 */ /* 0x000fe40004800000 */
[----:B------:R-:W-:-:S03]  /*bf70*/  FSEL R133, R48, -INF , !P0 ;  /* 0xff80000030857808 */ /* 0x000fc60004000000 */
[----:B------:R-:W-:Y:S01]  /*bf80*/  MUFU.TANH R44, R44 ;  /* 0x0000002c002c7308 */ /* 0x000fe20000002400 */
[----:B-1----:R-:W-:-:S07]  /*bf90*/  FSEL R3, R37, -INF , !P6 ;  /* 0xff80000025037808 */ /* 0x002fce0007000000 */
[----:B------:R-:W-:Y:S01]  /*bfa0*/  MUFU.TANH R8, R8 ;  /* 0x0000000800087308 */ /* 0x000fe20000002400 */
[----:B------:R-:W-:Y:S01]  /*bfb0*/  BAR.SYNC.DEFER_BLOCKING 0x0 ;  /* 0x0000000000007b1d */ /* 0x000fe20000010000 */
[----:B------:R-:W-:-:S04]  /*bfc0*/  ISETP.GE.AND P6, PT, R2, R248, PT ;  /* 0x000000f80200720c */ /* 0x000fc80003fc6270 */
[----:B------:R-:W-:Y:S01]  /*bfd0*/  ISETP.LT.OR P6, PT, R2, R244, P6 ;  /* 0x000000f40200720c */ /* 0x000fe200037c1670 */
[----:B------:R1:W-:Y:S01]  /*bfe0*/  STL [R1], R3 ;  /* 0x0000000301007387 */ /* 0x0003e20000100800 */
[----:B------:R-:W-:Y:S01]  /*bff0*/  IADD3 R2, R0, 0x21, RZ ;  /* 0x0000002100027810 */ /* 0x000fe20007ffe0ff */
[----:B------:R-:W-:Y:S01]  /*c000*/  MUFU.TANH R5, R5 ;  /* 0x0000000500057308 */ /* 0x000fe20000002400 */
[----:B------:R-:W-:Y:S02]  /*c010*/  FSEL R50, R50, -INF , !P6 ;  /* 0xff80000032327808 */ /* 0x000fe40007000000 */
[C---:B------:R-:W-:Y:S02]  /*c020*/  ISETP.GE.AND P5, PT, R2.reuse, R251, PT ;  /* 0x000000fb0200720c */ /* 0x040fe40003fa6270 */
[C---:B------:R-:W-:Y:S02]  /*c030*/  ISETP.GE.AND P4, PT, R2.reuse, R250, PT ;  /* 0x000000fa0200720c */ /* 0x040fe40003f86270 */
[C---:B------:R-:W-:Y:S01]  /*c040*/  ISETP.GE.AND P1, PT, R2.reuse, R249, PT ;  /* 0x000000f90200720c */ /* 0x040fe20003f26270 */
[----:B------:R-:W-:Y:S01]  /*c050*/  MUFU.TANH R45, R45 ;  /* 0x0000002d002d7308 */ /* 0x000fe20000002400 */
        /* <DEDUP_REMOVED lines=9> */
[----:B-1----:R-:W-:Y:S01]  /*c0f0*/  FMUL.FTZ R3, R62, c[0x0][0x2ec] ;  /* 0x0000bb003e037a20 */ /* 0x002fe20000410000 */
[----:B------:R-:W-:Y:S02]  /*c100*/  FSEL R221, R49, -INF , !P1 ;  /* 0xff80000031dd7808 */ /* 0x000fe40004800000 */
[C---:B------:R-:W-:Y:S02]  /*c110*/  ISETP.GE.AND P6, PT, R2.reuse, R251, PT ;  /* 0x000000fb0200720c */ /* 0x040fe40003fc6270 */
[C---:B------:R-:W-:Y:S01]  /*c120*/  ISETP.GE.AND P5, PT, R2.reuse, R250, PT ;  /* 0x000000fa0200720c */ /* 0x040fe20003fa6270 */
[----:B------:R-:W1:Y:S01]  /*c130*/  MUFU.TANH R3, R3 ;  /* 0x0000000300037308 */ /* 0x000e620000002400 */
        /* <DEDUP_REMOVED lines=8> */
[----:B---3--:R-:W-:Y:S02]  /*c1c0*/  FSEL R34, R52, -INF , !P6 ;  /* 0xff80000034227808 */ /* 0x008fe40007000000 */
[----:B----4-:R-:W-:Y:S02]  /*c1d0*/  FSEL R218, R54, -INF , !P5 ;  /* 0xff80000036da7808 */ /* 0x010fe40006800000 */
        /* <DEDUP_REMOVED lines=11> */
[----:B------:R-:W-:Y:S02]  /*c290*/  ISETP.GE.AND P5, PT, R2, R248, PT ;  /* 0x000000f80200720c */ /* 0x000fe40003fa6270 */
[----:B------:R-:W-:Y:S02]  /*c2a0*/  FSEL R219, R142, -INF , !P1 ;  /* 0xff8000008edb7808 */ /* 0x000fe40004800000 */
[----:B------:R-:W-:Y:S02]  /*c2b0*/  FSEL R33, R53, -INF , !P0 ;  /* 0xff80000035217808 */ /* 0x000fe40004000000 */
[----:B------:R-:W-:Y:S02]  /*c2c0*/  FSEL R214, R55, -INF , !P6 ;  /* 0xff80000037d67808 */ /* 0x000fe40007000000 */
        /* <DEDUP_REMOVED lines=8> */
[----:B-1----:R-:W-:Y:S01]  /*c350*/  FSEL R215, R3, -INF , !P5 ;  /* 0xff80000003d77808 */ /* 0x002fe20006800000 */
[----:B------:R-:W-:Y:S01]  /*c360*/  FMUL.FTZ R3, R58, c[0x0][0x2ec] ;  /* 0x0000bb003a037a20 */ /* 0x000fe20000410000 */
[----:B------:R-:W-:Y:S02]  /*c370*/  FSEL R216, R143, -INF , !P4 ;  /* 0xff8000008fd87808 */ /* 0x000fe40006000000 */
[----:B------:R-:W-:Y:S02]  /*c380*/  FSEL R29, R64, -INF , !P1 ;  /* 0xff800000401d7808 */ /* 0x000fe40004800000 */
[----:B------:R-:W-:Y:S01]  /*c390*/  FSEL R212, R66, -INF , !P0 ;  /* 0xff80000042d47808 */ /* 0x000fe20004000000 */
[----:B------:R-:W1:Y:S01]  /*c3a0*/  MUFU.TANH R3, R3 ;  /* 0x0000000300037308 */ /* 0x000e620000002400 */
[----:B------:R-:W-:Y:S01]  /*c3b0*/  FSEL R213, R4, -INF , !P6 ;  /* 0xff80000004d57808 */ /* 0x000fe20007000000 */
[----:B------:R-:W-:Y:S01]  /*c3c0*/  FMUL.FTZ R4, R57, c[0x0][0x2ec] ;  /* 0x0000bb0039047a20 */ /* 0x000fe20000410000 */
[----:B------:R-:W-:-:S02]  /*c3d0*/  ISETP.GE.AND P4, PT, R2, R251, PT ;  /* 0x000000fb0200720c */ /* 0x000fc40003f86270 */
[C---:B------:R-:W-:Y:S02]  /*c3e0*/  ISETP.GE.AND P1, PT, R2.reuse, R250, PT ;  /* 0x000000fa0200720c */ /* 0x040fe40003f26270 */
[C---:B------:R-:W-:Y:S01]  /*c3f0*/  ISETP.GE.AND P0, PT, R2.reuse, R249, PT ;  /* 0x000000f90200720c */ /* 0x040fe20003f06270 */
[----:B------:R-:W2:Y:S01]  /*c400*/  MUFU.TANH R4, R4 ;  /* 0x0000000400047308 */ /* 0x000ea20000002400 */
        /* <DEDUP_REMOVED lines=16> */
[----:B------:R-:W-:Y:S01]  /*c510*/  ISETP.LT.OR P0, PT, R2, R244, P0 ;  /* 0x000000f40200720c */ /* 0x000fe20000701670 */
[----:B------:R-:W-:Y:S01]  /*c520*/  FMUL.FTZ R2, R59, c[0x0][0x2ec] ;  /* 0x0000bb003b027a20 */ /* 0x000fe20000410000 */
[----:B------:R-:W-:Y:S02]  /*c530*/  IADD3 R0, R0, 0x39, RZ ;  /* 0x0000003900007810 */ /* 0x000fe40007ffe0ff */
[----:B-1----:R-:W-:Y:S02]  /*c540*/  FSEL R209, R3, -INF , !P0 ;  /* 0xff80000003d17808 */ /* 0x002fe40004000000 */
[----:B------:R-:W-:Y:S01]  /*c550*/  PLOP3.LUT P0, PT, PT, PT, UP0, 0x80, 0x0 ;  /* 0x000000000000781c */ /* 0x000fe20003f0f008 */
[----:B------:R-:W1:Y:S01]  /*c560*/  MUFU.TANH R2, R2 ;  /* 0x0000000200027308 */ /* 0x000e620000002400 */
        /* <DEDUP_REMOVED lines=12> */
[----:B------:R-:W-:Y:S02]  /*c630*/  FSEL R24, R45, -INF , !P6 ;  /* 0xff8000002d187808 */ /* 0x000fe40007000000 */
[----:B------:R-:W-:-:S02]  /*c640*/  FSEL R26, R6, -INF , !P5 ;  /* 0xff800000061a7808 */ /* 0x000fc40006800000 */
[----:B--2---:R-:W-:Y:S02]  /*c650*/  FSEL R32, R4, -INF , !P4 ;  /* 0xff80000004207808 */ /* 0x004fe40006000000 */
[----:B-1----:R-:W-:Y:S01]  /*c660*/  FSEL R208, R2, -INF , !P1 ;  /* 0xff80000002d07808 */ /* 0x002fe20004800000 */
        /* <DEDUP_REMOVED lines=79> */
.L_x_645:
[----:B------:R-:W-:Y:S05]  /*cb60*/  BSYNC B0 ;  /* 0x0000000000007941 */ /* 0x000fea0003800000 */
.L_x_644:
[----:B------:R-:W0:Y:S02]  /*cb70*/  LDGDEPBAR ;  /* 0x00000000000079af */ /* 0x000e240000000000 */
.L_x_643:
[----:B------:R-:W2:Y:S04]  /*cb80*/  LDL R6, [R1+0x24] ;  /* 0x0000240001067983 */ /* 0x000ea80000100800 */
[----:B------:R-:W3:Y:S04]  /*cb90*/  LDL.LU R5, [R1+0x34] ;  /* 0x0000340001057983 */ /* 0x000ee80000300800 */
[----:B------:R-:W4:Y:S04]  /*cba0*/  LDL.LU R4, [R1+0x30] ;  /* 0x0000300001047983 */ /* 0x000f280000300800 */
[----:B-1----:R-:W4:Y:S04]  /*cbb0*/  LDL.LU R3, [R1+0x20] ;  /* 0x0000200001037983 */ /* 0x002f280000300800 */
[----:B------:R-:W4:Y:S04]  /*cbc0*/  LDL.LU R2, [R1] ;  /* 0x0000000001027983 */ /* 0x000f280000300800 */
[----:B------:R-:W4:Y:S04]  /*cbd0*/  LDL.LU R45, [R1+0xc] ;  /* 0x00000c00012d7983 */ /* 0x000f280000300800 */
[----:B------:R-:W4:Y:S04]  /*cbe0*/  LDL.LU R43, [R1+0x14] ;  /* 0x00001400012b7983 */ /* 0x000f280000300800 */
[----:B------:R-:W4:Y:S04]  /*cbf0*/  LDL.LU R62, [R1+0x1c] ;  /* 0x00001c00013e7983 */ /* 0x000f280000300800 */
[----:B------:R-:W4:Y:S04]  /*cc00*/  LDL.LU R63, [R1+0x2c] ;  /* 0x00002c00013f7983 */ /* 0x000f280000300800 */
[----:B------:R-:W-:Y:S04]  /*cc10*/  STL [R1+0xa4], R229 ;  /* 0x0000a4e501007387 */ /* 0x000fe80000100800 */
[----:B------:R1:W-:Y:S04]  /*cc20*/  STL [R1+0xa0], R224 ;  /* 0x0000a0e001007387 */ /* 0x0003e80000100800 */
[----:B-1----:R-:W4:Y:S01]  /*cc30*/  LDL.LU R224, [R1+0x28] ;  /* 0x0000280001e07983 */ /* 0x002f220000300800 */
[----:B------:R-:W-:-:S02]  /*cc40*/  FMNMX.FTZ R0, R137, R7, !PT ;  /* 0x0000000789007209 */ /* 0x000fc40007810000 */
[----:B------:R-:W-:Y:S01]  /*cc50*/  MOV R60, R139 ;  /* 0x0000008b003c7202 */ /* 0x000fe20000000f00 */
[----:B------:R-:W4:Y:S01]  /*cc60*/  LDL.LU R40, [R1+0x60] ;  /* 0x0000600001287983 */ /* 0x000f220000300800 */
[----:B------:R-:W-:Y:S02]  /*cc70*/  FMNMX.FTZ R0, R9, R0, !PT ;  /* 0x0000000009007209 */ /* 0x000fe40007810000 */
[----:B------:R-:W-:Y:S02]  /*cc80*/  MOV R47, R39 ;  /* 0x00000027002f7202 */ /* 0x000fe40000000f00 */
[----:B------:R-:W-:Y:S02]  /*cc90*/  FMNMX.FTZ R0, R11, R0, !PT ;  /* 0x000000000b007209 */ /* 0x000fe40007810000 */
[----:B------:R-:W-:Y:S02]  /*cca0*/  MOV R46, R50 ;  /* 0x00000032002e7202 */ /* 0x000fe40000000f00 */
[----:B------:R-:W-:-:S04]  /*ccb0*/  FMNMX.FTZ R0, R12, R0, !PT ;  /* 0x000000000c007209 */ /* 0x000fc80007810000 */
[----:B--2---:R-:W-:Y:S02]  /*ccc0*/  FMNMX.FTZ R0, R6, R0, !PT ;  /* 0x0000000006007209 */ /* 0x004fe40007810000 */
[----:B---3--:R-:W-:Y:S02]  /*ccd0*/  MOV R42, R5 ;  /* 0x00000005002a7202 */ /* 0x008fe40000000f00 */
[----:B----4-:R-:W-:Y:S02]  /*cce0*/  MOV R61, R4 ;  /* 0x00000004003d7202 */ /* 0x010fe40000000f00 */
[----:B------:R-:W-:Y:S02]  /*ccf0*/  MOV R55, R3 ;  /* 0x0000000300377202 */ /* 0x000fe40000000f00 */
[----:B------:R-:W-:Y:S02]  /*cd00*/  MOV R54, R2 ;  /* 0x0000000200367202 */ /* 0x000fe40000000f00 */
        /* <DEDUP_REMOVED lines=42> */
[----:B------:R-:W-:Y:S01]  /*cfb0*/  FMNMX.FTZ R3, R42, R0, !PT ;  /* 0x000000002a037209 */ /* 0x000fe20007810000 */
[----:B------:R-:W1:Y:S01]  /*cfc0*/  SHFL.BFLY PT, R6, R2, 0x1, 0x1f ;  /* 0x0c201f0002067f89 */ /* 0x000e6200000e0000 */
[----:B------:R-:W-:Y:S02]  /*cfd0*/  FMNMX.FTZ R0, R26, R5, !PT ;  /* 0x000000051a007209 */ /* 0x000fe40007810000 */
[----:B------:R-:W-:-:S03]  /*cfe0*/  FMNMX.FTZ R5, R220, R4, !PT ;  /* 0x00000004dc057209 */ /* 0x000fc60007810000 */
[----:B------:R-:W2:Y:S01]  /*cff0*/  SHFL.BFLY PT, R4, R0, 0x2, 0x1f ;  /* 0x0c401f0000047f89 */ /* 0x000ea200000e0000 */
[----:B------:R-:W-:-:S04]  /*d000*/  FMNMX.FTZ R5, R217, R5, !PT ;  /* 0x00000005d9057209 */ /* 0x000fc80007810000 */
        /* <DEDUP_REMOVED lines=9> */
[----:B------:R-:W1:Y:S01]  /*d0a0*/  SHFL.BFLY PT, R6, R5, 0x2, 0x1f ;  /* 0x0c401f0005067f89 */ /* 0x000e6200000e0000 */
[----:B------:R-:W-:Y:S02]  /*d0b0*/  FMNMX.FTZ R3, R222, R3, !PT ;  /* 0x00000003de037209 */ /* 0x000fe40007810000 */
[----:B--2---:R-:W-:Y:S02]  /*d0c0*/  FMNMX.FTZ R0, R0, R4, !PT ;  /* 0x0000000400007209 */ /* 0x004fe40007810000 */
[----:B------:R-:W-:-:S03]  /*d0d0*/  FMNMX.FTZ R3, R219, R3, !PT ;  /* 0x00000003db037209 */ /* 0x000fc60007810000 */
[----:B------:R-:W2:Y:S01]  /*d0e0*/  SHFL.BFLY PT, R8, R0, 0x1, 0x1f ;  /* 0x0c201f0000087f89 */ /* 0x000ea200000e0000 */
[----:B------:R-:W-:Y:S01]  /*d0f0*/  FMNMX.FTZ R2, R216, R3, !PT ;  /* 0x00000003d8027209 */ /* 0x000fe20007810000 */
[----:B------:R-:W-:-:S03]  /*d100*/  FMUL.FTZ R3, R41, c[0x0][0x23c] ;  /* 0x00008f0029037a20 */ /* 0x000fc60000410000 */
[----:B------:R-:W-:Y:S02]  /*d110*/  FMNMX.FTZ R2, R215, R2, !PT ;  /* 0x00000002d7027209 */ /* 0x000fe40007810000 */
[----:B------:R-:W-:Y:S02]  /*d120*/  FSETP.NEU.FTZ.AND P6, PT, R41, -INF , PT ;  /* 0xff8000002900780b */ /* 0x000fe40003fdd000 */
[----:B------:R-:W-:Y:S02]  /*d130*/  FMNMX.FTZ R2, R211, R2, !PT ;  /* 0x00000002d3027209 */ /* 0x000fe40007810000 */
[----:B------:R-:W-:Y:S02]  /*d140*/  FSEL R3, R3, RZ, P6 ;  /* 0x000000ff03037208 */ /* 0x000fe40003000000 */
[----:B------:R-:W-:Y:S02]  /*d150*/  FMNMX.FTZ R2, R209, R2, !PT ;  /* 0x00000002d1027209 */ /* 0x000fe40007810000 */
[----:B-1----:R-:W-:-:S02]  /*d160*/  FMNMX.FTZ R5, R5, R6, !PT ;  /* 0x0000000605057209 */ /* 0x002fc40007810000 */
[----:B------:R-:W-:Y:S01]  /*d170*/  FMNMX.FTZ R4, R208, R2, !PT ;  /* 0x00000002d0047209 */ /* 0x000fe20007810000 */
[--C-:B------:R-:W-:Y:S02]  /*d180*/  FFMA.FTZ R2, R7, c[0x0][0x23c], -R3.reuse ;  /* 0x00008f0007027a23 */ /* 0x100fe40000010803 */
[----:B------:R-:W1:Y:S02]  /*d190*/  SHFL.BFLY PT, R7, R5, 0x1, 0x1f ;  /* 0x0c201f0005077f89 */ /* 0x000e6400000e0000 */
[----:B------:R3:W-:Y:S01]  /*d1a0*/  MUFU.EX2 R39, R2 ;  /* 0x0000000200277308 */ /* 0x0007e20000000800 */
[----:B--2---:R-:W-:Y:S01]  /*d1b0*/  FMNMX.FTZ R143, R0, R8, !PT ;  /* 0x00000008008f7209 */ /* 0x004fe20007810000 */
[----:B------:R-:W-:-:S03]  /*d1c0*/  FFMA.FTZ R0, R11, c[0x0][0x23c], -R3 ;  /* 0x00008f000b007a23 */ /* 0x000fc60000010803 */
[----:B------:R-:W-:Y:S01]  /*d1d0*/  FSETP.NEU.FTZ.AND P5, PT, R143, -INF , PT ;  /* 0xff8000008f00780b */ /* 0x000fe20003fbd000 */
[----:B---3--:R-:W-:-:S04]  /*d1e0*/  FFMA.FTZ R2, R9, c[0x0][0x23c], -R3 ;  /* 0x00008f0009027a23 */ /* 0x008fc80000010803 */
[----:B------:R2:W-:Y:S01]  /*d1f0*/  MUFU.EX2 R51, R2 ;  /* 0x0000000200337308 */ /* 0x0005e20000000800 */
[----:B------:R-:W3:Y:S07]  /*d200*/  SHFL.BFLY PT, R6, R4, 0x2, 0x1f ;  /* 0x0c401f0004067f89 */ /* 0x000eee00000e0000 */
[----:B------:R4:W-:Y:S01]  /*d210*/  MUFU.EX2 R56, R0 ;  /* 0x0000000000387308 */ /* 0x0009e20000000800 */
[----:B--2---:R-:W-:-:S05]  /*d220*/  FMUL.FTZ R2, R143, c[0x0][0x23c] ;  /* 0x00008f008f027a20 */ /* 0x004fca0000410000 */
[----:B------:R-:W-:Y:S01]  /*d230*/  FSEL R2, R2, RZ, P5 ;  /* 0x000000ff02027208 */ /* 0x000fe20002800000 */
[----:B----4-:R-:W-:-:S04]  /*d240*/  FFMA.FTZ R0, R12, c[0x0][0x23c], -R3 ;  /* 0x00008f000c007a23 */ /* 0x010fc80000010803 */
[----:B------:R2:W-:Y:S01]  /*d250*/  MUFU.EX2 R64, R0 ;  /* 0x0000000000407308 */ /* 0x0005e20000000800 */
[----:B-1----:R-:W-:Y:S01]  /*d260*/  FMNMX.FTZ R140, R5, R7, !PT ;  /* 0x00000007058c7209 */ /* 0x002fe20007810000 */
[----:B------:R-:W-:-:S03]  /*d270*/  FFMA.FTZ R5, R15, c[0x0][0x23c], -R2 ;  /* 0x00008f000f057a23 */ /* 0x000fc60000010802 */
[----:B------:R-:W-:Y:S01]  /*d280*/  FSETP.NEU.FTZ.AND P4, PT, R140, -INF , PT ;  /* 0xff8000008c00780b */ /* 0x000fe20003f9d000 */
[----:B--2---:R-:W-:-:S04]  /*d290*/  FFMA.FTZ R0, R10, c[0x0][0x23c], -R2 ;  /* 0x00008f000a007a23 */ /* 0x004fc80000010802 */
[----:B------:R1:W-:Y:S02]  /*d2a0*/  MUFU.EX2 R9, R0 ;  /* 0x0000000000097308 */ /* 0x0003e40000000800 */
[----:B-1----:R-:W-:-:S06]  /*d2b0*/  FFMA.FTZ R0, R14, c[0x0][0x23c], -R2 ;  /* 0x00008f000e007a23 */ /* 0x002fcc0000010802 */
[----:B------:R1:W-:Y:S08]  /*d2c0*/  MUFU.EX2 R53, R0 ;  /* 0x0000000000357308 */ /* 0x0003f00000000800 */
[----:B------:R2:W-:Y:S01]  /*d2d0*/  MUFU.EX2 R52, R5 ;  /* 0x0000000500347308 */ /* 0x0005e20000000800 */
[----:B-1----:R-:W-:-:S05]  /*d2e0*/  FMUL.FTZ R0, R140, c[0x0][0x23c] ;  /* 0x00008f008c007a20 */ /* 0x002fca0000410000 */
[----:B------:R-:W-:Y:S01]  /*d2f0*/  FSEL R0, R0, RZ, P4 ;  /* 0x000000ff00007208 */ /* 0x000fe20002000000 */
[----:B--2---:R-:W-:Y:S01]  /*d300*/  FFMA.FTZ R5, R16, c[0x0][0x23c], -R2 ;  /* 0x00008f0010057a23 */ /* 0x004fe20000010802 */
[----:B---3--:R-:W-:-:S03]  /*d310*/  FMNMX.FTZ R4, R4, R6, !PT ;  /* 0x0000000604047209 */ /* 0x008fc60007810000 */
[----:B------:R1:W-:Y:S02]  /*d320*/  MUFU.EX2 R48, R5 ;  /* 0x0000000500307308 */ /* 0x0003e40000000800 */
[----:B------:R-:W2:Y:S01]  /*d330*/  SHFL.BFLY PT, R6, R4, 0x1, 0x1f ;  /* 0x0c201f0004067f89 */ /* 0x000ea200000e0000 */
[----:B-1----:R-:W-:-:S05]  /*d340*/  FFMA.FTZ R5, R13, c[0x0][0x23c], -R0 ;  /* 0x00008f000d057a23 */ /* 0x002fca0000010800 */
[----:B------:R1:W-:Y:S02]  /*d350*/  MUFU.EX2 R15, R5 ;  /* 0x00000005000f7308 */ /* 0x0003e40000000800 */
[----:B-1----:R-:W-:-:S05]  /*d360*/  FSEL R5, R41, RZ, P6 ;  /* 0x000000ff29057208 */ /* 0x002fca0003000000 */
[----:B------:R-:W-:-:S04]  /*d370*/  FADD.FTZ R5, R137, -R5 ;  /* 0x8000000589057221 */ /* 0x000fc80000010000 */
[----:B------:R-:W-:-:S06]  /*d380*/  FMUL.FTZ R5, R5, c[0x0][0x23c] ;  /* 0x00008f0005057a20 */ /* 0x000fcc0000410000 */
[----:B------:R-:W1:Y:S01]  /*d390*/  MUFU.EX2 R5, R5 ;  /* 0x0000000500057308 */ /* 0x000e620000000800 */
[----:B--2---:R-:W-:Y:S01]  /*d3a0*/  FMNMX.FTZ R141, R4, R6, !PT ;  /* 0x00000006048d7209 */ /* 0x004fe20007810000 */
[----:B------:R1:W-:Y:S04]  /*d3b0*/  STL [R1+0x38], R41 ;  /* 0x0000382901007387 */ /* 0x0003e80000100800 */
[----:B------:R-:W-:Y:S04]  /*d3c0*/  STL [R1+0x44], R143 ;  /* 0x0000448f01007387 */ /* 0x000fe80000100800 */
[----:B------:R-:W-:Y:S04]  /*d3d0*/  STL [R1+0x40], R140 ;  /* 0x0000408c01007387 */ /* 0x000fe80000100800 */
[----:B------:R-:W-:Y:S04]  /*d3e0*/  STL [R1+0x3c], R141 ;  /* 0x00003c8d01007387 */ /* 0x000fe80000100800 */
[----:B------:R-:W2:Y:S01]  /*d3f0*/  LDL.LU R57, [R1+0x68] ;  /* 0x0000680001397983 */ /* 0x000ea20000300800 */
[----:B-1----:R-:W-:Y:S01]  /*d400*/  FMUL.FTZ R41, R129, R5 ;  /* 0x0000000581297220 */ /* 0x002fe20000410000 */
[----:B------:R-:W-:-:S02]  /*d410*/  MOV R129, R52 ;  /* 0x0000003400817202 */ /* 0x000fc40000000f00 */
[----:B------:R-:W3:Y:S01]  /*d420*/  LDL.LU R52, [R1+0x64] ;  /* 0x0000640001347983 */ /* 0x000ee20000300800 */
[--C-:B------:R-:W-:Y:S01]  /*d430*/  FFMA.FTZ R4, R19, c[0x0][0x23c], -R0.reuse ;  /* 0x00008f0013047a23 */ /* 0x100fe20000010800 */
[C---:B------:R-:W-:Y:S01]  /*d440*/  FSETP.NEU.FTZ.AND P1, PT, R141.reuse, -INF , PT ;  /* 0xff8000008d00780b */ /* 0x040fe20003f3d000 */
[----:B------:R-:W-:Y:S02]  /*d450*/  FMUL.FTZ R12, R141, c[0x0][0x23c] ;  /* 0x00008f008d0c7a20 */ /* 0x000fe40000410000 */
[----:B------:R1:W-:Y:S03]  /*d460*/  MUFU.EX2 R44, R4 ;  /* 0x00000004002c7308 */ /* 0x0003e60000000800 */
[----:B------:R-:W-:Y:S01]  /*d470*/  FSEL R12, R12, RZ, P1 ;  /* 0x000000ff0c0c7208 */ /* 0x000fe20000800000 */
[----:B-1----:R-:W-:-:S04]  /*d480*/  FFMA.FTZ R4, R18, c[0x0][0x23c], -R0 ;  /* 0x00008f0012047a23 */ /* 0x002fc80000010800 */
[----:B------:R1:W-:Y:S02]  /*d490*/  MUFU.EX2 R49, R4 ;  /* 0x0000000400317308 */ /* 0x0003e40000000800 */
[----:B-1----:R-:W-:-:S06]  /*d4a0*/  FFMA.FTZ R4, R20, c[0x0][0x23c], -R0 ;  /* 0x00008f0014047a23 */ /* 0x002fcc0000010800 */
[----:B------:R1:W-:Y:S02]  /*d4b0*/  MUFU.EX2 R142, R4 ;  /* 0x00000004008e7308 */ /* 0x0003e40000000800 */
[--C-:B-1----:R-:W-:Y:S02]  /*d4c0*/  FFMA.FTZ R4, R17, c[0x0][0x23c], -R12.reuse ;  /* 0x00008f0011047a23 */ /* 0x102fe4000001080c */
[----:B------:R-:W1:Y:S04]  /*d4d0*/  LDSM.16.MT88.4 R16, [R225+0xc000] ;  /* 0x00c00000e110783b */ /* 0x000e680000004200 */
[----:B------:R4:W-:Y:S02]  /*d4e0*/  MUFU.EX2 R229, R4 ;  /* 0x0000000400e57308 */ /* 0x0009e40000000800 */
[----:B----4-:R-:W-:-:S06]  /*d4f0*/  FFMA.FTZ R4, R21, c[0x0][0x23c], -R12 ;  /* 0x00008f0015047a23 */ /* 0x010fcc000001080c */
[----:B------:R4:W-:Y:S02]  /*d500*/  MUFU.EX2 R139, R4 ;  /* 0x00000004008b7308 */ /* 0x0009e40000000800 */
[----:B----4-:R-:W-:-:S06]  /*d510*/  FFMA.FTZ R4, R22, c[0x0][0x23c], -R12 ;  /* 0x00008f0016047a23 */ /* 0x010fcc000001080c */
[----:B------:R4:W-:Y:S02]  /*d520*/  MUFU.EX2 R50, R4 ;  /* 0x0000000400327308 */ /* 0x0009e40000000800 */
[----:B----4-:R-:W-:-:S05]  /*d530*/  FSEL R4, R143, RZ, P5 ;  /* 0x000000ff8f047208 */ /* 0x010fca0002800000 */
[----:B------:R-:W-:Y:S01]  /*d540*/  FADD.FTZ R6, R136, -R4 ;  /* 0x8000000488067221 */ /* 0x000fe20000010000 */
[----:B------:R-:W-:-:S03]  /*d550*/  FSEL R4, R140, RZ, P4 ;  /* 0x000000ff8c047208 */ /* 0x000fc60002000000 */
[----:B------:R-:W-:Y:S02]  /*d560*/  FMUL.FTZ R14, R6, c[0x0][0x23c] ;  /* 0x00008f00060e7a20 */ /* 0x000fe40000410000 */
[----:B------:R-:W-:Y:S01]  /*d570*/  FADD.FTZ R6, R135, -R4 ;  /* 0x8000000487067221 */ /* 0x000fe20000010000 */
[----:B------:R-:W-:-:S03]  /*d580*/  FSEL R4, R141, RZ, P1 ;  /* 0x000000ff8d047208 */ /* 0x000fc60000800000 */
[----:B------:R-:W-:Y:S02]  /*d590*/  FMUL.FTZ R7, R6, c[0x0][0x23c] ;  /* 0x00008f0006077a20 */ /* 0x000fe40000410000 */
[----:B------:R-:W-:Y:S02]  /*d5a0*/  FADD.FTZ R6, R134, -R4 ;  /* 0x8000000486067221 */ /* 0x000fe40000010000 */
[-C--:B------:R-:W-:Y:S02]  /*d5b0*/  FFMA.FTZ R137, R40, R5.reuse, R39 ;  /* 0x0000000528897223 */ /* 0x080fe40000010027 */
        /* <DEDUP_REMOVED lines=30> */
[----:B------:R-:W-:Y:S02]  /*d7a0*/  FMUL.FTZ R40, R128, R5 ;  /* 0x0000000580287220 */ /* 0x000fe40000410000 */
[----:B------:R-:W-:Y:S02]  /*d7b0*/  FMUL.FTZ R6, R6, c[0x0][0x23c] ;  /* 0x00008f0006067a20 */ /* 0x000fe40000410000 */
[----:B------:R-:W-:Y:S01]  /*d7c0*/  FFMA.FTZ R5, R23, c[0x0][0x23c], -R12 ;  /* 0x00008f0017057a23 */ /* 0x000fe2000001080c */
[----:B------:R-:W-:Y:S01]  /*d7d0*/  MUFU.EX2 R14, R14 ;  /* 0x0000000e000e7308 */ /* 0x000fe20000000800 */
[----:B------:R-:W-:-:S07]  /*d7e0*/  IMAD.MOV.U32 R136, RZ, RZ, R51 ;  /* 0x000000ffff887224 */ /* 0x000fce00078e0033 */
[----:B------:R-:W4:Y:S08]  /*d7f0*/  MUFU.EX2 R4, R7 ;  /* 0x0000000700047308 */ /* 0x000f300000000800 */
[----:B------:R1:W-:Y:S08]  /*d800*/  MUFU.EX2 R13, R6 ;  /* 0x00000006000d7308 */ /* 0x0003f00000000800 */
[----:B------:R1:W1:Y:S01]  /*d810*/  MUFU.EX2 R51, R5 ;  /* 0x0000000500337308 */ /* 0x0002620000000800 */
[----:B------:R-:W-:Y:S01]  /*d820*/  MOV R128, R56 ;  /* 0x0000003800807202 */ /* 0x000fe20000000f00 */
[-C--:B----4-:R-:W-:Y:S01]  /*d830*/  FMUL.FTZ R144, R144, R4.reuse ;  /* 0x0000000490907220 */ /* 0x090fe20000410000 */
[----:B------:R-:W-:Y:S01]  /*d840*/  F2FP.BF16.PACK_AB R8, R136, R39 ;  /* 0x000000278808723e */ /* 0x000fe200000010ff */
[----:B------:R-:W-:Y:S01]  /*d850*/  FMUL.FTZ R145, R145, R4 ;  /* 0x0000000491917220 */ /* 0x000fe20000410000 */
[----:B------:R-:W-:Y:S01]  /*d860*/  F2FP.BF16.PACK_AB R10, R64, R128 ;  /* 0x00000080400a723e */ /* 0x000fe200000010ff */
[-C--:B------:R-:W-:Y:S01]  /*d870*/  FMUL.FTZ R156, R156, R4.reuse ;  /* 0x000000049c9c7220 */ /* 0x080fe20000410000 */
[----:B------:R-:W-:Y:S01]  /*d880*/  F2FP.BF16.PACK_AB R11, R48, R129 ;  /* 0x00000081300b723e */ /* 0x000fe200000010ff */
[-C--:B------:R-:W-:Y:S01]  /*d890*/  FMUL.FTZ R157, R157, R4.reuse ;  /* 0x000000049d9d7220 */ /* 0x080fe20000410000 */
[----:B-1----:R-:W-:Y:S01]  /*d8a0*/  F2FP.BF16.PACK_AB R6, R142, R49 ;  /* 0x000000318e06723e */ /* 0x002fe200000010ff */
[----:B------:R-:W-:-:S02]  /*d8b0*/  FMUL.FTZ R160, R160, R4 ;  /* 0x00000004a0a07220 */ /* 0x000fc40000410000 */
[-C--:B------:R-:W-:Y:S02]  /*d8c0*/  FMUL.FTZ R161, R161, R4.reuse ;  /* 0x00000004a1a17220 */ /* 0x080fe40000410000 */
[-C--:B------:R-:W-:Y:S02]  /*d8d0*/  FMUL.FTZ R172, R172, R4.reuse ;  /* 0x00000004acac7220 */ /* 0x080fe40000410000 */
[-C--:B------:R-:W-:Y:S01]  /*d8e0*/  FMUL.FTZ R173, R173, R4.reuse ;  /* 0x00000004adad7220 */ /* 0x080fe20000410000 */
[----:B------:R-:W-:Y:S01]  /*d8f0*/  F2FP.BF16.PACK_AB R5, R139, R229 ;  /* 0x000000e58b05723e */ /* 0x000fe200000010ff */
[----:B------:R-:W-:Y:S01]  /*d900*/  FMUL.FTZ R176, R176, R4 ;  /* 0x00000004b0b07220 */ /* 0x000fe20000410000 */
[----:B------:R-:W-:Y:S01]  /*d910*/  F2FP.BF16.PACK_AB R7, R51, R50 ;  /* 0x000000323307723e */ /* 0x000fe200000010ff */
        /* <DEDUP_REMOVED lines=19> */
[----:B--2---:R-:W-:-:S02]  /*da50*/  FFMA.FTZ R21, R57, R4, R15 ;  /* 0x0000000439157223 */ /* 0x004fc4000001000f */
[-C--:B------:R-:W-:Y:S02]  /*da60*/  FMUL.FTZ R120, R120, R4.reuse ;  /* 0x0000000478787220 */ /* 0x080fe40000410000 */
[-C--:B------:R-:W-:Y:S02]  /*da70*/  FMUL.FTZ R121, R121, R4.reuse ;  /* 0x0000000479797220 */ /* 0x080fe40000410000 */
[-C--:B------:R-:W-:Y:S02]  /*da80*/  FMUL.FTZ R124, R124, R4.reuse ;  /* 0x000000047c7c7220 */ /* 0x080fe40000410000 */
[----:B------:R-:W-:Y:S01]  /*da90*/  FMUL.FTZ R125, R125, R4 ;  /* 0x000000047d7d7220 */ /* 0x000fe20000410000 */
[----:B------:R-:W-:Y:S01]  /*daa0*/  F2FP.BF16.PACK_AB R4, R44, R15 ;  /* 0x0000000f2c04723e */ /* 0x000fe200000010ff */
[-C--:B------:R-:W-:Y:S02]  /*dab0*/  FMUL.FTZ R150, R150, R14.reuse ;  /* 0x0000000e96967220 */ /* 0x080fe40000410000 */
[-C--:B---3--:R-:W-:Y:S01]  /*dac0*/  FFMA.FTZ R52, R52, R14.reuse, R9 ;  /* 0x0000000e34347223 */ /* 0x088fe20000010009 */
[----:B------:R-:W-:Y:S01]  /*dad0*/  F2FP.BF16.PACK_AB R9, R53, R9 ;  /* 0x000000093509723e */ /* 0x000fe200000010ff */
[----:B------:R-:W-:-:S02]  /*dae0*/  FMUL.FTZ R151, R151, R14 ;  /* 0x0000000e97977220 */ /* 0x000fc40000410000 */
[-C--:B------:R-:W-:Y:S02]  /*daf0*/  FMUL.FTZ R146, R146, R13.reuse ;  /* 0x0000000d92927220 */ /* 0x080fe40000410000 */
[-C--:B------:R-:W-:Y:S02]  /*db00*/  FMUL.FTZ R147, R147, R13.reuse ;  /* 0x0000000d93937220 */ /* 0x080fe40000410000 */
[-C--:B------:R-:W-:Y:S02]  /*db10*/  FMUL.FTZ R158, R158, R13.reuse ;  /* 0x0000000d9e9e7220 */ /* 0x080fe40000410000 */
[----:B------:R-:W-:Y:S02]  /*db20*/  FMUL.FTZ R159, R159, R13 ;  /* 0x0000000d9f9f7220 */ /* 0x000fe40000410000 */
[-C--:B------:R-:W-:Y:S02]  /*db30*/  FMUL.FTZ R154, R154, R14.reuse ;  /* 0x0000000e9a9a7220 */ /* 0x080fe40000410000 */
[-C--:B------:R-:W-:Y:S01]  /*db40*/  FMUL.FTZ R155, R155, R14.reuse ;  /* 0x0000000e9b9b7220 */ /* 0x080fe20000410000 */
        /* <DEDUP_REMOVED lines=19> */
[----:B------:R-:W-:-:S02]  /*dc80*/  MOV R23, R55 ;  /* 0x0000003700177202 */ /* 0x000fc40000000f00 */
[----:B------:R-:W-:Y:S02]  /*dc90*/  MOV R39, R54 ;  /* 0x0000003600277202 */ /* 0x000fe40000000f00 */
[----:B------:R-:W-:Y:S01]  /*dca0*/  MOV R15, R53 ;  /* 0x00000035000f7202 */ /* 0x000fe20000000f00 */
[-C--:B-1----:R-:W-:Y:S08]  /*dcb0*/  HMMA.16816.F32.BF16 R164, R8, R16.reuse, R164 ;  /* 0x0000001008a4723c */ /* 0x082ff000000418a4 */
[C---:B------:R-:W-:Y:S08]  /*dcc0*/  HMMA.16816.F32.BF16 R64, R4.reuse, R16, R160 ;  /* 0x000000100440723c */ /* 0x040ff000000418a0 */
[-C--:B------:R-:W-:Y:S08]  /*dcd0*/  HMMA.16816.F32.BF16 R60, R4, R18.reuse, R172 ;  /* 0x00000012043c723c */ /* 0x080ff000000418ac */
[----:B------:R-:W-:Y:S01]  /*dce0*/  HMMA.16816.F32.BF16 R52, R8, R18, R168 ;  /* 0x000000120834723c */ /* 0x000fe200000418a8 */
[----:B------:R-:W1:Y:S01]  /*dcf0*/  LDSM.16.MT88.4 R16, [R228+0xc000] ;  /* 0x00c00000e410783b */ /* 0x000e620000004200 */
[-C--:B------:R-:W-:Y:S01]  /*dd00*/  FMUL.FTZ R178, R178, R13.reuse ;  /* 0x0000000db2b27220 */ /* 0x080fe20000410000 */
[----:B------:R-:W-:Y:S01]  /*dd10*/  MOV R163, R48 ;  /* 0x0000003000a37202 */ /* 0x000fe20000000f00 */
[----:B------:R-:W-:Y:S01]  /*dd20*/  FMUL.FTZ R179, R179, R13 ;  /* 0x0000000db3b37220 */ /* 0x000fe20000410000 */
[----:B------:R-:W-:-:S02]  /*dd30*/  MOV R161, R46 ;  /* 0x0000002e00a17202 */ /* 0x000fc40000000f00 */
[----:B------:R-:W-:Y:S02]  /*dd40*/  MOV R175, R163 ;  /* 0x000000a300af7202 */ /* 0x000fe40000000f00 */
[----:B------:R-:W-:Y:S02]  /*dd50*/  MOV R163, R47 ;  /* 0x0000002f00a37202 */ /* 0x000fe40000000f00 */
[----:B------:R-:W-:Y:S02]  /*dd60*/  MOV R169, R45 ;  /* 0x0000002d00a97202 */ /* 0x000fe40000000f00 */
[----:B------:R-:W-:Y:S02]  /*dd70*/  MOV R170, R44 ;  /* 0x0000002c00aa7202 */ /* 0x000fe40000000f00 */
[----:B-1----:R-:W-:Y:S07]  /*dd80*/  HMMA.16816.F32.BF16 R44, R4, R16, R176 ;  /* 0x00000010042c723c */ /* 0x002fee00000418b0 */
[----:B------:R-:W-:-:S02]  /*dd90*/  IMAD.MOV.U32 R179, RZ, RZ, R39 ;  /* 0x000000ffffb37224 */ /* 0x000fc400078e0027 */
[----:B------:R-:W2:Y:S01]  /*dda0*/  LDL.LU R39, [R1+0x6c] ;  /* 0x00006c0001277983 */ /* 0x000ea20000300800 */
[-C--:B------:R-:W-:Y:S02]  /*ddb0*/  FMUL.FTZ R182, R182, R14.reuse ;  /* 0x0000000eb6b67220 */ /* 0x080fe40000410000 */
[-C--:B------:R-:W-:Y:S02]  /*ddc0*/  FMUL.FTZ R183, R183, R14.reuse ;  /* 0x0000000eb7b77220 */ /* 0x080fe40000410000 */
[-C--:B------:R-:W-:Y:S02]  /*ddd0*/  FMUL.FTZ R190, R190, R13.reuse ;  /* 0x0000000dbebe7220 */ /* 0x080fe40000410000 */
[----:B------:R-:W-:Y:S02]  /*dde0*/  FMUL.FTZ R191, R191, R13 ;  /* 0x0000000dbfbf7220 */ /* 0x000fe40000410000 */
[-C--:B------:R-:W-:Y:S02]  /*ddf0*/  FMUL.FTZ R186, R186, R14.reuse ;  /* 0x0000000ebaba7220 */ /* 0x080fe40000410000 */
[----:B------:R-:W-:Y:S01]  /*de00*/  FMUL.FTZ R187, R187, R14 ;  /* 0x0000000ebbbb7220 */ /* 0x000fe20000410000 */
[----:B------:R-:W-:-:S02]  /*de10*/  MOV R154, R51 ;  /* 0x00000033009a7202 */ /* 0x000fc40000000f00 */
[----:B------:R-:W-:Y:S01]  /*de20*/  MOV R153, R50 ;  /* 0x0000003200997202 */ /* 0x000fe20000000f00 */
[----:B------:R-:W-:Y:S01]  /*de30*/  HMMA.16816.F32.BF16 R188, R4, R18, R188 ;  /* 0x0000001204bc723c */ /* 0x000fe200000418bc */
[----:B------:R-:W-:-:S07]  /*de40*/  MOV R162, R49 ;  /* 0x0000003100a27202 */ /* 0x000fce0000000f00 */
[C---:B------:R-:W-:Y:S08]  /*de50*/  HMMA.16816.F32.BF16 R48, R8.reuse, R16, R180 ;  /* 0x000000100830723c */ /* 0x040ff000000418b4 */
        /* <DEDUP_REMOVED lines=18> */
[-C--:B------:R-:W-:Y:S01]  /*df80*/  FMUL.FTZ R75, R75, R13.reuse ;  /* 0x0000000d4b4b7220 */ /* 0x080fe20000410000 */
[----:B------:R-:W-:Y:S01]  /*df90*/  MOV R180, R162 ;  /* 0x000000a200b47202 */ /* 0x000fe20000000f00 */
[----:B------:R-:W-:Y:S01]  /*dfa0*/  IMAD.MOV.U32 R171, RZ, RZ, R143 ;  /* 0x000000ffffab7224 */ /* 0x000fe200078e008f */
[----:B------:R-:W-:Y:S01]  /*dfb0*/  MOV R174, R142 ;  /* 0x0000008e00ae7202 */ /* 0x000fe20000000f00 */
[----:B------:R-:W-:Y:S01]  /*dfc0*/  FMUL.FTZ R78, R78, R13 ;  /* 0x0000000d4e4e7220 */ /* 0x000fe20000410000 */
[----:B------:R-:W-:Y:S01]  /*dfd0*/  MOV R160, R141 ;  /* 0x0000008d00a07202 */ /* 0x000fe20000000f00 */
[----:B------:R-:W-:Y:S01]  /*dfe0*/  FMUL.FTZ R79, R79, R13 ;  /* 0x0000000d4f4f7220 */ /* 0x000fe20000410000 */
[----:B------:R-:W-:-:S02]  /*dff0*/  MOV R162, R140 ;  /* 0x0000008c00a27202 */ /* 0x000fc40000000f00 */
[----:B------:R-:W-:Y:S02]  /*e000*/  MOV R172, R137 ;  /* 0x0000008900ac7202 */ /* 0x000fe40000000f00 */
[----:B------:R-:W-:Y:S02]  /*e010*/  MOV R173, R136 ;  /* 0x0000008800ad7202 */ /* 0x000fe40000000f00 */
[----:B------:R-:W-:Y:S01]  /*e020*/  MOV R176, R135 ;  /* 0x0000008700b07202 */ /* 0x000fe20000000f00 */
[-C--:B-1----:R-:W-:Y:S07]  /*e030*/  HMMA.16816.F32.BF16 R140, R8, R16.reuse, R68 ;  /* 0x00000010088c723c */ /* 0x082fee0000041844 */
[----:B------:R-:W-:Y:S01]  /*e040*/  MOV R71, R139 ;  /* 0x0000008b00477202 */ /* 0x000fe20000000f00 */
[----:B------:R-:W-:Y:S01]  /*e050*/  IMAD.MOV.U32 R70, RZ, RZ, R138 ;  /* 0x000000ffff467224 */ /* 0x000fe200078e008a */
[----:B------:R-:W-:Y:S01]  /*e060*/  MOV R69, R170 ;  /* 0x000000aa00457202 */ /* 0x000fe20000000f00 */
[----:B------:R-:W-:Y:S01]  /*e070*/  HMMA.16816.F32.BF16 R136, R4, R16, R72 ;  /* 0x000000100488723c */ /* 0x000fe20000041848 */
[----:B------:R-:W-:-:S02]  /*e080*/  MOV R170, R172 ;  /* 0x000000ac00aa7202 */ /* 0x000fc40000000f00 */
[----:B------:R-:W-:-:S04]  /*e090*/  MOV R172, R133 ;  /* 0x0000008500ac7202 */ /* 0x000fc80000000f00 */
[----:B------:R-:W-:Y:S02]  /*e0a0*/  MOV R73, R169 ;  /* 0x000000a900497202 */ /* 0x000fe40000000f00 */
[----:B------:R-:W-:Y:S02]  /*e0b0*/  MOV R169, R175 ;  /* 0x000000af00a97202 */ /* 0x000fe40000000f00 */
[----:B------:R-:W-:Y:S02]  /*e0c0*/  MOV R175, R134 ;  /* 0x0000008600af7202 */ /* 0x000fe40000000f00 */
[----:B------:R-:W-:Y:S02]  /*e0d0*/  MOV R72, R132 ;  /* 0x0000008400487202 */ /* 0x000fe40000000f00 */
[----:B------:R-:W-:Y:S01]  /*e0e0*/  HMMA.16816.F32.BF16 R132, R4, R18, R76 ;  /* 0x000000120484723c */ /* 0x000fe2000004184c */
[----:B--2---:R-:W-:Y:S02]  /*e0f0*/  FFMA.FTZ R39, R39, R13, R229 ;  /* 0x0000000d27277223 */ /* 0x004fe400000100e5 */
[----:B------:R1:W5:Y:S04]  /*e100*/  LDL.LU R229, [R1+0xa4] ;  /* 0x0000a40001e57983 */ /* 0x0003680000300800 */
[----:B------:R-:W2:Y:S01]  /*e110*/  LDL.LU R78, [R1+0x24] ;  /* 0x00002400014e7983 */ /* 0x000ea20000300800 */
[----:B------:R-:W-:-:S02]  /*e120*/  FMUL.FTZ R82, R82, R14 ;  /* 0x0000000e52527220 */ /* 0x000fc40000410000 */
[----:B------:R-:W-:Y:S01]  /*e130*/  FMUL.FTZ R83, R83, R14 ;  /* 0x0000000e53537220 */ /* 0x000fe20000410000 */
[----:B------:R-:W-:Y:S02]  /*e140*/  MOV R177, R23 ;  /* 0x0000001700b17202 */ /* 0x000fe40000000f00 */
[----:B------:R-:W-:Y:S02]  /*e150*/  MOV R75, R22 ;  /* 0x00000016004b7202 */ /* 0x000fe40000000f00 */
[----:B------:R-:W-:Y:S02]  /*e160*/  MOV R68, R21 ;  /* 0x0000001500447202 */ /* 0x000fe40000000f00 */
[----:B------:R-:W-:Y:S02]  /*e170*/  MOV R178, R20 ;  /* 0x0000001400b27202 */ /* 0x000fe40000000f00 */
[----:B------:R-:W-:Y:S01]  /*e180*/  HMMA.16816.F32.BF16 R20, R8, R18, R80 ;  /* 0x000000120814723c */ /* 0x000fe20000041850 */
[----:B------:R-:W3:Y:S01]  /*e190*/  LDSM.16.MT88.4 R16, [R226+0xe000] ;  /* 0x00e00000e210783b */ /* 0x000ee20000004200 */
        /* <DEDUP_REMOVED lines=8> */
[----:B------:R-:W-:Y:S02]  /*e220*/  MOV R168, R152 ;  /* 0x0000009800a87202 */ /* 0x000fe40000000f00 */
[----:B------:R-:W-:Y:S02]  /*e230*/  MOV R182, R153 ;  /* 0x0000009900b67202 */ /* 0x000fe40000000f00 */
[----:B------:R-:W-:Y:S02]  /*e240*/  MOV R183, R154 ;  /* 0x0000009a00b77202 */ /* 0x000fe40000000f00 */
[----:B------:R-:W-:Y:S02]  /*e250*/  MOV R181, R155 ;  /* 0x0000009b00b57202 */ /* 0x000fe40000000f00 */
[-C--:B---3--:R-:W-:Y:S08]  /*e260*/  HMMA.16816.F32.BF16 R152, R8, R16.reuse, R84 ;  /* 0x000000100898723c */ /* 0x088ff00000041854 */
[C---:B------:R-:W-:Y:S08]  /*e270*/  HMMA.16816.F32.BF16 R88, R4.reuse, R16, R88 ;  /* 0x000000100458723c */ /* 0x040ff00000041858 */
[-C--:B------:R-:W-:Y:S08]  /*e280*/  HMMA.16816.F32.BF16 R92, R4, R18.reuse, R92 ;  /* 0x00000012045c723c */ /* 0x080ff0000004185c */
        /* <DEDUP_REMOVED lines=18> */
[----:B------:R-:W-:Y:S02]  /*e3b0*/  FMUL.FTZ R127, R127, R13 ;  /* 0x0000000d7f7f7220 */ /* 0x000fe40000410000 */
[----:B------:R-:W-:-:S05]  /*e3c0*/  IMAD.MOV.U32 R79, RZ, RZ, R43 ;  /* 0x000000ffff4f7224 */ /* 0x000fca00078e002b */
[----:B------:R-:W-:Y:S01]  /*e3d0*/  MOV R77, R79 ;  /* 0x0000004f004d7202 */ /* 0x000fe20000000f00 */
[----:B------:R-:W-:Y:S01]  /*e3e0*/  FMUL.FTZ R118, R118, R14 ;  /* 0x0000000e76767220 */ /* 0x000fe20000410000 */
[----:B------:R-:W-:Y:S01]  /*e3f0*/  MOV R74, R42 ;  /* 0x0000002a004a7202 */ /* 0x000fe20000000f00 */
[-C--:B------:R-:W-:Y:S02]  /*e400*/  FMUL.FTZ R119, R119, R14.reuse ;  /* 0x0000000e77777220 */ /* 0x080fe40000410000 */
[-C--:B------:R-:W-:Y:S02]  /*e410*/  FMUL.FTZ R42, R130, R14.reuse ;  /* 0x0000000e822a7220 */ /* 0x080fe40000410000 */
[----:B------:R-:W-:Y:S01]  /*e420*/  FMUL.FTZ R43, R131, R14 ;  /* 0x0000000e832b7220 */ /* 0x000fe20000410000 */
[C---:B---3--:R-:W-:Y:S08]  /*e430*/  HMMA.16816.F32.BF16 R120, R4.reuse, R16, R120 ;  /* 0x000000100478723c */ /* 0x048ff00000041878 */
[----:B------:R-:W-:Y:S08]  /*e440*/  HMMA.16816.F32.BF16 R124, R4, R18, R124 ;  /* 0x00000012047c723c */ /* 0x000ff0000004187c */
[C---:B------:R-:W-:Y:S08]  /*e450*/  HMMA.16816.F32.BF16 R116, R8.reuse, R16, R116 ;  /* 0x000000100874723c */ /* 0x040ff00000041874 */
[----:B------:R-:W-:Y:S01]  /*e460*/  HMMA.16816.F32.BF16 R40, R8, R18, R40 ;  /* 0x000000120828723c */ /* 0x000fe20000041828 */
[----:B------:R-:W-:Y:S01]  /*e470*/  MOV R79, R73 ;  /* 0x00000049004f7202 */ /* 0x000fe20000000f00 */
[----:B------:R-:W3:Y:S01]  /*e480*/  LDSM.16.MT88.4 R16, [R225+0xc800] ;  /* 0x00c80000e110783b */ /* 0x000ee20000004200 */
[----:B------:R-:W-:-:S02]  /*e490*/  MOV R73, R224 ;  /* 0x000000e000497202 */ /* 0x000fc40000000f00 */
[----:B------:R-:W-:Y:S01]  /*e4a0*/  MOV R103, R74 ;  /* 0x0000004a00677202 */ /* 0x000fe20000000f00 */
[--C-:B------:R-:W-:Y:S01]  /*e4b0*/  FFMA.FTZ R36, R36, c[0x0][0x23c], -R3.reuse ;  /* 0x00008f0024247a23 */ /* 0x100fe20000010803 */
[----:B------:R-:W-:Y:S01]  /*e4c0*/  MOV R74, R182 ;  /* 0x000000b6004a7202 */ /* 0x000fe20000000f00 */
[--C-:B------:R-:W-:Y:S01]  /*e4d0*/  FFMA.FTZ R35, R35, c[0x0][0x23c], -R3.reuse ;  /* 0x00008f0023237a23 */ /* 0x100fe20000010803 */
[----:B------:R-:W-:Y:S01]  /*e4e0*/  MOV R182, R170 ;  /* 0x000000aa00b67202 */ /* 0x000fe20000000f00 */
[--C-:B------:R-:W-:Y:S02]  /*e4f0*/  FFMA.FTZ R34, R34, c[0x0][0x23c], -R3.reuse ;  /* 0x00008f0022227a23 */ /* 0x100fe40000010803 */
[--C-:B------:R-:W-:Y:S01]  /*e500*/  FFMA.FTZ R33, R33, c[0x0][0x23c], -R3.reuse ;  /* 0x00008f0021217a23 */ /* 0x100fe20000010803 */
[----:B------:R-:W-:Y:S01]  /*e510*/  MOV R101, R161 ;  /* 0x000000a100657202 */ /* 0x000fe20000000f00 */
[----:B------:R-:W-:Y:S01]  /*e520*/  FFMA.FTZ R170, R28, c[0x0][0x23c], -R3 ;  /* 0x00008f001caa7a23 */ /* 0x000fe20000010803 */
[----:B------:R-:W-:Y:S01]  /*e530*/  MOV R100, R163 ;  /* 0x000000a300647202 */ /* 0x000fe20000000f00 */
[--C-:B------:R-:W-:Y:S01]  /*e540*/  FFMA.FTZ R30, R30, c[0x0][0x23c], -R2.reuse ;  /* 0x00008f001e1e7a23 */ /* 0x100fe20000010802 */
[----:B------:R1:W5:Y:S01]  /*e550*/  LDL.LU R224, [R1+0xa0] ;  /* 0x0000a00001e07983 */ /* 0x0003620000300800 */
[----:B------:R-:W-:-:S02]  /*e560*/  FFMA.FTZ R28, R214, c[0x0][0x23c], -R2 ;  /* 0x00008f00d61c7a23 */ /* 0x000fc40000010802 */
[--C-:B------:R-:W-:Y:S02]  /*e570*/  FFMA.FTZ R212, R212, c[0x0][0x23c], -R2.reuse ;  /* 0x00008f00d4d47a23 */ /* 0x100fe40000010802 */
[--C-:B------:R-:W-:Y:S02]  /*e580*/  FFMA.FTZ R163, R27, c[0x0][0x23c], -R2.reuse ;  /* 0x00008f001ba37a23 */ /* 0x100fe40000010802 */
[----:B------:R-:W-:Y:S02]  /*e590*/  FFMA.FTZ R161, R26, c[0x0][0x23c], -R2 ;  /* 0x00008f001aa17a23 */ /* 0x000fe40000010802 */
[--C-:B------:R-:W-:Y:S02]  /*e5a0*/  FFMA.FTZ R26, R221, c[0x0][0x23c], -R0.reuse ;  /* 0x00008f00dd1a7a23 */ /* 0x100fe40000010800 */
[--C-:B------:R-:W-:Y:S02]  /*e5b0*/  FFMA.FTZ R213, R213, c[0x0][0x23c], -R0.reuse ;  /* 0x00008f00d5d57a23 */ /* 0x100fe40000010800 */
[----:B------:R-:W-:-:S02]  /*e5c0*/  FFMA.FTZ R210, R210, c[0x0][0x23c], -R0 ;  /* 0x00008f00d2d27a23 */ /* 0x000fc40000010800 */
[--C-:B--2---:R-:W-:Y:S01]  /*e5d0*/  FFMA.FTZ R4, R78, c[0x0][0x23c], -R3.reuse ;  /* 0x00008f004e047a23 */ /* 0x104fe20000010803 */
[----:B------:R-:W-:Y:S02]  /*e5e0*/  MOV R78, R72 ;  /* 0x00000048004e7202 */ /* 0x000fe40000000f00 */
[----:B------:R-:W-:Y:S02]  /*e5f0*/  MOV R72, R70 ;  /* 0x0000004600487202 */ /* 0x000fe40000000f00 */
[----:B------:R-:W-:Y:S02]  /*e600*/  MOV R70, R71 ;  /* 0x0000004700467202 */ /* 0x000fe40000000f00 */
[----:B------:R-:W-:Y:S02]  /*e610*/  MOV R71, R180 ;  /* 0x000000b400477202 */ /* 0x000fe40000000f00 */
[----:B------:R2:W-:Y:S02]  /*e620*/  MUFU.EX2 R180, R4 ;  /* 0x0000000400b47308 */ /* 0x0005e40000000800 */
[----:B--2---:R-:W-:-:S06]  /*e630*/  FFMA.FTZ R4, R77, c[0x0][0x23c], -R3 ;  /* 0x00008f004d047a23 */ /* 0x004fcc0000010803 */
[----:B------:R2:W-:Y:S02]  /*e640*/  MUFU.EX2 R76, R4 ;  /* 0x00000004004c7308 */ /* 0x0005e40000000800 */
[----:B--2---:R-:W-:-:S06]  /*e650*/  FFMA.FTZ R4, R78, c[0x0][0x23c], -R3 ;  /* 0x00008f004e047a23 */ /* 0x004fcc0000010803 */
[----:B------:R2:W4:Y:S02]  /*e660*/  MUFU.EX2 R8, R4 ;  /* 0x0000000400087308 */ /* 0x0005240000000800 */
[----:B--2---:R-:W-:-:S06]  /*e670*/  FFMA.FTZ R4, R31, c[0x0][0x23c], -R3 ;  /* 0x00008f001f047a23 */ /* 0x004fcc0000010803 */
[----:B------:R2:W-:Y:S02]  /*e680*/  MUFU.EX2 R5, R4 ;  /* 0x0000000400057308 */ /* 0x0005e40000000800 */
[----:B--2---:R-:W-:-:S06]  /*e690*/  FFMA.FTZ R4, R178, c[0x0][0x23c], -R2 ;  /* 0x00008f00b2047a23 */ /* 0x004fcc0000010802 */
[----:B------:R2:W-:Y:S02]  /*e6a0*/  MUFU.EX2 R178, R4 ;  /* 0x0000000400b27308 */ /* 0x0005e40000000800 */
[----:B--2---:R-:W-:Y:S02]  /*e6b0*/  FFMA.FTZ R4, R75, c[0x0][0x23c], -R2 ;  /* 0x00008f004b047a23 */ /* 0x004fe40000010802 */
[----:B------:R-:W-:Y:S01]  /*e6c0*/  IMAD.MOV.U32 R75, RZ, RZ, R177 ;  /* 0x000000ffff4b7224 */ /* 0x000fe200078e00b1 */
[----:B------:R-:W-:-:S03]  /*e6d0*/  MOV R177, R179 ;  /* 0x000000b300b17202 */ /* 0x000fc60000000f00 */
[----:B------:R2:W-:Y:S02]  /*e6e0*/  MUFU.EX2 R179, R4 ;  /* 0x0000000400b37308 */ /* 0x0005e40000000800 */
[----:B--2---:R-:W-:-:S06]  /*e6f0*/  FFMA.FTZ R4, R79, c[0x0][0x23c], -R2 ;  /* 0x00008f004f047a23 */ /* 0x004fcc0000010802 */
[----:B------:R2:W-:Y:S01]  /*e700*/  MUFU.EX2 R77, R4 ;  /* 0x00000004004d7308 */ /* 0x0005e20000000800 */
[----:B------:R-:W-:Y:S01]  /*e710*/  MOV R79, R73 ;  /* 0x00000049004f7202 */ /* 0x000fe20000000f00 */
[----:B--2---:R-:W-:-:S06]  /*e720*/  FFMA.FTZ R4, R252, c[0x0][0x23c], -R2 ;  /* 0x00008f00fc047a23 */ /* 0x004fcc0000010802 */
[----:B------:R2:W1:Y:S01]  /*e730*/  MUFU.EX2 R7, R4 ;  /* 0x0000000400077308 */ /* 0x0004620000000800 */
[----:B------:R-:W-:Y:S02]  /*e740*/  MOV R78, R172 ;  /* 0x000000ac004e7202 */ /* 0x000fe40000000f00 */
[----:B------:R-:W-:Y:S01]  /*e750*/  MOV R73, R168 ;  /* 0x000000a800497202 */ /* 0x000fe20000000f00 */
[----:B------:R-:W-:Y:S01]  /*e760*/  FFMA.FTZ R172, R29, c[0x0][0x23c], -R3 ;  /* 0x00008f001dac7a23 */ /* 0x000fe20000010803 */
[----:B------:R-:W-:Y:S01]  /*e770*/  MOV R168, R171 ;  /* 0x000000ab00a87202 */ /* 0x000fe20000000f00 */
[----:B--2---:R-:W-:-:S04]  /*e780*/  FFMA.FTZ R4, R176, c[0x0][0x23c], -R0 ;  /* 0x00008f00b0047a23 */ /* 0x004fc80000010800 */
[----:B------:R2:W-:Y:S01]  /*e790*/  MUFU.EX2 R176, R4 ;  /* 0x0000000400b07308 */ /* 0x0005e20000000800 */
[----:B------:R-:W-:Y:S01]  /*e7a0*/  FFMA.FTZ R171, R24, c[0x0][0x23c], -R3 ;  /* 0x00008f0018ab7a23 */ /* 0x000fe20000010803 */
[----:B------:R-:W-:Y:S02]  /*e7b0*/  MOV R102, R78 ;  /* 0x0000004e00667202 */ /* 0x000fe40000000f00 */
[----:B------:R-:W-:Y:S01]  /*e7c0*/  MOV R78, R182 ;  /* 0x000000b6004e7202 */ /* 0x000fe20000000f00 */
[----:B--2---:R-:W-:Y:S01]  /*e7d0*/  FFMA.FTZ R4, R75, c[0x0][0x23c], -R0 ;  /* 0x00008f004b047a23 */ /* 0x004fe20000010800 */
[----:B------:R-:W-:-:S03]  /*e7e0*/  MOV R75, R177 ;  /* 0x000000b1004b7202 */ /* 0x000fc60000000f00 */
[----:B------:R2:W-:Y:S01]  /*e7f0*/  MUFU.EX2 R177, R4 ;  /* 0x0000000400b17308 */ /* 0x0005e20000000800 */
[----:B------:R-:W-:Y:S01]  /*e800*/  MOV R182, R168 ;  /* 0x000000a800b67202 */ /* 0x000fe20000000f00 */
[--C-:B------:R-:W-:Y:S02]  /*e810*/  FFMA.FTZ R31, R223, c[0x0][0x23c], -R2.reuse ;  /* 0x00008f00df1f7a23 */ /* 0x100fe40000010802 */
[--C-:B------:R-:W-:Y:S02]  /*e820*/  FFMA.FTZ R29, R218, c[0x0][0x23c], -R2.reuse ;  /* 0x00008f00da1d7a23 */ /* 0x100fe40000010802 */
[----:B------:R-:W-:Y:S02]  /*e830*/  FFMA.FTZ R168, R38, c[0x0][0x23c], -R2 ;  /* 0x00008f0026a87a23 */ /* 0x000fe40000010802 */
[----:B--2---:R-:W-:Y:S02]  /*e840*/  FFMA.FTZ R4, R72, c[0x0][0x23c], -R0 ;  /* 0x00008f0048047a23 */ /* 0x004fe40000010800 */
[----:B------:R-:W-:-:S02]  /*e850*/  IMAD.MOV.U32 R72, RZ, RZ, R169 ;  /* 0x000000ffff487224 */ /* 0x000fc400078e00a9 */
[----:B------:R-:W-:Y:S02]  /*e860*/  FFMA.FTZ R169, R25, c[0x0][0x23c], -R3 ;  /* 0x00008f0019a97a23 */ /* 0x000fe40000010803 */
[----:B------:R-:W-:Y:S01]  /*e870*/  FFMA.FTZ R3, R103, c[0x0][0x23c], -R12 ;  /* 0x00008f0067037a23 */ /* 0x000fe2000001080c */
[----:B------:R-:W-:Y:S01]  /*e880*/  MOV R103, R79 ;  /* 0x0000004f00677202 */ /* 0x000fe20000000f00 */
[----:B------:R-:W-:Y:S02]  /*e890*/  IMAD.MOV.U32 R79, RZ, RZ, R174 ;  /* 0x000000ffff4f7224 */ /* 0x000fe400078e00ae */
[----:B------:R-:W-:Y:S01]  /*e8a0*/  FFMA.FTZ R27, R102, c[0x0][0x23c], -R0 ;  /* 0x00008f00661b7a23 */ /* 0x000fe20000010800 */
[----:B------:R-:W-:Y:S01]  /*e8b0*/  MOV R102, R78 ;  /* 0x0000004e00667202 */ /* 0x000fe20000000f00 */
[----:B------:R-:W-:Y:S01]  /*e8c0*/  FFMA.FTZ R2, R103, c[0x0][0x23c], -R12 ;  /* 0x00008f0067027a23 */ /* 0x000fe2000001080c */
[----:B------:R-:W-:Y:S01]  /*e8d0*/  MOV R103, R79 ;  /* 0x0000004f00677202 */ /* 0x000fe20000000f00 */
[----:B------:R2:W1:Y:S01]  /*e8e0*/  MUFU.EX2 R6, R4 ;  /* 0x0000000400067308 */ /* 0x0004620000000800 */
[----:B------:R-:W-:Y:S01]  /*e8f0*/  MOV R78, R160 ;  /* 0x000000a0004e7202 */ /* 0x000fe20000000f00 */
[--C-:B------:R-:W-:Y:S01]  /*e900*/  FFMA.FTZ R25, R220, c[0x0][0x23c], -R0.reuse ;  /* 0x00008f00dc197a23 */ /* 0x100fe20000010800 */
[----:B------:R-:W-:Y:S01]  /*e910*/  MOV R79, R162 ;  /* 0x000000a2004f7202 */ /* 0x000fe20000000f00 */
[----:B------:R-:W-:-:S02]  /*e920*/  FFMA.FTZ R24, R217, c[0x0][0x23c], -R0 ;  /* 0x00008f00d9187a23 */ /* 0x000fc40000010800 */
[--C-:B------:R-:W-:Y:S02]  /*e930*/  FFMA.FTZ R162, R37, c[0x0][0x23c], -R0.reuse ;  /* 0x00008f0025a27a23 */ /* 0x100fe40000010800 */
[----:B------:R1:W-:Y:S01]  /*e940*/  MUFU.EX2 R174, R3 ;  /* 0x0000000300ae7308 */ /* 0x0003e20000000800 */
[--C-:B------:R-:W-:Y:S02]  /*e950*/  FFMA.FTZ R160, R32, c[0x0][0x23c], -R0.reuse ;  /* 0x00008f0020a07a23 */ /* 0x100fe40000010800 */
[----:B--2---:R-:W-:Y:S02]  /*e960*/  FFMA.FTZ R4, R75, c[0x0][0x23c], -R0 ;  /* 0x00008f004b047a23 */ /* 0x004fe40000010800 */
[--C-:B------:R-:W-:Y:S01]  /*e970*/  FFMA.FTZ R0, R100, c[0x0][0x23c], -R12.reuse ;  /* 0x00008f0064007a23 */ /* 0x100fe2000001080c */
[----:B------:R-:W-:Y:S02]  /*e980*/  MOV R75, R181 ;  /* 0x000000b5004b7202 */ /* 0x000fe40000000f00 */
[----:B------:R-:W-:Y:S01]  /*e990*/  MUFU.EX2 R221, R2 ;  /* 0x0000000200dd7308 */ /* 0x000fe20000000800 */
[----:B-1----:R-:W-:-:S07]  /*e9a0*/  FFMA.FTZ R3, R175, c[0x0][0x23c], -R12 ;  /* 0x00008f00af037a23 */ /* 0x002fce000001080c */
[----:B------:R1:W-:Y:S08]  /*e9b0*/  MUFU.EX2 R181, R4 ;  /* 0x0000000400b57308 */ /* 0x0003f00000000800 */
[----:B------:R-:W2:Y:S08]  /*e9c0*/  MUFU.EX2 R175, R3 ;  /* 0x0000000300af7308 */ /* 0x000eb00000000800 */
[----:B------:R-:W1:Y:S01]  /*e9d0*/  MUFU.EX2 R214, R0 ;  /* 0x0000000000d67308 */ /* 0x000e620000000800 */
[----:B------:R-:W-:Y:S01]  /*e9e0*/  FFMA.FTZ R38, R216, c[0x0][0x23c], -R12 ;  /* 0x00008f00d8267a23 */ /* 0x000fe2000001080c */
[----:B----4-:R-:W-:-:S02]  /*e9f0*/  MOV R252, R8 ;  /* 0x0000000800fc7202 */ /* 0x010fc40000000f00 */
[----:B------:R-:W-:Y:S02]  /*ea00*/  MOV R218, R7 ;  /* 0x0000000700da7202 */ /* 0x000fe40000000f00 */
[----:B------:R-:W-:Y:S02]  /*ea10*/  MOV R223, R6 ;  /* 0x0000000600df7202 */ /* 0x000fe40000000f00 */
[----:B------:R-:W-:Y:S02]  /*ea20*/  MOV R216, R5 ;  /* 0x0000000500d87202 */ /* 0x000fe40000000f00 */
[----:B------:R-:W-:Y:S02]  /*ea30*/  F2FP.BF16.PACK_AB R8, R76, R180 ;  /* 0x000000b44c08723e */ /* 0x000fe400000010ff */
[----:B------:R-:W-:Y:S02]  /*ea40*/  F2FP.BF16.PACK_AB R9, R179, R178 ;  /* 0x000000b2b309723e */ /* 0x000fe400000010ff */
[----:B------:R-:W-:-:S02]  /*ea50*/  F2FP.BF16.PACK_AB R10, R216, R252 ;  /* 0x000000fcd80a723e */ /* 0x000fc400000010ff */
[----:B------:R-:W-:Y:S02]  /*ea60*/  F2FP.BF16.PACK_AB R11, R218, R77 ;  /* 0x0000004dda0b723e */ /* 0x000fe400000010ff */
[----:B-1----:R-:W-:Y:S02]  /*ea70*/  F2FP.BF16.PACK_AB R4, R177, R176 ;  /* 0x000000b0b104723e */ /* 0x002fe400000010ff */
[----:B--2---:R-:W-:Y:S02]  /*ea80*/  F2FP.BF16.PACK_AB R5, R175, R174 ;  /* 0x000000aeaf05723e */ /* 0x004fe400000010ff */
[----:B------:R-:W-:Y:S02]  /*ea90*/  F2FP.BF16.PACK_AB R6, R181, R223 ;  /* 0x000000dfb506723e */ /* 0x000fe400000010ff */
[----:B------:R-:W-:Y:S01]  /*eaa0*/  F2FP.BF16.PACK_AB R7, R214, R221 ;  /* 0x000000ddd607723e */ /* 0x000fe200000010ff */
[----:B---3--:R-:W-:Y:S01]  /*eab0*/  HMMA.16816.F32.BF16 R148, R8, R16, R148 ;  /* 0x000000100894723c */ /* 0x008fe20000041894 */
[--C-:B------:R-:W-:Y:S01]  /*eac0*/  FFMA.FTZ R3, R101, c[0x0][0x23c], -R12.reuse ;  /* 0x00008f0065037a23 */ /* 0x100fe2000001080c */
[----:B------:R-:W-:Y:S01]  /*ead0*/  MOV R2, R15 ;  /* 0x0000000f00027202 */ /* 0x000fe20000000f00 */
[----:B------:R-:W-:-:S02]  /*eae0*/  FFMA.FTZ R32, R222, c[0x0][0x23c], -R12 ;  /* 0x00008f00de207a23 */ /* 0x000fc4000001080c */
[----:B------:R-:W-:-:S03]  /*eaf0*/  FFMA.FTZ R37, R219, c[0x0][0x23c], -R12 ;  /* 0x00008f00db257a23 */ /* 0x000fc6000001080c */
[----:B------:R-:W-:Y:S01]  /*eb00*/  HMMA.16816.F32.BF16 R144, R4, R16, R144 ;  /* 0x000000100490723c */ /* 0x000fe20000041890 */
[--C-:B------:R-:W-:Y:S02]  /*eb10*/  FFMA.FTZ R215, R215, c[0x0][0x23c], -R12.reuse ;  /* 0x00008f00d7d77a23 */ /* 0x100fe4000001080c */
[--C-:B------:R-:W-:Y:S02]  /*eb20*/  FFMA.FTZ R211, R211, c[0x0][0x23c], -R12.reuse ;  /* 0x00008f00d3d37a23 */ /* 0x100fe4000001080c */
[----:B------:R-:W-:-:S03]  /*eb30*/  FFMA.FTZ R209, R209, c[0x0][0x23c], -R12 ;  /* 0x00008f00d1d17a23 */ /* 0x000fc6000001080c */
[-C--:B------:R-:W-:Y:S01]  /*eb40*/  HMMA.16816.F32.BF16 R156, R4, R18.reuse, R156 ;  /* 0x00000012049c723c */ /* 0x080fe2000004189c */
[----:B------:R-:W-:Y:S02]  /*eb50*/  FFMA.FTZ R208, R208, c[0x0][0x23c], -R12 ;  /* 0x00008f00d0d07a23 */ /* 0x000fe4000001080c */
[----:B------:R-:W1:Y:S05]  /*eb60*/  LDSM.16.MT88.4 R12, [R228+0xc800] ;  /* 0x00c80000e40c783b */ /* 0x000e6a0000004200 */
[----:B------:R-:W-:Y:S01]  /*eb70*/  HMMA.16816.F32.BF16 R56, R8, R18, R56 ;  /* 0x000000120838723c */ /* 0x000fe20000041838 */
[----:B------:R-:W2:Y:S01]  /*eb80*/  LDSM.16.MT88.4 R16, [R226+0xc800] ;  /* 0x00c80000e210783b */ /* 0x000ea20000004200 */
[----:B------:R-:W-:-:S02]  /*eb90*/  MOV R100, R72 ;  /* 0x0000004800647202 */ /* 0x000fc40000000f00 */
[----:B------:R-:W-:Y:S02]  /*eba0*/  MOV R220, R73 ;  /* 0x0000004900dc7202 */ /* 0x000fe40000000f00 */
[----:B------:R-:W-:Y:S02]  /*ebb0*/  MOV R222, R74 ;  /* 0x0000004a00de7202 */ /* 0x000fe40000000f00 */
[----:B------:R-:W-:Y:S02]  /*ebc0*/  MOV R219, R75 ;  /* 0x0000004b00db7202 */ /* 0x000fe40000000f00 */
[----:B------:R-:W-:Y:S02]  /*ebd0*/  MOV R0, R69 ;  /* 0x0000004500007202 */ /* 0x000fe40000000f00 */
[----:B------:R-:W-:Y:S01]  /*ebe0*/  MOV R217, R70 ;  /* 0x0000004600d97202 */ /* 0x000fe20000000f00 */
[C---:B-1----:R-:W-:Y:S08]  /*ebf0*/  HMMA.16816.F32.BF16 R48, R8.reuse, R12, R48 ;  /* 0x0000000c0830723c */ /* 0x042ff00000041830 */
[-C--:B--2---:R-:W-:Y:S07]  /*ec00*/  HMMA.16816.F32.BF16 R72, R8, R16.reuse, R164 ;  /* 0x000000100848723c */ /* 0x084fee00000418a4 */
[----:B------:R-:W-:Y:S01]  /*ec10*/  MOV R167, R68 ;  /* 0x0000004400a77202 */ /* 0x000fe20000000f00 */
[----:B------:R-:W-:Y:S01]  /*ec20*/  HMMA.16816.F32.BF16 R64, R4, R16, R64 ;  /* 0x000000100440723c */ /* 0x000fe20000041840 */
[----:B------:R-:W-:-:S07]  /*ec30*/  MOV R164, R71 ;  /* 0x0000004700a47202 */ /* 0x000fce0000000f00 */
[-C--:B------:R-:W-:Y:S08]  /*ec40*/  HMMA.16816.F32.BF16 R60, R4, R18.reuse, R60 ;  /* 0x00000012043c723c */ /* 0x080ff0000004183c */
[----:B------:R-:W-:Y:S01]  /*ec50*/  HMMA.16816.F32.BF16 R52, R8, R18, R52 ;  /* 0x000000120834723c */ /* 0x000fe20000041834 */
[----:B------:R-:W1:Y:S07]  /*ec60*/  LDSM.16.MT88.4 R16, [R227+0xc800] ;  /* 0x00c80000e310783b */ /* 0x000e6e0000004200 */
[C---:B------:R-:W-:Y:S08]  /*ec70*/  HMMA.16816.F32.BF16 R44, R4.reuse, R12, R44 ;  /* 0x0000000c042c723c */ /* 0x040ff0000004182c */
[-C--:B------:R-:W-:Y:S08]  /*ec80*/  HMMA.16816.F32.BF16 R188, R4, R14.reuse, R188 ;  /* 0x0000000e04bc723c */ /* 0x080ff000000418bc */
[----:B------:R-:W-:Y:S01]  /*ec90*/  HMMA.16816.F32.BF16 R68, R8, R14, R184 ;  /* 0x0000000e0844723c */ /* 0x000fe200000418b8 */
[----:B------:R-:W2:Y:S01]  /*eca0*/  LDSM.16.MT88.4 R12, [R225+0xe800] ;  /* 0x00e80000e10c783b */ /* 0x000ea20000004200 */
[----:B------:R-:W-:Y:S01]  /*ecb0*/  FADD.FTZ R173, R173, R102 ;  /* 0x00000066adad7221 */ /* 0x000fe20000010000 */
[----:B------:R-:W-:Y:S01]  /*ecc0*/  MOV R102, R78 ;  /* 0x0000004e00667202 */ /* 0x000fe20000000f00 */
[----:B------:R-:W-:Y:S01]  /*ecd0*/  IMAD.MOV.U32 R101, RZ, RZ, R79 ;  /* 0x000000ffff657224 */ /* 0x000fe200078e004f */
[----:B------:R-:W-:Y:S01]  /*ece0*/  MOV R166, R128 ;  /* 0x0000008000a67202 */ /* 0x000fe20000000f00 */
[----:B------:R-:W-:Y:S01]  /*ecf0*/  IMAD.MOV.U32 R165, RZ, RZ, R129 ;  /* 0x000000ffffa57224 */ /* 0x000fe200078e0081 */
[----:B------:R-:W-:-:S02]  /*ed00*/  MOV R186, R77 ;  /* 0x0000004d00ba7202 */ /* 0x000fc40000000f00 */
[----:B------:R-:W-:Y:S01]  /*ed10*/  MOV R187, R76 ;  /* 0x0000004c00bb7202 */ /* 0x000fe20000000f00 */
        /* <DEDUP_REMOVED lines=8> */
[----:B------:R-:W-:Y:S01]  /*eda0*/  HMMA.16816.F32.BF16 R128, R8, R14, R20 ;  /* 0x0000000e0880723c */ /* 0x000fe20000041814 */
[----:B------:R-:W2:Y:S04]  /*edb0*/  LDSM.16.MT88.4 R20, [R226+0xe800] ;  /* 0x00e80000e214783b */ /* 0x000ea80000004200 */
[----:B------:R-:W3:Y:S01]  /*edc0*/  LDSM.16.MT88.4 R12, [R227+0xe800] ;  /* 0x00e80000e30c783b */ /* 0x000ee20000004200 */
[----:B------:R-:W-:-:S02]  /*edd0*/  MOV R134, R165 ;  /* 0x000000a500867202 */ /* 0x000fc40000000f00 */
[----:B------:R-:W-:Y:S01]  /*ede0*/  MOV R185, R214 ;  /* 0x000000d600b97202 */ /* 0x000fe20000000f00 */
[----:B-1----:R-:W-:Y:S01]  /*edf0*/  HMMA.16816.F32.BF16 R104, R4, R16, R104 ;  /* 0x000000100468723c */ /* 0x002fe20000041868 */
[----:B------:R-:W-:Y:S01]  /*ee00*/  MOV R165, R100 ;  /* 0x0000006400a57202 */ /* 0x000fe20000000f00 */
[----:B------:R-:W-:-:S06]  /*ee10*/  IMAD.MOV.U32 R214, RZ, RZ, R103 ;  /* 0x000000ffffd67224 */ /* 0x000fcc00078e0067 */
[----:B------:R-:W-:Y:S01]  /*ee20*/  HMMA.16816.F32.BF16 R108, R4, R18, R108 ;  /* 0x00000012046c723c */ /* 0x000fe2000004186c */
[----:B------:R-:W-:Y:S01]  /*ee30*/  IMAD.MOV.U32 R132, RZ, RZ, R219 ;  /* 0x000000ffff847224 */ /* 0x000fe200078e00db */
[----:B------:R-:W-:Y:S02]  /*ee40*/  MOV R136, R222 ;  /* 0x000000de00887202 */ /* 0x000fe40000000f00 */
[----:B------:R-:W-:-:S04]  /*ee50*/  MOV R137, R220 ;  /* 0x000000dc00897202 */ /* 0x000fc80000000f00 */
[----:B------:R-:W-:Y:S01]  /*ee60*/  HMMA.16816.F32.BF16 R84, R8, R16, R84 ;  /* 0x000000100854723c */ /* 0x000fe20000041854 */
[----:B------:R-:W-:Y:S01]  /*ee70*/  MOV R184, R221 ;  /* 0x000000dd00b87202 */ /* 0x000fe20000000f00 */
[----:B------:R-:W-:-:S06]  /*ee80*/  FADD.FTZ R2, R2, R132 ;  /* 0x0000008402027221 */ /* 0x000fcc0000010000 */
[----:B------:R-:W-:Y:S01]  /*ee90*/  HMMA.16816.F32.BF16 R80, R8, R18, R80 ;  /* 0x000000120850723c */ /* 0x000fe20000041850 */
[----:B------:R-:W-:Y:S07]  /*eea0*/  LDSM.16.MT88.4 R16, [R226+0xd000] ;  /* 0x00d00000e210783b */ /* 0x000fee0000004200 */
[C---:B--2---:R-:W-:Y:S08]  /*eeb0*/  HMMA.16816.F32.BF16 R88, R4.reuse, R20, R88 ;  /* 0x000000140458723c */ /* 0x044ff00000041858 */
[C---:B------:R-:W-:Y:S08]  /*eec0*/  HMMA.16816.F32.BF16 R92, R4.reuse, R22, R92 ;  /* 0x00000016045c723c */ /* 0x040ff0000004185c */
[C---:B---3--:R-:W-:Y:S08]  /*eed0*/  HMMA.16816.F32.BF16 R120, R4.reuse, R12, R120 ;  /* 0x0000000c0478723c */ /* 0x048ff00000041878 */
[----:B------:R-:W-:Y:S07]  /*eee0*/  HMMA.16816.F32.BF16 R124, R4, R14, R124 ;  /* 0x0000000e047c723c */ /* 0x000fee000004187c */
[----:B------:R-:W-:-:S02]  /*eef0*/  MOV R5, R166 ;  /* 0x000000a600057202 */ /* 0x000fc40000000f00 */
[----:B------:R-:W-:Y:S01]  /*ef00*/  MOV R4, R167 ;  /* 0x000000a700047202 */ /* 0x000fe20000000f00 */
[----:B------:R-:W-:Y:S01]  /*ef10*/  HMMA.16816.F32.BF16 R96, R8, R22, R96 ;  /* 0x000000160860723c */ /* 0x000fe20000041860 */
[----:B------:R-:W-:Y:S02]  /*ef20*/  MOV R166, R101 ;  /* 0x0000006500a67202 */ /* 0x000fe40000000f00 */
[----:B------:R-:W-:-:S05]  /*ef30*/  MOV R167, R102 ;  /* 0x0000006600a77202 */ /* 0x000fca0000000f00 */
[----:B------:R-:W-:Y:S01]  /*ef40*/  HMMA.16816.F32.BF16 R100, R8, R20, R152 ;  /* 0x000000140864723c */ /* 0x000fe20000041898 */
[----:B------:R-:W1:Y:S01]  /*ef50*/  LDSM.16.MT88.4 R20, [R225+0xd000] ;  /* 0x00d00000e114783b */ /* 0x000e620000004200 */
[----:B------:R-:W-:-:S06]  /*ef60*/  MOV R6, R187 ;  /* 0x000000bb00067202 */ /* 0x000fcc0000000f00 */
[----:B------:R-:W-:Y:S01]  /*ef70*/  HMMA.16816.F32.BF16 R116, R8, R12, R116 ;  /* 0x0000000c0874723c */ /* 0x000fe20000041874 */
[----:B------:R-:W-:-:S07]  /*ef80*/  MOV R133, R164 ;  /* 0x000000a400857202 */ /* 0x000fce0000000f00 */
[----:B------:R-:W-:Y:S01]  /*ef90*/  HMMA.16816.F32.BF16 R40, R8, R14, R40 ;  /* 0x0000000e0828723c */ /* 0x000fe20000041828 */
[----:B------:R-:W2:Y:S01]  /*efa0*/  LDSM.16.MT88.4 R12, [R228+0xd000] ;  /* 0x00d00000e40c783b */ /* 0x000ea20000004200 */
[----:B------:R-:W-:Y:S02]  /*efb0*/  MOV R187, R223 ;  /* 0x000000df00bb7202 */ /* 0x000fe40000000f00 */
[----:B------:R-:W-:Y:S02]  /*efc0*/  MOV R132, R136 ;  /* 0x0000008800847202 */ /* 0x000fe40000000f00 */
[----:B------:R-:W-:Y:S02]  /*efd0*/  MOV R164, R252 ;  /* 0x000000fc00a47202 */ /* 0x000fe40000000f00 */
[----:B------:R-:W-:Y:S02]  /*efe0*/  MOV R136, R137 ;  /* 0x0000008900887202 */ /* 0x000fe40000000f00 */
[----:B------:R-:W-:-:S02]  /*eff0*/  MOV R137, R184 ;  /* 0x000000b800897202 */ /* 0x000fc40000000f00 */
[----:B------:R-:W-:Y:S02]  /*f000*/  MOV R184, R185 ;  /* 0x000000b900b87202 */ /* 0x000fe40000000f00 */
[----:B------:R-:W-:Y:S02]  /*f010*/  MOV R185, R187 ;  /* 0x000000bb00b97202 */ /* 0x000fe40000000f00 */
[----:B------:R-:W-:Y:S02]  /*f020*/  MOV R187, R164 ;  /* 0x000000a400bb7202 */ /* 0x000fe40000000f00 */
[----:B------:R-:W-:Y:S01]  /*f030*/  MOV R164, R165 ;  /* 0x000000a500a47202 */ /* 0x000fe20000000f00 */
[----:B------:R3:W-:Y:S01]  /*f040*/  MUFU.EX2 R138, R28 ;  /* 0x0000001c008a7308 */ /* 0x0007e20000000800 */
[----:B------:R-:W-:Y:S01]  /*f050*/  MOV R165, R166 ;  /* 0x000000a600a57202 */ /* 0x000fe20000000f00 */
[----:B------:R-:W-:Y:S01]  /*f060*/  FADD.FTZ R0, R0, R4 ;  /* 0x0000000400007221 */ /* 0x000fe20000010000 */
[----:B------:R-:W-:Y:S01]  /*f070*/  MOV R166, R167 ;  /* 0x000000a700a67202 */ /* 0x000fe20000000f00 */
[----:B------:R-:W-:Y:S01]  /*f080*/  IMAD.MOV.U32 R167, RZ, RZ, R214 ;  /* 0x000000ffffa77224 */ /* 0x000fe200078e00d6 */
[----:B------:R-:W-:Y:S01]  /*f090*/  MOV R7, R186 ;  /* 0x000000ba00077202 */ /* 0x000fe20000000f00 */
[----:B------:R-:W-:-:S02]  /*f0a0*/  FADD.FTZ R4, R217, R39 ;  /* 0x00000027d9047221 */ /* 0x000fc40000010000 */
[----:B------:R4:W-:Y:S01]  /*f0b0*/  MUFU.EX2 R219, R27 ;  /* 0x0000001b00db7308 */ /* 0x0009e20000000800 */
[----:B---3--:R-:W-:-:S07]  /*f0c0*/  MOV R28, R216 ;  /* 0x000000d8001c7202 */ /* 0x008fce0000000f00 */
[----:B------:R-:W-:Y:S01]  /*f0d0*/  MUFU.EX2 R252, R36 ;  /* 0x0000002400fc7308 */ /* 0x000fe20000000800 */
[----:B----4-:R-:W-:-:S07]  /*f0e0*/  MOV R27, R218 ;  /* 0x000000da001b7202 */ /* 0x010fce0000000f00 */
[----:B------:R-:W3:Y:S08]  /*f0f0*/  MUFU.EX2 R186, R35 ;  /* 0x0000002300ba7308 */ /* 0x000ef00000000800 */
[----:B------:R-:W-:Y:S08]  /*f100*/  MUFU.EX2 R152, R34 ;  /* 0x0000002200987308 */ /* 0x000ff00000000800 */
[----:B------:R-:W-:Y:S08]  /*f110*/  MUFU.EX2 R139, R33 ;  /* 0x00000021008b7308 */ /* 0x000ff00000000800 */
[----:B------:R-:W-:Y:S08]  /*f120*/  MUFU.EX2 R221, R31 ;  /* 0x0000001f00dd7308 */ /* 0x000ff00000000800 */
[----:B------:R-:W4:Y:S08]  /*f130*/  MUFU.EX2 R223, R30 ;  /* 0x0000001e00df7308 */ /* 0x000f300000000800 */
[----:B------:R-:W1:Y:S08]  /*f140*/  MUFU.EX2 R153, R29 ;  /* 0x0000001d00997308 */ /* 0x000e700000000800 */
[----:B------:R-:W1:Y:S08]  /*f150*/  MUFU.EX2 R220, R26 ;  /* 0x0000001a00dc7308 */ /* 0x000e700000000800 */
[----:B------:R-:W-:Y:S08]  /*f160*/  MUFU.EX2 R222, R25 ;  /* 0x0000001900de7308 */ /* 0x000ff00000000800 */
[----:B------:R-:W-:Y:S08]  /*f170*/  MUFU.EX2 R135, R24 ;  /* 0x0000001800877308 */ /* 0x000ff00000000800 */
[----:B------:R1:W-:Y:S08]  /*f180*/  MUFU.EX2 R214, R3 ;  /* 0x0000000300d67308 */ /* 0x0003f00000000800 */
[----:B------:R-:W1:Y:S08]  /*f190*/  MUFU.EX2 R217, R32 ;  /* 0x0000002000d97308 */ /* 0x000e700000000800 */
[----:B------:R-:W-:Y:S08]  /*f1a0*/  MUFU.EX2 R216, R37 ;  /* 0x0000002500d87308 */ /* 0x000ff00000000800 */
[----:B------:R-:W2:Y:S01]  /*f1b0*/  MUFU.EX2 R218, R38 ;  /* 0x0000002600da7308 */ /* 0x000ea20000000800 */
[----:B-1----:R-:W-:Y:S01]  /*f1c0*/  FADD.FTZ R3, R5, R173 ;  /* 0x000000ad05037221 */ /* 0x002fe20000010000 */
[----:B------:R-:W-:Y:S01]  /*f1d0*/  MOV R30, R6 ;  /* 0x00000006001e7202 */ /* 0x000fe20000000f00 */
[----:B------:R-:W-:Y:S01]  /*f1e0*/  FADD.FTZ R132, R132, R4 ;  /* 0x0000000484847221 */ /* 0x000fe20000010000 */
[----:B------:R-:W-:-:S02]  /*f1f0*/  MOV R29, R7 ;  /* 0x00000007001d7202 */ /* 0x000fc40000000f00 */
[----:B---3--:R-:W-:Y:S02]  /*f200*/  F2FP.BF16.PACK_AB R8, R186, R252 ;  /* 0x000000fcba08723e */ /* 0x008fe400000010ff */
[----:B----4-:R-:W-:Y:S02]  /*f210*/  F2FP.BF16.PACK_AB R9, R223, R221 ;  /* 0x000000dddf09723e */ /* 0x010fe400000010ff */
[----:B------:R-:W-:Y:S02]  /*f220*/  F2FP.BF16.PACK_AB R10, R139, R152 ;  /* 0x000000988b0a723e */ /* 0x000fe400000010ff */
[----:B------:R-:W-:Y:S02]  /*f230*/  F2FP.BF16.PACK_AB R11, R138, R153 ;  /* 0x000000998a0b723e */ /* 0x000fe400000010ff */
[----:B------:R-:W-:Y:S02]  /*f240*/  F2FP.BF16.PACK_AB R4, R220, R219 ;  /* 0x000000dbdc04723e */ /* 0x000fe400000010ff */
[----:B------:R-:W-:-:S02]  /*f250*/  F2FP.BF16.PACK_AB R5, R217, R214 ;  /* 0x000000d6d905723e */ /* 0x000fc400000010ff */
[----:B------:R-:W-:Y:S02]  /*f260*/  F2FP.BF16.PACK_AB R6, R135, R222 ;  /* 0x000000de8706723e */ /* 0x000fe400000010ff */
[----:B--2---:R-:W-:Y:S01]  /*f270*/  F2FP.BF16.PACK_AB R7, R218, R216 ;  /* 0x000000d8da07723e */ /* 0x004fe200000010ff */
[----:B------:R-:W-:Y:S01]  /*f280*/  FADD.FTZ R134, R134, R2 ;  /* 0x0000000286867221 */ /* 0x000fe20000010000 */
[----:B------:R-:W-:Y:S01]  /*f290*/  MOV R31, R184 ;  /* 0x000000b8001f7202 */ /* 0x000fe20000000f00 */
[----:B------:R-:W-:Y:S01]  /*f2a0*/  FADD.FTZ R133, R133, R0 ;  /* 0x0000000085857221 */ /* 0x000fe20000010000 */
[----:B------:R-:W-:Y:S01]  /*f2b0*/  MOV R155, R187 ;  /* 0x000000bb009b7202 */ /* 0x000fe20000000f00 */
[----:B------:R-:W-:Y:S01]  /*f2c0*/  FADD.FTZ R2, R136, R3 ;  /* 0x0000000388027221 */ /* 0x000fe20000010000 */
[----:B------:R-:W-:Y:S01]  /*f2d0*/  HMMA.16816.F32.BF16 R148, R8, R20, R148 ;  /* 0x000000140894723c */ /* 0x000fe20000041894 */
[----:B------:R-:W-:Y:S01]  /*f2e0*/  MOV R136, R185 ;  /* 0x000000b900887202 */ /* 0x000fe20000000f00 */
[----:B------:R-:W-:Y:S01]  /*f2f0*/  IMAD.MOV.U32 R185, RZ, RZ, R166 ;  /* 0x000000ffffb97224 */ /* 0x000fe200078e00a6 */
[----:B------:R-:W-:-:S02]  /*f300*/  MOV R187, R182 ;  /* 0x000000b600bb7202 */ /* 0x000fc40000000f00 */
[----:B------:R-:W-:Y:S02]  /*f310*/  MOV R0, R183 ;  /* 0x000000b700007202 */ /* 0x000fe40000000f00 */
[----:B------:R-:W-:Y:S01]  /*f320*/  MOV R36, R181 ;  /* 0x000000b500247202 */ /* 0x000fe20000000f00 */
[----:B------:R-:W-:Y:S01]  /*f330*/  HMMA.16816.F32.BF16 R144, R4, R20, R144 ;  /* 0x000000140490723c */ /* 0x000fe20000041890 */
[----:B------:R-:W-:Y:S02]  /*f340*/  MOV R3, R180 ;  /* 0x000000b400037202 */ /* 0x000fe40000000f00 */
[----:B------:R-:W-:Y:S02]  /*f350*/  MOV R154, R164 ;  /* 0x000000a4009a7202 */ /* 0x000fe40000000f00 */
[----:B------:R-:W-:-:S03]  /*f360*/  MOV R184, R165 ;  /* 0x000000a500b87202 */ /* 0x000fc60000000f00 */
[----:B------:R-:W-:Y:S01]  /*f370*/  HMMA.16816.F32.BF16 R156, R4, R22, R156 ;  /* 0x00000016049c723c */ /* 0x000fe2000004189c */
[----:B------:R-:W-:-:S07]  /*f380*/  MOV R173, R167 ;  /* 0x000000a700ad7202 */ /* 0x000fce0000000f00 */
[C---:B------:R-:W-:Y:S01]  /*f390*/  HMMA.16816.F32.BF16 R32, R8.reuse, R22, R56 ;  /* 0x000000160820723c */ /* 0x040fe20000041838 */
[----:B------:R-:W1:Y:S07]  /*f3a0*/  LDSM.16.MT88.4 R20, [R225+0xf000] ;  /* 0x00f00000e114783b */ /* 0x000e6e0000004200 */
[C---:B------:R-:W-:Y:S08]  /*f3b0*/  HMMA.16816.F32.BF16 R56, R8.reuse, R18, R52 ;  /* 0x000000120838723c */ /* 0x040ff00000041834 */
[C---:B------:R-:W-:Y:S07]  /*f3c0*/  HMMA.16816.F32.BF16 R180, R8.reuse, R12, R48 ;  /* 0x0000000c08b4723c */ /* 0x040fee0000041830 */
[----:B------:R-:W-:Y:S01]  /*f3d0*/  MOV R48, R27 ;  /* 0x0000001b00307202 */ /* 0x000fe20000000f00 */
[----:B------:R-:W-:Y:S01]  /*f3e0*/  HMMA.16816.F32.BF16 R52, R8, R14, R68 ;  /* 0x0000000e0834723c */ /* 0x000fe20000041844 */
[----:B------:R-:W-:Y:S01]  /*f3f0*/  MOV R49, R28 ;  /* 0x0000001c00317202 */ /* 0x000fe20000000f00 */
[----:B------:R-:W2:Y:S01]  /*f400*/  LDSM.16.MT88.4 R24, [R227+0xd000] ;  /* 0x00d00000e318783b */ /* 0x000ea20000004200 */
[----:B------:R-:W-:-:S02]  /*f410*/  MOV R50, R29 ;  /* 0x0000001d00327202 */ /* 0x000fc40000000f00 */
[----:B------:R-:W-:Y:S02]  /*f420*/  MOV R51, R30 ;  /* 0x0000001e00337202 */ /* 0x000fe40000000f00 */
[----:B------:R-:W-:Y:S01]  /*f430*/  IMAD.MOV.U32 R71, RZ, RZ, R31 ;  /* 0x000000ffff477224 */ /* 0x000fe200078e001f */
[-C--:B------:R-:W-:Y:S01]  /*f440*/  HMMA.16816.F32.BF16 R164, R8, R16.reuse, R72 ;  /* 0x0000001008a4723c */ /* 0x080fe20000041848 */
[----:B------:R-:W-:Y:S07]  /*f450*/  LDSM.16.MT88.4 R28, [R227+0xf000] ;  /* 0x00f00000e31c783b */ /* 0x000fee0000004200 */
[C---:B------:R-:W-:Y:S08]  /*f460*/  HMMA.16816.F32.BF16 R64, R4.reuse, R16, R64 ;  /* 0x000000100440723c */ /* 0x040ff00000041840 */
[C---:B------:R-:W-:Y:S01]  /*f470*/  HMMA.16816.F32.BF16 R60, R4.reuse, R18, R60 ;  /* 0x00000012043c723c */ /* 0x040fe2000004183c */
[----:B------:R-:W3:Y:S07]  /*f480*/  LDSM.16.MT88.4 R16, [R226+0xf000] ;  /* 0x00f00000e210783b */ /* 0x000eee0000004200 */
[C---:B------:R-:W-:Y:S08]  /*f490*/  HMMA.16816.F32.BF16 R44, R4.reuse, R12, R44 ;  /* 0x0000000c042c723c */ /* 0x040ff0000004182c */
[C---:B------:R-:W-:Y:S01]  /*f4a0*/  HMMA.16816.F32.BF16 R188, R4.reuse, R14, R188 ;  /* 0x0000000e04bc723c */ /* 0x040fe200000418bc */
[----:B------:R-:W4:Y:S07]  /*f4b0*/  LDSM.16.MT88.4 R12, [R228+0xf000] ;  /* 0x00f00000e40c783b */ /* 0x000f2e0000004200 */
[C---:B-1----:R-:W-:Y:S08]  /*f4c0*/  HMMA.16816.F32.BF16 R72, R4.reuse, R20, R76 ;  /* 0x000000140448723c */ /* 0x042ff0000004184c */
[C---:B------:R-:W-:Y:S07]  /*f4d0*/  HMMA.16816.F32.BF16 R76, R4.reuse, R22, R112 ;  /* 0x00000016044c723c */ /* 0x040fee0000041870 */
[----:B------:R-:W-:Y:S01]  /*f4e0*/  MOV R112, R36 ;  /* 0x0000002400707202 */ /* 0x000fe20000000f00 */
[C---:B--2---:R-:W-:Y:S08]  /*f4f0*/  HMMA.16816.F32.BF16 R192, R4.reuse, R24, R192 ;  /* 0x0000001804c0723c */ /* 0x044ff000000418c0 */
        /* <DEDUP_REMOVED lines=8> */
[----:B------:R-:W-:Y:S01]  /*f580*/  HMMA.16816.F32.BF16 R196, R8, R24, R196 ;  /* 0x0000001808c4723c */ /* 0x000fe200000418c4 */
[----:B------:R-:W-:Y:S01]  /*f590*/  IMAD.MOV.U32 R127, RZ, RZ, R152 ;  /* 0x000000ffff7f7224 */ /* 0x000fe200078e0098 */
[----:B------:R-:W-:-:S02]  /*f5a0*/  MOV R126, R153 ;  /* 0x00000099007e7202 */ /* 0x000fc40000000f00 */
[----:B------:R-:W-:-:S04]  /*f5b0*/  MOV R0, R154 ;  /* 0x0000009a00007202 */ /* 0x000fc80000000f00 */
[C---:B------:R-:W-:Y:S07]  /*f5c0*/  HMMA.16816.F32.BF16 R24, R8.reuse, R26, R200 ;  /* 0x0000001a0818723c */ /* 0x040fee00000418c8 */
[----:B------:R-:W-:Y:S02]  /*f5d0*/  MOV R202, R155 ;  /* 0x0000009b00ca7202 */ /* 0x000fe40000000f00 */
[----:B------:R-:W1:Y:S01]  /*f5e0*/  LDSM.16.MT88.4 R152, [R225+0xd800] ;  /* 0x00d80000e198783b */ /* 0x000e620000004200 */
[----:B------:R-:W-:Y:S01]  /*f5f0*/  MOV R4, R3 ;  /* 0x0000000300047202 */ /* 0x000fe20000000f00 */
[----:B------:R-:W-:Y:S01]  /*f600*/  HMMA.16816.F32.BF16 R116, R8, R28, R116 ;  /* 0x0000001c0874723c */ /* 0x000fe20000041874 */
[----:B------:R-:W-:-:S02]  /*f610*/  MOV R7, R71 ;  /* 0x0000004700077202 */ /* 0x000fc40000000f00 */
[----:B------:R-:W-:Y:S01]  /*f620*/  MOV R3, R173 ;  /* 0x000000ad00037202 */ /* 0x000fe20000000f00 */
[----:B------:R-:W-:Y:S01]  /*f630*/  MUFU.EX2 R212, R212 ;  /* 0x000000d400d47308 */ /* 0x000fe20000000800 */
[----:B------:R-:W-:Y:S02]  /*f640*/  MOV R203, R135 ;  /* 0x0000008700cb7202 */ /* 0x000fe40000000f00 */
[----:B------:R-:W-:Y:S01]  /*f650*/  MOV R6, R136 ;  /* 0x0000008800067202 */ /* 0x000fe20000000f00 */
[----:B------:R-:W-:Y:S01]  /*f660*/  HMMA.16816.F32.BF16 R68, R8, R20, R140 ;  /* 0x000000140844723c */ /* 0x000fe2000004188c */
[----:B------:R-:W-:Y:S02]  /*f670*/  MOV R173, R137 ;  /* 0x0000008900ad7202 */ /* 0x000fe40000000f00 */
[----:B------:R-:W-:Y:S01]  /*f680*/  MOV R124, R138 ;  /* 0x0000008a007c7202 */ /* 0x000fe20000000f00 */
[----:B------:R-:W-:Y:S01]  /*f690*/  MUFU.EX2 R140, R170 ;  /* 0x000000aa008c7308 */ /* 0x000fe20000000800 */
[----:B------:R-:W-:-:S07]  /*f6a0*/  MOV R125, R139 ;  /* 0x0000008b007d7202 */ /* 0x000fce0000000f00 */
[----:B------:R-:W-:Y:S08]  /*f6b0*/  MUFU.EX2 R138, R172 ;  /* 0x000000ac008a7308 */ /* 0x000ff00000000800 */
[----:B------:R-:W-:Y:S08]  /*f6c0*/  MUFU.EX2 R141, R169 ;  /* 0x000000a9008d7308 */ /* 0x000ff00000000800 */
[----:B------:R-:W-:Y:S08]  /*f6d0*/  MUFU.EX2 R139, R171 ;  /* 0x000000ab008b7308 */ /* 0x000ff00000000800 */
[----:B------:R2:W-:Y:S08]  /*f6e0*/  MUFU.EX2 R135, R168 ;  /* 0x000000a800877308 */ /* 0x0005f00000000800 */
[----:B------:R-:W-:Y:S08]  /*f6f0*/  MUFU.EX2 R136, R163 ;  /* 0x000000a300887308 */ /* 0x000ff00000000800 */
[----:B------:R-:W-:Y:S08]  /*f700*/  MUFU.EX2 R137, R161 ;  /* 0x000000a100897308 */ /* 0x000ff00000000800 */
[----:B------:R-:W-:Y:S08]  /*f710*/  MUFU.EX2 R213, R213 ;  /* 0x000000d500d57308 */ /* 0x000ff00000000800 */
[----:B------:R-:W-:Y:S08]  /*f720*/  MUFU.EX2 R210, R210 ;  /* 0x000000d200d27308 */ /* 0x000ff00000000800 */
[----:B------:R-:W-:Y:S08]  /*f730*/  MUFU.EX2 R28, R162 ;  /* 0x000000a2001c7308 */ /* 0x000ff00000000800 */
[----:B------:R-:W3:Y:S08]  /*f740*/  MUFU.EX2 R29, R160 ;  /* 0x000000a0001d7308 */ /* 0x000ef00000000800 */
[----:B------:R-:W-:Y:S08]  /*f750*/  MUFU.EX2 R215, R215 ;  /* 0x000000d700d77308 */ /* 0x000ff00000000800 */
[----:B------:R-:W-:Y:S08]  /*f760*/  MUFU.EX2 R211, R211 ;  /* 0x000000d300d37308 */ /* 0x000ff00000000800 */
[----:B------:R-:W-:Y:S08]  /*f770*/  MUFU.EX2 R209, R209 ;  /* 0x000000d100d17308 */ /* 0x000ff00000000800 */
[----:B------:R-:W4:Y:S01]  /*f780*/  MUFU.EX2 R208, R208 ;  /* 0x000000d000d07308 */ /* 0x000f220000000800 */
[----:B------:R-:W-:-:S02]  /*f790*/  MOV R113, R48 ;  /* 0x0000003000717202 */ /* 0x000fc40000000f00 */
[----:B------:R-:W-:Y:S02]  /*f7a0*/  MOV R114, R49 ;  /* 0x0000003100727202 */ /* 0x000fe40000000f00 */
[----:B------:R-:W-:Y:S02]  /*f7b0*/  MOV R115, R50 ;  /* 0x0000003200737202 */ /* 0x000fe40000000f00 */
[----:B------:R-:W-:Y:S01]  /*f7c0*/  MOV R201, R51 ;  /* 0x0000003300c97202 */ /* 0x000fe20000000f00 */
[C---:B------:R-:W-:Y:S01]  /*f7d0*/  HMMA.16816.F32.BF16 R40, R8.reuse, R30, R40 ;  /* 0x0000001e0828723c */ /* 0x040fe20000041828 */
[----:B------:R-:W-:Y:S01]  /*f7e0*/  FADD.FTZ R0, R0, R134 ;  /* 0x0000008600007221 */ /* 0x000fe20000010000 */
[----:B------:R-:W-:Y:S01]  /*f7f0*/  MOV R134, R126 ;  /* 0x0000007e00867202 */ /* 0x000fe20000000f00 */
[----:B------:R-:W-:Y:S01]  /*f800*/  FADD.FTZ R3, R3, R133 ;  /* 0x0000008503037221 */ /* 0x000fe20000010000 */
[----:B------:R-:W-:Y:S01]  /*f810*/  MOV R133, R127 ;  /* 0x0000007f00857202 */ /* 0x000fe20000000f00 */
[----:B------:R-:W-:Y:S01]  /*f820*/  FADD.FTZ R2, R4, R2 ;  /* 0x0000000204027221 */ /* 0x000fe20000010000 */
[----:B--2---:R-:W-:Y:S02]  /*f830*/  LDSM.16.MT88.4 R168, [R226+0xd800] ;  /* 0x00d80000e2a8783b */ /* 0x004fe40000004200 */
[----:B------:R-:W-:Y:S01]  /*f840*/  HMMA.16816.F32.BF16 R48, R8, R22, R128 ;  /* 0x000000160830723c */ /* 0x000fe20000041880 */
[----:B---3--:R-:W-:-:S02]  /*f850*/  F2FP.BF16.PACK_AB R126, R29, R28 ;  /* 0x0000001c1d7e723e */ /* 0x008fc400000010ff */
[----:B----4-:R-:W-:-:S05]  /*f860*/  F2FP.BF16.PACK_AB R127, R208, R209 ;  /* 0x000000d1d07f723e */ /* 0x010fca00000010ff */
[----:B------:R-:W-:Y:S01]  /*f870*/  HMMA.16816.F32.BF16 R20, R8, R16, R100 ;  /* 0x000000100814723c */ /* 0x000fe20000041864 */
[----:B------:R-:W-:Y:S02]  /*f880*/  F2FP.BF16.PACK_AB R128, R140, R138 ;  /* 0x0000008a8c80723e */ /* 0x000fe400000010ff */
[----:B------:R-:W-:Y:S02]  /*f890*/  F2FP.BF16.PACK_AB R129, R135, R212 ;  /* 0x000000d48781723e */ /* 0x000fe400000010ff */
[----:B------:R-:W-:-:S03]  /*f8a0*/  F2FP.BF16.PACK_AB R130, R139, R141 ;  /* 0x0000008d8b82723e */ /* 0x000fc600000010ff */
[----:B------:R-:W-:Y:S01]  /*f8b0*/  HMMA.16816.F32.BF16 R100, R8, R12, R84 ;  /* 0x0000000c0864723c */ /* 0x000fe20000041854 */
[----:B------:R-:W-:Y:S01]  /*f8c0*/  F2FP.BF16.PACK_AB R131, R137, R136 ;  /* 0x000000888983723e */ /* 0x000fe200000010ff */
[----:B------:R-:W-:-:S06]  /*f8d0*/  FADD.FTZ R5, R5, R132 ;  /* 0x0000008405057221 */ /* 0x000fcc0000010000 */
[----:B------:R-:W-:Y:S01]  /*f8e0*/  HMMA.16816.F32.BF16 R16, R8, R18, R96 ;  /* 0x000000120810723c */ /* 0x000fe20000041860 */
[----:B------:R-:W-:-:S07]  /*f8f0*/  FADD.FTZ R0, R178, R0 ;  /* 0x00000000b2007221 */ /* 0x000fce0000010000 */
[----:B------:R-:W-:Y:S01]  /*f900*/  HMMA.16816.F32.BF16 R12, R8, R14, R80 ;  /* 0x0000000e080c723c */ /* 0x000fe20000041850 */
[----:B------:R-:W-:Y:S02]  /*f910*/  FADD.FTZ R4, R176, R3 ;  /* 0x00000003b0047221 */ /* 0x000fe40000010000 */
[----:B------:R-:W-:-:S05]  /*f920*/  IMAD.MOV.U32 R172, RZ, RZ, R6 ;  /* 0x000000ffffac7224 */ /* 0x000fca00078e0006 */
[-C--:B-1----:R-:W-:Y:S01]  /*f930*/  HMMA.16816.F32.BF16 R148, R128, R152.reuse, R148 ;  /* 0x000000988094723c */ /* 0x082fe20000041894 */
[----:B------:R-:W-:Y:S01]  /*f940*/  MOV R11, R124 ;  /* 0x0000007c000b7202 */ /* 0x000fe20000000f00 */
[----:B------:R-:W-:Y:S01]  /*f950*/  FADD.FTZ R8, R179, R0 ;  /* 0x00000000b3087221 */ /* 0x000fe20000010000 */
[----:B------:R-:W-:Y:S01]  /*f960*/  MOV R10, R125 ;  /* 0x0000007d000a7202 */ /* 0x000fe20000000f00 */
[----:B------:R-:W-:Y:S01]  /*f970*/  FADD.FTZ R2, R201, R2 ;  /* 0x00000002c9027221 */ /* 0x000fe20000010000 */
[----:B------:R-:W-:Y:S01]  /*f980*/  F2FP.BF16.PACK_AB R124, R210, R213 ;  /* 0x000000d5d27c723e */ /* 0x000fe200000010ff */
[----:B------:R-:W-:Y:S01]  /*f990*/  LDSM.16.MT88.4 R80, [R225+0xf800] ;  /* 0x00f80000e150783b */ /* 0x000fe20000004200 */
[----:B------:R-:W-:Y:S01]  /*f9a0*/  F2FP.BF16.PACK_AB R125, R211, R215 ;  /* 0x000000d7d37d723e */ /* 0x000fe200000010ff */
[----:B------:R-:W-:Y:S02]  /*f9b0*/  FADD.FTZ R3, R174, R5 ;  /* 0x00000005ae037221 */ /* 0x000fe40000010000 */
[----:B------:R-:W-:Y:S01]  /*f9c0*/  FADD.FTZ R0, R177, R4 ;  /* 0x00000004b1007221 */ /* 0x000fe20000010000 */
[----:B------:R-:W-:Y:S01]  /*f9d0*/  MOV R132, R186 ;  /* 0x000000ba00847202 */ /* 0x000fe20000000f00 */
[----:B------:R-:W-:Y:S02]  /*f9e0*/  LDSM.16.MT88.4 R96, [R226+0xf800] ;  /* 0x00f80000e260783b */ /* 0x000fe40000004200 */
[C---:B------:R-:W-:Y:S08]  /*f9f0*/  HMMA.16816.F32.BF16 R144, R124.reuse, R152, R144 ;  /* 0x000000987c90723c */ /* 0x040ff00000041890 */
[-C--:B------:R-:W-:Y:S08]  /*fa00*/  HMMA.16816.F32.BF16 R156, R124, R154.reuse, R156 ;  /* 0x0000009a7c9c723c */ /* 0x080ff0000004189c */
[----:B------:R-:W-:Y:S07]  /*fa10*/  HMMA.16816.F32.BF16 R152, R128, R154, R32 ;  /* 0x0000009a8098723c */ /* 0x000fee0000041820 */
[----:B------:R-:W-:-:S02]  /*fa20*/  MOV R35, R7 ;  /* 0x0000000700237202 */ /* 0x000fc40000000f00 */
[----:B------:R-:W1:Y:S01]  /*fa30*/  LDSM.16.MT88.4 R4, [R227+0xf800] ;  /* 0x00f80000e304783b */ /* 0x000e620000004200 */
[----:B------:R-:W-:Y:S01]  /*fa40*/  MOV R32, R114 ;  /* 0x0000007200207202 */ /* 0x000fe20000000f00 */
[----:B------:R-:W-:Y:S01]  /*fa50*/  FADD.FTZ R9, R202, R2 ;  /* 0x00000002ca097221 */ /* 0x000fe20000010000 */
[-C--:B-1----:R-:W-:Y:S08]  /*fa60*/  HMMA.16816.F32.BF16 R120, R124, R4.reuse, R120 ;  /* 0x000000047c78723c */ /* 0x082ff00000041878 */
[----:B------:R-:W-:Y:S07]  /*fa70*/  HMMA.16816.F32.BF16 R116, R128, R4, R116 ;  /* 0x000000048074723c */ /* 0x000fee0000041874 */
[----:B------:R-:W-:-:S04]  /*fa80*/  FADD.FTZ R5, R32, R9 ;  /* 0x0000000920057221 */ /* 0x000fc80000010000 */
[----:B------:R-:W-:Y:S02]  /*fa90*/  FADD.FTZ R5, R252, R5 ;  /* 0x00000005fc057221 */ /* 0x000fe40000010000 */
[----:B------:R-:W2:Y:S01]  /*faa0*/  LDL R252, [R1+0x38] ;  /* 0x0000380001fc7983 */ /* 0x000ea20000100800 */
[----:B------:R-:W-:Y:S01]  /*fab0*/  MOV R2, R115 ;  /* 0x0000007300027202 */ /* 0x000fe20000000f00 */
[----:B------:R-:W-:Y:S01]  /*fac0*/  HMMA.16816.F32.BF16 R160, R124, R168, R64 ;  /* 0x000000a87ca0723c */ /* 0x000fe20000041840 */
[----:B------:R-:W-:Y:S01]  /*fad0*/  FADD.FTZ R3, R175, R3 ;  /* 0x00000003af037221 */ /* 0x000fe20000010000 */
[----:B------:R-:W-:-:S05]  /*fae0*/  MOV R33, R113 ;  /* 0x0000007100217202 */ /* 0x000fca0000000f00 */
[----:B------:R-:W-:Y:S02]  /*faf0*/  MOV R66, R172 ;  /* 0x000000ac00427202 */ /* 0x000fe40000000f00 */
[----:B------:R-:W-:Y:S01]  /*fb00*/  MOV R67, R173 ;  /* 0x000000ad00437202 */ /* 0x000fe20000000f00 */
[----:B------:R-:W-:Y:S02]  /*fb10*/  FADD.FTZ R2, R2, R8 ;  /* 0x0000000802027221 */ /* 0x000fe40000010000 */
[----:B------:R-:W-:Y:S02]  /*fb20*/  IMAD.MOV.U32 R34, RZ, RZ, R112 ;  /* 0x000000ffff227224 */ /* 0x000fe400078e0070 */
[----:B------:R-:W-:Y:S01]  /*fb30*/  FADD.FTZ R0, R66, R0 ;  /* 0x0000000042007221 */ /* 0x000fe20000010000 */
[----:B------:R-:W-:Y:S01]  /*fb40*/  MOV R30, R203 ;  /* 0x000000cb001e7202 */ /* 0x000fe20000000f00 */
[----:B------:R-:W-:Y:S01]  /*fb50*/  FADD.FTZ R3, R67, R3 ;  /* 0x0000000343037221 */ /* 0x000fe20000010000 */
[----:B------:R-:W-:Y:S01]  /*fb60*/  MOV R143, R184 ;  /* 0x000000b8008f7202 */ /* 0x000fe20000000f00 */
        /* <DEDUP_REMOVED lines=10> */
[----:B------:R-:W-:Y:S01]  /*fc10*/  FADD.FTZ R4, R132, R5 ;  /* 0x0000000584047221 */ /* 0x000fe20000010000 */
[----:B------:R-:W4:Y:S01]  /*fc20*/  LDSM.16.MT88.4 R112, [R228+0xf800] ;  /* 0x00f80000e470783b */ /* 0x000f220000004200 */
        /* <DEDUP_REMOVED lines=61> */
[----:B------:R-:W2:Y:S04]  /*10000*/  LDL.64 R30, [R1+0x98] ;  /* 0x00009800011e7983 */ /* 0x000ea80000100a00 */
        /* <DEDUP_REMOVED lines=11> */
[----:B------:R-:W-:Y:S02]  /*100c0*/  MOV R4, UR24 ;  /* 0x0000001800047c02 */ /* 0x000fe40008000f00 */
[----:B------:R-:W-:-:S03]  /*100d0*/  MOV R5, UR25 ;  /* 0x0000001900057c02 */ /* 0x000fc60008000f00 */
[----:B------:R-:W-:Y:S01]  /*100e0*/  IMAD.U32 R0, RZ, RZ, UR5 ;  /* 0x00000005ff007e24 */ /* 0x000fe2000f8e00ff */
        /* <DEDUP_REMOVED lines=65> */
[----:B---3--:R-:W-:Y:S04]  /*10500*/  LDSM.16.M88.4 R16, [R231] ;  /* 0x00000000e710783b */ /* 0x008fe80000000200 */
[----:B-----5:R-:W3:Y:S04]  /*10510*/  LDSM.16.M88.4 R40, [R224+0x9000] ;  /* 0x00900000e028783b */ /* 0x020ee80000000200 */
[----:B--2---:R-:W-:Y:S04]  /*10520*/  LDSM.16.M88.4 R12, [R231+0x2000] ;  /* 0x00200000e70c783b */ /* 0x004fe80000000200 */
[----:B------:R-:W2:Y:S04]  /*10530*/  LDSM.16.M88.4 R36, [R224+0x9800] ;  /* 0x00980000e024783b */ /* 0x000ea80000000200 */
[----:B------:R-:W2:Y:S04]  /*10540*/  LDSM.16.M88.4 R44, [R224+0x8800] ;  /* 0x00880000e02c783b */ /* 0x000ea80000000200 */
[----:B-1----:R-:W-:Y:S04]  /*10550*/  LDSM.16.M88.4 R8, [R232] ;  /* 0x00000000e808783b */ /* 0x002fe80000000200 */
[----:B------:R-:W1:Y:S04]  /*10560*/  LDSM.16.M88.4 R24, [R241] ;  /* 0x00000000f118783b */ /* 0x000e680000000200 */
[----:B------:R-:W1:Y:S04]  /*10570*/  LDSM.16.M88.4 R48, [R224+0x8000] ;  /* 0x00800000e030783b */ /* 0x000e680000000200 */
[----:B----4-:R-:W-:Y:S04]  /*10580*/  LDSM.16.M88.4 R4, [R232+0x2000] ;  /* 0x00200000e804783b */ /* 0x010fe80000000200 */
[----:B------:R-:W4:Y:S04]  /*10590*/  LDSM.16.M88.4 R20, [R240] ;  /* 0x00000000f014783b */ /* 0x000f280000000200 */
[----:B------:R-:W1:Y:S01]  /*105a0*/  LDSM.16.M88.4 R28, [R242] ;  /* 0x00000000f21c783b */ /* 0x000e620000000200 */
[C---:B---3--:R-:W-:Y:S03]  /*105b0*/  HMMA.16816.F32.BF16 R64, R16.reuse, R40, RZ ;  /* 0x000000281040723c */ /* 0x048fe600000418ff */
[----:B------:R-:W3:Y:S04]  /*105c0*/  LDSM.16.M88.4 R32, [R235] ;  /* 0x00000000eb20783b */ /* 0x000ee80000000200 */
[----:B------:R-:W0:Y:S01]  /*105d0*/  LDGDEPBAR ;  /* 0x00000000000079af */ /* 0x000e220000000000 */
[-C--:B--2---:R-:W-:Y:S08]  /*105e0*/  HMMA.16816.F32.BF16 R56, R16, R36.reuse, RZ ;  /* 0x000000241038723c */ /* 0x084ff000000418ff */
[----:B------:R-:W-:Y:S08]  /*105f0*/  HMMA.16816.F32.BF16 R52, R12, R36, RZ ;  /* 0x000000240c34723c */ /* 0x000ff000000418ff */
[-C--:B------:R-:W-:Y:S08]  /*10600*/  HMMA.16816.F32.BF16 R136, R16, R44.reuse, RZ ;  /* 0x0000002c1088723c */ /* 0x080ff000000418ff */
[----:B------:R-:W-:Y:S08]  /*10610*/  HMMA.16816.F32.BF16 R132, R12, R44, RZ ;  /* 0x0000002c0c84723c */ /* 0x000ff000000418ff */
[----:B-1----:R-:W-:Y:S08]  /*10620*/  HMMA.16816.F32.BF16 R216, R8, R24, R64 ;  /* 0x0000001808d8723c */ /* 0x002ff00000041840 */
[-C--:B------:R-:W-:Y:S08]  /*10630*/  HMMA.16816.F32.BF16 R208, R16, R48.reuse, RZ ;  /* 0x0000003010d0723c */ /* 0x080ff000000418ff */
[C---:B------:R-:W-:Y:S08]  /*10640*/  HMMA.16816.F32.BF16 R140, R12.reuse, R48, RZ ;  /* 0x000000300c8c723c */ /* 0x040ff000000418ff */
[----:B------:R-:W-:Y:S01]  /*10650*/  HMMA.16816.F32.BF16 R60, R12, R40, RZ ;  /* 0x000000280c3c723c */ /* 0x000fe200000418ff */
[----:B------:R-:W-:Y:S01]  /*10660*/  MOV R3, R217 ;  /* 0x000000d900037202 */ /* 0x000fe20000000f00 */
[----:B------:R-:W-:Y:S01]  /*10670*/  IMAD.MOV.U32 R2, RZ, RZ, R218 ;  /* 0x000000ffff027224 */ /* 0x000fe200078e00da */
[----:B------:R-:W-:-:S05]  /*10680*/  MOV R0, R219 ;  /* 0x000000db00007202 */ /* 0x000fca0000000f00 */
[-C--:B----4-:R-:W-:Y:S08]  /*10690*/  HMMA.16816.F32.BF16 R56, R8, R20.reuse, R56 ;  /* 0x000000140838723c */ /* 0x090ff00000041838 */
[----:B------:R-:W-:Y:S08]  /*106a0*/  HMMA.16816.F32.BF16 R52, R4, R20, R52 ;  /* 0x000000140434723c */ /* 0x000ff00000041834 */
[-C--:B------:R-:W-:Y:S08]  /*106b0*/  HMMA.16816.F32.BF16 R212, R8, R28.reuse, R136 ;  /* 0x0000001c08d4723c */ /* 0x080ff00000041888 */
[----:B------:R-:W-:Y:S07]  /*106c0*/  HMMA.16816.F32.BF16 R132, R4, R28, R132 ;  /* 0x0000001c0484723c */ /* 0x000fee0000041884 */
[----:B------:R-:W-:Y:S01]  /*106d0*/  MOV R28, R216 ;  /* 0x000000d8001c7202 */ /* 0x000fe20000000f00 */
[----:B---3--:R-:W-:Y:S01]  /*106e0*/  HMMA.16816.F32.BF16 R208, R8, R32, R208 ;  /* 0x0000002008d0723c */ /* 0x008fe200000418d0 */
[----:B------:R-:W-:Y:S01]  /*106f0*/  IMAD.MOV.U32 R29, RZ, RZ, R57 ;  /* 0x000000ffff1d7224 */ /* 0x000fe200078e0039 */
[----:B------:R-:W-:Y:S01]  /*10700*/  MOV R21, R54 ;  /* 0x0000003600157202 */ /* 0x000fe20000000f00 */
[----:B------:R-:W-:-:S02]  /*10710*/  IMAD.MOV.U32 R36, RZ, RZ, R52 ;  /* 0x000000ffff247224 */ /* 0x000fc400078e0034 */
[----:B------:R-:W-:-:S03]  /*10720*/  IMAD.MOV.U32 R20, RZ, RZ, R55 ;  /* 0x000000ffff147224 */ /* 0x000fc600078e0037 */
[C---:B------:R-:W-:Y:S07]  /*10730*/  HMMA.16816.F32.BF16 R140, R4.reuse, R32, R140 ;  /* 0x00000020048c723c */ /* 0x040fee000004188c */
[----:B------:R-:W-:Y:S01]  /*10740*/  MOV R32, R56 ;  /* 0x0000003800207202 */ /* 0x000fe20000000f00 */
[----:B------:R-:W-:Y:S01]  /*10750*/  HMMA.16816.F32.BF16 R216, R4, R24, R60 ;  /* 0x0000001804d8723c */ /* 0x000fe2000004183c */
[----:B------:R-:W-:-:S06]  /*10760*/  MOV R33, R53 ;  /* 0x0000003500217202 */ /* 0x000fcc0000000f00 */
[----:B------:R-:W-:Y:S01]  /*10770*/  MOV R25, R58 ;  /* 0x0000003a00197202 */ /* 0x000fe20000000f00 */
[----:B------:R-:W-:Y:S01]  /*10780*/  HMMA.16816.F32.BF16 R60, R12, R50, RZ ;  /* 0x000000320c3c723c */ /* 0x000fe200000418ff */
[----:B------:R-:W-:-:S07]  /*10790*/  MOV R24, R59 ;  /* 0x0000003b00187202 */ /* 0x000fce0000000f00 */
[C---:B------:R-:W-:Y:S08]  /*107a0*/  HMMA.16816.F32.BF16 R56, R12.reuse, R46, RZ ;  /* 0x0000002e0c38723c */ /* 0x040ff000000418ff */
[C---:B------:R-:W-:Y:S08]  /*107b0*/  HMMA.16816.F32.BF16 R52, R12.reuse, R42, RZ ;  /* 0x0000002a0c34723c */ /* 0x040ff000000418ff */
[----:B------:R-:W-:Y:S08]  /*107c0*/  HMMA.16816.F32.BF16 R12, R12, R38, RZ ;  /* 0x000000260c0c723c */ /* 0x000ff000000418ff */
[C---:B------:R-:W-:Y:S08]  /*107d0*/  HMMA.16816.F32.BF16 R48, R16.reuse, R50, RZ ;  /* 0x000000321030723c */ /* 0x040ff000000418ff */
[C---:B------:R-:W-:Y:S08]  /*107e0*/  HMMA.16816.F32.BF16 R44, R16.reuse, R46, RZ ;  /* 0x0000002e102c723c */ /* 0x040ff000000418ff */
[C---:B------:R-:W-:Y:S08]  /*107f0*/  HMMA.16816.F32.BF16 R40, R16.reuse, R42, RZ ;  /* 0x0000002a1028723c */ /* 0x040ff000000418ff */
        /* <DEDUP_REMOVED lines=14> */
[----:B------:R-:W-:Y:S01]  /*108e0*/  IMAD.MOV.U32 R142, RZ, RZ, R21 ;  /* 0x000000ffff8e7224 */ /* 0x000fe200078e0015 */
[----:B------:R-:W-:Y:S01]  /*108f0*/  MOV R143, R20 ;  /* 0x00000014008f7202 */ /* 0x000fe20000000f00 */
[----:B------:R-:W-:Y:S01]  /*10900*/  HMMA.16816.F32.BF16 R36, R4, R14, R60 ;  /* 0x0000000e0424723c */ /* 0x000fe2000004183c */
[----:B------:R-:W-:-:S06]  /*10910*/  MOV R141, R33 ;  /* 0x00000021008d7202 */ /* 0x000fcc0000000f00 */
[----:B------:R-:W-:Y:S01]  /*10920*/  MOV R60, R28 ;  /* 0x0000001c003c7202 */ /* 0x000fe20000000f00 */
[----:B------:R-:W-:Y:S01]  /*10930*/  IMAD.MOV.U32 R61, RZ, RZ, R3 ;  /* 0x000000ffff3d7224 */ /* 0x000fe200078e0003 */
[----:B------:R-:W-:Y:S02]  /*10940*/  MOV R62, R2 ;  /* 0x00000002003e7202 */ /* 0x000fe40000000f00 */
[----:B------:R-:W-:Y:S01]  /*10950*/  MOV R63, R0 ;  /* 0x00000000003f7202 */ /* 0x000fe20000000f00 */
[C---:B--2---:R-:W-:Y:S07]  /*10960*/  HMMA.16816.F32.BF16 R44, R8.reuse, R12, R208 ;  /* 0x0000000c082c723c */ /* 0x044fee00000418d0 */
[----:B------:R-:W-:Y:S01]  /*10970*/  MOV R208, R32 ;  /* 0x0000002000d07202 */ /* 0x000fe20000000f00 */
[----:B------:R-:W-:Y:S01]  /*10980*/  HMMA.16816.F32.BF16 R20, R8, R14, R48 ;  /* 0x0000000e0814723c */ /* 0x000fe20000041830 */
[----:B------:R-:W1:Y:S01]  /*10990*/  LDSM.16.M88.4 R12, [R230+0x8800] ;  /* 0x00880000e60c783b */ /* 0x000e620000000200 */
[----:B------:R-:W-:Y:S01]  /*109a0*/  IMAD.MOV.U32 R209, RZ, RZ, R29 ;  /* 0x000000ffffd17224 */ /* 0x000fe200078e001d */
[----:B------:R-:W-:-:S02]  /*109b0*/  MOV R210, R25 ;  /* 0x0000001900d27202 */ /* 0x000fc40000000f00 */
[----:B------:R-:W-:-:S03]  /*109c0*/  MOV R211, R24 ;  /* 0x0000001800d37202 */ /* 0x000fc60000000f00 */
        /* <DEDUP_REMOVED lines=12> */
[-C--:B------:R-:W-:Y:S01]  /*10a90*/  HMMA.16816.F32.BF16 R220, R4, R14.reuse, R220 ;  /* 0x0000000e04dc723c */ /* 0x080fe200000418dc */
[----:B------:R-:W-:Y:S07]  /*10aa0*/  LDSM.16.M88.4 R4, [R233+0x2000] ;  /* 0x00200000e904783b */ /* 0x000fee0000000200 */
[----:B------:R-:W-:Y:S01]  /*10ab0*/  HMMA.16816.F32.BF16 R140, R8, R14, R16 ;  /* 0x0000000e088c723c */ /* 0x000fe20000041810 */
[----:B------:R-:W1:Y:S01]  /*10ac0*/  LDSM.16.M88.4 R12, [R229] ;  /* 0x00000000e50c783b */ /* 0x000e620000000200 */
[----:B------:R-:W-:Y:S01]  /*10ad0*/  MOV R43, R64 ;  /* 0x00000040002b7202 */ /* 0x000fe20000000f00 */
[----:B------:R-:W-:Y:S01]  /*10ae0*/  IMAD.MOV.U32 R42, RZ, RZ, R65 ;  /* 0x000000ffff2a7224 */ /* 0x000fe200078e0041 */
[----:B------:R-:W-:Y:S01]  /*10af0*/  MOV R41, R66 ;  /* 0x0000004200297202 */ /* 0x000fe20000000f00 */
[----:B------:R-:W2:Y:S01]  /*10b00*/  LDSM.16.M88.4 R8, [R233] ;  /* 0x00000000e908783b */ /* 0x000ea20000000200 */
[----:B------:R-:W-:-:S02]  /*10b10*/  MOV R40, R67 ;  /* 0x0000004300287202 */ /* 0x000fc40000000f00 */
[-C--:B-1----:R-:W-:Y:S08]  /*10b20*/  HMMA.16816.F32.BF16 R52, R4, R12.reuse, R52 ;  /* 0x0000000c0434723c */ /* 0x082ff00000041834 */
[----:B--2---:R-:W-:Y:S08]  /*10b30*/  HMMA.16816.F32.BF16 R216, R8, R12, R44 ;  /* 0x0000000c08d8723c */ /* 0x004ff0000004182c */
        /* <DEDUP_REMOVED lines=11> */
[-C--:B-1----:R-:W-:Y:S08]  /*10bf0*/  HMMA.16816.F32.BF16 R32, R8, R12.reuse, R32 ;  /* 0x0000000c0820723c */ /* 0x082ff00000041820 */
[----:B------:R-:W-:Y:S08]  /*10c00*/  HMMA.16816.F32.BF16 R40, R4, R12, R28 ;  /* 0x0000000c0428723c */ /* 0x000ff0000004181c */
[----:B------:R-:W-:Y:S08]  /*10c10*/  HMMA.16816.F32.BF16 R20, R8, R14, R48 ;  /* 0x0000000e0814723c */ /* 0x000ff00000041830 */
[----:B------:R-:W-:Y:S01]  /*10c20*/  MOV R44, R32 ;  /* 0x00000020002c7202 */ /* 0x000fe20000000f00 */
[----:B------:R-:W-:Y:S01]  /*10c30*/  IMAD.MOV.U32 R19, RZ, RZ, R33 ;  /* 0x000000ffff137224 */ /* 0x000fe200078e0021 */
[----:B------:R-:W-:-:S02]  /*10c40*/  MOV R18, R34 ;  /* 0x0000002200127202 */ /* 0x000fc40000000f00 */
[----:B------:R-:W-:Y:S02]  /*10c50*/  MOV R17, R35 ;  /* 0x0000002300117202 */ /* 0x000fe40000000f00 */
[C---:B------:R-:W-:Y:S01]  /*10c60*/  HMMA.16816.F32.BF16 R32, R4.reuse, R14, R24 ;  /* 0x0000000e0420723c */ /* 0x040fe20000041818 */
[----:B------:R-:W1:Y:S07]  /*10c70*/  LDSM.16.M88.4 R12, [R229+0x1000] ;  /* 0x00100000e50c783b */ /* 0x000e6e0000000200 */
[C---:B-1----:R-:W-:Y:S07]  /*10c80*/  HMMA.16816.F32.BF16 R28, R4.reuse, R12, R60 ;  /* 0x0000000c041c723c */ /* 0x042fee000004183c */
[----:B------:R-:W-:Y:S01]  /*10c90*/  IMAD.MOV.U32 R61, RZ, RZ, R19 ;  /* 0x000000ffff3d7224 */ /* 0x000fe200078e0013 */
[----:B------:R-:W-:Y:S01]  /*10ca0*/  HMMA.16816.F32.BF16 R24, R4, R14, R136 ;  /* 0x0000000e0418723c */ /* 0x000fe20000041888 */
[----:B------:R-:W-:-:S02]  /*10cb0*/  MOV R62, R18 ;  /* 0x00000012003e7202 */ /* 0x000fc40000000f00 */
[----:B------:R-:W-:Y:S02]  /*10cc0*/  MOV R63, R17 ;  /* 0x00000011003f7202 */ /* 0x000fe40000000f00 */
[----:B------:R-:W-:Y:S02]  /*10cd0*/  MOV R60, R44 ;  /* 0x0000002c003c7202 */ /* 0x000fe40000000f00 */
[----:B------:R-:W-:Y:S01]  /*10ce0*/  MOV R136, R16 ;  /* 0x0000001000887202 */ /* 0x000fe20000000f00 */
[----:B------:R-:W-:Y:S01]  /*10cf0*/  HMMA.16816.F32.BF16 R36, R8, R12, R56 ;  /* 0x0000000c0824723c */ /* 0x000fe20000041838 */
[----:B------:R-:W-:Y:S01]  /*10d00*/  IMAD.MOV.U32 R137, RZ, RZ, R3 ;  /* 0x000000ffff897224 */ /* 0x000fe200078e0003 */
[----:B------:R-:W-:Y:S02]  /*10d10*/  MOV R138, R2 ;  /* 0x00000002008a7202 */ /* 0x000fe40000000f00 */
[----:B------:R-:W-:-:S04]  /*10d20*/  MOV R139, R0 ;  /* 0x00000000008b7202 */ /* 0x000fc80000000f00 */
        /* <DEDUP_REMOVED lines=31> */
[-C--:B-1----:R-:W-:Y:S08]  /*10f20*/  HMMA.16816.F32.BF16 R220, R4, R12.reuse, R220 ;  /* 0x0000000c04dc723c */ /* 0x082ff000000418dc */
[----:B--2---:R-:W-:Y:S08]  /*10f30*/  HMMA.16816.F32.BF16 R44, R8, R12, R140 ;  /* 0x0000000c082c723c */ /* 0x004ff0000004188c */
[-C--:B------:R-:W-:Y:S08]  /*10f40*/  HMMA.16816.F32.BF16 R208, R4, R14.reuse, R208 ;  /* 0x0000000e04d0723c */ /* 0x080ff000000418d0 */
[----:B------:R-:W-:Y:S01]  /*10f50*/  HMMA.16816.F32.BF16 R48, R8, R14, R132 ;  /* 0x0000000e0830723c */ /* 0x000fe20000041884 */
[----:B------:R-:W1:Y:S07]  /*10f60*/  LDSM.16.M88.4 R12, [R238] ;  /* 0x00000000ee0c783b */ /* 0x000e6e0000000200 */
[-C--:B-1----:R-:W-:Y:S08]  /*10f70*/  HMMA.16816.F32.BF16 R140, R4, R12.reuse, R136 ;  /* 0x0000000c048c723c */ /* 0x082ff00000041888 */
[----:B------:R-:W-:Y:S08]  /*10f80*/  HMMA.16816.F32.BF16 R216, R8, R12, R216 ;  /* 0x0000000c08d8723c */ /* 0x000ff000000418d8 */
        /* <DEDUP_REMOVED lines=32> */
[----:B------:R-:W1:Y:S07]  /*11190*/  LDSM.16.M88.4 R12, [R230+0xb000] ;  /* 0x00b00000e60c783b */ /* 0x000e6e0000000200 */
[-C--:B-1----:R-:W-:Y:S08]  /*111a0*/  HMMA.16816.F32.BF16 R132, R4, R12.reuse, R132 ;  /* 0x0000000c0484723c */ /* 0x082ff00000041884 */
[----:B------:R-:W-:Y:S08]  /*111b0*/  HMMA.16816.F32.BF16 R208, R8, R12, R212 ;  /* 0x0000000c08d0723c */ /* 0x000ff000000418d4 */
[-C--:B------:R-:W-:Y:S08]  /*111c0*/  HMMA.16816.F32.BF16 R220, R4, R14.reuse, R64 ;  /* 0x0000000e04dc723c */ /* 0x080ff00000041840 */
[----:B------:R-:W-:Y:S01]  /*111d0*/  MOV R12, R132 ;  /* 0x00000084000c7202 */ /* 0x000fe20000000f00 */
[----:B------:R-:W-:Y:S01]  /*111e0*/  HMMA.16816.F32.BF16 R212, R8, R14, R56 ;  /* 0x0000000e08d4723c */ /* 0x000fe20000041838 */
[----:B------:R-:W-:Y:S01]  /*111f0*/  IMAD.MOV.U32 R3, RZ, RZ, R133 ;  /* 0x000000ffff037224 */ /* 0x000fe200078e0085 */
[----:B------:R-:W-:-:S02]  /*11200*/  MOV R2, R134 ;  /* 0x0000008600027202 */ /* 0x000fc40000000f00 */
[----:B------:R-:W-:Y:S02]  /*11210*/  MOV R67, R12 ;  /* 0x0000000c00437202 */ /* 0x000fe40000000f00 */
[----:B------:R-:W1:Y:S01]  /*11220*/  LDSM.16.M88.4 R12, [R230+0xb800] ;  /* 0x00b80000e60c783b */ /* 0x000e620000000200 */
[----:B------:R-:W-:Y:S01]  /*11230*/  MOV R139, R208 ;  /* 0x000000d0008b7202 */ /* 0x000fe20000000f00 */
[----:B------:R-:W-:Y:S01]  /*11240*/  IMAD.MOV.U32 R138, RZ, RZ, R209 ;  /* 0x000000ffff8a7224 */ /* 0x000fe200078e00d1 */
[----:B------:R-:W-:Y:S02]  /*11250*/  MOV R137, R210 ;  /* 0x000000d200897202 */ /* 0x000fe40000000f00 */
[----:B------:R-:W-:Y:S02]  /*11260*/  MOV R136, R211 ;  /* 0x000000d300887202 */ /* 0x000fe40000000f00 */
[----:B------:R-:W-:Y:S01]  /*11270*/  MOV R0, R135 ;  /* 0x0000008700007202 */ /* 0x000fe20000000f00 */
[----:B-1----:R-:W-:Y:S07]  /*11280*/  HMMA.16816.F32.BF16 R208, R4, R14, R36 ;  /* 0x0000000e04d0723c */ /* 0x002fee0000041824 */
[----:B------:R-:W-:Y:S01]  /*11290*/  IMAD.MOV.U32 R36, RZ, RZ, R139 ;  /* 0x000000ffff247224 */ /* 0x000fe200078e008b */
[----:B------:R-:W-:Y:S01]  /*112a0*/  MOV R37, R138 ;  /* 0x0000008a00257202 */ /* 0x000fe20000000f00 */
[----:B------:R-:W-:Y:S01]  /*112b0*/  HMMA.16816.F32.BF16 R132, R8, R12, R52 ;  /* 0x0000000c0884723c */ /* 0x000fe20000041834 */
[----:B------:R-:W-:-:S02]  /*112c0*/  MOV R38, R137 ;  /* 0x0000008900267202 */ /* 0x000fc40000000f00 */
[----:B------:R-:W-:-:S05]  /*112d0*/  MOV R39, R136 ;  /* 0x0000008800277202 */ /* 0x000fca0000000f00 */
[----:B------:R-:W-:Y:S01]  /*112e0*/  HMMA.16816.F32.BF16 R216, R4, R12, R40 ;  /* 0x0000000c04d8723c */ /* 0x000fe20000041828 */
[----:B------:R-:W-:Y:S07]  /*112f0*/  LDSM.16.M88.4 R4, [R233+0x6000] ;  /* 0x00600000e904783b */ /* 0x000fee0000000200 */
[----:B------:R-:W-:Y:S01]  /*11300*/  HMMA.16816.F32.BF16 R136, R8, R14, R16 ;  /* 0x0000000e0888723c */ /* 0x000fe20000041810 */
[----:B------:R-:W1:Y:S04]  /*11310*/  LDSM.16.M88.4 R12, [R229+0x2000] ;  /* 0x00200000e50c783b */ /* 0x000e680000000200 */
[----:B------:R-:W2:Y:S03]  /*11320*/  LDSM.16.M88.4 R8, [R233+0x4000] ;  /* 0x00400000e908783b */ /* 0x000ea60000000200 */
[----:B------:R-:W-:Y:S01]  /*11330*/  IMAD.MOV.U32 R55, RZ, RZ, R132 ;  /* 0x000000ffff377224 */ /* 0x000fe200078e0084 */
[----:B------:R-:W-:-:S02]  /*11340*/  MOV R54, R133 ;  /* 0x0000008500367202 */ /* 0x000fc40000000f00 */
[----:B------:R-:W-:Y:S01]  /*11350*/  MOV R53, R134 ;  /* 0x0000008600357202 */ /* 0x000fe20000000f00 */
[----:B------:R-:W-:Y:S01]  /*11360*/  IMAD.MOV.U32 R16, RZ, RZ, R55 ;  /* 0x000000ffff107224 */ /* 0x000fe200078e0037 */
[----:B------:R-:W-:Y:S02]  /*11370*/  MOV R52, R135 ;  /* 0x0000008700347202 */ /* 0x000fe40000000f00 */
[----:B------:R-:W-:Y:S02]  /*11380*/  MOV R17, R54 ;  /* 0x0000003600117202 */ /* 0x000fe40000000f00 */
[----:B------:R-:W-:Y:S02]  /*11390*/  MOV R18, R53 ;  /* 0x0000003500127202 */ /* 0x000fe40000000f00 */
[----:B------:R-:W-:Y:S01]  /*113a0*/  MOV R19, R52 ;  /* 0x0000003400137202 */ /* 0x000fe20000000f00 */
[-C--:B-1----:R-:W-:Y:S08]  /*113b0*/  HMMA.16816.F32.BF16 R140, R4, R12.reuse, R140 ;  /* 0x0000000c048c723c */ /* 0x082ff0000004188c */
[C---:B--2---:R-:W-:Y:S07]  /*113c0*/  HMMA.16816.F32.BF16 R132, R8.reuse, R12, R32 ;  /* 0x0000000c0884723c */ /* 0x044fee0000041820 */
[----:B------:R-:W-:Y:S01]  /*113d0*/  IMAD.MOV.U32 R32, RZ, RZ, R67 ;  /* 0x000000ffff207224 */ /* 0x000fe200078e0043 */
[----:B------:R-:W-:Y:S01]  /*113e0*/  HMMA.16816.F32.BF16 R56, R8, R14, R20 ;  /* 0x0000000e0838723c */ /* 0x000fe20000041814 */
[----:B------:R-:W-:-:S02]  /*113f0*/  MOV R33, R3 ;  /* 0x0000000300217202 */ /* 0x000fc40000000f00 */
[----:B------:R-:W-:Y:S02]  /*11400*/  MOV R34, R2 ;  /* 0x0000000200227202 */ /* 0x000fe40000000f00 */
[----:B------:R-:W-:-:S03]  /*11410*/  MOV R35, R0 ;  /* 0x0000000000237202 */ /* 0x000fc60000000f00 */
[----:B------:R-:W-:Y:S01]  /*11420*/  HMMA.16816.F32.BF16 R64, R4, R14, R28 ;  /* 0x0000000e0440723c */ /* 0x000fe2000004181c */
[----:B------:R-:W1:Y:S07]  /*11430*/  LDSM.16.M88.4 R12, [R229+0x2800] ;  /* 0x00280000e50c783b */ /* 0x000e6e0000000200 */
[----:B------:R-:W-:-:S08]  /*11440*/  FMUL.FTZ R133, R133, c[0x0][0x2ec] ;  /* 0x0000bb0085857a20 */ /* 0x000fd00000410000 */
[----:B------:R-:W-:Y:S02]  /*11450*/  FMUL.FTZ R57, R57, c[0x0][0x2ec] ;  /* 0x0000bb0039397a20 */ /* 0x000fe40000410000 */
[----:B------:R-:W-:Y:S02]  /*11460*/  FMUL.FTZ R56, R56, c[0x0][0x2ec] ;  /* 0x0000bb0038387a20 */ /* 0x000fe40000410000 */
[----:B------:R-:W-:Y:S02]  /*11470*/  FMUL.FTZ R58, R58, c[0x0][0x2ec] ;  /* 0x0000bb003a3a7a20 */ /* 0x000fe40000410000 */
[----:B------:R-:W-:Y:S02]  /*11480*/  FMUL.FTZ R59, R59, c[0x0][0x2ec] ;  /* 0x0000bb003b3b7a20 */ /* 0x000fe40000410000 */
[----:B------:R-:W-:Y:S02]  /*11490*/  FMUL.FTZ R65, R65, c[0x0][0x2ec] ;  /* 0x0000bb0041417a20 */ /* 0x000fe40000410000 */
[----:B------:R-:W-:-:S06]  /*114a0*/  FMUL.FTZ R67, R67, c[0x0][0x2ec] ;  /* 0x0000bb0043437a20 */ /* 0x000fcc0000410000 */
[----:B------:R-:W2:Y:S01]  /*114b0*/  MUFU.TANH R67, R67 ;  /* 0x0000004300437308 */ /* 0x000ea20000002400 */
[-C--:B-1----:R-:W-:Y:S08]  /*114c0*/  HMMA.16816.F32.BF16 R52, R8, R12.reuse, R48 ;  /* 0x0000000c0834723c */ /* 0x082ff00000041830 */
[C---:B------:R-:W-:Y:S08]  /*114d0*/  HMMA.16816.F32.BF16 R48, R4.reuse, R12, R24 ;  /* 0x0000000c0430723c */ /* 0x040ff00000041818 */
[-C--:B------:R-:W-:Y:S08]  /*114e0*/  HMMA.16816.F32.BF16 R44, R4, R14.reuse, R44 ;  /* 0x0000000e042c723c */ /* 0x080ff0000004182c */
[----:B------:R-:W-:Y:S01]  /*114f0*/  HMMA.16816.F32.BF16 R40, R8, R14, R60 ;  /* 0x0000000e0828723c */ /* 0x000fe2000004183c */
[----:B------:R-:W1:Y:S01]  /*11500*/  LDSM.16.M88.4 R12, [R229+0x3000] ;  /* 0x00300000e50c783b */ /* 0x000e620000000200 */
[----:B------:R-:W-:Y:S01]  /*11510*/  FMUL.FTZ R52, R52, c[0x0][0x2ec] ;  /* 0x0000bb0034347a20 */ /* 0x000fe20000410000 */
[----:B------:R3:W4:Y:S01]  /*11520*/  MUFU.TANH R62, R58 ;  /* 0x0000003a003e7308 */ /* 0x0007220000002400 */
[----:B------:R-:W-:-:S02]  /*11530*/  FMUL.FTZ R54, R54, c[0x0][0x2ec] ;  /* 0x0000bb0036367a20 */ /* 0x000fc40000410000 */
[----:B------:R-:W-:Y:S02]  /*11540*/  FMUL.FTZ R55, R55, c[0x0][0x2ec] ;  /* 0x0000bb0037377a20 */ /* 0x000fe40000410000 */
[----:B------:R-:W-:Y:S02]  /*11550*/  FMUL.FTZ R48, R48, c[0x0][0x2ec] ;  /* 0x0000bb0030307a20 */ /* 0x000fe40000410000 */
[----:B------:R-:W-:Y:S01]  /*11560*/  FMUL.FTZ R49, R49, c[0x0][0x2ec] ;  /* 0x0000bb0031317a20 */ /* 0x000fe20000410000 */
[----:B------:R-:W1:Y:S01]  /*11570*/  MUFU.TANH R63, R56 ;  /* 0x00000038003f7308 */ /* 0x000e620000002400 */
[----:B------:R-:W-:Y:S02]  /*11580*/  FMUL.FTZ R50, R50, c[0x0][0x2ec] ;  /* 0x0000bb0032327a20 */ /* 0x000fe40000410000 */
[----:B------:R-:W-:Y:S02]  /*11590*/  FMUL.FTZ R51, R51, c[0x0][0x2ec] ;  /* 0x0000bb0033337a20 */ /* 0x000fe40000410000 */
[----:B------:R-:W-:-:S02]  /*115a0*/  FMUL.FTZ R45, R45, c[0x0][0x2ec] ;  /* 0x0000bb002d2d7a20 */ /* 0x000fc40000410000 */
[----:B------:R-:W-:Y:S01]  /*115b0*/  FMUL.FTZ R44, R44, c[0x0][0x2ec] ;  /* 0x0000bb002c2c7a20 */ /* 0x000fe20000410000 */
[----:B------:R-:W1:Y:S01]  /*115c0*/  MUFU.TANH R56, R49 ;  /* 0x0000003100387308 */ /* 0x000e620000002400 */
[----:B------:R-:W-:Y:S02]  /*115d0*/  FMUL.FTZ R53, R53, c[0x0][0x2ec] ;  /* 0x0000bb0035357a20 */ /* 0x000fe40000410000 */
[----:B------:R-:W-:Y:S02]  /*115e0*/  FMUL.FTZ R61, R132, c[0x0][0x2ec] ;  /* 0x0000bb00843d7a20 */ /* 0x000fe40000410000 */
[----:B------:R-:W-:Y:S02]  /*115f0*/  FMUL.FTZ R41, R41, c[0x0][0x2ec] ;  /* 0x0000bb0029297a20 */ /* 0x000fe40000410000 */
[----:B------:R-:W-:Y:S01]  /*11600*/  FMUL.FTZ R42, R42, c[0x0][0x2ec] ;  /* 0x0000bb002a2a7a20 */ /* 0x000fe20000410000 */
[----:B------:R-:W2:Y:S01]  /*11610*/  MUFU.TANH R49, R44 ;  /* 0x0000002c00317308 */ /* 0x000ea20000002400 */
[----:B------:R-:W-:-:S02]  /*11620*/  FMUL.FTZ R43, R43, c[0x0][0x2ec] ;  /* 0x0000bb002b2b7a20 */ /* 0x000fc40000410000 */
[----:B------:R-:W-:Y:S02]  /*11630*/  FMUL.FTZ R60, R134, c[0x0][0x2ec] ;  /* 0x0000bb00863c7a20 */ /* 0x000fe40000410000 */
[----:B------:R-:W-:Y:S02]  /*11640*/  FMUL.FTZ R40, R40, c[0x0][0x2ec] ;  /* 0x0000bb0028287a20 */ /* 0x000fe40000410000 */
[----:B------:R-:W-:Y:S01]  /*11650*/  FMUL.FTZ R134, R135, c[0x0][0x2ec] ;  /* 0x0000bb0087867a20 */ /* 0x000fe20000410000 */
[----:B------:R-:W2:Y:S01]  /*11660*/  MUFU.TANH R61, R61 ;  /* 0x0000003d003d7308 */ /* 0x000ea20000002400 */
[----:B------:R-:W-:Y:S02]  /*11670*/  FMUL.FTZ R132, R143, c[0x0][0x2ec] ;  /* 0x0000bb008f847a20 */ /* 0x000fe40000410000 */
[----:B---3--:R-:W-:Y:S02]  /*11680*/  FMUL.FTZ R58, R64, c[0x0][0x2ec] ;  /* 0x0000bb00403a7a20 */ /* 0x008fe40000410000 */
[----:B------:R-:W-:Y:S01]  /*11690*/  FMUL.FTZ R46, R46, c[0x0][0x2ec] ;  /* 0x0000bb002e2e7a20 */ /* 0x000fe20000410000 */
[-C--:B-1----:R-:W-:Y:S02]  /*116a0*/  HMMA.16816.F32.BF16 R36, R8, R12.reuse, R36 ;  /* 0x0000000c0824723c */ /* 0x082fe40000041824 */
[----:B------:R-:W1:Y:S06]  /*116b0*/  MUFU.TANH R64, R54 ;  /* 0x0000003600407308 */ /* 0x000e6c0000002400 */
[C---:B------:R-:W-:Y:S02]  /*116c0*/  HMMA.16816.F32.BF16 R32, R4.reuse, R12, R32 ;  /* 0x0000000c0420723c */ /* 0x040fe40000041820 */
[----:B------:R-:W3:Y:S06]  /*116d0*/  MUFU.TANH R135, R65 ;  /* 0x0000004100877308 */ /* 0x000eec0000002400 */
[-C--:B------:R-:W-:Y:S02]  /*116e0*/  HMMA.16816.F32.BF16 R28, R4, R14.reuse, R220 ;  /* 0x0000000e041c723c */ /* 0x080fe400000418dc */
[----:B------:R-:W1:Y:S06]  /*116f0*/  MUFU.TANH R54, R51 ;  /* 0x0000003300367308 */ /* 0x000e6c0000002400 */
[----:B------:R-:W-:Y:S01]  /*11700*/  HMMA.16816.F32.BF16 R24, R8, R14, R212 ;  /* 0x0000000e0818723c */ /* 0x000fe200000418d4 */
[----:B------:R-:W1:Y:S01]  /*11710*/  LDSM.16.M88.4 R12, [R229+0x3800] ;  /* 0x00380000e50c783b */ /* 0x000e620000000200 */
[----:B------:R-:W-:Y:S01]  /*11720*/  FMUL.FTZ R36, R36, c[0x0][0x2ec] ;  /* 0x0000bb0024247a20 */ /* 0x000fe20000410000 */
[----:B------:R-:W1:Y:S01]  /*11730*/  MUFU.TANH R65, R53 ;  /* 0x0000003500417308 */ /* 0x000e620000002400 */
[----:B------:R-:W-:Y:S01]  /*11740*/  FMUL.FTZ R39, R39, c[0x0][0x2ec] ;  /* 0x0000bb0027277a20 */ /* 0x000fe20000410000 */
[----:B------:R-:W-:-:S04]  /*11750*/  DEPBAR.LE SB0, 0x0 ;  /* 0x000080000000791a */ /* 0x000fc80000000000 */
[----:B------:R-:W-:Y:S02]  /*11760*/  FMUL.FTZ R34, R34, c[0x0][0x2ec] ;  /* 0x0000bb0022227a20 */ /* 0x000fe40000410000 */
[----:B------:R-:W-:Y:S01]  /*11770*/  FMUL.FTZ R37, R37, c[0x0][0x2ec] ;  /* 0x0000bb0025257a20 */ /* 0x000fe20000410000 */
[----:B------:R-:W1:Y:S01]  /*11780*/  MUFU.TANH R51, R42 ;  /* 0x0000002a00337308 */ /* 0x000e620000002400 */
        /* <DEDUP_REMOVED lines=9> */
[----:B------:R-:W2:Y:S01]  /*11820*/  MUFU.TANH R53, R40 ;  /* 0x0000002800357308 */ /* 0x000ea20000002400 */
[----:B------:R-:W-:Y:S02]  /*11830*/  FMUL.FTZ R25, R25, c[0x0][0x2ec] ;  /* 0x0000bb0019197a20 */ /* 0x000fe40000410000 */
[----:B------:R-:W-:Y:S02]  /*11840*/  FMUL.FTZ R27, R27, c[0x0][0x2ec] ;  /* 0x0000bb001b1b7a20 */ /* 0x000fe40000410000 */
[----:B------:R-:W-:-:S02]  /*11850*/  FMUL.FTZ R30, R30, c[0x0][0x2ec] ;  /* 0x0000bb001e1e7a20 */ /* 0x000fc40000410000 */
[----:B------:R-:W-:Y:S01]  /*11860*/  FMUL.FTZ R31, R31, c[0x0][0x2ec] ;  /* 0x0000bb001f1f7a20 */ /* 0x000fe20000410000 */
[----:B------:R-:W2:Y:S01]  /*11870*/  MUFU.TANH R42, R38 ;  /* 0x00000026002a7308 */ /* 0x000ea20000002400 */
[-C--:B-1----:R-:W-:Y:S07]  /*11880*/  HMMA.16816.F32.BF16 R20, R8, R12.reuse, R16 ;  /* 0x0000000c0814723c */ /* 0x082fee0000041810 */
[----:B------:R-:W1:Y:S01]  /*11890*/  MUFU.TANH R36, R26 ;  /* 0x0000001a00247308 */ /* 0x000e620000002400 */
[----:B------:R-:W-:Y:S07]  /*118a0*/  HMMA.16816.F32.BF16 R16, R4, R12, R216 ;  /* 0x0000000c0410723c */ /* 0x000fee00000418d8 */
[----:B------:R-:W1:Y:S01]  /*118b0*/  MUFU.TANH R40, R32 ;  /* 0x0000002000287308 */ /* 0x000e620000002400 */
[----:B------:R-:W-:Y:S01]  /*118c0*/  FMUL.FTZ R13, R142, c[0x0][0x2ec] ;  /* 0x0000bb008e0d7a20 */ /* 0x000fe20000410000 */
[-C--:B------:R-:W-:Y:S06]  /*118d0*/  HMMA.16816.F32.BF16 R8, R8, R14.reuse, R136 ;  /* 0x0000000e0808723c */ /* 0x080fec0000041888 */
[----:B------:R-:W1:Y:S02]  /*118e0*/  MUFU.TANH R138, R57 ;  /* 0x00000039008a7308 */ /* 0x000e640000002400 */
[----:B------:R-:W-:Y:S01]  /*118f0*/  HMMA.16816.F32.BF16 R4, R4, R14, R208 ;  /* 0x0000000e0404723c */ /* 0x000fe200000418d0 */
[----:B------:R-:W-:-:S05]  /*11900*/  FMUL.FTZ R20, R20, c[0x0][0x2ec] ;  /* 0x0000bb0014147a20 */ /* 0x000fca0000410000 */
[----:B------:R-:W1:Y:S01]  /*11910*/  MUFU.TANH R57, R48 ;  /* 0x0000003000397308 */ /* 0x000e620000002400 */
[----:B------:R-:W-:Y:S02]  /*11920*/  FMUL.FTZ R21, R21, c[0x0][0x2ec] ;  /* 0x0000bb0015157a20 */ /* 0x000fe40000410000 */
[----:B------:R-:W-:Y:S02]  /*11930*/  FMUL.FTZ R22, R22, c[0x0][0x2ec] ;  /* 0x0000bb0016167a20 */ /* 0x000fe40000410000 */
[----:B------:R-:W-:Y:S02]  /*11940*/  FMUL.FTZ R14, R140, c[0x0][0x2ec] ;  /* 0x0000bb008c0e7a20 */ /* 0x000fe40000410000 */
[----:B------:R-:W-:Y:S01]  /*11950*/  FMUL.FTZ R15, R66, c[0x0][0x2ec] ;  /* 0x0000bb00420f7a20 */ /* 0x000fe20000410000 */
[----:B------:R1:W1:Y:S01]  /*11960*/  MUFU.TANH R136, R133 ;  /* 0x0000008500887308 */ /* 0x0002620000002400 */
[----:B------:R-:W-:Y:S02]  /*11970*/  FMUL.FTZ R16, R16, c[0x0][0x2ec] ;  /* 0x0000bb0010107a20 */ /* 0x000fe40000410000 */
[----:B------:R-:W-:-:S02]  /*11980*/  FMUL.FTZ R23, R23, c[0x0][0x2ec] ;  /* 0x0000bb0017177a20 */ /* 0x000fc40000410000 */
[----:B------:R-:W-:Y:S02]  /*11990*/  FMUL.FTZ R11, R11, c[0x0][0x2ec] ;  /* 0x0000bb000b0b7a20 */ /* 0x000fe40000410000 */
[----:B------:R-:W-:Y:S01]  /*119a0*/  FMUL.FTZ R17, R17, c[0x0][0x2ec] ;  /* 0x0000bb0011117a20 */ /* 0x000fe20000410000 */
[----:B------:R2:W2:Y:S01]  /*119b0*/  MUFU.TANH R48, R45 ;  /* 0x0000002d00307308 */ /* 0x0004a20000002400 */
[----:B------:R-:W-:Y:S02]  /*119c0*/  FMUL.FTZ R18, R18, c[0x0][0x2ec] ;  /* 0x0000bb0012127a20 */ /* 0x000fe40000410000 */
[----:B------:R-:W-:Y:S02]  /*119d0*/  FMUL.FTZ R19, R19, c[0x0][0x2ec] ;  /* 0x0000bb0013137a20 */ /* 0x000fe40000410000 */
[----:B------:R-:W-:Y:S02]  /*119e0*/  FMUL.FTZ R8, R8, c[0x0][0x2ec] ;  /* 0x0000bb0008087a20 */ /* 0x000fe40000410000 */
[----:B------:R-:W-:Y:S01]  /*119f0*/  FMUL.FTZ R9, R9, c[0x0][0x2ec] ;  /* 0x0000bb0009097a20 */ /* 0x000fe20000410000 */
[----:B------:R3:W3:Y:S01]  /*11a00*/  MUFU.TANH R137, R59 ;  /* 0x0000003b00897308 */ /* 0x0006e20000002400 */
[----:B-1----:R-:W-:-:S02]  /*11a10*/  FMUL.FTZ R133, R141, c[0x0][0x2ec] ;  /* 0x0000bb008d857a20 */ /* 0x002fc40000410000 */
[----:B------:R-:W-:Y:S02]  /*11a20*/  FMUL.FTZ R10, R10, c[0x0][0x2ec] ;  /* 0x0000bb000a0a7a20 */ /* 0x000fe40000410000 */
[----:B------:R-:W-:Y:S02]  /*11a30*/  FMUL.FTZ R4, R4, c[0x0][0x2ec] ;  /* 0x0000bb0004047a20 */ /* 0x000fe40000410000 */
[----:B------:R-:W-:Y:S01]  /*11a40*/  FMUL.FTZ R5, R5, c[0x0][0x2ec] ;  /* 0x0000bb0005057a20 */ /* 0x000fe20000410000 */
[----:B------:R1:W1:Y:S01]  /*11a50*/  MUFU.TANH R66, R52 ;  /* 0x0000003400427308 */ /* 0x0002620000002400 */
[----:B--2---:R-:W-:Y:S02]  /*11a60*/  FMUL.FTZ R45, R47, c[0x0][0x2ec] ;  /* 0x0000bb002f2d7a20 */ /* 0x004fe40000410000 */
[----:B------:R-:W-:Y:S02]  /*11a70*/  FMUL.FTZ R6, R6, c[0x0][0x2ec] ;  /* 0x0000bb0006067a20 */ /* 0x000fe40000410000 */
[----:B------:R-:W-:-:S03]  /*11a80*/  FMUL.FTZ R7, R7, c[0x0][0x2ec] ;  /* 0x0000bb0007077a20 */ /* 0x000fc60000410000 */
        /* <DEDUP_REMOVED lines=44> */
[----:B---34-:R-:W3:Y:S04]  /*11d50*/  LDL.64 R2, [R1+0x90] ;  /* 0x0000900001027983 */ /* 0x018ee80000100a00 */
[----:B------:R-:W4:Y:S01]  /*11d60*/  LDL.64 R222, [R1+0x88] ;  /* 0x0000880001de7983 */ /* 0x000f220000100a00 */
        /* <DEDUP_REMOVED lines=10> */
[----:B---3--:R-:W-:Y:S01]  /*11e10*/  LEA R0, P0, R0, R2, 0x6 ;  /* 0x0000000200007211 */ /* 0x008fe200078030ff */
[----:B------:R-:W-:-:S03]  /*11e20*/  IMAD.U32 R3, RZ, RZ, UR24 ;  /* 0x00000018ff037e24 */ /* 0x000fc6000f8e00ff */
[----:B------:R-:W-:-:S05]  /*11e30*/  IMAD.U32 R2, RZ, RZ, UR5 ;  /* 0x00000005ff027e24 */ /* 0x000fca000f8e00ff */
[----:B----4-:R-:W-:Y:S02]  /*11e40*/  LEA.HI.X R2, R3, R223, R2, 0x6, P0 ;  /* 0x000000df03027211 */ /* 0x010fe400000f3402 */
        /* <DEDUP_REMOVED lines=62> */
.L_x_648:
[----:B------:R-:W-:Y:S05]  /*12230*/  BSYNC B0 ;  /* 0x0000000000007941 */ /* 0x000fea0003800000 */
.L_x_647:
[----:B------:R-:W0:Y:S02]  /*12240*/  LDGDEPBAR ;  /* 0x00000000000079af */ /* 0x000e240000000000 */
.L_x_646:
[----:B--234-:R-:W2:Y:S01]  /*12250*/  S2R R2, SR_TID.X ;  /* 0x0000000000027919 */ /* 0x01cea20000002100 */
[----:B------:R-:W-:-:S03]  /*12260*/  IMAD.U32 R0, RZ, RZ, UR23 ;  /* 0x00000017ff007e24 */ /* 0x000fc6000f8e00ff */
[----:B------:R-:W-:Y:S04]  /*12270*/  STL [R1+0xc0], R236 ;  /* 0x0000c0ec01007387 */ /* 0x000fe80000100800 */
[----:B------:R3:W-:Y:S04]  /*12280*/  STL [R1+0xbc], R235 ;  /* 0x0000bceb01007387 */ /* 0x0007e80000100800 */
[----:B------:R-:W-:Y:S04]  /*12290*/  STL [R1+0xb8], R234 ;  /* 0x0000b8ea01007387 */ /* 0x000fe80000100800 */
[----:B------:R-:W-:Y:S04]  /*122a0*/  STL [R1+0xb4], R233 ;  /* 0x0000b4e901007387 */ /* 0x000fe80000100800 */
[----:B------:R-:W-:Y:S01]  /*122b0*/  STL [R1+0xb0], R232 ;  /* 0x0000b0e801007387 */ /* 0x000fe20000100800 */
[----:B--2---:R-:W-:-:S03]  /*122c0*/  IMAD.SHL.U32 R2, R2, 0x2, RZ ;  /* 0x0000000202027824 */ /* 0x004fc600078e00ff */
[----:B------:R-:W-:Y:S02]  /*122d0*/  STL [R1+0xac], R231 ;  /* 0x0000ace701007387 */ /* 0x000fe40000100800 */
[----:B------:R-:W-:Y:S02]  /*122e0*/  LOP3.LUT R2, R2, 0x6, RZ, 0xc0, !PT ;  /* 0x0000000602027812 */ /* 0x000fe400078ec0ff */
[----:B------:R-:W-:Y:S02]  /*122f0*/  STL [R1+0xa8], R230 ;  /* 0x0000a8e601007387 */ /* 0x000fe40000100800 */
[----:B------:R-:W-:Y:S02]  /*12300*/  LEA R0, R0, R2, 0x6 ;  /* 0x0000000200007211 */ /* 0x000fe400078e30ff */
[----:B------:R2:W-:Y:S02]  /*12310*/  STL [R1+0xa4], R229 ;  /* 0x0000a4e501007387 */ /* 0x0005e40000100800 */
[----:B------:R-:W-:-:S02]  /*12320*/  ISETP.GE.AND P3, PT, R0, R251, PT ;  /* 0x000000fb0000720c */ /* 0x000fc40003f66270 */
[----:B------:R-:W-:Y:S01]  /*12330*/  STL [R1+0xa0], R224 ;  /* 0x0000a0e001007387 */ /* 0x000fe20000100800 */
[C---:B------:R-:W-:Y:S02]  /*12340*/  IADD3 R2, R0.reuse, 0x1, RZ ;  /* 0x0000000100027810 */ /* 0x040fe40007ffe0ff */
[----:B------:R-:W-:Y:S01]  /*12350*/  ISETP.LT.OR P3, PT, R0, R247, P3 ;  /* 0x000000f70000720c */ /* 0x000fe20001f61670 */
[----:B------:R-:W2:Y:S01]  /*12360*/  LDL.LU R219, [R1+0x44] ;  /* 0x0000440001db7983 */ /* 0x000ea20000300800 */
[C---:B------:R-:W-:Y:S02]  /*12370*/  ISETP.GE.AND P6, PT, R2.reuse, R251, PT ;  /* 0x000000fb0200720c */ /* 0x040fe40003fc6270 */
[----:B------:R-:W-:Y:S01]  /*12380*/  FSEL R4, R61, -INF , !P3 ;  /* 0xff8000003d047808 */ /* 0x000fe20005800000 */
[----:B------:R-:W2:Y:S01]  /*12390*/  LDL.LU R221, [R1+0x40] ;  /* 0x0000400001dd7983 */ /* 0x000ea20000300800 */
[C---:B------:R-:W-:Y:S02]  /*123a0*/  ISETP.GE.AND P2, PT, R2.reuse, R250, PT ;  /* 0x000000fa0200720c */ /* 0x040fe40003f46270 */
[C---:B------:R-:W-:Y:S01]  /*123b0*/  ISETP.GE.AND P1, PT, R2.reuse, R249, PT ;  /* 0x000000f90200720c */ /* 0x040fe20003f26270 */
[----:B------:R-:W2:Y:S01]  /*123c0*/  LDL.LU R222, [R1+0x60] ;  /* 0x0000600001de7983 */ /* 0x000ea20000300800 */
[----:B------:R-:W-:-:S02]  /*123d0*/  ISETP.GE.AND P0, PT, R2, R248, PT ;  /* 0x000000f80200720c */ /* 0x000fc40003f06270 */
[C---:B------:R-:W-:Y:S02]  /*123e0*/  ISETP.GE.AND P4, PT, R0.reuse, R250, PT ;  /* 0x000000fa0000720c */ /* 0x040fe40003f86270 */
[C---:B------:R-:W-:Y:S02]  /*123f0*/  ISETP.GE.AND P5, PT, R0.reuse, R249, PT ;  /* 0x000000f90000720c */ /* 0x040fe40003fa6270 */
[----:B------:R-:W-:Y:S02]  /*12400*/  ISETP.GE.AND P3, PT, R0, R248, PT ;  /* 0x000000f80000720c */ /* 0x000fe40003f66270 */
[C---:B------:R-:W-:Y:S02]  /*12410*/  ISETP.LT.OR P6, PT, R2.reuse, R247, P6 ;  /* 0x000000f70200720c */ /* 0x040fe400037c1670 */
[C---:B------:R-:W-:Y:S02]  /*12420*/  ISETP.LT.OR P2, PT, R2.reuse, R246, P2 ;  /* 0x000000f60200720c */ /* 0x040fe40001741670 */
[----:B------:R-:W-:-:S02]  /*12430*/  ISETP.LT.OR P1, PT, R2, R245, P1 ;  /* 0x000000f50200720c */ /* 0x000fc40000f21670 */
[----:B------:R-:W-:Y:S02]  /*12440*/  ISETP.LT.OR P0, PT, R2, R244, P0 ;  /* 0x000000f40200720c */ /* 0x000fe40000701670 */
[C---:B------:R-:W-:Y:S02]  /*12450*/  ISETP.LT.OR P4, PT, R0.reuse, R246, P4 ;  /* 0x000000f60000720c */ /* 0x040fe40002781670 */
[C---:B------:R-:W-:Y:S02]  /*12460*/  ISETP.LT.OR P5, PT, R0.reuse, R245, P5 ;  /* 0x000000f50000720c */ /* 0x040fe40002fa1670 */
[C---:B------:R-:W-:Y:S02]  /*12470*/  ISETP.LT.OR P3, PT, R0.reuse, R244, P3 ;  /* 0x000000f40000720c */ /* 0x040fe40001f61670 */
[----:B------:R-:W-:Y:S02]  /*12480*/  IADD3 R2, R0, 0x8, RZ ;  /* 0x0000000800027810 */ /* 0x000fe40007ffe0ff */
[----:B-1----:R-:W-:-:S02]  /*12490*/  FSEL R6, R60, -INF , !P4 ;  /* 0xff8000003c067808 */ /* 0x002fc40006000000 */
        /* <DEDUP_REMOVED lines=104> */
[C---:B------:R-:W-:Y:S02]  /*12b20*/  ISETP.GE.AND P2, PT, R2.reuse, R251, PT ;  /* 0x000000fb0200720c */ /* 0x040fe40003f46270 */
[----:B------:R-:W-:Y:S02]  /*12b30*/  FSEL R220, R39, -INF , !P3 ;  /* 0xff80000027dc7808 */ /* 0x000fe40005800000 */
[----:B------:R-:W-:Y:S02]  /*12b40*/  ISETP.LT.OR P2, PT, R2, R247, P2 ;  /* 0x000000f70200720c */ /* 0x000fe40001741670 */
[----:B------:R-:W-:-:S02]  /*12b50*/  FSEL R5, R40, -INF , !P1 ;  /* 0xff80000028057808 */ /* 0x000fc40004800000 */
[----:B------:R-:W-:Y:S02]  /*12b60*/  FSEL R66, R38, -INF , !P2 ;  /* 0xff80000026427808 */ /* 0x000fe40005000000 */
[----:B------:R-:W-:Y:S02]  /*12b70*/  MOV R38, R220 ;  /* 0x000000dc00267202 */ /* 0x000fe40000000f00 */
[----:B------:R-:W4:Y:S01]  /*12b80*/  LDL.LU R220, [R1+0x3c] ;  /* 0x00003c0001dc7983 */ /* 0x000f220000300800 */
[----:B------:R-:W-:Y:S02]  /*12b90*/  ISETP.GE.AND P1, PT, R2, R250, PT ;  /* 0x000000fa0200720c */ /* 0x000fe40003f26270 */
[----:B------:R-:W-:Y:S02]  /*12ba0*/  IADD3 R3, R0, 0x29, RZ ;  /* 0x0000002900037810 */ /* 0x000fe40007ffe0ff */
[----:B------:R-:W-:Y:S02]  /*12bb0*/  ISETP.LT.OR P1, PT, R2, R246, P1 ;  /* 0x000000f60200720c */ /* 0x000fe40000f21670 */
[----:B------:R-:W-:-:S02]  /*12bc0*/  FSEL R138, R43, -INF , !P4 ;  /* 0xff8000002b8a7808 */ /* 0x000fc40006000000 */
[----:B------:R-:W-:Y:S02]  /*12bd0*/  FSEL R58, R41, -INF , !P5 ;  /* 0xff800000293a7808 */ /* 0x000fe40006800000 */
[C---:B------:R-:W-:Y:S02]  /*12be0*/  ISETP.GE.AND P4, PT, R2.reuse, R249, PT ;  /* 0x000000f90200720c */ /* 0x040fe40003f86270 */
[----:B------:R-:W-:Y:S02]  /*12bf0*/  ISETP.GE.AND P5, PT, R2, R248, PT ;  /* 0x000000f80200720c */ /* 0x000fe40003fa6270 */
[C---:B------:R-:W-:Y:S02]  /*12c00*/  ISETP.GE.AND P2, PT, R3.reuse, R250, PT ;  /* 0x000000fa0300720c */ /* 0x040fe40003f46270 */
[----:B------:R-:W-:Y:S02]  /*12c10*/  FSEL R217, R36, -INF , !P1 ;  /* 0xff80000024d97808 */ /* 0x000fe40004800000 */
[----:B------:R-:W-:-:S02]  /*12c20*/  ISETP.GE.AND P3, PT, R3, R251, PT ;  /* 0x000000fb0300720c */ /* 0x000fc40003f66270 */
[C---:B------:R-:W-:Y:S02]  /*12c30*/  ISETP.GE.AND P1, PT, R3.reuse, R249, PT ;  /* 0x000000f90300720c */ /* 0x040fe40003f26270 */
[C---:B------:R-:W-:Y:S02]  /*12c40*/  ISETP.LT.OR P4, PT, R2.reuse, R245, P4 ;  /* 0x000000f50200720c */ /* 0x040fe40002781670 */
[----:B------:R-:W-:Y:S02]  /*12c50*/  ISETP.LT.OR P5, PT, R2, R244, P5 ;  /* 0x000000f40200720c */ /* 0x000fe40002fa1670 */
[C---:B------:R-:W-:Y:S02]  /*12c60*/  ISETP.LT.OR P2, PT, R3.reuse, R246, P2 ;  /* 0x000000f60300720c */ /* 0x040fe40001741670 */
[----:B------:R-:W-:Y:S02]  /*12c70*/  IADD3 R2, R0, 0x30, RZ ;  /* 0x0000003000027810 */ /* 0x000fe40007ffe0ff */
[----:B------:R-:W-:-:S02]  /*12c80*/  ISETP.LT.OR P3, PT, R3, R247, P3 ;  /* 0x000000f70300720c */ /* 0x000fc40001f61670 */
[----:B------:R-:W-:Y:S02]  /*12c90*/  ISETP.LT.OR P1, PT, R3, R245, P1 ;  /* 0x000000f50300720c */ /* 0x000fe40000f21670 */
[----:B------:R-:W-:Y:S01]  /*12ca0*/  FSEL R218, R34, -INF , !P4 ;  /* 0xff80000022da7808 */ /* 0x000fe20006000000 */
[----:B------:R-:W-:Y:S01]  /*12cb0*/  IMAD.MOV.U32 R36, RZ, RZ, R5 ;  /* 0x000000ffff247224 */ /* 0x000fe200078e0005 */
[----:B------:R-:W-:Y:S01]  /*12cc0*/  FSEL R35, R35, -INF , !P2 ;  /* 0xff80000023237808 */ /* 0x000fe20005000000 */
[----:B------:R-:W-:Y:S01]  /*12cd0*/  IMAD.MOV.U32 R34, RZ, RZ, R42 ;  /* 0x000000ffff227224 */ /* 0x000fe200078e002a */
[----:B------:R-:W-:Y:S02]  /*12ce0*/  ISETP.GE.AND P4, PT, R3, R248, PT ;  /* 0x000000f80300720c */ /* 0x000fe40003f86270 */
[----:B------:R-:W-:Y:S02]  /*12cf0*/  ISETP.GE.AND P2, PT, R2, R250, PT ;  /* 0x000000fa0200720c */ /* 0x000fe40003f46270 */
[----:B------:R-:W-:-:S02]  /*12d00*/  FSEL R133, R37, -INF , !P3 ;  /* 0xff80000025857808 */ /* 0x000fc40005800000 */
[----:B------:R-:W-:Y:S02]  /*12d10*/  FSEL R53, R33, -INF , !P1 ;  /* 0xff80000021357808 */ /* 0x000fe40004800000 */
[C---:B------:R-:W-:Y:S02]  /*12d20*/  ISETP.GE.AND P3, PT, R2.reuse, R251, PT ;  /* 0x000000fb0200720c */ /* 0x040fe40003f66270 */
[C---:B------:R-:W-:Y:S02]  /*12d30*/  ISETP.GE.AND P1, PT, R2.reuse, R249, PT ;  /* 0x000000f90200720c */ /* 0x040fe40003f26270 */
[----:B------:R-:W-:Y:S02]  /*12d40*/  ISETP.LT.OR P4, PT, R3, R244, P4 ;  /* 0x000000f40300720c */ /* 0x000fe40002781670 */
[----:B------:R-:W-:Y:S02]  /*12d50*/  ISETP.LT.OR P2, PT, R2, R246, P2 ;  /* 0x000000f60200720c */ /* 0x000fe40001741670 */
[----:B------:R-:W-:-:S02]  /*12d60*/  IADD3 R3, R0, 0x31, RZ ;  /* 0x0000003100037810 */ /* 0x000fc40007ffe0ff */
[C---:B------:R-:W-:Y:S02]  /*12d70*/  ISETP.LT.OR P3, PT, R2.reuse, R247, P3 ;  /* 0x000000f70200720c */ /* 0x040fe40001f61670 */
[----:B------:R-:W-:Y:S02]  /*12d80*/  ISETP.LT.OR P1, PT, R2, R245, P1 ;  /* 0x000000f50200720c */ /* 0x000fe40000f21670 */
[----:B---3--:R-:W-:Y:S02]  /*12d90*/  FSEL R235, R30, -INF , !P2 ;  /* 0xff8000001eeb7808 */ /* 0x008fe40005000000 */
[----:B------:R-:W-:Y:S02]  /*12da0*/  ISETP.GE.AND P2, PT, R3, R251, PT ;  /* 0x000000fb0300720c */ /* 0x000fe40003f46270 */
[----:B------:R-:W-:Y:S02]  /*12db0*/  FSEL R65, R32, -INF , !P3 ;  /* 0xff80000020417808 */ /* 0x000fe40005800000 */
[----:B--2---:R-:W-:-:S02]  /*12dc0*/  FSEL R229, R28, -INF , !P1 ;  /* 0xff8000001ce57808 */ /* 0x004fc40004800000 */
[C---:B------:R-:W-:Y:S02]  /*12dd0*/  ISETP.GE.AND P3, PT, R2.reuse, R248, PT ;  /* 0x000000f80200720c */ /* 0x040fe40003f66270 */
[C---:B------:R-:W-:Y:S02]  /*12de0*/  ISETP.GE.AND P1, PT, R3.reuse, R250, PT ;  /* 0x000000fa0300720c */ /* 0x040fe40003f26270 */
[C---:B------:R-:W-:Y:S02]  /*12df0*/  ISETP.LT.OR P2, PT, R3.reuse, R247, P2 ;  /* 0x000000f70300720c */ /* 0x040fe40001741670 */
[----:B------:R-:W-:Y:S02]  /*12e00*/  ISETP.LT.OR P3, PT, R2, R244, P3 ;  /* 0x000000f40200720c */ /* 0x000fe40001f61670 */
[----:B------:R-:W-:Y:S02]  /*12e10*/  ISETP.LT.OR P1, PT, R3, R246, P1 ;  /* 0x000000f60300720c */ /* 0x000fe40000f21670 */
[----:B------:R-:W-:-:S02]  /*12e20*/  FSEL R61, R31, -INF , !P2 ;  /* 0xff8000001f3d7808 */ /* 0x000fc40005000000 */
[----:B------:R-:W-:Y:S02]  /*12e30*/  IADD3 R2, R0, 0x38, RZ ;  /* 0x0000003800027810 */ /* 0x000fe40007ffe0ff */
[----:B------:R-:W-:Y:S02]  /*12e40*/  ISETP.GE.AND P2, PT, R3, R249, PT ;  /* 0x000000f90300720c */ /* 0x000fe40003f46270 */
[----:B------:R-:W-:Y:S02]  /*12e50*/  FSEL R232, R29, -INF , !P1 ;  /* 0xff8000001de87808 */ /* 0x000fe40004800000 */
[C---:B------:R-:W-:Y:S02]  /*12e60*/  ISETP.GE.AND P1, PT, R2.reuse, R251, PT ;  /* 0x000000fb0200720c */ /* 0x040fe40003f26270 */
[----:B------:R-:W-:Y:S02]  /*12e70*/  ISETP.LT.OR P2, PT, R3, R245, P2 ;  /* 0x000000f50300720c */ /* 0x000fe40001741670 */
[----:B------:R-:W-:-:S02]  /*12e80*/  ISETP.LT.OR P1, PT, R2, R247, P1 ;  /* 0x000000f70200720c */ /* 0x000fc40000f21670 */
[----:B------:R-:W-:Y:S02]  /*12e90*/  FSEL R27, R27, -INF , !P2 ;  /* 0xff8000001b1b7808 */ /* 0x000fe40005000000 */
[----:B------:R-:W-:Y:S02]  /*12ea0*/  ISETP.GE.AND P2, PT, R2, R250, PT ;  /* 0x000000fa0200720c */ /* 0x000fe40003f46270 */
[----:B------:R-:W-:Y:S02]  /*12eb0*/  FSEL R55, R16, -INF , !P1 ;  /* 0xff80000010377808 */ /* 0x000fe40004800000 */
[C---:B------:R-:W-:Y:S02]  /*12ec0*/  ISETP.GE.AND P1, PT, R2.reuse, R249, PT ;  /* 0x000000f90200720c */ /* 0x040fe40003f26270 */
[C---:B------:R-:W-:Y:S02]  /*12ed0*/  ISETP.LT.OR P2, PT, R2.reuse, R246, P2 ;  /* 0x000000f60200720c */ /* 0x040fe40001741670 */
[----:B------:R-:W-:-:S02]  /*12ee0*/  ISETP.LT.OR P1, PT, R2, R245, P1 ;  /* 0x000000f50200720c */ /* 0x000fc40000f21670 */
[----:B------:R-:W-:Y:S02]  /*12ef0*/  IADD3 R0, R0, 0x39, RZ ;  /* 0x0000003900007810 */ /* 0x000fe40007ffe0ff */
[----:B------:R-:W-:Y:S02]  /*12f00*/  FSEL R231, R12, -INF , !P2 ;  /* 0xff8000000ce77808 */ /* 0x000fe40005000000 */
[----:B------:R-:W-:Y:S02]  /*12f10*/  ISETP.GE.AND P2, PT, R3, R248, PT ;  /* 0x000000f80300720c */ /* 0x000fe40003f46270 */
[----:B------:R-:W-:Y:S02]  /*12f20*/  FSEL R59, R11, -INF , !P1 ;  /* 0xff8000000b3b7808 */ /* 0x000fe40004800000 */
[----:B------:R-:W-:Y:S02]  /*12f30*/  ISETP.GE.AND P1, PT, R0, R251, PT ;  /* 0x000000fb0000720c */ /* 0x000fe40003f26270 */
[----:B------:R-:W-:-:S02]  /*12f40*/  ISETP.LT.OR P2, PT, R3, R244, P2 ;  /* 0x000000f40300720c */ /* 0x000fc40001741670 */
[----:B------:R-:W-:Y:S02]  /*12f50*/  FMNMX.FTZ R3, R252, R4, !PT ;  /* 0x00000004fc037209 */ /* 0x000fe40007810000 */
[----:B------:R-:W-:Y:S02]  /*12f60*/  ISETP.LT.OR P1, PT, R0, R247, P1 ;  /* 0x000000f70000720c */ /* 0x000fe40000f21670 */
[----:B------:R-:W-:Y:S02]  /*12f70*/  FMNMX.FTZ R3, R10, R3, !PT ;  /* 0x000000030a037209 */ /* 0x000fe40007810000 */
[----:B------:R-:W-:Y:S02]  /*12f80*/  FSEL R40, R24, -INF , !P1 ;  /* 0xff80000018287808 */ /* 0x000fe40004800000 */
[----:B------:R-:W-:Y:S02]  /*12f90*/  ISETP.GE.AND P1, PT, R0, R250, PT ;  /* 0x000000fa0000720c */ /* 0x000fe40003f26270 */
[----:B------:R-:W-:-:S02]  /*12fa0*/  FMNMX.FTZ R3, R8, R3, !PT ;  /* 0x0000000308037209 */ /* 0x000fc40007810000 */
[----:B------:R-:W-:Y:S02]  /*12fb0*/  ISETP.LT.OR P1, PT, R0, R246, P1 ;  /* 0x000000f60000720c */ /* 0x000fe40000f21670 */
[----:B------:R-:W-:Y:S02]  /*12fc0*/  FMNMX.FTZ R3, R7, R3, !PT ;  /* 0x0000000307037209 */ /* 0x000fe40007810000 */
[----:B------:R-:W-:Y:S02]  /*12fd0*/  FSEL R52, R26, -INF , !P1 ;  /* 0xff8000001a347808 */ /* 0x000fe40004800000 */
[C---:B------:R-:W-:Y:S02]  /*12fe0*/  ISETP.GE.AND P1, PT, R0.reuse, R249, PT ;  /* 0x000000f90000720c */ /* 0x040fe40003f26270 */
[----:B------:R-:W-:Y:S02]  /*12ff0*/  FMNMX.FTZ R3, R63, R3, !PT ;  /* 0x000000033f037209 */ /* 0x000fe40007810000 */
[----:B------:R-:W-:-:S02]  /*13000*/  ISETP.LT.OR P1, PT, R0, R245, P1 ;  /* 0x000000f50000720c */ /* 0x000fc40000f21670 */
[----:B------:R-:W-:Y:S02]  /*13010*/  FMNMX.FTZ R3, R60, R3, !PT ;  /* 0x000000033c037209 */ /* 0x000fe40007810000 */
[----:B------:R-:W-:Y:S02]  /*13020*/  FSEL R39, R25, -INF , !P1 ;  /* 0xff80000019277808 */ /* 0x000fe40004800000 */
[----:B------:R-:W-:Y:S02]  /*13030*/  FMNMX.FTZ R3, R54, R3, !PT ;  /* 0x0000000336037209 */ /* 0x000fe40007810000 */
[C---:B------:R-:W-:Y:S02]  /*13040*/  ISETP.GE.AND P1, PT, R2.reuse, R248, PT ;  /* 0x000000f80200720c */ /* 0x040fe40003f26270 */
[----:B------:R-:W-:Y:S02]  /*13050*/  FMNMX.FTZ R3, R49, R3, !PT ;  /* 0x0000000331037209 */ /* 0x000fe40007810000 */
[----:B------:R-:W-:-:S02]  /*13060*/  ISETP.LT.OR P1, PT, R2, R244, P1 ;  /* 0x000000f40200720c */ /* 0x000fc40000f21670 */
        /* <DEDUP_REMOVED lines=23> */
[----:B------:R-:W-:Y:S01]  /*131e0*/  FMNMX.FTZ R3, R67, R11, !PT ;  /* 0x0000000b43037209 */ /* 0x000fe20007810000 */
[----:B------:R-:W1:Y:S01]  /*131f0*/  SHFL.BFLY PT, R137, R2, 0x2, 0x1f ;  /* 0x0c401f0002897f89 */ /* 0x000e6200000e0000 */
        /* <DEDUP_REMOVED lines=12> */
[----:B------:R-:W-:Y:S01]  /*132c0*/  FMNMX.FTZ R2, R52, R3, !PT ;  /* 0x0000000334027209 */ /* 0x000fe20007810000 */
[----:B------:R-:W-:-:S04]  /*132d0*/  IMAD.MOV.U32 R25, RZ, RZ, R27 ;  /* 0x000000ffff197224 */ /* 0x000fc800078e001b */
[----:B------:R-:W1:Y:S01]  /*132e0*/  SHFL.BFLY PT, R12, R2, 0x2, 0x1f ;  /* 0x0c401f00020c7f89 */ /* 0x000e6200000e0000 */
[----:B------:R-:W-:-:S04]  /*132f0*/  FMNMX.FTZ R11, R229, R11, !PT ;  /* 0x0000000be50b7209 */ /* 0x000fc80007810000 */
[----:B------:R-:W-:-:S04]  /*13300*/  FMNMX.FTZ R11, R25, R11, !PT ;  /* 0x0000000b190b7209 */ /* 0x000fc80007810000 */
[----:B------:R-:W-:Y:S02]  /*13310*/  FMNMX.FTZ R11, R59, R11, !PT ;  /* 0x0000000b3b0b7209 */ /* 0x000fe40007810000 */
[----:B------:R-:W-:Y:S02]  /*13320*/  FSEL R233, R208, -INF , !P0 ;  /* 0xff800000d0e97808 */ /* 0x000fe40004000000 */
[C---:B------:R-:W-:Y:S01]  /*13330*/  ISETP.GE.AND P0, PT, R0.reuse, R248, PT ;  /* 0x000000f80000720c */ /* 0x040fe20003f06270 */
[----:B------:R-:W2:Y:S03]  /*13340*/  SHFL.BFLY PT, R16, R137, 0x1, 0x1f ;  /* 0x0c201f0089107f89 */ /* 0x000ea600000e0000 */
[----:B------:R-:W-:Y:S02]  /*13350*/  ISETP.LT.OR P0, PT, R0, R244, P0 ;  /* 0x000000f40000720c */ /* 0x000fe40000701670 */
[----:B------:R-:W-:-:S02]  /*13360*/  FSEL R42, R209, -INF , !P6 ;  /* 0xff800000d12a7808 */ /* 0x000fc40007000000 */
[----:B-1----:R-:W-:Y:S02]  /*13370*/  FMNMX.FTZ R2, R2, R12, !PT ;  /* 0x0000000c02027209 */ /* 0x002fe40007810000 */
[----:B------:R-:W-:-:S03]  /*13380*/  FSEL R30, R142, -INF , !P5 ;  /* 0xff8000008e1e7808 */ /* 0x000fc60006800000 */
[----:B------:R-:W-:Y:S01]  /*13390*/  SHFL.BFLY PT, R136, R2, 0x1, 0x1f ;  /* 0x0c201f0002887f89 */ /* 0x000fe200000e0000 */
[----:B----4-:R-:W-:-:S04]  /*133a0*/  FMNMX.FTZ R3, R220, R18, !PT ;  /* 0x00000012dc037209 */ /* 0x010fc80007810000 */
[----:B------:R-:W-:-:S04]  /*133b0*/  FMNMX.FTZ R3, R21, R3, !PT ;  /* 0x0000000315037209 */ /* 0x000fc80007810000 */
[----:B------:R-:W-:-:S04]  /*133c0*/  FMNMX.FTZ R3, R22, R3, !PT ;  /* 0x0000000316037209 */ /* 0x000fc80007810000 */
[----:B------:R-:W-:-:S04]  /*133d0*/  FMNMX.FTZ R5, R23, R3, !PT ;  /* 0x0000000317057209 */ /* 0x000fc80007810000 */
[----:B------:R-:W-:Y:S02]  /*133e0*/  FMNMX.FTZ R5, R216, R5, !PT ;  /* 0x00000005d8057209 */ /* 0x000fe40007810000 */
[----:B------:R-:W-:Y:S02]  /*133f0*/  FMNMX.FTZ R3, R39, R11, !PT ;  /* 0x0000000b27037209 */ /* 0x000fe40007810000 */
[----:B------:R-:W-:-:S04]  /*13400*/  FMNMX.FTZ R5, R215, R5, !PT ;  /* 0x00000005d7057209 */ /* 0x000fc80007810000 */
[----:B------:R-:W-:Y:S01]  /*13410*/  FMNMX.FTZ R5, R214, R5, !PT ;  /* 0x00000005d6057209 */ /* 0x000fe20007810000 */
[----:B------:R-:W1:Y:S03]  /*13420*/  SHFL.BFLY PT, R11, R3, 0x2, 0x1f ;  /* 0x0c401f00030b7f89 */ /* 0x000e6600000e0000 */
        /* <DEDUP_REMOVED lines=10> */
[----:B-1----:R-:W-:Y:S02]  /*134d0*/  FMNMX.FTZ R3, R3, R11, !PT ;  /* 0x0000000b03037209 */ /* 0x002fe40007810000 */
[----:B------:R-:W-:Y:S02]  /*134e0*/  FSEL R44, R47, -INF , !P1 ;  /* 0xff8000002f2c7808 */ /* 0x000fe40004800000 */
[----:B------:R-:W-:Y:S01]  /*134f0*/  FMNMX.FTZ R11, R230, R5, !PT ;  /* 0x00000005e60b7209 */ /* 0x000fe20007810000 */
[C---:B------:R-:W-:Y:S01]  /*13500*/  FMUL.FTZ R0, R137.reuse, c[0x0][0x23c] ;  /* 0x00008f0089007a20 */ /* 0x040fe20000410000 */
[----:B------:R-:W-:-:S02]  /*13510*/  FSETP.NEU.FTZ.AND P3, PT, R137, -INF , PT ;  /* 0xff8000008900780b */ /* 0x000fc40003f7d000 */
[----:B------:R-:W-:Y:S02]  /*13520*/  FSEL R24, R139, -INF , !P0 ;  /* 0xff8000008b187808 */ /* 0x000fe40004000000 */
[----:B------:R-:W-:Y:S02]  /*13530*/  FMNMX.FTZ R11, R44, R11, !PT ;  /* 0x0000000b2c0b7209 */ /* 0x000fe40007810000 */
[----:B------:R-:W-:Y:S02]  /*13540*/  FSEL R0, R0, RZ, P3 ;  /* 0x000000ff00007208 */ /* 0x000fe40001800000 */
[----:B------:R-:W-:Y:S02]  /*13550*/  FMNMX.FTZ R136, R2, R136, !PT ;  /* 0x0000008802887209 */ /* 0x000fe40007810000 */
[----:B------:R-:W-:Y:S01]  /*13560*/  FMNMX.FTZ R2, R24, R11, !PT ;  /* 0x0000000b18027209 */ /* 0x000fe20007810000 */
[----:B------:R-:W1:Y:S01]  /*13570*/  SHFL.BFLY PT, R135, R3, 0x1, 0x1f ;  /* 0x0c201f0003877f89 */ /* 0x000e6200000e0000 */
[----:B------:R-:W-:-:S03]  /*13580*/  FFMA.FTZ R5, R4, c[0x0][0x23c], -R0 ;  /* 0x00008f0004057a23 */ /* 0x000fc60000010800 */
[----:B------:R-:W2:Y:S01]  /*13590*/  SHFL.BFLY PT, R4, R2, 0x2, 0x1f ;  /* 0x0c401f0002047f89 */ /* 0x000ea200000e0000 */
[C---:B------:R-:W-:Y:S01]  /*135a0*/  FMUL.FTZ R12, R136.reuse, c[0x0][0x23c] ;  /* 0x00008f00880c7a20 */ /* 0x040fe20000410000 */
[----:B------:R-:W-:-:S04]  /*135b0*/  FSETP.NEU.FTZ.AND P1, PT, R136, -INF , PT ;  /* 0xff8000008800780b */ /* 0x000fc80003f3d000 */
[----:B------:R-:W-:Y:S02]  /*135c0*/  FSEL R12, R12, RZ, P1 ;  /* 0x000000ff0c0c7208 */ /* 0x000fe40000800000 */
[----:B-1----:R-:W-:-:S03]  /*135d0*/  FMNMX.FTZ R135, R3, R135, !PT ;  /* 0x0000008703877209 */ /* 0x002fc60007810000 */
[----:B------:R-:W-:Y:S01]  /*135e0*/  FFMA.FTZ R3, R13, c[0x0][0x23c], -R12 ;  /* 0x00008f000d037a23 */ /* 0x000fe2000001080c */
[----:B--2---:R-:W-:-:S03]  /*135f0*/  FMNMX.FTZ R2, R2, R4, !PT ;  /* 0x0000000402027209 */ /* 0x004fc60007810000 */
[----:B------:R1:W-:Y:S01]  /*13600*/  MUFU.EX2 R41, R3 ;  /* 0x0000000300297308 */ /* 0x0003e20000000800 */
[----:B------:R-:W-:Y:S01]  /*13610*/  FSETP.NEU.FTZ.AND P0, PT, R135, -INF , PT ;  /* 0xff8000008700780b */ /* 0x000fe20003f1d000 */
[----:B------:R-:W2:Y:S01]  /*13620*/  SHFL.BFLY PT, R134, R2, 0x1, 0x1f ;  /* 0x0c201f0002867f89 */ /* 0x000ea200000e0000 */
[--C-:B------:R-:W-:Y:S02]  /*13630*/  FFMA.FTZ R4, R15, c[0x0][0x23c], -R12.reuse ;  /* 0x00008f000f047a23 */ /* 0x100fe4000001080c */
[----:B------:R-:W-:Y:S02]  /*13640*/  FFMA.FTZ R6, R6, c[0x0][0x23c], -R12 ;  /* 0x00008f0006067a23 */ /* 0x000fe4000001080c */
[----:B-1----:R-:W-:Y:S01]  /*13650*/  FMUL.FTZ R3, R135, c[0x0][0x23c] ;  /* 0x00008f0087037a20 */ /* 0x002fe20000410000 */
[----:B------:R1:W-:Y:S04]  /*13660*/  MUFU.EX2 R33, R4 ;  /* 0x0000000400217308 */ /* 0x0003e80000000800 */
[----:B------:R-:W-:-:S04]  /*13670*/  FSEL R3, R3, RZ, P0 ;  /* 0x000000ff03037208 */ /* 0x000fc80000000000 */
[----:B------:R3:W-:Y:S01]  /*13680*/  MUFU.EX2 R27, R6 ;  /* 0x00000006001b7308 */ /* 0x0007e20000000800 */
[----:B-1----:R-:W-:-:S07]  /*13690*/  FFMA.FTZ R4, R14, c[0x0][0x23c], -R3 ;  /* 0x00008f000e047a23 */ /* 0x002fce0000010803 */
[----:B------:R1:W-:Y:S01]  /*136a0*/  MUFU.EX2 R26, R4 ;  /* 0x00000004001a7308 */ /* 0x0003e20000000800 */
[----:B---3--:R-:W-:-:S05]  /*136b0*/  FSEL R6, R137, RZ, P3 ;  /* 0x000000ff89067208 */ /* 0x008fca0001800000 */
[----:B------:R-:W-:Y:S02]  /*136c0*/  FADD.FTZ R6, R252, -R6 ;  /* 0x80000006fc067221 */ /* 0x000fe40000010000 */
[----:B-1----:R-:W-:-:S04]  /*136d0*/  FFMA.FTZ R4, R17, c[0x0][0x23c], -R3 ;  /* 0x00008f0011047a23 */ /* 0x002fc80000010803 */
[----:B------:R1:W-:Y:S01]  /*136e0*/  MUFU.EX2 R252, R4 ;  /* 0x0000000400fc7308 */ /* 0x0003e20000000800 */
[----:B--2---:R-:W-:-:S07]  /*136f0*/  FMNMX.FTZ R134, R2, R134, !PT ;  /* 0x0000008602867209 */ /* 0x004fce0007810000 */
[----:B------:R-:W-:Y:S01]  /*13700*/  MUFU.EX2 R5, R5 ;  /* 0x0000000500057308 */ /* 0x000fe20000000800 */
[----:B-1----:R-:W-:Y:S02]  /*13710*/  FMUL.FTZ R4, R6, c[0x0][0x23c] ;  /* 0x00008f0006047a20 */ /* 0x002fe40000410000 */
[----:B------:R-:W-:-:S05]  /*13720*/  FFMA.FTZ R6, R19, c[0x0][0x23c], -R3 ;  /* 0x00008f0013067a23 */ /* 0x000fca0000010803 */
[----:B------:R-:W1:Y:S01]  /*13730*/  MUFU.EX2 R4, R4 ;  /* 0x0000000400047308 */ /* 0x000e620000000800 */
[C---:B------:R-:W-:Y:S01]  /*13740*/  FMUL.FTZ R2, R134.reuse, c[0x0][0x23c] ;  /* 0x00008f0086027a20 */ /* 0x040fe20000410000 */
[----:B------:R-:W-:Y:S01]  /*13750*/  FSETP.NEU.FTZ.AND P2, PT, R134, -INF , PT ;  /* 0xff8000008600780b */ /* 0x000fe20003f5d000 */
[----:B------:R-:W-:-:S03]  /*13760*/  FFMA.FTZ R7, R7, c[0x0][0x23c], -R0 ;  /* 0x00008f0007077a23 */ /* 0x000fc60000010800 */
[----:B------:R-:W-:Y:S02]  /*13770*/  FSEL R2, R2, RZ, P2 ;  /* 0x000000ff02027208 */ /* 0x000fe40001000000 */
[----:B------:R2:W-:Y:S01]  /*13780*/  MUFU.EX2 R43, R6 ;  /* 0x00000006002b7308 */ /* 0x0005e20000000800 */
[----:B------:R-:W-:-:S07]  /*13790*/  FFMA.FTZ R8, R8, c[0x0][0x23c], -R0 ;  /* 0x00008f0008087a23 */ /* 0x000fce0000010800 */
[----:B------:R3:W-:Y:S01]  /*137a0*/  MUFU.EX2 R234, R7 ;  /* 0x0000000700ea7308 */ /* 0x0007e20000000800 */
[----:B--2---:R-:W-:-:S07]  /*137b0*/  FFMA.FTZ R6, R20, c[0x0][0x23c], -R3 ;  /* 0x00008f0014067a23 */ /* 0x004fce0000010803 */
[----:B------:R2:W-:Y:S01]  /*137c0*/  MUFU.EX2 R208, R6 ;  /* 0x0000000600d07308 */ /* 0x0005e20000000800 */
[-C--:B-1----:R-:W-:Y:S02]  /*137d0*/  FMUL.FTZ R29, R129, R4.reuse ;  /* 0x00000004811d7220 */ /* 0x082fe40000410000 */
[----:B---3--:R-:W-:Y:S02]  /*137e0*/  FFMA.FTZ R7, R18, c[0x0][0x23c], -R2 ;  /* 0x00008f0012077a23 */ /* 0x008fe40000010802 */
[----:B------:R-:W1:Y:S01]  /*137f0*/  LDSM.16.MT88.4 R16, [R225+0xc000] ;  /* 0x00c00000e110783b */ /* 0x000e620000004200 */
[-C--:B------:R-:W-:Y:S02]  /*13800*/  FFMA.FTZ R224, R222, R4.reuse, R5 ;  /* 0x00000004dee07223 */ /* 0x080fe40000010005 */
[----:B------:R3:W-:Y:S01]  /*13810*/  MUFU.EX2 R37, R8 ;  /* 0x0000000800257308 */ /* 0x0007e20000000800 */
[-C--:B------:R-:W-:Y:S02]  /*13820*/  FMUL.FTZ R148, R148, R4.reuse ;  /* 0x0000000494947220 */ /* 0x080fe40000410000 */
[-C--:B------:R-:W-:Y:S01]  /*13830*/  FMUL.FTZ R149, R149, R4.reuse ;  /* 0x0000000495957220 */ /* 0x080fe20000410000 */
[----:B--2---:R-:W-:Y:S01]  /*13840*/  FSEL R6, R136, RZ, P1 ;  /* 0x000000ff88067208 */ /* 0x004fe20000800000 */
        /* <DEDUP_REMOVED lines=29> */
[----:B------:R-:W-:Y:S02]  /*13a20*/  IMAD.MOV.U32 R129, RZ, RZ, R41 ;  /* 0x000000ffff817224 */ /* 0x000fe400078e0029 */
[----:B------:R2:W-:Y:S01]  /*13a30*/  MUFU.EX2 R41, R7 ;  /* 0x0000000700297308 */ /* 0x0005e20000000800 */
[----:B------:R-:W-:-:S02]  /*13a40*/  FFMA.FTZ R4, R21, c[0x0][0x23c], -R2 ;  /* 0x00008f0015047a23 */ /* 0x000fc40000010802 */
[----:B---3--:R-:W-:Y:S01]  /*13a50*/  FADD.FTZ R8, R219, -R6 ;  /* 0x80000006db087221 */ /* 0x008fe20000010000 */
[----:B------:R-:W-:-:S04]  /*13a60*/  FSEL R6, R134, RZ, P2 ;  /* 0x000000ff86067208 */ /* 0x000fc80001000000 */
[----:B------:R3:W-:Y:S01]  /*13a70*/  MUFU.EX2 R219, R4 ;  /* 0x0000000400db7308 */ /* 0x0007e20000000800 */
[----:B------:R-:W-:Y:S01]  /*13a80*/  FADD.FTZ R6, R220, -R6 ;  /* 0x80000006dc067221 */ /* 0x000fe20000010000 */
[----:B--2---:R-:W-:Y:S01]  /*13a90*/  FSEL R7, R135, RZ, P0 ;  /* 0x000000ff87077208 */ /* 0x004fe20000000000 */
[----:B------:R-:W-:-:S04]  /*13aa0*/  FFMA.FTZ R10, R10, c[0x0][0x23c], -R0 ;  /* 0x00008f000a0a7a23 */ /* 0x000fc80000010800 */
[----:B------:R-:W-:Y:S02]  /*13ab0*/  FADD.FTZ R7, R221, -R7 ;  /* 0x80000007dd077221 */ /* 0x000fe40000010000 */
[----:B---3--:R-:W-:Y:S02]  /*13ac0*/  FFMA.FTZ R4, R22, c[0x0][0x23c], -R2 ;  /* 0x00008f0016047a23 */ /* 0x008fe40000010802 */
[----:B------:R-:W-:Y:S02]  /*13ad0*/  FFMA.FTZ R9, R9, c[0x0][0x23c], -R12 ;  /* 0x00008f0009097a23 */ /* 0x000fe4000001080c */
[----:B------:R2:W-:Y:S01]  /*13ae0*/  MUFU.EX2 R236, R4 ;  /* 0x0000000400ec7308 */ /* 0x0005e20000000800 */
[----:B------:R-:W-:Y:S02]  /*13af0*/  FMUL.FTZ R8, R8, c[0x0][0x23c] ;  /* 0x00008f0008087a20 */ /* 0x000fe40000410000 */
[----:B------:R-:W-:Y:S02]  /*13b00*/  FMUL.FTZ R7, R7, c[0x0][0x23c] ;  /* 0x00008f0007077a20 */ /* 0x000fe40000410000 */
[----:B------:R-:W-:Y:S01]  /*13b10*/  FMUL.FTZ R6, R6, c[0x0][0x23c] ;  /* 0x00008f0006067a20 */ /* 0x000fe20000410000 */
[----:B------:R-:W-:-:S02]  /*13b20*/  MOV R117, R24 ;  /* 0x0000001800757202 */ /* 0x000fc40000000f00 */
        /* <DEDUP_REMOVED lines=12> */
[----:B----4-:R-:W-:Y:S01]  /*13bf0*/  FMUL.FTZ R144, R144, R13 ;  /* 0x0000000d90907220 */ /* 0x010fe20000410000 */
        /* <DEDUP_REMOVED lines=80> */
[----:B-1----:R-:W-:Y:S07]  /*14100*/  HMMA.16816.F32.BF16 R140, R4, R18, R76 ;  /* 0x00000012048c723c */ /* 0x002fee000004184c */
        /* <DEDUP_REMOVED lines=36> */
[----:B------:R-:W-:Y:S01]  /*14350*/  IMAD.MOV.U32 R68, RZ, RZ, R39 ;  /* 0x000000ffff447224 */ /* 0x000fe200078e0027 */
[-C--:B-1----:R-:W-:Y:S08]  /*14360*/  HMMA.16816.F32.BF16 R32, R4, R16.reuse, R88 ;  /* 0x000000100420723c */ /* 0x082ff00000041858 */
[----:B------:R-:W-:Y:S08]  /*14370*/  HMMA.16816.F32.BF16 R36, R8, R16, R84 ;  /* 0x000000100824723c */ /* 0x000ff00000041854 */
        /* <DEDUP_REMOVED lines=27> */
[----:B------:R-:W-:Y:S01]  /*14530*/  FMUL.FTZ R127, R127, R15 ;  /* 0x0000000f7f7f7220 */ /* 0x000fe20000410000 */
[----:B------:R-:W-:Y:S01]  /*14540*/  MOV R84, R52 ;  /* 0x0000003400547202 */ /* 0x000fe20000000f00 */
[----:B------:R-:W-:Y:S01]  /*14550*/  IMAD.MOV.U32 R87, RZ, RZ, R53 ;  /* 0x000000ffff577224 */ /* 0x000fe200078e0035 */
[C---:B-1----:R-:W-:Y:S08]  /*14560*/  HMMA.16816.F32.BF16 R120, R4.reuse, R16, R120 ;  /* 0x000000100478723c */ /* 0x042ff00000041878 */
[----:B------:R-:W-:Y:S07]  /*14570*/  HMMA.16816.F32.BF16 R124, R4, R18, R124 ;  /* 0x00000012047c723c */ /* 0x000fee000004187c */
[----:B------:R-:W-:-:S04]  /*14580*/  FFMA.FTZ R4, R63, c[0x0][0x23c], -R0 ;  /* 0x00008f003f047a23 */ /* 0x000fc80000010800 */
[----:B------:R1:W-:Y:S02]  /*14590*/  MUFU.EX2 R52, R4 ;  /* 0x0000000400347308 */ /* 0x0003e40000000800 */
[----:B-1----:R-:W-:-:S06]  /*145a0*/  FFMA.FTZ R4, R60, c[0x0][0x23c], -R0 ;  /* 0x00008f003c047a23 */ /* 0x002fcc0000010800 */
[----:B------:R1:W-:Y:S02]  /*145b0*/  MUFU.EX2 R53, R4 ;  /* 0x0000000400357308 */ /* 0x0003e40000000800 */
[----:B-1----:R-:W-:-:S06]  /*145c0*/  FFMA.FTZ R4, R54, c[0x0][0x23c], -R0 ;  /* 0x00008f0036047a23 */ /* 0x002fcc0000010800 */
[----:B------:R1:W-:Y:S02]  /*145d0*/  MUFU.EX2 R54, R4 ;  /* 0x0000000400367308 */ /* 0x0003e40000000800 */
[----:B-1----:R-:W-:-:S06]  /*145e0*/  FFMA.FTZ R4, R49, c[0x0][0x23c], -R0 ;  /* 0x00008f0031047a23 */ /* 0x002fcc0000010800 */
[----:B------:R1:W4:Y:S02]  /*145f0*/  MUFU.EX2 R5, R4 ;  /* 0x0000000400057308 */ /* 0x0003240000000800 */
[----:B-1----:R-:W-:-:S06]  /*14600*/  FFMA.FTZ R4, R132, c[0x0][0x23c], -R12 ;  /* 0x00008f0084047a23 */ /* 0x002fcc000001080c */
[----:B------:R1:W-:Y:S01]  /*14610*/  MUFU.EX2 R49, R4 ;  /* 0x0000000400317308 */ /* 0x0003e20000000800 */
[----:B---3--:R-:W-:Y:S02]  /*14620*/  FFMA.FTZ R26, R81, R13, R26 ;  /* 0x0000000d511a7223 */ /* 0x008fe4000001001a */
[----:B------:R-:W-:Y:S02]  /*14630*/  IMAD.MOV.U32 R81, RZ, RZ, R76 ;  /* 0x000000ffff517224 */ /* 0x000fe400078e004c */
[----:B-1----:R-:W-:Y:S02]  /*14640*/  FFMA.FTZ R4, R64, c[0x0][0x23c], -R12 ;  /* 0x00008f0040047a23 */ /* 0x002fe4000001080c */
[----:B------:R-:W-:Y:S02]  /*14650*/  IMAD.MOV.U32 R76, RZ, RZ, R51 ;  /* 0x000000ffff4c7224 */ /* 0x000fe400078e0033 */
[----:B------:R1:W-:Y:S01]  /*14660*/  MUFU.EX2 R51, R4 ;  /* 0x0000000400337308 */ /* 0x0003e20000000800 */
[----:B--2---:R-:W-:-:S02]  /*14670*/  FFMA.FTZ R27, R80, R14, R27 ;  /* 0x0000000e501b7223 */ /* 0x004fc4000001001b */
[----:B------:R-:W-:Y:S02]  /*14680*/  IMAD.MOV.U32 R80, RZ, RZ, R117 ;  /* 0x000000ffff507224 */ /* 0x000fe400078e0075 */
[----:B------:R-:W-:Y:S02]  /*14690*/  IMAD.MOV.U32 R85, RZ, RZ, R235 ;  /* 0x000000ffff557224 */ /* 0x000fe400078e00eb */
[----:B-1----:R-:W-:-:S04]  /*146a0*/  FFMA.FTZ R4, R62, c[0x0][0x23c], -R12 ;  /* 0x00008f003e047a23 */ /* 0x002fc8000001080c */
[----:B------:R1:W-:Y:S01]  /*146b0*/  MUFU.EX2 R117, R4 ;  /* 0x0000000400757308 */ /* 0x0003e20000000800 */
[----:B------:R-:W-:Y:S01]  /*146c0*/  MOV R86, R43 ;  /* 0x0000002b00567202 */ /* 0x000fe20000000f00 */
[----:B-1----:R-:W-:-:S06]  /*146d0*/  FFMA.FTZ R4, R50, c[0x0][0x23c], -R12 ;  /* 0x00008f0032047a23 */ /* 0x002fcc000001080c */
[----:B------:R1:W-:Y:S01]  /*146e0*/  MUFU.EX2 R235, R4 ;  /* 0x0000000400eb7308 */ /* 0x0003e20000000800 */
[----:B------:R-:W-:Y:S01]  /*146f0*/  MOV R91, R84 ;  /* 0x00000054005b7202 */ /* 0x000fe20000000f00 */
[----:B------:R-:W-:Y:S02]  /*14700*/  IMAD.MOV.U32 R84, RZ, RZ, R80 ;  /* 0x000000ffff547224 */ /* 0x000fe400078e0050 */
        /* <DEDUP_REMOVED lines=8> */
[----:B-1----:R-:W-:-:S04]  /*14790*/  FFMA.FTZ R4, R210, c[0x0][0x23c], -R3 ;  /* 0x00008f00d2047a23 */ /* 0x002fc80000010803 */
[----:B------:R1:W-:Y:S01]  /*147a0*/  MUFU.EX2 R50, R4 ;  /* 0x0000000400327308 */ /* 0x0003e20000000800 */
[----:B------:R-:W-:Y:S02]  /*147b0*/  IMAD.MOV.U32 R78, RZ, RZ, R79 ;  /* 0x000000ffff4e7224 */ /* 0x000fe400078e004f */
[----:B------:R-:W-:Y:S01]  /*147c0*/  IMAD.MOV.U32 R79, RZ, RZ, R72 ;  /* 0x000000ffff4f7224 */ /* 0x000fe200078e0048 */
[----:B------:R-:W-:Y:S01]  /*147d0*/  MOV R72, R73 ;  /* 0x0000004900487202 */ /* 0x000fe20000000f00 */
[----:B------:R-:W-:Y:S01]  /*147e0*/  IMAD.MOV.U32 R69, RZ, RZ, R59 ;  /* 0x000000ffff457224 */ /* 0x000fe200078e003b */
[----:B------:R-:W-:Y:S01]  /*147f0*/  MOV R116, R58 ;  /* 0x0000003a00747202 */ /* 0x000fe20000000f00 */
[----:B------:R-:W-:Y:S02]  /*14800*/  IMAD.MOV.U32 R73, RZ, RZ, R74 ;  /* 0x000000ffff497224 */ /* 0x000fe400078e004a */
[----:B-1----:R-:W-:-:S04]  /*14810*/  FFMA.FTZ R4, R67, c[0x0][0x23c], -R3 ;  /* 0x00008f0043047a23 */ /* 0x002fc80000010803 */
[----:B------:R1:W2:Y:S01]  /*14820*/  MUFU.EX2 R6, R4 ;  /* 0x0000000400067308 */ /* 0x0002a20000000800 */
[----:B------:R-:W-:Y:S02]  /*14830*/  IMAD.MOV.U32 R139, RZ, RZ, R31 ;  /* 0x000000ffff8b7224 */ /* 0x000fe400078e001f */
[----:B------:R-:W-:Y:S01]  /*14840*/  IMAD.MOV.U32 R74, RZ, RZ, R75 ;  /* 0x000000ffff4a7224 */ /* 0x000fe200078e004b */
[----:B------:R-:W-:Y:S01]  /*14850*/  MOV R75, R68 ;  /* 0x00000044004b7202 */ /* 0x000fe20000000f00 */
[-C--:B------:R-:W-:Y:S02]  /*14860*/  FMUL.FTZ R58, R118, R14.reuse ;  /* 0x0000000e763a7220 */ /* 0x080fe40000410000 */
[-C--:B------:R-:W-:Y:S02]  /*14870*/  FMUL.FTZ R59, R119, R14.reuse ;  /* 0x0000000e773b7220 */ /* 0x080fe40000410000 */
[----:B------:R-:W-:Y:S02]  /*14880*/  FMUL.FTZ R30, R130, R14 ;  /* 0x0000000e821e7220 */ /* 0x000fe40000410000 */
[----:B-1----:R-:W-:-:S02]  /*14890*/  FFMA.FTZ R4, R48, c[0x0][0x23c], -R3 ;  /* 0x00008f0030047a23 */ /* 0x002fc40000010803 */
[----:B------:R-:W-:Y:S02]  /*148a0*/  FMUL.FTZ R31, R131, R14 ;  /* 0x0000000e831f7220 */ /* 0x000fe40000410000 */
[----:B------:R1:W-:Y:S01]  /*148b0*/  MUFU.EX2 R213, R4 ;  /* 0x0000000400d57308 */ /* 0x0003e20000000800 */
[----:B------:R-:W-:Y:S02]  /*148c0*/  IMAD.MOV.U32 R68, RZ, RZ, R69 ;  /* 0x000000ffff447224 */ /* 0x000fe400078e0045 */
[----:B------:R-:W-:Y:S01]  /*148d0*/  IMAD.MOV.U32 R69, RZ, RZ, R42 ;  /* 0x000000ffff457224 */ /* 0x000fe200078e002a */
[----:B------:R-:W-:Y:S01]  /*148e0*/  HMMA.16816.F32.BF16 R56, R8, R16, R56 ;  /* 0x000000100838723c */ /* 0x000fe20000041838 */
[----:B-1----:R-:W-:-:S04]  /*148f0*/  FFMA.FTZ R4, R216, c[0x0][0x23c], -R2 ;  /* 0x00008f00d8047a23 */ /* 0x002fc80000010802 */
[----:B------:R1:W-:Y:S03]  /*14900*/  MUFU.EX2 R42, R4 ;  /* 0x00000004002a7308 */ /* 0x0003e60000000800 */
[----:B------:R-:W-:Y:S01]  /*14910*/  HMMA.16816.F32.BF16 R28, R8, R18, R28 ;  /* 0x00000012081c723c */ /* 0x000fe2000004181c */
[----:B------:R-:W3:Y:S01]  /*14920*/  LDSM.16.MT88.4 R16, [R225+0xc800] ;  /* 0x00c80000e110783b */ /* 0x000ee20000004200 */
[----:B-1----:R-:W-:-:S04]  /*14930*/  FFMA.FTZ R4, R215, c[0x0][0x23c], -R2 ;  /* 0x00008f00d7047a23 */ /* 0x002fc80000010802 */
[----:B------:R1:W-:Y:S02]  /*14940*/  MUFU.EX2 R48, R4 ;  /* 0x0000000400307308 */ /* 0x0003e40000000800 */
[----:B-1----:R-:W-:-:S06]  /*14950*/  FFMA.FTZ R4, R214, c[0x0][0x23c], -R2 ;  /* 0x00008f00d6047a23 */ /* 0x002fcc0000010802 */
[----:B------:R1:W-:Y:S02]  /*14960*/  MUFU.EX2 R118, R4 ;  /* 0x0000000400767308 */ /* 0x0003e40000000800 */
[----:B-1----:R-:W-:-:S06]  /*14970*/  FFMA.FTZ R4, R211, c[0x0][0x23c], -R2 ;  /* 0x00008f00d3047a23 */ /* 0x002fcc0000010802 */
[----:B------:R-:W1:Y:S01]  /*14980*/  MUFU.EX2 R4, R4 ;  /* 0x0000000400047308 */ /* 0x000e620000000800 */
[----:B------:R-:W-:Y:S01]  /*14990*/  FFMA.FTZ R92, R55, c[0x0][0x23c], -R0 ;  /* 0x00008f00375c7a23 */ /* 0x000fe20000010800 */
[----:B----4-:R-:W-:Y:S01]  /*149a0*/  MOV R211, R5 ;  /* 0x0000000500d37202 */ /* 0x010fe20000000f00 */
[----:B--2---:R-:W-:Y:S01]  /*149b0*/  IMAD.MOV.U32 R216, RZ, RZ, R6 ;  /* 0x000000ffffd87224 */ /* 0x004fe200078e0006 */
[----:B------:R-:W-:Y:S01]  /*149c0*/  MOV R88, R81 ;  /* 0x0000005100587202 */ /* 0x000fe20000000f00 */
[----:B------:R-:W-:Y:S01]  /*149d0*/  IMAD.MOV.U32 R90, RZ, RZ, R84 ;  /* 0x000000ffff5a7224 */ /* 0x000fe200078e0054 */
[----:B------:R-:W-:Y:S01]  /*149e0*/  F2FP.BF16.PACK_AB R8, R53, R52 ;  /* 0x000000343508723e */ /* 0x000fe200000010ff */
[----:B------:R-:W-:Y:S01]  /*149f0*/  IMAD.MOV.U32 R89, RZ, RZ, R80 ;  /* 0x000000ffff597224 */ /* 0x000fe200078e0050 */
[----:B------:R-:W-:Y:S01]  /*14a00*/  MOV R80, R77 ;  /* 0x0000004d00507202 */ /* 0x000fe20000000f00 */
[----:B------:R-:W-:Y:S01]  /*14a10*/  IMAD.MOV.U32 R95, RZ, RZ, R82 ;  /* 0x000000ffff5f7224 */ /* 0x000fe200078e0052 */
[----:B------:R-:W-:Y:S01]  /*14a20*/  F2FP.BF16.PACK_AB R9, R51, R49 ;  /* 0x000000313309723e */ /* 0x000fe200000010ff */
[----:B------:R-:W-:-:S02]  /*14a30*/  IMAD.MOV.U32 R84, RZ, RZ, R83 ;  /* 0x000000ffff547224 */ /* 0x000fc400078e0053 */
[----:B-1----:R-:W-:Y:S01]  /*14a40*/  IMAD.MOV.U32 R55, RZ, RZ, R4 ;  /* 0x000000ffff377224 */ /* 0x002fe200078e0004 */
[----:B------:R-:W-:Y:S01]  /*14a50*/  MOV R83, R72 ;  /* 0x0000004800537202 */ /* 0x000fe20000000f00 */
[----:B------:R-:W-:Y:S01]  /*14a60*/  IMAD.MOV.U32 R81, RZ, RZ, R78 ;  /* 0x000000ffff517224 */ /* 0x000fe200078e004e */
[----:B------:R-:W-:Y:S01]  /*14a70*/  F2FP.BF16.PACK_AB R10, R211, R54 ;  /* 0x00000036d30a723e */ /* 0x000fe200000010ff */
[----:B------:R-:W-:Y:S01]  /*14a80*/  IMAD.MOV.U32 R82, RZ, RZ, R79 ;  /* 0x000000ffff527224 */ /* 0x000fe200078e004f */
[----:B------:R-:W-:Y:S02]  /*14a90*/  F2FP.BF16.PACK_AB R11, R235, R117 ;  /* 0x00000075eb0b723e */ /* 0x000fe400000010ff */
[----:B------:R-:W-:Y:S02]  /*14aa0*/  F2FP.BF16.PACK_AB R4, R50, R43 ;  /* 0x0000002b3204723e */ /* 0x000fe400000010ff */
[----:B------:R-:W-:Y:S02]  /*14ab0*/  F2FP.BF16.PACK_AB R6, R213, R216 ;  /* 0x000000d8d506723e */ /* 0x000fe400000010ff */
[----:B------:R-:W-:-:S02]  /*14ac0*/  F2FP.BF16.PACK_AB R5, R48, R42 ;  /* 0x0000002a3005723e */ /* 0x000fc400000010ff */
[----:B------:R-:W-:Y:S01]  /*14ad0*/  F2FP.BF16.PACK_AB R7, R55, R118 ;  /* 0x000000763707723e */ /* 0x000fe200000010ff */
[----:B------:R-:W-:Y:S02]  /*14ae0*/  IMAD.MOV.U32 R77, RZ, RZ, R73 ;  /* 0x000000ffff4d7224 */ /* 0x000fe400078e0049 */
[----:B------:R-:W-:Y:S02]  /*14af0*/  IMAD.MOV.U32 R73, RZ, RZ, R69 ;  /* 0x000000ffff497224 */ /* 0x000fe400078e0045 */
[----:B------:R-:W-:Y:S01]  /*14b00*/  IMAD.MOV.U32 R69, RZ, RZ, R218 ;  /* 0x000000ffff457224 */ /* 0x000fe200078e00da */
[----:B---3--:R-:W-:Y:S01]  /*14b10*/  HMMA.16816.F32.BF16 R148, R8, R16, R148 ;  /* 0x000000100894723c */ /* 0x008fe20000041894 */
[----:B------:R-:W-:-:S07]  /*14b20*/  FFMA.FTZ R218, R61, c[0x0][0x23c], -R0 ;  /* 0x00008f003dda7a23 */ /* 0x000fce0000010800 */
        /* <DEDUP_REMOVED lines=11> */
[----:B------:R-:W-:Y:S01]  /*14be0*/  MOV R210, R88 ;  /* 0x0000005800d27202 */ /* 0x000fe20000000f00 */
[----:B------:R-:W-:Y:S01]  /*14bf0*/  IMAD.MOV.U32 R80, RZ, RZ, R72 ;  /* 0x000000ffff507224 */ /* 0x000fe200078e0048 */
[----:B------:R-:W-:Y:S01]  /*14c00*/  MOV R83, R73 ;  /* 0x0000004900537202 */ /* 0x000fe20000000f00 */
[----:B------:R-:W-:Y:S02]  /*14c10*/  IMAD.MOV.U32 R82, RZ, RZ, R74 ;  /* 0x000000ffff527224 */ /* 0x000fe400078e004a */
[----:B------:R-:W-:Y:S02]  /*14c20*/  IMAD.MOV.U32 R81, RZ, RZ, R75 ;  /* 0x000000ffff517224 */ /* 0x000fe400078e004b */
[--C-:B------:R-:W-:Y:S02]  /*14c30*/  FFMA.FTZ R14, R133, c[0x0][0x23c], -R0.reuse ;  /* 0x00008f00850e7a23 */ /* 0x100fe40000010800 */
[----:B------:R-:W-:Y:S01]  /*14c40*/  IMAD.MOV.U32 R119, RZ, RZ, R95 ;  /* 0x000000ffff777224 */ /* 0x000fe200078e005f */
[----:B------:R-:W-:Y:S01]  /*14c50*/  MOV R95, R87 ;  /* 0x00000057005f7202 */ /* 0x000fe20000000f00 */
[----:B------:R-:W-:Y:S01]  /*14c60*/  FFMA.FTZ R25, R212, c[0x0][0x23c], -R0 ;  /* 0x00008f00d4197a23 */ /* 0x000fe20000010800 */
[----:B------:R-:W-:Y:S01]  /*14c70*/  MOV R212, R69 ;  /* 0x0000004500d47202 */ /* 0x000fe20000000f00 */
[----:B------:R-:W-:-:S02]  /*14c80*/  IMAD.MOV.U32 R93, RZ, RZ, R85 ;  /* 0x000000ffff5d7224 */ /* 0x000fc400078e0055 */
[----:B------:R-:W-:Y:S01]  /*14c90*/  IMAD.MOV.U32 R94, RZ, RZ, R86 ;  /* 0x000000ffff5e7224 */ /* 0x000fe200078e0056 */
[----:B------:R-:W-:Y:S01]  /*14ca0*/  MOV R86, R78 ;  /* 0x0000004e00567202 */ /* 0x000fe20000000f00 */
[----:B------:R-:W-:Y:S02]  /*14cb0*/  IMAD.MOV.U32 R133, RZ, RZ, R131 ;  /* 0x000000ffff857224 */ /* 0x000fe400078e0083 */
[----:B------:R-:W-:Y:S02]  /*14cc0*/  IMAD.MOV.U32 R64, RZ, RZ, R89 ;  /* 0x000000ffff407224 */ /* 0x000fe400078e0059 */
[----:B------:R-:W-:Y:S02]  /*14cd0*/  IMAD.MOV.U32 R132, RZ, RZ, R90 ;  /* 0x000000ffff847224 */ /* 0x000fe400078e005a */
[----:B------:R-:W-:Y:S02]  /*14ce0*/  IMAD.MOV.U32 R130, RZ, RZ, R76 ;  /* 0x000000ffff827224 */ /* 0x000fe400078e004c */
[----:B------:R-:W-:-:S02]  /*14cf0*/  IMAD.MOV.U32 R85, RZ, RZ, R77 ;  /* 0x000000ffff557224 */ /* 0x000fc400078e004d */
[----:B------:R-:W-:Y:S01]  /*14d00*/  IMAD.MOV.U32 R87, RZ, RZ, R79 ;  /* 0x000000ffff577224 */ /* 0x000fe200078e004f */
[----:B-1----:R-:W-:Y:S01]  /*14d10*/  HMMA.16816.F32.BF16 R72, R4, R18, R172 ;  /* 0x000000120448723c */ /* 0x002fe200000418ac */
[----:B------:R-:W-:Y:S02]  /*14d20*/  IMAD.MOV.U32 R131, RZ, RZ, R68 ;  /* 0x000000ffff837224 */ /* 0x000fe400078e0044 */
[----:B------:R-:W-:-:S04]  /*14d30*/  IMAD.MOV.U32 R215, RZ, RZ, R71 ;  /* 0x000000ffffd77224 */ /* 0x000fc800078e0047 */
[----:B------:R-:W-:Y:S01]  /*14d40*/  MOV R173, R210 ;  /* 0x000000d200ad7202 */ /* 0x000fe20000000f00 */
[----:B------:R-:W-:Y:S01]  /*14d50*/  IMAD.MOV.U32 R210, RZ, RZ, R70 ;  /* 0x000000ffffd27224 */ /* 0x000fe200078e0046 */
[-C--:B------:R-:W-:Y:S08]  /*14d60*/  HMMA.16816.F32.BF16 R88, R8, R16.reuse, R220 ;  /* 0x000000100858723c */ /* 0x080ff000000418dc */
[----:B------:R-:W-:Y:S08]  /*14d70*/  HMMA.16816.F32.BF16 R76, R4, R16, R164 ;  /* 0x00000010044c723c */ /* 0x000ff000000418a4 */
[----:B------:R-:W-:Y:S01]  /*14d80*/  HMMA.16816.F32.BF16 R68, R8, R18, R168 ;  /* 0x000000120844723c */ /* 0x000fe200000418a8 */
[----:B------:R-:W1:Y:S01]  /*14d90*/  LDSM.16.MT88.4 R16, [R228+0xc800] ;  /* 0x00c80000e410783b */ /* 0x000e620000004200 */
[----:B------:R-:W-:-:S02]  /*14da0*/  FFMA.FTZ R24, R138, c[0x0][0x23c], -R0 ;  /* 0x00008f008a187a23 */ /* 0x000fc40000010800 */
[--C-:B------:R-:W-:Y:S02]  /*14db0*/  FFMA.FTZ R13, R66, c[0x0][0x23c], -R0.reuse ;  /* 0x00008f00420d7a23 */ /* 0x100fe40000010800 */
[--C-:B------:R-:W-:Y:S02]  /*14dc0*/  FFMA.FTZ R209, R65, c[0x0][0x23c], -R0.reuse ;  /* 0x00008f0041d17a23 */ /* 0x100fe40000010800 */
[----:B------:R-:W-:Y:S01]  /*14dd0*/  FFMA.FTZ R214, R40, c[0x0][0x23c], -R0 ;  /* 0x00008f0028d67a23 */ /* 0x000fe20000010800 */
[----:B------:R-:W-:Y:S01]  /*14de0*/  MOV R172, R130 ;  /* 0x0000008200ac7202 */ /* 0x000fe20000000f00 */
[----:B------:R-:W-:Y:S02]  /*14df0*/  IMAD.MOV.U32 R0, RZ, RZ, R64 ;  /* 0x000000ffff007224 */ /* 0x000fe400078e0040 */
[----:B------:R-:W-:Y:S01]  /*14e00*/  IMAD.MOV.U32 R130, RZ, RZ, R84 ;  /* 0x000000ffff827224 */ /* 0x000fe200078e0054 */
[-C--:B-1----:R-:W-:Y:S07]  /*14e10*/  HMMA.16816.F32.BF16 R64, R8, R16.reuse, R180 ;  /* 0x000000100840723c */ /* 0x082fee00000418b4 */
[----:B------:R-:W-:Y:S01]  /*14e20*/  MOV R183, R85 ;  /* 0x0000005500b77202 */ /* 0x000fe20000000f00 */
[----:B------:R-:W-:Y:S01]  /*14e30*/  IMAD.MOV.U32 R182, RZ, RZ, R86 ;  /* 0x000000ffffb67224 */ /* 0x000fe200078e0056 */
[----:B------:R-:W-:Y:S01]  /*14e40*/  HMMA.16816.F32.BF16 R176, R4, R16, R176 ;  /* 0x0000001004b0723c */ /* 0x000fe200000418b0 */
[----:B------:R-:W-:-:S07]  /*14e50*/  IMAD.MOV.U32 R181, RZ, RZ, R87 ;  /* 0x000000ffffb57224 */ /* 0x000fce00078e0057 */
[-C--:B------:R-:W-:Y:S08]  /*14e60*/  HMMA.16816.F32.BF16 R188, R4, R18.reuse, R188 ;  /* 0x0000001204bc723c */ /* 0x080ff000000418bc */
[----:B------:R-:W-:Y:S01]  /*14e70*/  HMMA.16816.F32.BF16 R84, R8, R18, R184 ;  /* 0x000000120854723c */ /* 0x000fe200000418b8 */
[----:B------:R-:W1:Y:S01]  /*14e80*/  LDSM.16.MT88.4 R16, [R227+0xc800] ;  /* 0x00c80000e310783b */ /* 0x000e620000004200 */
[----:B------:R-:W-:Y:S01]  /*14e90*/  MOV R180, R80 ;  /* 0x0000005000b47202 */ /* 0x000fe20000000f00 */
[----:B------:R-:W-:-:S02]  /*14ea0*/  IMAD.MOV.U32 R138, RZ, RZ, R82 ;  /* 0x000000ffff8a7224 */ /* 0x000fc400078e0052 */
[----:B------:R-:W-:Y:S02]  /*14eb0*/  IMAD.MOV.U32 R40, RZ, RZ, R94 ;  /* 0x000000ffff287224 */ /* 0x000fe400078e005e */
[----:B------:R-:W-:Y:S01]  /*14ec0*/  IMAD.MOV.U32 R185, RZ, RZ, R81 ;  /* 0x000000ffffb97224 */ /* 0x000fe200078e0051 */
[----:B------:R-:W-:Y:S02]  /*14ed0*/  MOV R184, R83 ;  /* 0x0000005300b87202 */ /* 0x000fe40000000f00 */
[----:B------:R-:W-:Y:S01]  /*14ee0*/  MOV R187, R92 ;  /* 0x0000005c00bb7202 */ /* 0x000fe20000000f00 */
[-C--:B-1----:R-:W-:Y:S07]  /*14ef0*/  HMMA.16816.F32.BF16 R80, R8, R16.reuse, R196 ;  /* 0x000000100850723c */ /* 0x082fee00000418c4 */
[----:B------:R-:W-:Y:S01]  /*14f00*/  MOV R197, R93 ;  /* 0x0000005d00c57202 */ /* 0x000fe20000000f00 */
[----:B------:R-:W-:Y:S01]  /*14f10*/  IMAD.MOV.U32 R196, RZ, RZ, R95 ;  /* 0x000000ffffc47224 */ /* 0x000fe200078e005f */
[C---:B------:R-:W-:Y:S08]  /*14f20*/  HMMA.16816.F32.BF16 R192, R4.reuse, R16, R192 ;  /* 0x0000001004c0723c */ /* 0x040ff000000418c0 */
[-C--:B------:R-:W-:Y:S08]  /*14f30*/  HMMA.16816.F32.BF16 R204, R4, R18.reuse, R204 ;  /* 0x0000001204cc723c */ /* 0x080ff000000418cc */
[C---:B------:R-:W-:Y:S01]  /*14f40*/  HMMA.16816.F32.BF16 R92, R8.reuse, R18, R200 ;  /* 0x00000012085c723c */ /* 0x040fe200000418c8 */
[----:B------:R-:W1:Y:S07]  /*14f50*/  LDSM.16.MT88.4 R16, [R225+0xe800] ;  /* 0x00e80000e110783b */ /* 0x000e6e0000004200 */
[-C--:B-1----:R-:W-:Y:S01]  /*14f60*/  HMMA.16816.F32.BF16 R168, R8, R16.reuse, R160 ;  /* 0x0000001008a8723c */ /* 0x082fe200000418a0 */
[----:B------:R-:W2:Y:S07]  /*14f70*/  LDL.LU R161, [R1+0x6c] ;  /* 0x00006c0001a17983 */ /* 0x000eae0000300800 */
        /* <DEDUP_REMOVED lines=13> */
[----:B------:R-:W-:Y:S01]  /*15050*/  IMAD.MOV.U32 R162, RZ, RZ, R116 ;  /* 0x000000ffffa27224 */ /* 0x000fe200078e0074 */
[-C--:B-1----:R-:W-:Y:S08]  /*15060*/  HMMA.16816.F32.BF16 R220, R8, R16.reuse, R36 ;  /* 0x0000001008dc723c */ /* 0x082ff00000041824 */
[C---:B------:R-:W-:Y:S08]  /*15070*/  HMMA.16816.F32.BF16 R128, R4.reuse, R16, R32 ;  /* 0x000000100480723c */ /* 0x040ff00000041820 */
[-C--:B------:R-:W-:Y:S01]  /*15080*/  HMMA.16816.F32.BF16 R116, R4, R18.reuse, R20 ;  /* 0x000000120474723c */ /* 0x080fe20000041814 */
[----:B------:R-:W1:Y:S07]  /*15090*/  LDSM.16.MT88.4 R20, [R228+0xe800] ;  /* 0x00e80000e414783b */ /* 0x000e6e0000004200 */
[----:B------:R-:W-:Y:S01]  /*150a0*/  HMMA.16816.F32.BF16 R96, R8, R18, R96 ;  /* 0x000000120860723c */ /* 0x000fe20000041860 */
[----:B------:R-:W3:Y:S01]  /*150b0*/  LDSM.16.MT88.4 R16, [R227+0xe800] ;  /* 0x00e80000e310783b */ /* 0x000ee20000004200 */
[----:B------:R-:W-:-:S02]  /*150c0*/  IMAD.MOV.U32 R163, RZ, RZ, R217 ;  /* 0x000000ffffa37224 */ /* 0x000fc400078e00d9 */
[----:B------:R-:W-:Y:S02]  /*150d0*/  IMAD.MOV.U32 R202, RZ, RZ, R215 ;  /* 0x000000ffffca7224 */ /* 0x000fe400078e00d7 */
[----:B------:R-:W-:Y:S02]  /*150e0*/  IMAD.MOV.U32 R203, RZ, RZ, R212 ;  /* 0x000000ffffcb7224 */ /* 0x000fe400078e00d4 */
[----:B------:R-:W-:Y:S01]  /*150f0*/  FFMA.FTZ R0, R0, c[0x0][0x23c], -R12 ;  /* 0x00008f0000007a23 */ /* 0x000fe2000001080c */
[C---:B-1----:R-:W-:Y:S08]  /*15100*/  HMMA.16816.F32.BF16 R104, R4.reuse, R20, R104 ;  /* 0x000000140468723c */ /* 0x042ff00000041868 */
[C---:B------:R-:W-:Y:S08]  /*15110*/  HMMA.16816.F32.BF16 R108, R4.reuse, R22, R108 ;  /* 0x00000016046c723c */ /* 0x040ff0000004186c */
[C---:B---3--:R-:W-:Y:S08]  /*15120*/  HMMA.16816.F32.BF16 R120, R4.reuse, R16, R120 ;  /* 0x000000100478723c */ /* 0x048ff00000041878 */
[----:B------:R-:W-:Y:S07]  /*15130*/  HMMA.16816.F32.BF16 R124, R4, R18, R124 ;  /* 0x00000012047c723c */ /* 0x000fee000004187c */
[----:B--2---:R-:W-:Y:S01]  /*15140*/  FFMA.FTZ R4, R161, R15, R41 ;  /* 0x0000000fa1047223 */ /* 0x004fe20000010029 */
        /* <DEDUP_REMOVED lines=35> */
[----:B------:R-:W-:Y:S02]  /*15380*/  IMAD.MOV.U32 R181, RZ, RZ, R182 ;  /* 0x000000ffffb57224 */ /* 0x000fe400078e00b6 */
        /* <DEDUP_REMOVED lines=8> */
[----:B------:R1:W-:Y:S01]  /*15410*/  MUFU.EX2 R209, R0 ;  /* 0x0000000000d17308 */ /* 0x0003e20000000800 */
[----:B------:R-:W-:-:S02]  /*15420*/  IMAD.MOV.U32 R197, RZ, RZ, R199 ;  /* 0x000000ffffc57224 */ /* 0x000fc400078e00c7 */
[----:B------:R-:W-:Y:S02]  /*15430*/  IMAD.MOV.U32 R199, RZ, RZ, R185 ;  /* 0x000000ffffc77224 */ /* 0x000fe400078e00b9 */
[----:B------:R-:W-:Y:S02]  /*15440*/  IMAD.MOV.U32 R185, RZ, RZ, R181 ;  /* 0x000000ffffb97224 */ /* 0x000fe400078e00b5 */
[----:B------:R-:W-:Y:S01]  /*15450*/  IMAD.MOV.U32 R181, RZ, RZ, R183 ;  /* 0x000000ffffb57224 */ /* 0x000fe200078e00b7 */
[----:B------:R-:W-:Y:S02]  /*15460*/  MOV R183, R172 ;  /* 0x000000ac00b77202 */ /* 0x000fe40000000f00 */
[----:B------:R-:W-:Y:S01]  /*15470*/  MOV R172, R211 ;  /* 0x000000d300ac7202 */ /* 0x000fe20000000f00 */
[----:B-1----:R-:W-:Y:S01]  /*15480*/  FFMA.FTZ R0, R160, c[0x0][0x23c], -R12 ;  /* 0x00008f00a0007a23 */ /* 0x002fe2000001080c */
[----:B------:R-:W-:Y:S02]  /*15490*/  MOV R160, R162 ;  /* 0x000000a200a07202 */ /* 0x000fe40000000f00 */
[----:B------:R-:W-:Y:S01]  /*154a0*/  MOV R162, R200 ;  /* 0x000000c800a27202 */ /* 0x000fe20000000f00 */
[----:B------:R1:W-:Y:S01]  /*154b0*/  MUFU.EX2 R211, R0 ;  /* 0x0000000000d37308 */ /* 0x0003e20000000800 */
[----:B------:R-:W-:-:S02]  /*154c0*/  MOV R200, R202 ;  /* 0x000000ca00c87202 */ /* 0x000fc40000000f00 */
[----:B------:R-:W-:Y:S02]  /*154d0*/  MOV R202, R196 ;  /* 0x000000c400ca7202 */ /* 0x000fe40000000f00 */
[----:B------:R-:W-:Y:S02]  /*154e0*/  MOV R196, R198 ;  /* 0x000000c600c47202 */ /* 0x000fe40000000f00 */
        /* <DEDUP_REMOVED lines=13> */
[----:B------:R-:W-:Y:S02]  /*155c0*/  MOV R180, R182 ;  /* 0x000000b600b47202 */ /* 0x000fe40000000f00 */
[----:B------:R-:W-:Y:S01]  /*155d0*/  MOV R197, R198 ;  /* 0x000000c600c57202 */ /* 0x000fe20000000f00 */
        /* <DEDUP_REMOVED lines=12> */
[----:B------:R1:W-:Y:S01]  /*156a0*/  MUFU.EX2 R214, R0 ;  /* 0x0000000000d67308 */ /* 0x0003e20000000800 */
[--C-:B------:R-:W-:Y:S01]  /*156b0*/  FFMA.FTZ R33, R232, c[0x0][0x23c], -R12.reuse ;  /* 0x00008f00e8217a23 */ /* 0x100fe2000001080c */
[----:B------:R2:W5:Y:S01]  /*156c0*/  LDL.LU R236, [R1+0xc0] ;  /* 0x0000c00001ec7983 */ /* 0x0005620000300800 */
        /* <DEDUP_REMOVED lines=21> */
[----:B------:R1:W-:Y:S01]  /*15820*/  MUFU.EX2 R216, R0 ;  /* 0x0000000000d87308 */ /* 0x0003e20000000800 */
[----:B------:R-:W-:Y:S02]  /*15830*/  MOV R38, R160 ;  /* 0x000000a000267202 */ /* 0x000fe40000000f00 */
[----:B------:R-:W-:Y:S01]  /*15840*/  MOV R160, R162 ;  /* 0x000000a200a07202 */ /* 0x000fe20000000f00 */
[----:B-1----:R-:W-:Y:S02]  /*15850*/  FFMA.FTZ R0, R39, c[0x0][0x23c], -R3 ;  /* 0x00008f0027007a23 */ /* 0x002fe40000010803 */
[----:B------:R-:W-:Y:S02]  /*15860*/  IMAD.MOV.U32 R39, RZ, RZ, R161 ;  /* 0x000000ffff277224 */ /* 0x000fe400078e00a1 */
[----:B------:R-:W-:Y:S02]  /*15870*/  IMAD.MOV.U32 R161, RZ, RZ, R163 ;  /* 0x000000ffffa17224 */ /* 0x000fe400078e00a3 */
[----:B------:R-:W-:-:S02]  /*15880*/  IMAD.MOV.U32 R163, RZ, RZ, R201 ;  /* 0x000000ffffa37224 */ /* 0x000fc400078e00c9 */
[----:B------:R-:W-:Y:S02]  /*15890*/  IMAD.MOV.U32 R201, RZ, RZ, R203 ;  /* 0x000000ffffc97224 */ /* 0x000fe400078e00cb */
[----:B------:R-:W-:Y:S02]  /*158a0*/  IMAD.MOV.U32 R203, RZ, RZ, R197 ;  /* 0x000000ffffcb7224 */ /* 0x000fe400078e00c5 */
        /* <DEDUP_REMOVED lines=8> */
[----:B------:R1:W-:Y:S01]  /*15930*/  MUFU.EX2 R133, R0 ;  /* 0x0000000000857308 */ /* 0x0003e20000000800 */
[----:B------:R-:W-:-:S02]  /*15940*/  MOV R200, R202 ;  /* 0x000000ca00c87202 */ /* 0x000fc40000000f00 */
[----:B------:R-:W-:Y:S02]  /*15950*/  MOV R202, R196 ;  /* 0x000000c400ca7202 */ /* 0x000fe40000000f00 */
[----:B------:R-:W-:Y:S02]  /*15960*/  MOV R196, R198 ;  /* 0x000000c600c47202 */ /* 0x000fe40000000f00 */
[----:B------:R-:W-:Y:S01]  /*15970*/  MOV R198, R184 ;  /* 0x000000b800c67202 */ /* 0x000fe20000000f00 */
        /* <DEDUP_REMOVED lines=17> */
[----:B------:R-:W-:Y:S02]  /*15a90*/  MOV R186, R208 ;  /* 0x000000d000ba7202 */ /* 0x000fe40000000f00 */
[----:B------:R1:W-:Y:S01]  /*15aa0*/  MUFU.EX2 R208, R0 ;  /* 0x0000000000d07308 */ /* 0x0003e20000000800 */
[----:B------:R-:W-:-:S02]  /*15ab0*/  IMAD.MOV.U32 R37, RZ, RZ, R39 ;  /* 0x000000ffff257224 */ /* 0x000fc400078e0027 */
[----:B------:R-:W-:Y:S02]  /*15ac0*/  IMAD.MOV.U32 R39, RZ, RZ, R161 ;  /* 0x000000ffff277224 */ /* 0x000fe400078e00a1 */
[----:B------:R-:W-:Y:S02]  /*15ad0*/  IMAD.MOV.U32 R161, RZ, RZ, R200 ;  /* 0x000000ffffa17224 */ /* 0x000fe400078e00c8 */
[----:B------:R-:W-:Y:S02]  /*15ae0*/  IMAD.MOV.U32 R200, RZ, RZ, R202 ;  /* 0x000000ffffc87224 */ /* 0x000fe400078e00ca */
[----:B-1----:R-:W-:Y:S01]  /*15af0*/  FFMA.FTZ R0, R38, c[0x0][0x23c], -R3 ;  /* 0x00008f0026007a23 */ /* 0x002fe20000010803 */
[----:B------:R-:W-:Y:S02]  /*15b00*/  MOV R38, R160 ;  /* 0x000000a000267202 */ /* 0x000fe40000000f00 */
[----:B------:R-:W-:Y:S02]  /*15b10*/  MOV R160, R162 ;  /* 0x000000a200a07202 */ /* 0x000fe40000000f00 */
[----:B------:R-:W-:-:S02]  /*15b20*/  MOV R162, R201 ;  /* 0x000000c900a27202 */ /* 0x000fc40000000f00 */
[----:B------:R-:W-:Y:S02]  /*15b30*/  MOV R201, R203 ;  /* 0x000000cb00c97202 */ /* 0x000fe40000000f00 */
[----:B------:R-:W-:Y:S02]  /*15b40*/  MOV R203, R197 ;  /* 0x000000c500cb7202 */ /* 0x000fe40000000f00 */
[----:B------:R-:W-:Y:S02]  /*15b50*/  MOV R197, R185 ;  /* 0x000000b900c57202 */ /* 0x000fe40000000f00 */
[----:B------:R-:W-:Y:S02]  /*15b60*/  MOV R185, R210 ;  /* 0x000000d200b97202 */ /* 0x000fe40000000f00 */
[----:B------:R1:W-:Y:S01]  /*15b70*/  MUFU.EX2 R210, R0 ;  /* 0x0000000000d27308 */ /* 0x0003e20000000800 */
[----:B------:R-:W-:Y:S02]  /*15b80*/  IMAD.MOV.U32 R202, RZ, RZ, R196 ;  /* 0x000000ffffca7224 */ /* 0x000fe400078e00c4 */
[----:B------:R-:W-:Y:S01]  /*15b90*/  IMAD.MOV.U32 R196, RZ, RZ, R198 ;  /* 0x000000ffffc47224 */ /* 0x000fe200078e00c6 */
[----:B------:R-:W-:Y:S01]  /*15ba0*/  MOV R198, R199 ;  /* 0x000000c700c67202 */ /* 0x000fe20000000f00 */
[----:B------:R-:W-:-:S02]  /*15bb0*/  IMAD.MOV.U32 R199, RZ, RZ, R184 ;  /* 0x000000ffffc77224 */ /* 0x000fc400078e00b8 */
[----:B------:R-:W-:Y:S02]  /*15bc0*/  IMAD.MOV.U32 R184, RZ, RZ, R186 ;  /* 0x000000ffffb87224 */ /* 0x000fe400078e00ba */
        /* <DEDUP_REMOVED lines=8> */
[----:B------:R-:W-:-:S02]  /*15c50*/  FFMA.FTZ R34, R37, c[0x0][0x23c], -R12 ;  /* 0x00008f0025227a23 */ /* 0x000fc4000001080c */
        /* <DEDUP_REMOVED lines=36> */
[----:B------:R-:W-:-:S02]  /*15ea0*/  IMAD.MOV.U32 R36, RZ, RZ, R160 ;  /* 0x000000ffff247224 */ /* 0x000fc400078e00a0 */
[----:B------:R-:W-:Y:S02]  /*15eb0*/  IMAD.MOV.U32 R160, RZ, RZ, R162 ;  /* 0x000000ffffa07224 */ /* 0x000fe400078e00a2 */
[----:B-1----:R-:W-:-:S04]  /*15ec0*/  FFMA.FTZ R0, R233, c[0x0][0x23c], -R2 ;  /* 0x00008f00e9007a23 */ /* 0x002fc80000010802 */
[----:B------:R1:W-:Y:S01]  /*15ed0*/  MUFU.EX2 R55, R0 ;  /* 0x0000000000377308 */ /* 0x0003e20000000800 */
[----:B------:R-:W-:Y:S01]  /*15ee0*/  MOV R21, R160 ;  /* 0x000000a000157202 */ /* 0x000fe20000000f00 */
[--C-:B------:R-:W-:Y:S01]  /*15ef0*/  FFMA.FTZ R37, R37, c[0x0][0x23c], -R3.reuse ;  /* 0x00008f0025257a23 */ /* 0x100fe20000010803 */
[----:B------:R-:W-:Y:S01]  /*15f00*/  HMMA.16816.F32.BF16 R112, R8, R22, R112 ;  /* 0x000000160870723c */ /* 0x000fe20000041870 */
[--C-:B------:R-:W-:Y:S02]  /*15f10*/  FFMA.FTZ R36, R36, c[0x0][0x23c], -R3.reuse ;  /* 0x00008f0024247a23 */ /* 0x100fe40000010803 */
[----:B-1----:R-:W-:Y:S01]  /*15f20*/  FFMA.FTZ R0, R35, c[0x0][0x23c], -R2 ;  /* 0x00008f0023007a23 */ /* 0x002fe20000010802 */
[----:B------:R-:W-:Y:S01]  /*15f30*/  MOV R35, R38 ;  /* 0x0000002600237202 */ /* 0x000fe20000000f00 */
[----:B------:R-:W-:-:S04]  /*15f40*/  FFMA.FTZ R38, R229, c[0x0][0x23c], -R3 ;  /* 0x00008f00e5267a23 */ /* 0x000fc80000010803 */
[----:B------:R-:W-:-:S04]  /*15f50*/  IMAD.MOV.U32 R32, RZ, RZ, R35 ;  /* 0x000000ffff207224 */ /* 0x000fc800078e0023 */
[----:B------:R-:W-:Y:S02]  /*15f60*/  FFMA.FTZ R32, R32, c[0x0][0x23c], -R3 ;  /* 0x00008f0020207a23 */ /* 0x000fe40000010803 */
[----:B------:R-:W-:Y:S02]  /*15f70*/  FFMA.FTZ R3, R21, c[0x0][0x23c], -R2 ;  /* 0x00008f0015037a23 */ /* 0x000fe40000010802 */
[----:B------:R-:W1:Y:S01]  /*15f80*/  LDSM.16.MT88.4 R20, [R226+0xd000] ;  /* 0x00d00000e214783b */ /* 0x000e620000004200 */
[----:B------:R-:W-:Y:S01]  /*15f90*/  MUFU.EX2 R212, R25 ;  /* 0x0000001900d47308 */ /* 0x000fe20000000800 */
[----:B------:R-:W-:-:S07]  /*15fa0*/  FFMA.FTZ R40, R231, c[0x0][0x23c], -R12 ;  /* 0x00008f00e7287a23 */ /* 0x000fce000001080c */
[----:B------:R-:W3:Y:S01]  /*15fb0*/  MUFU.EX2 R215, R24 ;  /* 0x0000001800d77308 */ /* 0x000ee20000000800 */
[----:B------:R-:W-:-:S07]  /*15fc0*/  FFMA.FTZ R39, R39, c[0x0][0x23c], -R12 ;  /* 0x00008f0027277a23 */ /* 0x000fce000001080c */
[----:B------:R-:W-:Y:S08]  /*15fd0*/  MUFU.EX2 R217, R13 ;  /* 0x0000000d00d97308 */ /* 0x000ff00000000800 */
[----:B------:R4:W1:Y:S01]  /*15fe0*/  MUFU.EX2 R218, R14 ;  /* 0x0000000e00da7308 */ /* 0x0008620000000800 */
[----:B------:R-:W-:Y:S01]  /*15ff0*/  HMMA.16816.F32.BF16 R56, R8, R16, R56 ;  /* 0x000000100838723c */ /* 0x000fe20000041838 */
[----:B------:R-:W-:-:S07]  /*16000*/  IMAD.MOV.U32 R162, RZ, RZ, R230 ;  /* 0x000000ffffa27224 */ /* 0x000fce00078e00e6 */
[----:B------:R-:W-:Y:S01]  /*16010*/  HMMA.16816.F32.BF16 R44, R8, R18, R28 ;  /* 0x00000012082c723c */ /* 0x000fe2000004181c */
[----:B------:R-:W-:Y:S04]  /*16020*/  LDSM.16.MT88.4 R16, [R228+0xd000] ;  /* 0x00d00000e410783b */ /* 0x000fe80000004200 */
[----:B----4-:R-:W4:Y:S02]  /*16030*/  LDSM.16.MT88.4 R12, [R225+0xd000] ;  /* 0x00d00000e10c783b */ /* 0x010f240000004200 */
[----:B---3--:R-:W-:Y:S02]  /*16040*/  F2FP.BF16.PACK_AB R8, R215, R212 ;  /* 0x000000d4d708723e */ /* 0x008fe400000010ff */
[----:B------:R-:W-:Y:S02]  /*16050*/  F2FP.BF16.PACK_AB R9, R211, R209 ;  /* 0x000000d1d309723e */ /* 0x000fe400000010ff */
[----:B-1----:R-:W-:-:S02]  /*16060*/  F2FP.BF16.PACK_AB R10, R218, R217 ;  /* 0x000000d9da0a723e */ /* 0x002fc400000010ff */
[----:B------:R-:W-:Y:S02]  /*16070*/  F2FP.BF16.PACK_AB R11, R216, R214 ;  /* 0x000000d6d80b723e */ /* 0x000fe400000010ff */
[----:B------:R-:W-:Y:S02]  /*16080*/  MOV R160, R162 ;  /* 0x000000a200a07202 */ /* 0x000fe40000000f00 */
[----:B------:R-:W-:Y:S02]  /*16090*/  MOV R162, R132 ;  /* 0x0000008400a27202 */ /* 0x000fe40000000f00 */
[----:B------:R1:W3:Y:S01]  /*160a0*/  MUFU.EX2 R132, R0 ;  /* 0x0000000000847308 */ /* 0x0002e20000000800 */
[----:B------:R-:W-:Y:S01]  /*160b0*/  HMMA.16816.F32.BF16 R88, R8, R20, R88 ;  /* 0x000000140858723c */ /* 0x000fe20000041858 */
[----:B-1----:R-:W-:-:S06]  /*160c0*/  FFMA.FTZ R0, R139, c[0x0][0x23c], -R2 ;  /* 0x00008f008b007a23 */ /* 0x002fcc0000010802 */
[----:B------:R1:W-:Y:S01]  /*160d0*/  MUFU.EX2 R139, R3 ;  /* 0x00000003008b7308 */ /* 0x0003e20000000800 */
[----:B------:R-:W-:Y:S02]  /*160e0*/  IMAD.MOV.U32 R35, RZ, RZ, R161 ;  /* 0x000000ffff237224 */ /* 0x000fe400078e00a1 */
[----:B-1----:R-:W-:-:S05]  /*160f0*/  FADD.FTZ R3, R138, R27 ;  /* 0x0000001b8a037221 */ /* 0x002fca0000010000 */
[----:B------:R1:W1:Y:S01]  /*16100*/  MUFU.EX2 R138, R0 ;  /* 0x00000000008a7308 */ /* 0x0002620000000800 */
[----:B------:R-:W-:Y:S02]  /*16110*/  IMAD.MOV.U32 R161, RZ, RZ, R163 ;  /* 0x000000ffffa17224 */ /* 0x000fe400078e00a3 */
[----:B------:R-:W-:Y:S01]  /*16120*/  IMAD.MOV.U32 R163, RZ, RZ, R224 ;  /* 0x000000ffffa37224 */ /* 0x000fe200078e00e0 */
[----:B------:R-:W-:Y:S01]  /*16130*/  F2FP.BF16.PACK_AB R6, R213, R210 ;  /* 0x000000d2d506723e */ /* 0x000fe200000010ff */
[--C-:B------:R-:W-:Y:S01]  /*16140*/  FFMA.FTZ R31, R35, c[0x0][0x23c], -R2.reuse ;  /* 0x00008f00231f7a23 */ /* 0x100fe20000010802 */
[----:B---3--:R-:W-:Y:S01]  /*16150*/  F2FP.BF16.PACK_AB R5, R132, R55 ;  /* 0x000000378405723e */ /* 0x008fe200000010ff */
[--C-:B------:R-:W-:Y:S02]  /*16160*/  FFMA.FTZ R30, R160, c[0x0][0x23c], -R2.reuse ;  /* 0x00008f00a01e7a23 */ /* 0x100fe40000010802 */
[--C-:B------:R-:W-:Y:S02]  /*16170*/  FFMA.FTZ R35, R161, c[0x0][0x23c], -R2.reuse ;  /* 0x00008f00a1237a23 */ /* 0x100fe40000010802 */
[----:B------:R-:W-:-:S02]  /*16180*/  FFMA.FTZ R41, R162, c[0x0][0x23c], -R2 ;  /* 0x00008f00a2297a23 */ /* 0x000fc40000010802 */
[----:B------:R-:W-:Y:S02]  /*16190*/  FADD.FTZ R2, R200, R163 ;  /* 0x000000a3c8027221 */ /* 0x000fe40000010000 */
[----:B-1----:R-:W-:Y:S01]  /*161a0*/  FADD.FTZ R0, R219, R4 ;  /* 0x00000004db007221 */ /* 0x002fe20000010000 */
[----:B------:R-:W-:Y:S02]  /*161b0*/  F2FP.BF16.PACK_AB R4, R208, R133 ;  /* 0x00000085d004723e */ /* 0x000fe400000010ff */
[----:B------:R-:W-:Y:S01]  /*161c0*/  F2FP.BF16.PACK_AB R7, R138, R139 ;  /* 0x0000008b8a07723e */ /* 0x000fe200000010ff */
[----:B------:R-:W-:Y:S01]  /*161d0*/  FADD.FTZ R29, R252, R26 ;  /* 0x0000001afc1d7221 */ /* 0x000fe20000010000 */
        /* <DEDUP_REMOVED lines=8> */
[----:B----4-:R-:W-:Y:S01]  /*16260*/  HMMA.16816.F32.BF16 R148, R8, R12, R148 ;  /* 0x0000000c0894723c */ /* 0x010fe20000041894 */
[----:B------:R-:W-:Y:S01]  /*16270*/  MOV R186, R89 ;  /* 0x0000005900ba7202 */ /* 0x000fe20000000f00 */
[----:B------:R-:W-:Y:S01]  /*16280*/  IMAD.MOV.U32 R91, RZ, RZ, R198 ;  /* 0x000000ffff5b7224 */ /* 0x000fe200078e00c6 */
[----:B------:R-:W-:Y:S01]  /*16290*/  MOV R90, R199 ;  /* 0x000000c7005a7202 */ /* 0x000fe20000000f00 */
[----:B------:R-:W-:Y:S01]  /*162a0*/  IMAD.MOV.U32 R89, RZ, RZ, R172 ;  /* 0x000000ffff597224 */ /* 0x000fe200078e00ac */
[----:B------:R-:W-:Y:S01]  /*162b0*/  MOV R199, R173 ;  /* 0x000000ad00c77202 */ /* 0x000fe20000000f00 */
[----:B------:R-:W-:-:S02]  /*162c0*/  IMAD.MOV.U32 R198, RZ, RZ, R174 ;  /* 0x000000ffffc67224 */ /* 0x000fc400078e00ae */
[----:B------:R-:W-:Y:S01]  /*162d0*/  HMMA.16816.F32.BF16 R144, R4, R12, R144 ;  /* 0x0000000c0490723c */ /* 0x000fe20000041890 */
[----:B------:R-:W-:-:S07]  /*162e0*/  MOV R197, R175 ;  /* 0x000000af00c57202 */ /* 0x000fce0000000f00 */
[-C--:B------:R-:W-:Y:S08]  /*162f0*/  HMMA.16816.F32.BF16 R156, R4, R14.reuse, R156 ;  /* 0x0000000e049c723c */ /* 0x080ff0000004189c */
[----:B------:R-:W-:Y:S01]  /*16300*/  HMMA.16816.F32.BF16 R60, R8, R14, R60 ;  /* 0x0000000e083c723c */ /* 0x000fe2000004183c */
[----:B------:R-:W1:Y:S07]  /*16310*/  LDSM.16.MT88.4 R12, [R227+0xd000] ;  /* 0x00d00000e30c783b */ /* 0x000e6e0000004200 */
[C---:B------:R-:W-:Y:S08]  /*16320*/  HMMA.16816.F32.BF16 R160, R4.reuse, R20, R76 ;  /* 0x0000001404a0723c */ /* 0x040ff0000004184c */
[----:B------:R-:W-:Y:S08]  /*16330*/  HMMA.16816.F32.BF16 R172, R4, R22, R72 ;  /* 0x0000001604ac723c */ /* 0x000ff00000041848 */
        /* <DEDUP_REMOVED lines=15> */
[----:B------:R-:W-:Y:S01]  /*16430*/  MOV R76, R180 ;  /* 0x000000b4004c7202 */ /* 0x000fe20000000f00 */
[----:B------:R-:W-:-:S02]  /*16440*/  IMAD.MOV.U32 R77, RZ, RZ, R181 ;  /* 0x000000ffff4d7224 */ /* 0x000fc400078e00b5 */
[----:B------:R-:W-:Y:S01]  /*16450*/  IMAD.MOV.U32 R79, RZ, RZ, R183 ;  /* 0x000000ffff4f7224 */ /* 0x000fe200078e00b7 */
[C---:B------:R-:W-:Y:S08]  /*16460*/  HMMA.16816.F32.BF16 R176, R4.reuse, R16, R176 ;  /* 0x0000001004b0723c */ /* 0x040ff000000418b0 */
[----:B------:R-:W-:Y:S01]  /*16470*/  HMMA.16816.F32.BF16 R188, R4, R18, R188 ;  /* 0x0000001204bc723c */ /* 0x000fe200000418bc */
[----:B------:R-:W-:Y:S01]  /*16480*/  MOV R200, R71 ;  /* 0x0000004700c87202 */ /* 0x000fe20000000f00 */
[----:B------:R-:W-:Y:S01]  /*16490*/  IMAD.MOV.U32 R86, RZ, RZ, R198 ;  /* 0x000000ffff567224 */ /* 0x000fe200078e00c6 */
[----:B------:R-:W-:Y:S01]  /*164a0*/  MOV R85, R197 ;  /* 0x000000c500557202 */ /* 0x000fe20000000f00 */
[----:B------:R-:W-:Y:S01]  /*164b0*/  FADD.FTZ R2, R2, R29 ;  /* 0x0000001d02027221 */ /* 0x000fe20000010000 */
[----:B------:R-:W-:Y:S01]  /*164c0*/  MOV R87, R199 ;  /* 0x000000c700577202 */ /* 0x000fe20000000f00 */
[----:B------:R2:W5:Y:S02]  /*164d0*/  LDL.LU R235, [R1+0xbc] ;  /* 0x0000bc0001eb7983 */ /* 0x0005640000300800 */
[C---:B------:R-:W-:Y:S01]  /*164e0*/  HMMA.16816.F32.BF16 R180, R8.reuse, R16, R64 ;  /* 0x0000001008b4723c */ /* 0x040fe20000041840 */
[----:B------:R-:W-:Y:S01]  /*164f0*/  IMAD.MOV.U32 R71, RZ, RZ, R196 ;  /* 0x000000ffff477224 */ /* 0x000fe200078e00c4 */
[----:B------:R-:W-:Y:S01]  /*16500*/  MOV R84, R68 ;  /* 0x0000004400547202 */ /* 0x000fe20000000f00 */
[----:B------:R2:W5:Y:S04]  /*16510*/  LDL.LU R234, [R1+0xb8] ;  /* 0x0000b80001ea7983 */ /* 0x0005680000300800 */
[----:B------:R-:W-:Y:S01]  /*16520*/  MOV R67, R21 ;  /* 0x0000001500437202 */ /* 0x000fe20000000f00 */
[----:B------:R-:W-:Y:S01]  /*16530*/  IMAD.MOV.U32 R66, RZ, RZ, R22 ;  /* 0x000000ffff427224 */ /* 0x000fe200078e0016 */
[----:B------:R-:W-:Y:S01]  /*16540*/  MOV R65, R23 ;  /* 0x0000001700417202 */ /* 0x000fe20000000f00 */
[----:B------:R-:W-:Y:S01]  /*16550*/  IMAD.MOV.U32 R64, RZ, RZ, R20 ;  /* 0x000000ffff407224 */ /* 0x000fe200078e0014 */
[C---:B-1----:R-:W-:Y:S01]  /*16560*/  HMMA.16816.F32.BF16 R16, R8.reuse, R14, R92 ;  /* 0x0000000e0810723c */ /* 0x042fe2000004185c */
[----:B------:R-:W1:Y:S01]  /*16570*/  LDSM.16.MT88.4 R20, [R226+0xf000] ;  /* 0x00f00000e214783b */ /* 0x000e620000004200 */
[----:B------:R-:W-:Y:S01]  /*16580*/  IMAD.MOV.U32 R68, RZ, RZ, R69 ;  /* 0x000000ffff447224 */ /* 0x000fe200078e0045 */
[----:B------:R-:W-:Y:S01]  /*16590*/  MOV R69, R70 ;  /* 0x0000004600457202 */ /* 0x000fe20000000f00 */
[----:B------:R-:W-:Y:S01]  /*165a0*/  IMAD.MOV.U32 R70, RZ, RZ, R71 ;  /* 0x000000ffff467224 */ /* 0x000fe200078e0047 */
[----:B------:R-:W-:Y:S01]  /*165b0*/  MOV R71, R76 ;  /* 0x0000004c00477202 */ /* 0x000fe20000000f00 */
[----:B------:R2:W5:Y:S02]  /*165c0*/  LDL.LU R233, [R1+0xb4] ;  /* 0x0000b40001e97983 */ /* 0x0005640000300800 */
[-C--:B------:R-:W-:Y:S02]  /*165d0*/  HMMA.16816.F32.BF16 R196, R8, R12.reuse, R80 ;  /* 0x0000000c08c4723c */ /* 0x080fe40000041850 */
[----:B------:R2:W5:Y:S04]  /*165e0*/  LDL.LU R232, [R1+0xb0] ;  /* 0x0000b00001e87983 */ /* 0x0005680000300800 */
[----:B------:R2:W5:Y:S02]  /*165f0*/  LDL.LU R231, [R1+0xac] ;  /* 0x0000ac0001e77983 */ /* 0x0005640000300800 */
[C---:B------:R-:W-:Y:S08]  /*16600*/  HMMA.16816.F32.BF16 R192, R4.reuse, R12, R192 ;  /* 0x0000000c04c0723c */ /* 0x040ff000000418c0 */
[----:B------:R-:W-:Y:S01]  /*16610*/  HMMA.16816.F32.BF16 R204, R4, R14, R204 ;  /* 0x0000000e04cc723c */ /* 0x000fe200000418cc */
[----:B------:R-:W-:Y:S01]  /*16620*/  IMAD.MOV.U32 R13, RZ, RZ, R19 ;  /* 0x000000ffff0d7224 */ /* 0x000fe200078e0013 */
[----:B------:R-:W-:-:S06]  /*16630*/  MOV R12, R16 ;  /* 0x00000010000c7202 */ /* 0x000fcc0000000f00 */
[C---:B---3--:R-:W-:Y:S01]  /*16640*/  HMMA.16816.F32.BF16 R72, R4.reuse, R24, R152 ;  /* 0x000000180448723c */ /* 0x048fe20000041898 */
[----:B------:R-:W-:Y:S01]  /*16650*/  IMAD.MOV.U32 R15, RZ, RZ, R17 ;  /* 0x000000ffff0f7224 */ /* 0x000fe200078e0011 */
[----:B------:R-:W-:Y:S01]  /*16660*/  MOV R14, R18 ;  /* 0x00000012000e7202 */ /* 0x000fe20000000f00 */
[----:B------:R-:W-:Y:S01]  /*16670*/  IMAD.MOV.U32 R81, RZ, RZ, R67 ;  /* 0x000000ffff517224 */ /* 0x000fe200078e0043 */
[----:B------:R-:W3:Y:S03]  /*16680*/  LDSM.16.MT88.4 R16, [R228+0xf000] ;  /* 0x00f00000e410783b */ /* 0x000ee60000004200 */
[----:B------:R-:W-:Y:S01]  /*16690*/  IMAD.MOV.U32 R155, RZ, RZ, R85 ;  /* 0x000000ffff9b7224 */ /* 0x000fe200078e0055 */
[----:B------:R-:W-:Y:S01]  /*166a0*/  MOV R154, R86 ;  /* 0x00000056009a7202 */ /* 0x000fe20000000f00 */
[----:B------:R-:W-:Y:S01]  /*166b0*/  IMAD.MOV.U32 R152, RZ, RZ, R77 ;  /* 0x000000ffff987224 */ /* 0x000fe200078e004d */
[----:B------:R-:W-:Y:S01]  /*166c0*/  MOV R85, R78 ;  /* 0x0000004e00557202 */ /* 0x000fe20000000f00 */
[----:B------:R-:W-:Y:S01]  /*166d0*/  IMAD.MOV.U32 R86, RZ, RZ, R79 ;  /* 0x000000ffff567224 */ /* 0x000fe200078e004f */
[----:B------:R-:W-:Y:S01]  /*166e0*/  MOV R82, R66 ;  /* 0x0000004200527202 */ /* 0x000fe20000000f00 */
[----:B------:R-:W-:Y:S01]  /*166f0*/  IMAD.MOV.U32 R153, RZ, RZ, R87 ;  /* 0x000000ffff997224 */ /* 0x000fe200078e0057 */
[C---:B------:R-:W-:Y:S01]  /*16700*/  HMMA.16816.F32.BF16 R76, R4.reuse, R26, R140 ;  /* 0x0000001a044c723c */ /* 0x040fe2000004188c */
[----:B------:R-:W-:Y:S01]  /*16710*/  MOV R87, R88 ;  /* 0x0000005800577202 */ /* 0x000fe20000000f00 */
[----:B------:R-:W-:Y:S01]  /*16720*/  IMAD.MOV.U32 R83, RZ, RZ, R65 ;  /* 0x000000ffff537224 */ /* 0x000fe200078e0041 */
[----:B------:R-:W-:Y:S01]  /*16730*/  MOV R80, R64 ;  /* 0x0000004000507202 */ /* 0x000fe20000000f00 */
[----:B------:R2:W5:Y:S03]  /*16740*/  LDL.LU R230, [R1+0xa8] ;  /* 0x0000a80001e67983 */ /* 0x0005660000300800 */
[----:B------:R-:W-:Y:S01]  /*16750*/  IMAD.MOV.U32 R141, RZ, RZ, R89 ;  /* 0x000000ffff8d7224 */ /* 0x000fe200078e0059 */
[----:B------:R-:W-:Y:S01]  /*16760*/  MOV R142, R90 ;  /* 0x0000005a008e7202 */ /* 0x000fe20000000f00 */
[----:B------:R-:W-:Y:S01]  /*16770*/  IMAD.MOV.U32 R143, RZ, RZ, R91 ;  /* 0x000000ffff8f7224 */ /* 0x000fe200078e005b */
[C---:B-1----:R-:W-:Y:S01]  /*16780*/  HMMA.16816.F32.BF16 R92, R4.reuse, R22, R116 ;  /* 0x00000016045c723c */ /* 0x042fe20000041874 */
[----:B------:R2:W5:Y:S04]  /*16790*/  LDL.LU R229, [R1+0xa4] ;  /* 0x0000a40001e57983 */ /* 0x0005680000300800 */
[----:B------:R2:W5:Y:S03]  /*167a0*/  LDL.LU R224, [R1+0xa0] ;  /* 0x0000a00001e07983 */ /* 0x0005660000300800 */
[----:B------:R-:W-:Y:S07]  /*167b0*/  HMMA.16816.F32.BF16 R88, R4, R20, R128 ;  /* 0x000000140458723c */ /* 0x000fee0000041880 */
[----:B------:R-:W-:Y:S01]  /*167c0*/  MOV R129, R15 ;  /* 0x0000000f00817202 */ /* 0x000fe20000000f00 */
[----:B------:R-:W-:Y:S01]  /*167d0*/  IMAD.MOV.U32 R130, RZ, RZ, R14 ;  /* 0x000000ffff827224 */ /* 0x000fe200078e000e */
[----:B------:R-:W-:Y:S01]  /*167e0*/  MOV R131, R13 ;  /* 0x0000000d00837202 */ /* 0x000fe20000000f00 */
[----:B------:R-:W-:-:S02]  /*167f0*/  IMAD.MOV.U32 R128, RZ, RZ, R12 ;  /* 0x000000ffff807224 */ /* 0x000fc400078e000c */
[----:B------:R-:W1:Y:S01]  /*16800*/  LDSM.16.MT88.4 R12, [R227+0xf000] ;  /* 0x00f00000e30c783b */ /* 0x000e620000004200 */
[C---:B---3--:R-:W-:Y:S08]  /*16810*/  HMMA.16816.F32.BF16 R104, R4.reuse, R16, R104 ;  /* 0x000000100468723c */ /* 0x048ff00000041868 */
[----:B------:R-:W-:Y:S08]  /*16820*/  HMMA.16816.F32.BF16 R108, R4, R18, R108 ;  /* 0x00000012046c723c */ /* 0x000ff0000004186c */
[----:B------:R-:W-:Y:S08]  /*16830*/  HMMA.16816.F32.BF16 R220, R8, R20, R220 ;  /* 0x0000001408dc723c */ /* 0x000ff000000418dc */
[C---:B-1----:R-:W-:Y:S07]  /*16840*/  HMMA.16816.F32.BF16 R64, R4.reuse, R14, R124 ;  /* 0x0000000e0440723c */ /* 0x042fee000004187c */
[----:B------:R-:W-:Y:S01]  /*16850*/  MOV R124, R68 ;  /* 0x00000044007c7202 */ /* 0x000fe20000000f00 */
[----:B------:R-:W-:Y:S01]  /*16860*/  IMAD.MOV.U32 R125, RZ, RZ, R69 ;  /* 0x000000ffff7d7224 */ /* 0x000fe200078e0045 */
[----:B------:R-:W-:Y:S01]  /*16870*/  MOV R126, R70 ;  /* 0x00000046007e7202 */ /* 0x000fe20000000f00 */
[----:B------:R-:W-:Y:S01]  /*16880*/  IMAD.MOV.U32 R127, RZ, RZ, R71 ;  /* 0x000000ffff7f7224 */ /* 0x000fe200078e0047 */
[----:B------:R-:W-:Y:S07]  /*16890*/  HMMA.16816.F32.BF16 R120, R4, R12, R120 ;  /* 0x0000000c0478723c */ /* 0x000fee0000041878 */
[----:B------:R-:W-:Y:S01]  /*168a0*/  MOV R4, R141 ;  /* 0x0000008d00047202 */ /* 0x000fe20000000f00 */
[----:B------:R-:W-:Y:S01]  /*168b0*/  HMMA.16816.F32.BF16 R68, R8, R24, R168 ;  /* 0x000000180844723c */ /* 0x000fe200000418a8 */
[----:B------:R-:W-:Y:S01]  /*168c0*/  IMAD.MOV.U32 R5, RZ, RZ, R142 ;  /* 0x000000ffff057224 */ /* 0x000fe200078e008e */
[----:B------:R-:W-:-:S05]  /*168d0*/  MOV R6, R143 ;  /* 0x0000008f00067202 */ /* 0x000fca0000000f00 */
[----:B------:R-:W-:Y:S01]  /*168e0*/  MOV R169, R85 ;  /* 0x0000005500a97202 */ /* 0x000fe20000000f00 */
[----:B------:R-:W-:Y:S01]  /*168f0*/  IMAD.MOV.U32 R170, RZ, RZ, R86 ;  /* 0x000000ffffaa7224 */ /* 0x000fe200078e0056 */
[----:B------:R-:W-:Y:S01]  /*16900*/  HMMA.16816.F32.BF16 R140, R8, R22, R96 ;  /* 0x00000016088c723c */ /* 0x000fe20000041860 */
[----:B------:R1:W-:Y:S01]  /*16910*/  MUFU.EX2 R23, R4 ;  /* 0x0000000400177308 */ /* 0x0003e20000000800 */
[----:B------:R-:W-:Y:S01]  /*16920*/  IMAD.MOV.U32 R7, RZ, RZ, R84 ;  /* 0x000000ffff077224 */ /* 0x000fe200078e0054 */
[----:B------:R-:W-:Y:S01]  /*16930*/  MOV R171, R87 ;  /* 0x0000005700ab7202 */ /* 0x000fe20000000f00 */
[----:B------:R-:W-:Y:S05]  /*16940*/  LDSM.16.MT88.4 R96, [R226+0xf800] ;  /* 0x00f80000e260783b */ /* 0x000fea0000004200 */
[----:B------:R3:W-:Y:S01]  /*16950*/  MUFU.EX2 R20, R169 ;  /* 0x000000a900147308 */ /* 0x0007e20000000800 */
[----:B-1----:R-:W-:-:S07]  /*16960*/  IMAD.MOV.U32 R4, RZ, RZ, R125 ;  /* 0x000000ffff047224 */ /* 0x002fce00078e007d */
[----:B------:R1:W4:Y:S01]  /*16970*/  MUFU.EX2 R21, R170 ;  /* 0x000000aa00157308 */ /* 0x0003220000000800 */
[----:B------:R-:W-:Y:S02]  /*16980*/  FADD.FTZ R4, R4, R2 ;  /* 0x0000000204047221 */ /* 0x000fe40000010000 */
[----:B---3--:R-:W-:Y:S01]  /*16990*/  IMAD.MOV.U32 R169, RZ, RZ, R5 ;  /* 0x000000ffffa97224 */ /* 0x008fe200078e0005 */
[----:B------:R-:W-:-:S03]  /*169a0*/  MOV R5, R124 ;  /* 0x0000007c00057202 */ /* 0x000fc60000000f00 */
[----:B------:R-:W-:Y:S01]  /*169b0*/  FADD.FTZ R3, R169, R3 ;  /* 0x00000003a9037221 */ /* 0x000fe20000010000 */
[----:B-1----:R-:W-:Y:S01]  /*169c0*/  MOV R170, R6 ;  /* 0x0000000600aa7202 */ /* 0x002fe20000000f00 */
[----:B------:R-:W-:Y:S01]  /*169d0*/  IMAD.MOV.U32 R6, RZ, RZ, R7 ;  /* 0x000000ffff067224 */ /* 0x000fe200078e0007 */
[----:B------:R1:W-:Y:S01]  /*169e0*/  MUFU.EX2 R22, R171 ;  /* 0x000000ab00167308 */ /* 0x0003e20000000800 */
[----:B------:R-:W-:Y:S02]  /*169f0*/  IMAD.MOV.U32 R7, RZ, RZ, R127 ;  /* 0x000000ffff077224 */ /* 0x000fe400078e007f */
[----:B------:R-:W-:Y:S02]  /*16a00*/  FADD.FTZ R6, R6, R28 ;  /* 0x0000001c06067221 */ /* 0x000fe40000010000 */
[----:B------:R-:W-:Y:S02]  /*16a10*/  FADD.FTZ R5, R5, R3 ;  /* 0x0000000305057221 */ /* 0x000fe40000010000 */
[----:B------:R-:W-:Y:S01]  /*16a20*/  FADD.FTZ R4, R43, R4 ;  /* 0x000000042b047221 */ /* 0x000fe20000010000 */
[----:B------:R-:W-:Y:S01]  /*16a30*/  HMMA.16816.F32.BF16 R116, R8, R18, R112 ;  /* 0x000000120874723c */ /* 0x000fe20000041870 */
[----:B------:R-:W-:Y:S01]  /*16a40*/  MOV R124, R152 ;  /* 0x00000098007c7202 */ /* 0x000fe20000000f00 */
[----:B------:R-:W-:Y:S01]  /*16a50*/  IMAD.MOV.U32 R125, RZ, RZ, R153 ;  /* 0x000000ffff7d7224 */ /* 0x000fe200078e0099 */
[----:B------:R-:W-:Y:S01]  /*16a60*/  LDSM.16.MT88.4 R112, [R228+0xf800] ;  /* 0x00f80000e470783b */ /* 0x000fe20000004200 */
[----:B------:R-:W-:Y:S01]  /*16a70*/  IMAD.MOV.U32 R127, RZ, RZ, R155 ;  /* 0x000000ffff7f7224 */ /* 0x000fe200078e009b */
[----:B-1----:R-:W-:-:S03]  /*16a80*/  MOV R171, R126 ;  /* 0x0000007e00ab7202 */ /* 0x002fc60000000f00 */
[----:B------:R-:W-:Y:S01]  /*16a90*/  HMMA.16816.F32.BF16 R84, R8, R26, R164 ;  /* 0x0000001a0854723c */ /* 0x000fe200000418a4 */
[----:B------:R-:W-:Y:S01]  /*16aa0*/  MOV R126, R154 ;  /* 0x0000009a007e7202 */ /* 0x000fe20000000f00 */
[----:B------:R-:W-:Y:S01]  /*16ab0*/  FADD.FTZ R3, R52, R6 ;  /* 0x0000000634037221 */ /* 0x000fe20000010000 */
[----:B------:R-:W1:Y:S01]  /*16ac0*/  LDSM.16.MT88.4 R152, [R225+0xd800] ;  /* 0x00d80000e198783b */ /* 0x000e620000004200 */
[----:B------:R-:W-:-:S03]  /*16ad0*/  FADD.FTZ R2, R49, R5 ;  /* 0x0000000531027221 */ /* 0x000fc60000010000 */
[----:B------:R-:W-:Y:S01]  /*16ae0*/  MOV R27, R7 ;  /* 0x00000007001b7202 */ /* 0x000fe20000000f00 */
[----:B------:R-:W-:Y:S02]  /*16af0*/  FADD.FTZ R26, R50, R4 ;  /* 0x00000004321a7221 */ /* 0x000fe40000010000 */
[----:B------:R-:W3:Y:S01]  /*16b00*/  LDSM.16.MT88.4 R4, [R227+0xf800] ;  /* 0x00f80000e304783b */ /* 0x000ee20000004200 */
[C---:B------:R-:W-:Y:S01]  /*16b10*/  HMMA.16816.F32.BF16 R100, R8.reuse, R16, R100 ;  /* 0x000000100864723c */ /* 0x040fe20000041864 */
[----:B------:R-:W-:Y:S07]  /*16b20*/  MUFU.EX2 R19, R34 ;  /* 0x0000002200137308 */ /* 0x000fee0000000800 */
[C---:B------:R-:W-:Y:S01]  /*16b30*/  HMMA.16816.F32.BF16 R56, R8.reuse, R12, R56 ;  /* 0x0000000c0838723c */ /* 0x040fe20000041838 */
[----:B------:R-:W-:Y:S07]  /*16b40*/  MUFU.EX2 R17, R40 ;  /* 0x0000002800117308 */ /* 0x000fee0000000800 */
[----:B------:R-:W-:Y:S01]  /*16b50*/  HMMA.16816.F32.BF16 R44, R8, R14, R44 ;  /* 0x0000000e082c723c */ /* 0x000fe2000004182c */
[----:B------:R1:W1:Y:S08]  /*16b60*/  MUFU.EX2 R15, R33 ;  /* 0x00000021000f7308 */ /* 0x0002700000000800 */
        /* <DEDUP_REMOVED lines=17> */
[----:B------:R-:W-:Y:S01]  /*16c80*/  MOV R31, R131 ;  /* 0x00000083001f7202 */ /* 0x000fe20000000f00 */
[----:B------:R-:W-:Y:S01]  /*16c90*/  IMAD.MOV.U32 R30, RZ, RZ, R130 ;  /* 0x000000ffff1e7224 */ /* 0x000fe200078e0082 */
[----:B----4-:R-:W-:Y:S01]  /*16ca0*/  F2FP.BF16.PACK_AB R128, R21, R20 ;  /* 0x000000141580723e */ /* 0x010fe200000010ff */
[----:B------:R-:W-:Y:S01]  /*16cb0*/  FADD.FTZ R0, R42, R0 ;  /* 0x000000002a007221 */ /* 0x000fe20000010000 */
[----:B------:R-:W-:Y:S01]  /*16cc0*/  F2FP.BF16.PACK_AB R129, R15, R19 ;  /* 0x000000130f81723e */ /* 0x000fe200000010ff */
[----:B------:R-:W-:Y:S01]  /*16cd0*/  FADD.FTZ R3, R53, R3 ;  /* 0x0000000335037221 */ /* 0x000fe20000010000 */
[----:B------:R-:W-:Y:S01]  /*16ce0*/  F2FP.BF16.PACK_AB R130, R23, R22 ;  /* 0x000000161782723e */ /* 0x000fe200000010ff */
[----:B------:R-:W-:Y:S01]  /*16cf0*/  FADD.FTZ R2, R51, R2 ;  /* 0x0000000233027221 */ /* 0x000fe20000010000 */
[----:B------:R-:W-:Y:S01]  /*16d00*/  F2FP.BF16.PACK_AB R131, R18, R17 ;  /* 0x000000111283723e */ /* 0x000fe200000010ff */
[----:B------:R-:W-:Y:S01]  /*16d10*/  IMAD.MOV.U32 R50, RZ, RZ, R82 ;  /* 0x000000ffff327224 */ /* 0x000fe200078e0052 */
[----:B------:R-:W-:Y:S01]  /*16d20*/  F2FP.BF16.PACK_AB R124, R13, R11 ;  /* 0x0000000b0d7c723e */ /* 0x000fe200000010ff */
[----:B------:R-:W-:Y:S01]  /*16d30*/  IMAD.MOV.U32 R164, RZ, RZ, R187 ;  /* 0x000000ffffa47224 */ /* 0x000fe200078e00bb */
[----:B------:R-:W-:Y:S01]  /*16d40*/  F2FP.BF16.PACK_AB R126, R16, R14 ;  /* 0x0000000e107e723e */ /* 0x000fe200000010ff */
[----:B------:R-:W-:Y:S01]  /*16d50*/  IMAD.MOV.U32 R166, RZ, RZ, R185 ;  /* 0x000000ffffa67224 */ /* 0x000fe200078e00b9 */
[----:B------:R-:W-:Y:S01]  /*16d60*/  F2FP.BF16.PACK_AB R125, R10, R9 ;  /* 0x000000090a7d723e */ /* 0x000fe200000010ff */
[----:B------:R-:W-:Y:S01]  /*16d70*/  LDSM.16.MT88.4 R168, [R226+0xd800] ;  /* 0x00d80000e2a8783b */ /* 0x000fe20000004200 */
[----:B--2---:R-:W-:Y:S01]  /*16d80*/  F2FP.BF16.PACK_AB R127, R8, R12 ;  /* 0x0000000c087f723e */ /* 0x004fe200000010ff */
[----:B------:R-:W-:Y:S01]  /*16d90*/  FADD.FTZ R25, R48, R0 ;  /* 0x0000000030197221 */ /* 0x000fe20000010000 */
[----:B------:R-:W-:Y:S01]  /*16da0*/  MOV R49, R81 ;  /* 0x0000005100317202 */ /* 0x000fe20000000f00 */
[----:B------:R-:W-:Y:S01]  /*16db0*/  FADD.FTZ R24, R54, R3 ;  /* 0x0000000336187221 */ /* 0x000fe20000010000 */
[----:B------:R-:W-:Y:S01]  /*16dc0*/  MOV R51, R83 ;  /* 0x0000005300337202 */ /* 0x000fe20000000f00 */
[----:B------:R-:W-:Y:S01]  /*16dd0*/  IMAD.MOV.U32 R48, RZ, RZ, R80 ;  /* 0x000000ffff307224 */ /* 0x000fe200078e0050 */
[----:B------:R-:W-:Y:S01]  /*16de0*/  HMMA.16816.F32.BF16 R148, R128, R152, R148 ;  /* 0x000000988094723c */ /* 0x000fe20000041894 */
[----:B------:R-:W-:Y:S01]  /*16df0*/  FADD.FTZ R2, R39, R2 ;  /* 0x0000000227027221 */ /* 0x000fe20000010000 */
[----:B------:R-:W1:Y:S01]  /*16e00*/  LDSM.16.MT88.4 R80, [R225+0xf800] ;  /* 0x00f80000e150783b */ /* 0x000e620000004200 */
[----:B------:R-:W-:Y:S01]  /*16e10*/  FADD.FTZ R0, R40, R26 ;  /* 0x0000001a28007221 */ /* 0x000fe20000010000 */
[----:B------:R-:W-:Y:S01]  /*16e20*/  MOV R165, R186 ;  /* 0x000000ba00a57202 */ /* 0x000fe20000000f00 */
[----:B------:R-:W-:Y:S01]  /*16e30*/  FADD.FTZ R3, R33, R25 ;  /* 0x0000001921037221 */ /* 0x000fe20000010000 */
[----:B------:R-:W-:-:S02]  /*16e40*/  MOV R167, R184 ;  /* 0x000000b800a77202 */ /* 0x000fc40000000f00 */
[C---:B------:R-:W-:Y:S01]  /*16e50*/  HMMA.16816.F32.BF16 R144, R124.reuse, R152, R144 ;  /* 0x000000987c90723c */ /* 0x040fe20000041890 */
[----:B------:R-:W2:Y:S07]  /*16e60*/  LDSM.16.MT88.4 R184, [R228+0xd800] ;  /* 0x00d80000e4b8783b */ /* 0x000eae0000004200 */
        /* <DEDUP_REMOVED lines=75> */
.L_x_642:
[----:B--23--:R-:W-:-:S06]  /*17320*/  UISETP.GT.AND UP0, UPT, UR23, UR9, UPT ;  /* 0x000000091700728c */ /* 0x00cfcc000bf04270 */
        /* <DEDUP_REMOVED lines=15> */
.L_x_652:
        /* <DEDUP_REMOVED lines=49> */
[----:B------:R-:W-:Y:S02]  /*17730*/  @!P5 LEA R10, P2, R4, c[0x0][0x168], 0x1 ;  /* 0x00005a00040ada11 */ /* 0x000fe400078408ff */
[C---:B--2---:R-:W-:Y:S01]  /*17740*/  @!P4 LEA R8, P1, R0.reuse, c[0x0][0x168], 0x1 ;  /* 0x00005a000008ca11 */ /* 0x044fe200078208ff */
[----:B------:R1:W-:Y:S03]  /*17750*/  @P5 STS.128 [R243+0x9000], RZ ;  /* 0x009000fff3005388 */ /* 0x0003e60000000c00 */
[----:B------:R-:W-:Y:S01]  /*17760*/  @!P4 LEA.HI.X R9, R0, c[0x0][0x16c], R2, 0x1, P1 ;  /* 0x00005b000009ca11 */ /* 0x000fe200008f0c02 */
[----:B------:R-:W-:Y:S01]  /*17770*/  @!PT LDS RZ, [RZ] ;  /* 0x00000000fffff984 */ /* 0x000fe20000000800 */
[----:B------:R-:W-:Y:S01]  /*17780*/  @!PT LDS RZ, [RZ] ;  /* 0x00000000fffff984 */ /* 0x000fe20000000800 */
[----:B------:R-:W-:Y:S01]  /*17790*/  @!PT LDS RZ, [RZ] ;  /* 0x00000000fffff984 */ /* 0x000fe20000000800 */
[----:B------:R1:W-:Y:S01]  /*177a0*/  @!P5 LDGSTS.E.BYPASS.LTC128B.128 [R243+0x9000], [R14.64] ;  /* 0x090000000ef3dfae */ /* 0x0003e2000b901d52 */
[----:B------:R-:W-:Y:S02]  /*177b0*/  IADD3.X R2, R2, UR12, RZ, P3, !PT ;  /* 0x0000000c02027c10 */ /* 0x000fe40009ffe4ff */
[C---:B---3--:R-:W-:Y:S01]  /*177c0*/  @!P4 LEA R6, P0, R4.reuse, c[0x0][0x168], 0x1 ;  /* 0x00005a000406ca11 */ /* 0x048fe200078008ff */
[----:B------:R1:W-:Y:S01]  /*177d0*/  @P4 STS.128 [R243+0xb000], RZ ;  /* 0x00b000fff3004388 */ /* 0x0003e20000000c00 */
[C-C-:B------:R-:W-:Y:S02]  /*177e0*/  @!P5 LEA.HI.X R11, R4.reuse, c[0x0][0x16c], R2.reuse, 0x1, P2 ;  /* 0x00005b00040bda11 */ /* 0x140fe400010f0c02 */
        /* <DEDUP_REMOVED lines=17> */
.L_x_650:
[----:B------:R-:W2:Y:S01]  /*17900*/  LDL.64 R6, [R1+0x70] ;  /* 0x0000700001067983 */ /* 0x000ea20000100a00 */
[----:B------:R-:W-:Y:S04]  /*17910*/  DEPBAR.LE SB0, 0x0 ;  /* 0x000080000000791a */ /* 0x000fe80000000000 */
[----:B------:R-:W-:Y:S01]  /*17920*/  UIADD3 UR8, UR23, -0x1, URZ ;  /* 0xffffffff17087890 */ /* 0x000fe2000fffe03f */
[----:B------:R-:W-:Y:S03]  /*17930*/  BAR.SYNC.DEFER_BLOCKING 0x0 ;  /* 0x0000000000007b1d */ /* 0x000fe60000010000 */
[----:B------:R-:W-:Y:S02]  /*17940*/  USHF.R.S32.HI UR5, URZ, 0x1f, UR8 ;  /* 0x0000001f3f057899 */ /* 0x000fe40008011408 */
[----:B-1----:R-:W-:Y:S01]  /*17950*/  MOV R4, UR8 ;  /* 0x0000000800047c02 */ /* 0x002fe20008000f00 */
[----:B------:R-:W-:Y:S02]  /*17960*/  UIMAD UR4, UR13, UR8, URZ ;  /* 0x000000080d0472a4 */ /* 0x000fe4000f8e023f */
[----:B------:R-:W-:Y:S02]  /*17970*/  UISETP.GT.AND UP0, UPT, UR8, UR9, UPT ;  /* 0x000000090800728c */ /* 0x000fe4000bf04270 */
[----:B------:R-:W-:Y:S01]  /*17980*/  UIMAD UR4, UR5, UR20, UR4 ;  /* 0x00000014050472a4 */ /* 0x000fe2000f8e0204 */
[----:B------:R-:W-:Y:S01]  /*17990*/  @P5 STS.128 [R243+0xc000], RZ ;  /* 0x00c000fff3005388 */ /* 0x000fe20000000c00 */
        /* <DEDUP_REMOVED lines=12> */
[----:B------:R-:W-:Y:S02]  /*17a60*/  IADD3.X R4, R0, UR10, RZ, P1, !PT ;  /* 0x0000000a00047c10 */ /* 0x000fe40008ffe4ff */
[C---:B------:R-:W-:Y:S01]  /*17a70*/  @!P4 LEA R14, P0, R2.reuse, c[0x0][0x170], 0x1 ;  /* 0x00005c00020eca11 */ /* 0x040fe200078008ff */
[----:B------:R-:W-:Y:S01]  /*17a80*/  @P4 STS.128 [R243+0xe000], RZ ;  /* 0x00e000fff3004388 */ /* 0x000fe20000000c00 */
[C-C-:B------:R-:W-:Y:S02]  /*17a90*/  @!P5 LEA.HI.X R17, R2.reuse, c[0x0][0x174], R4.reuse, 0x1, P2 ;  /* 0x00005d000211da11 */ /* 0x140fe400010f0c04 */
[C---:B------:R-:W-:Y:S02]  /*17aa0*/  @!P4 LEA.HI.X R15, R2.reuse, c[0x0][0x174], R4, 0x1, P0 ;  /* 0x00005d00020fca11 */ /* 0x040fe400000f0c04 */
[----:B------:R-:W-:Y:S03]  /*17ab0*/  IADD3 R0, P1, R2, UR21, RZ ;  /* 0x0000001502007c10 */ /* 0x000fe6000ff3e0ff */
[----:B------:R-:W-:Y:S01]  /*17ac0*/  @!PT LDS RZ, [RZ] ;  /* 0x00000000fffff984 */ /* 0x000fe20000000800 */
[----:B------:R-:W-:Y:S01]  /*17ad0*/  @!PT LDS RZ, [RZ] ;  /* 0x00000000fffff984 */ /* 0x000fe20000000800 */
[----:B------:R-:W-:Y:S01]  /*17ae0*/  @!PT LDS RZ, [RZ] ;  /* 0x00000000fffff984 */ /* 0x000fe20000000800 */
[----:B------:R2:W-:Y:S01]  /*17af0*/  @!P4 LDGSTS.E.BYPASS.LTC128B.128 [R243+0xe000], [R18.64+0x80] ;  /* 0x0e00008012f3cfae */ /* 0x0005e2000b901d52 */
        /* <DEDUP_REMOVED lines=11> */
[----:B------:R2:W-:Y:S01]  /*17bb0*/  @!P5 LDGSTS.E.BYPASS.LTC128B.128 [R243+0xc800], [R16.64] ;  /* 0x0c80000010f3dfae */ /* 0x0005e2000b901d52 */
[----:B------:R-:W-:Y:S02]  /*17bc0*/  IADD3.X R5, R4, UR10, RZ, P0, !PT ;  /* 0x0000000a04057c10 */ /* 0x000fe400087fe4ff */
[C---:B-1----:R-:W-:Y:S02]  /*17bd0*/  @!P4 LEA R6, P0, R2.reuse, c[0x0][0x170], 0x1 ;  /* 0x00005c000206ca11 */ /* 0x042fe400078008ff */
[C-C-:B------:R-:W-:Y:S02]  /*17be0*/  @!P5 LEA.HI.X R11, R2.reuse, c[0x0][0x174], R5.reuse, 0x1, P2 ;  /* 0x00005d00020bda11 */ /* 0x140fe400010f0c05 */
[----:B------:R-:W-:Y:S01]  /*17bf0*/  @!P4 LEA.HI.X R7, R2, c[0x0][0x174], R5, 0x1, P0 ;  /* 0x00005d000207ca11 */ /* 0x000fe200000f0c05 */
[----:B------:R-:W-:Y:S01]  /*17c00*/  @P4 STS.128 [R243+0xe800], RZ ;  /* 0x00e800fff3004388 */ /* 0x000fe20000000c00 */
[----:B------:R-:W-:Y:S07]  /*17c10*/  PLOP3.LUT P0, PT, PT, PT, UP0, 0x80, 0x0 ;  /* 0x000000000000781c */ /* 0x000fee0003f0f008 */
        /* <DEDUP_REMOVED lines=25> */
[----:B--2---:R-:W4:Y:S08]  /*17db0*/  LDSM.16.M88.4 R16, [R224+0x8000] ;  /* 0x00800000e010783b */ /* 0x004f300000000200 */
[----:B------:R-:W3:Y:S08]  /*17dc0*/  LDSM.16.M88.4 R60, [R231+0x2000] ;  /* 0x00200000e73c783b */ /* 0x000ef00000000200 */
[----:B------:R-:W2:Y:S08]  /*17dd0*/  LDSM.16.M88.4 R32, [R224+0x8800] ;  /* 0x00880000e020783b */ /* 0x000eb00000000200 */
[----:B------:R-:W0:Y:S08]  /*17de0*/  LDGDEPBAR ;  /* 0x00000000000079af */ /* 0x000e300000000000 */
[----:B------:R-:W2:Y:S01]  /*17df0*/  LDSM.16.M88.4 R48, [R224+0x9000] ;  /* 0x00900000e030783b */ /* 0x000ea20000000200 */
[-C--:B----4-:R-:W-:Y:S07]  /*17e00*/  HMMA.16816.F32.BF16 R4, R64, R16.reuse, RZ ;  /* 0x000000104004723c */ /* 0x090fee00000418ff */
[----:B------:R-:W4:Y:S01]  /*17e10*/  LDSM.16.M88.4 R208, [R224+0x9800] ;  /* 0x00980000e0d0783b */ /* 0x000f220000000200 */
[C---:B---3--:R-:W-:Y:S07]  /*17e20*/  HMMA.16816.F32.BF16 R8, R60.reuse, R16, RZ ;  /* 0x000000103c08723c */ /* 0x048fee00000418ff */
[----:B------:R-:W-:Y:S01]  /*17e30*/  LDSM.16.M88.4 R212, [R232] ;  /* 0x00000000e8d4783b */ /* 0x000fe20000000200 */
[-C--:B-1----:R-:W-:Y:S07]  /*17e40*/  HMMA.16816.F32.BF16 R12, R60, R18.reuse, RZ ;  /* 0x000000123c0c723c */ /* 0x082fee00000418ff */
[----:B------:R-:W1:Y:S01]  /*17e50*/  LDSM.16.M88.4 R216, [R235] ;  /* 0x00000000ebd8783b */ /* 0x000e620000000200 */
        /* <DEDUP_REMOVED lines=34> */
[----:B------:R-:W1:Y:S08]  /*18080*/  LDSM.16.M88.4 R212, [R230+0x8000] ;  /* 0x00800000e6d4783b */ /* 0x000e700000000200 */
        /* <DEDUP_REMOVED lines=21> */
[----:B------:R-:W1:Y:S08]  /*181e0*/  LDSM.16.M88.4 R208, [R229] ;  /* 0x00000000e5d0783b */ /* 0x000e700000000200 */
        /* <DEDUP_REMOVED lines=43> */
[----:B------:R-:W1:Y:S08]  /*184a0*/  LDSM.16.M88.4 R208, [R239] ;  /* 0x00000000efd0783b */ /* 0x000e700000000200 */
        /* <DEDUP_REMOVED lines=65> */
[----:B------:R-:W-:Y:S02]  /*188c0*/  FMUL.FTZ R18, R18, c[0x0][0x2ec] ;  /* 0x0000bb0012127a20 */ /* 0x000fe40000410000 */
[----:B------:R-:W-:Y:S02]  /*188d0*/  FMUL.FTZ R19, R19, c[0x0][0x2ec] ;  /* 0x0000bb0013137a20 */ /* 0x000fe40000410000 */
[----:B------:R-:W-:Y:S01]  /*188e0*/  FMUL.FTZ R16, R16, c[0x0][0x2ec] ;  /* 0x0000bb0010107a20 */ /* 0x000fe20000410000 */
[----:B--2---:R2:W-:Y:S03]  /*188f0*/  STL [R1+0x28], R0 ;  /* 0x0000280001007387 */ /* 0x0045e60000100800 */
[----:B------:R-:W-:Y:S10]  /*18900*/  MUFU.TANH R252, R16 ;  /* 0x0000001000fc7308 */ /* 0x000ff40000002400 */
[----:B------:R-:W-:Y:S10]  /*18910*/  MUFU.TANH R19, R19 ;  /* 0x0000001300137308 */ /* 0x000ff40000002400 */
[----:B-1----:R-:W1:Y:S10]  /*18920*/  MUFU.TANH R2, R6 ;  /* 0x0000000600027308 */ /* 0x002e740000002400 */
[----:B--2---:R2:W3:Y:S01]  /*18930*/  MUFU.TANH R0, R7 ;  /* 0x0000000700007308 */ /* 0x0044e20000002400 */
[----:B-1----:R1:W-:Y:S04]  /*18940*/  STL [R1+0x20], R2 ;  /* 0x0000200201007387 */ /* 0x0023e80000100800 */
[----:B--2---:R-:W2:Y:S08]  /*18950*/  LDSM.16.M88.4 R4, [R229+0x2800] ;  /* 0x00280000e504783b */ /* 0x004eb00000000200 */
[----:B---3--:R3:W-:Y:S01]  /*18960*/  STL [R1+0x2c], R0 ;  /* 0x00002c0001007387 */ /* 0x0087e20000100800 */
[----:B-1----:R-:W-:Y:S10]  /*18970*/  MUFU.TANH R2, R10 ;  /* 0x0000000a00027308 */ /* 0x002ff40000002400 */
[----:B---3--:R-:W1:Y:S01]  /*18980*/  MUFU.TANH R0, R8 ;  /* 0x0000000800007308 */ /* 0x008e620000002400 */
[-C--:B--2---:R-:W-:Y:S08]  /*18990*/  HMMA.16816.F32.BF16 R20, R216, R4.reuse, R20 ;  /* 0x00000004d814723c */ /* 0x084ff00000041814 */
[C---:B------:R-:W-:Y:S08]  /*189a0*/  HMMA.16816.F32.BF16 R24, R212.reuse, R4, R24 ;  /* 0x00000004d418723c */ /* 0x040ff00000041818 */
[-C--:B------:R-:W-:Y:S01]  /*189b0*/  HMMA.16816.F32.BF16 R28, R212, R6.reuse, R28 ;  /* 0x00000006d41c723c */ /* 0x080fe2000004181c */
[----:B-1----:R1:W-:Y:S07]  /*189c0*/  STL [R1+0x18], R0 ;  /* 0x0000180001007387 */ /* 0x0023ee0000100800 */
[C---:B------:R-:W-:Y:S01]  /*189d0*/  HMMA.16816.F32.BF16 R32, R216.reuse, R6, R32 ;  /* 0x00000006d820723c */ /* 0x040fe20000041820 */
[----:B------:R-:W2:Y:S03]  /*189e0*/  LDSM.16.M88.4 R4, [R229+0x3000] ;  /* 0x00300000e504783b */ /* 0x000ea60000000200 */
[----:B------:R-:W-:Y:S02]  /*189f0*/  FMUL.FTZ R22, R22, c[0x0][0x2ec] ;  /* 0x0000bb0016167a20 */ /* 0x000fe40000410000 */
[----:B------:R-:W-:Y:S02]  /*18a00*/  FMUL.FTZ R23, R23, c[0x0][0x2ec] ;  /* 0x0000bb0017177a20 */ /* 0x000fe40000410000 */
[----:B------:R3:W-:Y:S01]  /*18a10*/  MUFU.TANH R223, R22 ;  /* 0x0000001600df7308 */ /* 0x0007e20000002400 */
[----:B------:R-:W-:Y:S03]  /*18a20*/  FMUL.FTZ R26, R26, c[0x0][0x2ec] ;  /* 0x0000bb001a1a7a20 */ /* 0x000fe60000410000 */
[----:B------:R-:W-:Y:S02]  /*18a30*/  FMUL.FTZ R27, R27, c[0x0][0x2ec] ;  /* 0x0000bb001b1b7a20 */ /* 0x000fe40000410000 */
[----:B------:R-:W-:Y:S02]  /*18a40*/  FMUL.FTZ R24, R24, c[0x0][0x2ec] ;  /* 0x0000bb0018187a20 */ /* 0x000fe40000410000 */
[----:B------:R-:W-:Y:S02]  /*18a50*/  FMUL.FTZ R30, R30, c[0x0][0x2ec] ;  /* 0x0000bb001e1e7a20 */ /* 0x000fe40000410000 */
[----:B-1----:R-:W1:Y:S01]  /*18a60*/  MUFU.TANH R0, R9 ;  /* 0x0000000900007308 */ /* 0x002e620000002400 */
        /* <DEDUP_REMOVED lines=8> */
[----:B---3--:R-:W-:Y:S02]  /*18af0*/  FMUL.FTZ R22, R32, c[0x0][0x2ec] ;  /* 0x0000bb0020167a20 */ /* 0x008fe40000410000 */
[----:B------:R-:W-:Y:S03]  /*18b00*/  FMUL.FTZ R21, R21, c[0x0][0x2ec] ;  /* 0x0000bb0015157a20 */ /* 0x000fe60000410000 */
[----:B------:R3:W-:Y:S01]  /*18b10*/  MUFU.TANH R211, R24 ;  /* 0x0000001800d37308 */ /* 0x0007e20000002400 */
[-C--:B--2---:R-:W-:Y:S01]  /*18b20*/  HMMA.16816.F32.BF16 R36, R216, R4.reuse, R36 ;  /* 0x00000004d824723c */ /* 0x084fe20000041824 */
[----:B-1----:R1:W-:Y:S04]  /*18b30*/  STL [R1+0x30], R0 ;  /* 0x0000300001007387 */ /* 0x0023e80000100800 */
[----:B------:R2:W-:Y:S04]  /*18b40*/  STL [R1+0x10], R2 ;  /* 0x0000100201007387 */ /* 0x0005e80000100800 */
[----:B------:R-:W-:Y:S01]  /*18b50*/  MUFU.TANH R209, R25 ;  /* 0x0000001900d17308 */ /* 0x000fe20000002400 */
[C---:B------:R-:W-:Y:S08]  /*18b60*/  HMMA.16816.F32.BF16 R40, R212.reuse, R4, R40 ;  /* 0x00000004d428723c */ /* 0x040ff00000041828 */
[-C--:B------:R-:W-:Y:S01]  /*18b70*/  HMMA.16816.F32.BF16 R44, R212, R6.reuse, R44 ;  /* 0x00000006d42c723c */ /* 0x080fe2000004182c */
[----:B------:R-:W-:Y:S03]  /*18b80*/  MUFU.TANH R143, R28 ;  /* 0x0000001c008f7308 */ /* 0x000fe60000002400 */
[----:B---3--:R-:W-:Y:S04]  /*18b90*/  FMUL.FTZ R24, R33, c[0x0][0x2ec] ;  /* 0x0000bb0021187a20 */ /* 0x008fe80000410000 */
[C---:B------:R-:W-:Y:S01]  /*18ba0*/  HMMA.16816.F32.BF16 R48, R216.reuse, R6, R48 ;  /* 0x00000006d830723c */ /* 0x040fe20000041830 */
[----:B------:R-:W3:Y:S01]  /*18bb0*/  LDSM.16.M88.4 R4, [R229+0x3800] ;  /* 0x00380000e504783b */ /* 0x000ee20000000200 */
[----:B------:R-:W-:Y:S04]  /*18bc0*/  DEPBAR.LE SB0, 0x0 ;  /* 0x000080000000791a */ /* 0x000fe80000000000 */
[----:B-1----:R-:W1:Y:S01]  /*18bd0*/  MUFU.TANH R0, R11 ;  /* 0x0000000b00007308 */ /* 0x002e620000002400 */
[----:B------:R-:W-:Y:S02]  /*18be0*/  FMUL.FTZ R36, R36, c[0x0][0x2ec] ;  /* 0x0000bb0024247a20 */ /* 0x000fe40000410000 */
[----:B------:R-:W-:Y:S03]  /*18bf0*/  BAR.SYNC.DEFER_BLOCKING 0x0 ;  /* 0x0000000000007b1d */ /* 0x000fe60000010000 */
[----:B------:R-:W-:Y:S02]  /*18c00*/  FMUL.FTZ R37, R37, c[0x0][0x2ec] ;  /* 0x0000bb0025257a20 */ /* 0x000fe40000410000 */
[----:B------:R-:W-:Y:S02]  /*18c10*/  FMUL.FTZ R38, R38, c[0x0][0x2ec] ;  /* 0x0000bb0026267a20 */ /* 0x000fe40000410000 */
[----:B--2---:R-:W2:Y:S01]  /*18c20*/  MUFU.TANH R2, R12 ;  /* 0x0000000c00027308 */ /* 0x004ea20000002400 */
        /* <DEDUP_REMOVED lines=8> */
[----:B-1----:R1:W-:Y:S01]  /*18cb0*/  STL [R1+0x54], R0 ;  /* 0x0000540001007387 */ /* 0x0023e20000100800 */
[----:B------:R-:W-:Y:S05]  /*18cc0*/  FMUL.FTZ R33, R49, c[0x0][0x2ec] ;  /* 0x0000bb0031217a20 */ /* 0x000fea0000410000 */
[----:B------:R4:W-:Y:S01]  /*18cd0*/  MUFU.TANH R138, R34 ;  /* 0x00000022008a7308 */ /* 0x0009e20000002400 */
[----:B--2---:R2:W-:Y:S01]  /*18ce0*/  STL [R1+0x4c], R2 ;  /* 0x00004c0201007387 */ /* 0x0045e20000100800 */
[-C--:B---3--:R-:W-:Y:S08]  /*18cf0*/  HMMA.16816.F32.BF16 R52, R216, R4.reuse, R52 ;  /* 0x00000004d834723c */ /* 0x088ff00000041834 */
[----:B------:R3:W-:Y:S01]  /*18d00*/  MUFU.TANH R137, R35 ;  /* 0x0000002300897308 */ /* 0x0007e20000002400 */
[C---:B------:R-:W-:Y:S09]  /*18d10*/  HMMA.16816.F32.BF16 R56, R212.reuse, R4, R56 ;  /* 0x00000004d438723c */ /* 0x040ff20000041838 */
[----:B-1----:R-:W1:Y:S01]  /*18d20*/  MUFU.TANH R0, R13 ;  /* 0x0000000d00007308 */ /* 0x002e620000002400 */
[-C--:B------:R-:W-:Y:S03]  /*18d30*/  HMMA.16816.F32.BF16 R60, R212, R6.reuse, R60 ;  /* 0x00000006d43c723c */ /* 0x080fe6000004183c */
[----:B----4-:R-:W-:Y:S05]  /*18d40*/  FMUL.FTZ R34, R51, c[0x0][0x2ec] ;  /* 0x0000bb0033227a20 */ /* 0x010fea0000410000 */
[----:B------:R-:W-:Y:S01]  /*18d50*/  HMMA.16816.F32.BF16 R64, R216, R6, R64 ;  /* 0x00000006d840723c */ /* 0x000fe20000041840 */
[----:B--2---:R-:W2:Y:S03]  /*18d60*/  MUFU.TANH R2, R14 ;  /* 0x0000000e00027308 */ /* 0x004ea60000002400 */
[----:B------:R-:W-:Y:S02]  /*18d70*/  FMUL.FTZ R32, R52, c[0x0][0x2ec] ;  /* 0x0000bb0034207a20 */ /* 0x000fe40000410000 */
[----:B---3--:R-:W-:Y:S02]  /*18d80*/  FMUL.FTZ R35, R50, c[0x0][0x2ec] ;  /* 0x0000bb0032237a20 */ /* 0x008fe40000410000 */
[----:B------:R-:W-:Y:S03]  /*18d90*/  FMUL.FTZ R29, R53, c[0x0][0x2ec] ;  /* 0x0000bb00351d7a20 */ /* 0x000fe60000410000 */
[----:B------:R3:W-:Y:S01]  /*18da0*/  MUFU.TANH R135, R36 ;  /* 0x0000002400877308 */ /* 0x0007e20000002400 */
[----:B------:R-:W-:Y:S01]  /*18db0*/  FMUL.FTZ R59, R59, c[0x0][0x2ec] ;  /* 0x0000bb003b3b7a20 */ /* 0x000fe20000410000 */
[----:B-1----:R1:W-:Y:S08]  /*18dc0*/  STL [R1+0x48], R0 ;  /* 0x0000480001007387 */ /* 0x0023f00000100800 */
[----:B------:R4:W-:Y:S03]  /*18dd0*/  MUFU.TANH R132, R37 ;  /* 0x0000002500847308 */ /* 0x0009e60000002400 */
[----:B------:R-:W-:Y:S01]  /*18de0*/  FMUL.FTZ R25, R64, c[0x0][0x2ec] ;  /* 0x0000bb0040197a20 */ /* 0x000fe20000410000 */
[----:B--2---:R2:W-:Y:S01]  /*18df0*/  STL [R1+0x58], R2 ;  /* 0x0000580201007387 */ /* 0x0045e20000100800 */
[----:B------:R-:W-:Y:S02]  /*18e00*/  FMUL.FTZ R23, R65, c[0x0][0x2ec] ;  /* 0x0000bb0041177a20 */ /* 0x000fe40000410000 */
[----:B------:R-:W-:Y:S03]  /*18e10*/  FMUL.FTZ R28, R67, c[0x0][0x2ec] ;  /* 0x0000bb00431c7a20 */ /* 0x000fe60000410000 */
[----:B------:R2:W-:Y:S01]  /*18e20*/  MUFU.TANH R134, R38 ;  /* 0x0000002600867308 */ /* 0x0005e20000002400 */
[----:B---3--:R-:W-:Y:S09]  /*18e30*/  FMUL.FTZ R36, R48, c[0x0][0x2ec] ;  /* 0x0000bb0030247a20 */ /* 0x008ff20000410000 */
[----:B-1----:R-:W1:Y:S01]  /*18e40*/  MUFU.TANH R0, R15 ;  /* 0x0000000f00007308 */ /* 0x002e620000002400 */
[----:B----4-:R-:W-:Y:S09]  /*18e50*/  FMUL.FTZ R37, R56, c[0x0][0x2ec] ;  /* 0x0000bb0038257a20 */ /* 0x010ff20000410000 */
[----:B--2---:R-:W2:Y:S01]  /*18e60*/  MUFU.TANH R2, R17 ;  /* 0x0000001100027308 */ /* 0x004ea20000002400 */
[----:B------:R-:W-:Y:S02]  /*18e70*/  FMUL.FTZ R38, R39, c[0x0][0x2ec] ;  /* 0x0000bb0027267a20 */ /* 0x000fe40000410000 */
[----:B------:R-:W-:Y:S07]  /*18e80*/  FMUL.FTZ R39, R57, c[0x0][0x2ec] ;  /* 0x0000bb0039277a20 */ /* 0x000fee0000410000 */
[----:B------:R3:W-:Y:S01]  /*18e90*/  MUFU.TANH R136, R40 ;  /* 0x0000002800887308 */ /* 0x0007e20000002400 */
[----:B-1----:R1:W-:Y:S09]  /*18ea0*/  STL [R1+0x5c], R0 ;  /* 0x00005c0001007387 */ /* 0x0023f20000100800 */
[----:B------:R4:W-:Y:S01]  /*18eb0*/  MUFU.TANH R141, R41 ;  /* 0x00000029008d7308 */ /* 0x0009e20000002400 */
[----:B--2---:R2:W-:Y:S09]  /*18ec0*/  STL [R1], R2 ;  /* 0x0000000201007387 */ /* 0x0045f20000100800 */
        /* <DEDUP_REMOVED lines=10> */
[----:B--2---:R2:W-:Y:S09]  /*18f70*/  STL [R1+0x8], R2 ;  /* 0x0000080201007387 */ /* 0x0045f20000100800 */
[----:B------:R-:W-:Y:S01]  /*18f80*/  MUFU.TANH R221, R20 ;  /* 0x0000001400dd7308 */ /* 0x000fe20000002400 */
[----:B---3--:R-:W-:Y:S09]  /*18f90*/  FMUL.FTZ R43, R63, c[0x0][0x2ec] ;  /* 0x0000bb003f2b7a20 */ /* 0x008ff20000410000 */
[----:B-1----:R-:W1:Y:S01]  /*18fa0*/  MUFU.TANH R0, R27 ;  /* 0x0000001b00007308 */ /* 0x002e620000002400 */
[----:B----4-:R-:W-:Y:S09]  /*18fb0*/  FMUL.FTZ R46, R58, c[0x0][0x2ec] ;  /* 0x0000bb003a2e7a20 */ /* 0x010ff20000410000 */
[----:B--2---:R-:W2:Y:S10]  /*18fc0*/  MUFU.TANH R2, R30 ;  /* 0x0000001e00027308 */ /* 0x004eb40000002400 */
[----:B------:R-:W-:Y:S01]  /*18fd0*/  MUFU.TANH R18, R21 ;  /* 0x0000001500127308 */ /* 0x000fe20000002400 */
[----:B-1----:R1:W-:Y:S01]  /*18fe0*/  STL [R1+0xc], R0 ;  /* 0x00000c0001007387 */ /* 0x0023e20000100800 */
[----:B------:R-:W-:Y:S08]  /*18ff0*/  FMUL.FTZ R27, R66, c[0x0][0x2ec] ;  /* 0x0000bb00421b7a20 */ /* 0x000ff00000410000 */
[----:B------:R-:W-:Y:S01]  /*19000*/  MUFU.TANH R22, R22 ;  /* 0x0000001600167308 */ /* 0x000fe20000002400 */
[----:B--2---:R2:W-:Y:S01]  /*19010*/  STL [R1+0x14], R2 ;  /* 0x0000140201007387 */ /* 0x0045e20000100800 */
[----:B------:R-:W-:Y:S08]  /*19020*/  FMUL.FTZ R30, R55, c[0x0][0x2ec] ;  /* 0x0000bb00371e7a20 */ /* 0x000ff00000410000 */
[----:B------:R-:W-:Y:S10]  /*19030*/  MUFU.TANH R24, R24 ;  /* 0x0000001800187308 */ /* 0x000ff40000002400 */
[----:B-1----:R-:W1:Y:S10]  /*19040*/  MUFU.TANH R0, R31 ;  /* 0x0000001f00007308 */ /* 0x002e740000002400 */
[----:B------:R-:W3:Y:S10]  /*19050*/  MUFU.TANH R38, R38 ;  /* 0x0000002600267308 */ /* 0x000ef40000002400 */
[----:B------:R-:W4:Y:S01]  /*19060*/  MUFU.TANH R42, R42 ;  /* 0x0000002a002a7308 */ /* 0x000f220000002400 */
[----:B-1----:R2:W-:Y:S01]  /*19070*/  STL [R1+0x1c], R0 ;  /* 0x00001c0001007387 */ /* 0x0025e20000100800 */
[----:B------:R-:W-:Y:S08]  /*19080*/  FMUL.FTZ R31, R54, c[0x0][0x2ec] ;  /* 0x0000bb00361f7a20 */ /* 0x000ff00000410000 */
        /* <DEDUP_REMOVED lines=23> */
.L_x_651:
[----:B------:R-:W2:Y:S01]  /*19200*/  LDL.LU R20, [R1+0x18] ;  /* 0x0000180001147983 */ /* 0x000ea20000300800 */
[----:B------:R-:W-:Y:S01]  /*19210*/  IMAD.MOV.U32 R4, RZ, RZ, R19 ;  /* 0x000000ffff047224 */ /* 0x000fe200078e0013 */
[----:B------:R-:W-:Y:S01]  /*19220*/  MOV R0, UR8 ;  /* 0x0000000800007c02 */ /* 0x000fe20008000f00 */
[----:B------:R-:W-:Y:S01]  /*19230*/  UISETP.GT.AND UP0, UPT, UR8, UR9, UPT ;  /* 0x000000090800728c */ /* 0x000fe2000bf04270 */
[----:B-1----:R-:W3:Y:S01]  /*19240*/  LDL.LU R16, [R1+0x20] ;  /* 0x0000200001107983 */ /* 0x002ee20000300800 */
[----:B------:R-:W-:Y:S03]  /*19250*/  UMOV UR23, UR8 ;  /* 0x0000000800177c82 */ /* 0x000fe60008000000 */
[----:B------:R-:W4:Y:S04]  /*19260*/  LDL.LU R10, [R1+0x58] ;  /* 0x00005800010a7983 */ /* 0x000f280000300800 */
[----:B------:R-:W2:Y:S04]  /*19270*/  LDL.LU R11, [R1+0x48] ;  /* 0x00004800010b7983 */ /* 0x000ea80000300800 */
[----:B------:R-:W2:Y:S04]  /*19280*/  LDL.LU R21, [R1+0x4c] ;  /* 0x00004c0001157983 */ /* 0x000ea80000300800 */
[----:B------:R-:W2:Y:S04]  /*19290*/  LDL.LU R6, [R1+0x30] ;  /* 0x0000300001067983 */ /* 0x000ea80000300800 */
[----:B------:R-:W2:Y:S04]  /*192a0*/  LDL.LU R8, [R1+0x10] ;  /* 0x0000100001087983 */ /* 0x000ea80000300800 */
[----:B------:R-:W2:Y:S04]  /*192b0*/  LDL.LU R7, [R1+0x2c] ;  /* 0x00002c0001077983 */ /* 0x000ea80000300800 */
[----:B------:R-:W2:Y:S04]  /*192c0*/  LDL.LU R5, [R1+0x28] ;  /* 0x0000280001057983 */ /* 0x000ea80000300800 */
[----:B------:R-:W2:Y:S04]  /*192d0*/  LDL.LU R2, [R1+0x4] ;  /* 0x0000040001027983 */ /* 0x000ea80000300800 */
[----:B------:R-:W2:Y:S04]  /*192e0*/  LDL.LU R19, [R1] ;  /* 0x0000000001137983 */ /* 0x000ea80000300800 */
[----:B------:R-:W2:Y:S04]  /*192f0*/  LDL.LU R9, [R1+0x54] ;  /* 0x0000540001097983 */ /* 0x000ea80000300800 */
[----:B------:R-:W2:Y:S04]  /*19300*/  LDL.LU R15, [R1+0x24] ;  /* 0x00002400010f7983 */ /* 0x000ea80000300800 */
[----:B------:R-:W2:Y:S04]  /*19310*/  LDL.LU R212, [R1+0x34] ;  /* 0x0000340001d47983 */ /* 0x000ea80000300800 */
[----:B------:R-:W1:Y:S08]  /*19320*/  S2R R12, SR_TID.X ;  /* 0x00000000000c7919 */ /* 0x000e700000002100 */
[----:B------:R-:W-:Y:S04]  /*19330*/  STL [R1+0xe8], R130 ;  /* 0x0000e88201007387 */ /* 0x000fe80000100800 */
[----:B------:R-:W-:Y:S04]  /*19340*/  STL [R1+0xe4], R131 ;  /* 0x0000e48301007387 */ /* 0x000fe80000100800 */
[----:B------:R1:W-:Y:S04]  /*19350*/  STL [R1+0xdc], R243 ;  /* 0x0000dcf301007387 */ /* 0x0003e80000100800 */
        /* <DEDUP_REMOVED lines=14> */
[----:B------:R-:W-:Y:S01]  /*19440*/  STL [R1+0xa0], R224 ;  /* 0x0000a0e001007387 */ /* 0x000fe20000100800 */
[----:B--2---:R-:W-:Y:S01]  /*19450*/  LOP3.LUT R212, R212, 0xfffffffb, RZ, 0xc0, !PT ;  /* 0xfffffffbd4d47812 */ /* 0x004fe200078ec0ff */
[----:B-1----:R-:W-:Y:S01]  /*19460*/  IMAD.SHL.U32 R12, R12, 0x2, RZ ;  /* 0x000000020c0c7824 */ /* 0x002fe200078e00ff */
[----:B------:R-:W-:Y:S01]  /*19470*/  MOV R53, R9 ;  /* 0x0000000900357202 */ /* 0x000fe20000000f00 */
[----:B------:R-:W-:Y:S01]  /*19480*/  IMAD.MOV.U32 R17, RZ, RZ, R8 ;  /* 0x000000ffff117224 */ /* 0x000fe200078e0008 */
[----:B------:R-:W-:Y:S01]  /*19490*/  MOV R8, R7 ;  /* 0x0000000700087202 */ /* 0x000fe20000000f00 */
[----:B------:R-:W-:Y:S01]  /*194a0*/  IMAD.MOV.U32 R7, RZ, RZ, R4 ;  /* 0x000000ffff077224 */ /* 0x000fe200078e0004 */
[----:B------:R-:W-:Y:S01]  /*194b0*/  LOP3.LUT R12, R12, 0x6, RZ, 0xc0, !PT ;  /* 0x000000060c0c7812 */ /* 0x000fe200078ec0ff */
[----:B------:R-:W-:Y:S01]  /*194c0*/  IMAD.MOV.U32 R13, RZ, RZ, R5 ;  /* 0x000000ffff0d7224 */ /* 0x000fe200078e0005 */
[----:B------:R-:W-:Y:S01]  /*194d0*/  @P4 LOP3.LUT R212, R212, 0x4, RZ, 0xfc, !PT ;  /* 0x00000004d4d44812 */ /* 0x000fe200078efcff */
[----:B------:R-:W-:Y:S02]  /*194e0*/  IMAD.MOV.U32 R48, RZ, RZ, R21 ;  /* 0x000000ffff307224 */ /* 0x000fe400078e0015 */
[----:B------:R-:W-:Y:S01]  /*194f0*/  IMAD R0, R0, 0x40, R12 ;  /* 0x0000004000007824 */ /* 0x000fe200078e020c */
[----:B------:R-:W-:Y:S01]  /*19500*/  MOV R12, R2 ;  /* 0x00000002000c7202 */ /* 0x000fe20000000f00 */
[----:B------:R-:W-:Y:S01]  /*19510*/  IMAD.MOV.U32 R51, RZ, RZ, R11 ;  /* 0x000000ffff337224 */ /* 0x000fe200078e000b */
[----:B------:R-:W-:Y:S01]  /*19520*/  MOV R50, R48 ;  /* 0x0000003000327202 */ /* 0x000fe20000000f00 */
[----:B----4-:R-:W-:Y:S01]  /*19530*/  IMAD.MOV.U32 R52, RZ, RZ, R10 ;  /* 0x000000ffff347224 */ /* 0x010fe200078e000a */
[C---:B------:R-:W-:Y:S01]  /*19540*/  ISETP.GE.AND P0, PT, R0.reuse, R247, PT ;  /* 0x000000f70000720c */ /* 0x040fe20003f06270 */
[----:B------:R-:W-:Y:S01]  /*19550*/  IMAD.MOV.U32 R54, RZ, RZ, R12 ;  /* 0x000000ffff367224 */ /* 0x000fe200078e000c */
[C---:B------:R-:W-:Y:S01]  /*19560*/  IADD3 R4, R0.reuse, 0x1, RZ ;  /* 0x0000000100047810 */ /* 0x040fe20007ffe0ff */
[----:B------:R-:W-:Y:S01]  /*19570*/  IMAD.MOV.U32 R62, RZ, RZ, R6 ;  /* 0x000000ffff3e7224 */ /* 0x000fe200078e0006 */
[C---:B------:R-:W-:Y:S01]  /*19580*/  IADD3 R2, R0.reuse, 0x8, RZ ;  /* 0x0000000800027810 */ /* 0x040fe20007ffe0ff */
[----:B------:R-:W-:Y:S01]  /*19590*/  IMAD.MOV.U32 R213, RZ, RZ, R53 ;  /* 0x000000ffffd57224 */ /* 0x000fe200078e0035 */
[----:B------:R-:W-:Y:S01]  /*195a0*/  ISETP.GE.OR P0, PT, R0, R251, !P0 ;  /* 0x000000fb0000720c */ /* 0x000fe20004706670 */
[----:B------:R-:W-:Y:S01]  /*195b0*/  IMAD.MOV.U32 R60, RZ, RZ, R52 ;  /* 0x000000ffff3c7224 */ /* 0x000fe200078e0034 */
[-C--:B------:R-:W-:Y:S01]  /*195c0*/  ISETP.GE.AND P1, PT, R4, R247.reuse, PT ;  /* 0x000000f70400720c */ /* 0x080fe20003f26270 */
[----:B------:R-:W-:Y:S01]  /*195d0*/  IMAD.MOV.U32 R61, RZ, RZ, R50 ;  /* 0x000000ffff3d7224 */ /* 0x000fe200078e0032 */
[----:B------:R-:W-:Y:S02]  /*195e0*/  FSEL R15, R15, -INF , !P0 ;  /* 0xff8000000f0f7808 */ /* 0x000fe40004000000 */
[----:B------:R-:W-:Y:S02]  /*195f0*/  ISETP.GE.AND P0, PT, R2, R247, PT ;  /* 0x000000f70200720c */ /* 0x000fe40003f06270 */
[C---:B------:R-:W-:Y:S02]  /*19600*/  ISETP.GE.AND P6, PT, R0.reuse, R245, PT ;  /* 0x000000f50000720c */ /* 0x040fe40003fc6270 */
[C---:B------:R-:W-:Y:S02]  /*19610*/  ISETP.GE.AND P3, PT, R0.reuse, R244, PT ;  /* 0x000000f40000720c */ /* 0x040fe40003f66270 */
[C---:B------:R-:W-:Y:S02]  /*19620*/  IADD3 R5, R0.reuse, 0x9, RZ ;  /* 0x0000000900057810 */ /* 0x040fe40007ffe0ff */
[----:B------:R-:W-:Y:S02]  /*19630*/  IADD3 R14, R0, 0x10, RZ ;  /* 0x00000010000e7810 */ /* 0x000fe40007ffe0ff */
[-C--:B------:R-:W-:Y:S02]  /*19640*/  ISETP.GE.OR P1, PT, R4, R251.reuse, !P1 ;  /* 0x000000fb0400720c */ /* 0x080fe40004f26670 */
[----:B------:R-:W-:Y:S02]  /*19650*/  ISETP.GE.OR P0, PT, R2, R251, !P0 ;  /* 0x000000fb0200720c */ /* 0x000fe40004706670 */
[C---:B------:R-:W-:Y:S02]  /*19660*/  ISETP.GE.OR P6, PT, R0.reuse, R249, !P6 ;  /* 0x000000f90000720c */ /* 0x040fe400077c6670 */
[----:B------:R-:W-:Y:S02]  /*19670*/  ISETP.GE.OR P3, PT, R0, R248, !P3 ;  /* 0x000000f80000720c */ /* 0x000fe40005f66670 */
[----:B------:R-:W-:Y:S02]  /*19680*/  FSEL R21, R20, -INF , !P6 ;  /* 0xff80000014157808 */ /* 0x000fe40007000000 */
[----:B------:R-:W-:Y:S02]  /*19690*/  FSEL R20, R252, -INF , !P0 ;  /* 0xff800000fc147808 */ /* 0x000fe40004000000 */
[-C--:B------:R-:W-:Y:S02]  /*196a0*/  ISETP.GE.AND P0, PT, R14, R247.reuse, PT ;  /* 0x000000f70e00720c */ /* 0x080fe40003f06270 */
[C---:B------:R-:W-:Y:S02]  /*196b0*/  ISETP.GE.AND P2, PT, R0.reuse, R246, PT ;  /* 0x000000f60000720c */ /* 0x040fe40003f46270 */
[----:B------:R-:W-:Y:S02]  /*196c0*/  FSEL R26, R17, -INF , !P3 ;  /* 0xff800000111a7808 */ /* 0x000fe40005800000 */
[----:B------:R-:W-:Y:S02]  /*196d0*/  FSEL R17, R13, -INF , !P1 ;  /* 0xff8000000d117808 */ /* 0x000fe40004800000 */
[C---:B------:R-:W-:Y:S02]  /*196e0*/  ISETP.GE.AND P1, PT, R5.reuse, R247, PT ;  /* 0x000000f70500720c */ /* 0x040fe40003f26270 */
[C---:B------:R-:W-:Y:S02]  /*196f0*/  IADD3 R13, R0.reuse, 0x11, RZ ;  /* 0x00000011000d7810 */ /* 0x040fe40007ffe0ff */
[-C--:B------:R-:W-:Y:S02]  /*19700*/  ISETP.GE.OR P1, PT, R5, R251.reuse, !P1 ;  /* 0x000000fb0500720c */ /* 0x080fe40004f26670 */
[----:B------:R-:W-:Y:S02]  /*19710*/  IADD3 R12, R0, 0x18, RZ ;  /* 0x00000018000c7810 */ /* 0x000fe40007ffe0ff */
[----:B------:R-:W-:Y:S02]  /*19720*/  ISETP.GE.OR P0, PT, R14, R251, !P0 ;  /* 0x000000fb0e00720c */ /* 0x000fe40004706670 */
[----:B------:R-:W-:Y:S02]  /*19730*/  ISETP.GE.OR P2, PT, R0, R250, !P2 ;  /* 0x000000fa0000720c */ /* 0x000fe40005746670 */
[----:B------:R-:W-:Y:S02]  /*19740*/  FSEL R19, R19, -INF , !P1 ;  /* 0xff80000013137808 */ /* 0x000fe40004800000 */
[-C--:B------:R-:W-:Y:S02]  /*19750*/  ISETP.GE.AND P1, PT, R13, R247.reuse, PT ;  /* 0x000000f70d00720c */ /* 0x080fe40003f26270 */
[----:B------:R-:W-:Y:S02]  /*19760*/  FSEL R48, R221, -INF , !P0 ;  /* 0xff800000dd307808 */ /* 0x000fe40004000000 */
[----:B------:R-:W-:Y:S02]  /*19770*/  ISETP.GE.AND P0, PT, R12, R247, PT ;  /* 0x000000f70c00720c */ /* 0x000fe40003f06270 */
[----:B---3--:R-:W-:Y:S02]  /*19780*/  FSEL R16, R16, -INF , !P2 ;  /* 0xff80000010107808 */ /* 0x008fe40005000000 */
[----:B------:R-:W-:Y:S02]  /*19790*/  ISETP.GE.AND P2, PT, R4, R246, PT ;  /* 0x000000f60400720c */ /* 0x000fe40003f46270 */
[----:B------:R-:W-:Y:S02]  /*197a0*/  IADD3 R11, R0, 0x19, RZ ;  /* 0x00000019000b7810 */ /* 0x000fe40007ffe0ff */
[----:B------:R-:W-:Y:S02]  /*197b0*/  ISETP.GE.OR P2, PT, R4, R250, !P2 ;  /* 0x000000fa0400720c */ /* 0x000fe40005746670 */
[-C--:B------:R-:W-:Y:S02]  /*197c0*/  ISETP.GE.OR P0, PT, R12, R251.reuse, !P0 ;  /* 0x000000fb0c00720c */ /* 0x080fe40004706670 */
[----:B------:R-:W-:Y:S02]  /*197d0*/  ISETP.GE.OR P1, PT, R13, R251, !P1 ;  /* 0x000000fb0d00720c */ /* 0x000fe40004f26670 */
[----:B------:R-:W-:Y:S02]  /*197e0*/  FSEL R55, R22, -INF , !P0 ;  /* 0xff80000016377808 */ /* 0x000fe40004000000 */
[----:B------:R-:W-:Y:S02]  /*197f0*/  FSEL R49, R18, -INF , !P1 ;  /* 0xff80000012317808 */ /* 0x000fe40004800000 */
[----:B------:R-:W-:Y:S02]  /*19800*/  FSEL R18, R8, -INF , !P2 ;  /* 0xff80000008127808 */ /* 0x000fe40005000000 */
[----:B------:R-:W-:Y:S02]  /*19810*/  ISETP.GE.AND P2, PT, R11, R247, PT ;  /* 0x000000f70b00720c */ /* 0x000fe40003f46270 */
[-C--:B------:R-:W-:Y:S02]  /*19820*/  ISETP.GE.AND P1, PT, R2, R246.reuse, PT ;  /* 0x000000f60200720c */ /* 0x080fe40003f26270 */
[C---:B------:R-:W-:Y:S02]  /*19830*/  ISETP.GE.AND P0, PT, R5.reuse, R246, PT ;  /* 0x000000f60500720c */ /* 0x040fe40003f06270 */
[----:B------:R-:W-:Y:S02]  /*19840*/  ISETP.GE.AND P6, PT, R4, R245, PT ;  /* 0x000000f50400720c */ /* 0x000fe40003fc6270 */
[C---:B------:R-:W-:Y:S02]  /*19850*/  IADD3 R10, R0.reuse, 0x20, RZ ;  /* 0x00000020000a7810 */ /* 0x040fe40007ffe0ff */
[----:B------:R-:W-:Y:S02]  /*19860*/  IADD3 R9, R0, 0x21, RZ ;  /* 0x0000002100097810 */ /* 0x000fe40007ffe0ff */
[-C--:B------:R-:W-:Y:S02]  /*19870*/  ISETP.GE.OR P1, PT, R2, R250.reuse, !P1 ;  /* 0x000000fa0200720c */ /* 0x080fe40004f26670 */
[----:B------:R-:W-:Y:S02]  /*19880*/  ISETP.GE.OR P0, PT, R5, R250, !P0 ;  /* 0x000000fa0500720c */ /* 0x000fe40004706670 */
[----:B------:R-:W-:Y:S02]  /*19890*/  ISETP.GE.OR P2, PT, R11, R251, !P2 ;  /* 0x000000fb0b00720c */ /* 0x000fe40005746670 */
[----:B------:R-:W-:Y:S02]  /*198a0*/  ISETP.GE.OR P4, PT, R4, R249, !P6 ;  /* 0x000000f90400720c */ /* 0x000fe40007786670 */
[----:B------:R-:W-:Y:S02]  /*198b0*/  FSEL R22, R54, -INF , !P1 ;  /* 0xff80000036167808 */ /* 0x000fe40004800000 */
[-C--:B------:R-:W-:Y:S02]  /*198c0*/  ISETP.GE.AND P1, PT, R10, R247.reuse, PT ;  /* 0x000000f70a00720c */ /* 0x080fe40003f26270 */
[----:B------:R-:W-:Y:S02]  /*198d0*/  FSEL R56, R24, -INF , !P2 ;  /* 0xff80000018387808 */ /* 0x000fe40005000000 */
[----:B------:R-:W-:Y:S02]  /*198e0*/  ISETP.GE.AND P2, PT, R14, R246, PT ;  /* 0x000000f60e00720c */ /* 0x000fe40003f46270 */
[----:B------:R-:W-:Y:S02]  /*198f0*/  FSEL R24, R7, -INF , !P0 ;  /* 0xff80000007187808 */ /* 0x000fe40004000000 */
[C---:B------:R-:W-:Y:S02]  /*19900*/  ISETP.GE.AND P0, PT, R9.reuse, R247, PT ;  /* 0x000000f70900720c */ /* 0x040fe40003f06270 */
[----:B------:R-:W-:Y:S02]  /*19910*/  ISETP.GE.AND P3, PT, R4, R244, PT ;  /* 0x000000f40400720c */ /* 0x000fe40003f66270 */
[----:B------:R-:W-:Y:S02]  /*19920*/  IADD3 R8, R0, 0x28, RZ ;  /* 0x0000002800087810 */ /* 0x000fe40007ffe0ff */
[-C--:B------:R-:W-:Y:S02]  /*19930*/  ISETP.GE.OR P1, PT, R10, R251.reuse, !P1 ;  /* 0x000000fb0a00720c */ /* 0x080fe40004f26670 */
[----:B------:R-:W-:Y:S02]  /*19940*/  ISETP.GE.OR P2, PT, R14, R250, !P2 ;  /* 0x000000fa0e00720c */ /* 0x000fe40005746670 */
[----:B------:R-:W-:Y:S02]  /*19950*/  ISETP.GE.OR P0, PT, R9, R251, !P0 ;  /* 0x000000fb0900720c */ /* 0x000fe40004706670 */
[----:B------:R-:W-:Y:S02]  /*19960*/  LOP3.LUT R212, R212, 0xfffffffd, RZ, 0xc0, !PT ;  /* 0xfffffffdd4d47812 */ /* 0x000fe400078ec0ff */
[----:B------:R-:W-:Y:S02]  /*19970*/  FSEL R54, R135, -INF , !P1 ;  /* 0xff80000087367808 */ /* 0x000fe40004800000 */
[----:B------:R-:W-:Y:S02]  /*19980*/  ISETP.GE.OR P3, PT, R4, R248, !P3 ;  /* 0x000000f80400720c */ /* 0x000fe40005f66670 */
[----:B------:R-:W-:Y:S02]  /*19990*/  FSEL R4, R132, -INF , !P0 ;  /* 0xff80000084047808 */ /* 0x000fe40004000000 */
[----:B------:R-:W-:Y:S02]  /*199a0*/  FSEL R252, R223, -INF , !P2 ;  /* 0xff800000dffc7808 */ /* 0x000fe40005000000 */
[----:B------:R-:W-:Y:S02]  /*199b0*/  ISETP.GE.AND P2, PT, R8, R247, PT ;  /* 0x000000f70800720c */ /* 0x000fe40003f46270 */
[-C--:B------:R-:W-:Y:S02]  /*199c0*/  ISETP.GE.AND P0, PT, R12, R246.reuse, PT ;  /* 0x000000f60c00720c */ /* 0x080fe40003f06270 */
[C---:B------:R-:W-:Y:S02]  /*199d0*/  ISETP.GE.AND P1, PT, R13.reuse, R246, PT ;  /* 0x000000f60d00720c */ /* 0x040fe40003f26270 */
[----:B------:R-:W-:Y:S02]  /*199e0*/  @P4 LOP3.LUT R212, R212, 0x2, RZ, 0xfc, !PT ;  /* 0x00000002d4d44812 */ /* 0x000fe400078efcff */
[C---:B------:R-:W-:Y:S02]  /*199f0*/  IADD3 R7, R0.reuse, 0x29, RZ ;  /* 0x0000002900077810 */ /* 0x040fe40007ffe0ff */
[-C--:B------:R-:W-:Y:S01]  /*19a00*/  ISETP.GE.OR P1, PT, R13, R250.reuse, !P1 ;  /* 0x000000fa0d00720c */ /* 0x080fe20004f26670 */
[----:B------:R-:W-:Y:S01]  /*19a10*/  STL [R1+0x34], R212 ;  /* 0x000034d401007387 */ /* 0x000fe20000100800 */
[----:B------:R-:W-:Y:S02]  /*19a20*/  IADD3 R6, R0, 0x30, RZ ;  /* 0x0000003000067810 */ /* 0x000fe40007ffe0ff */
[----:B------:R-:W-:Y:S01]  /*19a30*/  ISETP.GE.OR P2, PT, R8, R251, !P2 ;  /* 0x000000fb0800720c */ /* 0x000fe20005746670 */
[----:B------:R1:W-:Y:S01]  /*19a40*/  STL [R1+0x50], R4 ;  /* 0x0000500401007387 */ /* 0x0003e20000100800 */
[----:B------:R-:W-:Y:S02]  /*19a50*/  ISETP.GE.OR P0, PT, R12, R250, !P0 ;  /* 0x000000fa0c00720c */ /* 0x000fe40004706670 */
[----:B------:R-:W-:Y:S01]  /*19a60*/  FSEL R223, R222, -INF , !P1 ;  /* 0xff800000dedf7808 */ /* 0x000fe20004800000 */
[----:B------:R2:W-:Y:S01]  /*19a70*/  STL [R1+0xe0], R247 ;  /* 0x0000e0f701007387 */ /* 0x0005e20000100800 */
[-C--:B------:R-:W-:Y:S02]  /*19a80*/  ISETP.GE.AND P1, PT, R7, R247.reuse, PT ;  /* 0x000000f70700720c */ /* 0x080fe40003f26270 */
[----:B------:R-:W-:Y:S02]  /*19a90*/  FSEL R243, R36, -INF , !P2 ;  /* 0xff80000024f37808 */ /* 0x000fe40005000000 */
[----:B------:R-:W-:Y:S02]  /*19aa0*/  FSEL R57, R138, -INF , !P0 ;  /* 0xff8000008a397808 */ /* 0x000fe40004000000 */
[C---:B------:R-:W-:Y:S02]  /*19ab0*/  ISETP.GE.AND P0, PT, R6.reuse, R247, PT ;  /* 0x000000f70600720c */ /* 0x040fe40003f06270 */
[----:B------:R-:W-:Y:S02]  /*19ac0*/  ISETP.GE.AND P2, PT, R11, R246, PT ;  /* 0x000000f60b00720c */ /* 0x000fe40003f46270 */
[-C--:B------:R-:W-:Y:S02]  /*19ad0*/  ISETP.GE.OR P1, PT, R7, R251.reuse, !P1 ;  /* 0x000000fb0700720c */ /* 0x080fe40004f26670 */
[----:B------:R-:W-:Y:S02]  /*19ae0*/  ISETP.GE.OR P2, PT, R11, R250, !P2 ;  /* 0x000000fa0b00720c */ /* 0x000fe40005746670 */
[----:B------:R-:W-:Y:S02]  /*19af0*/  ISETP.GE.OR P0, PT, R6, R251, !P0 ;  /* 0x000000fb0600720c */ /* 0x000fe40004706670 */
[----:B------:R-:W-:Y:S02]  /*19b00*/  FSEL R53, R33, -INF , !P1 ;  /* 0xff80000021357808 */ /* 0x000fe40004800000 */
[----:B------:R-:W-:Y:S02]  /*19b10*/  FSEL R58, R137, -INF , !P2 ;  /* 0xff800000893a7808 */ /* 0x000fe40005000000 */
[----:B------:R-:W-:Y:S02]  /*19b20*/  FSEL R229, R32, -INF , !P0 ;  /* 0xff80000020e57808 */ /* 0x000fe40004000000 */
[C---:B------:R-:W-:Y:S02]  /*19b30*/  ISETP.GE.AND P1, PT, R2.reuse, R245, PT ;  /* 0x000000f50200720c */ /* 0x040fe40003f26270 */
[----:B------:R-:W-:Y:S02]  /*19b40*/  ISETP.GE.AND P2, PT, R2, R244, PT ;  /* 0x000000f40200720c */ /* 0x000fe40003f46270 */
[----:B------:R-:W-:Y:S02]  /*19b50*/  ISETP.GE.AND P0, PT, R10, R246, PT ;  /* 0x000000f60a00720c */ /* 0x000fe40003f06270 */
[----:B------:R-:W-:Y:S02]  /*19b60*/  ISETP.GE.OR P2, PT, R2, R248, !P2 ;  /* 0x000000f80200720c */ /* 0x000fe40005746670 */
[----:B------:R-:W-:Y:S02]  /*19b70*/  ISETP.GE.OR P0, PT, R10, R250, !P0 ;  /* 0x000000fa0a00720c */ /* 0x000fe40004706670 */
[----:B------:R-:W-:Y:S02]  /*19b80*/  ISETP.GE.OR P4, PT, R2, R249, !P1 ;  /* 0x000000f90200720c */ /* 0x000fe40004f86670 */
[----:B------:R-:W-:Y:S02]  /*19b90*/  IADD3 R2, R0, 0x31, RZ ;  /* 0x0000003100027810 */ /* 0x000fe40007ffe0ff */
[----:B------:R-:W-:Y:S02]  /*19ba0*/  FSEL R67, R134, -INF , !P0 ;  /* 0xff80000086437808 */ /* 0x000fe40004000000 */
[----:B------:R-:W-:Y:S02]  /*19bb0*/  ISETP.GE.AND P0, PT, R2, R247, PT ;  /* 0x000000f70200720c */ /* 0x000fe40003f06270 */
[----:B-1----:R-:W-:Y:S02]  /*19bc0*/  IADD3 R4, R0, 0x38, RZ ;  /* 0x0000003800047810 */ /* 0x002fe40007ffe0ff */
[----:B------:R-:W-:Y:S02]  /*19bd0*/  ISETP.GE.OR P0, PT, R2, R251, !P0 ;  /* 0x000000fb0200720c */ /* 0x000fe40004706670 */
[----:B------:R-:W-:Y:S02]  /*19be0*/  MOV R214, R51 ;  /* 0x0000003300d67202 */ /* 0x000fe40000000f00 */
[----:B------:R-:W-:Y:S02]  /*19bf0*/  FSEL R52, R29, -INF , !P0 ;  /* 0xff8000001d347808 */ /* 0x000fe40004000000 */
[C---:B------:R-:W-:Y:S02]  /*19c00*/  ISETP.GE.AND P0, PT, R9.reuse, R246, PT ;  /* 0x000000f60900720c */ /* 0x040fe40003f06270 */
[----:B------:R-:W-:Y:S02]  /*19c10*/  IADD3 R0, R0, 0x39, RZ ;  /* 0x0000003900007810 */ /* 0x000fe40007ffe0ff */
[----:B------:R-:W-:Y:S02]  /*19c20*/  ISETP.GE.OR P0, PT, R9, R250, !P0 ;  /* 0x000000fa0900720c */ /* 0x000fe40004706670 */
[C---:B------:R-:W-:Y:S02]  /*19c30*/  ISETP.GE.AND P6, PT, R5.reuse, R245, PT ;  /* 0x000000f50500720c */ /* 0x040fe40003fc6270 */
[----:B------:R-:W-:Y:S02]  /*19c40*/  FSEL R66, R38, -INF , !P0 ;  /* 0xff80000026427808 */ /* 0x000fe40004000000 */
[C---:B------:R-:W-:Y:S02]  /*19c50*/  ISETP.GE.AND P0, PT, R4.reuse, R247, PT ;  /* 0x000000f70400720c */ /* 0x040fe40003f06270 */
[C---:B------:R-:W-:Y:S02]  /*19c60*/  ISETP.GE.OR P6, PT, R5.reuse, R249, !P6 ;  /* 0x000000f90500720c */ /* 0x040fe400077c6670 */
[----:B------:R-:W-:Y:S02]  /*19c70*/  ISETP.GE.OR P0, PT, R4, R251, !P0 ;  /* 0x000000fb0400720c */ /* 0x000fe40004706670 */
[----:B------:R-:W-:Y:S02]  /*19c80*/  ISETP.GE.AND P1, PT, R5, R244, PT ;  /* 0x000000f40500720c */ /* 0x000fe40003f26270 */
[----:B------:R-:W-:Y:S02]  /*19c90*/  FSEL R51, R25, -INF , !P0 ;  /* 0xff80000019337808 */ /* 0x000fe40004000000 */
[C---:B------:R-:W-:Y:S02]  /*19ca0*/  ISETP.GE.AND P0, PT, R8.reuse, R246, PT ;  /* 0x000000f60800720c */ /* 0x040fe40003f06270 */
[----:B------:R-:W-:Y:S02]  /*19cb0*/  FSEL R25, R61, -INF , !P4 ;  /* 0xff8000003d197808 */ /* 0x000fe40006000000 */
[----:B------:R-:W-:Y:S02]  /*19cc0*/  ISETP.GE.OR P0, PT, R8, R250, !P0 ;  /* 0x000000fa0800720c */ /* 0x000fe40004706670 */
[----:B------:R-:W-:Y:S02]  /*19cd0*/  ISETP.GE.OR P1, PT, R5, R248, !P1 ;  /* 0x000000f80500720c */ /* 0x000fe40004f26670 */
[----:B------:R-:W-:Y:S02]  /*19ce0*/  FSEL R65, R35, -INF , !P0 ;  /* 0xff80000023417808 */ /* 0x000fe40004000000 */
[C---:B------:R-:W-:Y:S02]  /*19cf0*/  ISETP.GE.AND P0, PT, R0.reuse, R247, PT ;  /* 0x000000f70000720c */ /* 0x040fe40003f06270 */
[----:B------:R-:W-:Y:S02]  /*19d00*/  FMNMX.FTZ R5, R15, R3, !PT ;  /* 0x000000030f057209 */ /* 0x000fe40007810000 */
[----:B------:R-:W-:Y:S02]  /*19d10*/  ISETP.GE.OR P0, PT, R0, R251, !P0 ;  /* 0x000000fb0000720c */ /* 0x000fe40004706670 */
[----:B------:R-:W-:Y:S02]  /*19d20*/  FMNMX.FTZ R5, R17, R5, !PT ;  /* 0x0000000511057209 */ /* 0x000fe40007810000 */
[----:B------:R-:W-:Y:S02]  /*19d30*/  FSEL R50, R23, -INF , !P0 ;  /* 0xff80000017327808 */ /* 0x000fe40004000000 */
[C---:B------:R-:W-:Y:S02]  /*19d40*/  ISETP.GE.AND P0, PT, R7.reuse, R246, PT ;  /* 0x000000f60700720c */ /* 0x040fe40003f06270 */
[----:B------:R-:W-:Y:S02]  /*19d50*/  FMNMX.FTZ R5, R20, R5, !PT ;  /* 0x0000000514057209 */ /* 0x000fe40007810000 */
[----:B------:R-:W-:Y:S02]  /*19d60*/  ISETP.GE.OR P0, PT, R7, R250, !P0 ;  /* 0x000000fa0700720c */ /* 0x000fe40004706670 */
[----:B------:R-:W-:Y:S02]  /*19d70*/  FMNMX.FTZ R5, R19, R5, !PT ;  /* 0x0000000513057209 */ /* 0x000fe40007810000 */
[----:B------:R-:W-:Y:S02]  /*19d80*/  FSEL R64, R34, -INF , !P0 ;  /* 0xff80000022407808 */ /* 0x000fe40004000000 */
[C---:B------:R-:W-:Y:S02]  /*19d90*/  ISETP.GE.AND P0, PT, R6.reuse, R246, PT ;  /* 0x000000f60600720c */ /* 0x040fe40003f06270 */
[----:B------:R-:W-:Y:S02]  /*19da0*/  MOV R215, R60 ;  /* 0x0000003c00d77202 */ /* 0x000fe40000000f00 */
[----:B------:R-:W-:Y:S04]  /*19db0*/  ISETP.GE.OR P0, PT, R6, R250, !P0 ;  /* 0x000000fa0600720c */ /* 0x000fe80004706670 */
[----:B------:R-:W-:Y:S02]  /*19dc0*/  FSEL R63, R31, -INF , !P0 ;  /* 0xff8000001f3f7808 */ /* 0x000fe40004000000 */
[----:B------:R-:W-:Y:S04]  /*19dd0*/  LOP3.LUT P0, RZ, R212, 0x2, RZ, 0xc0, !PT ;  /* 0x00000002d4ff7812 */ /* 0x000fe8000780c0ff */
[----:B------:R-:W-:Y:S02]  /*19de0*/  FSEL R23, R62, -INF , !P0 ;  /* 0xff8000003e177808 */ /* 0x000fe40004000000 */
[C---:B------:R-:W-:Y:S04]  /*19df0*/  ISETP.GE.AND P0, PT, R2.reuse, R246, PT ;  /* 0x000000f60200720c */ /* 0x040fe80003f06270 */
[----:B------:R-:W-:Y:S04]  /*19e00*/  ISETP.GE.OR P0, PT, R2, R250, !P0 ;  /* 0x000000fa0200720c */ /* 0x000fe80004706670 */
[----:B------:R-:W-:Y:S02]  /*19e10*/  FSEL R62, R30, -INF , !P0 ;  /* 0xff8000001e3e7808 */ /* 0x000fe40004000000 */
[C---:B------:R-:W-:Y:S04]  /*19e20*/  ISETP.GE.AND P0, PT, R4.reuse, R246, PT ;  /* 0x000000f60400720c */ /* 0x040fe80003f06270 */
[----:B------:R-:W-:Y:S04]  /*19e30*/  ISETP.GE.OR P0, PT, R4, R250, !P0 ;  /* 0x000000fa0400720c */ /* 0x000fe80004706670 */
[----:B------:R-:W-:Y:S02]  /*19e40*/  FSEL R61, R27, -INF , !P0 ;  /* 0xff8000001b3d7808 */ /* 0x000fe40004000000 */
[----:B------:R-:W-:Y:S02]  /*19e50*/  FSEL R27, R214, -INF , !P6 ;  /* 0xff800000d61b7808 */ /* 0x000fe40007000000 */
[----:B------:R-:W3:Y:S01]  /*19e60*/  LDL.LU R214, [R1+0x5c] ;  /* 0x00005c0001d67983 */ /* 0x000ee20000300800 */
[----:B------:R-:W-:Y:S02]  /*19e70*/  ISETP.GE.AND P6, PT, R14, R245, PT ;  /* 0x000000f50e00720c */ /* 0x000fe40003fc6270 */
[C---:B------:R-:W-:Y:S01]  /*19e80*/  ISETP.GE.AND P0, PT, R0.reuse, R246, PT ;  /* 0x000000f60000720c */ /* 0x040fe20003f06270 */
[----:B--2---:R-:W2:Y:S03]  /*19e90*/  LDL.LU R247, [R1+0x50] ;  /* 0x0000500001f77983 */ /* 0x004ea60000300800 */
[----:B------:R-:W-:Y:S02]  /*19ea0*/  ISETP.GE.OR P4, PT, R0, R250, !P0 ;  /* 0x000000fa0000720c */ /* 0x000fe40004786670 */
[C---:B------:R-:W-:Y:S02]  /*19eb0*/  ISETP.GE.OR P0, PT, R14.reuse, R249, !P6 ;  /* 0x000000f90e00720c */ /* 0x040fe40007706670 */
[----:B------:R-:W-:Y:S02]  /*19ec0*/  ISETP.GE.AND P6, PT, R13, R245, PT ;  /* 0x000000f50d00720c */ /* 0x000fe40003fc6270 */
[----:B------:R-:W-:Y:S02]  /*19ed0*/  FSEL R222, R211, -INF , !P0 ;  /* 0xff800000d3de7808 */ /* 0x000fe40004000000 */
[C---:B------:R-:W-:Y:S02]  /*19ee0*/  ISETP.GE.AND P0, PT, R14.reuse, R244, PT ;  /* 0x000000f40e00720c */ /* 0x040fe40003f06270 */
[----:B------:R-:W-:Y:S02]  /*19ef0*/  ISETP.GE.OR P6, PT, R13, R249, !P6 ;  /* 0x000000f90d00720c */ /* 0x000fe400077c6670 */
[----:B------:R-:W-:Y:S02]  /*19f00*/  ISETP.GE.OR P0, PT, R14, R248, !P0 ;  /* 0x000000f80e00720c */ /* 0x000fe40004706670 */
[----:B------:R-:W-:Y:S02]  /*19f10*/  FSEL R14, R213, -INF , !P3 ;  /* 0xff800000d50e7808 */ /* 0x000fe40005800000 */
[----:B------:R-:W4:Y:S01]  /*19f20*/  LDL.LU R213, [R1+0x8] ;  /* 0x0000080001d57983 */ /* 0x000f220000300800 */
[----:B------:R-:W-:Y:S02]  /*19f30*/  FSEL R221, R209, -INF , !P6 ;  /* 0xff800000d1dd7808 */ /* 0x000fe40007000000 */
[C---:B------:R-:W-:Y:S02]  /*19f40*/  ISETP.GE.AND P6, PT, R12.reuse, R245, PT ;  /* 0x000000f50c00720c */ /* 0x040fe40003fc6270 */
[----:B------:R-:W-:Y:S02]  /*19f50*/  ISETP.GE.AND P3, PT, R13, R244, PT ;  /* 0x000000f40d00720c */ /* 0x000fe40003f66270 */
[----:B------:R-:W-:Y:S02]  /*19f60*/  ISETP.GE.OR P6, PT, R12, R249, !P6 ;  /* 0x000000f90c00720c */ /* 0x000fe400077c6670 */
[----:B------:R-:W-:Y:S02]  /*19f70*/  FSEL R60, R28, -INF , !P4 ;  /* 0xff8000001c3c7808 */ /* 0x000fe40006000000 */
[----:B------:R-:W-:Y:S02]  /*19f80*/  FSEL R219, R143, -INF , !P6 ;  /* 0xff8000008fdb7808 */ /* 0x000fe40007000000 */
[C---:B------:R-:W-:Y:S04]  /*19f90*/  ISETP.GE.AND P6, PT, R11.reuse, R245, PT ;  /* 0x000000f50b00720c */ /* 0x040fe80003fc6270 */
[----:B------:R-:W-:Y:S02]  /*19fa0*/  ISETP.GE.OR P4, PT, R11, R249, !P6 ;  /* 0x000000f90b00720c */ /* 0x000fe40007786670 */
[----:B------:R-:W-:Y:S02]  /*19fb0*/  ISETP.GE.OR P6, PT, R13, R248, !P3 ;  /* 0x000000f80d00720c */ /* 0x000fe40005fc6670 */
[----:B------:R-:W-:Y:S02]  /*19fc0*/  FMNMX.FTZ R13, R48, R5, !PT ;  /* 0x00000005300d7209 */ /* 0x000fe40007810000 */
[----:B------:R-:W-:Y:S02]  /*19fd0*/  ISETP.GE.AND P3, PT, R10, R245, PT ;  /* 0x000000f50a00720c */ /* 0x000fe40003f66270 */
[----:B------:R-:W-:Y:S02]  /*19fe0*/  FMNMX.FTZ R13, R49, R13, !PT ;  /* 0x0000000d310d7209 */ /* 0x000fe40007810000 */
[----:B------:R-:W-:Y:S02]  /*19ff0*/  FSEL R218, R208, -INF , !P4 ;  /* 0xff800000d0da7808 */ /* 0x000fe40006000000 */
[----:B------:R-:W-:Y:S02]  /*1a000*/  FMNMX.FTZ R137, R55, R13, !PT ;  /* 0x0000000d37897209 */ /* 0x000fe40007810000 */
[----:B------:R-:W-:Y:S02]  /*1a010*/  FSEL R13, R215, -INF , !P2 ;  /* 0xff800000d70d7808 */ /* 0x000fe40005000000 */
[----:B------:R-:W4:Y:S01]  /*1a020*/  LDL.LU R215, [R1+0xc] ;  /* 0x00000c0001d77983 */ /* 0x000f220000300800 */
[----:B------:R-:W-:Y:S02]  /*1a030*/  ISETP.GE.OR P4, PT, R10, R249, !P3 ;  /* 0x000000f90a00720c */ /* 0x000fe40005f86670 */
[----:B------:R-:W-:Y:S02]  /*1a040*/  ISETP.GE.AND P3, PT, R12, R244, PT ;  /* 0x000000f40c00720c */ /* 0x000fe40003f66270 */
[----:B------:R-:W-:Y:S02]  /*1a050*/  FMNMX.FTZ R5, R16, R133, !PT ;  /* 0x0000008510057209 */ /* 0x000fe40007810000 */
[----:B------:R-:W-:Y:S02]  /*1a060*/  ISETP.GE.OR P3, PT, R12, R248, !P3 ;  /* 0x000000f80c00720c */ /* 0x000fe40005f66670 */
[----:B------:R-:W-:Y:S02]  /*1a070*/  FMNMX.FTZ R5, R18, R5, !PT ;  /* 0x0000000512057209 */ /* 0x000fe40007810000 */
[C---:B------:R-:W-:Y:S02]  /*1a080*/  ISETP.GE.AND P2, PT, R9.reuse, R245, PT ;  /* 0x000000f50900720c */ /* 0x040fe40003f46270 */
[----:B------:R-:W-:Y:S02]  /*1a090*/  FMNMX.FTZ R5, R22, R5, !PT ;  /* 0x0000000516057209 */ /* 0x000fe40007810000 */
[----:B------:R-:W-:Y:S02]  /*1a0a0*/  FSEL R29, R136, -INF , !P4 ;  /* 0xff800000881d7808 */ /* 0x000fe40006000000 */
[----:B------:R-:W-:Y:S02]  /*1a0b0*/  FMNMX.FTZ R5, R24, R5, !PT ;  /* 0x0000000518057209 */ /* 0x000fe40007810000 */
[----:B------:R-:W-:Y:S02]  /*1a0c0*/  ISETP.GE.OR P4, PT, R9, R249, !P2 ;  /* 0x000000f90900720c */ /* 0x000fe40005786670 */
[----:B------:R-:W-:Y:S02]  /*1a0d0*/  FMNMX.FTZ R5, R252, R5, !PT ;  /* 0x00000005fc057209 */ /* 0x000fe40007810000 */
[----:B------:R-:W-:Y:S02]  /*1a0e0*/  FSEL R28, R141, -INF , !P4 ;  /* 0xff8000008d1c7808 */ /* 0x000fe40006000000 */
[----:B------:R-:W-:Y:S02]  /*1a0f0*/  FMNMX.FTZ R5, R223, R5, !PT ;  /* 0x00000005df057209 */ /* 0x000fe40007810000 */
[----:B------:R-:W-:Y:S02]  /*1a100*/  ISETP.GE.AND P2, PT, R11, R244, PT ;  /* 0x000000f40b00720c */ /* 0x000fe40003f46270 */
[----:B------:R-:W-:Y:S02]  /*1a110*/  FMNMX.FTZ R5, R57, R5, !PT ;  /* 0x0000000539057209 */ /* 0x000fe40007810000 */
[----:B------:R-:W-:Y:S02]  /*1a120*/  ISETP.GE.OR P2, PT, R11, R248, !P2 ;  /* 0x000000f80b00720c */ /* 0x000fe40005746670 */
[----:B------:R-:W-:Y:S02]  /*1a130*/  FMNMX.FTZ R5, R58, R5, !PT ;  /* 0x000000053a057209 */ /* 0x000fe40007810000 */
[----:B------:R-:W-:Y:S02]  /*1a140*/  FMNMX.FTZ R137, R56, R137, !PT ;  /* 0x0000008938897209 */ /* 0x000fe40007810000 */
[----:B------:R-:W-:Y:S02]  /*1a150*/  FMNMX.FTZ R5, R67, R5, !PT ;  /* 0x0000000543057209 */ /* 0x000fe40007810000 */
[----:B------:R-:W-:Y:S02]  /*1a160*/  FMNMX.FTZ R137, R54, R137, !PT ;  /* 0x0000008936897209 */ /* 0x000fe40007810000 */
[----:B------:R-:W-:Y:S04]  /*1a170*/  FMNMX.FTZ R5, R66, R5, !PT ;  /* 0x0000000542057209 */ /* 0x000fe80007810000 */
[----:B------:R-:W-:Y:S02]  /*1a180*/  FMNMX.FTZ R5, R65, R5, !PT ;  /* 0x0000000541057209 */ /* 0x000fe40007810000 */
[----:B---3--:R-:W-:Y:S02]  /*1a190*/  FSEL R12, R214, -INF , !P1 ;  /* 0xff800000d60c7808 */ /* 0x008fe40004800000 */
[----:B------:R-:W3:Y:S01]  /*1a1a0*/  LDL.LU R214, [R1+0x14] ;  /* 0x0000140001d67983 */ /* 0x000ee20000300800 */
[C---:B------:R-:W-:Y:S02]  /*1a1b0*/  ISETP.GE.AND P1, PT, R8.reuse, R245, PT ;  /* 0x000000f50800720c */ /* 0x040fe40003f26270 */
[----:B--2---:R-:W-:Y:S02]  /*1a1c0*/  FMNMX.FTZ R137, R247, R137, !PT ;  /* 0x00000089f7897209 */ /* 0x004fe40007810000 */
[----:B------:R-:W-:Y:S02]  /*1a1d0*/  ISETP.GE.OR P4, PT, R8, R249, !P1 ;  /* 0x000000f90800720c */ /* 0x000fe40004f86670 */
[----:B------:R-:W-:Y:S02]  /*1a1e0*/  ISETP.GE.AND P1, PT, R10, R244, PT ;  /* 0x000000f40a00720c */ /* 0x000fe40003f26270 */
[----:B------:R-:W-:Y:S01]  /*1a1f0*/  FSEL R11, R42, -INF , !P4 ;  /* 0xff8000002a0b7808 */ /* 0x000fe20006000000 */
[----:B------:R-:W-:Y:S01]  /*1a200*/  IMAD.MOV.U32 R42, RZ, RZ, R29 ;  /* 0x000000ffff2a7224 */ /* 0x000fe200078e001d */
[----:B------:R-:W-:Y:S02]  /*1a210*/  ISETP.GE.OR P1, PT, R10, R248, !P1 ;  /* 0x000000f80a00720c */ /* 0x000fe40004f26670 */
[----:B------:R-:W-:Y:S02]  /*1a220*/  FMNMX.FTZ R137, R243, R137, !PT ;  /* 0x00000089f3897209 */ /* 0x000fe40007810000 */
[----:B------:R-:W-:Y:S02]  /*1a230*/  FSEL R34, R142, -INF , !P1 ;  /* 0xff8000008e227808 */ /* 0x000fe40004800000 */
[C---:B------:R-:W-:Y:S02]  /*1a240*/  ISETP.GE.AND P1, PT, R2.reuse, R244, PT ;  /* 0x000000f40200720c */ /* 0x040fe40003f26270 */
[----:B------:R-:W-:Y:S02]  /*1a250*/  FMNMX.FTZ R137, R53, R137, !PT ;  /* 0x0000008935897209 */ /* 0x000fe40007810000 */
[----:B----4-:R-:W-:Y:S02]  /*1a260*/  FSEL R216, R213, -INF , !P0 ;  /* 0xff800000d5d87808 */ /* 0x010fe40004000000 */
[----:B------:R-:W2:Y:S01]  /*1a270*/  LDL.LU R213, [R1+0x1c] ;  /* 0x00001c0001d57983 */ /* 0x000ea20000300800 */
[C---:B------:R-:W-:Y:S02]  /*1a280*/  ISETP.GE.AND P0, PT, R7.reuse, R245, PT ;  /* 0x000000f50700720c */ /* 0x040fe40003f06270 */
[----:B------:R-:W-:Y:S02]  /*1a290*/  ISETP.GE.OR P1, PT, R2, R248, !P1 ;  /* 0x000000f80200720c */ /* 0x000fe40004f26670 */
[----:B------:R-:W-:Y:S02]  /*1a2a0*/  ISETP.GE.OR P4, PT, R7, R249, !P0 ;  /* 0x000000f90700720c */ /* 0x000fe40004786670 */
[----:B------:R-:W-:Y:S02]  /*1a2b0*/  FSEL R224, R59, -INF , !P1 ;  /* 0xff8000003be07808 */ /* 0x000fe40004800000 */
[----:B------:R-:W-:Y:S01]  /*1a2c0*/  FSEL R35, R45, -INF , !P4 ;  /* 0xff8000002d237808 */ /* 0x000fe20006000000 */
[----:B------:R-:W-:Y:S01]  /*1a2d0*/  IMAD.MOV.U32 R45, RZ, RZ, R28 ;  /* 0x000000ffff2d7224 */ /* 0x000fe200078e001c */
[----:B------:R-:W-:Y:S04]  /*1a2e0*/  FMNMX.FTZ R137, R229, R137, !PT ;  /* 0x00000089e5897209 */ /* 0x000fe80007810000 */
[----:B------:R-:W-:Y:S04]  /*1a2f0*/  FMNMX.FTZ R137, R52, R137, !PT ;  /* 0x0000008934897209 */ /* 0x000fe80007810000 */
[----:B------:R-:W-:Y:S04]  /*1a300*/  FMNMX.FTZ R137, R51, R137, !PT ;  /* 0x0000008933897209 */ /* 0x000fe80007810000 */
[----:B------:R-:W-:Y:S05]  /*1a310*/  FMNMX.FTZ R137, R50, R137, !PT ;  /* 0x0000008932897209 */ /* 0x000fea0007810000 */
[----:B------:R-:W1:Y:S01]  /*1a320*/  SHFL.BFLY PT, R10, R137, 0x2, 0x1f ;  /* 0x0c401f00890a7f89 */ /* 0x000e6200000e0000 */
[----:B------:R-:W-:Y:S02]  /*1a330*/  FSEL R217, R215, -INF , !P6 ;  /* 0xff800000d7d97808 */ /* 0x000fe40007000000 */
[C---:B------:R-:W-:Y:S04]  /*1a340*/  ISETP.GE.AND P6, PT, R9.reuse, R244, PT ;  /* 0x000000f40900720c */ /* 0x040fe80003fc6270 */
[----:B------:R-:W-:Y:S02]  /*1a350*/  ISETP.GE.OR P0, PT, R9, R248, !P6 ;  /* 0x000000f80900720c */ /* 0x000fe40007706670 */
[----:B------:R-:W-:Y:S02]  /*1a360*/  FMNMX.FTZ R9, R64, R5, !PT ;  /* 0x0000000540097209 */ /* 0x000fe40007810000 */
[----:B------:R-:W-:Y:S02]  /*1a370*/  FMNMX.FTZ R5, R21, R139, !PT ;  /* 0x0000008b15057209 */ /* 0x000fe40007810000 */
[C---:B------:R-:W-:Y:S02]  /*1a380*/  ISETP.GE.AND P6, PT, R6.reuse, R245, PT ;  /* 0x000000f50600720c */ /* 0x040fe40003fc6270 */
[----:B------:R-:W-:Y:S02]  /*1a390*/  FMNMX.FTZ R5, R23, R5, !PT ;  /* 0x0000000517057209 */ /* 0x000fe40007810000 */
[----:B------:R-:W-:Y:S02]  /*1a3a0*/  ISETP.GE.OR P4, PT, R6, R249, !P6 ;  /* 0x000000f90600720c */ /* 0x000fe40007786670 */
[----:B------:R-:W-:Y:S02]  /*1a3b0*/  FMNMX.FTZ R5, R25, R5, !PT ;  /* 0x0000000519057209 */ /* 0x000fe40007810000 */
[----:B------:R-:W-:Y:S02]  /*1a3c0*/  FSEL R30, R37, -INF , !P4 ;  /* 0xff800000251e7808 */ /* 0x000fe40006000000 */
[----:B------:R-:W-:Y:S02]  /*1a3d0*/  FMNMX.FTZ R5, R27, R5, !PT ;  /* 0x000000051b057209 */ /* 0x000fe40007810000 */
[----:B------:R-:W-:Y:S02]  /*1a3e0*/  FSEL R33, R210, -INF , !P0 ;  /* 0xff800000d2217808 */ /* 0x000fe40004000000 */
[----:B------:R-:W-:Y:S02]  /*1a3f0*/  FMNMX.FTZ R5, R222, R5, !PT ;  /* 0x00000005de057209 */ /* 0x000fe40007810000 */
        /* <DEDUP_REMOVED lines=8> */
[----:B-1----:R-:W-:Y:S02]  /*1a480*/  FMNMX.FTZ R137, R137, R10, !PT ;  /* 0x0000000a89897209 */ /* 0x002fe40007810000 */
[----:B------:R-:W-:Y:S02]  /*1a490*/  FSEL R230, R44, -INF , !P0 ;  /* 0xff8000002ce67808 */ /* 0x000fe40004000000 */
[----:B------:R-:W-:Y:S01]  /*1a4a0*/  FMNMX.FTZ R136, R60, R136, !PT ;  /* 0x000000883c887209 */ /* 0x000fe20007810000 */
[----:B------:R-:W1:Y:S02]  /*1a4b0*/  SHFL.BFLY PT, R9, R137, 0x1, 0x1f ;  /* 0x0c201f0089097f89 */ /* 0x000e6400000e0000 */
[----:B-1----:R-:W-:Y:S05]  /*1a4c0*/  FMNMX.FTZ R137, R137, R9, !PT ;  /* 0x0000000989897209 */ /* 0x002fea0007810000 */
[----:B------:R-:W-:Y:S01]  /*1a4d0*/  FMUL.FTZ R209, R137, c[0x0][0x23c] ;  /* 0x00008f0089d17a20 */ /* 0x000fe20000410000 */
[----:B---3--:R-:W-:Y:S02]  /*1a4e0*/  FSEL R215, R214, -INF , !P3 ;  /* 0xff800000d6d77808 */ /* 0x008fe40005800000 */
[C---:B------:R-:W-:Y:S04]  /*1a4f0*/  ISETP.GE.AND P3, PT, R8.reuse, R244, PT ;  /* 0x000000f40800720c */ /* 0x040fe80003f66270 */
[----:B------:R-:W-:Y:S02]  /*1a500*/  ISETP.GE.OR P6, PT, R8, R248, !P3 ;  /* 0x000000f80800720c */ /* 0x000fe40005fc6670 */
[C---:B------:R-:W-:Y:S01]  /*1a510*/  ISETP.GE.AND P3, PT, R7.reuse, R244, PT ;  /* 0x000000f40700720c */ /* 0x040fe20003f66270 */
[----:B------:R-:W1:Y:S01]  /*1a520*/  SHFL.BFLY PT, R8, R136, 0x2, 0x1f ;  /* 0x0c401f0088087f89 */ /* 0x000e6200000e0000 */
[----:B------:R-:W-:Y:S02]  /*1a530*/  FSEL R32, R220, -INF , !P6 ;  /* 0xff800000dc207808 */ /* 0x000fe40007000000 */
[----:B------:R-:W-:Y:S02]  /*1a540*/  ISETP.GE.OR P3, PT, R7, R248, !P3 ;  /* 0x000000f80700720c */ /* 0x000fe40005f66670 */
[----:B------:R-:W-:Y:S02]  /*1a550*/  FMNMX.FTZ R7, R221, R5, !PT ;  /* 0x00000005dd077209 */ /* 0x000fe40007810000 */
[----:B------:R-:W-:Y:S02]  /*1a560*/  FMNMX.FTZ R5, R26, R140, !PT ;  /* 0x0000008c1a057209 */ /* 0x000fe40007810000 */
[----:B------:R-:W-:Y:S02]  /*1a570*/  FMNMX.FTZ R7, R219, R7, !PT ;  /* 0x00000007db077209 */ /* 0x000fe40007810000 */
[----:B------:R-:W-:Y:S02]  /*1a580*/  FMNMX.FTZ R5, R14, R5, !PT ;  /* 0x000000050e057209 */ /* 0x000fe40007810000 */
[----:B------:R-:W-:Y:S02]  /*1a590*/  FMNMX.FTZ R7, R218, R7, !PT ;  /* 0x00000007da077209 */ /* 0x000fe40007810000 */
[----:B------:R-:W-:Y:S02]  /*1a5a0*/  FMNMX.FTZ R5, R13, R5, !PT ;  /* 0x000000050d057209 */ /* 0x000fe40007810000 */
[----:B--2---:R-:W-:Y:S02]  /*1a5b0*/  FSEL R214, R213, -INF , !P2 ;  /* 0xff800000d5d67808 */ /* 0x004fe40005000000 */
[----:B------:R-:W-:Y:S02]  /*1a5c0*/  ISETP.GE.AND P2, PT, R2, R245, PT ;  /* 0x000000f50200720c */ /* 0x000fe40003f46270 */
[----:B------:R-:W-:Y:S02]  /*1a5d0*/  FMNMX.FTZ R5, R12, R5, !PT ;  /* 0x000000050c057209 */ /* 0x000fe40007810000 */
[----:B------:R-:W-:Y:S02]  /*1a5e0*/  ISETP.GE.OR P2, PT, R2, R249, !P2 ;  /* 0x000000f90200720c */ /* 0x000fe40005746670 */
[----:B------:R-:W-:Y:S02]  /*1a5f0*/  FMNMX.FTZ R5, R216, R5, !PT ;  /* 0x00000005d8057209 */ /* 0x000fe40007810000 */
[----:B------:R-:W-:Y:S02]  /*1a600*/  FSEL R29, R39, -INF , !P2 ;  /* 0xff800000271d7808 */ /* 0x000fe40005000000 */
[----:B------:R-:W-:Y:S01]  /*1a610*/  ISETP.GE.AND P2, PT, R4, R245, PT ;  /* 0x000000f50400720c */ /* 0x000fe20003f46270 */
[----:B------:R-:W-:Y:S01]  /*1a620*/  LDSM.16.MT88.4 R36, [R226+0xc000] ;  /* 0x00c00000e224783b */ /* 0x000fe20000004200 */
[----:B------:R-:W-:Y:S02]  /*1a630*/  FMNMX.FTZ R7, R42, R7, !PT ;  /* 0x000000072a077209 */ /* 0x000fe40007810000 */
[----:B------:R-:W-:Y:S02]  /*1a640*/  FMNMX.FTZ R2, R217, R5, !PT ;  /* 0x00000005d9027209 */ /* 0x000fe40007810000 */
[----:B------:R-:W-:Y:S02]  /*1a650*/  ISETP.GE.OR P4, PT, R4, R249, !P2 ;  /* 0x000000f90400720c */ /* 0x000fe40005786670 */
[----:B------:R-:W-:Y:S02]  /*1a660*/  FMNMX.FTZ R7, R45, R7, !PT ;  /* 0x000000072d077209 */ /* 0x000fe40007810000 */
        /* <DEDUP_REMOVED lines=11> */
[----:B------:R-:W-:Y:S02]  /*1a720*/  FSEL R31, R47, -INF , !P3 ;  /* 0xff8000002f1f7808 */ /* 0x000fe40005800000 */
[----:B------:R-:W-:Y:S02]  /*1a730*/  ISETP.GE.AND P6, PT, R0, R244, PT ;  /* 0x000000f40000720c */ /* 0x000fe40003fc6270 */
[----:B------:R-:W-:Y:S02]  /*1a740*/  FMNMX.FTZ R2, R32, R2, !PT ;  /* 0x0000000220027209 */ /* 0x000fe40007810000 */
[----:B------:R-:W-:Y:S02]  /*1a750*/  FMNMX.FTZ R135, R130, R135, !PT ;  /* 0x0000008782877209 */ /* 0x000fe40007810000 */
[----:B------:R-:W-:Y:S02]  /*1a760*/  FSEL R131, R46, -INF , !P2 ;  /* 0xff8000002e837808 */ /* 0x000fe40005000000 */
[----:B------:R-:W-:Y:S02]  /*1a770*/  ISETP.GE.OR P6, PT, R0, R248, !P6 ;  /* 0x000000f80000720c */ /* 0x000fe400077c6670 */
[----:B------:R-:W-:Y:S02]  /*1a780*/  FMNMX.FTZ R0, R31, R2, !PT ;  /* 0x000000021f007209 */ /* 0x000fe40007810000 */
[----:B------:R-:W-:Y:S02]  /*1a790*/  FMNMX.FTZ R135, R41, R135, !PT ;  /* 0x0000008729877209 */ /* 0x000fe40007810000 */
[----:B------:R-:W-:Y:S02]  /*1a7a0*/  FMNMX.FTZ R0, R131, R0, !PT ;  /* 0x0000000083007209 */ /* 0x000fe40007810000 */
[----:B------:R-:W-:Y:S01]  /*1a7b0*/  FSEL R138, R43, -INF , !P6 ;  /* 0xff8000002b8a7808 */ /* 0x000fe20007000000 */
[----:B------:R-:W2:Y:S01]  /*1a7c0*/  SHFL.BFLY PT, R5, R135, 0x2, 0x1f ;  /* 0x0c401f0087057f89 */ /* 0x000ea200000e0000 */
[----:B------:R-:W-:Y:S02]  /*1a7d0*/  FMNMX.FTZ R0, R224, R0, !PT ;  /* 0x00000000e0007209 */ /* 0x000fe40007810000 */
[----:B-1----:R-:W-:Y:S02]  /*1a7e0*/  FMNMX.FTZ R136, R136, R8, !PT ;  /* 0x0000000888887209 */ /* 0x002fe40007810000 */
[----:B------:R-:W-:Y:S02]  /*1a7f0*/  FMNMX.FTZ R0, R230, R0, !PT ;  /* 0x00000000e6007209 */ /* 0x000fe40007810000 */
[----:B------:R-:W-:Y:S01]  /*1a800*/  FSETP.NEU.FTZ.AND P3, PT, R137, -INF , PT ;  /* 0xff8000008900780b */ /* 0x000fe20003f7d000 */
[----:B------:R-:W1:Y:S01]  /*1a810*/  SHFL.BFLY PT, R6, R136, 0x1, 0x1f ;  /* 0x0c201f0088067f89 */ /* 0x000e6200000e0000 */
[----:B------:R-:W-:Y:S02]  /*1a820*/  FMNMX.FTZ R0, R138, R0, !PT ;  /* 0x000000008a007209 */ /* 0x000fe40007810000 */
[----:B------:R-:W-:Y:S02]  /*1a830*/  FSEL R209, R209, RZ, P3 ;  /* 0x000000ffd1d17208 */ /* 0x000fe40001800000 */
[----:B------:R-:W-:Y:S02]  /*1a840*/  LOP3.LUT P4, RZ, R212, 0x4, RZ, 0xc0, !PT ;  /* 0x00000004d4ff7812 */ /* 0x000fe4000788c0ff */
[----:B------:R-:W-:Y:S01]  /*1a850*/  MOV R47, R11 ;  /* 0x0000000b002f7202 */ /* 0x000fe20000000f00 */
[----:B------:R-:W3:Y:S01]  /*1a860*/  SHFL.BFLY PT, R2, R0, 0x2, 0x1f ;  /* 0x0c401f0000027f89 */ /* 0x000ee200000e0000 */
[--C-:B------:R-:W-:Y:S02]  /*1a870*/  FFMA.FTZ R20, R20, c[0x0][0x23c], -R209.reuse ;  /* 0x00008f0014147a23 */ /* 0x100fe400000108d1 */
[--C-:B------:R-:W-:Y:S02]  /*1a880*/  FFMA.FTZ R15, R15, c[0x0][0x23c], -R209.reuse ;  /* 0x00008f000f0f7a23 */ /* 0x100fe400000108d1 */
[----:B------:R-:W-:Y:S01]  /*1a890*/  MUFU.EX2 R241, R20 ;  /* 0x0000001400f17308 */ /* 0x000fe20000000800 */
[--C-:B------:R-:W-:Y:S01]  /*1a8a0*/  FFMA.FTZ R19, R19, c[0x0][0x23c], -R209.reuse ;  /* 0x00008f0013137a23 */ /* 0x100fe200000108d1 */
[----:B--2---:R-:W-:Y:S01]  /*1a8b0*/  FMNMX.FTZ R135, R135, R5, !PT ;  /* 0x0000000587877209 */ /* 0x004fe20007810000 */
[----:B------:R-:W-:Y:S04]  /*1a8c0*/  FFMA.FTZ R17, R17, c[0x0][0x23c], -R209 ;  /* 0x00008f0011117a23 */ /* 0x000fe800000108d1 */
[----:B------:R-:W2:Y:S03]  /*1a8d0*/  SHFL.BFLY PT, R4, R135, 0x1, 0x1f ;  /* 0x0c201f0087047f89 */ /* 0x000ea600000e0000 */
[----:B------:R-:W-:Y:S01]  /*1a8e0*/  MUFU.EX2 R213, R15 ;  /* 0x0000000f00d57308 */ /* 0x000fe20000000800 */
[----:B-1----:R-:W-:Y:S04]  /*1a8f0*/  FMNMX.FTZ R136, R136, R6, !PT ;  /* 0x0000000688887209 */ /* 0x002fe80007810000 */
[C---:B------:R-:W-:Y:S01]  /*1a900*/  FSETP.NEU.FTZ.AND P2, PT, R136.reuse, -INF , PT ;  /* 0xff8000008800780b */ /* 0x040fe20003f5d000 */
[----:B------:R-:W-:Y:S01]  /*1a910*/  FMUL.FTZ R208, R136, c[0x0][0x23c] ;  /* 0x00008f0088d07a20 */ /* 0x000fe20000410000 */
[----:B---3--:R-:W-:Y:S03]  /*1a920*/  FMNMX.FTZ R0, R0, R2, !PT ;  /* 0x0000000200007209 */ /* 0x008fe60007810000 */
[----:B------:R-:W1:Y:S01]  /*1a930*/  MUFU.EX2 R237, R19 ;  /* 0x0000001300ed7308 */ /* 0x000e620000000800 */
[----:B------:R-:W-:Y:S01]  /*1a940*/  FSEL R208, R208, RZ, P2 ;  /* 0x000000ffd0d07208 */ /* 0x000fe20001000000 */
[----:B------:R-:W3:Y:S04]  /*1a950*/  SHFL.BFLY PT, R2, R0, 0x1, 0x1f ;  /* 0x0c201f0000027f89 */ /* 0x000ee800000e0000 */
[--C-:B------:R-:W-:Y:S02]  /*1a960*/  FFMA.FTZ R22, R22, c[0x0][0x23c], -R208.reuse ;  /* 0x00008f0016167a23 */ /* 0x100fe400000108d0 */
[--C-:B------:R-:W-:Y:S02]  /*1a970*/  FFMA.FTZ R18, R18, c[0x0][0x23c], -R208.reuse ;  /* 0x00008f0012127a23 */ /* 0x100fe400000108d0 */
[----:B------:R-:W-:Y:S01]  /*1a980*/  MUFU.EX2 R240, R22 ;  /* 0x0000001600f07308 */ /* 0x000fe20000000800 */
[--C-:B------:R-:W-:Y:S01]  /*1a990*/  FFMA.FTZ R16, R16, c[0x0][0x23c], -R208.reuse ;  /* 0x00008f0010107a23 */ /* 0x100fe200000108d0 */
[----:B--2---:R-:W-:Y:S01]  /*1a9a0*/  FMNMX.FTZ R135, R135, R4, !PT ;  /* 0x0000000487877209 */ /* 0x004fe20007810000 */
[----:B------:R-:W-:Y:S03]  /*1a9b0*/  FFMA.FTZ R4, R24, c[0x0][0x23c], -R208 ;  /* 0x00008f0018047a23 */ /* 0x000fe600000108d0 */
[C---:B------:R-:W-:Y:S01]  /*1a9c0*/  FSETP.NEU.FTZ.AND P1, PT, R135.reuse, -INF , PT ;  /* 0xff8000008700780b */ /* 0x040fe20003f3d000 */
[----:B------:R-:W-:Y:S03]  /*1a9d0*/  FMUL.FTZ R211, R135, c[0x0][0x23c] ;  /* 0x00008f0087d37a20 */ /* 0x000fe60000410000 */
[----:B------:R-:W2:Y:S02]  /*1a9e0*/  MUFU.EX2 R236, R4 ;  /* 0x0000000400ec7308 */ /* 0x000ea40000000800 */
[----:B------:R-:W-:Y:S02]  /*1a9f0*/  FSEL R211, R211, RZ, P1 ;  /* 0x000000ffd3d37208 */ /* 0x000fe40000800000 */
[----:B-1----:R-:W-:Y:S03]  /*1aa00*/  F2FP.BF16.PACK_AB R142, R237, R241 ;  /* 0x000000f1ed8e723e */ /* 0x002fe600000010ff */
[--C-:B------:R-:W-:Y:S01]  /*1aa10*/  FFMA.FTZ R21, R21, c[0x0][0x23c], -R211.reuse ;  /* 0x00008f0015157a23 */ /* 0x100fe200000108d3 */
[----:B---3--:R-:W-:Y:S01]  /*1aa20*/  FMNMX.FTZ R134, R0, R2, !PT ;  /* 0x0000000200867209 */ /* 0x008fe20007810000 */
[--C-:B------:R-:W-:Y:S01]  /*1aa30*/  FFMA.FTZ R0, R25, c[0x0][0x23c], -R211.reuse ;  /* 0x00008f0019007a23 */ /* 0x100fe200000108d3 */
[----:B------:R-:W-:Y:S02]  /*1aa40*/  MUFU.EX2 R242, R18 ;  /* 0x0000001200f27308 */ /* 0x000fe40000000800 */
[C---:B------:R-:W-:Y:S01]  /*1aa50*/  FSETP.NEU.FTZ.AND P0, PT, R134.reuse, -INF , PT ;  /* 0xff8000008600780b */ /* 0x040fe20003f1d000 */
[----:B------:R-:W-:Y:S05]  /*1aa60*/  FMUL.FTZ R210, R134, c[0x0][0x23c] ;  /* 0x00008f0086d27a20 */ /* 0x000fea0000410000 */
[----:B------:R-:W-:Y:S02]  /*1aa70*/  FSEL R210, R210, RZ, P0 ;  /* 0x000000ffd2d27208 */ /* 0x000fe40000000000 */
[----:B------:R1:W-:Y:S03]  /*1aa80*/  MUFU.EX2 R239, R0 ;  /* 0x0000000000ef7308 */ /* 0x0003e60000000800 */
[--C-:B------:R-:W-:Y:S01]  /*1aa90*/  FFMA.FTZ R2, R14, c[0x0][0x23c], -R210.reuse ;  /* 0x00008f000e027a23 */ /* 0x100fe200000108d2 */
[----:B--2---:R-:W-:Y:S01]  /*1aaa0*/  F2FP.BF16.PACK_AB R143, R236, R240 ;  /* 0x000000f0ec8f723e */ /* 0x004fe200000010ff */
[--C-:B------:R-:W-:Y:S05]  /*1aab0*/  FFMA.FTZ R4, R23, c[0x0][0x23c], -R211.reuse ;  /* 0x00008f0017047a23 */ /* 0x100fea00000108d3 */
[----:B------:R2:W-:Y:S10]  /*1aac0*/  MUFU.EX2 R231, R2 ;  /* 0x0000000200e77308 */ /* 0x0005f40000000800 */
[----:B------:R3:W-:Y:S01]  /*1aad0*/  MUFU.EX2 R233, R21 ;  /* 0x0000001500e97308 */ /* 0x0007e20000000800 */
[----:B-1----:R-:W-:Y:S09]  /*1aae0*/  FFMA.FTZ R0, R27, c[0x0][0x23c], -R211 ;  /* 0x00008f001b007a23 */ /* 0x002ff200000108d3 */
[----:B------:R1:W-:Y:S01]  /*1aaf0*/  MUFU.EX2 R235, R0 ;  /* 0x0000000000eb7308 */ /* 0x0003e20000000800 */
[----:B--2---:R-:W-:Y:S09]  /*1ab00*/  FSEL R2, R136, RZ, P2 ;  /* 0x000000ff88027208 */ /* 0x004ff20001000000 */
[----:B------:R-:W-:Y:S01]  /*1ab10*/  MUFU.EX2 R40, R17 ;  /* 0x0000001100287308 */ /* 0x000fe20000000800 */
[----:B---3--:R-:W2:Y:S09]  /*1ab20*/  LDSM.16.MT88.4 R20, [R225+0xc000] ;  /* 0x00c00000e114783b */ /* 0x008eb20000004200 */
[----:B------:R-:W3:Y:S01]  /*1ab30*/  MUFU.EX2 R212, R16 ;  /* 0x0000001000d47308 */ /* 0x000ee20000000800 */
[----:B-1----:R-:W-:Y:S09]  /*1ab40*/  FFMA.FTZ R0, R26, c[0x0][0x23c], -R210 ;  /* 0x00008f001a007a23 */ /* 0x002ff200000108d2 */
[----:B------:R1:W-:Y:S10]  /*1ab50*/  MUFU.EX2 R220, R0 ;  /* 0x0000000000dc7308 */ /* 0x0003f40000000800 */
[----:B------:R-:W-:Y:S01]  /*1ab60*/  MUFU.EX2 R232, R4 ;  /* 0x0000000400e87308 */ /* 0x000fe20000000800 */
[----:B---3--:R-:W-:Y:S02]  /*1ab70*/  F2FP.BF16.PACK_AB R141, R242, R212 ;  /* 0x000000d4f28d723e */ /* 0x008fe400000010ff */
[----:B-1----:R-:W-:Y:S05]  /*1ab80*/  FSEL R0, R137, RZ, P3 ;  /* 0x000000ff89007208 */ /* 0x002fea0001800000 */
[----:B------:R-:W-:Y:S04]  /*1ab90*/  FADD.FTZ R0, -R0, R3 ;  /* 0x0000000300007221 */ /* 0x000fe80000010100 */
[----:B------:R-:W-:Y:S04]  /*1aba0*/  FMUL.FTZ R0, R0, c[0x0][0x23c] ;  /* 0x00008f0000007a20 */ /* 0x000fe80000410000 */
[----:B------:R1:W3:Y:S02]  /*1abb0*/  MUFU.EX2 R132, R0 ;  /* 0x0000000000847308 */ /* 0x0002e40000000800 */
[----:B-1----:R-:W-:Y:S01]  /*1abc0*/  FADD.FTZ R0, -R2, R133 ;  /* 0x0000008502007221 */ /* 0x002fe20000010100 */
[----:B------:R-:W-:Y:S01]  /*1abd0*/  FSEL R2, R135, RZ, P1 ;  /* 0x000000ff87027208 */ /* 0x000fe20000800000 */
[----:B---3--:R-:W-:Y:S02]  /*1abe0*/  FMUL.FTZ R4, R132, R148 ;  /* 0x0000009484047220 */ /* 0x008fe40000410000 */
[----:B------:R-:W-:Y:S02]  /*1abf0*/  FMUL.FTZ R0, R0, c[0x0][0x23c] ;  /* 0x00008f0000007a20 */ /* 0x000fe40000410000 */
[C---:B------:R-:W-:Y:S02]  /*1ac00*/  FMUL.FTZ R5, R132.reuse, R149 ;  /* 0x0000009584057220 */ /* 0x040fe40000410000 */
[----:B------:R1:W3:Y:S01]  /*1ac10*/  MUFU.EX2 R3, R0 ;  /* 0x0000000000037308 */ /* 0x0002e20000000800 */
[C---:B------:R-:W-:Y:S02]  /*1ac20*/  FMUL.FTZ R16, R132.reuse, R152 ;  /* 0x0000009884107220 */ /* 0x040fe40000410000 */
[C---:B------:R-:W-:Y:S01]  /*1ac30*/  FMUL.FTZ R17, R132.reuse, R153 ;  /* 0x0000009984117220 */ /* 0x040fe20000410000 */
[----:B------:R-:W-:Y:S01]  /*1ac40*/  MOV R153, R67 ;  /* 0x0000004300997202 */ /* 0x000fe20000000f00 */
        /* <DEDUP_REMOVED lines=19> */
[C---:B------:R-:W-:Y:S01]  /*1ad80*/  FMUL.FTZ R19, R3.reuse, R155 ;  /* 0x0000009b03137220 */ /* 0x040fe20000410000 */
[----:B------:R-:W-:Y:S01]  /*1ad90*/  MOV R155, R61 ;  /* 0x0000003d009b7202 */ /* 0x000fe20000000f00 */
        /* <DEDUP_REMOVED lines=15> */
[----:B------:R-:W-:Y:S01]  /*1ae90*/  FFMA.FTZ R153, R153, c[0x0][0x23c], -R208 ;  /* 0x00008f0099997a23 */ /* 0x000fe200000108d0 */
[-C--:B--2---:R-:W-:Y:S01]  /*1aea0*/  HMMA.16816.F32.BF16 R4, R140, R20.reuse, R4 ;  /* 0x000000148c04723c */ /* 0x084fe20000041804 */
[C---:B---3--:R-:W-:Y:S01]  /*1aeb0*/  FMUL.FTZ R8, R133.reuse, R144 ;  /* 0x0000009085087220 */ /* 0x048fe20000410000 */
[----:B------:R-:W-:Y:S01]  /*1aec0*/  F2FP.BF16.PACK_AB R144, R232, R233 ;  /* 0x000000e9e890723e */ /* 0x000fe200000010ff */
[----:B------:R-:W-:Y:S01]  /*1aed0*/  FMUL.FTZ R9, R133, R145 ;  /* 0x0000009185097220 */ /* 0x000fe20000410000 */
[----:B------:R-:W-:Y:S01]  /*1aee0*/  F2FP.BF16.PACK_AB R145, R231, R220 ;  /* 0x000000dce791723e */ /* 0x000fe200000010ff */
[C---:B------:R-:W-:Y:S01]  /*1aef0*/  FMUL.FTZ R13, R133.reuse, R157 ;  /* 0x0000009d850d7220 */ /* 0x040fe20000410000 */
[----:B------:R-:W-:Y:S01]  /*1af00*/  MOV R157, R54 ;  /* 0x00000036009d7202 */ /* 0x000fe20000000f00 */
[C---:B------:R-:W-:Y:S01]  /*1af10*/  FMUL.FTZ R24, R133.reuse, R160 ;  /* 0x000000a085187220 */ /* 0x040fe20000410000 */
[----:B------:R-:W2:Y:S01]  /*1af20*/  MUFU.EX2 R0, R0 ;  /* 0x0000000000007308 */ /* 0x000ea20000000800 */
[C---:B------:R-:W-:Y:S03]  /*1af30*/  FMUL.FTZ R25, R133.reuse, R161 ;  /* 0x000000a185197220 */ /* 0x040fe60000410000 */
[C---:B------:R-:W-:Y:S01]  /*1af40*/  FMUL.FTZ R28, R133.reuse, R172 ;  /* 0x000000ac851c7220 */ /* 0x040fe20000410000 */
[----:B------:R-:W-:Y:S01]  /*1af50*/  MOV R161, R64 ;  /* 0x0000004000a17202 */ /* 0x000fe20000000f00 */
[----:B------:R-:W-:Y:S02]  /*1af60*/  IMAD.MOV.U32 R172, RZ, RZ, R29 ;  /* 0x000000ffffac7224 */ /* 0x000fe400078e001d */
[C---:B------:R-:W-:Y:S02]  /*1af70*/  FMUL.FTZ R29, R133.reuse, R173 ;  /* 0x000000ad851d7220 */ /* 0x040fe40000410000 */
[----:B------:R-:W-:Y:S02]  /*1af80*/  IMAD.MOV.U32 R173, RZ, RZ, R30 ;  /* 0x000000ffffad7224 */ /* 0x000fe400078e001e */
[C---:B------:R-:W-:Y:S02]  /*1af90*/  FMUL.FTZ R44, R133.reuse, R188 ;  /* 0x000000bc852c7220 */ /* 0x040fe40000410000 */
[----:B-1----:R-:W-:Y:S02]  /*1afa0*/  FFMA.FTZ R2, R12, c[0x0][0x23c], -R210 ;  /* 0x00008f000c027a23 */ /* 0x002fe400000108d2 */
[C---:B------:R-:W-:Y:S02]  /*1afb0*/  FMUL.FTZ R12, R133.reuse, R156 ;  /* 0x0000009c850c7220 */ /* 0x040fe40000410000 */
[----:B------:R-:W1:Y:S01]  /*1afc0*/  MUFU.EX2 R234, R2 ;  /* 0x0000000200ea7308 */ /* 0x000e620000000800 */
[C---:B------:R-:W-:Y:S02]  /*1afd0*/  FMUL.FTZ R56, R133.reuse, R192 ;  /* 0x000000c085387220 */ /* 0x040fe40000410000 */
[----:B------:R-:W-:Y:S02]  /*1afe0*/  IMAD.MOV.U32 R156, RZ, RZ, R60 ;  /* 0x000000ffff9c7224 */ /* 0x000fe400078e003c */
[----:B------:R-:W-:Y:S02]  /*1aff0*/  FMUL.FTZ R60, R133, R204 ;  /* 0x000000cc853c7220 */ /* 0x000fe40000410000 */
[C---:B--2---:R-:W-:Y:S01]  /*1b000*/  FMUL.FTZ R10, R0.reuse, R146 ;  /* 0x00000092000a7220 */ /* 0x044fe20000410000 */
[----:B------:R-:W-:Y:S01]  /*1b010*/  F2FP.BF16.PACK_AB R146, R235, R239 ;  /* 0x000000efeb92723e */ /* 0x000fe200000010ff */
[C---:B------:R-:W-:Y:S02]  /*1b020*/  FMUL.FTZ R11, R0.reuse, R147 ;  /* 0x00000093000b7220 */ /* 0x040fe40000410000 */
[C---:B------:R-:W-:Y:S02]  /*1b030*/  FMUL.FTZ R14, R0.reuse, R158 ;  /* 0x0000009e000e7220 */ /* 0x040fe40000410000 */
[C---:B------:R-:W-:Y:S02]  /*1b040*/  FMUL.FTZ R15, R0.reuse, R159 ;  /* 0x0000009f000f7220 */ /* 0x040fe40000410000 */
[C---:B------:R-:W-:Y:S02]  /*1b050*/  FMUL.FTZ R26, R0.reuse, R162 ;  /* 0x000000a2001a7220 */ /* 0x040fe40000410000 */
[C---:B------:R-:W-:Y:S01]  /*1b060*/  FMUL.FTZ R27, R0.reuse, R163 ;  /* 0x000000a3001b7220 */ /* 0x040fe20000410000 */
[----:B------:R-:W-:Y:S01]  /*1b070*/  MOV R163, R41 ;  /* 0x0000002900a37202 */ /* 0x000fe20000000f00 */
[C---:B------:R-:W-:Y:S01]  /*1b080*/  FMUL.FTZ R30, R0.reuse, R174 ;  /* 0x000000ae001e7220 */ /* 0x040fe20000410000 */
[----:B------:R-:W-:Y:S01]  /*1b090*/  MOV R174, R31 ;  /* 0x0000001f00ae7202 */ /* 0x000fe20000000f00 */
[----:B------:R-:W-:Y:S02]  /*1b0a0*/  FMUL.FTZ R31, R0, R175 ;  /* 0x000000af001f7220 */ /* 0x000fe40000410000 */
[----:B------:R-:W-:Y:S01]  /*1b0b0*/  IMAD.MOV.U32 R175, RZ, RZ, R32 ;  /* 0x000000ffffaf7224 */ /* 0x000fe200078e0020 */
[----:B-1----:R-:W-:Y:S01]  /*1b0c0*/  F2FP.BF16.PACK_AB R147, R234, R238 ;  /* 0x000000eeea93723e */ /* 0x002fe200000010ff */
[----:B------:R-:W-:Y:S02]  /*1b0d0*/  IMAD.MOV.U32 R158, RZ, RZ, R40 ;  /* 0x000000ffff9e7224 */ /* 0x000fe400078e0028 */
[----:B------:R-:W-:Y:S02]  /*1b0e0*/  IMAD.MOV.U32 R159, RZ, RZ, R42 ;  /* 0x000000ffff9f7224 */ /* 0x000fe400078e002a */
[----:B------:R-:W-:Y:S02]  /*1b0f0*/  FFMA.FTZ R152, R152, c[0x0][0x23c], -R208 ;  /* 0x00008f0098987a23 */ /* 0x000fe400000108d0 */
[C---:B------:R-:W-:Y:S01]  /*1b100*/  HMMA.16816.F32.BF16 R8, R144.reuse, R20, R8 ;  /* 0x000000149008723c */ /* 0x040fe20000041808 */
[--C-:B------:R-:W-:Y:S02]  /*1b110*/  FFMA.FTZ R157, R157, c[0x0][0x23c], -R209.reuse ;  /* 0x00008f009d9d7a23 */ /* 0x100fe400000108d1 */
[----:B------:R-:W-:Y:S02]  /*1b120*/  FFMA.FTZ R154, R154, c[0x0][0x23c], -R209 ;  /* 0x00008f009a9a7a23 */ /* 0x000fe400000108d1 */
[C---:B------:R-:W-:Y:S02]  /*1b130*/  FMUL.FTZ R32, R132.reuse, R168 ;  /* 0x000000a884207220 */ /* 0x040fe40000410000 */
[C---:B------:R-:W-:Y:S01]  /*1b140*/  FMUL.FTZ R20, R132.reuse, R164 ;  /* 0x000000a484147220 */ /* 0x040fe20000410000 */
[-C--:B------:R-:W-:Y:S01]  /*1b150*/  HMMA.16816.F32.BF16 R12, R144, R22.reuse, R12 ;  /* 0x00000016900c723c */ /* 0x080fe2000004180c */
[C---:B------:R-:W-:Y:S03]  /*1b160*/  FMUL.FTZ R21, R132.reuse, R165 ;  /* 0x000000a584157220 */ /* 0x040fe60000410000 */
[----:B------:R-:W-:Y:S02]  /*1b170*/  IMAD.MOV.U32 R168, RZ, RZ, R33 ;  /* 0x000000ffffa87224 */ /* 0x000fe400078e0021 */
[----:B------:R-:W-:Y:S01]  /*1b180*/  FMUL.FTZ R33, R132, R169 ;  /* 0x000000a984217220 */ /* 0x000fe20000410000 */
[----:B------:R-:W-:Y:S01]  /*1b190*/  MOV R169, R34 ;  /* 0x0000002200a97202 */ /* 0x000fe20000000f00 */
[C---:B------:R-:W-:Y:S01]  /*1b1a0*/  HMMA.16816.F32.BF16 R16, R140.reuse, R22, R16 ;  /* 0x000000168c10723c */ /* 0x040fe20000041810 */
[C---:B------:R-:W-:Y:S03]  /*1b1b0*/  FMUL.FTZ R34, R3.reuse, R170 ;  /* 0x000000aa03227220 */ /* 0x040fe60000410000 */
[----:B------:R-:W-:Y:S02]  /*1b1c0*/  IMAD.MOV.U32 R170, RZ, RZ, R35 ;  /* 0x000000ffffaa7224 */ /* 0x000fe400078e0023 */
[C---:B------:R-:W-:Y:S01]  /*1b1d0*/  FMUL.FTZ R35, R3.reuse, R171 ;  /* 0x000000ab03237220 */ /* 0x040fe20000410000 */
[----:B------:R-:W-:Y:S01]  /*1b1e0*/  MOV R171, R45 ;  /* 0x0000002d00ab7202 */ /* 0x000fe20000000f00 */
[C---:B------:R-:W-:Y:S01]  /*1b1f0*/  FMUL.FTZ R22, R3.reuse, R166 ;  /* 0x000000a603167220 */ /* 0x040fe20000410000 */
[----:B------:R-:W-:Y:S03]  /*1b200*/  MOV R166, R51 ;  /* 0x0000003300a67202 */ /* 0x000fe60000000f00 */
[----:B------:R-:W-:Y:S02]  /*1b210*/  FMUL.FTZ R23, R3, R167 ;  /* 0x000000a703177220 */ /* 0x000fe40000410000 */
[----:B------:R-:W-:Y:S02]  /*1b220*/  IMAD.MOV.U32 R167, RZ, RZ, R52 ;  /* 0x000000ffffa77224 */ /* 0x000fe400078e0034 */
[C---:B------:R-:W-:Y:S02]  /*1b230*/  FMUL.FTZ R40, R133.reuse, R176 ;  /* 0x000000b085287220 */ /* 0x040fe40000410000 */
[C---:B------:R-:W-:Y:S01]  /*1b240*/  FMUL.FTZ R41, R133.reuse, R177 ;  /* 0x000000b185297220 */ /* 0x040fe20000410000 */
[-C--:B------:R-:W-:Y:S01]  /*1b250*/  HMMA.16816.F32.BF16 R20, R140, R36.reuse, R20 ;  /* 0x000000248c14723c */ /* 0x080fe20000041814 */
[C---:B------:R-:W-:Y:S02]  /*1b260*/  FMUL.FTZ R42, R0.reuse, R178 ;  /* 0x000000b2002a7220 */ /* 0x040fe40000410000 */
[C---:B------:R-:W-:Y:S02]  /*1b270*/  FMUL.FTZ R43, R0.reuse, R179 ;  /* 0x000000b3002b7220 */ /* 0x040fe40000410000 */
[----:B------:R-:W-:Y:S02]  /*1b280*/  FMUL.FTZ R45, R133, R189 ;  /* 0x000000bd852d7220 */ /* 0x000fe40000410000 */
[C---:B------:R-:W-:Y:S01]  /*1b290*/  FMUL.FTZ R46, R0.reuse, R190 ;  /* 0x000000be002e7220 */ /* 0x040fe20000410000 */
[C---:B------:R-:W-:Y:S01]  /*1b2a0*/  HMMA.16816.F32.BF16 R24, R144.reuse, R36, R24 ;  /* 0x000000249018723c */ /* 0x040fe20000041818 */
[----:B------:R-:W-:Y:S03]  /*1b2b0*/  FMUL.FTZ R51, R3, R187 ;  /* 0x000000bb03337220 */ /* 0x000fe60000410000 */
[----:B------:R-:W-:Y:S02]  /*1b2c0*/  FMUL.FTZ R59, R0, R195 ;  /* 0x000000c3003b7220 */ /* 0x000fe40000410000 */
[----:B------:R-:W-:Y:S02]  /*1b2d0*/  FMUL.FTZ R61, R133, R205 ;  /* 0x000000cd853d7220 */ /* 0x000fe40000410000 */
[-C--:B------:R-:W-:Y:S01]  /*1b2e0*/  HMMA.16816.F32.BF16 R28, R144, R38.reuse, R28 ;  /* 0x00000026901c723c */ /* 0x080fe2000004181c */
[----:B------:R-:W-:Y:S03]  /*1b2f0*/  MUFU.EX2 R205, R154 ;  /* 0x0000009a00cd7308 */ /* 0x000fe60000000800 */
[C---:B------:R-:W-:Y:S02]  /*1b300*/  FMUL.FTZ R36, R132.reuse, R180 ;  /* 0x000000b484247220 */ /* 0x040fe40000410000 */
[----:B------:R-:W-:Y:S02]  /*1b310*/  FMUL.FTZ R37, R132, R181 ;  /* 0x000000b584257220 */ /* 0x000fe40000410000 */
[C---:B------:R-:W-:Y:S01]  /*1b320*/  HMMA.16816.F32.BF16 R32, R140.reuse, R38, R32 ;  /* 0x000000268c20723c */ /* 0x040fe20000041820 */
[----:B------:R-:W-:Y:S03]  /*1b330*/  IMAD.MOV.U32 R2, RZ, RZ, R48 ;  /* 0x000000ffff027224 */ /* 0x000fe600078e0030 */
[----:B------:R-:W-:Y:S02]  /*1b340*/  IMAD.MOV.U32 R176, RZ, RZ, R49 ;  /* 0x000000ffffb07224 */ /* 0x000fe400078e0031 */
[----:B------:R-:W-:Y:S02]  /*1b350*/  FFMA.FTZ R2, R2, c[0x0][0x23c], -R209 ;  /* 0x00008f0002027a23 */ /* 0x000fe400000108d1 */
[C---:B------:R-:W-:Y:S04]  /*1b360*/  FMUL.FTZ R39, R3.reuse, R183 ;  /* 0x000000b703277220 */ /* 0x040fe80000410000 */
[----:B------:R-:W-:Y:S02]  /*1b370*/  IMAD.MOV.U32 R183, RZ, RZ, R55 ;  /* 0x000000ffffb77224 */ /* 0x000fe400078e0037 */
[----:B------:R-:W1:Y:S01]  /*1b380*/  LDSM.16.MT88.4 R52, [R228+0xc000] ;  /* 0x00c00000e434783b */ /* 0x000e620000004200 */
[----:B------:R-:W-:Y:S01]  /*1b390*/  FMUL.FTZ R38, R3, R182 ;  /* 0x000000b603267220 */ /* 0x000fe20000410000 */
[----:B------:R-:W-:Y:S01]  /*1b3a0*/  MOV R182, R57 ;  /* 0x0000003900b67202 */ /* 0x000fe20000000f00 */
[----:B------:R-:W-:Y:S01]  /*1b3b0*/  IMAD.MOV.U32 R180, RZ, RZ, R47 ;  /* 0x000000ffffb47224 */ /* 0x000fe200078e002f */
[----:B------:R-:W-:Y:S01]  /*1b3c0*/  MOV R177, R183 ;  /* 0x000000b700b17202 */ /* 0x000fe20000000f00 */
[----:B------:R-:W-:Y:S02]  /*1b3d0*/  FMUL.FTZ R47, R0, R191 ;  /* 0x000000bf002f7220 */ /* 0x000fe40000410000 */
[C---:B------:R-:W-:Y:S02]  /*1b3e0*/  FMUL.FTZ R48, R132.reuse, R184 ;  /* 0x000000b884307220 */ /* 0x040fe40000410000 */
[C---:B------:R-:W-:Y:S02]  /*1b3f0*/  FMUL.FTZ R49, R132.reuse, R185 ;  /* 0x000000b984317220 */ /* 0x040fe40000410000 */
[C---:B------:R-:W-:Y:S02]  /*1b400*/  FMUL.FTZ R57, R133.reuse, R193 ;  /* 0x000000c185397220 */ /* 0x040fe40000410000 */
[----:B------:R-:W-:Y:S01]  /*1b410*/  MUFU.EX2 R193, R152 ;  /* 0x0000009800c17308 */ /* 0x000fe20000000800 */
        /* <DEDUP_REMOVED lines=15> */
[----:B------:R-:W-:Y:S01]  /*1b510*/  IMAD.MOV.U32 R176, RZ, RZ, R182 ;  /* 0x000000ffffb07224 */ /* 0x000fe200078e00b6 */
[----:B------:R-:W-:Y:S01]  /*1b520*/  MOV R182, R170 ;  /* 0x000000aa00b67202 */ /* 0x000fe20000000f00 */
[----:B------:R-:W-:Y:S02]  /*1b530*/  IMAD.MOV.U32 R170, RZ, RZ, R168 ;  /* 0x000000ffffaa7224 */ /* 0x000fe400078e00a8 */
[----:B------:R1:W-:Y:S01]  /*1b540*/  MUFU.EX2 R168, R2 ;  /* 0x0000000200a87308 */ /* 0x0003e20000000800 */
[C---:B------:R-:W-:Y:S01]  /*1b550*/  HMMA.16816.F32.BF16 R40, R144.reuse, R52, R40 ;  /* 0x000000349028723c */ /* 0x040fe20000041828 */
[C---:B------:R-:W-:Y:S03]  /*1b560*/  FMUL.FTZ R92, R133.reuse, R92 ;  /* 0x0000005c855c7220 */ /* 0x040fe60000410000 */
[----:B------:R-:W-:Y:S01]  /*1b570*/  FMUL.FTZ R93, R133, R93 ;  /* 0x0000005d855d7220 */ /* 0x000fe20000410000 */
[----:B------:R-:W-:Y:S01]  /*1b580*/  MOV R188, R176 ;  /* 0x000000b000bc7202 */ /* 0x000fe20000000f00 */
[----:B------:R-:W-:Y:S02]  /*1b590*/  FMUL.FTZ R94, R0, R94 ;  /* 0x0000005e005e7220 */ /* 0x000fe40000410000 */
[-C--:B------:R-:W-:Y:S01]  /*1b5a0*/  HMMA.16816.F32.BF16 R44, R144, R54.reuse, R44 ;  /* 0x00000036902c723c */ /* 0x080fe2000004182c */
[----:B------:R-:W-:Y:S03]  /*1b5b0*/  IMAD.MOV.U32 R164, RZ, RZ, R50 ;  /* 0x000000ffffa47224 */ /* 0x000fe600078e0032 */
[C---:B------:R-:W-:Y:S02]  /*1b5c0*/  FMUL.FTZ R50, R3.reuse, R186 ;  /* 0x000000ba03327220 */ /* 0x040fe40000410000 */
[C---:B------:R-:W-:Y:S02]  /*1b5d0*/  FMUL.FTZ R52, R132.reuse, R196 ;  /* 0x000000c484347220 */ /* 0x040fe40000410000 */
[----:B------:R-:W-:Y:S03]  /*1b5e0*/  FMUL.FTZ R53, R132, R197 ;  /* 0x000000c584357220 */ /* 0x000fe60000410000 */
[C---:B------:R-:W-:Y:S01]  /*1b5f0*/  HMMA.16816.F32.BF16 R48, R140.reuse, R54, R48 ;  /* 0x000000368c30723c */ /* 0x040fe20000041830 */
[----:B------:R-:W-:Y:S02]  /*1b600*/  IMAD.MOV.U32 R181, RZ, RZ, R58 ;  /* 0x000000ffffb57224 */ /* 0x000fe400078e003a */
[----:B------:R-:W-:Y:S01]  /*1b610*/  FMUL.FTZ R58, R0, R194 ;  /* 0x000000c2003a7220 */ /* 0x000fe20000410000 */
[----:B------:R-:W-:Y:S01]  /*1b620*/  MOV R194, R171 ;  /* 0x000000ab00c27202 */ /* 0x000fe20000000f00 */
[----:B------:R-:W-:Y:S01]  /*1b630*/  IMAD.MOV.U32 R183, RZ, RZ, R181 ;  /* 0x000000ffffb77224 */ /* 0x000fe200078e00b5 */
[----:B------:R-:W-:Y:S01]  /*1b640*/  MUFU.EX2 R171, R157 ;  /* 0x0000009d00ab7308 */ /* 0x000fe20000000800 */
[----:B------:R-:W-:Y:S01]  /*1b650*/  IMAD.MOV.U32 R181, RZ, RZ, R169 ;  /* 0x000000ffffb57224 */ /* 0x000fe200078e00a9 */
[----:B------:R-:W-:Y:S01]  /*1b660*/  MOV R169, R175 ;  /* 0x000000af00a97202 */ /* 0x000fe20000000f00 */
[----:B------:R-:W-:Y:S03]  /*1b670*/  IMAD.MOV.U32 R175, RZ, RZ, R174 ;  /* 0x000000ffffaf7224 */ /* 0x000fe600078e00ae */
[----:B------:R-:W-:Y:S01]  /*1b680*/  IMAD.MOV.U32 R174, RZ, RZ, R173 ;  /* 0x000000ffffae7224 */ /* 0x000fe200078e00ad */
[----:B------:R-:W-:Y:S01]  /*1b690*/  MOV R173, R172 ;  /* 0x000000ac00ad7202 */ /* 0x000fe20000000f00 */
[----:B------:R-:W-:Y:S02]  /*1b6a0*/  IMAD.MOV.U32 R172, RZ, RZ, R130 ;  /* 0x000000ffffac7224 */ /* 0x000fe400078e0082 */
[----:B------:R-:W2:Y:S01]  /*1b6b0*/  LDL.LU R130, [R1+0xe8] ;  /* 0x0000e80001827983 */ /* 0x000ea20000300800 */
[C---:B------:R-:W-:Y:S02]  /*1b6c0*/  FMUL.FTZ R54, R3.reuse, R198 ;  /* 0x000000c603367220 */ /* 0x040fe40000410000 */
[C---:B------:R-:W-:Y:S02]  /*1b6d0*/  FMUL.FTZ R55, R3.reuse, R199 ;  /* 0x000000c703377220 */ /* 0x040fe40000410000 */
[----:B-1----:R-:W-:Y:S01]  /*1b6e0*/  FFMA.FTZ R2, R178, c[0x0][0x23c], -R209 ;  /* 0x00008f00b2027a23 */ /* 0x002fe200000108d1 */
[----:B------:R-:W-:Y:S01]  /*1b6f0*/  MOV R178, R169 ;  /* 0x000000a900b27202 */ /* 0x000fe20000000f00 */
[----:B------:R-:W-:Y:S02]  /*1b700*/  IMAD.MOV.U32 R169, RZ, RZ, R174 ;  /* 0x000000ffffa97224 */ /* 0x000fe400078e00ae */
[----:B------:R-:W-:Y:S01]  /*1b710*/  IMAD.MOV.U32 R174, RZ, RZ, R172 ;  /* 0x000000ffffae7224 */ /* 0x000fe200078e00ac */
[-C--:B------:R-:W-:Y:S01]  /*1b720*/  HMMA.16816.F32.BF16 R52, R140, R148.reuse, R52 ;  /* 0x000000948c34723c */ /* 0x080fe20000041834 */
[----:B------:R-:W-:Y:S01]  /*1b730*/  IMAD.MOV.U32 R172, RZ, RZ, R163 ;  /* 0x000000ffffac7224 */ /* 0x000fe200078e00a3 */
[----:B------:R-:W-:Y:S01]  /*1b740*/  MOV R163, R131 ;  /* 0x0000008300a37202 */ /* 0x000fe20000000f00 */
[C---:B------:R-:W-:Y:S01]  /*1b750*/  FMUL.FTZ R95, R0.reuse, R95 ;  /* 0x0000005f005f7220 */ /* 0x040fe20000410000 */
[----:B------:R-:W3:Y:S01]  /*1b760*/  LDL.LU R131, [R1+0xe4] ;  /* 0x0000e40001837983 */ /* 0x000ee20000300800 */
[C---:B------:R-:W-:Y:S02]  /*1b770*/  FMUL.FTZ R98, R3.reuse, R98 ;  /* 0x0000006203627220 */ /* 0x040fe40000410000 */
[C---:B------:R-:W-:Y:S01]  /*1b780*/  FMUL.FTZ R99, R3.reuse, R99 ;  /* 0x0000006303637220 */ /* 0x040fe20000410000 */
[C---:B------:R-:W-:Y:S01]  /*1b790*/  HMMA.16816.F32.BF16 R56, R144.reuse, R148, R56 ;  /* 0x000000949038723c */ /* 0x040fe20000041838 */
[----:B------:R-:W-:Y:S03]  /*1b7a0*/  IMAD.MOV.U32 R160, RZ, RZ, R63 ;  /* 0x000000ffffa07224 */ /* 0x000fe600078e003f */
[C---:B------:R-:W-:Y:S02]  /*1b7b0*/  FMUL.FTZ R63, R0.reuse, R207 ;  /* 0x000000cf003f7220 */ /* 0x040fe40000410000 */
[----:B------:R-:W-:Y:S02]  /*1b7c0*/  IMAD.MOV.U32 R165, RZ, RZ, R62 ;  /* 0x000000ffffa57224 */ /* 0x000fe400078e003e */
[----:B------:R-:W-:Y:S04]  /*1b7d0*/  FMUL.FTZ R62, R0, R206 ;  /* 0x000000ce003e7220 */ /* 0x000fe80000410000 */
[C---:B------:R-:W-:Y:S02]  /*1b7e0*/  FMUL.FTZ R101, R132.reuse, R101 ;  /* 0x0000006584657220 */ /* 0x040fe40000410000 */
[C---:B------:R-:W-:Y:S01]  /*1b7f0*/  FMUL.FTZ R102, R3.reuse, R102 ;  /* 0x0000006603667220 */ /* 0x040fe20000410000 */
[-C--:B------:R-:W-:Y:S01]  /*1b800*/  HMMA.16816.F32.BF16 R60, R144, R150.reuse, R60 ;  /* 0x00000096903c723c */ /* 0x080fe2000004183c */
[----:B------:R-:W-:Y:S02]  /*1b810*/  IMAD.MOV.U32 R162, RZ, RZ, R65 ;  /* 0x000000ffffa27224 */ /* 0x000fe400078e0041 */
[----:B------:R-:W-:Y:S02]  /*1b820*/  FMUL.FTZ R65, R132, R201 ;  /* 0x000000c984417220 */ /* 0x000fe40000410000 */
[----:B------:R-:W-:Y:S02]  /*1b830*/  FMUL.FTZ R103, R3, R103 ;  /* 0x0000006703677220 */ /* 0x000fe40000410000 */
[C---:B------:R-:W-:Y:S02]  /*1b840*/  FMUL.FTZ R104, R133.reuse, R104 ;  /* 0x0000006885687220 */ /* 0x040fe40000410000 */
[C---:B------:R-:W-:Y:S01]  /*1b850*/  FMUL.FTZ R105, R133.reuse, R105 ;  /* 0x0000006985697220 */ /* 0x040fe20000410000 */
[C---:B------:R-:W-:Y:S01]  /*1b860*/  HMMA.16816.F32.BF16 R64, R140.reuse, R150, R64 ;  /* 0x000000968c40723c */ /* 0x040fe20000041840 */
[----:B------:R-:W1:Y:S01]  /*1b870*/  LDSM.16.MT88.4 R148, [R225+0xe000] ;  /* 0x00e00000e194783b */ /* 0x000e620000004200 */
[C---:B------:R-:W-:Y:S02]  /*1b880*/  FMUL.FTZ R106, R0.reuse, R106 ;  /* 0x0000006a006a7220 */ /* 0x040fe40000410000 */
[C---:B------:R-:W-:Y:S02]  /*1b890*/  FMUL.FTZ R107, R0.reuse, R107 ;  /* 0x0000006b006b7220 */ /* 0x040fe40000410000 */
[C---:B------:R-:W-:Y:S02]  /*1b8a0*/  FMUL.FTZ R108, R133.reuse, R108 ;  /* 0x0000006c856c7220 */ /* 0x040fe40000410000 */
[----:B------:R-:W-:Y:S04]  /*1b8b0*/  FMUL.FTZ R109, R133, R109 ;  /* 0x0000006d856d7220 */ /* 0x000fe80000410000 */
[C---:B------:R-:W-:Y:S02]  /*1b8c0*/  FMUL.FTZ R110, R0.reuse, R110 ;  /* 0x0000006e006e7220 */ /* 0x040fe40000410000 */
[----:B------:R-:W-:Y:S02]  /*1b8d0*/  FMUL.FTZ R111, R0, R111 ;  /* 0x0000006f006f7220 */ /* 0x000fe40000410000 */
[----:B------:R-:W-:Y:S02]  /*1b8e0*/  IMAD.MOV.U32 R189, RZ, RZ, R177 ;  /* 0x000000ffffbd7224 */ /* 0x000fe400078e00b1 */
[----:B------:R4:W-:Y:S01]  /*1b8f0*/  MUFU.EX2 R177, R2 ;  /* 0x0000000200b17308 */ /* 0x0009e20000000800 */
        /* <DEDUP_REMOVED lines=8> */
[C---:B------:R-:W-:Y:S02]  /*1b980*/  FMUL.FTZ R120, R133.reuse, R120 ;  /* 0x0000007885787220 */ /* 0x040fe40000410000 */
[C---:B------:R-:W-:Y:S02]  /*1b990*/  FMUL.FTZ R121, R133.reuse, R121 ;  /* 0x0000007985797220 */ /* 0x040fe40000410000 */
[----:B------:R-:W-:Y:S01]  /*1b9a0*/  FMUL.FTZ R122, R0, R122 ;  /* 0x0000007a007a7220 */ /* 0x000fe20000410000 */
[-C--:B-1----:R-:W-:Y:S01]  /*1b9b0*/  HMMA.16816.F32.BF16 R68, R140, R148.reuse, R68 ;  /* 0x000000948c44723c */ /* 0x082fe20000041844 */
[----:B----4-:R-:W-:Y:S02]  /*1b9c0*/  FFMA.FTZ R2, R252, c[0x0][0x23c], -R208 ;  /* 0x00008f00fc027a23 */ /* 0x010fe400000108d0 */
[C---:B------:R-:W-:Y:S02]  /*1b9d0*/  FMUL.FTZ R123, R0.reuse, R123 ;  /* 0x0000007b007b7220 */ /* 0x040fe40000410000 */
[C---:B------:R-:W-:Y:S02]  /*1b9e0*/  FMUL.FTZ R124, R133.reuse, R124 ;  /* 0x0000007c857c7220 */ /* 0x040fe40000410000 */
[----:B------:R-:W-:Y:S01]  /*1b9f0*/  FMUL.FTZ R125, R133, R125 ;  /* 0x0000007d857d7220 */ /* 0x000fe20000410000 */
[C---:B------:R-:W-:Y:S01]  /*1ba00*/  HMMA.16816.F32.BF16 R72, R144.reuse, R148, R72 ;  /* 0x000000949048723c */ /* 0x040fe20000041848 */
[C---:B------:R-:W-:Y:S03]  /*1ba10*/  FMUL.FTZ R126, R0.reuse, R126 ;  /* 0x0000007e007e7220 */ /* 0x040fe60000410000 */
[----:B------:R-:W-:Y:S02]  /*1ba20*/  FMUL.FTZ R127, R0, R127 ;  /* 0x0000007f007f7220 */ /* 0x000fe40000410000 */
[C---:B------:R-:W-:Y:S02]  /*1ba30*/  FMUL.FTZ R128, R132.reuse, R128 ;  /* 0x0000008084807220 */ /* 0x040fe40000410000 */
[-C--:B------:R-:W-:Y:S01]  /*1ba40*/  HMMA.16816.F32.BF16 R76, R144, R150.reuse, R76 ;  /* 0x00000096904c723c */ /* 0x080fe2000004184c */
[----:B------:R-:W-:Y:S03]  /*1ba50*/  FMUL.FTZ R129, R132, R129 ;  /* 0x0000008184817220 */ /* 0x000fe60000410000 */
[----:B------:R-:W-:Y:S02]  /*1ba60*/  FFMA.FTZ R139, R139, c[0x0][0x23c], -R209 ;  /* 0x00008f008b8b7a23 */ /* 0x000fe400000108d1 */
[----:B------:R-:W-:Y:S02]  /*1ba70*/  IMAD.MOV.U32 R204, RZ, RZ, R182 ;  /* 0x000000ffffcc7224 */ /* 0x000fe400078e00b6 */
[C---:B------:R-:W-:Y:S01]  /*1ba80*/  HMMA.16816.F32.BF16 R80, R140.reuse, R150, R80 ;  /* 0x000000968c50723c */ /* 0x040fe20000041850 */
[----:B------:R-:W1:Y:S03]  /*1ba90*/  LDSM.16.MT88.4 R148, [R226+0xe000] ;  /* 0x00e00000e294783b */ /* 0x000e660000004200 */
[----:B------:R-:W-:Y:S02]  /*1baa0*/  IMAD.MOV.U32 R182, RZ, RZ, R159 ;  /* 0x000000ffffb67224 */ /* 0x000fe400078e009f */
[----:B------:R-:W-:Y:S02]  /*1bab0*/  IMAD.MOV.U32 R179, RZ, RZ, R183 ;  /* 0x000000ffffb37224 */ /* 0x000fe400078e00b7 */
[----:B------:R-:W-:Y:S04]  /*1bac0*/  IMAD.MOV.U32 R183, RZ, RZ, R170 ;  /* 0x000000ffffb77224 */ /* 0x000fe800078e00aa */
[----:B------:R-:W-:Y:S01]  /*1bad0*/  IMAD.MOV.U32 R170, RZ, RZ, R175 ;  /* 0x000000ffffaa7224 */ /* 0x000fe200078e00af */
[----:B------:R-:W-:Y:S02]  /*1bae0*/  MOV R195, R183 ;  /* 0x000000b700c37202 */ /* 0x000fe40000000f00 */
[----:B------:R-:W-:Y:S01]  /*1baf0*/  MUFU.EX2 R183, R153 ;  /* 0x0000009900b77308 */ /* 0x000fe20000000800 */
[----:B------:R-:W-:Y:S09]  /*1bb00*/  MOV R175, R173 ;  /* 0x000000ad00af7202 */ /* 0x000ff20000000f00 */
[----:B------:R4:W-:Y:S01]  /*1bb10*/  MUFU.EX2 R173, R2 ;  /* 0x0000000200ad7308 */ /* 0x0009e20000000800 */
[-C--:B-1----:R-:W-:Y:S08]  /*1bb20*/  HMMA.16816.F32.BF16 R84, R140, R148.reuse, R84 ;  /* 0x000000948c54723c */ /* 0x082ff00000041854 */
[C---:B------:R-:W-:Y:S01]  /*1bb30*/  HMMA.16816.F32.BF16 R88, R144.reuse, R148, R88 ;  /* 0x000000949058723c */ /* 0x040fe20000041858 */
[----:B----4-:R-:W-:Y:S04]  /*1bb40*/  FFMA.FTZ R2, R223, c[0x0][0x23c], -R208 ;  /* 0x00008f00df027a23 */ /* 0x010fe800000108d0 */
[----:B------:R1:W4:Y:S03]  /*1bb50*/  MUFU.EX2 R176, R2 ;  /* 0x0000000200b07308 */ /* 0x0003260000000800 */
        /* <DEDUP_REMOVED lines=10> */
[-C--:B------:R-:W-:Y:S01]  /*1bc00*/  HMMA.16816.F32.BF16 R124, R144, R150.reuse, R124 ;  /* 0x00000096907c723c */ /* 0x080fe2000004187c */
[----:B--2---:R-:W-:Y:S06]  /*1bc10*/  FMUL.FTZ R130, R3, R130 ;  /* 0x0000008203827220 */ /* 0x004fec0000410000 */
[----:B------:R-:W-:Y:S02]  /*1bc20*/  FFMA.FTZ R144, R189, c[0x0][0x23c], -R209 ;  /* 0x00008f00bd907a23 */ /* 0x000fe400000108d1 */
[----:B------:R-:W-:Y:S02]  /*1bc30*/  IMAD.MOV.U32 R189, RZ, RZ, R188 ;  /* 0x000000ffffbd7224 */ /* 0x000fe400078e00bc */
[----:B------:R1:W-:Y:S01]  /*1bc40*/  MUFU.EX2 R192, R144 ;  /* 0x0000009000c07308 */ /* 0x0003e20000000800 */
        /* <DEDUP_REMOVED lines=11> */
[----:B------:R-:W-:Y:S02]  /*1bd00*/  FFMA.FTZ R2, R189, c[0x0][0x23c], -R208 ;  /* 0x00008f00bd027a23 */ /* 0x000fe400000108d0 */
        /* <DEDUP_REMOVED lines=12> */
[----:B-1----:R-:W1:Y:S01]  /*1bdd0*/  LDSM.16.MT88.4 R144, [R225+0xc800] ;  /* 0x00c80000e190783b */ /* 0x002e620000004200 */
[----:B------:R-:W-:Y:S02]  /*1bde0*/  IMAD.MOV.U32 R185, RZ, RZ, R188 ;  /* 0x000000ffffb97224 */ /* 0x000fe400078e00bc */
[----:B------:R-:W-:Y:S02]  /*1bdf0*/  IMAD.MOV.U32 R187, RZ, RZ, R167 ;  /* 0x000000ffffbb7224 */ /* 0x000fe400078e00a7 */
[----:B---3--:R-:W-:Y:S02]  /*1be00*/  FMUL.FTZ R131, R3, R131 ;  /* 0x0000008303837220 */ /* 0x008fe40000410000 */
[----:B------:R-:W-:Y:S01]  /*1be10*/  IMAD.MOV.U32 R197, RZ, RZ, R187 ;  /* 0x000000ffffc57224 */ /* 0x000fe200078e00bb */
[----:B------:R-:W-:Y:S01]  /*1be20*/  MOV R187, R185 ;  /* 0x000000b900bb7202 */ /* 0x000fe20000000f00 */
[----:B------:R-:W-:Y:S02]  /*1be30*/  IMAD.MOV.U32 R185, RZ, RZ, R162 ;  /* 0x000000ffffb97224 */ /* 0x000fe400078e00a2 */
[----:B------:R-:W-:Y:S01]  /*1be40*/  IMAD.MOV.U32 R162, RZ, RZ, R161 ;  /* 0x000000ffffa27224 */ /* 0x000fe200078e00a1 */
[----:B------:R-:W-:Y:S01]  /*1be50*/  HMMA.16816.F32.BF16 R128, R140, R150, R128 ;  /* 0x000000968c80723c */ /* 0x000fe20000041880 */
[----:B------:R-:W-:Y:S01]  /*1be60*/  MOV R161, R160 ;  /* 0x000000a000a17202 */ /* 0x000fe20000000f00 */
[----:B------:R-:W-:Y:S02]  /*1be70*/  IMAD.MOV.U32 R160, RZ, RZ, R165 ;  /* 0x000000ffffa07224 */ /* 0x000fe400078e00a5 */
[----:B------:R-:W-:Y:S01]  /*1be80*/  IMAD.MOV.U32 R165, RZ, RZ, R155 ;  /* 0x000000ffffa57224 */ /* 0x000fe200078e009b */
[----:B------:R-:W-:Y:S01]  /*1be90*/  MOV R155, R156 ;  /* 0x0000009c009b7202 */ /* 0x000fe20000000f00 */
[----:B------:R-:W-:Y:S01]  /*1bea0*/  FFMA.FTZ R156, R247, c[0x0][0x23c], -R209 ;  /* 0x00008f00f79c7a23 */ /* 0x000fe200000108d1 */
[----:B----4-:R-:W-:Y:S01]  /*1beb0*/  F2FP.BF16.PACK_AB R141, R176, R173 ;  /* 0x000000adb08d723e */ /* 0x010fe200000010ff */
[----:B------:R2:W5:Y:S01]  /*1bec0*/  LDL.LU R247, [R1+0xe0] ;  /* 0x0000e00001f77983 */ /* 0x0005620000300800 */
[----:B------:R-:W-:Y:S03]  /*1bed0*/  IMAD.MOV.U32 R198, RZ, RZ, R197 ;  /* 0x000000ffffc67224 */ /* 0x000fe600078e00c5 */
[----:B------:R-:W-:Y:S01]  /*1bee0*/  IMAD.MOV.U32 R197, RZ, RZ, R185 ;  /* 0x000000ffffc57224 */ /* 0x000fe200078e00b9 */
[----:B------:R-:W-:Y:S01]  /*1bef0*/  MOV R185, R162 ;  /* 0x000000a200b97202 */ /* 0x000fe20000000f00 */
[----:B------:R-:W-:Y:S01]  /*1bf00*/  IMAD.MOV.U32 R162, RZ, RZ, R165 ;  /* 0x000000ffffa27224 */ /* 0x000fe200078e00a5 */
[----:B------:R-:W-:Y:S01]  /*1bf10*/  MOV R199, R198 ;  /* 0x000000c600c77202 */ /* 0x000fe20000000f00 */
[----:B------:R-:W-:Y:S02]  /*1bf20*/  IMAD.MOV.U32 R165, RZ, RZ, R155 ;  /* 0x000000ffffa57224 */ /* 0x000fe400078e009b */
[----:B------:R-:W-:Y:S02]  /*1bf30*/  FFMA.FTZ R155, R243, c[0x0][0x23c], -R209 ;  /* 0x00008f00f39b7a23 */ /* 0x000fe400000108d1 */
[----:B------:R2:W5:Y:S01]  /*1bf40*/  LDL.LU R243, [R1+0xdc] ;  /* 0x0000dc0001f37983 */ /* 0x0005620000300800 */
[----:B------:R-:W-:Y:S02]  /*1bf50*/  IMAD.MOV.U32 R164, RZ, RZ, R229 ;  /* 0x000000ffffa47224 */ /* 0x000fe400078e00e5 */
[----:B------:R-:W-:Y:S01]  /*1bf60*/  IMAD.MOV.U32 R184, RZ, RZ, R178 ;  /* 0x000000ffffb87224 */ /* 0x000fe200078e00b2 */
[----:B------:R-:W3:Y:S01]  /*1bf70*/  LDL.LU R140, [R1+0x60] ;  /* 0x00006000018c7983 */ /* 0x000ee20000300800 */
[----:B------:R-:W-:Y:S01]  /*1bf80*/  IMAD.MOV.U32 R178, RZ, RZ, R224 ;  /* 0x000000ffffb27224 */ /* 0x000fe200078e00e0 */
[----:B------:R-:W-:Y:S01]  /*1bf90*/  MOV R166, R164 ;  /* 0x000000a400a67202 */ /* 0x000fe20000000f00 */
[----:B------:R-:W-:Y:S01]  /*1bfa0*/  IMAD.MOV.U32 R164, RZ, RZ, R233 ;  /* 0x000000ffffa47224 */ /* 0x000fe200078e00e9 */
[----:B------:R-:W4:Y:S01]  /*1bfb0*/  LDL.LU R148, [R1+0x64] ;  /* 0x0000640001947983 */ /* 0x000f220000300800 */
[----:B------:R1:W-:Y:S01]  /*1bfc0*/  MUFU.EX2 R233, R2 ;  /* 0x0000000200e97308 */ /* 0x0003e20000000800 */
[----:B------:R-:W-:Y:S01]  /*1bfd0*/  IMAD.MOV.U32 R191, RZ, RZ, R170 ;  /* 0x000000ffffbf7224 */ /* 0x000fe200078e00aa */
[----:B------:R-:W-:Y:S01]  /*1bfe0*/  MOV R170, R172 ;  /* 0x000000ac00aa7202 */ /* 0x000fe20000000f00 */
[----:B------:R-:W-:Y:S01]  /*1bff0*/  IMAD.MOV.U32 R188, RZ, RZ, R174 ;  /* 0x000000ffffbc7224 */ /* 0x000fe200078e00ae */
[----:B------:R-:W2:Y:S01]  /*1c000*/  LDL.LU R159, [R1+0x68] ;  /* 0x00006800019f7983 */ /* 0x000ea20000300800 */
[----:B------:R-:W-:Y:S01]  /*1c010*/  IMAD.MOV.U32 R169, RZ, RZ, R166 ;  /* 0x000000ffffa97224 */ /* 0x000fe200078e00a6 */
[----:B------:R-:W-:Y:S01]  /*1c020*/  MOV R166, R230 ;  /* 0x000000e600a67202 */ /* 0x000fe20000000f00 */
[----:B------:R-:W-:Y:S02]  /*1c030*/  IMAD.MOV.U32 R198, RZ, RZ, R197 ;  /* 0x000000ffffc67224 */ /* 0x000fe400078e00c5 */
[----:B------:R-:W-:Y:S01]  /*1c040*/  IMAD.MOV.U32 R197, RZ, RZ, R185 ;  /* 0x000000ffffc57224 */ /* 0x000fe200078e00b9 */
[----:B------:R-:W1:Y:S01]  /*1c050*/  MUFU.EX2 R229, R139 ;  /* 0x0000008b00e57308 */ /* 0x000e620000000800 */
[--C-:B------:R-:W-:Y:S02]  /*1c060*/  FFMA.FTZ R161, R161, c[0x0][0x23c], -R208.reuse ;  /* 0x00008f00a1a17a23 */ /* 0x100fe400000108d0 */
[--C-:B------:R-:W-:Y:S02]  /*1c070*/  FFMA.FTZ R160, R160, c[0x0][0x23c], -R208.reuse ;  /* 0x00008f00a0a07a23 */ /* 0x100fe400000108d0 */
[--C-:B------:R-:W-:Y:S02]  /*1c080*/  FFMA.FTZ R162, R162, c[0x0][0x23c], -R208.reuse ;  /* 0x00008f00a2a27a23 */ /* 0x100fe400000108d0 */
[--C-:B------:R-:W-:Y:S02]  /*1c090*/  FFMA.FTZ R169, R169, c[0x0][0x23c], -R209.reuse ;  /* 0x00008f00a9a97a23 */ /* 0x100fe400000108d1 */
[--C-:B------:R-:W-:Y:S01]  /*1c0a0*/  FFMA.FTZ R163, R163, c[0x0][0x23c], -R209.reuse ;  /* 0x00008f00a3a37a23 */ /* 0x100fe200000108d1 */
[----:B------:R-:W-:Y:S01]  /*1c0b0*/  MUFU.EX2 R202, R161 ;  /* 0x000000a100ca7308 */ /* 0x000fe20000000800 */
[--C-:B------:R-:W-:Y:S02]  /*1c0c0*/  FFMA.FTZ R170, R170, c[0x0][0x23c], -R209.reuse ;  /* 0x00008f00aaaa7a23 */ /* 0x100fe400000108d1 */
[----:B------:R-:W-:Y:S02]  /*1c0d0*/  FFMA.FTZ R209, R199, c[0x0][0x23c], -R209 ;  /* 0x00008f00c7d17a23 */ /* 0x000fe400000108d1 */
[----:B-1----:R-:W-:Y:S02]  /*1c0e0*/  FFMA.FTZ R2, R189, c[0x0][0x23c], -R208 ;  /* 0x00008f00bd027a23 */ /* 0x002fe400000108d0 */
[----:B------:R-:W-:Y:S02]  /*1c0f0*/  IMAD.MOV.U32 R189, RZ, RZ, R175 ;  /* 0x000000ffffbd7224 */ /* 0x000fe400078e00af */
[----:B------:R-:W-:Y:S01]  /*1c100*/  IMAD.MOV.U32 R199, RZ, RZ, R180 ;  /* 0x000000ffffc77224 */ /* 0x000fe200078e00b4 */
[----:B------:R1:W1:Y:S01]  /*1c110*/  MUFU.EX2 R224, R2 ;  /* 0x0000000200e07308 */ /* 0x0002620000000800 */
[--C-:B------:R-:W-:Y:S02]  /*1c120*/  FFMA.FTZ R252, R178, c[0x0][0x23c], -R210.reuse ;  /* 0x00008f00b2fc7a23 */ /* 0x100fe400000108d2 */
[----:B------:R-:W-:Y:S01]  /*1c130*/  FFMA.FTZ R166, R166, c[0x0][0x23c], -R210 ;  /* 0x00008f00a6a67a23 */ /* 0x000fe200000108d2 */
[----:B------:R-:W-:Y:S01]  /*1c140*/  F2FP.BF16.PACK_AB R142, R229, R192 ;  /* 0x000000c0e58e723e */ /* 0x000fe200000010ff */
[----:B------:R-:W-:Y:S05]  /*1c150*/  FFMA.FTZ R139, R198, c[0x0][0x23c], -R208 ;  /* 0x00008f00c68b7a23 */ /* 0x000fea00000108d0 */
[----:B------:R1:W-:Y:S10]  /*1c160*/  MUFU.EX2 R180, R156 ;  /* 0x0000009c00b47308 */ /* 0x0003f40000000800 */
[----:B------:R-:W-:Y:S01]  /*1c170*/  MUFU.EX2 R201, R160 ;  /* 0x000000a000c97308 */ /* 0x000fe20000000800 */
[--C-:B-1----:R-:W-:Y:S01]  /*1c180*/  FFMA.FTZ R2, R222, c[0x0][0x23c], -R211.reuse ;  /* 0x00008f00de027a23 */ /* 0x102fe200000108d3 */
[----:B------:R-:W-:Y:S08]  /*1c190*/  F2FP.BF16.PACK_AB R143, R224, R233 ;  /* 0x000000e9e08f723e */ /* 0x000ff000000010ff */
[----:B------:R1:W-:Y:S01]  /*1c1a0*/  MUFU.EX2 R172, R2 ;  /* 0x0000000200ac7308 */ /* 0x0003e20000000800 */
[----:B------:R-:W2:Y:S09]  /*1c1b0*/  LDL.LU R156, [R1+0x6c] ;  /* 0x00006c00019c7983 */ /* 0x000eb20000300800 */
[----:B------:R-:W-:Y:S10]  /*1c1c0*/  MUFU.EX2 R178, R169 ;  /* 0x000000a900b27308 */ /* 0x000ff40000000800 */
[----:B------:R1:W-:Y:S02]  /*1c1d0*/  MUFU.EX2 R198, R139 ;  /* 0x0000008b00c67308 */ /* 0x0003e40000000800 */
[--C-:B-1----:R-:W-:Y:S08]  /*1c1e0*/  FFMA.FTZ R2, R221, c[0x0][0x23c], -R211.reuse ;  /* 0x00008f00dd027a23 */ /* 0x102ff000000108d3 */
[----:B------:R1:W-:Y:S10]  /*1c1f0*/  MUFU.EX2 R175, R2 ;  /* 0x0000000200af7308 */ /* 0x0003f40000000800 */
[----:B------:R-:W-:Y:S01]  /*1c200*/  MUFU.EX2 R252, R252 ;  /* 0x000000fc00fc7308 */ /* 0x000fe20000000800 */
[--C-:B------:R-:W-:Y:S02]  /*1c210*/  FFMA.FTZ R139, R188, c[0x0][0x23c], -R210.reuse ;  /* 0x00008f00bc8b7a23 */ /* 0x100fe400000108d2 */
[--C-:B-1----:R-:W-:Y:S07]  /*1c220*/  FFMA.FTZ R2, R219, c[0x0][0x23c], -R211.reuse ;  /* 0x00008f00db027a23 */ /* 0x102fee00000108d3 */
[----:B------:R1:W-:Y:S02]  /*1c230*/  MUFU.EX2 R179, R2 ;  /* 0x0000000200b37308 */ /* 0x0003e40000000800 */
[----:B-1----:R-:W-:Y:S08]  /*1c240*/  FFMA.FTZ R2, R218, c[0x0][0x23c], -R211 ;  /* 0x00008f00da027a23 */ /* 0x002ff000000108d3 */
[----:B------:R1:W1:Y:S02]  /*1c250*/  MUFU.EX2 R196, R2 ;  /* 0x0000000200c47308 */ /* 0x0002640000000800 */
[--C-:B-1----:R-:W-:Y:S01]  /*1c260*/  FFMA.FTZ R2, R216, c[0x0][0x23c], -R210.reuse ;  /* 0x00008f00d8027a23 */ /* 0x102fe200000108d2 */
[----:B------:R-:W-:Y:S07]  /*1c270*/  F2FP.BF16.PACK_AB R150, R196, R179 ;  /* 0x000000b3c496723e */ /* 0x000fee00000010ff */
[----:B------:R1:W-:Y:S02]  /*1c280*/  MUFU.EX2 R167, R2 ;  /* 0x0000000200a77308 */ /* 0x0003e40000000800 */
[--C-:B-1----:R-:W-:Y:S02]  /*1c290*/  FFMA.FTZ R2, R217, c[0x0][0x23c], -R210.reuse ;  /* 0x00008f00d9027a23 */ /* 0x102fe400000108d2 */
[----:B------:R-:W-:Y:S06]  /*1c2a0*/  LDSM.16.MT88.4 R216, [R226+0xf800] ;  /* 0x00f80000e2d8783b */ /* 0x000fec0000004200 */
[----:B------:R1:W1:Y:S02]  /*1c2b0*/  MUFU.EX2 R174, R2 ;  /* 0x0000000200ae7308 */ /* 0x0002640000000800 */
[--C-:B-1----:R-:W-:Y:S01]  /*1c2c0*/  FFMA.FTZ R2, R215, c[0x0][0x23c], -R210.reuse ;  /* 0x00008f00d7027a23 */ /* 0x102fe200000108d2 */
[----:B------:R-:W-:Y:S07]  /*1c2d0*/  F2FP.BF16.PACK_AB R149, R174, R167 ;  /* 0x000000a7ae95723e */ /* 0x000fee00000010ff */
[----:B------:R1:W-:Y:S02]  /*1c2e0*/  MUFU.EX2 R230, R2 ;  /* 0x0000000200e67308 */ /* 0x0003e40000000800 */
[----:B-1----:R-:W-:Y:S08]  /*1c2f0*/  FFMA.FTZ R2, R214, c[0x0][0x23c], -R210 ;  /* 0x00008f00d6027a23 */ /* 0x002ff000000108d2 */
[----:B------:R1:W1:Y:S02]  /*1c300*/  MUFU.EX2 R185, R2 ;  /* 0x0000000200b97308 */ /* 0x0002640000000800 */
[--C-:B-1----:R-:W-:Y:S01]  /*1c310*/  FFMA.FTZ R2, R197, c[0x0][0x23c], -R208.reuse ;  /* 0x00008f00c5027a23 */ /* 0x102fe200000108d0 */
[----:B------:R-:W-:Y:S01]  /*1c320*/  F2FP.BF16.PACK_AB R151, R185, R230 ;  /* 0x000000e6b997723e */ /* 0x000fe200000010ff */
[----:B------:R-:W-:Y:S06]  /*1c330*/  FFMA.FTZ R208, R165, c[0x0][0x23c], -R208 ;  /* 0x00008f00a5d07a23 */ /* 0x000fec00000108d0 */
[----:B------:R1:W-:Y:S01]  /*1c340*/  MUFU.EX2 R197, R155 ;  /* 0x0000009b00c57308 */ /* 0x0003e20000000800 */
[----:B---3--:R-:W-:Y:S01]  /*1c350*/  FFMA.FTZ R165, R132, R140, R213 ;  /* 0x0000008c84a57223 */ /* 0x008fe200000100d5 */
[----:B------:R-:W-:Y:S01]  /*1c360*/  F2FP.BF16.PACK_AB R140, R177, R168 ;  /* 0x000000a8b18c723e */ /* 0x000fe200000010ff */
[----:B------:R-:W-:Y:S07]  /*1c370*/  FFMA.FTZ R132, R190, c[0x0][0x23c], -R211 ;  /* 0x00008f00be847a23 */ /* 0x000fee00000108d3 */
[----:B------:R-:W-:Y:S01]  /*1c380*/  MUFU.EX2 R188, R208 ;  /* 0x000000d000bc7308 */ /* 0x000fe20000000800 */
[----:B----4-:R-:W-:Y:S01]  /*1c390*/  FFMA.FTZ R212, R3, R148, R212 ;  /* 0x0000009403d47223 */ /* 0x010fe200000100d4 */
[----:B------:R-:W-:Y:S01]  /*1c3a0*/  F2FP.BF16.PACK_AB R148, R175, R172 ;  /* 0x000000acaf94723e */ /* 0x000fe200000010ff */
[----:B------:R-:W-:Y:S01]  /*1c3b0*/  FADD.FTZ R165, R158, R165 ;  /* 0x000000a59ea57221 */ /* 0x000fe20000010000 */
[-C--:B------:R-:W-:Y:S01]  /*1c3c0*/  HMMA.16816.F32.BF16 R4, R140, R144.reuse, R4 ;  /* 0x000000908c04723c */ /* 0x080fe20000041804 */
[----:B--2---:R-:W-:Y:S02]  /*1c3d0*/  FFMA.FTZ R133, R133, R159, R164 ;  /* 0x0000009f85857223 */ /* 0x004fe400000100a4 */
[----:B------:R-:W-:Y:S02]  /*1c3e0*/  FADD.FTZ R164, R242, R212 ;  /* 0x000000d4f2a47221 */ /* 0x000fe40000010000 */
[----:B------:R-:W-:Y:S01]  /*1c3f0*/  LDSM.16.MT88.4 R212, [R225+0xf800] ;  /* 0x00f80000e1d4783b */ /* 0x000fe20000004200 */
[--C-:B------:R-:W-:Y:S01]  /*1c400*/  FFMA.FTZ R3, R184, c[0x0][0x23c], -R211.reuse ;  /* 0x00008f00b8037a23 */ /* 0x100fe200000108d3 */
[----:B------:R-:W-:Y:S01]  /*1c410*/  MUFU.EX2 R190, R132 ;  /* 0x0000008400be7308 */ /* 0x000fe20000000800 */
[C---:B------:R-:W-:Y:S05]  /*1c420*/  HMMA.16816.F32.BF16 R8, R148.reuse, R144, R8 ;  /* 0x000000909408723c */ /* 0x040fea0000041808 */
[----:B-1----:R-:W-:Y:S03]  /*1c430*/  LDSM.16.MT88.4 R152, [R226+0xd000] ;  /* 0x00d00000e298783b */ /* 0x002fe60000004200 */
[-C--:B------:R-:W-:Y:S01]  /*1c440*/  HMMA.16816.F32.BF16 R12, R148, R146.reuse, R12 ;  /* 0x00000092940c723c */ /* 0x080fe2000004180c */
[----:B------:R-:W1:Y:S04]  /*1c450*/  MUFU.EX2 R200, R3 ;  /* 0x0000000300c87308 */ /* 0x000e680000000800 */
[----:B------:R2:W5:Y:S03]  /*1c460*/  LDL.LU R242, [R1+0xd8] ;  /* 0x0000d80001f27983 */ /* 0x0005660000300800 */
[C---:B------:R-:W-:Y:S01]  /*1c470*/  HMMA.16816.F32.BF16 R16, R140.reuse, R146, R16 ;  /* 0x000000928c10723c */ /* 0x040fe20000041810 */
[----:B------:R-:W3:Y:S02]  /*1c480*/  LDSM.16.MT88.4 R144, [R226+0xc800] ;  /* 0x00c80000e290783b */ /* 0x000ee40000004200 */
[----:B------:R4:W-:Y:S02]  /*1c490*/  MUFU.EX2 R206, R2 ;  /* 0x0000000200ce7308 */ /* 0x0009e40000000800 */
[--C-:B----4-:R-:W-:Y:S08]  /*1c4a0*/  FFMA.FTZ R2, R182, c[0x0][0x23c], -R211.reuse ;  /* 0x00008f00b6027a23 */ /* 0x110ff000000108d3 */
[----:B------:R4:W-:Y:S01]  /*1c4b0*/  MUFU.EX2 R182, R2 ;  /* 0x0000000200b67308 */ /* 0x0009e20000000800 */
[----:B------:R-:W-:Y:S02]  /*1c4c0*/  FFMA.FTZ R0, R0, R156, R220 ;  /* 0x0000009c00007223 */ /* 0x000fe400000100dc */
[----:B------:R-:W-:Y:S01]  /*1c4d0*/  LDSM.16.MT88.4 R156, [R228+0xd000] ;  /* 0x00d00000e49c783b */ /* 0x000fe20000004200 */
[-C--:B---3--:R-:W-:Y:S07]  /*1c4e0*/  HMMA.16816.F32.BF16 R20, R140, R144.reuse, R20 ;  /* 0x000000908c14723c */ /* 0x088fee0000041814 */
[----:B------:R-:W-:Y:S01]  /*1c4f0*/  LDSM.16.MT88.4 R220, [R228+0xf800] ;  /* 0x00f80000e4dc783b */ /* 0x000fe20000004200 */
[C---:B------:R-:W-:Y:S01]  /*1c500*/  HMMA.16816.F32.BF16 R24, R148.reuse, R144, R24 ;  /* 0x000000909418723c */ /* 0x040fe20000041818 */
[--C-:B----4-:R-:W-:Y:S07]  /*1c510*/  FFMA.FTZ R2, R194, c[0x0][0x23c], -R211.reuse ;  /* 0x00008f00c2027a23 */ /* 0x110fee00000108d3 */
[-C--:B------:R-:W-:Y:S01]  /*1c520*/  HMMA.16816.F32.BF16 R28, R148, R146.reuse, R28 ;  /* 0x00000092941c723c */ /* 0x080fe2000004181c */
[----:B------:R3:W-:Y:S07]  /*1c530*/  MUFU.EX2 R194, R2 ;  /* 0x0000000200c27308 */ /* 0x0007ee0000000800 */
[C---:B------:R-:W-:Y:S01]  /*1c540*/  HMMA.16816.F32.BF16 R32, R140.reuse, R146, R32 ;  /* 0x000000928c20723c */ /* 0x040fe20000041820 */
[----:B------:R-:W4:Y:S03]  /*1c550*/  LDSM.16.MT88.4 R144, [R228+0xc800] ;  /* 0x00c80000e490783b */ /* 0x000f260000004200 */
[--C-:B---3--:R-:W-:Y:S04]  /*1c560*/  FFMA.FTZ R2, R199, c[0x0][0x23c], -R211.reuse ;  /* 0x00008f00c7027a23 */ /* 0x108fe800000108d3 */
[----:B------:R3:W-:Y:S01]  /*1c570*/  MUFU.EX2 R199, R2 ;  /* 0x0000000200c77308 */ /* 0x0007e20000000800 */
[-C--:B----4-:R-:W-:Y:S03]  /*1c580*/  HMMA.16816.F32.BF16 R36, R140, R144.reuse, R36 ;  /* 0x000000908c24723c */ /* 0x090fe60000041824 */
[----:B---3--:R-:W-:Y:S05]  /*1c590*/  FFMA.FTZ R2, R204, c[0x0][0x23c], -R211 ;  /* 0x00008f00cc027a23 */ /* 0x008fea00000108d3 */
[C---:B------:R-:W-:Y:S01]  /*1c5a0*/  HMMA.16816.F32.BF16 R40, R148.reuse, R144, R40 ;  /* 0x000000909428723c */ /* 0x040fe20000041828 */
[----:B------:R3:W-:Y:S07]  /*1c5b0*/  MUFU.EX2 R207, R2 ;  /* 0x0000000200cf7308 */ /* 0x0007ee0000000800 */
[-C--:B------:R-:W-:Y:S08]  /*1c5c0*/  HMMA.16816.F32.BF16 R44, R148, R146.reuse, R44 ;  /* 0x00000092942c723c */ /* 0x080ff0000004182c */
[C---:B------:R-:W-:Y:S01]  /*1c5d0*/  HMMA.16816.F32.BF16 R48, R140.reuse, R146, R48 ;  /* 0x000000928c30723c */ /* 0x040fe20000041830 */
[----:B------:R-:W4:Y:S03]  /*1c5e0*/  LDSM.16.MT88.4 R144, [R227+0xc800] ;  /* 0x00c80000e390783b */ /* 0x000f260000004200 */
[--C-:B---3--:R-:W-:Y:S04]  /*1c5f0*/  FFMA.FTZ R2, R181, c[0x0][0x23c], -R210.reuse ;  /* 0x00008f00b5027a23 */ /* 0x108fe800000108d2 */
[----:B------:R3:W-:Y:S04]  /*1c600*/  MUFU.EX2 R181, R2 ;  /* 0x0000000200b57308 */ /* 0x0007e80000000800 */
[--C-:B---3--:R-:W-:Y:S01]  /*1c610*/  FFMA.FTZ R2, R195, c[0x0][0x23c], -R210.reuse ;  /* 0x00008f00c3027a23 */ /* 0x108fe200000108d2 */
[-C--:B----4-:R-:W-:Y:S05]  /*1c620*/  HMMA.16816.F32.BF16 R52, R140, R144.reuse, R52 ;  /* 0x000000908c34723c */ /* 0x090fea0000041834 */
[----:B------:R3:W-:Y:S03]  /*1c630*/  MUFU.EX2 R195, R2 ;  /* 0x0000000200c37308 */ /* 0x0007e60000000800 */
[C---:B------:R-:W-:Y:S08]  /*1c640*/  HMMA.16816.F32.BF16 R56, R148.reuse, R144, R56 ;  /* 0x000000909438723c */ /* 0x040ff00000041838 */
[-C--:B------:R-:W-:Y:S08]  /*1c650*/  HMMA.16816.F32.BF16 R60, R148, R146.reuse, R60 ;  /* 0x00000092943c723c */ /* 0x080ff0000004183c */
[C---:B------:R-:W-:Y:S01]  /*1c660*/  HMMA.16816.F32.BF16 R64, R140.reuse, R146, R64 ;  /* 0x000000928c40723c */ /* 0x040fe20000041840 */
[----:B------:R-:W4:Y:S03]  /*1c670*/  LDSM.16.MT88.4 R144, [R225+0xe800] ;  /* 0x00e80000e190783b */ /* 0x000f260000004200 */
[--C-:B---3--:R-:W-:Y:S02]  /*1c680*/  FFMA.FTZ R2, R187, c[0x0][0x23c], -R210.reuse ;  /* 0x00008f00bb027a23 */ /* 0x108fe400000108d2 */
[----:B------:R-:W-:Y:S10]  /*1c690*/  MUFU.EX2 R187, R139 ;  /* 0x0000008b00bb7308 */ /* 0x000ff40000000800 */
[----:B------:R3:W-:Y:S10]  /*1c6a0*/  MUFU.EX2 R204, R2 ;  /* 0x0000000200cc7308 */ /* 0x0007f40000000800 */
[----:B------:R1:W-:Y:S01]  /*1c6b0*/  MUFU.EX2 R139, R166 ;  /* 0x000000a6008b7308 */ /* 0x0003e20000000800 */
[--C-:B---3--:R-:W-:Y:S01]  /*1c6c0*/  FFMA.FTZ R2, R186, c[0x0][0x23c], -R210.reuse ;  /* 0x00008f00ba027a23 */ /* 0x108fe200000108d2 */
[-C--:B----4-:R-:W-:Y:S08]  /*1c6d0*/  HMMA.16816.F32.BF16 R68, R140, R144.reuse, R68 ;  /* 0x000000908c44723c */ /* 0x090ff00000041844 */
[----:B------:R-:W-:Y:S01]  /*1c6e0*/  MUFU.EX2 R186, R163 ;  /* 0x000000a300ba7308 */ /* 0x000fe20000000800 */
[----:B------:R-:W-:Y:S03]  /*1c6f0*/  FFMA.FTZ R210, R138, c[0x0][0x23c], -R210 ;  /* 0x00008f008ad27a23 */ /* 0x000fe600000108d2 */
[----:B------:R-:W-:Y:S02]  /*1c700*/  FADD.FTZ R138, R232, R133 ;  /* 0x00000085e88a7221 */ /* 0x000fe40000010000 */
[----:B------:R-:W-:Y:S01]  /*1c710*/  FADD.FTZ R133, R231, R0 ;  /* 0x00000000e7857221 */ /* 0x000fe20000010000 */
[C---:B------:R-:W-:Y:S01]  /*1c720*/  HMMA.16816.F32.BF16 R72, R148.reuse, R144, R72 ;  /* 0x000000909448723c */ /* 0x040fe20000041848 */
[----:B------:R-:W-:Y:S02]  /*1c730*/  FADD.FTZ R3, R239, R138 ;  /* 0x0000008aef037221 */ /* 0x000fe40000010000 */
[----:B------:R3:W-:Y:S01]  /*1c740*/  MUFU.EX2 R184, R2 ;  /* 0x0000000200b87308 */ /* 0x0007e20000000800 */
[----:B------:R-:W-:Y:S02]  /*1c750*/  FADD.FTZ R0, R241, R165 ;  /* 0x000000a5f1007221 */ /* 0x000fe40000010000 */
[----:B------:R2:W5:Y:S01]  /*1c760*/  LDL.LU R241, [R1+0xd4] ;  /* 0x0000d40001f17983 */ /* 0x0005620000300800 */
[----:B------:R-:W-:Y:S01]  /*1c770*/  IMAD.MOV.U32 R165, RZ, RZ, R202 ;  /* 0x000000ffffa57224 */ /* 0x000fe200078e00ca */
[-C--:B------:R-:W-:Y:S01]  /*1c780*/  HMMA.16816.F32.BF16 R76, R148, R146.reuse, R76 ;  /* 0x00000092944c723c */ /* 0x080fe2000004184c */
[----:B------:R-:W-:Y:S03]  /*1c790*/  FADD.FTZ R132, R237, R0 ;  /* 0x00000000ed847221 */ /* 0x000fe60000010000 */
[----:B-1----:R-:W-:Y:S01]  /*1c7a0*/  IMAD.MOV.U32 R166, RZ, RZ, R200 ;  /* 0x000000ffffa67224 */ /* 0x002fe200078e00c8 */
[----:B------:R1:W-:Y:S01]  /*1c7b0*/  MUFU.EX2 R231, R162 ;  /* 0x000000a200e77308 */ /* 0x0003e20000000800 */
[----:B------:R-:W-:Y:S02]  /*1c7c0*/  FADD.FTZ R132, R168, R132 ;  /* 0x00000084a8847221 */ /* 0x000fe40000010000 */
[C---:B------:R-:W-:Y:S01]  /*1c7d0*/  HMMA.16816.F32.BF16 R80, R140.reuse, R146, R80 ;  /* 0x000000928c50723c */ /* 0x040fe20000041850 */
[----:B------:R-:W4:Y:S03]  /*1c7e0*/  LDSM.16.MT88.4 R144, [R226+0xe800] ;  /* 0x00e80000e290783b */ /* 0x000f260000004200 */
[----:B------:R-:W-:Y:S02]  /*1c7f0*/  FADD.FTZ R133, R238, R133 ;  /* 0x00000085ee857221 */ /* 0x000fe40000010000 */
[----:B------:R-:W-:Y:S01]  /*1c800*/  FADD.FTZ R132, R177, R132 ;  /* 0x00000084b1847221 */ /* 0x000fe20000010000 */
[----:B------:R-:W-:Y:S01]  /*1c810*/  MUFU.EX2 R138, R210 ;  /* 0x000000d2008a7308 */ /* 0x000fe20000000800 */
[----:B------:R-:W-:Y:S04]  /*1c820*/  FADD.FTZ R133, R234, R133 ;  /* 0x00000085ea857221 */ /* 0x000fe80000010000 */
[----:B---3--:R-:W-:Y:S02]  /*1c830*/  FFMA.FTZ R2, R191, c[0x0][0x23c], -R211 ;  /* 0x00008f00bf027a23 */ /* 0x008fe400000108d3 */
[----:B------:R-:W-:Y:S02]  /*1c840*/  IMAD.MOV.U32 R177, RZ, RZ, R178 ;  /* 0x000000ffffb17224 */ /* 0x000fe400078e00b2 */
[----:B------:R-:W-:Y:S01]  /*1c850*/  FADD.FTZ R133, R167, R133 ;  /* 0x00000085a7857221 */ /* 0x000fe20000010000 */
[----:B------:R3:W2:Y:S01]  /*1c860*/  MUFU.EX2 R232, R2 ;  /* 0x0000000200e87308 */ /* 0x0006a20000000800 */
[----:B------:R-:W-:Y:S01]  /*1c870*/  FFMA.FTZ R211, R189, c[0x0][0x23c], -R211 ;  /* 0x00008f00bdd37a23 */ /* 0x000fe200000108d3 */
[----:B-1----:R-:W-:Y:S08]  /*1c880*/  LDSM.16.MT88.4 R160, [R225+0xd800] ;  /* 0x00d80000e1a0783b */ /* 0x002ff00000004200 */
[----:B------:R-:W-:Y:S10]  /*1c890*/  MUFU.EX2 R191, R170 ;  /* 0x000000aa00bf7308 */ /* 0x000ff40000000800 */
[----:B------:R1:W-:Y:S01]  /*1c8a0*/  MUFU.EX2 R189, R209 ;  /* 0x000000d100bd7308 */ /* 0x0003e20000000800 */
[-C--:B----4-:R-:W-:Y:S01]  /*1c8b0*/  HMMA.16816.F32.BF16 R84, R140, R144.reuse, R84 ;  /* 0x000000908c54723c */ /* 0x090fe20000041854 */
[----:B---3--:R-:W-:Y:S01]  /*1c8c0*/  FADD.FTZ R2, R240, R164 ;  /* 0x000000a4f0027221 */ /* 0x008fe20000010000 */
[----:B--2---:R-:W-:Y:S01]  /*1c8d0*/  F2FP.BF16.PACK_AB R208, R232, R166 ;  /* 0x000000a6e8d0723e */ /* 0x004fe200000010ff */
[----:B------:R2:W5:Y:S01]  /*1c8e0*/  LDL.LU R240, [R1+0xd0] ;  /* 0x0000d00001f07983 */ /* 0x0005620000300800 */
[----:B------:R-:W-:Y:S02]  /*1c8f0*/  IMAD.MOV.U32 R164, RZ, RZ, R187 ;  /* 0x000000ffffa47224 */ /* 0x000fe400078e00bb */
[----:B------:R-:W-:Y:S01]  /*1c900*/  FADD.FTZ R0, R236, R2 ;  /* 0x00000002ec007221 */ /* 0x000fe20000010000 */
[----:B------:R2:W5:Y:S01]  /*1c910*/  LDL.LU R239, [R1+0xcc] ;  /* 0x0000cc0001ef7983 */ /* 0x0005620000300800 */
[C---:B------:R-:W-:Y:S01]  /*1c920*/  HMMA.16816.F32.BF16 R88, R148.reuse, R144, R88 ;  /* 0x000000909458723c */ /* 0x040fe20000041858 */
[----:B------:R-:W-:Y:S01]  /*1c930*/  FADD.FTZ R2, R235, R3 ;  /* 0x00000003eb027221 */ /* 0x000fe20000010000 */
[----:B------:R-:W3:Y:S01]  /*1c940*/  MUFU.EX2 R211, R211 ;  /* 0x000000d300d37308 */ /* 0x000ee20000000800 */
[----:B------:R2:W5:Y:S01]  /*1c950*/  LDL.LU R238, [R1+0xc8] ;  /* 0x0000c80001ee7983 */ /* 0x0005620000300800 */
[----:B------:R-:W-:Y:S02]  /*1c960*/  FADD.FTZ R3, R173, R0 ;  /* 0x00000000ad037221 */ /* 0x000fe40000010000 */
[----:B------:R-:W-:Y:S01]  /*1c970*/  IMAD.MOV.U32 R173, RZ, RZ, R185 ;  /* 0x000000ffffad7224 */ /* 0x000fe200078e00b9 */
[----:B------:R2:W5:Y:S01]  /*1c980*/  LDL.LU R237, [R1+0xc4] ;  /* 0x0000c40001ed7983 */ /* 0x0005620000300800 */
[-C--:B------:R-:W-:Y:S01]  /*1c990*/  HMMA.16816.F32.BF16 R92, R148, R146.reuse, R92 ;  /* 0x00000092945c723c */ /* 0x080fe2000004185c */
[----:B------:R-:W-:Y:S02]  /*1c9a0*/  FADD.FTZ R0, R172, R2 ;  /* 0x00000002ac007221 */ /* 0x000fe40000010000 */
[----:B------:R2:W5:Y:S01]  /*1c9b0*/  LDL.LU R236, [R1+0xc0] ;  /* 0x0000c00001ec7983 */ /* 0x0005620000300800 */
[----:B------:R-:W-:Y:S01]  /*1c9c0*/  MOV R172, R184 ;  /* 0x000000b800ac7202 */ /* 0x000fe20000000f00 */
[----:B------:R-:W-:Y:S01]  /*1c9d0*/  FADD.FTZ R2, R176, R3 ;  /* 0x00000003b0027221 */ /* 0x000fe20000010000 */
[----:B-1----:R-:W-:Y:S01]  /*1c9e0*/  F2FP.BF16.PACK_AB R209, R252, R164 ;  /* 0x000000a4fcd1723e */ /* 0x002fe200000010ff */
[----:B------:R2:W5:Y:S01]  /*1c9f0*/  LDL.LU R235, [R1+0xbc] ;  /* 0x0000bc0001eb7983 */ /* 0x0005620000300800 */
[C---:B------:R-:W-:Y:S01]  /*1ca00*/  HMMA.16816.F32.BF16 R96, R140.reuse, R146, R96 ;  /* 0x000000928c60723c */ /* 0x040fe20000041860 */
[----:B------:R-:W-:Y:S02]  /*1ca10*/  FADD.FTZ R178, R175, R0 ;  /* 0x00000000afb27221 */ /* 0x000fe40000010000 */
[----:B------:R-:W1:Y:S01]  /*1ca20*/  LDSM.16.MT88.4 R144, [R228+0xe800] ;  /* 0x00e80000e490783b */ /* 0x000e620000004200 */
[----:B------:R-:W-:Y:S02]  /*1ca30*/  FADD.FTZ R0, R174, R133 ;  /* 0x00000085ae007221 */ /* 0x000fe40000010000 */
[----:B------:R-:W-:Y:S02]  /*1ca40*/  IMAD.MOV.U32 R3, RZ, RZ, R192 ;  /* 0x000000ffff037224 */ /* 0x000fe400078e00c0 */
[----:B------:R-:W-:Y:S03]  /*1ca50*/  FADD.FTZ R0, R230, R0 ;  /* 0x00000000e6007221 */ /* 0x000fe60000010000 */
[----:B------:R2:W5:Y:S01]  /*1ca60*/  LDL.LU R234, [R1+0xb8] ;  /* 0x0000b80001ea7983 */ /* 0x0005620000300800 */
[----:B---3--:R-:W-:Y:S01]  /*1ca70*/  IMAD.MOV.U32 R133, RZ, RZ, R211 ;  /* 0x000000ffff857224 */ /* 0x008fe200078e00d3 */
[----:B------:R-:W-:Y:S01]  /*1ca80*/  F2FP.BF16.PACK_AB R211, R138, R139 ;  /* 0x0000008b8ad3723e */ /* 0x000fe200000010ff */
[----:B------:R-:W-:Y:S03]  /*1ca90*/  FADD.FTZ R3, R3, R132 ;  /* 0x0000008403037221 */ /* 0x000fe60000010000 */
[----:B------:R-:W-:Y:S01]  /*1caa0*/  F2FP.BF16.PACK_AB R210, R133, R190 ;  /* 0x000000be85d2723e */ /* 0x000fe200000010ff */
[----:B------:R-:W-:Y:S01]  /*1cab0*/  FADD.FTZ R3, R229, R3 ;  /* 0x00000003e5037221 */ /* 0x000fe20000010000 */
        /* <DEDUP_REMOVED lines=44> */
[C---:B------:R-:W-:Y:S07]  /*1cd80*/  HMMA.16816.F32.BF16 R88, R144.reuse, R156, R88 ;  /* 0x0000009c9058723c */ /* 0x040fee0000041858 */
[----:B------:R-:W-:Y:S01]  /*1cd90*/  IMAD.MOV.U32 R156, RZ, RZ, R171 ;  /* 0x000000ffff9c7224 */ /* 0x000fe200078e00ab */
[-C--:B------:R-:W-:Y:S01]  /*1cda0*/  HMMA.16816.F32.BF16 R92, R144, R158.reuse, R92 ;  /* 0x0000009e905c723c */ /* 0x080fe2000004185c */
[----:B------:R-:W4:Y:S03]  /*1cdb0*/  LDSM.16.MT88.4 R168, [R226+0xd800] ;  /* 0x00d80000e2a8783b */ /* 0x000f260000004200 */
[----:B------:R-:W-:Y:S04]  /*1cdc0*/  MOV R157, R201 ;  /* 0x000000c9009d7202 */ /* 0x000fe80000000f00 */
[C---:B------:R-:W-:Y:S01]  /*1cdd0*/  HMMA.16816.F32.BF16 R96, R140.reuse, R158, R96 ;  /* 0x0000009e8c60723c */ /* 0x040fe20000041860 */
[----:B------:R-:W-:Y:S07]  /*1cde0*/  LDSM.16.MT88.4 R200, [R227+0xd800] ;  /* 0x00d80000e3c8783b */ /* 0x000fee0000004200 */
[-C--:B-1----:R-:W-:Y:S08]  /*1cdf0*/  HMMA.16816.F32.BF16 R100, R140, R148.reuse, R100 ;  /* 0x000000948c64723c */ /* 0x082ff00000041864 */
[C---:B------:R-:W-:Y:S08]  /*1ce00*/  HMMA.16816.F32.BF16 R104, R144.reuse, R148, R104 ;  /* 0x000000949068723c */ /* 0x040ff00000041868 */
[-C--:B------:R-:W-:Y:S08]  /*1ce10*/  HMMA.16816.F32.BF16 R108, R144, R150.reuse, R108 ;  /* 0x00000096906c723c */ /* 0x080ff0000004186c */
[C---:B------:R-:W-:Y:S08]  /*1ce20*/  HMMA.16816.F32.BF16 R112, R140.reuse, R150, R112 ;  /* 0x000000968c70723c */ /* 0x040ff00000041870 */
[-C--:B---3--:R-:W-:Y:S08]  /*1ce30*/  HMMA.16816.F32.BF16 R116, R140, R152.reuse, R116 ;  /* 0x000000988c74723c */ /* 0x088ff00000041874 */
        /* <DEDUP_REMOVED lines=8> */
[-C--:B------:R-:W-:Y:S07]  /*1cec0*/  F2FP.BF16.PACK_AB R142, R189, R191.reuse ;  /* 0x000000bfbd8e723e */ /* 0x080fee00000010ff */
[-C--:B------:R-:W-:Y:S01]  /*1ced0*/  HMMA.16816.F32.BF16 R148, R140, R160.reuse, R4 ;  /* 0x000000a08c94723c */ /* 0x080fe20000041804 */
[----:B------:R-:W3:Y:S07]  /*1cee0*/  LDSM.16.MT88.4 R4, [R227+0xf800] ;  /* 0x00f80000e304783b */ /* 0x000eee0000004200 */
[C---:B------:R-:W-:Y:S07]  /*1cef0*/  HMMA.16816.F32.BF16 R144, R208.reuse, R160, R8 ;  /* 0x000000a0d090723c */ /* 0x040fee0000041808 */
[----:B------:R-:W-:Y:S01]  /*1cf00*/  IMAD.MOV.U32 R8, RZ, RZ, R157 ;  /* 0x000000ffff087224 */ /* 0x000fe200078e009d */
[----:B------:R-:W-:Y:S01]  /*1cf10*/  MOV R11, R156 ;  /* 0x0000009c000b7202 */ /* 0x000fe20000000f00 */
[----:B------:R-:W-:Y:S01]  /*1cf20*/  IMAD.MOV.U32 R10, RZ, RZ, R193 ;  /* 0x000000ffff0a7224 */ /* 0x000fe200078e00c1 */
[-C--:B------:R-:W-:Y:S02]  /*1cf30*/  HMMA.16816.F32.BF16 R156, R208, R162.reuse, R12 ;  /* 0x000000a2d09c723c */ /* 0x080fe4000004180c */
[----:B------:R-:W-:Y:S01]  /*1cf40*/  MOV R9, R194 ;  /* 0x000000c200097202 */ /* 0x000fe20000000f00 */
[----:B------:R-:W-:Y:S04]  /*1cf50*/  FADD.FTZ R11, R11, R3 ;  /* 0x000000030b0b7221 */ /* 0x000fe80000010000 */
[----:B------:R-:W-:Y:S01]  /*1cf60*/  IMAD.MOV.U32 R12, RZ, RZ, R153 ;  /* 0x000000ffff0c7224 */ /* 0x000fe200078e0099 */
[----:B------:R-:W-:Y:S01]  /*1cf70*/  MOV R15, R188 ;  /* 0x000000bc000f7202 */ /* 0x000fe20000000f00 */
[C---:B------:R-:W-:Y:S03]  /*1cf80*/  HMMA.16816.F32.BF16 R152, R140.reuse, R162, R16 ;  /* 0x000000a28c98723c */ /* 0x040fe60000041810 */
[----:B------:R-:W-:Y:S02]  /*1cf90*/  IMAD.MOV.U32 R14, RZ, RZ, R189 ;  /* 0x000000ffff0e7224 */ /* 0x000fe400078e00bd */
[----:B------:R-:W-:Y:S02]  /*1cfa0*/  IMAD.MOV.U32 R13, RZ, RZ, R190 ;  /* 0x000000ffff0d7224 */ /* 0x000fe400078e00be */
[----:B------:R-:W-:Y:S01]  /*1cfb0*/  MOV R18, R164 ;  /* 0x000000a400127202 */ /* 0x000fe20000000f00 */
[----:B------:R-:W-:Y:S01]  /*1cfc0*/  IMAD.MOV.U32 R17, RZ, RZ, R166 ;  /* 0x000000ffff117224 */ /* 0x000fe200078e00a6 */
[----:B------:R-:W-:Y:S03]  /*1cfd0*/  MOV R19, R191 ;  /* 0x000000bf00137202 */ /* 0x000fe60000000f00 */
[----:B------:R-:W-:Y:S02]  /*1cfe0*/  IMAD.MOV.U32 R16, RZ, RZ, R165 ;  /* 0x000000ffff107224 */ /* 0x000fe400078e00a5 */
[-C--:B----4-:R-:W-:Y:S07]  /*1cff0*/  HMMA.16816.F32.BF16 R164, R140, R168.reuse, R20 ;  /* 0x000000a88ca4723c */ /* 0x090fee0000041814 */
[----:B------:R-:W-:Y:S01]  /*1d000*/  IMAD.MOV.U32 R22, RZ, RZ, R172 ;  /* 0x000000ffff167224 */ /* 0x000fe200078e00ac */
[C---:B------:R-:W-:Y:S01]  /*1d010*/  HMMA.16816.F32.BF16 R160, R208.reuse, R168, R24 ;  /* 0x000000a8d0a0723c */ /* 0x040fe20000041818 */
[----:B------:R-:W-:Y:S03]  /*1d020*/  IMAD.MOV.U32 R21, RZ, RZ, R173 ;  /* 0x000000ffff157224 */ /* 0x000fe600078e00ad */
[----:B------:R-:W-:Y:S02]  /*1d030*/  MOV R23, R177 ;  /* 0x000000b100177202 */ /* 0x000fe40000000f00 */
[----:B------:R-:W-:Y:S01]  /*1d040*/  MOV R20, R207 ;  /* 0x000000cf00147202 */ /* 0x000fe20000000f00 */
[----:B------:R-:W-:Y:S01]  /*1d050*/  IMAD.MOV.U32 R26, RZ, RZ, R205 ;  /* 0x000000ffff1a7224 */ /* 0x000fe200078e00cd */
[-C--:B------:R-:W-:Y:S01]  /*1d060*/  HMMA.16816.F32.BF16 R172, R208, R170.reuse, R28 ;  /* 0x000000aad0ac723c */ /* 0x080fe2000004181c */
[----:B------:R-:W-:Y:S03]  /*1d070*/  MOV R25, R204 ;  /* 0x000000cc00197202 */ /* 0x000fe60000000f00 */
[----:B------:R-:W-:Y:S02]  /*1d080*/  IMAD.MOV.U32 R24, RZ, RZ, R199 ;  /* 0x000000ffff187224 */ /* 0x000fe400078e00c7 */
[----:B------:R-:W-:Y:S01]  /*1d090*/  IMAD.MOV.U32 R27, RZ, RZ, R206 ;  /* 0x000000ffff1b7224 */ /* 0x000fe200078e00ce */
[----:B------:R-:W-:Y:S01]  /*1d0a0*/  MOV R30, R197 ;  /* 0x000000c5001e7202 */ /* 0x000fe20000000f00 */
        /* <DEDUP_REMOVED lines=8> */
[-C--:B-1----:R-:W-:Y:S07]  /*1d130*/  HMMA.16816.F32.BF16 R180, R140, R184.reuse, R36 ;  /* 0x000000b88cb4723c */ /* 0x082fee0000041824 */
[----:B------:R-:W-:Y:S01]  /*1d140*/  MOV R39, R178 ;  /* 0x000000b200277202 */ /* 0x000fe20000000f00 */
[----:B------:R-:W-:Y:S02]  /*1d150*/  IMAD.MOV.U32 R38, RZ, RZ, R179 ;  /* 0x000000ffff267224 */ /* 0x000fe400078e00b3 */
[C---:B------:R-:W-:Y:S02]  /*1d160*/  HMMA.16816.F32.BF16 R176, R208.reuse, R184, R40 ;  /* 0x000000b8d0b0723c */ /* 0x040fe40000041828 */
[----:B------:R-:W-:Y:S02]  /*1d170*/  IMAD.MOV.U32 R37, RZ, RZ, R38 ;  /* 0x000000ffff257224 */ /* 0x000fe400078e0026 */
[----:B------:R-:W-:Y:S01]  /*1d180*/  IMAD.MOV.U32 R38, RZ, RZ, R39 ;  /* 0x000000ffff267224 */ /* 0x000fe200078e0027 */
[----:B------:R-:W-:Y:S01]  /*1d190*/  MOV R39, R32 ;  /* 0x0000002000277202 */ /* 0x000fe20000000f00 */
[----:B------:R-:W-:Y:S01]  /*1d1a0*/  IMAD.MOV.U32 R32, RZ, RZ, R33 ;  /* 0x000000ffff207224 */ /* 0x000fe200078e0021 */
[----:B------:R-:W-:Y:S01]  /*1d1b0*/  MOV R33, R34 ;  /* 0x0000002200217202 */ /* 0x000fe20000000f00 */
[-C--:B------:R-:W-:Y:S01]  /*1d1c0*/  HMMA.16816.F32.BF16 R188, R208, R186.reuse, R44 ;  /* 0x000000bad0bc723c */ /* 0x080fe2000004182c */
[----:B------:R-:W-:Y:S03]  /*1d1d0*/  IMAD.MOV.U32 R34, RZ, RZ, R35 ;  /* 0x000000ffff227224 */ /* 0x000fe600078e0023 */
[----:B------:R-:W-:Y:S01]  /*1d1e0*/  MOV R35, R28 ;  /* 0x0000001c00237202 */ /* 0x000fe20000000f00 */
[----:B------:R-:W-:Y:S01]  /*1d1f0*/  IMAD.MOV.U32 R28, RZ, RZ, R29 ;  /* 0x000000ffff1c7224 */ /* 0x000fe200078e001d */
[----:B------:R-:W-:Y:S01]  /*1d200*/  MOV R29, R30 ;  /* 0x0000001e001d7202 */ /* 0x000fe20000000f00 */
[----:B------:R-:W-:Y:S01]  /*1d210*/  IMAD.MOV.U32 R30, RZ, RZ, R31 ;  /* 0x000000ffff1e7224 */ /* 0x000fe200078e001f */
[C---:B------:R-:W-:Y:S01]  /*1d220*/  HMMA.16816.F32.BF16 R184, R140.reuse, R186, R48 ;  /* 0x000000ba8cb8723c */ /* 0x040fe20000041830 */
[----:B------:R-:W-:Y:S03]  /*1d230*/  MOV R31, R24 ;  /* 0x00000018001f7202 */ /* 0x000fe60000000f00 */
        /* <DEDUP_REMOVED lines=14> */
[----:B------:R-:W-:Y:S01]  /*1d320*/  FADD.FTZ R8, R233, R2 ;  /* 0x00000002e9087221 */ /* 0x000fe20000010000 */
[----:B------:R-:W-:Y:S01]  /*1d330*/  MOV R43, R38 ;  /* 0x00000026002b7202 */ /* 0x000fe20000000f00 */
[-C--:B------:R-:W-:Y:S01]  /*1d340*/  HMMA.16816.F32.BF16 R204, R208, R202.reuse, R60 ;  /* 0x000000cad0cc723c */ /* 0x080fe2000004183c */
[----:B------:R2:W5:Y:S03]  /*1d350*/  LDL.LU R233, [R1+0xb4] ;  /* 0x0000b40001e97983 */ /* 0x0005660000300800 */
        /* <DEDUP_REMOVED lines=8> */
[----:B------:R-:W-:Y:S02]  /*1d3e0*/  IMAD.MOV.U32 R36, RZ, RZ, R37 ;  /* 0x000000ffff247224 */ /* 0x000fe400078e0025 */
        /* <DEDUP_REMOVED lines=10> */
[----:B------:R-:W-:Y:S01]  /*1d490*/  MOV R27, R21 ;  /* 0x00000015001b7202 */ /* 0x000fe20000000f00 */
[----:B------:R-:W-:Y:S01]  /*1d4a0*/  FADD.FTZ R8, R224, R8 ;  /* 0x00000008e0087221 */ /* 0x000fe20000010000 */
[----:B------:R-:W-:Y:S01]  /*1d4b0*/  MOV R21, R23 ;  /* 0x0000001700157202 */ /* 0x000fe20000000f00 */
[----:B------:R-:W-:Y:S01]  /*1d4c0*/  FADD.FTZ R0, R38, R0 ;  /* 0x0000000026007221 */ /* 0x000fe20000010000 */
[C---:B------:R-:W-:Y:S01]  /*1d4d0*/  HMMA.16816.F32.BF16 R80, R140.reuse, R214, R80 ;  /* 0x000000d68c50723c */ /* 0x040fe20000041850 */
[----:B------:R-:W-:Y:S03]  /*1d4e0*/  MOV R23, R17 ;  /* 0x0000001100177202 */ /* 0x000fe60000000f00 */
[----:B------:R-:W-:Y:S01]  /*1d4f0*/  MOV R17, R12 ;  /* 0x0000000c00117202 */ /* 0x000fe20000000f00 */
[----:B------:R-:W-:Y:S01]  /*1d500*/  FADD.FTZ R3, R39, R8 ;  /* 0x0000000827037221 */ /* 0x000fe20000010000 */
[----:B------:R-:W-:Y:S01]  /*1d510*/  MOV R12, R231 ;  /* 0x000000e7000c7202 */ /* 0x000fe20000000f00 */
        /* <DEDUP_REMOVED lines=19> */
[----:B------:R-:W-:Y:S03]  /*1d650*/  FADD.FTZ R9, R9, R2 ;  /* 0x0000000209097221 */ /* 0x000fe60000010000 */
[----:B------:R-:W-:Y:S02]  /*1d660*/  FADD.FTZ R2, R29, R10 ;  /* 0x0000000a1d027221 */ /* 0x000fe40000010000 */
[----:B------:R-:W-:Y:S02]  /*1d670*/  FADD.FTZ R0, R30, R9 ;  /* 0x000000091e007221 */ /* 0x000fe40000010000 */
[C---:B------:R-:W-:Y:S01]  /*1d680*/  HMMA.16816.F32.BF16 R104, R208.reuse, R220, R104 ;  /* 0x000000dcd068723c */ /* 0x040fe20000041868 */
[----:B------:R-:W-:Y:S04]  /*1d690*/  FADD.FTZ R2, R25, R2 ;  /* 0x0000000219027221 */ /* 0x000fe80000010000 */
[----:B------:R-:W-:Y:S03]  /*1d6a0*/  FADD.FTZ R2, R21, R2 ;  /* 0x0000000215027221 */ /* 0x000fe60000010000 */
[-C--:B------:R-:W-:Y:S08]  /*1d6b0*/  HMMA.16816.F32.BF16 R108, R208, R222.reuse, R108 ;  /* 0x000000ded06c723c */ /* 0x080ff0000004186c */
[C---:B------:R-:W-:Y:S08]  /*1d6c0*/  HMMA.16816.F32.BF16 R112, R140.reuse, R222, R112 ;  /* 0x000000de8c70723c */ /* 0x040ff00000041870 */
[-C--:B---3--:R-:W-:Y:S08]  /*1d6d0*/  HMMA.16816.F32.BF16 R116, R140, R4.reuse, R116 ;  /* 0x000000048c74723c */ /* 0x088ff00000041874 */
        /* <DEDUP_REMOVED lines=28> */
[----:B--2--5:R-:W-:-:S05]  /*1d8a0*/  @P0 BRA `(.L_x_650) ;  /* 0xffffa05000000947 */ /* 0x024fca000383ffff */
.L_x_649:
        /* <DEDUP_REMOVED lines=386> */
[----:B------:R2:W1:Y:S04]  /*1f0d0*/  LDS.128 R20, [R243] ;  /* 0x00000000f3147984 */ /* 0x0004680000000c00 */
        /* <DEDUP_REMOVED lines=57> */
.L_x_654:
[----:B---34-:R-:W-:Y:S05]  /*1f470*/  BSYNC B0 ;  /* 0x0000000000007941 */ /* 0x018fea0003800000 */
.L_x_653:
        /* <DEDUP_REMOVED lines=36> */
.L_x_656:
[----:B----4-:R-:W-:Y:S05]  /*1f6c0*/  BSYNC B0 ;  /* 0x0000000000007941 */ /* 0x010fea0003800000 */
.L_x_655:
        /* <DEDUP_REMOVED lines=18> */
.L_x_658:
[----:B------:R-:W-:Y:S05]  /*1f7f0*/  BSYNC B0 ;  /* 0x0000000000007941 */ /* 0x000fea0003800000 */
.L_x_657:
        /* <DEDUP_REMOVED lines=18> */
.L_x_660:
[----:B------:R-:W-:Y:S05]  /*1f920*/  BSYNC B0 ;  /* 0x0000000000007941 */ /* 0x000fea0003800000 */
.L_x_659:
        /* <DEDUP_REMOVED lines=18> */
.L_x_662:
[----:B------:R-:W-:Y:S05]  /*1fa50*/  BSYNC B0 ;  /* 0x0000000000007941 */ /* 0x000fea0003800000 */
.L_x_661:
        /* <DEDUP_REMOVED lines=18> */
.L_x_664:
[----:B------:R-:W-:Y:S05]  /*1fb80*/  BSYNC B0 ;  /* 0x0000000000007941 */ /* 0x000fea0003800000 */
.L_x_663:
        /* <DEDUP_REMOVED lines=18> */
.L_x_666:
[----:B------:R-:W-:Y:S05]  /*1fcb0*/  BSYNC B0 ;  /* 0x0000000000007941 */ /* 0x000fea0003800000 */
.L_x_665:
        /* <DEDUP_REMOVED lines=18> */
.L_x_668:
[----:B------:R-:W-:Y:S05]  /*1fde0*/  BSYNC B0 ;  /* 0x0000000000007941 */ /* 0x000fea0003800000 */
.L_x_667:
        /* <DEDUP_REMOVED lines=19> */
.L_x_669:
        /* <DEDUP_REMOVED lines=14> */
.L_x_2383:


//--------------------- .text._ZN5flash16flash_fwd_kernelI23Flash_fwd_kernel_traitsILi128ELi128ELi64ELi4ELb0ELb0EN7cutlass10bfloat16_tE19Flash_kernel_traitsILi128ELi128ELi64ELi4ES3_EELb0ELb0ELb1ELb1ELb0ELb0ELb0ELb0EEEvNS_16Flash_fwd_paramsE --------------------------
	.section	.text._ZN5flash16flash_fwd_kernelI23Flash_fwd_kernel_traitsILi128ELi128ELi64ELi4ELb0ELb0EN7cutlass10bfloat16_tE19Flash_kernel_traitsILi128ELi128ELi64ELi4ES3_EELb0ELb0ELb1ELb1ELb0ELb0ELb0ELb0EEEvNS_16Flash_fwd_paramsE,"ax",@progbits
	.sectioninfo	@"SHI_REGISTERS=255"
	.align	128
        .global         _ZN5flash16flash_fwd_kernelI23Flash_fwd_kernel_traitsILi128ELi128ELi64ELi4ELb0ELb0EN7cutlass10bfloat16_tE19Flash_kernel_traitsILi128ELi128ELi64ELi4ES3_EELb0ELb0ELb1ELb1ELb0ELb0ELb0ELb0EEEvNS_16Flash_fwd_paramsE
        .type           _ZN5flash16flash_fwd_kernelI23Flash_fwd_kernel_traitsILi128ELi128ELi64ELi4ELb0ELb0EN7cutlass10bfloat16_tE19Flash_kernel_traitsILi128ELi128ELi64ELi4ES3_EELb0ELb0ELb1ELb1ELb0ELb0ELb0ELb0EEEvNS_16Flash_fwd_paramsE,@function
        .size           _ZN5flash16flash_fwd_kernelI23Flash_fwd_kernel_traitsILi128ELi128ELi64ELi4ELb0ELb0EN7cutlass10bfloat16_tE19Flash_kernel_traitsILi128ELi128ELi64ELi4ES3_EELb0ELb0ELb1ELb1ELb0ELb0ELb0ELb0EEEvNS_16Flash_fwd_paramsE,(.L_x_2384 - _ZN5flash16flash_fwd_kernelI23Flash_fwd_kernel_traitsILi128ELi128ELi64ELi4ELb0ELb0EN7cutlass10bfloat16_tE19Flash_kernel_traitsILi128ELi128ELi64ELi4ES3_EELb0ELb0ELb1ELb1ELb0ELb0ELb0ELb0EEEvNS_16Flash_fwd_paramsE)
        .other          _ZN5flash16flash_fwd_kernelI23Flash_fwd_kernel_traitsILi128ELi128ELi64ELi4ELb0ELb0EN7cutlass10bfloat16_tE19Flash_kernel_traitsILi128ELi128ELi64ELi4ES3_EELb0ELb0ELb1ELb1ELb0ELb0ELb0ELb0EEEvNS_16Flash_fwd_paramsE,@"STO_CUDA_ENTRY STV_DEFAULT"
_ZN5flash16flash_fwd_kernelI23Flash_fwd_kernel_traitsILi128ELi128ELi64ELi4ELb0ELb0EN7cutlass10bfloat16_tE19Flash_kernel_traitsILi128ELi128ELi64ELi4ES3_EELb0ELb0ELb1ELb1ELb0ELb0ELb0ELb0EEEvNS_16Flash_fwd_paramsE:
.text._ZN5flash16flash_fwd_kernelI23Flash_fwd_kernel_traitsILi128ELi128ELi64ELi4ELb0ELb0EN7cutlass10bfloat16_tE19Flash_kernel_traitsILi128ELi128ELi64ELi4ES3_EELb0ELb0ELb1ELb1ELb0ELb0ELb0ELb0EEEvNS_16Flash_fwd_paramsE:
        /* <DEDUP_REMOVED lines=48> */
[----:B--234-:R-:W-:Y:S05]  /*0300*/  @!P0 BRA `(.L_x_670) ;  /* 0x0000007000008947 */ /* 0x01cfea0003800000 */
[----:B-1----:R-:W-:-:S13]  /*0310*/  PLOP3.LUT P0, PT, PT, PT, UP3, 0x80, 0x0 ;  /* 0x000000000000781c */ /* 0x002fda0003f0f038 */
[----:B------:R-:W2:Y:S04]  /*0320*/  @P0 LDG.E R0, [R2.64+0x4] ;  /* 0x0000041002000981 */ /* 0x000ea8000c1e1900 */
[----:B------:R-:W3:Y:S01]  /*0330*/  @!P0 LDG.E R2, [R2.64] ;  /* 0x0000001002028981 */ /* 0x000ee2000c1e1900 */
[----:B--2---:R-:W1:Y:S02]  /*0340*/  @P0 R2UR UR6, R0 ;  /* 0x00000000000603c2 */ /* 0x004e6400000e0000 */
[----:B-1----:R-:W-:-:S11]  /*0350*/  @UP3 UIADD3 UR6, UR6, -UR22, URZ ;  /* 0x8000001606063290 */ /* 0x002fd6000fffe03f */
[----:B---3--:R1:W2:Y:S02]  /*0360*/  @!P0 R2UR UR6, R2 ;  /* 0x00000000020683c2 */ /* 0x0082a400000e0000 */
[----:B-12---:R-:W-:Y:S05]  /*0370*/  BRA `(.L_x_671) ;  /* 0x0000001000007947 */ /* 0x006fea0003800000 */
.L_x_670:
[----:B-1----:R-:W-:Y:S02]  /*0380*/  ULDC UR6, c[0x0][0x218] ;  /* 0x0000860000067ab9 */ /* 0x002fe40000000800 */
.L_x_671:
        /* <DEDUP_REMOVED lines=81> */
[----:B------:R-:W-:Y:S02]  /*08a0*/  @UP1 UMOV UR19, 0x1 ;  /* 0x0000000100131882 */ /* 0x000fe40000000000 */
[----:B------:R-:W-:Y:S02]  /*08b0*/  @UP0 UMOV UR10, UR26 ;  /* 0x0000001a000a0c82 */ /* 0x000fe40008000000 */
        /* <DEDUP_REMOVED lines=10> */
[----:B------:R-:W-:Y:S02]  /*0960*/  @UP1 ULDC UR21, c[0x0][0x210] ;  /* 0x0000840000151ab9 */ /* 0x000fe40000000800 */
[----:B------:R-:W-:Y:S01]  /*0970*/  USEL UR19, UR19, URZ, UP3 ;  /* 0x0000003f13137287 */ /* 0x000fe20009800000 */
[----:B-1----:R-:W-:Y:S01]  /*0980*/  IMAD.WIDE.U32 R12, R12, c[0x0][0x1f0], R2 ;  /* 0x00007c000c0c7a25 */ /* 0x002fe200078e0002 */
[----:B------:R-:W-:-:S02]  /*0990*/  @!UP1 UMOV UR21, 0x1 ;  /* 0x0000000100159882 */ /* 0x000fc40000000000 */
[----:B------:R-:W-:Y:S02]  /*09a0*/  UIMAD UR13, UR13, UR21, URZ ;  /* 0x000000150d0d72a4 */ /* 0x000fe4000f8e023f */
[----:B------:R-:W-:Y:S01]  /*09b0*/  UIMAD UR14, UR20, UR14, UR19 ;  /* 0x0000000e140e72a4 */ /* 0x000fe2000f8e0213 */
        /* <DEDUP_REMOVED lines=21> */
.L_x_674:
[----:B------:R-:W-:Y:S05]  /*0b10*/  BSYNC B0 ;  /* 0x0000000000007941 */ /* 0x000fea0003800000 */
.L_x_673:
        /* <DEDUP_REMOVED lines=18> */
.L_x_676:
[----:B------:R-:W-:Y:S05]  /*0c40*/  BSYNC B0 ;  /* 0x0000000000007941 */ /* 0x000fea0003800000 */
.L_x_675:
        /* <DEDUP_REMOVED lines=18> */
.L_x_678:
[----:B------:R-:W-:Y:S05]  /*0d70*/  BSYNC B0 ;  /* 0x0000000000007941 */ /* 0x000fea0003800000 */
.L_x_677:
        /* <DEDUP_REMOVED lines=18> */
.L_x_680:
[----:B------:R-:W-:Y:S05]  /*0ea0*/  BSYNC B0 ;  /* 0x0000000000007941 */ /* 0x000fea0003800000 */
.L_x_679:
        /* <DEDUP_REMOVED lines=18> */
.L_x_682:
[----:B------:R-:W-:Y:S05]  /*0fd0*/  BSYNC B0 ;  /* 0x0000000000007941 */ /* 0x000fea0003800000 */
.L_x_681:
        /* <DEDUP_REMOVED lines=18> */
.L_x_684:
[----:B------:R-:W-:Y:S05]  /*1100*/  BSYNC B0 ;  /* 0x0000000000007941 */ /* 0x000fea0003800000 */
.L_x_683:
        /* <DEDUP_REMOVED lines=18> */
.L_x_686:
[----:B------:R-:W-:Y:S05]  /*1230*/  BSYNC B0 ;  /* 0x0000000000007941 */ /* 0x000fea0003800000 */
.L_x_685:
        /* <DEDUP_REMOVED lines=18> */
.L_x_688:
[----:B------:R-:W-:Y:S05]  /*1360*/  BSYNC B0 ;  /* 0x0000000000007941 */ /* 0x000fea0003800000 */
.L_x_687:
        /* <DEDUP_REMOVED lines=67> */
.L_x_672:
[----:B-1----:R-:W-:Y:S02]  /*17a0*/  UISETP.NE.AND UP0, UPT, UR11, -0x1, UPT ;  /* 0xffffffff0b00788c */ /* 0x002fe4000bf05270 */
[----:B------:R-:W-:Y:S02]  /*17b0*/  UISETP.NE.AND UP1, UPT, UR22, -0x1, UPT ;  /* 0xffffffff1600788c */ /* 0x000fe4000bf25270 */
[----:B------:R-:W-:Y:S02]  /*17c0*/  ULDC.64 UR4, c[0x0][0x190] ;  /* 0x0000640000047ab9 */ /* 0x000fe40000000a00 */
[----:B------:R-:W-:Y:S02]  /*17d0*/  ULDC.64 UR6, c[0x0][0x178] ;  /* 0x00005e0000067ab9 */ /* 0x000fe40000000a00 */
[----:B------:R-:W-:-:S03]  /*17e0*/  PLOP3.LUT P0, PT, PT, PT, UP1, 0x80, 0x0 ;  /* 0x000000000000781c */ /* 0x000fc60003f0f018 */
[----:B------:R-:W-:Y:S02]  /*17f0*/  @UP0 UIMAD.WIDE.U32 UR24, UR11, UR4, URZ ;  /* 0x000000040b1802a5 */ /* 0x000fe4000f8e003f */
[----:B------:R-:W-:Y:S02]  /*1800*/  @!UP0 USHF.R.S32.HI UR23, URZ, 0x1f, UR18 ;  /* 0x0000001f3f178899 */ /* 0x000fe40008011412 */
[----:B------:R-:W-:Y:S02]  /*1810*/  @UP0 UIMAD UR19, UR11, UR5, UR25 ;  /* 0x000000050b1302a4 */ /* 0x000fe4000f8e0219 */
[----:B------:R-:W-:Y:S02]  /*1820*/  @UP1 UIADD3 UR25, UR21, UR22, URZ ;  /* 0x0000001615191290 */ /* 0x000fe4000fffe03f */
[----:B------:R-:W-:Y:S02]  /*1830*/  @!UP0 UIMAD UR23, UR23, UR6, URZ ;  /* 0x00000006171782a4 */ /* 0x000fe4000f8e023f */
[----:B------:R-:W-:-:S02]  /*1840*/  ULDC.64 UR4, c[0x0][0x198] ;  /* 0x0000660000047ab9 */ /* 0x000fc40000000a00 */
[----:B------:R-:W-:Y:S02]  /*1850*/  @!UP0 UIMAD.WIDE.U32 UR28, UR18, UR6, URZ ;  /* 0x00000006121c82a5 */ /* 0x000fe4000f8e003f */
[----:B------:R-:W-:Y:S02]  /*1860*/  @UP1 UIMAD.WIDE.U32 UR26, UR25, UR4, URZ ;  /* 0x00000004191a12a5 */ /* 0x000fe4000f8e003f */
[----:B------:R-:W-:Y:S02]  /*1870*/  @!UP0 UIMAD UR23, UR18, UR7, UR23 ;  /* 0x00000007121782a4 */ /* 0x000fe4000f8e0217 */
[----:B------:R-:W-:Y:S02]  /*1880*/  @UP1 UIMAD UR7, UR25, UR5, UR27 ;  /* 0x00000005190712a4 */ /* 0x000fe4000f8e021b */
[----:B------:R-:W-:Y:S02]  /*1890*/  @UP0 UMOV UR6, UR24 ;  /* 0x0000001800060c82 */ /* 0x000fe40008000000 */
[----:B------:R-:W-:-:S02]  /*18a0*/  USHF.R.S32.HI UR27, URZ, 0x1f, UR20 ;  /* 0x0000001f3f1b7899 */ /* 0x000fc40008011414 */
[----:B------:R-:W-:Y:S02]  /*18b0*/  @!UP0 UIADD3 UR19, UR29, UR23, URZ ;  /* 0x000000171d138290 */ /* 0x000fe4000fffe03f */
[----:B------:R-:W-:Y:S01]  /*18c0*/  @!UP0 UMOV UR6, UR28 ;  /* 0x0000001c00068c82 */ /* 0x000fe20008000000 */
[----:B------:R-:W-:Y:S05]  /*18d0*/  @P0 BRA `(.L_x_689) ;  /* 0x000000d000000947 */ /* 0x000fea0003800000 */
[----:B------:R-:W-:Y:S02]  /*18e0*/  USHF.R.S32.HI UR23, URZ, 0x1f, UR21 ;  /* 0x0000001f3f177899 */ /* 0x000fe40008011415 */
[----:B------:R-:W-:Y:S02]  /*18f0*/  ULDC.64 UR4, c[0x0][0x198] ;  /* 0x0000660000047ab9 */ /* 0x000fe40000000a00 */
[----:B------:R-:W-:Y:S02]  /*1900*/  UIMAD UR23, UR23, UR4, URZ ;  /* 0x00000004171772a4 */ /* 0x000fe4000f8e023f */
[----:B------:R-:W-:Y:S02]  /*1910*/  USHF.R.S32.HI UR7, URZ, 0x1f, UR18 ;  /* 0x0000001f3f077899 */ /* 0x000fe40008011412 */
[----:B------:R-:W-:-:S02]  /*1920*/  UIMAD.WIDE.U32 UR24, UR21, UR4, URZ ;  /* 0x00000004151872a5 */ /* 0x000fc4000f8e003f */
[----:B------:R-:W-:-:S03]  /*1930*/  UIMAD UR23, UR21, UR5, UR23 ;  /* 0x00000005151772a4 */ /* 0x000fc6000f8e0217 */
[----:B------:R-:W-:Y:S02]  /*1940*/  ULDC.64 UR4, c[0x0][0x180] ;  /* 0x0000600000047ab9 */ /* 0x000fe40000000a00 */
[----:B------:R-:W-:Y:S02]  /*1950*/  UIMAD UR7, UR7, UR4, URZ ;  /* 0x00000004070772a4 */ /* 0x000fe4000f8e023f */
[----:B------:R-:W-:Y:S02]  /*1960*/  UIADD3 UR25, UR25, UR23, URZ ;  /* 0x0000001719197290 */ /* 0x000fe4000fffe03f */
[----:B------:R-:W-:Y:S02]  /*1970*/  UIMAD UR7, UR18, UR5, UR7 ;  /* 0x00000005120772a4 */ /* 0x000fe4000f8e0207 */
[----:B------:R-:W-:-:S04]  /*1980*/  UIMAD.WIDE.U32 UR4, UR18, UR4, UR24 ;  /* 0x00000004120472a5 */ /* 0x000fc8000f8e0018 */
[----:B------:R-:W-:-:S03]  /*1990*/  UIADD3 UR7, UR5, UR7, URZ ;  /* 0x0000000705077290 */ /* 0x000fc6000fffe03f */
[----:B------:R-:W-:Y:S02]  /*19a0*/  UMOV UR26, UR4 ;  /* 0x00000004001a7c82 */ /* 0x000fe40008000000 */
.L_x_689:
        /* <DEDUP_REMOVED lines=10> */
[----:B------:R-:W-:Y:S01]  /*1a50*/  @UP1 UIMAD UR22, UR22, UR5, UR25 ;  /* 0x00000005161612a4 */ /* 0x000fe2000f8e0219 */
        /* <DEDUP_REMOVED lines=34> */
.L_x_690:
        /* <DEDUP_REMOVED lines=47> */
[C---:B------:R-:W-:Y:S01]  /*1f70*/  IMAD R11, R3.reuse, c[0x0][0x1b0], RZ ;  /* 0x00006c00030b7a24 */ /* 0x040fe200078e02ff */
        /* <DEDUP_REMOVED lines=47> */
.L_x_692:
[----:B------:R-:W-:Y:S05]  /*2270*/  BSYNC B0 ;  /* 0x0000000000007941 */ /* 0x000fea0003800000 */
.L_x_691:
        /* <DEDUP_REMOVED lines=29> */
.L_x_694:
[----:B------:R-:W-:Y:S05]  /*2450*/  BSYNC B0 ;  /* 0x0000000000007941 */ /* 0x000fea0003800000 */
.L_x_693:
        /* <DEDUP_REMOVED lines=29> */
.L_x_696:
[----:B------:R-:W-:Y:S05]  /*2630*/  BSYNC B0 ;  /* 0x0000000000007941 */ /* 0x000fea0003800000 */
.L_x_695:
        /* <DEDUP_REMOVED lines=29> */
.L_x_698:
[----:B------:R-:W-:Y:S05]  /*2810*/  BSYNC B0 ;  /* 0x0000000000007941 */ /* 0x000fea0003800000 */
.L_x_697:
        /* <DEDUP_REMOVED lines=29> */
.L_x_700:
[----:B------:R-:W-:Y:S05]  /*29f0*/  BSYNC B0 ;  /* 0x0000000000007941 */ /* 0x000fea0003800000 */
.L_x_699:
        /* <DEDUP_REMOVED lines=29> */
.L_x_702:
[----:B------:R-:W-:Y:S05]  /*2bd0*/  BSYNC B0 ;  /* 0x0000000000007941 */ /* 0x000fea0003800000 */
.L_x_701:
        /* <DEDUP_REMOVED lines=29> */
.L_x_704:
[----:B------:R-:W-:Y:S05]  /*2db0*/  BSYNC B0 ;  /* 0x0000000000007941 */ /* 0x000fea0003800000 */
.L_x_703:
        /* <DEDUP_REMOVED lines=33> */
.L_x_706:
[----:B------:R-:W-:Y:S05]  /*2fd0*/  BSYNC B0 ;  /* 0x0000000000007941 */ /* 0x000fea0003800000 */
.L_x_705:
        /* <DEDUP_REMOVED lines=32> */
.L_x_708:
[----:B------:R-:W-:Y:S05]  /*31e0*/  BSYNC B0 ;  /* 0x0000000000007941 */ /* 0x000fea0003800000 */
.L_x_707:
        /* <DEDUP_REMOVED lines=25> */
.L_x_710:
[----:B------:R-:W-:Y:S05]  /*3380*/  BSYNC B0 ;  /* 0x0000000000007941 */ /* 0x000fea0003800000 */
.L_x_709:
        /* <DEDUP_REMOVED lines=24> */
.L_x_712:
[----:B------:R-:W-:Y:S05]  /*3510*/  BSYNC B0 ;  /* 0x0000000000007941 */ /* 0x000fea0003800000 */
.L_x_711:
        /* <DEDUP_REMOVED lines=26> */
.L_x_714:
[----:B------:R-:W-:Y:S05]  /*36c0*/  BSYNC B0 ;  /* 0x0000000000007941 */ /* 0x000fea0003800000 */
.L_x_713:
[----:B------:R-:W-:Y:S01]  /*36d0*/  ULDC.64 UR4, c[0x0][0x318] ;  /* 0x0000c60000047ab9 */ /* 0x000fe20000000a00 */
[----:B------:R-:W0:Y:S01]  /*36e0*/  LDGDEPBAR ;  /* 0x00000000000079af */ /* 0x000e220000000000 */
[----:B------:R-:W-:Y:S01]  /*36f0*/  UISETP.NE.U32.AND UP1, UPT, URZ, UR4, UPT ;  /* 0x000000043f00728c */ /* 0x000fe2000bf25070 */
[----:B-1----:R-:W-:Y:S02]  /*3700*/  IMAD.MOV.U32 R10, RZ, RZ, R30 ;  /* 0x000000ffff0a7224 */ /* 0x002fe400078e001e */
[----:B------:R-:W-:Y:S01]  /*3710*/  IMAD.MOV.U32 R11, RZ, RZ, R31 ;  /* 0x000000ffff0b7224 */ /* 0x000fe200078e001f */
[----:B------:R-:W-:-:S03]  /*3720*/  UISETP.NE.AND.EX UP1, UPT, URZ, UR5, UPT, UP1 ;  /* 0x000000053f00728c */ /* 0x000fc6000bf25310 */
[----:B------:R-:W-:-:S03]  /*3730*/  ULDC.64 UR4, c[0x0][0x320] ;  /* 0x0000c80000047ab9 */ /* 0x000fc60000000a00 */
        /* <DEDUP_REMOVED lines=8> */
[----:B------:R-:W-:Y:S02]  /*37c0*/  ULDC UR4, c[0x0][0x318] ;  /* 0x0000c60000047ab9 */ /* 0x000fe40000000800 */
[----:B------:R-:W-:Y:S02]  /*37d0*/  @UP1 ULEA UR28, UP0, UR30, UR4, 0x2 ;  /* 0x000000041e1c1291 */ /* 0x000fe4000f80103f */
[----:B------:R-:W-:Y:S02]  /*37e0*/  @UP1 UIADD3 UR5, UR31, UR5, URZ ;  /* 0x000000051f051290 */ /* 0x000fe4000fffe03f */
[----:B------:R-:W-:Y:S02]  /*37f0*/  ULDC UR4, c[0x0][0x31c] ;  /* 0x0000c70000047ab9 */ /* 0x000fe40000000800 */
[----:B------:R-:W-:Y:S01]  /*3800*/  @UP1 ULEA.HI.X UR29, UR30, UR4, UR5, 0x2, UP0 ;  /* 0x000000041e1d1291 */ /* 0x000fe200080f1405 */
[----:B----4-:R-:W-:Y:S01]  /*3810*/  IMAD.U32 R6, RZ, RZ, UR28 ;  /* 0x0000001cff067e24 */ /* 0x010fe2000f8e00ff */
[----:B------:R-:W1:Y:S01]  /*3820*/  @P0 MUFU.RCP R3, c[0x0][0x238] ;  /* 0x00008e0000030b08 */ /* 0x000e620000001000 */
[----:B------:R-:W-:Y:S01]  /*3830*/  ISETP.GE.AND P1, PT, R16, UR19, PT ;  /* 0x0000001310007c0c */ /* 0x000fe2000bf26270 */
[----:B------:R-:W-:-:S02]  /*3840*/  ULDC.64 UR4, c[0x0][0x1a0] ;  /* 0x0000680000047ab9 */ /* 0x000fc40000000a00 */
[----:B------:R-:W-:-:S05]  /*3850*/  MOV R7, UR29 ;  /* 0x0000001d00077c02 */ /* 0x000fca0008000f00 */
[----:B------:R4:W1:Y:S01]  /*3860*/  @P0 LDG.E R0, [R6.64] ;  /* 0x0000001006000981 */ /* 0x000862000c1e1900 */
[----:B------:R-:W-:Y:S01]  /*3870*/  MOV R10, R26 ;  /* 0x0000001a000a7202 */ /* 0x000fe20000000f00 */
[----:B------:R-:W-:Y:S01]  /*3880*/  USHF.L.U64.HI UR7, UR4, UR7, UR5 ;  /* 0x0000000704077299 */ /* 0x000fe20008010205 */
[----:B------:R-:W-:Y:S01]  /*3890*/  IMAD.SHL.U32 R24, R24, 0x2, RZ ;  /* 0x0000000218187824 */ /* 0x000fe200078e00ff */
[----:B------:R-:W-:Y:S01]  /*38a0*/  BAR.SYNC.DEFER_BLOCKING 0x0 ;  /* 0x0000000000007b1d */ /* 0x000fe20000010000 */
[----:B------:R-:W-:Y:S02]  /*38b0*/  USHF.L.U32 UR18, UR4, 0x6, URZ ;  /* 0x0000000604127899 */ /* 0x000fe4000800063f */
[----:B------:R-:W-:Y:S01]  /*38c0*/  UIMAD UR5, UR7, UR22, URZ ;  /* 0x00000016070572a4 */ /* 0x000fe2000f8e023f */
[----:B------:R-:W-:Y:S02]  /*38d0*/  LOP3.LUT R154, R24, 0x6, RZ, 0xc0, !PT ;  /* 0x00000006189a7812 */ /* 0x000fe400078ec0ff */
[----:B------:R2:W-:Y:S01]  /*38e0*/  STL.64 [R1+0x38], R10 ;  /* 0x0000380a01007387 */ /* 0x0005e20000100a00 */
[----:B------:R-:W-:Y:S01]  /*38f0*/  UIMAD UR5, UR21, UR18, UR5 ;  /* 0x00000012150572a4 */ /* 0x000fe2000f8e0205 */
[----:B------:R-:W-:Y:S02]  /*3900*/  BSSY B0, `(.L_x_715) ;  /* 0x000001f000007945 */ /* 0x000fe40003800000 */
[----:B------:R-:W-:Y:S01]  /*3910*/  UMOV UR21, URZ ;  /* 0x0000003f00157c82 */ /* 0x000fe20008000000 */
[----:B----4-:R-:W-:Y:S01]  /*3920*/  IMAD.U32 R6, RZ, RZ, UR22 ;  /* 0x00000016ff067e24 */ /* 0x010fe2000f8e00ff */
[----:B------:R2:W-:Y:S03]  /*3930*/  @P1 STS.128 [R240+0xc000], RZ ;  /* 0x00c000fff0001388 */ /* 0x0005e60000000c00 */
[----:B------:R-:W-:Y:S01]  /*3940*/  IMAD.WIDE.U32 R6, R6, UR18, R10 ;  /* 0x0000001206067c25 */ /* 0x000fe2000f8e000a */
[----:B------:R2:W-:Y:S04]  /*3950*/  @P1 STS.128 [R240+0xe000], RZ ;  /* 0x00e000fff0001388 */ /* 0x0005e80000000c00 */
[----:B------:R-:W-:Y:S01]  /*3960*/  IADD3 R9, R7, UR5, RZ ;  /* 0x0000000507097c10 */ /* 0x000fe2000fffe0ff */
[----:B-1----:R-:W-:-:S04]  /*3970*/  @P0 FMUL.FTZ R0, R0, R3 ;  /* 0x0000000300000220 */ /* 0x002fc80000410000 */
[----:B------:R1:W4:Y:S02]  /*3980*/  @P0 R2UR UR20, R0 ;  /* 0x00000000001403c2 */ /* 0x00032400000e0000 */
[----:B-1----:R-:W-:Y:S01]  /*3990*/  SHF.R.S32.HI R0, RZ, 0x1f, R20 ;  /* 0x0000001fff007819 */ /* 0x002fe20000011414 */
[----:B----4-:R-:W-:-:S03]  /*39a0*/  @UP1 UMOV UR21, UR20 ;  /* 0x0000001400151c82 */ /* 0x010fc60008000000 */
[----:B------:R-:W-:-:S04]  /*39b0*/  LEA.HI R0, R0, R20, RZ, 0x2 ;  /* 0x0000001400007211 */ /* 0x000fc800078f10ff */
[----:B------:R-:W-:Y:S01]  /*39c0*/  SHF.R.S32.HI R153, RZ, 0x2, R0 ;  /* 0x00000002ff997819 */ /* 0x000fe20000011400 */
[----:B------:R-:W-:Y:S05]  /*39d0*/  @P1 BRA `(.L_x_716) ;  /* 0x0000011000001947 */ /* 0x000fea0003800000 */
[----:B--2---:R-:W-:Y:S02]  /*39e0*/  ISETP.GE.AND P1, PT, R166, c[0x0][0x220], PT ;  /* 0x00008800a6007a0c */ /* 0x004fe40003f26270 */
        /* <DEDUP_REMOVED lines=16> */
.L_x_716:
[----:B--2---:R-:W-:Y:S05]  /*3af0*/  BSYNC B0 ;  /* 0x0000000000007941 */ /* 0x004fea0003800000 */
.L_x_715:
        /* <DEDUP_REMOVED lines=27> */
.L_x_718:
[----:B------:R-:W-:Y:S05]  /*3cb0*/  BSYNC B0 ;  /* 0x0000000000007941 */ /* 0x000fea0003800000 */
.L_x_717:
        /* <DEDUP_REMOVED lines=26> */
.L_x_720:
[----:B------:R-:W-:Y:S05]  /*3e60*/  BSYNC B0 ;  /* 0x0000000000007941 */ /* 0x000fea0003800000 */
.L_x_719:
        /* <DEDUP_REMOVED lines=28> */
.L_x_722:
[----:B------:R-:W-:Y:S05]  /*4030*/  BSYNC B0 ;  /* 0x0000000000007941 */ /* 0x000fea0003800000 */
.L_x_721:
[----:B-1----:R-:W-:Y:S01]  /*4040*/  SHF.R.S32.HI R7, RZ, 0x4, R21 ;  /* 0x00000004ff077819 */ /* 0x002fe20000011415 */
[C---:B------:R-:W-:Y:S01]  /*4050*/  IMAD.SHL.U32 R6, R28.reuse, 0x40, RZ ;  /* 0x000000401c067824 */ /* 0x040fe200078e00ff */
[----:B------:R-:W-:Y:S01]  /*4060*/  R2P PR, R28, 0x6 ;  /* 0x000000061c007804 */ /* 0x000fe20000000000 */
[----:B------:R-:W-:Y:S01]  /*4070*/  IMAD.SHL.U32 R3, R22, 0x40, RZ ;  /* 0x0000004016037824 */ /* 0x000fe200078e00ff */
[----:B------:R-:W-:Y:S01]  /*4080*/  LEA.HI R0, R21, R7, RZ, 0x1 ;  /* 0x0000000715007211 */ /* 0x000fe200078f08ff */
[----:B------:R-:W-:Y:S01]  /*4090*/  IMAD.SHL.U32 R8, R23, 0x40, RZ ;  /* 0x0000004017087824 */ /* 0x000fe200078e00ff */
[----:B------:R-:W-:Y:S01]  /*40a0*/  UIADD3 UR4, UR14, -UR15, URZ ;  /* 0x8000000f0e047290 */ /* 0x000fe2000fffe03f */
[----:B------:R-:W-:Y:S01]  /*40b0*/  IMAD.SHL.U32 R5, R16, 0x8, RZ ;  /* 0x0000000810057824 */ /* 0x000fe200078e00ff */
[----:B------:R-:W-:Y:S01]  /*40c0*/  LOP3.LUT R0, R0, 0xfffffffe, RZ, 0xc0, !PT ;  /* 0xfffffffe00007812 */ /* 0x000fe200078ec0ff */
[----:B------:R-:W-:Y:S01]  /*40d0*/  UIADD3 UR5, UR14, 0x1, -UR15 ;  /* 0x000000010e057890 */ /* 0x000fe2000fffe80f */
[----:B------:R-:W-:Y:S01]  /*40e0*/  LOP3.LUT R3, R3, 0x1c0, RZ, 0xc0, !PT ;  /* 0x000001c003037812 */ /* 0x000fe200078ec0ff */
[----:B------:R-:W0:Y:S01]  /*40f0*/  LDGDEPBAR ;  /* 0x00000000000079af */ /* 0x000e220000000000 */
[----:B------:R-:W-:Y:S01]  /*4100*/  LOP3.LUT R161, R8, 0xfffffe00, RZ, 0xc0, !PT ;  /* 0xfffffe0008a17812 */ /* 0x000fe200078ec0ff */
[----:B------:R-:W-:Y:S01]  /*4110*/  IMAD.IADD R7, R7, 0x1, -R0 ;  /* 0x0000000107077824 */ /* 0x000fe200078e0a00 */
[----:B------:R-:W-:Y:S01]  /*4120*/  LOP3.LUT R0, R6, 0x1c0, RZ, 0xc0, !PT ;  /* 0x000001c006007812 */ /* 0x000fe200078ec0ff */
[----:B------:R-:W-:-:S02]  /*4130*/  UISETP.GT.AND UP0, UPT, UR22, UR9, UPT ;  /* 0x000000091600728c */ /* 0x000fc4000bf04270 */
        /* <DEDUP_REMOVED lines=17> */
[----:B------:R-:W1:Y:S01]  /*4250*/  LDSM.16.M88.4 R20, [R227] ;  /* 0x00000000e314783b */ /* 0x000e620000000200 */
[----:B------:R-:W-:Y:S01]  /*4260*/  @P1 IADD3 R231, R0, -0x20, RZ ;  /* 0xffffffe000e71810 */ /* 0x000fe20007ffe0ff */
[----:B------:R-:W-:-:S02]  /*4270*/  IMAD.MOV.U32 R0, RZ, RZ, 0x40 ;  /* 0x00000040ff007424 */ /* 0x000fc400078e00ff */
[----:B------:R-:W5:Y:S01]  /*4280*/  LDSM.16.M88.4 R8, [R227+0x2000] ;  /* 0x00200000e308783b */ /* 0x000f620000000200 */
[C---:B------:R-:W-:Y:S01]  /*4290*/  IMAD R230, R2.reuse, 0x2, R227 ;  /* 0x0000000202e67824 */ /* 0x040fe200078e02e3 */
[C---:B------:R-:W-:Y:S01]  /*42a0*/  IADD3 R238, R231.reuse, 0x800, RZ ;  /* 0x00000800e7ee7810 */ /* 0x040fe20007ffe0ff */
[----:B------:R-:W-:Y:S01]  /*42b0*/  IMAD R229, R2, 0x2, R228 ;  /* 0x0000000202e57824 */ /* 0x000fe200078e02e4 */
[----:B------:R-:W2:Y:S01]  /*42c0*/  LDSM.16.M88.4 R16, [R220+0x8800] ;  /* 0x00880000dc10783b */ /* 0x000ea20000000200 */
[----:B------:R-:W-:Y:S02]  /*42d0*/  SEL R0, R0, 0xffffffc0, !P2 ;  /* 0xffffffc000007807 */ /* 0x000fe40005000000 */
[C---:B------:R-:W-:Y:S01]  /*42e0*/  IADD3 R237, R231.reuse, 0x1000, RZ ;  /* 0x00001000e7ed7810 */ /* 0x040fe20007ffe0ff */
[----:B------:R-:W3:Y:S01]  /*42f0*/  LDSM.16.M88.4 R44, [R220+0x9800] ;  /* 0x00980000dc2c783b */ /* 0x000ee20000000200 */
[C---:B------:R-:W-:Y:S01]  /*4300*/  IADD3 R236, R231.reuse, 0x1800, RZ ;  /* 0x00001800e7ec7810 */ /* 0x040fe20007ffe0ff */
[----:B------:R-:W-:Y:S01]  /*4310*/  IMAD.IADD R226, R220, 0x1, R0 ;  /* 0x00000001dce27824 */ /* 0x000fe200078e0200 */
[----:B------:R-:W-:Y:S01]  /*4320*/  IADD3 R235, R231, 0x2000, RZ ;  /* 0x00002000e7eb7810 */ /* 0x000fe20007ffe0ff */
[----:B------:R-:W4:Y:S01]  /*4330*/  LDSM.16.M88.4 R24, [R220+0x9000] ;  /* 0x00900000dc18783b */ /* 0x000f220000000200 */
[----:B------:R-:W-:Y:S01]  /*4340*/  IMAD.IADD R225, R0, 0x1, R231 ;  /* 0x0000000100e17824 */ /* 0x000fe200078e02e7 */
[----:B------:R-:W-:-:S02]  /*4350*/  LEA R0, R152, UR13, 0x4 ;  /* 0x0000000d98007c11 */ /* 0x000fc4000f8e20ff */
[----:B------:R-:W-:Y:S01]  /*4360*/  LDSM.16.M88.4 R36, [R231+0x800] ;  /* 0x00080000e724783b */ /* 0x000fe20000000200 */
[----:B------:R-:W-:Y:S02]  /*4370*/  IADD3 R234, R231, 0x2800, RZ ;  /* 0x00002800e7ea7810 */ /* 0x000fe40007ffe0ff */
[----:B------:R-:W-:Y:S01]  /*4380*/  IMAD.IADD R0, R153, 0x1, R0 ;  /* 0x0000000199007824 */ /* 0x000fe200078e0200 */
[----:B------:R-:W-:Y:S01]  /*4390*/  LDSM.16.M88.4 R40, [R231] ;  /* 0x00000000e728783b */ /* 0x000fe20000000200 */
[C---:B------:R-:W-:Y:S02]  /*43a0*/  IADD3 R233, R231.reuse, 0x3000, RZ ;  /* 0x00003000e7e97810 */ /* 0x040fe40007ffe0ff */
[----:B------:R-:W-:Y:S01]  /*43b0*/  IADD3 R232, R231, 0x3800, RZ ;  /* 0x00003800e7e87810 */ /* 0x000fe20007ffe0ff */
[----:B------:R-:W-:Y:S01]  /*43c0*/  LDSM.16.M88.4 R28, [R231+0x1800] ;  /* 0x00180000e71c783b */ /* 0x000fe20000000200 */
[----:B------:R-:W-:-:S03]  /*43d0*/  IADD3 R242, R0, UR4, RZ ;  /* 0x0000000400f27c10 */ /* 0x000fc6000fffe0ff */
[----:B------:R-:W-:Y:S04]  /*43e0*/  LDSM.16.M88.4 R32, [R231+0x1000] ;  /* 0x00100000e720783b */ /* 0x000fe80000000200 */
[----:B------:R-:W-:Y:S01]  /*43f0*/  LDSM.16.M88.4 R48, [R226+0x8800] ;  /* 0x00880000e230783b */ /* 0x000fe20000000200 */
[-C--:B-1----:R-:W-:Y:S03]  /*4400*/  HMMA.16816.F32.BF16 R116, R20, R12.reuse, RZ ;  /* 0x0000000c1474723c */ /* 0x082fe600000418ff */
[----:B------:R-:W-:Y:S04]  /*4410*/  LDSM.16.M88.4 R52, [R226+0x9000] ;  /* 0x00900000e234783b */ /* 0x000fe80000000200 */
[----:B------:R-:W-:Y:S01]  /*4420*/  LDSM.16.M88.4 R112, [R226+0x9800] ;  /* 0x00980000e270783b */ /* 0x000fe20000000200 */
[C---:B-----5:R-:W-:Y:S08]  /*4430*/  HMMA.16816.F32.BF16 R60, R8.reuse, R12, RZ ;  /* 0x0000000c083c723c */ /* 0x060ff000000418ff */
[-C--:B------:R-:W-:Y:S08]  /*4440*/  HMMA.16816.F32.BF16 R72, R8, R14.reuse, RZ ;  /* 0x0000000e0848723c */ /* 0x080ff000000418ff */
[----:B------:R-:W-:Y:S01]  /*4450*/  HMMA.16816.F32.BF16 R128, R20, R14, RZ ;  /* 0x0000000e1480723c */ /* 0x000fe200000418ff */
[----:B------:R-:W1:Y:S07]  /*4460*/  LDSM.16.M88.4 R12, [R228+0x2000] ;  /* 0x00200000e40c783b */ /* 0x000e6e0000000200 */
[C---:B--2---:R-:W-:Y:S08]  /*4470*/  HMMA.16816.F32.BF16 R56, R8.reuse, R16, RZ ;  /* 0x000000100838723c */ /* 0x044ff000000418ff */
[----:B------:R-:W-:Y:S08]  /*4480*/  HMMA.16816.F32.BF16 R76, R8, R18, RZ ;  /* 0x00000012084c723c */ /* 0x000ff000000418ff */
[C---:B------:R-:W-:Y:S08]  /*4490*/  HMMA.16816.F32.BF16 R100, R20.reuse, R16, RZ ;  /* 0x000000101464723c */ /* 0x040ff000000418ff */
[----:B------:R-:W-:Y:S01]  /*44a0*/  HMMA.16816.F32.BF16 R124, R20, R18, RZ ;  /* 0x00000012147c723c */ /* 0x000fe200000418ff */
[----:B------:R-:W2:Y:S07]  /*44b0*/  LDSM.16.M88.4 R16, [R228] ;  /* 0x00000000e410783b */ /* 0x000eae0000000200 */
[C---:B---3--:R-:W-:Y:S08]  /*44c0*/  HMMA.16816.F32.BF16 R68, R8.reuse, R44, RZ ;  /* 0x0000002c0844723c */ /* 0x048ff000000418ff */
[C---:B----4-:R-:W-:Y:S08]  /*44d0*/  HMMA.16816.F32.BF16 R64, R8.reuse, R24, RZ ;  /* 0x000000180840723c */ /* 0x050ff000000418ff */
[C---:B------:R-:W-:Y:S08]  /*44e0*/  HMMA.16816.F32.BF16 R84, R8.reuse, R26, RZ ;  /* 0x0000001a0854723c */ /* 0x040ff000000418ff */
[----:B------:R-:W-:Y:S01]  /*44f0*/  HMMA.16816.F32.BF16 R80, R8, R46, RZ ;  /* 0x0000002e0850723c */ /* 0x000fe200000418ff */
[----:B------:R-:W-:Y:S07]  /*4500*/  LDSM.16.M88.4 R8, [R230+0x2000] ;  /* 0x00200000e608783b */ /* 0x000fee0000000200 */
[C---:B------:R-:W-:Y:S08]  /*4510*/  HMMA.16816.F32.BF16 R88, R20.reuse, R24, RZ ;  /* 0x000000181458723c */ /* 0x040ff000000418ff */
[C---:B------:R-:W-:Y:S01]  /*4520*/  HMMA.16816.F32.BF16 R120, R20.reuse, R26, RZ ;  /* 0x0000001a1478723c */ /* 0x040fe200000418ff */
[----:B------:R-:W3:Y:S07]  /*4530*/  LDSM.16.M88.4 R24, [R226+0x8000] ;  /* 0x00800000e218783b */ /* 0x000eee0000000200 */
[C---:B------:R-:W-:Y:S08]  /*4540*/  HMMA.16816.F32.BF16 R96, R20.reuse, R44, RZ ;  /* 0x0000002c1460723c */ /* 0x040ff000000418ff */
[----:B------:R-:W-:Y:S01]  /*4550*/  HMMA.16816.F32.BF16 R108, R20, R46, RZ ;  /* 0x0000002e146c723c */ /* 0x000fe200000418ff */
[----:B------:R-:W4:Y:S07]  /*4560*/  LDSM.16.M88.4 R20, [R230] ;  /* 0x00000000e614783b */ /* 0x000f2e0000000200 */
[C---:B-1----:R-:W-:Y:S08]  /*4570*/  HMMA.16816.F32.BF16 R92, R12.reuse, R36, R56 ;  /* 0x000000240c5c723c */ /* 0x042ff00000041838 */
[C---:B------:R-:W-:Y:S08]  /*4580*/  HMMA.16816.F32.BF16 R104, R12.reuse, R40, R60 ;  /* 0x000000280c68723c */ /* 0x040ff0000004183c */
[C---:B------:R-:W-:Y:S08]  /*4590*/  HMMA.16816.F32.BF16 R56, R12.reuse, R28, R68 ;  /* 0x0000001c0c38723c */ /* 0x040ff00000041844 */
[C---:B------:R-:W-:Y:S08]  /*45a0*/  HMMA.16816.F32.BF16 R64, R12.reuse, R32, R64 ;  /* 0x000000200c40723c */ /* 0x040ff00000041840 */
[C---:B------:R-:W-:Y:S08]  /*45b0*/  HMMA.16816.F32.BF16 R72, R12.reuse, R42, R72 ;  /* 0x0000002a0c48723c */ /* 0x040ff00000041848 */
[C---:B------:R-:W-:Y:S08]  /*45c0*/  HMMA.16816.F32.BF16 R68, R12.reuse, R38, R76 ;  /* 0x000000260c44723c */ /* 0x040ff0000004184c */
[C---:B------:R-:W-:Y:S08]  /*45d0*/  HMMA.16816.F32.BF16 R60, R12.reuse, R34, R84 ;  /* 0x000000220c3c723c */ /* 0x040ff00000041854 */
[----:B------:R-:W-:Y:S08]  /*45e0*/  HMMA.16816.F32.BF16 R44, R12, R30, R80 ;  /* 0x0000001e0c2c723c */ /* 0x000ff00000041850 */
[C---:B--2---:R-:W-:Y:S08]  /*45f0*/  HMMA.16816.F32.BF16 R12, R16.reuse, R40, R116 ;  /* 0x00000028100c723c */ /* 0x044ff00000041874 */
[C---:B------:R-:W-:Y:S08]  /*4600*/  HMMA.16816.F32.BF16 R40, R16.reuse, R42, R128 ;  /* 0x0000002a1028723c */ /* 0x040ff00000041880 */
[C---:B------:R-:W-:Y:S08]  /*4610*/  HMMA.16816.F32.BF16 R80, R16.reuse, R36, R100 ;  /* 0x000000241050723c */ /* 0x040ff00000041864 */
[C---:B------:R-:W-:Y:S08]  /*4620*/  HMMA.16816.F32.BF16 R84, R16.reuse, R34, R120 ;  /* 0x000000221054723c */ /* 0x040ff00000041878 */
[C---:B------:R-:W-:Y:S01]  /*4630*/  HMMA.16816.F32.BF16 R88, R16.reuse, R32, R88 ;  /* 0x000000201058723c */ /* 0x040fe20000041858 */
[----:B------:R-:W-:Y:S07]  /*4640*/  LDSM.16.M88.4 R32, [R225+0x800] ;  /* 0x00080000e120783b */ /* 0x000fee0000000200 */
[C---:B------:R-:W-:Y:S01]  /*4650*/  HMMA.16816.F32.BF16 R76, R16.reuse, R38, R124 ;  /* 0x00000026104c723c */ /* 0x040fe2000004187c */
[----:B------:R-:W-:Y:S07]  /*4660*/  LDSM.16.M88.4 R36, [R225] ;  /* 0x00000000e124783b */ /* 0x000fee0000000200 */
[----:B------:R-:W-:Y:S08]  /*4670*/  HMMA.16816.F32.BF16 R132, R16, R30, R108 ;  /* 0x0000001e1084723c */ /* 0x000ff0000004186c */
[C---:B---3--:R-:W-:Y:S08]  /*4680*/  HMMA.16816.F32.BF16 R128, R8.reuse, R24, R104 ;  /* 0x000000180880723c */ /* 0x048ff00000041868 */
[C---:B------:R-:W-:Y:S08]  /*4690*/  HMMA.16816.F32.BF16 R136, R8.reuse, R48, R92 ;  /* 0x000000300888723c */ /* 0x040ff0000004185c */
[C---:B------:R-:W-:Y:S08]  /*46a0*/  HMMA.16816.F32.BF16 R140, R8.reuse, R52, R64 ;  /* 0x00000034088c723c */ /* 0x040ff00000041840 */
[C---:B------:R-:W-:Y:S01]  /*46b0*/  HMMA.16816.F32.BF16 R144, R8.reuse, R112, R56 ;  /* 0x000000700890723c */ /* 0x040fe20000041838 */
[----:B------:R-:W-:Y:S07]  /*46c0*/  LDSM.16.M88.4 R56, [R220+0xb800] ;  /* 0x00b80000dc38783b */ /* 0x000fee0000000200 */
[C---:B------:R-:W-:Y:S08]  /*46d0*/  HMMA.16816.F32.BF16 R72, R8.reuse, R26, R72 ;  /* 0x0000001a0848723c */ /* 0x040ff00000041848 */
[C---:B------:R-:W-:Y:S08]  /*46e0*/  HMMA.16816.F32.BF16 R100, R8.reuse, R50, R68 ;  /* 0x000000320864723c */ /* 0x040ff00000041844 */
[C---:B------:R-:W-:Y:S08]  /*46f0*/  HMMA.16816.F32.BF16 R120, R8.reuse, R54, R60 ;  /* 0x000000360878723c */ /* 0x040ff0000004183c */
[----:B------:R-:W-:Y:S01]  /*4700*/  HMMA.16816.F32.BF16 R116, R8, R114, R44 ;  /* 0x000000720874723c */ /* 0x000fe2000004182c */
[----:B------:R-:W1:Y:S04]  /*4710*/  LDSM.16.M88.4 R8, [R229+0x2000] ;  /* 0x00200000e508783b */ /* 0x000e680000000200 */
[----:B------:R-:W-:Y:S03]  /*4720*/  LDSM.16.M88.4 R44, [R220+0xb000] ;  /* 0x00b00000dc2c783b */ /* 0x000fe60000000200 */
[----:B------:R-:W-:Y:S01]  /*4730*/  HMMA.16816.F32.BF16 R148, R16, R28, R96 ;  /* 0x0000001c1094723c */ /* 0x000fe20000041860 */
[----:B------:R-:W2:Y:S04]  /*4740*/  LDSM.16.M88.4 R28, [R225+0x1000] ;  /* 0x00100000e11c783b */ /* 0x000ea80000000200 */
[----:B------:R-:W-:Y:S03]  /*4750*/  LDSM.16.M88.4 R16, [R227+0x6000] ;  /* 0x00600000e310783b */ /* 0x000fe60000000200 */
[C---:B----4-:R-:W-:Y:S01]  /*4760*/  HMMA.16816.F32.BF16 R124, R20.reuse, R24, R12 ;  /* 0x00000018147c723c */ /* 0x050fe2000004180c */
[----:B------:R-:W-:Y:S07]  /*4770*/  LDSM.16.M88.4 R12, [R229] ;  /* 0x00000000e50c783b */ /* 0x000fee0000000200 */
[C---:B------:R-:W-:Y:S01]  /*4780*/  HMMA.16816.F32.BF16 R108, R20.reuse, R26, R40 ;  /* 0x0000001a146c723c */ /* 0x040fe20000041828 */
[----:B------:R-:W3:Y:S07]  /*4790*/  LDSM.16.M88.4 R24, [R225+0x1800] ;  /* 0x00180000e118783b */ /* 0x000eee0000000200 */
[C---:B------:R-:W-:Y:S08]  /*47a0*/  HMMA.16816.F32.BF16 R68, R20.reuse, R52, R88 ;  /* 0x000000341444723c */ /* 0x040ff00000041858 */
[C---:B------:R-:W-:Y:S01]  /*47b0*/  HMMA.16816.F32.BF16 R64, R20.reuse, R54, R84 ;  /* 0x000000361440723c */ /* 0x040fe20000041854 */
[----:B------:R-:W4:Y:S07]  /*47c0*/  LDSM.16.M88.4 R52, [R220+0xa000] ;  /* 0x00a00000dc34783b */ /* 0x000f2e0000000200 */
[C---:B------:R-:W-:Y:S08]  /*47d0*/  HMMA.16816.F32.BF16 R104, R20.reuse, R48, R80 ;  /* 0x000000301468723c */ /* 0x040ff00000041850 */
[C---:B------:R-:W-:Y:S01]  /*47e0*/  HMMA.16816.F32.BF16 R96, R20.reuse, R50, R76 ;  /* 0x000000321460723c */ /* 0x040fe2000004184c */
[----:B------:R-:W5:Y:S07]  /*47f0*/  LDSM.16.M88.4 R48, [R220+0xa800] ;  /* 0x00a80000dc30783b */ /* 0x000f6e0000000200 */
[C---:B------:R-:W-:Y:S01]  /*4800*/  HMMA.16816.F32.BF16 R60, R20.reuse, R112, R148 ;  /* 0x00000070143c723c */ /* 0x040fe20000041894 */
[----:B------:R-:W-:Y:S07]  /*4810*/  LDSM.16.M88.4 R148, [R226+0xb800] ;  /* 0x00b80000e294783b */ /* 0x000fee0000000200 */
[----:B------:R-:W-:Y:S01]  /*4820*/  HMMA.16816.F32.BF16 R40, R20, R114, R132 ;  /* 0x000000721428723c */ /* 0x000fe20000041884 */
[----:B------:R-:W3:Y:S07]  /*4830*/  LDSM.16.M88.4 R20, [R227+0x4000] ;  /* 0x00400000e314783b */ /* 0x000eee0000000200 */
[C---:B-1----:R-:W-:Y:S08]  /*4840*/  HMMA.16816.F32.BF16 R88, R8.reuse, R38, R72 ;  /* 0x000000260858723c */ /* 0x042ff00000041848 */
[C---:B------:R-:W-:Y:S08]  /*4850*/  HMMA.16816.F32.BF16 R80, R8.reuse, R34, R100 ;  /* 0x000000220850723c */ /* 0x040ff00000041864 */
[C---:B------:R-:W-:Y:S08]  /*4860*/  HMMA.16816.F32.BF16 R92, R8.reuse, R36, R128 ;  /* 0x00000024085c723c */ /* 0x040ff00000041880 */
[C---:B------:R-:W-:Y:S08]  /*4870*/  HMMA.16816.F32.BF16 R84, R8.reuse, R32, R136 ;  /* 0x000000200854723c */ /* 0x040ff00000041888 */
[C---:B--2---:R-:W-:Y:S08]  /*4880*/  HMMA.16816.F32.BF16 R76, R8.reuse, R28, R140 ;  /* 0x0000001c084c723c */ /* 0x044ff0000004188c */
[C---:B------:R-:W-:Y:S08]  /*4890*/  HMMA.16816.F32.BF16 R72, R8.reuse, R30, R120 ;  /* 0x0000001e0848723c */ /* 0x040ff00000041878 */
[C---:B---3--:R-:W-:Y:S08]  /*48a0*/  HMMA.16816.F32.BF16 R100, R8.reuse, R24, R144 ;  /* 0x000000180864723c */ /* 0x048ff00000041890 */
[----:B------:R-:W-:Y:S08]  /*48b0*/  HMMA.16816.F32.BF16 R112, R8, R26, R116 ;  /* 0x0000001a0870723c */ /* 0x000ff00000041874 */
        /* <DEDUP_REMOVED lines=11> */
[----:B------:R-:W-:Y:S04]  /*4970*/  LDSM.16.M88.4 R40, [R231+0x2000] ;  /* 0x00200000e728783b */ /* 0x000fe80000000200 */
[----:B------:R-:W1:Y:S03]  /*4980*/  LDSM.16.M88.4 R12, [R228+0x6000] ;  /* 0x00600000e40c783b */ /* 0x000e660000000200 */
[C---:B----4-:R-:W-:Y:S01]  /*4990*/  HMMA.16816.F32.BF16 R140, R16.reuse, R54, R88 ;  /* 0x00000036108c723c */ /* 0x050fe20000041858 */
[----:B------:R-:W-:Y:S07]  /*49a0*/  LDSM.16.M88.4 R24, [R226+0xa000] ;  /* 0x00a00000e218783b */ /* 0x000fee0000000200 */
[C---:B------:R-:W-:Y:S08]  /*49b0*/  HMMA.16816.F32.BF16 R144, R16.reuse, R52, R92 ;  /* 0x000000341090723c */ /* 0x040ff0000004185c */
[C---:B-----5:R-:W-:Y:S08]  /*49c0*/  HMMA.16816.F32.BF16 R136, R16.reuse, R48, R84 ;  /* 0x000000301088723c */ /* 0x060ff00000041854 */
[C---:B------:R-:W-:Y:S08]  /*49d0*/  HMMA.16816.F32.BF16 R132, R16.reuse, R50, R80 ;  /* 0x000000321084723c */ /* 0x040ff00000041850 */
[C---:B------:R-:W-:Y:S08]  /*49e0*/  HMMA.16816.F32.BF16 R128, R16.reuse, R44, R76 ;  /* 0x0000002c1080723c */ /* 0x040ff0000004184c */
[C---:B------:R-:W-:Y:S08]  /*49f0*/  HMMA.16816.F32.BF16 R124, R16.reuse, R46, R72 ;  /* 0x0000002e107c723c */ /* 0x040ff00000041848 */
[C---:B------:R-:W-:Y:S08]  /*4a00*/  HMMA.16816.F32.BF16 R120, R16.reuse, R56, R100 ;  /* 0x000000381078723c */ /* 0x040ff00000041864 */
[----:B------:R-:W-:Y:S01]  /*4a10*/  HMMA.16816.F32.BF16 R88, R16, R58, R112 ;  /* 0x0000003a1058723c */ /* 0x000fe20000041870 */
[----:B------:R-:W2:Y:S07]  /*4a20*/  LDSM.16.M88.4 R16, [R228+0x4000] ;  /* 0x00400000e410783b */ /* 0x000eae0000000200 */
[C---:B------:R-:W-:Y:S08]  /*4a30*/  HMMA.16816.F32.BF16 R112, R20.reuse, R54, R108 ;  /* 0x000000361470723c */ /* 0x040ff0000004186c */
[C---:B------:R-:W-:Y:S08]  /*4a40*/  HMMA.16816.F32.BF16 R108, R20.reuse, R48, R104 ;  /* 0x00000030146c723c */ /* 0x040ff00000041868 */
[C---:B------:R-:W-:Y:S01]  /*4a50*/  HMMA.16816.F32.BF16 R104, R20.reuse, R50, R96 ;  /* 0x000000321468723c */ /* 0x040fe20000041860 */
[----:B------:R-:W-:Y:S07]  /*4a60*/  LDSM.16.M88.4 R48, [R226+0xb000] ;  /* 0x00b00000e230783b */ /* 0x000fee0000000200 */
[C---:B------:R-:W-:Y:S08]  /*4a70*/  HMMA.16816.F32.BF16 R116, R20.reuse, R52, R116 ;  /* 0x000000341474723c */ /* 0x040ff00000041874 */
[C---:B------:R-:W-:Y:S08]  /*4a80*/  HMMA.16816.F32.BF16 R100, R20.reuse, R44, R68 ;  /* 0x0000002c1464723c */ /* 0x040ff00000041844 */
[C---:B------:R-:W-:Y:S01]  /*4a90*/  HMMA.16816.F32.BF16 R96, R20.reuse, R46, R8 ;  /* 0x0000002e1460723c */ /* 0x040fe20000041808 */
[----:B------:R-:W3:Y:S04]  /*4aa0*/  LDSM.16.M88.4 R8, [R230+0x6000] ;  /* 0x00600000e608783b */ /* 0x000ee80000000200 */
[----:B------:R-:W4:Y:S03]  /*4ab0*/  LDSM.16.M88.4 R44, [R226+0xa800] ;  /* 0x00a80000e22c783b */ /* 0x000f260000000200 */
[C---:B------:R-:W-:Y:S08]  /*4ac0*/  HMMA.16816.F32.BF16 R92, R20.reuse, R56, R60 ;  /* 0x00000038145c723c */ /* 0x040ff0000004183c */
[----:B------:R-:W-:Y:S01]  /*4ad0*/  HMMA.16816.F32.BF16 R84, R20, R58, R64 ;  /* 0x0000003a1454723c */ /* 0x000fe20000041840 */
[----:B------:R-:W5:Y:S07]  /*4ae0*/  LDSM.16.M88.4 R20, [R230+0x4000] ;  /* 0x00400000e614783b */ /* 0x000f6e0000000200 */
        /* <DEDUP_REMOVED lines=9> */
[----:B------:R-:W-:Y:S08]  /*4b80*/  HMMA.16816.F32.BF16 R88, R16, R36, R108 ;  /* 0x000000241058723c */ /* 0x000ff0000004186c */
[C---:B---3--:R-:W-:Y:S08]  /*4b90*/  HMMA.16816.F32.BF16 R80, R8.reuse, R24, R80 ;  /* 0x000000180850723c */ /* 0x048ff00000041850 */
[C---:B------:R-:W-:Y:S08]  /*4ba0*/  HMMA.16816.F32.BF16 R76, R8.reuse, R26, R76 ;  /* 0x0000001a084c723c */ /* 0x040ff0000004184c */
[C---:B----4-:R-:W-:Y:S08]  /*4bb0*/  HMMA.16816.F32.BF16 R72, R8.reuse, R44, R72 ;  /* 0x0000002c0848723c */ /* 0x050ff00000041848 */
[C---:B------:R-:W-:Y:S08]  /*4bc0*/  HMMA.16816.F32.BF16 R108, R8.reuse, R46, R68 ;  /* 0x0000002e086c723c */ /* 0x040ff00000041844 */
[C---:B------:R-:W-:Y:S08]  /*4bd0*/  HMMA.16816.F32.BF16 R116, R8.reuse, R48, R64 ;  /* 0x000000300874723c */ /* 0x040ff00000041840 */
[C---:B------:R-:W-:Y:S08]  /*4be0*/  HMMA.16816.F32.BF16 R120, R8.reuse, R50, R60 ;  /* 0x000000320878723c */ /* 0x040ff0000004183c */
[C---:B------:R-:W-:Y:S08]  /*4bf0*/  HMMA.16816.F32.BF16 R124, R8.reuse, R148, R56 ;  /* 0x00000094087c723c */ /* 0x040ff00000041838 */
[----:B------:R-:W-:Y:S01]  /*4c00*/  HMMA.16816.F32.BF16 R128, R8, R150, R52 ;  /* 0x000000960880723c */ /* 0x000fe20000041834 */
[----:B------:R-:W-:Y:S04]  /*4c10*/  LDSM.16.M88.4 R8, [R225+0x2000] ;  /* 0x00200000e108783b */ /* 0x000fe80000000200 */
[----:B------:R-:W1:Y:S03]  /*4c20*/  LDSM.16.M88.4 R52, [R229+0x6000] ;  /* 0x00600000e534783b */ /* 0x000e660000000200 */
[C---:B------:R-:W-:Y:S01]  /*4c30*/  HMMA.16816.F32.BF16 R104, R16.reuse, R38, R104 ;  /* 0x000000261068723c */ /* 0x040fe20000041868 */
[----:B------:R-:W2:Y:S07]  /*4c40*/  LDSM.16.M88.4 R36, [R229+0x4000] ;  /* 0x00400000e524783b */ /* 0x000eae0000000200 */
[C---:B------:R-:W-:Y:S08]  /*4c50*/  HMMA.16816.F32.BF16 R92, R16.reuse, R28, R92 ;  /* 0x0000001c105c723c */ /* 0x040ff0000004185c */
[----:B------:R-:W-:Y:S08]  /*4c60*/  HMMA.16816.F32.BF16 R84, R16, R30, R84 ;  /* 0x0000001e1054723c */ /* 0x000ff00000041854 */
[----:B-----5:R-:W-:Y:S07]  /*4c70*/  HMMA.16816.F32.BF16 R28, R20, R24, R12 ;  /* 0x00000018141c723c */ /* 0x020fee000004180c */
[----:B------:R-:W-:Y:S01]  /*4c80*/  IMAD R24, R3, 0x40, R154 ;  /* 0x0000004003187824 */ /* 0x000fe200078e029a */
[C---:B------:R-:W-:Y:S01]  /*4c90*/  IADD3 R14, R0.reuse, 0x8, RZ ;  /* 0x00000008000e7810 */ /* 0x040fe20007ffe0ff */
[----:B------:R-:W-:Y:S01]  /*4ca0*/  HMMA.16816.F32.BF16 R40, R16, R42, R112 ;  /* 0x0000002a1028723c */ /* 0x000fe20000041870 */
[----:B------:R-:W-:Y:S01]  /*4cb0*/  IADD3 R13, R0, 0x40, RZ ;  /* 0x00000040000d7810 */ /* 0x000fe20007ffe0ff */
[----:B------:R-:W-:Y:S01]  /*4cc0*/  IMAD.IADD R3, R242, 0x1, -R24 ;  /* 0x00000001f2037824 */ /* 0x000fe200078e0a18 */
[----:B------:R-:W-:-:S02]  /*4cd0*/  IADD3 R241, R14, UR4, RZ ;  /* 0x000000040ef17c10 */ /* 0x000fc4000fffe0ff */
[----:B------:R-:W-:Y:S02]  /*4ce0*/  IADD3 R243, R13, UR4, RZ ;  /* 0x000000040df37c10 */ /* 0x000fe4000fffe0ff */
[----:B------:R-:W-:Y:S01]  /*4cf0*/  IABS R3, R3 ;  /* 0x0000000300037213 */ /* 0x000fe20000000000 */
[--C-:B------:R-:W-:Y:S01]  /*4d00*/  IMAD.IADD R6, R241, 0x1, -R24.reuse ;  /* 0x00000001f1067824 */ /* 0x100fe200078e0a18 */
[C---:B------:R-:W-:Y:S01]  /*4d10*/  HMMA.16816.F32.BF16 R100, R16.reuse, R32, R100 ;  /* 0x000000201064723c */ /* 0x040fe20000041864 */
[----:B------:R-:W-:Y:S02]  /*4d20*/  IADD3 R12, R0, 0x48, RZ ;  /* 0x00000048000c7810 */ /* 0x000fe40007ffe0ff */
[----:B------:R-:W-:Y:S01]  /*4d30*/  IMAD.MOV.U32 R5, RZ, RZ, R3 ;  /* 0x000000ffff057224 */ /* 0x000fe200078e0003 */
[----:B------:R-:W-:Y:S01]  /*4d40*/  IABS R3, R6 ;  /* 0x0000000600037213 */ /* 0x000fe20000000000 */
[--C-:B------:R-:W-:Y:S01]  /*4d50*/  IMAD.IADD R6, R243, 0x1, -R24.reuse ;  /* 0x00000001f3067824 */ /* 0x100fe200078e0a18 */
[----:B------:R-:W-:Y:S01]  /*4d60*/  IADD3 R248, R12, UR4, RZ ;  /* 0x000000040cf87c10 */ /* 0x000fe2000fffe0ff */
[----:B------:R-:W-:Y:S01]  /*4d70*/  ULDC UR4, c[0x0][0x2e8] ;  /* 0x0000ba0000047ab9 */ /* 0x000fe20000000800 */
[----:B------:R-:W-:Y:S01]  /*4d80*/  HMMA.16816.F32.BF16 R96, R16, R34, R96 ;  /* 0x000000221060723c */ /* 0x000fe20000041860 */
[----:B------:R3:W-:Y:S01]  /*4d90*/  I2F R16, R5 ;  /* 0x0000000500107306 */ /* 0x0007e20000201400 */
[----:B------:R-:W-:Y:S01]  /*4da0*/  UIADD3 UR4, UR5, UR4, URZ ;  /* 0x0000000405047290 */ /* 0x000fe2000fffe03f */
[----:B------:R-:W4:Y:S05]  /*4db0*/  LDSM.16.M88.4 R32, [R225+0x2800] ;  /* 0x00280000e120783b */ /* 0x000f2a0000000200 */
[C---:B------:R-:W-:Y:S08]  /*4dc0*/  HMMA.16816.F32.BF16 R88, R20.reuse, R44, R88 ;  /* 0x0000002c1458723c */ /* 0x040ff00000041858 */
[----:B------:R-:W-:Y:S01]  /*4dd0*/  HMMA.16816.F32.BF16 R104, R20, R46, R104 ;  /* 0x0000002e1468723c */ /* 0x000fe20000041868 */
[----:B---3--:R-:W-:Y:S01]  /*4de0*/  IMAD.MOV.U32 R5, RZ, RZ, R3 ;  /* 0x000000ffff057224 */ /* 0x008fe200078e0003 */
[----:B------:R-:W-:Y:S01]  /*4df0*/  IABS R3, R6 ;  /* 0x0000000600037213 */ /* 0x000fe20000000000 */
[----:B------:R-:W-:-:S02]  /*4e00*/  IMAD.IADD R6, R248, 0x1, -R24 ;  /* 0x00000001f8067824 */ /* 0x000fc400078e0a18 */
[----:B------:R3:W-:Y:S03]  /*4e10*/  I2F R15, R5 ;  /* 0x00000005000f7306 */ /* 0x0007e60000201400 */
[----:B-1----:R-:W-:Y:S01]  /*4e20*/  HMMA.16816.F32.BF16 R44, R52, R8, R80 ;  /* 0x00000008342c723c */ /* 0x002fe20000041850 */
[----:B------:R-:W-:-:S06]  /*4e30*/  IABS R6, R6 ;  /* 0x0000000600067213 */ /* 0x000fcc0000000000 */
[----:B------:R-:W1:Y:S01]  /*4e40*/  I2F R6, R6 ;  /* 0x0000000600067306 */ /* 0x000e620000201400 */
[----:B--2---:R-:W-:Y:S01]  /*4e50*/  HMMA.16816.F32.BF16 R28, R36, R8, R28 ;  /* 0x00000008241c723c */ /* 0x004fe2000004181c */
[----:B---3--:R-:W-:Y:S01]  /*4e60*/  IMAD.MOV.U32 R5, RZ, RZ, R3 ;  /* 0x000000ffff057224 */ /* 0x008fe200078e0003 */
[----:B------:R-:W-:-:S06]  /*4e70*/  IADD3 R3, R24, 0x1, RZ ;  /* 0x0000000118037810 */ /* 0x000fcc0007ffe0ff */
[----:B------:R-:W-:Y:S01]  /*4e80*/  HMMA.16816.F32.BF16 R40, R20, R26, R40 ;  /* 0x0000001a1428723c */ /* 0x000fe20000041828 */
[----:B------:R2:W3:Y:S01]  /*4e90*/  I2F R7, R5 ;  /* 0x0000000500077306 */ /* 0x0004e20000201400 */
[----:B------:R-:W-:Y:S02]  /*4ea0*/  IADD3 R8, R14, UR4, RZ ;  /* 0x000000040e087c10 */ /* 0x000fe4000fffe0ff */
[----:B------:R-:W-:Y:S01]  /*4eb0*/  IADD3 R9, R13, UR4, RZ ;  /* 0x000000040d097c10 */ /* 0x000fe2000fffe0ff */
[----:B------:R-:W-:Y:S01]  /*4ec0*/  IMAD.IADD R13, R243, 0x1, -R3 ;  /* 0x00000001f30d7824 */ /* 0x000fe200078e0a03 */
[----:B------:R-:W-:Y:S02]  /*4ed0*/  IMNMX R251, R8, UR14, PT ;  /* 0x0000000e08fb7c17 */ /* 0x000fe4000b800200 */
[----:B------:R-:W-:Y:S01]  /*4ee0*/  HMMA.16816.F32.BF16 R76, R52, R10, R76 ;  /* 0x0000000a344c723c */ /* 0x000fe2000004184c */
[----:B------:R-:W-:Y:S01]  /*4ef0*/  IADD3 R8, R241, -c[0x0][0x2e4], RZ ;  /* 0x8000b900f1087a10 */ /* 0x000fe20007ffe0ff */
[----:B-1----:R-:W-:Y:S01]  /*4f00*/  FFMA.FTZ R18, R6, -UR21, R46 ;  /* 0x8000001506127c23 */ /* 0x002fe2000801002e */
[----:B------:R-:W-:-:S02]  /*4f10*/  IMNMX R250, R9, UR14, PT ;  /* 0x0000000e09fa7c17 */ /* 0x000fc4000b800200 */
[----:B------:R-:W-:Y:S02]  /*4f20*/  IMNMX R246, RZ, R8, !PT ;  /* 0x00000008fff67217 */ /* 0x000fe40007800200 */
[----:B------:R-:W-:Y:S01]  /*4f30*/  IADD3 R9, R243, -c[0x0][0x2e4], RZ ;  /* 0x8000b900f3097a10 */ /* 0x000fe20007ffe0ff */
[----:B------:R-:W-:Y:S01]  /*4f40*/  FFMA.FTZ R26, R16, -UR21, R28 ;  /* 0x80000015101a7c23 */ /* 0x000fe2000801001c */
[----:B------:R-:W-:Y:S01]  /*4f50*/  ISETP.GE.AND P2, PT, R24, R251, PT ;  /* 0x000000fb1800720c */ /* 0x000fe20003f46270 */
[----:B--2---:R-:W-:Y:S01]  /*4f60*/  IMAD.IADD R5, R242, 0x1, -R3 ;  /* 0x00000001f2057824 */ /* 0x004fe200078e0a03 */
[----:B------:R-:W-:Y:S01]  /*4f70*/  IMNMX R245, RZ, R9, !PT ;  /* 0x00000009fff57217 */ /* 0x000fe20007800200 */
[----:B---3--:R-:W-:Y:S01]  /*4f80*/  FFMA.FTZ R19, R7, -UR21, R44 ;  /* 0x8000001507137c23 */ /* 0x008fe2000801002c */
[----:B------:R-:W-:Y:S01]  /*4f90*/  IADD3 R7, R24, 0x9, RZ ;  /* 0x0000000918077810 */ /* 0x000fe20007ffe0ff */
[----:B------:R-:W-:Y:S01]  /*4fa0*/  FFMA.FTZ R16, R15, -UR21, R30 ;  /* 0x800000150f107c23 */ /* 0x000fe2000801001e */
[----:B------:R-:W-:Y:S01]  /*4fb0*/  IABS R5, R5 ;  /* 0x0000000500057213 */ /* 0x000fe20000000000 */
[----:B------:R-:W-:Y:S01]  /*4fc0*/  HMMA.16816.F32.BF16 R40, R36, R10, R40 ;  /* 0x0000000a2428723c */ /* 0x000fe20000041828 */
[----:B------:R-:W-:-:S02]  /*4fd0*/  ISETP.GE.AND P5, PT, R3, R251, PT ;  /* 0x000000fb0300720c */ /* 0x000fc40003fa6270 */
[C---:B------:R-:W-:Y:S02]  /*4fe0*/  ISETP.GE.AND P3, PT, R3.reuse, R250, PT ;  /* 0x000000fa0300720c */ /* 0x040fe40003f66270 */
[----:B------:R-:W1:Y:S01]  /*4ff0*/  I2F R5, R5 ;  /* 0x0000000500057306 */ /* 0x000e620000201400 */
[-C--:B------:R-:W-:Y:S02]  /*5000*/  ISETP.LT.OR P2, PT, R24, R246.reuse, P2 ;  /* 0x000000f61800720c */ /* 0x080fe40001741670 */
[----:B------:R-:W-:Y:S01]  /*5010*/  IADD3 R10, R12, UR4, RZ ;  /* 0x000000040c0a7c10 */ /* 0x000fe2000fffe0ff */
[----:B------:R-:W-:Y:S01]  /*5020*/  IMAD.IADD R12, R242, 0x1, -R7 ;  /* 0x00000001f20c7824 */ /* 0x000fe200078e0a07 */
[----:B------:R-:W-:Y:S01]  /*5030*/  HMMA.16816.F32.BF16 R112, R20, R50, R96 ;  /* 0x000000321470723c */ /* 0x000fe20000041860 */
[----:B------:R-:W-:Y:S02]  /*5040*/  ISETP.LT.OR P5, PT, R3, R246, P5 ;  /* 0x000000f60300720c */ /* 0x000fe40002fa1670 */
[----:B------:R-:W-:-:S02]  /*5050*/  IMNMX R249, R10, UR14, PT ;  /* 0x0000000e0af97c17 */ /* 0x000fc4000b800200 */
[----:B------:R-:W-:Y:S02]  /*5060*/  IABS R12, R12 ;  /* 0x0000000c000c7213 */ /* 0x000fe40000000000 */
[----:B------:R-:W-:Y:S01]  /*5070*/  IADD3 R10, R248, -c[0x0][0x2e4], RZ ;  /* 0x8000b900f80a7a10 */ /* 0x000fe20007ffe0ff */
[C---:B------:R-:W-:Y:S01]  /*5080*/  HMMA.16816.F32.BF16 R60, R20.reuse, R148, R92 ;  /* 0x00000094143c723c */ /* 0x040fe2000004185c */
[----:B------:R-:W-:Y:S01]  /*5090*/  ISETP.GE.AND P1, PT, R3, R249, PT ;  /* 0x000000f90300720c */ /* 0x000fe20003f26270 */
[----:B------:R-:W-:Y:S01]  /*50a0*/  IMAD.MOV.U32 R8, RZ, RZ, R12 ;  /* 0x000000ffff087224 */ /* 0x000fe200078e000c */
[----:B------:R-:W-:Y:S01]  /*50b0*/  IMNMX R244, RZ, R10, !PT ;  /* 0x0000000afff47217 */ /* 0x000fe20007800200 */
[----:B-1----:R-:W-:Y:S01]  /*50c0*/  FFMA.FTZ R25, R5, -UR21, R29 ;  /* 0x8000001505197c23 */ /* 0x002fe2000801001d */
[----:B------:R-:W-:Y:S01]  /*50d0*/  IADD3 R5, R0, UR4, RZ ;  /* 0x0000000400057c10 */ /* 0x000fe2000fffe0ff */
[----:B------:R1:W-:Y:S01]  /*50e0*/  I2F R27, R8 ;  /* 0x00000008001b7306 */ /* 0x0003e20000201400 */
[----:B------:R-:W-:Y:S01]  /*50f0*/  IADD3 R0, R24, 0x8, RZ ;  /* 0x0000000818007810 */ /* 0x000fe20007ffe0ff */
[----:B------:R-:W-:Y:S01]  /*5100*/  HMMA.16816.F32.BF16 R100, R20, R48, R100 ;  /* 0x000000301464723c */ /* 0x000fe20000041864 */
[----:B------:R-:W-:-:S02]  /*5110*/  IMNMX R252, R5, UR14, PT ;  /* 0x0000000e05fc7c17 */ /* 0x000fc4000b800200 */
[C---:B------:R-:W-:Y:S01]  /*5120*/  IADD3 R5, R242.reuse, -c[0x0][0x2e4], RZ ;  /* 0x8000b900f2057a10 */ /* 0x040fe20007ffe0ff */
[--C-:B------:R-:W-:Y:S01]  /*5130*/  IMAD.IADD R11, R242, 0x1, -R0.reuse ;  /* 0x00000001f20b7824 */ /* 0x100fe200078e0a00 */
[-C--:B------:R-:W-:Y:S01]  /*5140*/  ISETP.GE.AND P4, PT, R24, R252.reuse, PT ;  /* 0x000000fc1800720c */ /* 0x080fe20003f86270 */
[--C-:B------:R-:W-:Y:S01]  /*5150*/  IMAD.IADD R9, R243, 0x1, -R0.reuse ;  /* 0x00000001f3097824 */ /* 0x100fe200078e0a00 */
[----:B------:R-:W-:Y:S01]  /*5160*/  IMNMX R247, RZ, R5, !PT ;  /* 0x00000005fff77217 */ /* 0x000fe20007800200 */
[C---:B------:R-:W-:Y:S01]  /*5170*/  IMAD.IADD R10, R248.reuse, 0x1, -R0 ;  /* 0x00000001f80a7824 */ /* 0x040fe200078e0a00 */
[----:B------:R-:W-:Y:S01]  /*5180*/  IABS R5, R11 ;  /* 0x0000000b00057213 */ /* 0x000fe20000000000 */
[--C-:B------:R-:W-:Y:S01]  /*5190*/  IMAD.IADD R11, R241, 0x1, -R3.reuse ;  /* 0x00000001f10b7824 */ /* 0x100fe200078e0a03 */
[----:B------:R-:W-:Y:S01]  /*51a0*/  ISETP.GE.AND P6, PT, R3, R252, PT ;  /* 0x000000fc0300720c */ /* 0x000fe20003fc6270 */
[----:B----4-:R-:W-:Y:S01]  /*51b0*/  HMMA.16816.F32.BF16 R48, R36, R32, R88 ;  /* 0x000000202430723c */ /* 0x010fe20000041858 */
[----:B------:R2:W3:Y:S01]  /*51c0*/  I2F R17, R5 ;  /* 0x0000000500117306 */ /* 0x0004e20000201400 */
[----:B-1----:R-:W-:Y:S01]  /*51d0*/  IMAD.IADD R8, R248, 0x1, -R3 ;  /* 0x00000001f8087824 */ /* 0x002fe200078e0a03 */
[----:B------:R-:W-:-:S02]  /*51e0*/  ISETP.LT.OR P4, PT, R24, R247, P4 ;  /* 0x000000f71800720c */ /* 0x000fc40002781670 */
[C---:B------:R-:W-:Y:S02]  /*51f0*/  ISETP.LT.OR P6, PT, R3.reuse, R247, P6 ;  /* 0x000000f70300720c */ /* 0x040fe400037c1670 */
[C---:B------:R-:W-:Y:S01]  /*5200*/  ISETP.LT.OR P3, PT, R3.reuse, R245, P3 ;  /* 0x000000f50300720c */ /* 0x040fe20001f61670 */
[----:B------:R-:W-:Y:S01]  /*5210*/  HMMA.16816.F32.BF16 R56, R52, R32, R72 ;  /* 0x000000203438723c */ /* 0x000fe20000041848 */
[----:B------:R-:W-:Y:S01]  /*5220*/  ISETP.LT.OR P1, PT, R3, R244, P1 ;  /* 0x000000f40300720c */ /* 0x000fe20000f21670 */
[----:B------:R-:W-:Y:S01]  /*5230*/  IMAD.IADD R3, R241, 0x1, -R0 ;  /* 0x00000001f1037824 */ /* 0x000fe200078e0a00 */
[----:B------:R-:W-:Y:S02]  /*5240*/  IABS R8, R8 ;  /* 0x0000000800087213 */ /* 0x000fe40000000000 */
[----:B------:R-:W-:Y:S02]  /*5250*/  FSEL R93, R26, -INF , !P4 ;  /* 0xff8000001a5d7808 */ /* 0x000fe40006000000 */
[----:B------:R-:W-:Y:S01]  /*5260*/  FSEL R96, R16, -INF , !P2 ;  /* 0xff80000010607808 */ /* 0x000fe20005000000 */
[----:B------:R-:W-:Y:S01]  /*5270*/  HMMA.16816.F32.BF16 R148, R20, R150, R84 ;  /* 0x000000961494723c */ /* 0x000fe20000041854 */
[----:B--2---:R-:W-:-:S02]  /*5280*/  IABS R5, R11 ;  /* 0x0000000b00057213 */ /* 0x004fc40000000000 */
[----:B------:R-:W-:Y:S01]  /*5290*/  IABS R11, R13 ;  /* 0x0000000d000b7213 */ /* 0x000fe20000000000 */
[----:B---3--:R-:W-:Y:S01]  /*52a0*/  FFMA.FTZ R13, R17, -UR21, R40 ;  /* 0x80000015110d7c23 */ /* 0x008fe20008010028 */
[----:B------:R1:W2:Y:S01]  /*52b0*/  I2F R12, R5 ;  /* 0x00000005000c7306 */ /* 0x0002a20000201400 */
[C---:B------:R-:W-:Y:S02]  /*52c0*/  ISETP.GE.AND P4, PT, R24.reuse, R250, PT ;  /* 0x000000fa1800720c */ /* 0x040fe40003f86270 */
[C---:B------:R-:W-:Y:S01]  /*52d0*/  ISETP.GE.AND P2, PT, R24.reuse, R249, PT ;  /* 0x000000f91800720c */ /* 0x040fe20003f46270 */
[----:B------:R-:W-:Y:S01]  /*52e0*/  HMMA.16816.F32.BF16 R20, R52, R34, R108 ;  /* 0x000000223414723c */ /* 0x000fe2000004186c */
[----:B------:R-:W-:Y:S02]  /*52f0*/  IABS R3, R3 ;  /* 0x0000000300037213 */ /* 0x000fe40000000000 */
[C---:B------:R-:W-:Y:S02]  /*5300*/  ISETP.LT.OR P4, PT, R24.reuse, R245, P4 ;  /* 0x000000f51800720c */ /* 0x040fe40002781670 */
[----:B------:R-:W-:-:S02]  /*5310*/  ISETP.LT.OR P2, PT, R24, R244, P2 ;  /* 0x000000f41800720c */ /* 0x000fc40001741670 */
[----:B------:R-:W-:Y:S01]  /*5320*/  FSEL R97, R19, -INF , !P4 ;  /* 0xff80000013617808 */ /* 0x000fe20006000000 */
[----:B------:R-:W-:Y:S01]  /*5330*/  FFMA.FTZ R19, R27, -UR21, R41 ;  /* 0x800000151b137c23 */ /* 0x000fe20008010029 */
[----:B------:R-:W-:Y:S02]  /*5340*/  FSEL R98, R18, -INF , !P2 ;  /* 0xff80000012627808 */ /* 0x000fe40005000000 */
[----:B------:R-:W-:Y:S01]  /*5350*/  FSEL R83, R25, -INF , !P6 ;  /* 0xff80000019537808 */ /* 0x000fe20007000000 */
[----:B-1----:R-:W-:Y:S01]  /*5360*/  IMAD.MOV.U32 R5, RZ, RZ, R11 ;  /* 0x000000ffff057224 */ /* 0x002fe200078e000b */
[----:B------:R-:W-:Y:S01]  /*5370*/  IADD3 R6, R24, 0x10, RZ ;  /* 0x0000001018067810 */ /* 0x000fe20007ffe0ff */
[----:B--2---:R-:W-:Y:S01]  /*5380*/  FFMA.FTZ R12, R12, -UR21, R31 ;  /* 0x800000150c0c7c23 */ /* 0x004fe2000801001f */
[C---:B------:R-:W-:Y:S01]  /*5390*/  ISETP.GE.AND P0, PT, R0.reuse, R252, PT ;  /* 0x000000fc0000720c */ /* 0x040fe20003f06270 */
[----:B------:R1:W2:Y:S01]  /*53a0*/  I2F R15, R5 ;  /* 0x00000005000f7306 */ /* 0x0002a20000201400 */
[C---:B------:R-:W-:Y:S01]  /*53b0*/  ISETP.GE.AND P4, PT, R0.reuse, R251, PT ;  /* 0x000000fb0000720c */ /* 0x040fe20003f86270 */
[----:B------:R-:W-:Y:S01]  /*53c0*/  HMMA.16816.F32.BF16 R28, R36, R34, R104 ;  /* 0x00000022241c723c */ /* 0x000fe20000041868 */
[----:B------:R-:W-:-:S02]  /*53d0*/  ISETP.GE.AND P2, PT, R0, R250, PT ;  /* 0x000000fa0000720c */ /* 0x000fc40003f46270 */
[C---:B------:R-:W-:Y:S02]  /*53e0*/  ISETP.GE.AND P6, PT, R0.reuse, R249, PT ;  /* 0x000000f90000720c */ /* 0x040fe40003fc6270 */
[C---:B------:R-:W-:Y:S02]  /*53f0*/  ISETP.LT.OR P0, PT, R0.reuse, R247, P0 ;  /* 0x000000f70000720c */ /* 0x040fe40000701670 */
[C---:B------:R-:W-:Y:S02]  /*5400*/  ISETP.LT.OR P4, PT, R0.reuse, R246, P4 ;  /* 0x000000f60000720c */ /* 0x040fe40002781670 */
[C---:B------:R-:W-:Y:S02]  /*5410*/  ISETP.LT.OR P2, PT, R0.reuse, R245, P2 ;  /* 0x000000f50000720c */ /* 0x040fe40001741670 */
[----:B------:R-:W-:Y:S01]  /*5420*/  ISETP.LT.OR P6, PT, R0, R244, P6 ;  /* 0x000000f40000720c */ /* 0x000fe200037c1670 */
[----:B------:R-:W-:Y:S01]  /*5430*/  IMAD.IADD R0, R242, 0x1, -R6 ;  /* 0x00000001f2007824 */ /* 0x000fe200078e0a06 */
[----:B------:R-:W-:Y:S01]  /*5440*/  FSEL R89, R12, -INF , !P5 ;  /* 0xff8000000c597808 */ /* 0x000fe20006800000 */
[----:B-1----:R-:W-:Y:S01]  /*5450*/  IMAD.MOV.U32 R5, RZ, RZ, R8 ;  /* 0x000000ffff057224 */ /* 0x002fe200078e0008 */
[----:B------:R-:W-:Y:S01]  /*5460*/  FSEL R80, R13, -INF , !P0 ;  /* 0xff8000000d507808 */ /* 0x000fe20004000000 */
[----:B--2---:R-:W-:Y:S01]  /*5470*/  FFMA.FTZ R15, R15, -UR21, R45 ;  /* 0x800000150f0f7c23 */ /* 0x004fe2000801002d */
[----:B------:R-:W-:Y:S01]  /*5480*/  IABS R0, R0 ;  /* 0x0000000000007213 */ /* 0x000fe20000000000 */
[----:B------:R1:W2:Y:S01]  /*5490*/  I2F R14, R5 ;  /* 0x00000005000e7306 */ /* 0x0002a20000201400 */
[----:B------:R-:W-:-:S02]  /*54a0*/  ISETP.GE.AND P5, PT, R7, R252, PT ;  /* 0x000000fc0700720c */ /* 0x000fc40003fa6270 */
[----:B------:R-:W-:Y:S01]  /*54b0*/  FSEL R92, R15, -INF , !P3 ;  /* 0xff8000000f5c7808 */ /* 0x000fe20005800000 */
[----:B------:R-:W-:Y:S01]  /*54c0*/  IMAD.MOV.U32 R8, RZ, RZ, R0 ;  /* 0x000000ffff087224 */ /* 0x000fe200078e0000 */
[----:B------:R-:W-:Y:S02]  /*54d0*/  IADD3 R0, R24, 0x18, RZ ;  /* 0x0000001818007810 */ /* 0x000fe40007ffe0ff */
[C---:B------:R-:W-:Y:S01]  /*54e0*/  ISETP.GE.AND P3, PT, R7.reuse, R251, PT ;  /* 0x000000fb0700720c */ /* 0x040fe20003f66270 */
[----:B------:R3:W4:Y:S01]  /*54f0*/  I2F R25, R8 ;  /* 0x0000000800197306 */ /* 0x0007220000201400 */
[C---:B------:R-:W-:Y:S02]  /*5500*/  ISETP.GE.AND P0, PT, R7.reuse, R249, PT ;  /* 0x000000f90700720c */ /* 0x040fe40003f06270 */
[C---:B------:R-:W-:Y:S02]  /*5510*/  ISETP.LT.OR P5, PT, R7.reuse, R247, P5 ;  /* 0x000000f70700720c */ /* 0x040fe40002fa1670 */
[----:B------:R-:W-:-:S02]  /*5520*/  ISETP.LT.OR P3, PT, R7, R246, P3 ;  /* 0x000000f60700720c */ /* 0x000fc40001f61670 */
[----:B------:R-:W-:Y:S01]  /*5530*/  ISETP.LT.OR P0, PT, R7, R244, P0 ;  /* 0x000000f40700720c */ /* 0x000fe20000701670 */
[----:B-1----:R-:W-:Y:S01]  /*5540*/  IMAD.MOV.U32 R5, RZ, RZ, R3 ;  /* 0x000000ffff057224 */ /* 0x002fe200078e0003 */
[----:B------:R-:W-:Y:S01]  /*5550*/  IABS R3, R9 ;  /* 0x0000000900037213 */ /* 0x000fe20000000000 */
[----:B--2---:R-:W-:Y:S01]  /*5560*/  FFMA.FTZ R14, R14, -UR21, R47 ;  /* 0x800000150e0e7c23 */ /* 0x004fe2000801002f */
[----:B------:R-:W-:Y:S01]  /*5570*/  FSEL R75, R19, -INF , !P5 ;  /* 0xff800000134b7808 */ /* 0x000fe20006800000 */
[----:B------:R1:W2:Y:S01]  /*5580*/  I2F R9, R5 ;  /* 0x0000000500097306 */ /* 0x0002a20000201400 */
[----:B------:R-:W-:Y:S02]  /*5590*/  ISETP.GE.AND P5, PT, R6, R249, PT ;  /* 0x000000f90600720c */ /* 0x000fe40003fa6270 */
[----:B------:R-:W-:Y:S01]  /*55a0*/  FSEL R94, R14, -INF , !P1 ;  /* 0xff8000000e5e7808 */ /* 0x000fe20004800000 */
[----:B---3--:R-:W-:Y:S01]  /*55b0*/  IMAD.IADD R8, R242, 0x1, -R0 ;  /* 0x00000001f2087824 */ /* 0x008fe200078e0a00 */
[----:B------:R-:W-:Y:S01]  /*55c0*/  ISETP.GE.AND P1, PT, R7, R250, PT ;  /* 0x000000fa0700720c */ /* 0x000fe20003f26270 */
[----:B----4-:R-:W-:Y:S01]  /*55d0*/  FFMA.FTZ R12, R25, -UR21, R48 ;  /* 0x80000015190c7c23 */ /* 0x010fe20008010030 */
[----:B------:R-:W-:Y:S01]  /*55e0*/  ISETP.LT.OR P5, PT, R6, R244, P5 ;  /* 0x000000f40600720c */ /* 0x000fe20002fa1670 */
[----:B------:R3:W4:Y:S01]  /*55f0*/  I2F R11, R3 ;  /* 0x00000003000b7306 */ /* 0x0007220000201400 */
[----:B------:R-:W-:-:S02]  /*5600*/  IABS R8, R8 ;  /* 0x0000000800087213 */ /* 0x000fc40000000000 */
[----:B------:R-:W-:Y:S02]  /*5610*/  ISETP.LT.OR P1, PT, R7, R245, P1 ;  /* 0x000000f50700720c */ /* 0x000fe40000f21670 */
[----:B-1----:R-:W-:Y:S01]  /*5620*/  IABS R5, R10 ;  /* 0x0000000a00057213 */ /* 0x002fe20000000000 */
[----:B--2---:R-:W-:-:S03]  /*5630*/  FFMA.FTZ R16, R9, -UR21, R42 ;  /* 0x8000001509107c23 */ /* 0x004fc6000801002a */
[----:B------:R1:W2:Y:S02]  /*5640*/  I2F R10, R5 ;  /* 0x00000005000a7306 */ /* 0x0002a40000201400 */
[----:B------:R-:W-:Y:S02]  /*5650*/  FSEL R88, R16, -INF , !P4 ;  /* 0xff80000010587808 */ /* 0x000fe40006000000 */
[----:B---3--:R-:W-:Y:S01]  /*5660*/  IADD3 R3, R24, 0x11, RZ ;  /* 0x0000001118037810 */ /* 0x008fe20007ffe0ff */
[----:B----4-:R-:W-:Y:S01]  /*5670*/  FFMA.FTZ R18, R11, -UR21, R76 ;  /* 0x800000150b127c23 */ /* 0x010fe2000801004c */
[----:B------:R-:W-:Y:S01]  /*5680*/  ISETP.GE.AND P4, PT, R6, R252, PT ;  /* 0x000000fc0600720c */ /* 0x000fe20003f86270 */
[----:B------:R-:W-:-:S03]  /*5690*/  IMAD.IADD R11, R243, 0x1, -R7 ;  /* 0x00000001f30b7824 */ /* 0x000fc600078e0a07 */
[----:B------:R-:W-:Y:S02]  /*56a0*/  FSEL R91, R18, -INF , !P2 ;  /* 0xff800000125b7808 */ /* 0x000fe40005000000 */
[C---:B------:R-:W-:Y:S02]  /*56b0*/  ISETP.GE.AND P2, PT, R6.reuse, R251, PT ;  /* 0x000000fb0600720c */ /* 0x040fe40003f46270 */
[----:B------:R-:W-:Y:S01]  /*56c0*/  ISETP.LT.OR P4, PT, R6, R247, P4 ;  /* 0x000000f70600720c */ /* 0x000fe20002781670 */
[----:B-1----:R-:W-:Y:S01]  /*56d0*/  IMAD.IADD R5, R242, 0x1, -R3 ;  /* 0x00000001f2057824 */ /* 0x002fe200078e0a03 */
[----:B------:R-:W-:Y:S01]  /*56e0*/  ISETP.LT.OR P2, PT, R6, R246, P2 ;  /* 0x000000f60600720c */ /* 0x000fe20001741670 */
[----:B--2---:R-:W-:Y:S01]  /*56f0*/  FFMA.FTZ R17, R10, -UR21, R78 ;  /* 0x800000150a117c23 */ /* 0x004fe2000801004e */
[----:B------:R-:W-:Y:S02]  /*5700*/  FSEL R72, R12, -INF , !P4 ;  /* 0xff8000000c487808 */ /* 0x000fe40006000000 */
[----:B------:R-:W-:-:S02]  /*5710*/  IABS R5, R5 ;  /* 0x0000000500057213 */ /* 0x000fc40000000000 */
[----:B------:R-:W-:Y:S02]  /*5720*/  FSEL R95, R17, -INF , !P6 ;  /* 0xff800000115f7808 */ /* 0x000fe40007000000 */
[----:B------:R-:W-:Y:S01]  /*5730*/  ISETP.GE.AND P6, PT, R6, R250, PT ;  /* 0x000000fa0600720c */ /* 0x000fe20003fc6270 */
[----:B------:R-:W-:Y:S01]  /*5740*/  IMAD.MOV.U32 R9, RZ, RZ, R5 ;  /* 0x000000ffff097224 */ /* 0x000fe200078e0005 */
[----:B------:R-:W-:Y:S01]  /*5750*/  IADD3 R5, R24, 0x19, RZ ;  /* 0x0000001918057810 */ /* 0x000fe20007ffe0ff */
[----:B------:R-:W1:Y:S01]  /*5760*/  LDSM.16.M88.4 R16, [R225+0x3000] ;  /* 0x00300000e110783b */ /* 0x000e620000000200 */
[----:B------:R-:W-:Y:S01]  /*5770*/  ISETP.LT.OR P6, PT, R6, R245, P6 ;  /* 0x000000f50600720c */ /* 0x000fe200037c1670 */
[----:B------:R2:W3:Y:S01]  /*5780*/  I2F R26, R9 ;  /* 0x00000009001a7306 */ /* 0x0004e20000201400 */
[----:B------:R-:W-:Y:S01]  /*5790*/  ISETP.GE.AND P4, PT, R3, R249, PT ;  /* 0x000000f90300720c */ /* 0x000fe20003f86270 */
[----:B------:R-:W-:-:S03]  /*57a0*/  IMAD.IADD R10, R242, 0x1, -R5 ;  /* 0x00000001f20a7824 */ /* 0x000fc600078e0a05 */
[----:B------:R-:W-:Y:S01]  /*57b0*/  ISETP.LT.OR P4, PT, R3, R244, P4 ;  /* 0x000000f40300720c */ /* 0x000fe20002781670 */
[----:B--2---:R-:W-:Y:S01]  /*57c0*/  IMAD.MOV.U32 R9, RZ, RZ, R8 ;  /* 0x000000ffff097224 */ /* 0x004fe200078e0008 */
[----:B------:R-:W-:Y:S01]  /*57d0*/  IABS R8, R10 ;  /* 0x0000000a00087213 */ /* 0x000fe20000000000 */
[----:B------:R-:W-:Y:S02]  /*57e0*/  IMAD.IADD R10, R241, 0x1, -R7 ;  /* 0x00000001f10a7824 */ /* 0x000fe400078e0a07 */
[----:B------:R2:W-:Y:S01]  /*57f0*/  I2F R33, R9 ;  /* 0x0000000900217306 */ /* 0x0005e20000201400 */
[----:B---3--:R-:W-:Y:S02]  /*5800*/  FFMA.FTZ R12, R26, -UR21, R49 ;  /* 0x800000151a0c7c23 */ /* 0x008fe40008010031 */
[----:B--2---:R-:W-:Y:S01]  /*5810*/  IMAD.MOV.U32 R9, RZ, RZ, R8 ;  /* 0x000000ffff097224 */ /* 0x004fe200078e0008 */
[----:B------:R-:W-:-:S04]  /*5820*/  IABS R8, R10 ;  /* 0x0000000a00087213 */ /* 0x000fc80000000000 */
[----:B------:R2:W-:Y:S08]  /*5830*/  I2F R44, R9 ;  /* 0x00000009002c7306 */ /* 0x0005f00000201400 */
[----:B------:R3:W-:Y:S01]  /*5840*/  I2F R10, R8 ;  /* 0x00000008000a7306 */ /* 0x0007e20000201400 */
[----:B--2---:R-:W-:Y:S01]  /*5850*/  IABS R9, R11 ;  /* 0x0000000b00097213 */ /* 0x004fe20000000000 */
[----:B---3--:R-:W-:-:S04]  /*5860*/  IMAD.IADD R8, R248, 0x1, -R7 ;  /* 0x00000001f8087824 */ /* 0x008fc800078e0a07 */
[----:B------:R-:W-:Y:S01]  /*5870*/  IMAD.MOV.U32 R7, RZ, RZ, R9 ;  /* 0x000000ffff077224 */ /* 0x000fe200078e0009 */
[----:B------:R-:W-:-:S03]  /*5880*/  IABS R9, R8 ;  /* 0x0000000800097213 */ /* 0x000fc60000000000 */
[----:B------:R2:W3:Y:S01]  /*5890*/  I2F R11, R7 ;  /* 0x00000007000b7306 */ /* 0x0004e20000201400 */
[----:B------:R-:W-:-:S05]  /*58a0*/  IMAD.IADD R8, R243, 0x1, -R6 ;  /* 0x00000001f3087824 */ /* 0x000fca00078e0a06 */
[----:B------:R-:W-:Y:S02]  /*58b0*/  IABS R8, R8 ;  /* 0x0000000800087213 */ /* 0x000fe40000000000 */
[----:B------:R-:W4:Y:S01]  /*58c0*/  I2F R9, R9 ;  /* 0x0000000900097306 */ /* 0x000f220000201400 */
[----:B--2---:R-:W-:Y:S02]  /*58d0*/  IMAD.IADD R7, R241, 0x1, -R6 ;  /* 0x00000001f1077824 */ /* 0x004fe400078e0a06 */
[----:B---3--:R-:W-:-:S03]  /*58e0*/  FFMA.FTZ R11, R11, -UR21, R77 ;  /* 0x800000150b0b7c23 */ /* 0x008fc6000801004d */
[----:B------:R-:W-:Y:S02]  /*58f0*/  IABS R7, R7 ;  /* 0x0000000700077213 */ /* 0x000fe40000000000 */
[----:B------:R-:W-:Y:S02]  /*5900*/  FSEL R81, R11, -INF , !P1 ;  /* 0xff8000000b517808 */ /* 0x000fe40004800000 */
[----:B------:R2:W-:Y:S01]  /*5910*/  I2F R14, R7 ;  /* 0x00000007000e7306 */ /* 0x0005e20000201400 */
[----:B------:R-:W-:-:S04]  /*5920*/  ISETP.GE.AND P1, PT, R3, R251, PT ;  /* 0x000000fb0300720c */ /* 0x000fc80003f26270 */
[----:B------:R-:W-:Y:S01]  /*5930*/  ISETP.LT.OR P1, PT, R3, R246, P1 ;  /* 0x000000f60300720c */ /* 0x000fe20000f21670 */
[----:B--2---:R-:W-:Y:S02]  /*5940*/  IMAD.IADD R7, R248, 0x1, -R6 ;  /* 0x00000001f8077824 */ /* 0x004fe400078e0a06 */
[----:B------:R-:W-:Y:S02]  /*5950*/  IMAD.MOV.U32 R6, RZ, RZ, R8 ;  /* 0x000000ffff067224 */ /* 0x000fe400078e0008 */
[----:B------:R-:W-:Y:S01]  /*5960*/  FFMA.FTZ R8, R10, -UR21, R43 ;  /* 0x800000150a087c23 */ /* 0x000fe2000801002b */
[----:B------:R-:W-:Y:S01]  /*5970*/  IABS R7, R7 ;  /* 0x0000000700077213 */ /* 0x000fe20000000000 */
[----:B------:R2:W3:Y:S01]  /*5980*/  I2F R13, R6 ;  /* 0x00000006000d7306 */ /* 0x0004e20000201400 */
[----:B----4-:R-:W-:Y:S01]  /*5990*/  FFMA.FTZ R10, R9, -UR21, R79 ;  /* 0x80000015090a7c23 */ /* 0x010fe2000801004f */
[----:B-1----:R-:W-:Y:S01]  /*59a0*/  HMMA.16816.F32.BF16 R40, R36, R16, R100 ;  /* 0x000000102428723c */ /* 0x002fe20000041864 */
[----:B------:R-:W-:Y:S01]  /*59b0*/  FSEL R79, R8, -INF , !P3 ;  /* 0xff800000084f7808 */ /* 0x000fe20005800000 */
[--C-:B------:R-:W-:Y:S01]  /*59c0*/  IMAD.IADD R8, R243, 0x1, -R3.reuse ;  /* 0x00000001f3087824 */ /* 0x100fe200078e0a03 */
[C---:B------:R-:W-:Y:S01]  /*59d0*/  ISETP.GE.AND P3, PT, R3.reuse, R252, PT ;  /* 0x000000fc0300720c */ /* 0x040fe20003f66270 */
[----:B------:R-:W-:Y:S01]  /*59e0*/  IMAD.IADD R9, R248, 0x1, -R3 ;  /* 0x00000001f8097824 */ /* 0x000fe200078e0a03 */
[----:B------:R-:W-:Y:S01]  /*59f0*/  FSEL R90, R10, -INF , !P0 ;  /* 0xff8000000a5a7808 */ /* 0x000fe20004000000 */
[----:B------:R-:W1:Y:S01]  /*5a00*/  I2F R15, R7 ;  /* 0x00000007000f7306 */ /* 0x000e620000201400 */
[----:B------:R-:W-:-:S02]  /*5a10*/  ISETP.GE.AND P0, PT, R3, R250, PT ;  /* 0x000000fa0300720c */ /* 0x000fc40003f06270 */
[C---:B------:R-:W-:Y:S02]  /*5a20*/  ISETP.LT.OR P3, PT, R3.reuse, R247, P3 ;  /* 0x000000f70300720c */ /* 0x040fe40001f61670 */
[----:B------:R-:W-:Y:S02]  /*5a30*/  ISETP.LT.OR P0, PT, R3, R245, P0 ;  /* 0x000000f50300720c */ /* 0x000fe40000701670 */
[----:B------:R-:W-:Y:S01]  /*5a40*/  FSEL R69, R12, -INF , !P3 ;  /* 0xff8000000c457808 */ /* 0x000fe20005800000 */
[C---:B--2---:R-:W-:Y:S01]  /*5a50*/  IMAD.IADD R6, R241.reuse, 0x1, -R3 ;  /* 0x00000001f1067824 */ /* 0x044fe200078e0a03 */
[----:B------:R-:W-:Y:S01]  /*5a60*/  ISETP.GE.AND P3, PT, R0, R249, PT ;  /* 0x000000f90000720c */ /* 0x000fe20003f66270 */
[----:B------:R-:W-:Y:S02]  /*5a70*/  IMAD.IADD R3, R241, 0x1, -R0 ;  /* 0x00000001f1037824 */ /* 0x000fe400078e0a00 */
[----:B---3--:R-:W-:Y:S01]  /*5a80*/  FFMA.FTZ R11, R13, -UR21, R56 ;  /* 0x800000150d0b7c23 */ /* 0x008fe20008010038 */
[----:B------:R-:W-:-:S02]  /*5a90*/  IABS R6, R6 ;  /* 0x0000000600067213 */ /* 0x000fc40000000000 */
[----:B------:R-:W-:Y:S01]  /*5aa0*/  IABS R3, R3 ;  /* 0x0000000300037213 */ /* 0x000fe20000000000 */
[----:B-1----:R-:W-:Y:S01]  /*5ab0*/  FFMA.FTZ R10, R15, -UR21, R58 ;  /* 0x800000150f0a7c23 */ /* 0x002fe2000801003a */
[----:B------:R-:W-:Y:S01]  /*5ac0*/  FSEL R74, R11, -INF , !P6 ;  /* 0xff8000000b4a7808 */ /* 0x000fe20007000000 */
[----:B------:R-:W-:Y:S01]  /*5ad0*/  IMAD.MOV.U32 R7, RZ, RZ, R6 ;  /* 0x000000ffff077224 */ /* 0x000fe200078e0006 */
[----:B------:R-:W-:Y:S01]  /*5ae0*/  IABS R6, R8 ;  /* 0x0000000800067213 */ /* 0x000fe20000000000 */
[----:B------:R-:W-:Y:S01]  /*5af0*/  FFMA.FTZ R8, R14, -UR21, R50 ;  /* 0x800000150e087c23 */ /* 0x000fe20008010032 */
[----:B------:R-:W-:Y:S01]  /*5b00*/  FSEL R82, R10, -INF , !P5 ;  /* 0xff8000000a527808 */ /* 0x000fe20006800000 */
[----:B------:R1:W-:Y:S01]  /*5b10*/  I2F R32, R7 ;  /* 0x0000000700207306 */ /* 0x0003e20000201400 */
[----:B------:R-:W-:Y:S02]  /*5b20*/  ISETP.GE.AND P6, PT, R0, R251, PT ;  /* 0x000000fb0000720c */ /* 0x000fe40003fc6270 */
[----:B------:R-:W-:Y:S01]  /*5b30*/  FSEL R73, R8, -INF , !P2 ;  /* 0xff80000008497808 */ /* 0x000fe20005000000 */
[----:B------:R-:W-:Y:S01]  /*5b40*/  IMAD.IADD R8, R241, 0x1, -R5 ;  /* 0x00000001f1087824 */ /* 0x000fe200078e0a05 */
[----:B------:R-:W-:-:S02]  /*5b50*/  ISETP.GE.AND P2, PT, R0, R252, PT ;  /* 0x000000fc0000720c */ /* 0x000fc40003f46270 */
[C---:B------:R-:W-:Y:S01]  /*5b60*/  ISETP.GE.AND P5, PT, R0.reuse, R250, PT ;  /* 0x000000fa0000720c */ /* 0x040fe20003fa6270 */
[----:B------:R2:W3:Y:S01]  /*5b70*/  I2F R27, R6 ;  /* 0x00000006001b7306 */ /* 0x0004e20000201400 */
[C---:B------:R-:W-:Y:S02]  /*5b80*/  ISETP.LT.OR P2, PT, R0.reuse, R247, P2 ;  /* 0x000000f70000720c */ /* 0x040fe40001741670 */
[C---:B------:R-:W-:Y:S02]  /*5b90*/  ISETP.LT.OR P6, PT, R0.reuse, R246, P6 ;  /* 0x000000f60000720c */ /* 0x040fe400037c1670 */
[C---:B------:R-:W-:Y:S02]  /*5ba0*/  ISETP.LT.OR P5, PT, R0.reuse, R245, P5 ;  /* 0x000000f50000720c */ /* 0x040fe40002fa1670 */
[----:B------:R-:W-:Y:S02]  /*5bb0*/  ISETP.LT.OR P3, PT, R0, R244, P3 ;  /* 0x000000f40000720c */ /* 0x000fe40001f61670 */
[----:B-1----:R-:W-:Y:S01]  /*5bc0*/  IABS R7, R9 ;  /* 0x0000000900077213 */ /* 0x002fe20000000000 */
[----:B------:R-:W-:-:S04]  /*5bd0*/  IMAD.IADD R9, R243, 0x1, -R5 ;  /* 0x00000001f3097824 */ /* 0x000fc800078e0a05 */
[----:B--2---:R-:W-:Y:S02]  /*5be0*/  IMAD.MOV.U32 R6, RZ, RZ, R7 ;  /* 0x000000ffff067224 */ /* 0x004fe400078e0007 */
[----:B------:R-:W-:Y:S02]  /*5bf0*/  IMAD.IADD R7, R243, 0x1, -R0 ;  /* 0x00000001f3077824 */ /* 0x000fe400078e0a00 */
[----:B------:R1:W2:Y:S01]  /*5c00*/  I2F R13, R6 ;  /* 0x00000006000d7306 */ /* 0x0002a20000201400 */
[----:B---3--:R-:W-:-:S05]  /*5c10*/  FFMA.FTZ R11, R27, -UR21, R57 ;  /* 0x800000151b0b7c23 */ /* 0x008fca0008010039 */
[----:B------:R-:W-:Y:S02]  /*5c20*/  FSEL R71, R11, -INF , !P0 ;  /* 0xff8000000b477808 */ /* 0x000fe40004000000 */
[----:B------:R-:W-:-:S04]  /*5c30*/  ISETP.GE.AND P0, PT, R5, R251, PT ;  /* 0x000000fb0500720c */ /* 0x000fc80003f06270 */
[----:B------:R-:W-:Y:S01]  /*5c40*/  ISETP.LT.OR P0, PT, R5, R246, P0 ;  /* 0x000000f60500720c */ /* 0x000fe20000701670 */
[----:B-1----:R-:W-:Y:S01]  /*5c50*/  IMAD.MOV.U32 R6, RZ, RZ, R3 ;  /* 0x000000ffff067224 */ /* 0x002fe200078e0003 */
[----:B------:R-:W-:Y:S01]  /*5c60*/  IABS R3, R7 ;  /* 0x0000000700037213 */ /* 0x000fe20000000000 */
[----:B------:R-:W-:Y:S01]  /*5c70*/  IMAD.IADD R7, R248, 0x1, -R0 ;  /* 0x00000001f8077824 */ /* 0x000fe200078e0a00 */
[----:B------:R-:W-:Y:S01]  /*5c80*/  IABS R0, R9 ;  /* 0x0000000900007213 */ /* 0x000fe20000000000 */
[----:B------:R1:W3:Y:S01]  /*5c90*/  I2F R26, R6 ;  /* 0x00000006001a7306 */ /* 0x0002e20000201400 */
[----:B--2---:R-:W-:-:S05]  /*5ca0*/  FFMA.FTZ R9, R13, -UR21, R59 ;  /* 0x800000150d097c23 */ /* 0x004fca000801003b */
[----:B------:R-:W-:Y:S02]  /*5cb0*/  FSEL R78, R9, -INF , !P4 ;  /* 0xff800000094e7808 */ /* 0x000fe40006000000 */
[----:B------:R-:W-:-:S04]  /*5cc0*/  ISETP.GE.AND P4, PT, R5, R250, PT ;  /* 0x000000fa0500720c */ /* 0x000fc80003f86270 */
[----:B------:R-:W-:Y:S01]  /*5cd0*/  ISETP.LT.OR P4, PT, R5, R245, P4 ;  /* 0x000000f50500720c */ /* 0x000fe20002781670 */
[----:B-1----:R-:W-:Y:S01]  /*5ce0*/  IMAD.MOV.U32 R6, RZ, RZ, R3 ;  /* 0x000000ffff067224 */ /* 0x002fe200078e0003 */
[----:B------:R-:W-:Y:S01]  /*5cf0*/  IABS R3, R7 ;  /* 0x0000000700037213 */ /* 0x000fe20000000000 */
[----:B------:R-:W-:Y:S02]  /*5d00*/  IMAD.IADD R7, R248, 0x1, -R5 ;  /* 0x00000001f8077824 */ /* 0x000fe400078e0a05 */
[----:B------:R1:W2:Y:S01]  /*5d10*/  I2F R25, R6 ;  /* 0x0000000600197306 */ /* 0x0002a20000201400 */
[----:B---3--:R-:W-:-:S05]  /*5d20*/  FFMA.FTZ R9, R26, -UR21, R30 ;  /* 0x800000151a097c23 */ /* 0x008fca000801001e */
[----:B------:R-:W-:Y:S01]  /*5d30*/  FSEL R65, R9, -INF , !P6 ;  /* 0xff80000009417808 */ /* 0x000fe20007000000 */
[----:B-1----:R-:W-:Y:S01]  /*5d40*/  IMAD.MOV.U32 R6, RZ, RZ, R3 ;  /* 0x000000ffff067224 */ /* 0x002fe200078e0003 */
[----:B------:R-:W-:Y:S01]  /*5d50*/  IABS R3, R8 ;  /* 0x0000000800037213 */ /* 0x000fe20000000000 */
[----:B------:R-:W-:Y:S02]  /*5d60*/  FFMA.FTZ R8, R32, -UR21, R51 ;  /* 0x8000001520087c23 */ /* 0x000fe40008010033 */
[----:B------:R1:W3:Y:S01]  /*5d70*/  I2F R14, R6 ;  /* 0x00000006000e7306 */ /* 0x0002e20000201400 */
[----:B------:R-:W-:Y:S01]  /*5d80*/  HMMA.16816.F32.BF16 R48, R52, R16, R116 ;  /* 0x000000103430723c */ /* 0x000fe20000041874 */
[----:B--2---:R-:W-:Y:S01]  /*5d90*/  FFMA.FTZ R11, R25, -UR21, R20 ;  /* 0x80000015190b7c23 */ /* 0x004fe20008010014 */
[----:B------:R-:W-:Y:S01]  /*5da0*/  FSEL R70, R8, -INF , !P1 ;  /* 0xff80000008467808 */ /* 0x000fe20004800000 */
[----:B------:R-:W-:Y:S01]  /*5db0*/  FFMA.FTZ R8, R33, -UR21, R28 ;  /* 0x8000001521087c23 */ /* 0x000fe2000801001c */
[----:B------:R-:W-:-:S02]  /*5dc0*/  ISETP.GE.AND P1, PT, R5, R252, PT ;  /* 0x000000fc0500720c */ /* 0x000fc40003f26270 */
[----:B------:R-:W-:Y:S01]  /*5dd0*/  FSEL R68, R11, -INF , !P5 ;  /* 0xff8000000b447808 */ /* 0x000fe20006800000 */
[----:B------:R-:W2:Y:S01]  /*5de0*/  I2F R15, R3 ;  /* 0x00000003000f7306 */ /* 0x000ea20000201400 */
[----:B------:R-:W-:Y:S01]  /*5df0*/  FSEL R66, R8, -INF , !P2 ;  /* 0xff80000008427808 */ /* 0x000fe20005000000 */
[----:B------:R-:W-:Y:S01]  /*5e00*/  HMMA.16816.F32.BF16 R32, R36, R18, R112 ;  /* 0x000000122420723c */ /* 0x000fe20000041870 */
[C---:B------:R-:W-:Y:S02]  /*5e10*/  ISETP.GE.AND P2, PT, R5.reuse, R249, PT ;  /* 0x000000f90500720c */ /* 0x040fe40003f46270 */
[C---:B------:R-:W-:Y:S02]  /*5e20*/  ISETP.LT.OR P1, PT, R5.reuse, R247, P1 ;  /* 0x000000f70500720c */ /* 0x040fe40000f21670 */
[----:B------:R-:W-:Y:S01]  /*5e30*/  ISETP.LT.OR P2, PT, R5, R244, P2 ;  /* 0x000000f40500720c */ /* 0x000fe20001741670 */
[----:B-1----:R-:W-:Y:S01]  /*5e40*/  IMAD.MOV.U32 R6, RZ, RZ, R0 ;  /* 0x000000ffff067224 */ /* 0x002fe200078e0000 */
[----:B------:R-:W-:Y:S01]  /*5e50*/  IABS R0, R7 ;  /* 0x0000000700007213 */ /* 0x000fe20000000000 */
[----:B---3--:R-:W-:Y:S01]  /*5e60*/  FFMA.FTZ R12, R14, -UR21, R22 ;  /* 0x800000150e0c7c23 */ /* 0x008fe20008010016 */
[----:B------:R-:W-:Y:S01]  /*5e70*/  IADD3 R5, R24, 0x28, RZ ;  /* 0x0000002818057810 */ /* 0x000fe20007ffe0ff */
[----:B------:R1:W3:Y:S01]  /*5e80*/  I2F R13, R6 ;  /* 0x00000006000d7306 */ /* 0x0002e20000201400 */
[----:B------:R-:W-:-:S02]  /*5e90*/  FFMA.FTZ R14, R44, -UR21, R29 ;  /* 0x800000152c0e7c23 */ /* 0x000fc4000801001d */
[----:B------:R-:W-:Y:S01]  /*5ea0*/  FSEL R77, R12, -INF , !P3 ;  /* 0xff8000000c4d7808 */ /* 0x000fe20005800000 */
[----:B--2---:R-:W-:Y:S01]  /*5eb0*/  FFMA.FTZ R15, R15, -UR21, R31 ;  /* 0x800000150f0f7c23 */ /* 0x004fe2000801001f */
[----:B------:R-:W-:Y:S01]  /*5ec0*/  IADD3 R3, R24, 0x20, RZ ;  /* 0x0000002018037810 */ /* 0x000fe20007ffe0ff */
[----:B------:R-:W-:Y:S01]  /*5ed0*/  HMMA.16816.F32.BF16 R44, R52, R18, R120 ;  /* 0x00000012342c723c */ /* 0x000fe20000041878 */
[----:B------:R-:W2:Y:S01]  /*5ee0*/  LDSM.16.M88.4 R28, [R225+0x3800] ;  /* 0x00380000e11c783b */ /* 0x000ea20000000200 */
[----:B------:R-:W-:-:S04]  /*5ef0*/  DEPBAR.LE SB0, 0x0 ;  /* 0x000080000000791a */ /* 0x000fc80000000000 */
[----:B------:R-:W-:Y:S01]  /*5f00*/  IMAD.IADD R7, R242, 0x1, -R3 ;  /* 0x00000001f2077824 */ /* 0x000fe200078e0a03 */
[----:B------:R-:W-:Y:S01]  /*5f10*/  BAR.SYNC.DEFER_BLOCKING 0x0 ;  /* 0x0000000000007b1d */ /* 0x000fe20000010000 */
[----:B------:R-:W-:Y:S01]  /*5f20*/  ISETP.GE.AND P6, PT, R3, R252, PT ;  /* 0x000000fc0300720c */ /* 0x000fe20003fc6270 */
[----:B-1----:R-:W-:Y:S02]  /*5f30*/  IMAD.MOV.U32 R6, RZ, RZ, R0 ;  /* 0x000000ffff067224 */ /* 0x002fe400078e0000 */
[----:B------:R-:W-:Y:S01]  /*5f40*/  IABS R0, R7 ;  /* 0x0000000700007213 */ /* 0x000fe20000000000 */
[----:B---3--:R-:W-:Y:S01]  /*5f50*/  FFMA.FTZ R17, R13, -UR21, R21 ;  /* 0x800000150d117c23 */ /* 0x008fe20008010015 */
[C---:B------:R-:W-:Y:S01]  /*5f60*/  ISETP.GE.AND P5, PT, R3.reuse, R251, PT ;  /* 0x000000fb0300720c */ /* 0x040fe20003fa6270 */
[----:B------:R-:W1:Y:S01]  /*5f70*/  I2F R10, R6 ;  /* 0x00000006000a7306 */ /* 0x000e620000201400 */
[C---:B------:R-:W-:Y:S02]  /*5f80*/  ISETP.GE.AND P3, PT, R3.reuse, R250, PT ;  /* 0x000000fa0300720c */ /* 0x040fe40003f66270 */
[----:B------:R-:W-:-:S02]  /*5f90*/  ISETP.LT.OR P6, PT, R3, R247, P6 ;  /* 0x000000f70300720c */ /* 0x000fc400037c1670 */
[C---:B------:R-:W-:Y:S02]  /*5fa0*/  ISETP.LT.OR P5, PT, R3.reuse, R246, P5 ;  /* 0x000000f60300720c */ /* 0x040fe40002fa1670 */
[----:B------:R-:W-:Y:S01]  /*5fb0*/  ISETP.LT.OR P3, PT, R3, R245, P3 ;  /* 0x000000f50300720c */ /* 0x000fe20001f61670 */
[----:B------:R3:W4:Y:S01]  /*5fc0*/  I2F R7, R0 ;  /* 0x0000000000077306 */ /* 0x0007220000201400 */
[----:B------:R-:W-:Y:S02]  /*5fd0*/  FSEL R64, R15, -INF , !P0 ;  /* 0xff8000000f407808 */ /* 0x000fe40004000000 */
[----:B------:R-:W-:Y:S01]  /*5fe0*/  FSEL R67, R17, -INF , !P4 ;  /* 0xff80000011437808 */ /* 0x000fe20006000000 */
[----:B-1----:R-:W-:-:S05]  /*5ff0*/  FFMA.FTZ R13, R10, -UR21, R23 ;  /* 0x800000150a0d7c23 */ /* 0x002fca0008010017 */
[----:B------:R-:W-:Y:S02]  /*6000*/  FSEL R76, R13, -INF , !P2 ;  /* 0xff8000000d4c7808 */ /* 0x000fe40005000000 */
[----:B---3--:R-:W-:Y:S01]  /*6010*/  IADD3 R0, R24, 0x21, RZ ;  /* 0x0000002118007810 */ /* 0x008fe20007ffe0ff */
[----:B----4-:R-:W-:Y:S01]  /*6020*/  FFMA.FTZ R16, R7, -UR21, R40 ;  /* 0x8000001507107c23 */ /* 0x010fe20008010028 */
[----:B------:R-:W-:Y:S01]  /*6030*/  FSEL R40, R14, -INF , !P1 ;  /* 0xff8000000e287808 */ /* 0x000fe20004800000 */
[C---:B------:R-:W-:Y:S01]  /*6040*/  IMAD.IADD R7, R242.reuse, 0x1, -R5 ;  /* 0x00000001f2077824 */ /* 0x040fe200078e0a05 */
[----:B------:R-:W-:Y:S01]  /*6050*/  ISETP.GE.AND P1, PT, R3, R249, PT ;  /* 0x000000f90300720c */ /* 0x000fe20003f26270 */
[----:B------:R-:W-:Y:S01]  /*6060*/  IMAD.IADD R6, R242, 0x1, -R0 ;  /* 0x00000001f2067824 */ /* 0x000fe200078e0a00 */
[----:B------:R-:W-:Y:S01]  /*6070*/  FSEL R193, R16, -INF , !P6 ;  /* 0xff80000010c17808 */ /* 0x000fe20007000000 */
[----:B--2---:R-:W-:Y:S01]  /*6080*/  HMMA.16816.F32.BF16 R56, R36, R28, R60 ;  /* 0x0000001c2438723c */ /* 0x004fe2000004183c */
[----:B------:R-:W-:-:S02]  /*6090*/  IABS R7, R7 ;  /* 0x0000000700077213 */ /* 0x000fc40000000000 */
[----:B------:R-:W-:Y:S02]  /*60a0*/  IABS R6, R6 ;  /* 0x0000000600067213 */ /* 0x000fe40000000000 */
[----:B------:R1:W-:Y:S01]  /*60b0*/  I2F R21, R7 ;  /* 0x0000000700157306 */ /* 0x0003e20000201400 */
[----:B------:R-:W-:Y:S02]  /*60c0*/  ISETP.LT.OR P1, PT, R3, R244, P1 ;  /* 0x000000f40300720c */ /* 0x000fe40000f21670 */
[----:B------:R-:W-:Y:S01]  /*60d0*/  IMAD.MOV.U32 R8, RZ, RZ, R6 ;  /* 0x000000ffff087224 */ /* 0x000fe200078e0006 */
[C---:B------:R-:W-:Y:S01]  /*60e0*/  ISETP.GE.AND P0, PT, R0.reuse, R252, PT ;  /* 0x000000fc0000720c */ /* 0x040fe20003f06270 */
[----:B------:R-:W-:Y:S01]  /*60f0*/  IMAD.IADD R6, R241, 0x1, -R3 ;  /* 0x00000001f1067824 */ /* 0x000fe200078e0a03 */
[C---:B------:R-:W-:Y:S01]  /*6100*/  ISETP.GE.AND P4, PT, R0.reuse, R251, PT ;  /* 0x000000fb0000720c */ /* 0x040fe20003f86270 */
[----:B------:R-:W-:Y:S01]  /*6110*/  HMMA.16816.F32.BF16 R60, R52, R28, R124 ;  /* 0x0000001c343c723c */ /* 0x000fe2000004187c */
[----:B------:R2:W3:Y:S01]  /*6120*/  I2F R20, R8 ;  /* 0x0000000800147306 */ /* 0x0004e20000201400 */
[----:B------:R-:W-:-:S02]  /*6130*/  ISETP.GE.AND P2, PT, R0, R250, PT ;  /* 0x000000fa0000720c */ /* 0x000fc40003f46270 */
[----:B------:R-:W-:Y:S02]  /*6140*/  IABS R6, R6 ;  /* 0x0000000600067213 */ /* 0x000fe40000000000 */
[C---:B------:R-:W-:Y:S02]  /*6150*/  ISETP.GE.AND P6, PT, R0.reuse, R249, PT ;  /* 0x000000f90000720c */ /* 0x040fe40003fc6270 */
[C---:B------:R-:W-:Y:S01]  /*6160*/  ISETP.LT.OR P0, PT, R0.reuse, R247, P0 ;  /* 0x000000f70000720c */ /* 0x040fe20000701670 */
[----:B------:R4:W5:Y:S01]  /*6170*/  I2F R10, R6 ;  /* 0x00000006000a7306 */ /* 0x0009620000201400 */
[----:B-1----:R-:W-:Y:S01]  /*6180*/  IMAD.IADD R7, R241, 0x1, -R0 ;  /* 0x00000001f1077824 */ /* 0x002fe200078e0a00 */
[C---:B------:R-:W-:Y:S02]  /*6190*/  ISETP.LT.OR P4, PT, R0.reuse, R246, P4 ;  /* 0x000000f60000720c */ /* 0x040fe40002781670 */
[C---:B------:R-:W-:Y:S02]  /*61a0*/  ISETP.LT.OR P2, PT, R0.reuse, R245, P2 ;  /* 0x000000f50000720c */ /* 0x040fe40001741670 */
[----:B------:R-:W-:Y:S01]  /*61b0*/  ISETP.LT.OR P6, PT, R0, R244, P6 ;  /* 0x000000f40000720c */ /* 0x000fe200037c1670 */
[----:B--2---:R-:W-:-:S02]  /*61c0*/  IMAD.IADD R8, R243, 0x1, -R3 ;  /* 0x00000001f3087824 */ /* 0x004fc400078e0a03 */
[----:B---3--:R-:W-:-:S03]  /*61d0*/  FFMA.FTZ R13, R20, -UR21, R41 ;  /* 0x80000015140d7c23 */ /* 0x008fc60008010029 */
[----:B------:R-:W-:Y:S02]  /*61e0*/  IABS R8, R8 ;  /* 0x0000000800087213 */ /* 0x000fe40000000000 */
[----:B------:R-:W-:Y:S01]  /*61f0*/  FSEL R189, R13, -INF , !P0 ;  /* 0xff8000000dbd7808 */ /* 0x000fe20004000000 */
[----:B----4-:R-:W-:Y:S01]  /*6200*/  IMAD.IADD R6, R248, 0x1, -R3 ;  /* 0x00000001f8067824 */ /* 0x010fe200078e0a03 */
[----:B------:R-:W-:Y:S01]  /*6210*/  ISETP.GE.AND P0, PT, R5, R249, PT ;  /* 0x000000f90500720c */ /* 0x000fe20003f06270 */
[----:B------:R-:W-:Y:S02]  /*6220*/  IMAD.MOV.U32 R3, RZ, RZ, R8 ;  /* 0x000000ffff037224 */ /* 0x000fe400078e0008 */
[----:B-----5:R-:W-:Y:S01]  /*6230*/  FFMA.FTZ R10, R10, -UR21, R42 ;  /* 0x800000150a0a7c23 */ /* 0x020fe2000801002a */
[----:B------:R-:W-:Y:S01]  /*6240*/  IABS R9, R6 ;  /* 0x0000000600097213 */ /* 0x000fe20000000000 */
[----:B------:R1:W2:Y:S01]  /*6250*/  I2F R8, R3 ;  /* 0x0000000300087306 */ /* 0x0002a20000201400 */
[----:B------:R-:W-:Y:S01]  /*6260*/  IMAD.IADD R6, R243, 0x1, -R0 ;  /* 0x00000001f3067824 */ /* 0x000fe200078e0a00 */
[----:B------:R-:W-:-:S02]  /*6270*/  ISETP.LT.OR P0, PT, R5, R244, P0 ;  /* 0x000000f40500720c */ /* 0x000fc40000701670 */
[----:B------:R-:W-:Y:S02]  /*6280*/  FSEL R191, R10, -INF , !P5 ;  /* 0xff8000000abf7808 */ /* 0x000fe40006800000 */
[----:B------:R-:W-:Y:S02]  /*6290*/  IABS R6, R6 ;  /* 0x0000000600067213 */ /* 0x000fe40000000000 */
[----:B------:R-:W-:-:S04]  /*62a0*/  ISETP.GE.AND P5, PT, R5, R252, PT ;  /* 0x000000fc0500720c */ /* 0x000fc80003fa6270 */
[----:B------:R-:W-:Y:S02]  /*62b0*/  ISETP.LT.OR P5, PT, R5, R247, P5 ;  /* 0x000000f70500720c */ /* 0x000fe40002fa1670 */
[----:B-1----:R-:W-:Y:S01]  /*62c0*/  IABS R3, R7 ;  /* 0x0000000700037213 */ /* 0x002fe20000000000 */
[----:B------:R-:W-:Y:S02]  /*62d0*/  IMAD.MOV.U32 R7, RZ, RZ, R9 ;  /* 0x000000ffff077224 */ /* 0x000fe400078e0009 */
[----:B--2---:R-:W-:Y:S01]  /*62e0*/  FFMA.FTZ R11, R8, -UR21, R48 ;  /* 0x80000015080b7c23 */ /* 0x004fe20008010030 */
[----:B------:R1:W-:Y:S01]  /*62f0*/  I2F R16, R3 ;  /* 0x0000000300107306 */ /* 0x0003e20000201400 */
[----:B------:R-:W-:-:S03]  /*6300*/  IMAD.IADD R8, R243, 0x1, -R5 ;  /* 0x00000001f3087824 */ /* 0x000fc600078e0a05 */
[----:B------:R-:W-:Y:S02]  /*6310*/  FSEL R190, R11, -INF , !P3 ;  /* 0xff8000000bbe7808 */ /* 0x000fe40005800000 */
[C---:B------:R-:W-:Y:S02]  /*6320*/  ISETP.GE.AND P3, PT, R5.reuse, R251, PT ;  /* 0x000000fb0500720c */ /* 0x040fe40003f66270 */
[----:B------:R-:W2:Y:S02]  /*6330*/  I2F R7, R7 ;  /* 0x0000000700077306 */ /* 0x000ea40000201400 */
[----:B------:R-:W-:Y:S01]  /*6340*/  ISETP.LT.OR P3, PT, R5, R246, P3 ;  /* 0x000000f60500720c */ /* 0x000fe20001f61670 */
[----:B-1----:R-:W-:Y:S02]  /*6350*/  IMAD.IADD R3, R248, 0x1, -R0 ;  /* 0x00000001f8037824 */ /* 0x002fe400078e0a00 */
[----:B------:R-:W-:-:S03]  /*6360*/  IMAD.MOV.U32 R0, RZ, RZ, R6 ;  /* 0x000000ffff007224 */ /* 0x000fc600078e0006 */
[----:B------:R-:W-:Y:S01]  /*6370*/  IABS R6, R3 ;  /* 0x0000000300067213 */ /* 0x000fe20000000000 */
[----:B------:R-:W-:Y:S01]  /*6380*/  IMAD.IADD R3, R241, 0x1, -R5 ;  /* 0x00000001f1037824 */ /* 0x000fe200078e0a05 */
[----:B------:R1:W3:Y:S01]  /*6390*/  I2F R15, R0 ;  /* 0x00000000000f7306 */ /* 0x0002e20000201400 */
[----:B--2---:R-:W-:-:S03]  /*63a0*/  FFMA.FTZ R12, R7, -UR21, R50 ;  /* 0x80000015070c7c23 */ /* 0x004fc60008010032 */
[----:B------:R-:W-:Y:S02]  /*63b0*/  IABS R3, R3 ;  /* 0x0000000300037213 */ /* 0x000fe40000000000 */
[----:B------:R-:W-:Y:S01]  /*63c0*/  FSEL R192, R12, -INF , !P1 ;  /* 0xff8000000cc07808 */ /* 0x000fe20004800000 */
[----:B------:R-:W-:Y:S01]  /*63d0*/  FFMA.FTZ R12, R16, -UR21, R43 ;  /* 0x80000015100c7c23 */ /* 0x000fe2000801002b */
[----:B------:R2:W4:Y:S01]  /*63e0*/  I2F R18, R6 ;  /* 0x0000000600127306 */ /* 0x0005220000201400 */
[----:B------:R-:W-:Y:S01]  /*63f0*/  IMAD.MOV.U32 R7, RZ, RZ, R3 ;  /* 0x000000ffff077224 */ /* 0x000fe200078e0003 */
[----:B------:R-:W-:Y:S01]  /*6400*/  IABS R3, R8 ;  /* 0x0000000800037213 */ /* 0x000fe20000000000 */
[----:B------:R-:W-:Y:S01]  /*6410*/  IMAD.IADD R8, R248, 0x1, -R5 ;  /* 0x00000001f8087824 */ /* 0x000fe200078e0a05 */
[----:B------:R-:W-:Y:S02]  /*6420*/  ISETP.GE.AND P1, PT, R5, R250, PT ;  /* 0x000000fa0500720c */ /* 0x000fe40003f26270 */
[----:B------:R-:W-:-:S02]  /*6430*/  FSEL R175, R12, -INF , !P4 ;  /* 0xff8000000caf7808 */ /* 0x000fc40006000000 */
[----:B-1----:R-:W-:Y:S01]  /*6440*/  IADD3 R0, R24, 0x29, RZ ;  /* 0x0000002918007810 */ /* 0x002fe20007ffe0ff */
[----:B------:R1:W5:Y:S01]  /*6450*/  I2F R14, R7 ;  /* 0x00000007000e7306 */ /* 0x0003620000201400 */
[----:B------:R-:W-:Y:S01]  /*6460*/  ISETP.LT.OR P1, PT, R5, R245, P1 ;  /* 0x000000f50500720c */ /* 0x000fe20000f21670 */
[----:B---3--:R-:W-:Y:S01]  /*6470*/  FFMA.FTZ R16, R15, -UR21, R49 ;  /* 0x800000150f107c23 */ /* 0x008fe20008010031 */
[----:B------:R-:W-:Y:S01]  /*6480*/  ISETP.GE.AND P4, PT, R0, R252, PT ;  /* 0x000000fc0000720c */ /* 0x000fe20003f86270 */
[----:B------:R-:W-:Y:S02]  /*6490*/  IMAD.IADD R9, R242, 0x1, -R0 ;  /* 0x00000001f2097824 */ /* 0x000fe400078e0a00 */
[----:B------:R-:W-:Y:S01]  /*64a0*/  FFMA.FTZ R15, R21, -UR21, R32 ;  /* 0x80000015150f7c23 */ /* 0x000fe20008010020 */
[----:B--2---:R-:W-:Y:S01]  /*64b0*/  IADD3 R6, R24, 0x30, RZ ;  /* 0x0000003018067810 */ /* 0x004fe20007ffe0ff */
[----:B----4-:R-:W-:Y:S01]  /*64c0*/  FFMA.FTZ R13, R18, -UR21, R51 ;  /* 0x80000015120d7c23 */ /* 0x010fe20008010033 */
[----:B------:R-:W-:-:S02]  /*64d0*/  IABS R9, R9 ;  /* 0x0000000900097213 */ /* 0x000fc40000000000 */
[----:B------:R-:W-:Y:S02]  /*64e0*/  FSEL R174, R16, -INF , !P2 ;  /* 0xff80000010ae7808 */ /* 0x000fe40005000000 */
[----:B------:R-:W-:Y:S01]  /*64f0*/  FSEL R188, R13, -INF , !P6 ;  /* 0xff8000000dbc7808 */ /* 0x000fe20007000000 */
[----:B------:R-:W-:Y:S01]  /*6500*/  IMAD.MOV.U32 R5, RZ, RZ, R9 ;  /* 0x000000ffff057224 */ /* 0x000fe200078e0009 */
[----:B------:R-:W-:Y:S01]  /*6510*/  FSEL R172, R15, -INF , !P5 ;  /* 0xff8000000fac7808 */ /* 0x000fe20006800000 */
[----:B-1----:R-:W-:Y:S01]  /*6520*/  IMAD.MOV.U32 R7, RZ, RZ, R3 ;  /* 0x000000ffff077224 */ /* 0x002fe200078e0003 */
[----:B------:R-:W-:Y:S01]  /*6530*/  IABS R3, R8 ;  /* 0x0000000800037213 */ /* 0x000fe20000000000 */
[----:B------:R1:W2:Y:S01]  /*6540*/  I2F R17, R5 ;  /* 0x0000000500117306 */ /* 0x0002a20000201400 */
[----:B------:R-:W-:Y:S01]  /*6550*/  IMAD.IADD R9, R243, 0x1, -R0 ;  /* 0x00000001f3097824 */ /* 0x000fe200078e0a00 */
[----:B------:R-:W-:Y:S01]  /*6560*/  ISETP.GE.AND P2, PT, R0, R251, PT ;  /* 0x000000fb0000720c */ /* 0x000fe20003f46270 */
[----:B-----5:R-:W-:Y:S01]  /*6570*/  FFMA.FTZ R18, R14, -UR21, R34 ;  /* 0x800000150e127c23 */ /* 0x020fe20008010022 */
[----:B------:R-:W-:-:S02]  /*6580*/  ISETP.GE.AND P6, PT, R0, R250, PT ;  /* 0x000000fa0000720c */ /* 0x000fc40003fc6270 */
[C---:B------:R-:W-:Y:S02]  /*6590*/  ISETP.GE.AND P5, PT, R0.reuse, R249, PT ;  /* 0x000000f90000720c */ /* 0x040fe40003fa6270 */
[----:B------:R3:W4:Y:S01]  /*65a0*/  I2F R8, R3 ;  /* 0x0000000300087306 */ /* 0x0007220000201400 */
[C---:B------:R-:W-:Y:S02]  /*65b0*/  ISETP.LT.OR P4, PT, R0.reuse, R247, P4 ;  /* 0x000000f70000720c */ /* 0x040fe40002781670 */
[C---:B------:R-:W-:Y:S02]  /*65c0*/  ISETP.LT.OR P2, PT, R0.reuse, R246, P2 ;  /* 0x000000f60000720c */ /* 0x040fe40001741670 */
[C---:B------:R-:W-:Y:S02]  /*65d0*/  ISETP.LT.OR P6, PT, R0.reuse, R245, P6 ;  /* 0x000000f50000720c */ /* 0x040fe400037c1670 */
[----:B------:R-:W-:Y:S01]  /*65e0*/  ISETP.LT.OR P5, PT, R0, R244, P5 ;  /* 0x000000f40000720c */ /* 0x000fe20002fa1670 */
[----:B------:R5:W5:Y:S01]  /*65f0*/  I2F R10, R7 ;  /* 0x00000007000a7306 */ /* 0x000b620000201400 */
[----:B-1----:R-:W-:Y:S01]  /*6600*/  IADD3 R5, R24, 0x31, RZ ;  /* 0x0000003118057810 */ /* 0x002fe20007ffe0ff */
[----:B--2---:R-:W-:Y:S01]  /*6610*/  FFMA.FTZ R12, R17, -UR21, R33 ;  /* 0x80000015110c7c23 */ /* 0x004fe20008010021 */
[----:B------:R-:W-:-:S02]  /*6620*/  FSEL R159, R18, -INF , !P3 ;  /* 0xff800000129f7808 */ /* 0x000fc40005800000 */
[----:B------:R-:W-:Y:S02]  /*6630*/  ISETP.GE.AND P3, PT, R6, R252, PT ;  /* 0x000000fc0600720c */ /* 0x000fe40003f66270 */
[----:B------:R-:W-:Y:S01]  /*6640*/  FSEL R156, R12, -INF , !P4 ;  /* 0xff8000000c9c7808 */ /* 0x000fe20006000000 */
[----:B---3--:R-:W-:Y:S01]  /*6650*/  IMAD.IADD R3, R242, 0x1, -R6 ;  /* 0x00000001f2037824 */ /* 0x008fe200078e0a06 */
[----:B------:R-:W-:Y:S01]  /*6660*/  ISETP.GE.AND P4, PT, R6, R249, PT ;  /* 0x000000f90600720c */ /* 0x000fe20003f86270 */
[----:B----4-:R-:W-:Y:S01]  /*6670*/  FFMA.FTZ R19, R8, -UR21, R46 ;  /* 0x8000001508137c23 */ /* 0x010fe2000801002e */
[----:B------:R-:W-:Y:S02]  /*6680*/  ISETP.LT.OR P3, PT, R6, R247, P3 ;  /* 0x000000f70600720c */ /* 0x000fe40001f61670 */
[----:B------:R-:W-:Y:S02]  /*6690*/  IABS R3, R3 ;  /* 0x0000000300037213 */ /* 0x000fe40000000000 */
[----:B------:R-:W-:Y:S01]  /*66a0*/  FSEL R173, R19, -INF , !P0 ;  /* 0xff80000013ad7808 */ /* 0x000fe20004000000 */
[----:B-----5:R-:W-:Y:S01]  /*66b0*/  IMAD.IADD R7, R241, 0x1, -R0 ;  /* 0x00000001f1077824 */ /* 0x020fe200078e0a00 */
[----:B------:R1:W2:Y:S01]  /*66c0*/  I2F R21, R3 ;  /* 0x0000000300157306 */ /* 0x0002a20000201400 */
[----:B------:R-:W-:Y:S01]  /*66d0*/  FFMA.FTZ R20, R10, -UR21, R44 ;  /* 0x800000150a147c23 */ /* 0x000fe2000801002c */
[----:B------:R-:W-:Y:S01]  /*66e0*/  ISETP.GE.AND P0, PT, R6, R250, PT ;  /* 0x000000fa0600720c */ /* 0x000fe20003f06270 */
[----:B------:R-:W-:Y:S01]  /*66f0*/  IMAD.IADD R10, R242, 0x1, -R5 ;  /* 0x00000001f20a7824 */ /* 0x000fe200078e0a05 */
[----:B------:R-:W-:-:S02]  /*6700*/  IABS R7, R7 ;  /* 0x0000000700077213 */ /* 0x000fc40000000000 */
[----:B------:R-:W-:Y:S02]  /*6710*/  FSEL R158, R20, -INF , !P1 ;  /* 0xff800000149e7808 */ /* 0x000fe40004800000 */
[C---:B------:R-:W-:Y:S01]  /*6720*/  ISETP.GE.AND P1, PT, R6.reuse, R251, PT ;  /* 0x000000fb0600720c */ /* 0x040fe20003f26270 */
[----:B------:R-:W-:Y:S01]  /*6730*/  IMAD.MOV.U32 R8, RZ, RZ, R7 ;  /* 0x000000ffff087224 */ /* 0x000fe200078e0007 */
[----:B------:R-:W-:Y:S02]  /*6740*/  IABS R7, R9 ;  /* 0x0000000900077213 */ /* 0x000fe40000000000 */
[C---:B------:R-:W-:Y:S01]  /*6750*/  ISETP.LT.OR P1, PT, R6.reuse, R246, P1 ;  /* 0x000000f60600720c */ /* 0x040fe20000f21670 */
[----:B------:R3:W4:Y:S01]  /*6760*/  I2F R11, R8 ;  /* 0x00000008000b7306 */ /* 0x0007220000201400 */
[----:B------:R-:W-:Y:S02]  /*6770*/  ISETP.LT.OR P0, PT, R6, R245, P0 ;  /* 0x000000f50600720c */ /* 0x000fe40000701670 */
[----:B-1----:R-:W-:Y:S01]  /*6780*/  IADD3 R3, R24, 0x38, RZ ;  /* 0x0000003818037810 */ /* 0x002fe20007ffe0ff */
[----:B--2---:R-:W-:Y:S01]  /*6790*/  FFMA.FTZ R12, R21, -UR21, R56 ;  /* 0x80000015150c7c23 */ /* 0x004fe20008010038 */
[----:B------:R-:W-:-:S03]  /*67a0*/  ISETP.LT.OR P4, PT, R6, R244, P4 ;  /* 0x000000f40600720c */ /* 0x000fc60002781670 */
[----:B------:R-:W-:Y:S01]  /*67b0*/  IMAD.IADD R9, R242, 0x1, -R3 ;  /* 0x00000001f2097824 */ /* 0x000fe200078e0a03 */
[----:B------:R-:W-:Y:S02]  /*67c0*/  FSEL R153, R12, -INF , !P3 ;  /* 0xff8000000c997808 */ /* 0x000fe40005800000 */
[C---:B------:R-:W-:Y:S02]  /*67d0*/  ISETP.GE.AND P3, PT, R5.reuse, R249, PT ;  /* 0x000000f90500720c */ /* 0x040fe40003f66270 */
[----:B------:R-:W-:Y:S02]  /*67e0*/  IABS R9, R9 ;  /* 0x0000000900097213 */ /* 0x000fe40000000000 */
[----:B------:R-:W-:Y:S01]  /*67f0*/  ISETP.LT.OR P3, PT, R5, R244, P3 ;  /* 0x000000f40500720c */ /* 0x000fe20001f61670 */
[----:B---3--:R-:W-:Y:S01]  /*6800*/  IMAD.MOV.U32 R8, RZ, RZ, R7 ;  /* 0x000000ffff087224 */ /* 0x008fe200078e0007 */
[----:B------:R-:W-:Y:S01]  /*6810*/  IABS R7, R10 ;  /* 0x0000000a00077213 */ /* 0x000fe20000000000 */
[----:B----4-:R-:W-:-:S02]  /*6820*/  FFMA.FTZ R14, R11, -UR21, R35 ;  /* 0x800000150b0e7c23 */ /* 0x010fc40008010023 */
[----:B------:R1:W2:Y:S03]  /*6830*/  I2F R10, R8 ;  /* 0x00000008000a7306 */ /* 0x0002a60000201400 */
[----:B------:R-:W-:Y:S02]  /*6840*/  FSEL R154, R14, -INF , !P2 ;  /* 0xff8000000e9a7808 */ /* 0x000fe40005000000 */
[----:B------:R-:W-:-:S03]  /*6850*/  ISETP.GE.AND P2, PT, R5, R252, PT ;  /* 0x000000fc0500720c */ /* 0x000fc60003f46270 */
[----:B------:R3:W4:Y:S01]  /*6860*/  I2F R16, R7 ;  /* 0x0000000700107306 */ /* 0x0007220000201400 */
[----:B------:R-:W-:Y:S01]  /*6870*/  ISETP.LT.OR P2, PT, R5, R247, P2 ;  /* 0x000000f70500720c */ /* 0x000fe20001741670 */
[----:B-1----:R-:W-:Y:S01]  /*6880*/  IMAD.IADD R8, R248, 0x1, -R0 ;  /* 0x00000001f8087824 */ /* 0x002fe200078e0a00 */
[----:B------:R-:W-:Y:S01]  /*6890*/  IADD3 R0, R24, 0x39, RZ ;  /* 0x0000003918007810 */ /* 0x000fe20007ffe0ff */
[----:B--2---:R-:W-:Y:S01]  /*68a0*/  FFMA.FTZ R15, R10, -UR21, R45 ;  /* 0x800000150a0f7c23 */ /* 0x004fe2000801002d */
[----:B------:R-:W-:Y:S01]  /*68b0*/  HMMA.16816.F32.BF16 R24, R36, R30, R148 ;  /* 0x0000001e2418723c */ /* 0x000fe20000041894 */
[--C-:B------:R-:W-:Y:S01]  /*68c0*/  IMAD.IADD R10, R243, 0x1, -R6.reuse ;  /* 0x00000001f30a7824 */ /* 0x100fe200078e0a06 */
[----:B------:R-:W-:Y:S02]  /*68d0*/  IABS R8, R8 ;  /* 0x0000000800087213 */ /* 0x000fe40000000000 */
[----:B------:R-:W-:Y:S01]  /*68e0*/  FSEL R155, R15, -INF , !P6 ;  /* 0xff8000000f9b7808 */ /* 0x000fe20007000000 */
[----:B---3--:R-:W-:Y:S01]  /*68f0*/  IMAD.MOV.U32 R7, RZ, RZ, R9 ;  /* 0x000000ffff077224 */ /* 0x008fe200078e0009 */
[----:B------:R-:W1:Y:S01]  /*6900*/  I2F R11, R8 ;  /* 0x00000008000b7306 */ /* 0x000e620000201400 */
[----:B------:R-:W-:Y:S01]  /*6910*/  IMAD.IADD R9, R241, 0x1, -R6 ;  /* 0x00000001f1097824 */ /* 0x000fe200078e0a06 */
[----:B------:R-:W-:Y:S01]  /*6920*/  ISETP.GE.AND P6, PT, R5, R251, PT ;  /* 0x000000fb0500720c */ /* 0x000fe20003fc6270 */
[----:B----4-:R-:W-:-:S02]  /*6930*/  FFMA.FTZ R12, R16, -UR21, R57 ;  /* 0x80000015100c7c23 */ /* 0x010fc40008010039 */
[----:B------:R-:W-:Y:S01]  /*6940*/  HMMA.16816.F32.BF16 R16, R52, R30, R128 ;  /* 0x0000001e3410723c */ /* 0x000fe20000041880 */
[----:B------:R-:W-:Y:S02]  /*6950*/  ISETP.LT.OR P6, PT, R5, R246, P6 ;  /* 0x000000f60500720c */ /* 0x000fe400037c1670 */
[----:B------:R2:W-:Y:S01]  /*6960*/  I2F R22, R7 ;  /* 0x0000000700167306 */ /* 0x0005e20000201400 */
[----:B------:R-:W-:Y:S02]  /*6970*/  FSEL R141, R12, -INF , !P2 ;  /* 0xff8000000c8d7808 */ /* 0x000fe40005000000 */
[----:B------:R-:W-:-:S04]  /*6980*/  ISETP.GE.AND P2, PT, R3, R249, PT ;  /* 0x000000f90300720c */ /* 0x000fc80003f46270 */
[----:B------:R-:W-:Y:S01]  /*6990*/  ISETP.LT.OR P2, PT, R3, R244, P2 ;  /* 0x000000f40300720c */ /* 0x000fe20001741670 */
[----:B--2---:R-:W-:-:S05]  /*69a0*/  IMAD.IADD R7, R242, 0x1, -R0 ;  /* 0x00000001f2077824 */ /* 0x004fca00078e0a00 */
[----:B------:R-:W-:-:S05]  /*69b0*/  IABS R7, R7 ;  /* 0x0000000700077213 */ /* 0x000fca0000000000 */
[----:B------:R-:W-:Y:S01]  /*69c0*/  IMAD.MOV.U32 R8, RZ, RZ, R7 ;  /* 0x000000ffff087224 */ /* 0x000fe200078e0007 */
[----:B------:R-:W-:Y:S01]  /*69d0*/  IABS R7, R9 ;  /* 0x0000000900077213 */ /* 0x000fe20000000000 */
[----:B------:R-:W-:Y:S02]  /*69e0*/  IMAD.IADD R9, R248, 0x1, -R5 ;  /* 0x00000001f8097824 */ /* 0x000fe400078e0a05 */
[----:B------:R2:W-:Y:S08]  /*69f0*/  I2F R23, R8 ;  /* 0x0000000800177306 */ /* 0x0005f00000201400 */
[----:B------:R3:W-:Y:S01]  /*6a00*/  I2F R13, R7 ;  /* 0x00000007000d7306 */ /* 0x0007e20000201400 */
[----:B--2---:R-:W-:Y:S01]  /*6a10*/  IABS R8, R10 ;  /* 0x0000000a00087213 */ /* 0x004fe20000000000 */
[----:B-1----:R-:W-:-:S05]  /*6a20*/  FFMA.FTZ R10, R11, -UR21, R47 ;  /* 0x800000150b0a7c23 */ /* 0x002fca000801002f */
[----:B------:R-:W-:Y:S01]  /*6a30*/  FSEL R157, R10, -INF , !P5 ;  /* 0xff8000000a9d7808 */ /* 0x000fe20006800000 */
[----:B------:R-:W-:Y:S01]  /*6a40*/  IMAD.IADD R10, R241, 0x1, -R0 ;  /* 0x00000001f10a7824 */ /* 0x000fe200078e0a00 */
[C---:B------:R-:W-:Y:S01]  /*6a50*/  ISETP.GE.AND P5, PT, R5.reuse, R250, PT ;  /* 0x000000fa0500720c */ /* 0x040fe20003fa6270 */
[----:B---3--:R-:W-:Y:S02]  /*6a60*/  IMAD.IADD R7, R248, 0x1, -R6 ;  /* 0x00000001f8077824 */ /* 0x008fe400078e0a06 */
[----:B------:R-:W-:Y:S01]  /*6a70*/  IMAD.MOV.U32 R6, RZ, RZ, R8 ;  /* 0x000000ffff067224 */ /* 0x000fe200078e0008 */
[----:B------:R-:W-:Y:S01]  /*6a80*/  ISETP.LT.OR P5, PT, R5, R245, P5 ;  /* 0x000000f50500720c */ /* 0x000fe20002fa1670 */
[--C-:B------:R-:W-:Y:S01]  /*6a90*/  IMAD.IADD R8, R243, 0x1, -R5.reuse ;  /* 0x00000001f3087824 */ /* 0x100fe200078e0a05 */
[----:B------:R-:W-:Y:S01]  /*6aa0*/  IABS R7, R7 ;  /* 0x0000000700077213 */ /* 0x000fe20000000000 */
[----:B------:R1:W2:Y:S08]  /*6ab0*/  I2F R11, R6 ;  /* 0x00000006000b7306 */ /* 0x0002b00000201400 */
[----:B------:R3:W4:Y:S01]  /*6ac0*/  I2F R14, R7 ;  /* 0x00000007000e7306 */ /* 0x0007220000201400 */
[----:B-1----:R-:W-:-:S02]  /*6ad0*/  IMAD.IADD R6, R241, 0x1, -R5 ;  /* 0x00000001f1067824 */ /* 0x002fc400078e0a05 */
[----:B------:R-:W-:-:S03]  /*6ae0*/  IMAD.IADD R5, R241, 0x1, -R3 ;  /* 0x00000001f1057824 */ /* 0x000fc600078e0a03 */
[----:B------:R-:W-:Y:S02]  /*6af0*/  IABS R6, R6 ;  /* 0x0000000600067213 */ /* 0x000fe40000000000 */
[----:B------:R-:W-:-:S03]  /*6b00*/  IABS R5, R5 ;  /* 0x0000000500057213 */ /* 0x000fc60000000000 */
[----:B---3--:R-:W-:Y:S01]  /*6b10*/  IMAD.MOV.U32 R7, RZ, RZ, R6 ;  /* 0x000000ffff077224 */ /* 0x008fe200078e0006 */
[----:B------:R-:W-:Y:S01]  /*6b20*/  IABS R6, R8 ;  /* 0x0000000800067213 */ /* 0x000fe20000000000 */
[----:B------:R-:W-:Y:S02]  /*6b30*/  IMAD.IADD R8, R248, 0x1, -R3 ;  /* 0x00000001f8087824 */ /* 0x000fe400078e0a03 */
[----:B------:R1:W-:Y:S08]  /*6b40*/  I2F R20, R7 ;  /* 0x0000000700147306 */ /* 0x0003f00000201400 */
[----:B------:R3:W5:Y:S01]  /*6b50*/  I2F R15, R6 ;  /* 0x00000006000f7306 */ /* 0x0007620000201400 */
[----:B-1----:R-:W-:Y:S01]  /*6b60*/  IABS R7, R9 ;  /* 0x0000000900077213 */ /* 0x002fe20000000000 */
[----:B--2---:R-:W-:-:S02]  /*6b70*/  FFMA.FTZ R9, R11, -UR21, R60 ;  /* 0x800000150b097c23 */ /* 0x004fc4000801003c */
[----:B----4-:R-:W-:-:S04]  /*6b80*/  FFMA.FTZ R11, R14, -UR21, R62 ;  /* 0x800000150e0b7c23 */ /* 0x010fc8000801003e */
[----:B------:R1:W2:Y:S01]  /*6b90*/  I2F R21, R7 ;  /* 0x0000000700157306 */ /* 0x0002a20000201400 */
[----:B------:R-:W-:Y:S01]  /*6ba0*/  FSEL R143, R9, -INF , !P0 ;  /* 0xff800000098f7808 */ /* 0x000fe20004000000 */
[----:B---3--:R-:W-:Y:S01]  /*6bb0*/  FFMA.FTZ R6, R13, -UR21, R58 ;  /* 0x800000150d067c23 */ /* 0x008fe2000801003a */
[----:B------:R-:W-:Y:S01]  /*6bc0*/  FSEL R152, R11, -INF , !P4 ;  /* 0xff8000000b987808 */ /* 0x000fe20006000000 */
[----:B-----5:R-:W-:Y:S01]  /*6bd0*/  FFMA.FTZ R9, R15, -UR21, R61 ;  /* 0x800000150f097c23 */ /* 0x020fe2000801003d */
[C---:B------:R-:W-:Y:S02]  /*6be0*/  ISETP.GE.AND P0, PT, R3.reuse, R251, PT ;  /* 0x000000fb0300720c */ /* 0x040fe40003f06270 */
[----:B------:R-:W-:Y:S01]  /*6bf0*/  FSEL R142, R6, -INF , !P1 ;  /* 0xff800000068e7808 */ /* 0x000fe20004800000 */
[----:B------:R-:W-:Y:S01]  /*6c00*/  IMAD.MOV.U32 R6, RZ, RZ, R5 ;  /* 0x000000ffff067224 */ /* 0x000fe200078e0005 */
[C---:B------:R-:W-:Y:S02]  /*6c10*/  ISETP.GE.AND P1, PT, R3.reuse, R252, PT ;  /* 0x000000fc0300720c */ /* 0x040fe40003f26270 */
[C---:B------:R-:W-:Y:S01]  /*6c20*/  ISETP.GE.AND P4, PT, R3.reuse, R250, PT ;  /* 0x000000fa0300720c */ /* 0x040fe20003f86270 */
[----:B------:R3:W-:Y:S01]  /*6c30*/  I2F R14, R6 ;  /* 0x00000006000e7306 */ /* 0x0007e20000201400 */
[----:B------:R-:W-:Y:S01]  /*6c40*/  ISETP.LT.OR P1, PT, R3, R247, P1 ;  /* 0x000000f70300720c */ /* 0x000fe20000f21670 */
[----:B-1----:R-:W-:Y:S01]  /*6c50*/  IMAD.IADD R7, R243, 0x1, -R3 ;  /* 0x00000001f3077824 */ /* 0x002fe200078e0a03 */
[----:B------:R-:W-:-:S02]  /*6c60*/  ISETP.LT.OR P0, PT, R3, R246, P0 ;  /* 0x000000f60300720c */ /* 0x000fc40000701670 */
[----:B------:R-:W-:Y:S02]  /*6c70*/  ISETP.LT.OR P4, PT, R3, R245, P4 ;  /* 0x000000f50300720c */ /* 0x000fe40002781670 */
[----:B------:R-:W-:Y:S01]  /*6c80*/  IABS R5, R7 ;  /* 0x0000000700057213 */ /* 0x000fe20000000000 */
[----:B------:R-:W-:Y:S01]  /*6c90*/  FFMA.FTZ R7, R20, -UR21, R59 ;  /* 0x8000001514077c23 */ /* 0x000fe2000801003b */
[----:B------:R-:W-:Y:S01]  /*6ca0*/  IABS R3, R10 ;  /* 0x0000000a00037213 */ /* 0x000fe20000000000 */
[----:B------:R-:W-:Y:S01]  /*6cb0*/  FFMA.FTZ R10, R22, -UR21, R24 ;  /* 0x80000015160a7c23 */ /* 0x000fe20008010018 */
[----:B------:R-:W-:Y:S02]  /*6cc0*/  FSEL R139, R9, -INF , !P5 ;  /* 0xff800000098b7808 */ /* 0x000fe40006800000 */
[----:B------:R-:W-:Y:S02]  /*6cd0*/  FSEL R138, R7, -INF , !P6 ;  /* 0xff800000078a7808 */ /* 0x000fe40007000000 */
[----:B------:R-:W-:Y:S01]  /*6ce0*/  FSEL R132, R10, -INF , !P1 ;  /* 0xff8000000a847808 */ /* 0x000fe20004800000 */
[----:B---3--:R-:W-:Y:S01]  /*6cf0*/  IMAD.MOV.U32 R6, RZ, RZ, R5 ;  /* 0x000000ffff067224 */ /* 0x008fe200078e0005 */
[----:B------:R-:W-:Y:S01]  /*6d00*/  IABS R5, R8 ;  /* 0x0000000800057213 */ /* 0x000fe20000000000 */
[----:B--2---:R-:W-:Y:S01]  /*6d10*/  FFMA.FTZ R8, R21, -UR21, R63 ;  /* 0x8000001515087c23 */ /* 0x004fe2000801003f */
[C---:B------:R-:W-:Y:S01]  /*6d20*/  ISETP.GE.AND P6, PT, R0.reuse, R252, PT ;  /* 0x000000fc0000720c */ /* 0x040fe20003fc6270 */
[----:B------:R1:W2:Y:S01]  /*6d30*/  I2F R13, R6 ;  /* 0x00000006000d7306 */ /* 0x0002a20000201400 */
[----:B------:R-:W-:Y:S01]  /*6d40*/  ISETP.GE.AND P5, PT, R0, R251, PT ;  /* 0x000000fb0000720c */ /* 0x000fe20003fa6270 */
[----:B------:R-:W-:Y:S01]  /*6d50*/  FFMA.FTZ R10, R23, -UR21, R25 ;  /* 0x80000015170a7c23 */ /* 0x000fe20008010019 */
[----:B------:R-:W-:-:S02]  /*6d60*/  FSEL R140, R8, -INF , !P3 ;  /* 0xff800000088c7808 */ /* 0x000fc40005800000 */
[C---:B------:R-:W-:Y:S02]  /*6d70*/  ISETP.GE.AND P3, PT, R0.reuse, R250, PT ;  /* 0x000000fa0000720c */ /* 0x040fe40003f66270 */
[C---:B------:R-:W-:Y:S01]  /*6d80*/  ISETP.GE.AND P1, PT, R0.reuse, R249, PT ;  /* 0x000000f90000720c */ /* 0x040fe20003f26270 */
[----:B------:R3:W4:Y:S01]  /*6d90*/  I2F R12, R5 ;  /* 0x00000005000c7306 */ /* 0x0007220000201400 */
[C---:B------:R-:W-:Y:S02]  /*6da0*/  ISETP.LT.OR P6, PT, R0.reuse, R247, P6 ;  /* 0x000000f70000720c */ /* 0x040fe400037c1670 */
[C---:B------:R-:W-:Y:S02]  /*6db0*/  ISETP.LT.OR P5, PT, R0.reuse, R246, P5 ;  /* 0x000000f60000720c */ /* 0x040fe40002fa1670 */
[C---:B------:R-:W-:Y:S02]  /*6dc0*/  ISETP.LT.OR P3, PT, R0.reuse, R245, P3 ;  /* 0x000000f50000720c */ /* 0x040fe40001f61670 */
[----:B------:R-:W-:Y:S01]  /*6dd0*/  ISETP.LT.OR P1, PT, R0, R244, P1 ;  /* 0x000000f40000720c */ /* 0x000fe20000f21670 */
[----:B-1----:R-:W-:Y:S01]  /*6de0*/  IMAD.IADD R6, R243, 0x1, -R0 ;  /* 0x00000001f3067824 */ /* 0x002fe200078e0a00 */
[----:B------:R-:W-:Y:S01]  /*6df0*/  FSEL R22, R10, -INF , !P6 ;  /* 0xff8000000a167808 */ /* 0x000fe20007000000 */
[----:B--2---:R-:W-:-:S05]  /*6e00*/  FFMA.FTZ R8, R13, -UR21, R16 ;  /* 0x800000150d087c23 */ /* 0x004fca0008010010 */
[----:B------:R-:W-:Y:S01]  /*6e10*/  FSEL R130, R8, -INF , !P4 ;  /* 0xff80000008827808 */ /* 0x000fe20006000000 */
[----:B---3--:R-:W-:Y:S01]  /*6e20*/  IMAD.MOV.U32 R5, RZ, RZ, R3 ;  /* 0x000000ffff057224 */ /* 0x008fe200078e0003 */
[----:B------:R-:W-:Y:S01]  /*6e30*/  IABS R3, R6 ;  /* 0x0000000600037213 */ /* 0x000fe20000000000 */
[----:B------:R-:W-:Y:S01]  /*6e40*/  IMAD.IADD R6, R248, 0x1, -R0 ;  /* 0x00000001f8067824 */ /* 0x000fe200078e0a00 */
[----:B------:R-:W-:Y:S01]  /*6e50*/  LOP3.LUT R0, R160, R161, RZ, 0xfc, !PT ;  /* 0x000000a1a0007212 */ /* 0x000fe200078efcff */
[----:B------:R1:W2:Y:S01]  /*6e60*/  I2F R11, R5 ;  /* 0x00000005000b7306 */ /* 0x0002a20000201400 */
[----:B----4-:R-:W-:-:S05]  /*6e70*/  FFMA.FTZ R7, R12, -UR21, R18 ;  /* 0x800000150c077c23 */ /* 0x010fca0008010012 */
[----:B------:R-:W-:Y:S01]  /*6e80*/  FSEL R133, R7, -INF , !P2 ;  /* 0xff80000007857808 */ /* 0x000fe20005000000 */
[----:B-1----:R-:W-:Y:S01]  /*6e90*/  IMAD.MOV.U32 R5, RZ, RZ, R3 ;  /* 0x000000ffff057224 */ /* 0x002fe200078e0003 */
[----:B------:R-:W-:Y:S01]  /*6ea0*/  IABS R3, R6 ;  /* 0x0000000600037213 */ /* 0x000fe20000000000 */
[----:B--2---:R-:W-:Y:S02]  /*6eb0*/  FFMA.FTZ R9, R11, -UR21, R27 ;  /* 0x800000150b097c23 */ /* 0x004fe4000801001b */
[----:B------:R-:W1:Y:S03]  /*6ec0*/  I2F R6, R5 ;  /* 0x0000000500067306 */ /* 0x000e660000201400 */
[----:B------:R-:W-:-:S05]  /*6ed0*/  FSEL R23, R9, -INF , !P5 ;  /* 0xff80000009177808 */ /* 0x000fca0006800000 */
[----:B------:R2:W3:Y:S01]  /*6ee0*/  I2F R5, R3 ;  /* 0x0000000300057306 */ /* 0x0004e20000201400 */
[----:B-1----:R-:W-:-:S05]  /*6ef0*/  FFMA.FTZ R6, R6, -UR21, R17 ;  /* 0x8000001506067c23 */ /* 0x002fca0008010011 */
[----:B------:R-:W-:Y:S01]  /*6f00*/  FSEL R129, R6, -INF , !P3 ;  /* 0xff80000006817808 */ /* 0x000fe20005800000 */
[----:B--2---:R-:W-:Y:S02]  /*6f10*/  FFMA.FTZ R3, R14, -UR21, R26 ;  /* 0x800000150e037c23 */ /* 0x004fe4000801001a */
[----:B---3--:R-:W-:-:S03]  /*6f20*/  FFMA.FTZ R5, R5, -UR21, R19 ;  /* 0x8000001505057c23 */ /* 0x008fc60008010013 */
[----:B------:R-:W-:Y:S02]  /*6f30*/  FSEL R128, R3, -INF , !P0 ;  /* 0xff80000003807808 */ /* 0x000fe40004000000 */
[----:B------:R-:W-:Y:S02]  /*6f40*/  PLOP3.LUT P0, PT, PT, PT, UP0, 0x80, 0x0 ;  /* 0x000000000000781c */ /* 0x000fe40003f0f008 */
[----:B------:R-:W-:-:S11]  /*6f50*/  FSEL R131, R5, -INF , !P1 ;  /* 0xff80000005837808 */ /* 0x000fd60004800000 */
[----:B------:R-:W-:Y:S05]  /*6f60*/  @!P0 BRA `(.L_x_723) ;  /* 0x000004a000008947 */ /* 0x000fea0003800000 */
[----:B------:R-:W-:Y:S01]  /*6f70*/  UIADD3 UR5, UR8, -0x2, URZ ;  /* 0xfffffffe08057890 */ /* 0x000fe2000fffe03f */
        /* <DEDUP_REMOVED lines=71> */
.L_x_725:
[----:B------:R-:W-:Y:S05]  /*73f0*/  BSYNC B0 ;  /* 0x0000000000007941 */ /* 0x000fea0003800000 */
.L_x_724:
[----:B------:R-:W0:Y:S02]  /*7400*/  LDGDEPBAR ;  /* 0x00000000000079af */ /* 0x000e240000000000 */
.L_x_723:
        /* <DEDUP_REMOVED lines=34> */
[----:B------:R-:W-:-:S02]  /*7630*/  SHF.L.U32 R221, R0, 0x1, RZ ;  /* 0x0000000100dd7819 */ /* 0x000fc400000006ff */
[----:B------:R-:W-:Y:S02]  /*7640*/  FMNMX.FTZ R137, R141, R137, !PT ;  /* 0x000000898d897209 */ /* 0x000fe40007810000 */
[----:B------:R-:W-:Y:S01]  /*7650*/  LEA R224, R2, R221, 0x1 ;  /* 0x000000dd02e07211 */ /* 0x000fe200078e08ff */
[----:B------:R-:W-:Y:S01]  /*7660*/  LDSM.16.MT88.4 R52, [R221+0xc000] ;  /* 0x00c00000dd34783b */ /* 0x000fe20000004200 */
[----:B------:R-:W-:Y:S01]  /*7670*/  FMNMX.FTZ R137, R132, R137, !PT ;  /* 0x0000008984897209 */ /* 0x000fe20007810000 */
[----:B------:R-:W-:Y:S02]  /*7680*/  IMAD R222, R4, 0x2, R221 ;  /* 0x0000000204de7824 */ /* 0x000fe400078e02dd */
[----:B------:R-:W-:Y:S01]  /*7690*/  LDSM.16.MT88.4 R32, [R224+0xc000] ;  /* 0x00c00000e020783b */ /* 0x000fe20000004200 */
[----:B------:R-:W-:Y:S01]  /*76a0*/  FMNMX.FTZ R137, R22, R137, !PT ;  /* 0x0000008916897209 */ /* 0x000fe20007810000 */
[----:B------:R-:W-:Y:S02]  /*76b0*/  IMAD R223, R2, 0x2, R222 ;  /* 0x0000000202df7824 */ /* 0x000fe400078e02de */
[----:B------:R-:W-:Y:S04]  /*76c0*/  LDSM.16.MT88.4 R24, [R222+0xc000] ;  /* 0x00c00000de18783b */ /* 0x000fe80000004200 */
[----:B------:R-:W2:Y:S04]  /*76d0*/  SHFL.BFLY PT, R5, R137, 0x2, 0x1f ;  /* 0x0c401f0089057f89 */ /* 0x000ea800000e0000 */
[----:B------:R-:W-:Y:S04]  /*76e0*/  LDSM.16.MT88.4 R48, [R221+0xc800] ;  /* 0x00c80000dd30783b */ /* 0x000fe80000004200 */
[----:B------:R-:W-:Y:S04]  /*76f0*/  LDSM.16.MT88.4 R60, [R221+0xe000] ;  /* 0x00e00000dd3c783b */ /* 0x000fe80000004200 */
        /* <DEDUP_REMOVED lines=30> */
[----:B------:R-:W3:Y:S01]  /*78e0*/  SHFL.BFLY PT, R7, R136, 0x1, 0x1f ;  /* 0x0c201f0088077f89 */ /* 0x000ee200000e0000 */
[----:B------:R-:W-:-:S02]  /*78f0*/  FFMA.FTZ R6, R83, c[0x0][0x23c], -R21 ;  /* 0x00008f0053067a23 */ /* 0x000fc40000010815 */
[----:B------:R-:W-:-:S03]  /*7900*/  FMNMX.FTZ R135, R139, R135, !PT ;  /* 0x000000878b877209 */ /* 0x000fc60007810000 */
[----:B------:R4:W-:Y:S01]  /*7910*/  MUFU.EX2 R226, R5 ;  /* 0x0000000500e27308 */ /* 0x0009e20000000800 */
[----:B------:R-:W-:-:S04]  /*7920*/  FMNMX.FTZ R135, R130, R135, !PT ;  /* 0x0000008782877209 */ /* 0x000fc80007810000 */
[----:B------:R-:W-:Y:S02]  /*7930*/  FMNMX.FTZ R135, R129, R135, !PT ;  /* 0x0000008781877209 */ /* 0x000fe40007810000 */
[----:B--2---:R-:W-:Y:S01]  /*7940*/  FMNMX.FTZ R3, R98, R94, !PT ;  /* 0x0000005e62037209 */ /* 0x004fe20007810000 */
[----:B------:R2:W1:Y:S03]  /*7950*/  MUFU.EX2 R204, R6 ;  /* 0x0000000600cc7308 */ /* 0x0004660000000800 */
[----:B------:R-:W-:-:S04]  /*7960*/  FMNMX.FTZ R3, R95, R3, !PT ;  /* 0x000000035f037209 */ /* 0x000fc80007810000 */
[----:B------:R-:W-:Y:S01]  /*7970*/  FMNMX.FTZ R3, R90, R3, !PT ;  /* 0x000000035a037209 */ /* 0x000fe20007810000 */
[----:B----4-:R-:W-:Y:S01]  /*7980*/  FFMA.FTZ R5, R75, c[0x0][0x23c], -R21 ;  /* 0x00008f004b057a23 */ /* 0x010fe20000010815 */
[----:B---3--:R-:W-:Y:S02]  /*7990*/  FMNMX.FTZ R136, R136, R7, !PT ;  /* 0x0000000788887209 */ /* 0x008fe40007810000 */
[----:B------:R-:W-:Y:S01]  /*79a0*/  FMNMX.FTZ R3, R82, R3, !PT ;  /* 0x0000000352037209 */ /* 0x000fe20007810000 */
[----:B------:R3:W4:Y:S01]  /*79b0*/  MUFU.EX2 R220, R5 ;  /* 0x0000000500dc7308 */ /* 0x0007220000000800 */
[C---:B------:R-:W-:Y:S01]  /*79c0*/  FSETP.NEU.FTZ.AND P1, PT, R136.reuse, -INF , PT ;  /* 0xff8000008800780b */ /* 0x040fe20003f3d000 */
[----:B------:R-:W-:Y:S01]  /*79d0*/  FMUL.FTZ R20, R136, c[0x0][0x23c] ;  /* 0x00008f0088147a20 */ /* 0x000fe20000410000 */
[----:B------:R-:W-:Y:S01]  /*79e0*/  FMNMX.FTZ R3, R78, R3, !PT ;  /* 0x000000034e037209 */ /* 0x000fe20007810000 */
[----:B--2---:R-:W2:Y:S01]  /*79f0*/  SHFL.BFLY PT, R6, R135, 0x2, 0x1f ;  /* 0x0c401f0087067f89 */ /* 0x004ea200000e0000 */
[----:B-1----:R-:W-:-:S02]  /*7a00*/  F2FP.BF16.PACK_AB R16, R204, R205 ;  /* 0x000000cdcc10723e */ /* 0x002fc400000010ff */
[----:B------:R-:W-:Y:S02]  /*7a10*/  FMNMX.FTZ R3, R77, R3, !PT ;  /* 0x000000034d037209 */ /* 0x000fe40007810000 */
[----:B------:R-:W-:-:S05]  /*7a20*/  FSEL R20, R20, RZ, P1 ;  /* 0x000000ff14147208 */ /* 0x000fca0000800000 */
[----:B------:R-:W-:Y:S01]  /*7a30*/  FFMA.FTZ R23, R23, c[0x0][0x23c], -R20 ;  /* 0x00008f0017177a23 */ /* 0x000fe20000010814 */
[----:B---3--:R-:W-:Y:S01]  /*7a40*/  FMNMX.FTZ R5, R76, R3, !PT ;  /* 0x000000034c057209 */ /* 0x008fe20007810000 */
[----:B------:R-:W-:Y:S01]  /*7a50*/  FFMA.FTZ R3, R72, c[0x0][0x23c], -R21 ;  /* 0x00008f0048037a23 */ /* 0x000fe20000010815 */
[----:B----4-:R-:W-:Y:S02]  /*7a60*/  F2FP.BF16.PACK_AB R18, R220, R226 ;  /* 0x000000e2dc12723e */ /* 0x010fe400000010ff */
[----:B------:R-:W-:Y:S01]  /*7a70*/  FMNMX.FTZ R5, R192, R5, !PT ;  /* 0x00000005c0057209 */ /* 0x000fe20007810000 */
[----:B------:R1:W-:Y:S03]  /*7a80*/  MUFU.EX2 R230, R3 ;  /* 0x0000000300e67308 */ /* 0x0003e60000000800 */
[----:B------:R-:W-:-:S04]  /*7a90*/  FMNMX.FTZ R5, R188, R5, !PT ;  /* 0x00000005bc057209 */ /* 0x000fc80007810000 */
[----:B------:R-:W-:Y:S02]  /*7aa0*/  FMNMX.FTZ R5, R173, R5, !PT ;  /* 0x00000005ad057209 */ /* 0x000fe40007810000 */
[----:B--2---:R-:W-:Y:S02]  /*7ab0*/  FMNMX.FTZ R135, R135, R6, !PT ;  /* 0x0000000687877209 */ /* 0x004fe40007810000 */
[----:B------:R-:W-:-:S04]  /*7ac0*/  FMNMX.FTZ R5, R157, R5, !PT ;  /* 0x000000059d057209 */ /* 0x000fc80007810000 */
[----:B------:R-:W-:Y:S01]  /*7ad0*/  FMNMX.FTZ R5, R152, R5, !PT ;  /* 0x0000000598057209 */ /* 0x000fe20007810000 */
[----:B-1----:R-:W-:-:S03]  /*7ae0*/  FFMA.FTZ R3, R69, c[0x0][0x23c], -R21 ;  /* 0x00008f0045037a23 */ /* 0x002fc60000010815 */
        /* <DEDUP_REMOVED lines=8> */
[----:B--2---:R-:W-:Y:S01]  /*7b70*/  FMNMX.FTZ R135, R135, R5, !PT ;  /* 0x0000000587877209 */ /* 0x004fe20007810000 */
[----:B------:R-:W-:-:S03]  /*7b80*/  FFMA.FTZ R5, R65, c[0x0][0x23c], -R20 ;  /* 0x00008f0041057a23 */ /* 0x000fc60000010814 */
[----:B------:R-:W-:-:S03]  /*7b90*/  FSETP.NEU.FTZ.AND P1, PT, R135, -INF , PT ;  /* 0xff8000008700780b */ /* 0x000fc60003f3d000 */
[----:B------:R2:W-:Y:S01]  /*7ba0*/  MUFU.EX2 R231, R5 ;  /* 0x0000000500e77308 */ /* 0x0005e20000000800 */
[----:B-1----:R-:W-:Y:S01]  /*7bb0*/  FFMA.FTZ R3, R40, c[0x0][0x23c], -R21 ;  /* 0x00008f0028037a23 */ /* 0x002fe20000010815 */
[----:B---3--:R-:W-:-:S06]  /*7bc0*/  FMNMX.FTZ R134, R134, R6, !PT ;  /* 0x0000000686867209 */ /* 0x008fcc0007810000 */
[----:B------:R1:W-:Y:S01]  /*7bd0*/  MUFU.EX2 R8, R3 ;  /* 0x0000000300087308 */ /* 0x0003e20000000800 */
[----:B------:R-:W3:Y:S01]  /*7be0*/  SHFL.BFLY PT, R6, R134, 0x1, 0x1f ;  /* 0x0c201f0086067f89 */ /* 0x000ee200000e0000 */
[----:B--2---:R-:W-:-:S06]  /*7bf0*/  FFMA.FTZ R5, R64, c[0x0][0x23c], -R20 ;  /* 0x00008f0040057a23 */ /* 0x004fcc0000010814 */
[----:B------:R-:W2:Y:S01]  /*7c00*/  MUFU.EX2 R225, R5 ;  /* 0x0000000500e17308 */ /* 0x000ea20000000800 */
[----:B-1----:R-:W-:-:S07]  /*7c10*/  FFMA.FTZ R3, R96, c[0x0][0x23c], -R20 ;  /* 0x00008f0060037a23 */ /* 0x002fce0000010814 */
[----:B------:R1:W-:Y:S01]  /*7c20*/  MUFU.EX2 R195, R3 ;  /* 0x0000000300c37308 */ /* 0x0003e20000000800 */
[----:B---3--:R-:W-:Y:S02]  /*7c30*/  FMNMX.FTZ R134, R134, R6, !PT ;  /* 0x0000000686867209 */ /* 0x008fe40007810000 */
[----:B--2---:R-:W-:Y:S01]  /*7c40*/  F2FP.BF16.PACK_AB R11, R225, R231 ;  /* 0x000000e7e10b723e */ /* 0x004fe200000010ff */
        /* <DEDUP_REMOVED lines=12> */
[----:B-1----:R-:W-:-:S04]  /*7d10*/  FFMA.FTZ R3, R70, c[0x0][0x23c], -R20 ;  /* 0x00008f0046037a23 */ /* 0x002fc80000010814 */
[----:B------:R1:W-:Y:S03]  /*7d20*/  MUFU.EX2 R9, R3 ;  /* 0x0000000300097308 */ /* 0x0003e60000000800 */
[C---:B------:R-:W-:Y:S08]  /*7d30*/  HMMA.16816.F32.BF16 R124, R16.reuse, R56, RZ ;  /* 0x00000038107c723c */ /* 0x040ff000000418ff */
[----:B------:R-:W-:Y:S01]  /*7d40*/  HMMA.16816.F32.BF16 R116, R16, R60, RZ ;  /* 0x0000003c1074723c */ /* 0x000fe200000418ff */
[----:B-1----:R-:W-:-:S05]  /*7d50*/  FMUL.FTZ R3, R135, c[0x0][0x23c] ;  /* 0x00008f0087037a20 */ /* 0x002fca0000410000 */
[----:B------:R-:W-:Y:S02]  /*7d60*/  FSEL R3, R3, RZ, P1 ;  /* 0x000000ff03037208 */ /* 0x000fe40000800000 */
[----:B------:R-:W-:-:S03]  /*7d70*/  FSETP.NEU.FTZ.AND P1, PT, R134, -INF , PT ;  /* 0xff8000008600780b */ /* 0x000fc60003f3d000 */
[--C-:B------:R-:W-:Y:S02]  /*7d80*/  FFMA.FTZ R5, R97, c[0x0][0x23c], -R3.reuse ;  /* 0x00008f0061057a23 */ /* 0x100fe40000010803 */
[--C-:B------:R-:W-:Y:S02]  /*7d90*/  FFMA.FTZ R6, R74, c[0x0][0x23c], -R3.reuse ;  /* 0x00008f004a067a23 */ /* 0x100fe40000010803 */
[----:B------:R1:W-:Y:S01]  /*7da0*/  MUFU.EX2 R212, R5 ;  /* 0x0000000500d47308 */ /* 0x0003e20000000800 */
[----:B------:R-:W2:Y:S07]  /*7db0*/  LDSM.16.MT88.4 R72, [R224+0xc800] ;  /* 0x00c80000e048783b */ /* 0x000eae0000004200 */
[----:B------:R-:W-:Y:S01]  /*7dc0*/  MUFU.EX2 R171, R6 ;  /* 0x0000000600ab7308 */ /* 0x000fe20000000800 */
[----:B-1----:R-:W-:-:S07]  /*7dd0*/  FFMA.FTZ R5, R92, c[0x0][0x23c], -R3 ;  /* 0x00008f005c057a23 */ /* 0x002fce0000010803 */
[----:B------:R1:W3:Y:S02]  /*7de0*/  MUFU.EX2 R207, R5 ;  /* 0x0000000500cf7308 */ /* 0x0002e40000000800 */
[----:B-1----:R-:W-:Y:S01]  /*7df0*/  FFMA.FTZ R5, R91, c[0x0][0x23c], -R3 ;  /* 0x00008f005b057a23 */ /* 0x002fe20000010803 */
[----:B---3--:R-:W-:-:S05]  /*7e00*/  F2FP.BF16.PACK_AB R12, R207, R212 ;  /* 0x000000d4cf0c723e */ /* 0x008fca00000010ff */
[----:B------:R1:W-:Y:S02]  /*7e10*/  MUFU.EX2 R168, R5 ;  /* 0x0000000500a87308 */ /* 0x0003e40000000800 */
[----:B-1----:R-:W-:-:S06]  /*7e20*/  FFMA.FTZ R5, R81, c[0x0][0x23c], -R3 ;  /* 0x00008f0051057a23 */ /* 0x002fcc0000010803 */
[----:B------:R1:W3:Y:S02]  /*7e30*/  MUFU.EX2 R99, R5 ;  /* 0x0000000500637308 */ /* 0x0002e40000000800 */
[----:B-1----:R-:W-:Y:S01]  /*7e40*/  FMUL.FTZ R5, R134, c[0x0][0x23c] ;  /* 0x00008f0086057a20 */ /* 0x002fe20000410000 */
[----:B---3--:R-:W-:-:S04]  /*7e50*/  F2FP.BF16.PACK_AB R14, R99, R168 ;  /* 0x000000a8630e723e */ /* 0x008fc800000010ff */
[----:B------:R-:W-:Y:S01]  /*7e60*/  FSEL R0, R5, RZ, P1 ;  /* 0x000000ff05007208 */ /* 0x000fe20000800000 */
[----:B------:R-:W-:-:S04]  /*7e70*/  FFMA.FTZ R5, R71, c[0x0][0x23c], -R3 ;  /* 0x00008f0047057a23 */ /* 0x000fc80000010803 */
[----:B------:R1:W-:Y:S01]  /*7e80*/  MUFU.EX2 R234, R5 ;  /* 0x0000000500ea7308 */ /* 0x0003e20000000800 */
[----:B------:R-:W-:-:S07]  /*7e90*/  FFMA.FTZ R4, R95, c[0x0][0x23c], -R0 ;  /* 0x00008f005f047a23 */ /* 0x000fce0000010800 */
[----:B------:R3:W-:Y:S01]  /*7ea0*/  MUFU.EX2 R100, R4 ;  /* 0x0000000400647308 */ /* 0x0007e20000000800 */
[----:B-1----:R-:W-:-:S07]  /*7eb0*/  FFMA.FTZ R5, R98, c[0x0][0x23c], -R0 ;  /* 0x00008f0062057a23 */ /* 0x002fce0000010800 */
[----:B------:R1:W-:Y:S01]  /*7ec0*/  MUFU.EX2 R227, R5 ;  /* 0x0000000500e37308 */ /* 0x0003e20000000800 */
[----:B---3--:R-:W-:-:S07]  /*7ed0*/  FFMA.FTZ R4, R90, c[0x0][0x23c], -R0 ;  /* 0x00008f005a047a23 */ /* 0x008fce0000010800 */
[----:B------:R3:W4:Y:S01]  /*7ee0*/  MUFU.EX2 R101, R4 ;  /* 0x0000000400657308 */ /* 0x0007220000000800 */
[----:B-1----:R-:W-:-:S07]  /*7ef0*/  FFMA.FTZ R5, R94, c[0x0][0x23c], -R0 ;  /* 0x00008f005e057a23 */ /* 0x002fce0000010800 */
[----:B------:R-:W1:Y:S01]  /*7f00*/  MUFU.EX2 R228, R5 ;  /* 0x0000000500e47308 */ /* 0x000e620000000800 */
[----:B---3--:R-:W-:Y:S01]  /*7f10*/  FFMA.FTZ R4, R68, c[0x0][0x23c], -R3 ;  /* 0x00008f0044047a23 */ /* 0x008fe20000010803 */
[----:B----4-:R-:W-:Y:S01]  /*7f20*/  F2FP.BF16.PACK_AB R15, R101, R100 ;  /* 0x00000064650f723e */ /* 0x010fe200000010ff */
[----:B------:R-:W-:Y:S05]  /*7f30*/  HMMA.16816.F32.BF16 R68, R16, R52, RZ ;  /* 0x000000341044723c */ /* 0x000fea00000418ff */
[----:B------:R3:W-:Y:S01]  /*7f40*/  MUFU.EX2 R169, R4 ;  /* 0x0000000400a97308 */ /* 0x0007e20000000800 */
[----:B-1----:R-:W-:-:S07]  /*7f50*/  F2FP.BF16.PACK_AB R13, R228, R227 ;  /* 0x000000e3e40d723e */ /* 0x002fce00000010ff */
[----:B------:R-:W-:Y:S01]  /*7f60*/  HMMA.16816.F32.BF16 R36, R12, R24, RZ ;  /* 0x000000180c24723c */ /* 0x000fe200000418ff */
[----:B---3--:R-:W-:-:S04]  /*7f70*/  FFMA.FTZ R4, R67, c[0x0][0x23c], -R3 ;  /* 0x00008f0043047a23 */ /* 0x008fc80000010803 */
[----:B------:R1:W3:Y:S02]  /*7f80*/  MUFU.EX2 R170, R4 ;  /* 0x0000000400aa7308 */ /* 0x0002e40000000800 */
[----:B------:R-:W-:Y:S01]  /*7f90*/  MOV R25, R8 ;  /* 0x0000000800197202 */ /* 0x000fe20000000f00 */
[C---:B------:R-:W-:Y:S01]  /*7fa0*/  HMMA.16816.F32.BF16 R64, R12.reuse, R52, RZ ;  /* 0x000000340c40723c */ /* 0x040fe200000418ff */
[----:B------:R-:W-:Y:S02]  /*7fb0*/  F2FP.BF16.PACK_AB R8, R102, R230 ;  /* 0x000000e66608723e */ /* 0x000fe400000010ff */
[----:B------:R-:W-:Y:S02]  /*7fc0*/  F2FP.BF16.PACK_AB R10, R25, R232 ;  /* 0x000000e8190a723e */ /* 0x000fe400000010ff */
[----:B------:R-:W-:Y:S02]  /*7fd0*/  MOV R24, R100 ;  /* 0x0000006400187202 */ /* 0x000fe40000000f00 */
[----:B------:R-:W-:Y:S01]  /*7fe0*/  IMAD.MOV.U32 R52, RZ, RZ, R9 ;  /* 0x000000ffff347224 */ /* 0x000fe200078e0009 */
[C---:B------:R-:W-:Y:S04]  /*7ff0*/  HMMA.16816.F32.BF16 R120, R12.reuse, R56, RZ ;  /* 0x000000380c78723c */ /* 0x040fe800000418ff */
[----:B------:R-:W-:Y:S01]  /*8000*/  F2FP.BF16.PACK_AB R9, R52, R206 ;  /* 0x000000ce3409723e */ /* 0x000fe200000010ff */
[----:B-1----:R-:W-:Y:S01]  /*8010*/  FFMA.FTZ R4, R82, c[0x0][0x23c], -R0 ;  /* 0x00008f0052047a23 */ /* 0x002fe20000010800 */
[----:B---3--:R-:W-:Y:S01]  /*8020*/  F2FP.BF16.PACK_AB R6, R170, R169 ;  /* 0x000000a9aa06723e */ /* 0x008fe200000010ff */
[----:B------:R-:W1:Y:S01]  /*8030*/  LDSM.16.MT88.4 R80, [R222+0xe000] ;  /* 0x00e00000de50783b */ /* 0x000e620000004200 */
[----:B------:R-:W-:Y:S01]  /*8040*/  HMMA.16816.F32.BF16 R112, R12, R60, RZ ;  /* 0x0000003c0c70723c */ /* 0x000fe200000418ff */
[----:B------:R3:W-:Y:S01]  /*8050*/  MUFU.EX2 R92, R4 ;  /* 0x00000004005c7308 */ /* 0x0007e20000000800 */
[----:B------:R-:W-:Y:S01]  /*8060*/  IMAD.MOV.U32 R56, RZ, RZ, R103 ;  /* 0x000000ffff387224 */ /* 0x000fe200078e0067 */
[----:B------:R-:W-:-:S04]  /*8070*/  MOV R57, R168 ;  /* 0x000000a800397202 */ /* 0x000fc80000000f00 */
[----:B------:R-:W-:Y:S01]  /*8080*/  MOV R61, R102 ;  /* 0x00000066003d7202 */ /* 0x000fe20000000f00 */
[----:B------:R-:W-:Y:S01]  /*8090*/  HMMA.16816.F32.BF16 R148, R8, R48, R68 ;  /* 0x000000300894723c */ /* 0x000fe20000041844 */
[----:B------:R-:W-:Y:S07]  /*80a0*/  LDSM.16.MT88.4 R68, [R224+0xe800] ;  /* 0x00e80000e044783b */ /* 0x000fee0000004200 */
[----:B------:R-:W-:Y:S01]  /*80b0*/  HMMA.16816.F32.BF16 R88, R12, R32, RZ ;  /* 0x000000200c58723c */ /* 0x000fe200000418ff */
[----:B---3--:R-:W-:-:S04]  /*80c0*/  FFMA.FTZ R4, R78, c[0x0][0x23c], -R0 ;  /* 0x00008f004e047a23 */ /* 0x008fc80000010800 */
[----:B------:R3:W4:Y:S03]  /*80d0*/  MUFU.EX2 R233, R4 ;  /* 0x0000000400e97308 */ /* 0x0007260000000800 */
[C---:B--2---:R-:W-:Y:S01]  /*80e0*/  HMMA.16816.F32.BF16 R180, R8.reuse, R72, R28 ;  /* 0x0000004808b4723c */ /* 0x044fe2000004181c */
[----:B------:R-:W2:Y:S07]  /*80f0*/  LDSM.16.MT88.4 R28, [R222+0xe800] ;  /* 0x00e80000de1c783b */ /* 0x000eae0000004200 */
[----:B------:R-:W-:Y:S01]  /*8100*/  HMMA.16816.F32.BF16 R164, R8, R44, R40 ;  /* 0x0000002c08a4723c */ /* 0x000fe20000041828 */
[----:B------:R-:W2:Y:S01]  /*8110*/  LDSM.16.MT88.4 R40, [R223+0xc800] ;  /* 0x00c80000df28783b */ /* 0x000ea20000004200 */
[----:B---3--:R-:W-:Y:S01]  /*8120*/  FFMA.FTZ R4, R77, c[0x0][0x23c], -R0 ;  /* 0x00008f004d047a23 */ /* 0x008fe20000010800 */
[----:B----4-:R-:W-:-:S05]  /*8130*/  F2FP.BF16.PACK_AB R5, R233, R92 ;  /* 0x0000005ce905723e */ /* 0x010fca00000010ff */
[-C--:B-1----:R-:W-:Y:S01]  /*8140*/  HMMA.16816.F32.BF16 R108, R16, R80.reuse, RZ ;  /* 0x00000050106c723c */ /* 0x082fe200000418ff */
[----:B------:R1:W-:Y:S07]  /*8150*/  MUFU.EX2 R53, R4 ;  /* 0x0000000400357308 */ /* 0x0003ee0000000800 */
[----:B------:R-:W-:Y:S07]  /*8160*/  HMMA.16816.F32.BF16 R104, R12, R80, RZ ;  /* 0x000000500c68723c */ /* 0x000fee00000418ff */
[----:B------:R-:W-:Y:S01]  /*8170*/  MOV R81, R92 ;  /* 0x0000005c00517202 */ /* 0x000fe20000000f00 */
[----:B------:R-:W-:Y:S01]  /*8180*/  IMAD.MOV.U32 R80, RZ, RZ, R171 ;  /* 0x000000ffff507224 */ /* 0x000fe200078e00ab */
[----:B------:R-:W-:Y:S01]  /*8190*/  HMMA.16816.F32.BF16 R92, R16, R84, RZ ;  /* 0x00000054105c723c */ /* 0x000fe200000418ff */
[----:B-1----:R-:W-:-:S02]  /*81a0*/  FFMA.FTZ R4, R76, c[0x0][0x23c], -R0 ;  /* 0x00008f004c047a23 */ /* 0x002fc40000010800 */
[----:B------:R-:W1:Y:S02]  /*81b0*/  LDSM.16.MT88.4 R76, [R224+0xe000] ;  /* 0x00e00000e04c783b */ /* 0x000e640000004200 */
[----:B------:R3:W4:Y:S03]  /*81c0*/  MUFU.EX2 R2, R4 ;  /* 0x0000000400027308 */ /* 0x0007260000000800 */
[C---:B--2---:R-:W-:Y:S08]  /*81d0*/  HMMA.16816.F32.BF16 R208, R8.reuse, R28, R108 ;  /* 0x0000001c08d0723c */ /* 0x044ff0000004186c */
[----:B------:R-:W-:Y:S01]  /*81e0*/  HMMA.16816.F32.BF16 R196, R8, R40, R124 ;  /* 0x0000002808c4723c */ /* 0x000fe2000004187c */
[----:B---3--:R-:W-:-:S02]  /*81f0*/  F2FP.BF16.PACK_AB R4, R234, R171 ;  /* 0x000000abea04723e */ /* 0x008fc400000010ff */
[----:B----4-:R-:W-:-:S05]  /*8200*/  F2FP.BF16.PACK_AB R7, R2, R53 ;  /* 0x000000350207723e */ /* 0x010fca00000010ff */
[----:B------:R-:W-:Y:S08]  /*8210*/  HMMA.16816.F32.BF16 R108, R12, R54, RZ ;  /* 0x000000360c6c723c */ /* 0x000ff000000418ff */
[C---:B------:R-:W-:Y:S01]  /*8220*/  HMMA.16816.F32.BF16 R144, R4.reuse, R48, R64 ;  /* 0x000000300490723c */ /* 0x040fe20000041840 */
[----:B------:R-:W2:Y:S06]  /*8230*/  LDSM.16.MT88.4 R64, [R223+0xe800] ;  /* 0x00e80000df40783b */ /* 0x000eac0000004200 */
[----:B------:R-:W-:Y:S01]  /*8240*/  IMAD.MOV.U32 R49, RZ, RZ, R101 ;  /* 0x000000ffff317224 */ /* 0x000fe200078e0065 */
[----:B------:R-:W-:Y:S01]  /*8250*/  HMMA.16816.F32.BF16 R176, R4, R72, R88 ;  /* 0x0000004804b0723c */ /* 0x000fe20000041858 */
[----:B------:R-:W-:-:S06]  /*8260*/  MOV R48, R212 ;  /* 0x000000d400307202 */ /* 0x000fcc0000000f00 */
[----:B------:R-:W-:Y:S01]  /*8270*/  IMAD.MOV.U32 R73, RZ, RZ, R99 ;  /* 0x000000ffff497224 */ /* 0x000fe200078e0063 */
[----:B-1----:R-:W-:Y:S08]  /*8280*/  HMMA.16816.F32.BF16 R100, R16, R76, RZ ;  /* 0x0000004c1064723c */ /* 0x002ff000000418ff */
[----:B------:R-:W-:Y:S08]  /*8290*/  HMMA.16816.F32.BF16 R88, R12, R84, RZ ;  /* 0x000000540c58723c */ /* 0x000ff000000418ff */
[----:B------:R-:W-:Y:S01]  /*82a0*/  HMMA.16816.F32.BF16 R160, R4, R44, R36 ;  /* 0x0000002c04a0723c */ /* 0x000fe20000041824 */
[----:B------:R-:W1:Y:S06]  /*82b0*/  LDSM.16.MT88.4 R36, [R221+0xe800] ;  /* 0x00e80000dd24783b */ /* 0x000e6c0000004200 */
[----:B------:R-:W-:Y:S01]  /*82c0*/  MOV R45, R170 ;  /* 0x000000aa002d7202 */ /* 0x000fe20000000f00 */
[----:B------:R-:W-:Y:S01]  /*82d0*/  HMMA.16816.F32.BF16 R216, R8, R68, R100 ;  /* 0x0000004408d8723c */ /* 0x000fe20000041864 */
[----:B------:R-:W-:-:S07]  /*82e0*/  IMAD.MOV.U32 R44, RZ, RZ, R169 ;  /* 0x000000ffff2c7224 */ /* 0x000fce00078e00a9 */
[----:B------:R-:W-:Y:S08]  /*82f0*/  HMMA.16816.F32.BF16 R200, R4, R28, R104 ;  /* 0x0000001c04c8723c */ /* 0x000ff00000041868 */
[----:B------:R-:W-:Y:S08]  /*8300*/  HMMA.16816.F32.BF16 R96, R12, R76, RZ ;  /* 0x0000004c0c60723c */ /* 0x000ff000000418ff */
[----:B------:R-:W-:Y:S01]  /*8310*/  MOV R29, R219 ;  /* 0x000000db001d7202 */ /* 0x000fe20000000f00 */
[----:B------:R-:W-:Y:S01]  /*8320*/  IMAD.MOV.U32 R28, RZ, RZ, R218 ;  /* 0x000000ffff1c7224 */ /* 0x000fe200078e00da */
[----:B------:R-:W-:Y:S01]  /*8330*/  MOV R239, R217 ;  /* 0x000000d900ef7202 */ /* 0x000fe20000000f00 */
[----:B------:R-:W-:Y:S01]  /*8340*/  IMAD.MOV.U32 R60, RZ, RZ, R216 ;  /* 0x000000ffff3c7224 */ /* 0x000fe200078e00d8 */
[-C--:B--2---:R-:W-:Y:S08]  /*8350*/  HMMA.16816.F32.BF16 R92, R8, R64.reuse, R92 ;  /* 0x00000040085c723c */ /* 0x084ff0000004185c */
[----:B------:R-:W-:Y:S08]  /*8360*/  HMMA.16816.F32.BF16 R216, R4, R64, R88 ;  /* 0x0000004004d8723c */ /* 0x000ff00000041858 */
[----:B------:R-:W-:Y:S08]  /*8370*/  HMMA.16816.F32.BF16 R88, R12, R82, RZ ;  /* 0x000000520c58723c */ /* 0x000ff000000418ff */
[----:B------:R-:W-:Y:S01]  /*8380*/  HMMA.16816.F32.BF16 R120, R4, R40, R120 ;  /* 0x000000280478723c */ /* 0x000fe20000041878 */
[----:B------:R-:W-:Y:S01]  /*8390*/  MOV R33, R94 ;  /* 0x0000005e00217202 */ /* 0x000fe20000000f00 */
[----:B------:R-:W-:-:S05]  /*83a0*/  IMAD.MOV.U32 R32, RZ, RZ, R92 ;  /* 0x000000ffff207224 */ /* 0x000fca00078e005c */
[----:B------:R-:W-:Y:S01]  /*83b0*/  MOV R40, R95 ;  /* 0x0000005f00287202 */ /* 0x000fe20000000f00 */
[----:B-1----:R-:W-:Y:S01]  /*83c0*/  HMMA.16816.F32.BF16 R184, R8, R36, R116 ;  /* 0x0000002408b8723c */ /* 0x002fe20000041874 */
[----:B------:R-:W-:-:S07]  /*83d0*/  MOV R41, R52 ;  /* 0x0000003400297202 */ /* 0x000fce0000000f00 */
[C---:B------:R-:W-:Y:S07]  /*83e0*/  HMMA.16816.F32.BF16 R168, R4.reuse, R36, R112 ;  /* 0x0000002404a8723c */ /* 0x040fee0000041870 */
[----:B------:R-:W-:Y:S01]  /*83f0*/  IMAD.MOV.U32 R36, RZ, RZ, R93 ;  /* 0x000000ffff247224 */ /* 0x000fe200078e005d */
[C---:B------:R-:W-:Y:S08]  /*8400*/  HMMA.16816.F32.BF16 R212, R4.reuse, R68, R96 ;  /* 0x0000004404d4723c */ /* 0x040ff00000041860 */
        /* <DEDUP_REMOVED lines=9> */
[C---:B------:R-:W-:Y:S07]  /*84a0*/  HMMA.16816.F32.BF16 R124, R4.reuse, R66, R12 ;  /* 0x00000042047c723c */ /* 0x040fee000004180c */
[----:B------:R-:W-:Y:S01]  /*84b0*/  MOV R14, R24 ;  /* 0x00000018000e7202 */ /* 0x000fe20000000f00 */
[----:B------:R-:W-:Y:S01]  /*84c0*/  IMAD.MOV.U32 R13, RZ, RZ, R25 ;  /* 0x000000ffff0d7224 */ /* 0x000fe200078e0019 */
[----:B------:R-:W-:Y:S01]  /*84d0*/  HMMA.16816.F32.BF16 R100, R4, R74, R100 ;  /* 0x0000004a0464723c */ /* 0x000fe20000041864 */
[----:B------:R-:W-:-:S02]  /*84e0*/  IMAD.MOV.U32 R12, RZ, RZ, R53 ;  /* 0x000000ffff0c7224 */ /* 0x000fc400078e0035 */
[----:B------:R-:W-:-:S05]  /*84f0*/  IMAD.MOV.U32 R15, RZ, RZ, R73 ;  /* 0x000000ffff0f7224 */ /* 0x000fca00078e0049 */
[----:B------:R-:W-:Y:S08]  /*8500*/  HMMA.16816.F32.BF16 R24, R16, R26, RZ ;  /* 0x0000001a1018723c */ /* 0x000ff000000418ff */
[C---:B------:R-:W-:Y:S08]  /*8510*/  HMMA.16816.F32.BF16 R96, R4.reuse, R42, R96 ;  /* 0x0000002a0460723c */ /* 0x040ff00000041860 */
[C---:B------:R-:W-:Y:S08]  /*8520*/  HMMA.16816.F32.BF16 R92, R4.reuse, R38, R92 ;  /* 0x00000026045c723c */ /* 0x040ff0000004185c */
[----:B------:R-:W-:Y:S08]  /*8530*/  HMMA.16816.F32.BF16 R116, R4, R70, R88 ;  /* 0x000000460474723c */ /* 0x000ff00000041858 */
[C---:B------:R-:W-:Y:S08]  /*8540*/  HMMA.16816.F32.BF16 R52, R16.reuse, R54, RZ ;  /* 0x000000361034723c */ /* 0x040ff000000418ff */
[----:B------:R-:W-:Y:S07]  /*8550*/  HMMA.16816.F32.BF16 R4, R16, R58, RZ ;  /* 0x0000003a1004723c */ /* 0x000fee00000418ff */
[----:B------:R-:W-:Y:S01]  /*8560*/  MOV R58, R49 ;  /* 0x00000031003a7202 */ /* 0x000fe20000000f00 */
[C---:B------:R-:W-:Y:S07]  /*8570*/  HMMA.16816.F32.BF16 R88, R8.reuse, R46, R24 ;  /* 0x0000002e0858723c */ /* 0x040fee0000041818 */
[----:B------:R-:W-:Y:S01]  /*8580*/  MOV R27, R48 ;  /* 0x00000030001b7202 */ /* 0x000fe20000000f00 */
[----:B------:R-:W-:Y:S01]  /*8590*/  HMMA.16816.F32.BF16 R52, R8, R50, R52 ;  /* 0x000000320834723c */ /* 0x000fe20000041834 */
[----:B------:R-:W-:Y:S01]  /*85a0*/  MOV R26, R33 ;  /* 0x00000021001a7202 */ /* 0x000fe20000000f00 */
[----:B------:R-:W-:-:S02]  /*85b0*/  IMAD.MOV.U32 R24, RZ, RZ, R32 ;  /* 0x000000ffff187224 */ /* 0x000fc400078e0020 */
[----:B------:R-:W-:-:S04]  /*85c0*/  IMAD.MOV.U32 R25, RZ, RZ, R36 ;  /* 0x000000ffff197224 */ /* 0x000fc800078e0024 */
[----:B------:R-:W-:Y:S07]  /*85d0*/  HMMA.16816.F32.BF16 R48, R8, R42, R4 ;  /* 0x0000002a0830723c */ /* 0x000fee0000041804 */
[----:B------:R-:W-:Y:S01]  /*85e0*/  IMAD.MOV.U32 R43, RZ, RZ, R61 ;  /* 0x000000ffff2b7224 */ /* 0x000fe200078e003d */
[----:B------:R-:W-:Y:S01]  /*85f0*/  HMMA.16816.F32.BF16 R4, R16, R62, RZ ;  /* 0x0000003e1004723c */ /* 0x000fe200000418ff */
[----:B------:R-:W-:-:S06]  /*8600*/  MOV R42, R56 ;  /* 0x00000038002a7202 */ /* 0x000fcc0000000f00 */
[----:B------:R-:W-:Y:S01]  /*8610*/  IMAD.MOV.U32 R63, RZ, RZ, R57 ;  /* 0x000000ffff3f7224 */ /* 0x000fe200078e0039 */
[----:B------:R-:W-:Y:S01]  /*8620*/  HMMA.16816.F32.BF16 R32, R16, R34, RZ ;  /* 0x000000221020723c */ /* 0x000fe200000418ff */
[----:B------:R-:W-:Y:S01]  /*8630*/  MOV R57, R44 ;  /* 0x0000002c00397202 */ /* 0x000fe20000000f00 */
[----:B------:R-:W-:Y:S11]  /*8640*/  IMAD.MOV.U32 R62, RZ, RZ, R45 ;  /* 0x000000ffff3e7224 */ /* 0x000ff600078e002d */
[----:B------:R-:W-:Y:S03]  /*8650*/  @!UPT UIADD3 URZ, URZ, URZ, URZ ;  /* 0x0000003f3f3ff290 */ /* 0x000fe6000fffe03f */
[----:B------:R-:W-:Y:S08]  /*8660*/  HMMA.16816.F32.BF16 R44, R8, R38, R4 ;  /* 0x00000026082c723c */ /* 0x000ff00000041804 */
[----:B------:R-:W-:Y:S07]  /*8670*/  HMMA.16816.F32.BF16 R4, R16, R82, RZ ;  /* 0x000000521004723c */ /* 0x000fee00000418ff */
[----:B------:R-:W-:Y:S01]  /*8680*/  MOV R82, R14 ;  /* 0x0000000e00527202 */ /* 0x000fe20000000f00 */
[----:B------:R-:W-:Y:S07]  /*8690*/  HMMA.16816.F32.BF16 R72, R8, R74, R32 ;  /* 0x0000004a0848723c */ /* 0x000fee0000041820 */
[----:B------:R-:W-:Y:S01]  /*86a0*/  MOV R34, R2 ;  /* 0x0000000200227202 */ /* 0x000fe20000000f00 */
[----:B------:R-:W-:Y:S01]  /*86b0*/  FFMA.FTZ R2, R193, c[0x0][0x23c], -R21 ;  /* 0x00008f00c1027a23 */ /* 0x000fe20000010815 */
[----:B------:R-:W-:Y:S01]  /*86c0*/  MOV R35, R29 ;  /* 0x0000001d00237202 */ /* 0x000fe20000000f00 */
[----:B------:R-:W-:-:S02]  /*86d0*/  IMAD.MOV.U32 R32, RZ, RZ, R28 ;  /* 0x000000ffff207224 */ /* 0x000fc400078e001c */
[----:B------:R1:W-:Y:S01]  /*86e0*/  MUFU.EX2 R83, R2 ;  /* 0x0000000200537308 */ /* 0x0003e20000000800 */
[--C-:B------:R-:W-:Y:S02]  /*86f0*/  FFMA.FTZ R29, R132, c[0x0][0x23c], -R21.reuse ;  /* 0x00008f00841d7a23 */ /* 0x100fe40000010815 */
[----:B------:R-:W-:Y:S01]  /*8700*/  FFMA.FTZ R28, R22, c[0x0][0x23c], -R21 ;  /* 0x00008f00161c7a23 */ /* 0x000fe20000010815 */
[----:B------:R-:W-:Y:S01]  /*8710*/  HMMA.16816.F32.BF16 R36, R8, R30, R4 ;  /* 0x0000001e0824723c */ /* 0x000fe20000041804 */
[----:B------:R-:W-:-:S06]  /*8720*/  FFMA.FTZ R22, R143, c[0x0][0x23c], -R3 ;  /* 0x00008f008f167a23 */ /* 0x000fcc0000010803 */
[--C-:B------:R-:W-:Y:S01]  /*8730*/  FFMA.FTZ R31, R153, c[0x0][0x23c], -R21.reuse ;  /* 0x00008f00991f7a23 */ /* 0x100fe20000010815 */
[C---:B------:R-:W-:Y:S01]  /*8740*/  HMMA.16816.F32.BF16 R4, R16.reuse, R78, RZ ;  /* 0x0000004e1004723c */ /* 0x040fe200000418ff */
[--C-:B------:R-:W-:Y:S01]  /*8750*/  FFMA.FTZ R30, R141, c[0x0][0x23c], -R21.reuse ;  /* 0x00008f008d1e7a23 */ /* 0x100fe20000010815 */
[----:B------:R-:W-:Y:S01]  /*8760*/  MOV R153, R34 ;  /* 0x0000002200997202 */ /* 0x000fe20000000f00 */
[----:B------:R-:W-:Y:S02]  /*8770*/  FFMA.FTZ R34, R131, c[0x0][0x23c], -R0 ;  /* 0x00008f0083227a23 */ /* 0x000fe40000010800 */
[----:B-1----:R-:W-:Y:S02]  /*8780*/  FFMA.FTZ R2, R189, c[0x0][0x23c], -R21 ;  /* 0x00008f00bd027a23 */ /* 0x002fe40000010815 */
[----:B------:R-:W-:Y:S01]  /*8790*/  MOV R78, R58 ;  /* 0x0000003a004e7202 */ /* 0x000fe20000000f00 */
[----:B------:R-:W-:Y:S01]  /*87a0*/  HMMA.16816.F32.BF16 R16, R16, R86, RZ ;  /* 0x000000561010723c */ /* 0x000fe200000418ff */
[----:B------:R1:W-:Y:S06]  /*87b0*/  MUFU.EX2 R59, R2 ;  /* 0x00000002003b7308 */ /* 0x0003ec0000000800 */
[----:B------:R-:W-:Y:S01]  /*87c0*/  IMAD.MOV.U32 R87, RZ, RZ, R43 ;  /* 0x000000ffff577224 */ /* 0x000fe200078e002b */
[----:B------:R-:W-:-:S02]  /*87d0*/  MOV R43, R239 ;  /* 0x000000ef002b7202 */ /* 0x000fc40000000f00 */
[----:B------:R-:W-:Y:S01]  /*87e0*/  MOV R86, R42 ;  /* 0x0000002a00567202 */ /* 0x000fe20000000f00 */
[----:B------:R-:W-:Y:S02]  /*87f0*/  IMAD.MOV.U32 R42, RZ, RZ, R24 ;  /* 0x000000ffff2a7224 */ /* 0x000fe400078e0018 */
[----:B------:R-:W-:-:S03]  /*8800*/  FFMA.FTZ R24, R128, c[0x0][0x23c], -R20 ;  /* 0x00008f0080187a23 */ /* 0x000fc60000010814 */
[----:B------:R-:W-:Y:S01]  /*8810*/  HMMA.16816.F32.BF16 R68, R8, R70, R4 ;  /* 0x000000460844723c */ /* 0x000fe20000041804 */
[----:B-1----:R-:W-:-:S04]  /*8820*/  FFMA.FTZ R2, R172, c[0x0][0x23c], -R21 ;  /* 0x00008f00ac027a23 */ /* 0x002fc80000010815 */
[----:B------:R1:W-:Y:S02]  /*8830*/  MUFU.EX2 R76, R2 ;  /* 0x00000002004c7308 */ /* 0x0003e40000000800 */
[----:B------:R-:W-:Y:S01]  /*8840*/  MOV R5, R62 ;  /* 0x0000003e00057202 */ /* 0x000fe20000000f00 */
[----:B------:R-:W-:Y:S01]  /*8850*/  HMMA.16816.F32.BF16 R64, R8, R66, R16 ;  /* 0x000000420840723c */ /* 0x000fe20000041810 */
[----:B------:R-:W-:Y:S01]  /*8860*/  IMAD.MOV.U32 R62, RZ, RZ, R32 ;  /* 0x000000ffff3e7224 */ /* 0x000fe200078e0020 */
[----:B------:R-:W-:Y:S01]  /*8870*/  MOV R32, R25 ;  /* 0x0000001900207202 */ /* 0x000fe20000000f00 */
[----:B------:R-:W-:Y:S02]  /*8880*/  FFMA.FTZ R25, R138, c[0x0][0x23c], -R20 ;  /* 0x00008f008a197a23 */ /* 0x000fe40000010814 */
[----:B------:R-:W-:Y:S02]  /*8890*/  FFMA.FTZ R4, R192, c[0x0][0x23c], -R0 ;  /* 0x00008f00c0047a23 */ /* 0x000fe40000010800 */
[----:B------:R-:W-:Y:S01]  /*88a0*/  MOV R18, R12 ;  /* 0x0000000c00127202 */ /* 0x000fe20000000f00 */
[----:B------:R-:W-:Y:S01]  /*88b0*/  IMAD.MOV.U32 R17, RZ, RZ, R13 ;  /* 0x000000ffff117224 */ /* 0x000fe200078e000d */
[----:B------:R-:W-:Y:S01]  /*88c0*/  MUFU.EX2 R58, R4 ;  /* 0x00000004003a7308 */ /* 0x000fe20000000800 */
[----:B------:R-:W-:Y:S01]  /*88d0*/  IMAD.MOV.U32 R19, RZ, RZ, R63 ;  /* 0x000000ffff137224 */ /* 0x000fe200078e003f */
[----:B------:R-:W-:Y:S01]  /*88e0*/  MOV R63, R35 ;  /* 0x00000023003f7202 */ /* 0x000fe20000000f00 */
[----:B------:R-:W-:Y:S01]  /*88f0*/  IMAD.MOV.U32 R35, RZ, RZ, R26 ;  /* 0x000000ffff237224 */ /* 0x000fe200078e001a */
[----:B------:R-:W-:Y:S01]  /*8900*/  MOV R128, R17 ;  /* 0x0000001100807202 */ /* 0x000fe20000000f00 */
[----:B-1----:R-:W-:-:S02]  /*8910*/  FFMA.FTZ R2, R156, c[0x0][0x23c], -R21 ;  /* 0x00008f009c027a23 */ /* 0x002fc40000010815 */
[----:B------:R-:W-:Y:S02]  /*8920*/  FFMA.FTZ R21, R139, c[0x0][0x23c], -R3 ;  /* 0x00008f008b157a23 */ /* 0x000fe40000010803 */
[----:B------:R1:W2:Y:S01]  /*8930*/  MUFU.EX2 R61, R2 ;  /* 0x00000002003d7308 */ /* 0x0002a20000000800 */
[----:B------:R-:W-:Y:S02]  /*8940*/  IMAD.MOV.U32 R7, RZ, RZ, R87 ;  /* 0x000000ffff077224 */ /* 0x000fe400078e0057 */
[----:B------:R-:W-:Y:S02]  /*8950*/  FFMA.FTZ R26, R142, c[0x0][0x23c], -R20 ;  /* 0x00008f008e1a7a23 */ /* 0x000fe40000010814 */
[----:B------:R-:W-:Y:S02]  /*8960*/  IMAD.MOV.U32 R87, RZ, RZ, R63 ;  /* 0x000000ffff577224 */ /* 0x000fe400078e003f */
[----:B------:R-:W-:Y:S02]  /*8970*/  IMAD.MOV.U32 R63, RZ, RZ, R32 ;  /* 0x000000ffff3f7224 */ /* 0x000fe400078e0020 */
[----:B------:R-:W-:-:S02]  /*8980*/  FFMA.FTZ R32, R140, c[0x0][0x23c], -R0 ;  /* 0x00008f008c207a23 */ /* 0x000fc40000010800 */
[----:B-1----:R-:W-:Y:S01]  /*8990*/  FFMA.FTZ R2, R191, c[0x0][0x23c], -R20 ;  /* 0x00008f00bf027a23 */ /* 0x002fe20000010814 */
[----:B--2---:R-:W-:-:S03]  /*89a0*/  F2FP.BF16.PACK_AB R10, R61, R76 ;  /* 0x0000004c3d0a723e */ /* 0x004fc600000010ff */
[----:B------:R1:W-:Y:S02]  /*89b0*/  MUFU.EX2 R33, R2 ;  /* 0x0000000200217308 */ /* 0x0003e40000000800 */
[----:B-1----:R-:W-:-:S06]  /*89c0*/  FFMA.FTZ R2, R175, c[0x0][0x23c], -R20 ;  /* 0x00008f00af027a23 */ /* 0x002fcc0000010814 */
[----:B------:R1:W-:Y:S02]  /*89d0*/  MUFU.EX2 R84, R2 ;  /* 0x0000000200547308 */ /* 0x0003e40000000800 */
[----:B-1----:R-:W-:-:S06]  /*89e0*/  FFMA.FTZ R2, R159, c[0x0][0x23c], -R20 ;  /* 0x00008f009f027a23 */ /* 0x002fcc0000010814 */
[----:B------:R1:W-:Y:S02]  /*89f0*/  MUFU.EX2 R77, R2 ;  /* 0x00000002004d7308 */ /* 0x0003e40000000800 */
[----:B-1----:R-:W-:Y:S02]  /*8a00*/  FFMA.FTZ R2, R154, c[0x0][0x23c], -R20 ;  /* 0x00008f009a027a23 */ /* 0x002fe40000010814 */
[----:B------:R-:W-:-:S04]  /*8a10*/  IMAD.MOV.U32 R154, RZ, RZ, R5 ;  /* 0x000000ffff9a7224 */ /* 0x000fc800078e0005 */
[----:B------:R1:W-:Y:S01]  /*8a20*/  MUFU.EX2 R16, R2 ;  /* 0x0000000200107308 */ /* 0x0003e20000000800 */
[--C-:B------:R-:W-:Y:S02]  /*8a30*/  FFMA.FTZ R20, R130, c[0x0][0x23c], -R3.reuse ;  /* 0x00008f0082147a23 */ /* 0x100fe40000010803 */
[----:B------:R-:W-:Y:S01]  /*8a40*/  IMAD.MOV.U32 R130, RZ, RZ, R18 ;  /* 0x000000ffff827224 */ /* 0x000fe200078e0012 */
[----:B------:R-:W-:Y:S01]  /*8a50*/  MOV R18, R63 ;  /* 0x0000003f00127202 */ /* 0x000fe20000000f00 */
[----:B-1----:R-:W-:-:S04]  /*8a60*/  FFMA.FTZ R2, R190, c[0x0][0x23c], -R3 ;  /* 0x00008f00be027a23 */ /* 0x002fc80000010803 */
[----:B------:R1:W-:Y:S02]  /*8a70*/  MUFU.EX2 R79, R2 ;  /* 0x00000002004f7308 */ /* 0x0003e40000000800 */
[----:B-1----:R-:W-:-:S06]  /*8a80*/  FFMA.FTZ R2, R174, c[0x0][0x23c], -R3 ;  /* 0x00008f00ae027a23 */ /* 0x002fcc0000010803 */
[----:B------:R1:W2:Y:S02]  /*8a90*/  MUFU.EX2 R85, R2 ;  /* 0x0000000200557308 */ /* 0x0002a40000000800 */
[----:B-1----:R-:W-:Y:S01]  /*8aa0*/  FFMA.FTZ R2, R158, c[0x0][0x23c], -R3 ;  /* 0x00008f009e027a23 */ /* 0x002fe20000010803 */
[----:B--2---:R-:W-:-:S05]  /*8ab0*/  F2FP.BF16.PACK_AB R4, R85, R79 ;  /* 0x0000004f5504723e */ /* 0x004fca00000010ff */
[----:B------:R1:W-:Y:S02]  /*8ac0*/  MUFU.EX2 R56, R2 ;  /* 0x0000000200387308 */ /* 0x0003e40000000800 */
[----:B-1----:R-:W-:Y:S02]  /*8ad0*/  FFMA.FTZ R2, R155, c[0x0][0x23c], -R3 ;  /* 0x00008f009b027a23 */ /* 0x002fe40000010803 */
[----:B------:R-:W-:Y:S02]  /*8ae0*/  IMAD.MOV.U32 R155, RZ, RZ, R83 ;  /* 0x000000ffff9b7224 */ /* 0x000fe400078e0053 */
[----:B------:R-:W-:Y:S02]  /*8af0*/  IMAD.MOV.U32 R83, RZ, RZ, R15 ;  /* 0x000000ffff537224 */ /* 0x000fe400078e000f */
[----:B------:R1:W2:Y:S01]  /*8b00*/  MUFU.EX2 R6, R2 ;  /* 0x0000000200067308 */ /* 0x0002a20000000800 */
[----:B------:R-:W3:Y:S01]  /*8b10*/  LDSM.16.MT88.4 R12, [R221+0xd000] ;  /* 0x00d00000dd0c783b */ /* 0x000ee20000004200 */
[----:B------:R-:W-:Y:S01]  /*8b20*/  F2FP.BF16.PACK_AB R8, R59, R155 ;  /* 0x0000009b3b08723e */ /* 0x000fe200000010ff */
[----:B------:R-:W-:Y:S01]  /*8b30*/  FFMA.FTZ R3, R129, c[0x0][0x23c], -R3 ;  /* 0x00008f0081037a23 */ /* 0x000fe20000010803 */
[----:B------:R-:W-:Y:S01]  /*8b40*/  MOV R129, R19 ;  /* 0x0000001300817202 */ /* 0x000fe20000000f00 */
[----:B-1----:R-:W-:-:S02]  /*8b50*/  FFMA.FTZ R2, R188, c[0x0][0x23c], -R0 ;  /* 0x00008f00bc027a23 */ /* 0x002fc40000010800 */
[----:B--2---:R-:W-:Y:S01]  /*8b60*/  IMAD.MOV.U32 R139, RZ, RZ, R6 ;  /* 0x000000ffff8b7224 */ /* 0x004fe200078e0006 */
[----:B------:R-:W-:Y:S01]  /*8b70*/  MOV R6, R86 ;  /* 0x0000005600067202 */ /* 0x000fe20000000f00 */
[----:B------:R1:W2:Y:S01]  /*8b80*/  MUFU.EX2 R239, R2 ;  /* 0x0000000200ef7308 */ /* 0x0002a20000000800 */
[----:B------:R-:W-:Y:S02]  /*8b90*/  MOV R86, R62 ;  /* 0x0000003e00567202 */ /* 0x000fe40000000f00 */
[----:B------:R-:W-:Y:S01]  /*8ba0*/  MOV R62, R42 ;  /* 0x0000002a003e7202 */ /* 0x000fe20000000f00 */
[----:B------:R-:W-:Y:S01]  /*8bb0*/  IMAD.MOV.U32 R131, RZ, RZ, R6 ;  /* 0x000000ffff837224 */ /* 0x000fe200078e0006 */
[----:B------:R-:W-:Y:S01]  /*8bc0*/  MOV R42, R35 ;  /* 0x00000023002a7202 */ /* 0x000fe20000000f00 */
[----:B------:R-:W-:Y:S01]  /*8bd0*/  IMAD.MOV.U32 R35, RZ, RZ, R27 ;  /* 0x000000ffff237224 */ /* 0x000fe200078e001b */
[----:B------:R-:W-:Y:S01]  /*8be0*/  F2FP.BF16.PACK_AB R6, R139, R56 ;  /* 0x000000388b06723e */ /* 0x000fe200000010ff */
[--C-:B------:R-:W-:Y:S01]  /*8bf0*/  FFMA.FTZ R27, R152, c[0x0][0x23c], -R0.reuse ;  /* 0x00008f00981b7a23 */ /* 0x100fe20000010800 */
[----:B------:R-:W-:Y:S01]  /*8c00*/  MOV R152, R33 ;  /* 0x0000002100987202 */ /* 0x000fe20000000f00 */
[----:B------:R-:W-:-:S02]  /*8c10*/  FFMA.FTZ R33, R133, c[0x0][0x23c], -R0 ;  /* 0x00008f0085217a23 */ /* 0x000fc40000010800 */
[----:B------:R-:W-:Y:S01]  /*8c20*/  IMAD.MOV.U32 R133, RZ, RZ, R16 ;  /* 0x000000ffff857224 */ /* 0x000fe200078e0010 */
[----:B------:R-:W-:Y:S01]  /*8c30*/  MOV R16, R7 ;  /* 0x0000000700107202 */ /* 0x000fe20000000f00 */
[----:B------:R-:W-:Y:S01]  /*8c40*/  IMAD.MOV.U32 R19, RZ, RZ, R42 ;  /* 0x000000ffff137224 */ /* 0x000fe200078e002a */
[----:B------:R-:W-:Y:S01]  /*8c50*/  F2FP.BF16.PACK_AB R9, R84, R152 ;  /* 0x000000985409723e */ /* 0x000fe200000010ff */
[----:B-1----:R-:W-:Y:S01]  /*8c60*/  FFMA.FTZ R2, R173, c[0x0][0x23c], -R0 ;  /* 0x00008f00ad027a23 */ /* 0x002fe20000010800 */
[----:B--2---:R-:W-:Y:S01]  /*8c70*/  F2FP.BF16.PACK_AB R5, R239, R58 ;  /* 0x0000003aef05723e */ /* 0x004fe200000010ff */
[----:B------:R-:W-:Y:S01]  /*8c80*/  IMAD.MOV.U32 R17, RZ, RZ, R62 ;  /* 0x000000ffff117224 */ /* 0x000fe200078e003e */
[----:B------:R-:W-:Y:S01]  /*8c90*/  F2FP.BF16.PACK_AB R11, R133, R77 ;  /* 0x0000004d850b723e */ /* 0x000fe200000010ff */
[----:B------:R1:W-:Y:S06]  /*8ca0*/  MUFU.EX2 R138, R2 ;  /* 0x00000002008a7308 */ /* 0x0003ec0000000800 */
[----:B---3--:R-:W-:Y:S01]  /*8cb0*/  HMMA.16816.F32.BF16 R148, R8, R12, R148 ;  /* 0x0000000c0894723c */ /* 0x008fe20000041894 */
[----:B-1----:R-:W-:-:S02]  /*8cc0*/  FFMA.FTZ R2, R157, c[0x0][0x23c], -R0 ;  /* 0x00008f009d027a23 */ /* 0x002fc40000010800 */
[----:B------:R-:W-:Y:S02]  /*8cd0*/  FADD.FTZ R0, R205, R204 ;  /* 0x000000cccd007221 */ /* 0x000fe40000010000 */
[----:B------:R-:W1:Y:S02]  /*8ce0*/  MUFU.EX2 R132, R2 ;  /* 0x0000000200847308 */ /* 0x000e640000000800 */
[----:B-1----:R-:W-:Y:S02]  /*8cf0*/  F2FP.BF16.PACK_AB R7, R132, R138 ;  /* 0x0000008a8407723e */ /* 0x002fe400000010ff */
[----:B------:R-:W-:Y:S01]  /*8d00*/  MOV R2, R35 ;  /* 0x0000002300027202 */ /* 0x000fe20000000f00 */
[----:B------:R-:W-:-:S04]  /*8d10*/  FADD.FTZ R35, R195, R194 ;  /* 0x000000c2c3237221 */ /* 0x000fc80000010000 */
[C---:B------:R-:W-:Y:S07]  /*8d20*/  HMMA.16816.F32.BF16 R156, R4.reuse, R14, R108 ;  /* 0x0000000e049c723c */ /* 0x040fee000004186c */
[----:B------:R-:W-:Y:S01]  /*8d30*/  IMAD.MOV.U32 R108, RZ, RZ, R43 ;  /* 0x000000ffff6c7224 */ /* 0x000fe200078e002b */
[----:B------:R-:W-:Y:S01]  /*8d40*/  MOV R111, R41 ;  /* 0x00000029006f7202 */ /* 0x000fe20000000f00 */
[----:B------:R-:W-:Y:S01]  /*8d50*/  HMMA.16816.F32.BF16 R144, R4, R12, R144 ;  /* 0x0000000c0490723c */ /* 0x000fe20000041890 */
[----:B------:R-:W-:Y:S01]  /*8d60*/  MOV R109, R40 ;  /* 0x00000028006d7202 */ /* 0x000fe20000000f00 */
[----:B------:R-:W-:-:S06]  /*8d70*/  IMAD.MOV.U32 R110, RZ, RZ, R61 ;  /* 0x000000ffff6e7224 */ /* 0x000fcc00078e003d */
        /* <DEDUP_REMOVED lines=9> */
[----:B------:R-:W-:-:S05]  /*8e10*/  IMAD.MOV.U32 R107, RZ, RZ, R60 ;  /* 0x000000ffff6b7224 */ /* 0x000fca00078e003c */
[-C--:B-1----:R-:W-:Y:S08]  /*8e20*/  HMMA.16816.F32.BF16 R180, R8, R12.reuse, R180 ;  /* 0x0000000c08b4723c */ /* 0x082ff000000418b4 */
[C---:B------:R-:W-:Y:S08]  /*8e30*/  HMMA.16816.F32.BF16 R176, R4.reuse, R12, R176 ;  /* 0x0000000c04b0723c */ /* 0x040ff000000418b0 */
[-C--:B------:R-:W-:Y:S07]  /*8e40*/  HMMA.16816.F32.BF16 R188, R4, R14.reuse, R100 ;  /* 0x0000000e04bc723c */ /* 0x080fee0000041864 */
[----:B------:R-:W-:Y:S01]  /*8e50*/  MOV R102, R86 ;  /* 0x0000005600667202 */ /* 0x000fe20000000f00 */
[----:B------:R-:W-:Y:S01]  /*8e60*/  HMMA.16816.F32.BF16 R72, R8, R14, R72 ;  /* 0x0000000e0848723c */ /* 0x000fe20000041848 */
[----:B------:R-:W1:Y:S01]  /*8e70*/  LDSM.16.MT88.4 R12, [R223+0xd000] ;  /* 0x00d00000df0c783b */ /* 0x000e620000004200 */
[----:B------:R-:W-:Y:S01]  /*8e80*/  IMAD.MOV.U32 R103, RZ, RZ, R87 ;  /* 0x000000ffff677224 */ /* 0x000fe200078e0057 */
[----:B------:R-:W-:Y:S01]  /*8e90*/  MOV R100, R107 ;  /* 0x0000006b00647202 */ /* 0x000fe20000000f00 */
[----:B------:R-:W-:-:S04]  /*8ea0*/  IMAD.MOV.U32 R101, RZ, RZ, R108 ;  /* 0x000000ffff657224 */ /* 0x000fc800078e006c */
[-C--:B-1----:R-:W-:Y:S08]  /*8eb0*/  HMMA.16816.F32.BF16 R196, R8, R12.reuse, R196 ;  /* 0x0000000c08c4723c */ /* 0x082ff000000418c4 */
[C---:B------:R-:W-:Y:S08]  /*8ec0*/  HMMA.16816.F32.BF16 R192, R4.reuse, R12, R120 ;  /* 0x0000000c04c0723c */ /* 0x040ff00000041878 */
[-C--:B------:R-:W-:Y:S07]  /*8ed0*/  HMMA.16816.F32.BF16 R204, R4, R14.reuse, R96 ;  /* 0x0000000e04cc723c */ /* 0x080fee0000041860 */
[----:B------:R-:W-:Y:S01]  /*8ee0*/  IMAD.MOV.U32 R98, RZ, RZ, R79 ;  /* 0x000000ffff627224 */ /* 0x000fe200078e004f */
[----:B------:R-:W-:Y:S01]  /*8ef0*/  HMMA.16816.F32.BF16 R60, R8, R14, R48 ;  /* 0x0000000e083c723c */ /* 0x000fe20000041830 */
[----:B------:R-:W1:Y:S01]  /*8f00*/  LDSM.16.MT88.4 R12, [R221+0xf000] ;  /* 0x00f00000dd0c783b */ /* 0x000e620000004200 */
[----:B------:R-:W-:Y:S01]  /*8f10*/  MOV R97, R58 ;  /* 0x0000003a00617202 */ /* 0x000fe20000000f00 */
[----:B------:R-:W-:-:S02]  /*8f20*/  IMAD.MOV.U32 R96, RZ, RZ, R59 ;  /* 0x000000ffff607224 */ /* 0x000fc400078e003b */
[----:B------:R-:W-:-:S03]  /*8f30*/  IMAD.MOV.U32 R99, RZ, RZ, R57 ;  /* 0x000000ffff637224 */ /* 0x000fc600078e0039 */
[-C--:B-1----:R-:W-:Y:S07]  /*8f40*/  HMMA.16816.F32.BF16 R140, R8, R12.reuse, R184 ;  /* 0x0000000c088c723c */ /* 0x082fee00000418b8 */
[----:B------:R-:W-:Y:S01]  /*8f50*/  MOV R185, R76 ;  /* 0x0000004c00b97202 */ /* 0x000fe20000000f00 */
        /* <DEDUP_REMOVED lines=8> */
[----:B------:R-:W-:-:S07]  /*8fe0*/  MOV R170, R105 ;  /* 0x0000006900aa7202 */ /* 0x000fce0000000f00 */
[C---:B------:R-:W-:Y:S01]  /*8ff0*/  HMMA.16816.F32.BF16 R56, R8.reuse, R14, R44 ;  /* 0x0000000e0838723c */ /* 0x040fe2000004182c */
[----:B------:R-:W1:Y:S07]  /*9000*/  LDSM.16.MT88.4 R12, [R222+0xf000] ;  /* 0x00f00000de0c783b */ /* 0x000e6e0000004200 */
[-C--:B-1----:R-:W-:Y:S07]  /*9010*/  HMMA.16816.F32.BF16 R84, R8, R12.reuse, R208 ;  /* 0x0000000c0854723c */ /* 0x082fee00000418d0 */
        /* <DEDUP_REMOVED lines=8> */
[-C--:B------:R-:W-:Y:S01]  /*90a0*/  HMMA.16816.F32.BF16 R92, R4, R14.reuse, R112 ;  /* 0x0000000e045c723c */ /* 0x080fe20000041870 */
[----:B------:R-:W1:Y:S06]  /*90b0*/  LDSM.16.MT88.4 R16, [R224+0xf000] ;  /* 0x00f00000e010783b */ /* 0x000e6c0000004200 */
[----:B------:R-:W-:Y:S01]  /*90c0*/  IMAD.MOV.U32 R112, RZ, RZ, R201 ;  /* 0x000000ffff707224 */ /* 0x000fe200078e00c9 */
[----:B------:R-:W-:Y:S01]  /*90d0*/  HMMA.16816.F32.BF16 R44, R8, R14, R36 ;  /* 0x0000000e082c723c */ /* 0x000fe20000041824 */
[----:B------:R-:W2:Y:S01]  /*90e0*/  LDSM.16.MT88.4 R12, [R223+0xf000] ;  /* 0x00f00000df0c783b */ /* 0x000ea20000004200 */
        /* <DEDUP_REMOVED lines=18> */
[----:B------:R-:W-:Y:S01]  /*9210*/  MUFU.EX2 R31, R31 ;  /* 0x0000001f001f7308 */ /* 0x000fe20000000800 */
[----:B------:R-:W-:-:S02]  /*9220*/  MOV R131, R128 ;  /* 0x0000008000837202 */ /* 0x000fc40000000f00 */
[----:B------:R-:W-:Y:S01]  /*9230*/  MOV R128, R81 ;  /* 0x0000005100807202 */ /* 0x000fe20000000f00 */
[----:B------:R-:W-:Y:S01]  /*9240*/  IMAD.MOV.U32 R81, RZ, RZ, R234 ;  /* 0x000000ffff517224 */ /* 0x000fe200078e00ea */
[C---:B-1----:R-:W-:Y:S08]  /*9250*/  HMMA.16816.F32.BF16 R108, R4.reuse, R18, R116 ;  /* 0x00000012046c723c */ /* 0x042ff00000041874 */
[-C--:B------:R-:W-:Y:S08]  /*9260*/  HMMA.16816.F32.BF16 R104, R4, R16.reuse, R212 ;  /* 0x000000100468723c */ /* 0x080ff000000418d4 */
[C---:B------:R-:W-:Y:S08]  /*9270*/  HMMA.16816.F32.BF16 R100, R8.reuse, R16, R100 ;  /* 0x000000100864723c */ /* 0x040ff00000041864 */
[----:B--2---:R-:W-:Y:S08]  /*9280*/  HMMA.16816.F32.BF16 R64, R8, R14, R64 ;  /* 0x0000000e0840723c */ /* 0x004ff00000041840 */
[C---:B------:R-:W-:Y:S08]  /*9290*/  HMMA.16816.F32.BF16 R120, R4.reuse, R12, R216 ;  /* 0x0000000c0478723c */ /* 0x040ff000000418d8 */
[----:B------:R-:W-:Y:S01]  /*92a0*/  HMMA.16816.F32.BF16 R36, R4, R14, R124 ;  /* 0x0000000e0424723c */ /* 0x000fe2000004187c */
[----:B------:R-:W1:Y:S08]  /*92b0*/  MUFU.EX2 R30, R30 ;  /* 0x0000001e001e7308 */ /* 0x000e700000000800 */
[----:B------:R-:W-:Y:S01]  /*92c0*/  MUFU.EX2 R29, R29 ;  /* 0x0000001d001d7308 */ /* 0x000fe20000000800 */
[----:B------:R-:W-:Y:S07]  /*92d0*/  HMMA.16816.F32.BF16 R116, R8, R12, R112 ;  /* 0x0000000c0874723c */ /* 0x000fee0000041870 */
[----:B------:R-:W2:Y:S01]  /*92e0*/  MUFU.EX2 R28, R28 ;  /* 0x0000001c001c7308 */ /* 0x000ea20000000800 */
[----:B------:R-:W-:-:S07]  /*92f0*/  IMAD.MOV.U32 R115, RZ, RZ, R201 ;  /* 0x000000ffff737224 */ /* 0x000fce00078e00c9 */
[----:B------:R-:W-:Y:S01]  /*9300*/  MUFU.EX2 R26, R26 ;  /* 0x0000001a001a7308 */ /* 0x000fe20000000800 */
[----:B------:R-:W-:Y:S01]  /*9310*/  IMAD.MOV.U32 R201, RZ, RZ, R203 ;  /* 0x000000ffffc97224 */ /* 0x000fe200078e00cb */
[----:B------:R-:W-:Y:S01]  /*9320*/  MOV R203, R229 ;  /* 0x000000e500cb7202 */ /* 0x000fe20000000f00 */
[----:B------:R-:W-:Y:S01]  /*9330*/  FADD.FTZ R2, R2, R115 ;  /* 0x0000007302027221 */ /* 0x000fe20000010000 */
[----:B------:R-:W-:Y:S01]  /*9340*/  HMMA.16816.F32.BF16 R16, R8, R18, R68 ;  /* 0x000000120810723c */ /* 0x000fe20000041844 */
[----:B------:R-:W-:Y:S01]  /*9350*/  FADD.FTZ R6, R227, R228 ;  /* 0x000000e4e3067221 */ /* 0x000fe20000010000 */
[----:B------:R-:W-:Y:S01]  /*9360*/  MOV R114, R203 ;  /* 0x000000cb00727202 */ /* 0x000fe20000000f00 */
[----:B------:R-:W-:Y:S01]  /*9370*/  FADD.FTZ R2, R201, R2 ;  /* 0x00000002c9027221 */ /* 0x000fe20000010000 */
[----:B------:R3:W-:Y:S01]  /*9380*/  MUFU.EX2 R11, R3 ;  /* 0x00000003000b7308 */ /* 0x0007e20000000800 */
[----:B------:R-:W-:Y:S01]  /*9390*/  IMAD.MOV.U32 R113, RZ, RZ, R202 ;  /* 0x000000ffff717224 */ /* 0x000fe200078e00ca */
[----:B------:R-:W-:-:S06]  /*93a0*/  MOV R115, R208 ;  /* 0x000000d000737202 */ /* 0x000fcc0000000f00 */
[----:B------:R-:W-:Y:S01]  /*93b0*/  MUFU.EX2 R25, R25 ;  /* 0x0000001900197308 */ /* 0x000fe20000000800 */
[----:B------:R-:W-:Y:S01]  /*93c0*/  MOV R201, R210 ;  /* 0x000000d200c97202 */ /* 0x000fe20000000f00 */
[----:B------:R-:W-:Y:S01]  /*93d0*/  IMAD.MOV.U32 R203, RZ, RZ, R187 ;  /* 0x000000ffffcb7224 */ /* 0x000fe200078e00bb */
[----:B------:R-:W-:Y:S01]  /*93e0*/  MOV R210, R168 ;  /* 0x000000a800d27202 */ /* 0x000fe20000000f00 */
[----:B------:R-:W-:Y:S01]  /*93f0*/  FADD.FTZ R6, R113, R6 ;  /* 0x0000000671067221 */ /* 0x000fe20000010000 */
[----:B------:R-:W-:-:S03]  /*9400*/  MOV R202, R186 ;  /* 0x000000ba00ca7202 */ /* 0x000fc60000000f00 */
[----:B------:R-:W-:Y:S01]  /*9410*/  MUFU.EX2 R24, R24 ;  /* 0x0000001800187308 */ /* 0x000fe20000000800 */
[----:B---3--:R-:W-:-:S07]  /*9420*/  FADD.FTZ R3, R200, R35 ;  /* 0x00000023c8037221 */ /* 0x008fce0000010000 */
[----:B------:R-:W-:Y:S01]  /*9430*/  MUFU.EX2 R23, R23 ;  /* 0x0000001700177308 */ /* 0x000fe20000000800 */
        /* <DEDUP_REMOVED lines=11> */
[----:B------:R-:W3:Y:S01]  /*94f0*/  LDSM.16.MT88.4 R152, [R221+0xd800] ;  /* 0x00d80000dd98783b */ /* 0x000ee20000004200 */
[----:B------:R-:W-:-:S02]  /*9500*/  FADD.FTZ R2, R171, R0 ;  /* 0x00000000ab027221 */ /* 0x000fc40000010000 */
[----:B------:R-:W-:Y:S01]  /*9510*/  FADD.FTZ R3, R170, R6 ;  /* 0x00000006aa037221 */ /* 0x000fe20000010000 */
[----:B------:R-:W-:Y:S01]  /*9520*/  MUFU.EX2 R22, R22 ;  /* 0x0000001600167308 */ /* 0x000fe20000000800 */
[----:B------:R-:W-:-:S07]  /*9530*/  FADD.FTZ R0, R114, R5 ;  /* 0x0000000572007221 */ /* 0x000fce0000010000 */
[----:B------:R-:W4:Y:S01]  /*9540*/  MUFU.EX2 R21, R21 ;  /* 0x0000001500157308 */ /* 0x000f220000000800 */
[----:B------:R-:W-:-:S07]  /*9550*/  FADD.FTZ R10, R130, R4 ;  /* 0x00000004820a7221 */ /* 0x000fce0000010000 */
[----:B------:R-:W1:Y:S01]  /*9560*/  MUFU.EX2 R20, R20 ;  /* 0x0000001400147308 */ /* 0x000e620000000800 */
[----:B------:R-:W1:Y:S01]  /*9570*/  LDSM.16.MT88.4 R4, [R223+0xf800] ;  /* 0x00f80000df04783b */ /* 0x000e620000004200 */
[----:B------:R-:W-:-:S06]  /*9580*/  MOV R115, R200 ;  /* 0x000000c800737202 */ /* 0x000fcc0000000f00 */
[----:B------:R-:W-:Y:S01]  /*9590*/  MUFU.EX2 R27, R27 ;  /* 0x0000001b001b7308 */ /* 0x000fe20000000800 */
[----:B------:R-:W-:Y:S01]  /*95a0*/  MOV R200, R201 ;  /* 0x000000c900c87202 */ /* 0x000fe20000000f00 */
[----:B------:R-:W-:-:S06]  /*95b0*/  IMAD.MOV.U32 R201, RZ, RZ, R202 ;  /* 0x000000ffffc97224 */ /* 0x000fcc00078e00ca */
[----:B------:R-:W1:Y:S01]  /*95c0*/  MUFU.EX2 R32, R32 ;  /* 0x0000002000207308 */ /* 0x000e620000000800 */
[----:B------:R-:W-:-:S07]  /*95d0*/  MOV R202, R203 ;  /* 0x000000cb00ca7202 */ /* 0x000fce0000000f00 */
[----:B------:R-:W-:Y:S08]  /*95e0*/  MUFU.EX2 R33, R33 ;  /* 0x0000002100217308 */ /* 0x000ff00000000800 */
[----:B------:R-:W1:Y:S01]  /*95f0*/  MUFU.EX2 R34, R34 ;  /* 0x0000002200227308 */ /* 0x000e620000000800 */
        /* <DEDUP_REMOVED lines=13> */
[----:B------:R3:W5:Y:S01]  /*96d0*/  LDL.LU R234, [R1+0xa8] ;  /* 0x0000a80001ea7983 */ /* 0x0007620000300800 */
[----:B------:R-:W-:-:S02]  /*96e0*/  MOV R214, R200 ;  /* 0x000000c800d67202 */ /* 0x000fc40000000f00 */
[----:B-1----:R-:W-:Y:S02]  /*96f0*/  F2FP.BF16.PACK_AB R128, R30, R31 ;  /* 0x0000001f1e80723e */ /* 0x002fe400000010ff */
[----:B--2---:R-:W-:Y:S02]  /*9700*/  F2FP.BF16.PACK_AB R130, R28, R29 ;  /* 0x0000001d1c82723e */ /* 0x004fe400000010ff */
[----:B----4-:R-:W-:Y:S02]  /*9710*/  F2FP.BF16.PACK_AB R124, R21, R22 ;  /* 0x00000016157c723e */ /* 0x010fe400000010ff */
[----:B------:R-:W-:Y:S01]  /*9720*/  F2FP.BF16.PACK_AB R126, R11, R20 ;  /* 0x000000140b7e723e */ /* 0x000fe200000010ff */
[----:B------:R-:W-:Y:S01]  /*9730*/  IMAD.MOV.U32 R213, RZ, RZ, R115 ;  /* 0x000000ffffd57224 */ /* 0x000fe200078e0073 */
[----:B------:R-:W-:Y:S01]  /*9740*/  F2FP.BF16.PACK_AB R129, R25, R26 ;  /* 0x0000001a1981723e */ /* 0x000fe200000010ff */
[----:B------:R-:W-:Y:S01]  /*9750*/  LDSM.16.MT88.4 R168, [R222+0xd800] ;  /* 0x00d80000dea8783b */ /* 0x000fe20000004200 */
[----:B------:R-:W-:-:S02]  /*9760*/  F2FP.BF16.PACK_AB R131, R23, R24 ;  /* 0x000000181783723e */ /* 0x000fc400000010ff */
[----:B------:R-:W-:Y:S02]  /*9770*/  F2FP.BF16.PACK_AB R125, R32, R27 ;  /* 0x0000001b207d723e */ /* 0x000fe400000010ff */
[----:B------:R-:W-:Y:S02]  /*9780*/  F2FP.BF16.PACK_AB R127, R34, R33 ;  /* 0x00000021227f723e */ /* 0x000fe400000010ff */
[----:B------:R-:W-:Y:S01]  /*9790*/  MOV R80, R233 ;  /* 0x000000e900507202 */ /* 0x000fe20000000f00 */
[----:B------:R-:W-:Y:S01]  /*97a0*/  FADD.FTZ R3, R214, R0 ;  /* 0x00000000d6037221 */ /* 0x000fe20000010000 */
[----:B------:R-:W-:Y:S01]  /*97b0*/  MOV R82, R231 ;  /* 0x000000e700527202 */ /* 0x000fe20000000f00 */
[----:B------:R-:W-:Y:S01]  /*97c0*/  FADD.FTZ R8, R213, R2 ;  /* 0x00000002d5087221 */ /* 0x000fe20000010000 */
[----:B------:R-:W-:Y:S01]  /*97d0*/  MOV R0, R80 ;  /* 0x0000005000007202 */ /* 0x000fe20000000f00 */
[----:B---3--:R-:W-:Y:S01]  /*97e0*/  HMMA.16816.F32.BF16 R148, R128, R152, R148 ;  /* 0x000000988094723c */ /* 0x008fe20000041894 */
[----:B------:R-:W-:Y:S01]  /*97f0*/  MOV R2, R81 ;  /* 0x0000005100027202 */ /* 0x000fe20000000f00 */
[----:B------:R-:W-:Y:S01]  /*9800*/  IMAD.MOV.U32 R14, RZ, RZ, R98 ;  /* 0x000000ffff0e7224 */ /* 0x000fe200078e0062 */
[----:B------:R-:W-:Y:S01]  /*9810*/  MOV R215, R201 ;  /* 0x000000c900d77202 */ /* 0x000fe20000000f00 */
[----:B------:R-:W-:-:S04]  /*9820*/  FADD.FTZ R0, R0, R9 ;  /* 0x0000000900007221 */ /* 0x000fc80000010000 */
[----:B------:R-:W-:Y:S01]  /*9830*/  HMMA.16816.F32.BF16 R144, R124, R152, R144 ;  /* 0x000000987c90723c */ /* 0x000fe20000041890 */
[----:B------:R-:W-:Y:S01]  /*9840*/  MOV R35, R99 ;  /* 0x0000006300237202 */ /* 0x000fe20000000f00 */
[----:B------:R-:W-:Y:S01]  /*9850*/  FADD.FTZ R2, R2, R10 ;  /* 0x0000000a02027221 */ /* 0x000fe20000010000 */
[----:B------:R-:W-:-:S05]  /*9860*/  MOV R201, R187 ;  /* 0x000000bb00c97202 */ /* 0x000fca0000000f00 */
[-C--:B------:R-:W-:Y:S01]  /*9870*/  HMMA.16816.F32.BF16 R156, R124, R154.reuse, R156 ;  /* 0x0000009a7c9c723c */ /* 0x080fe2000004189c */
[----:B------:R-:W-:Y:S01]  /*9880*/  MOV R15, R97 ;  /* 0x00000061000f7202 */ /* 0x000fe20000000f00 */
[----:B------:R-:W-:Y:S01]  /*9890*/  IMAD.MOV.U32 R115, RZ, RZ, R185 ;  /* 0x000000ffff737224 */ /* 0x000fe200078e00b9 */
[----:B------:R-:W-:Y:S02]  /*98a0*/  MOV R200, R186 ;  /* 0x000000ba00c87202 */ /* 0x000fe40000000f00 */
[----:B------:R-:W-:Y:S02]  /*98b0*/  MOV R114, R184 ;  /* 0x000000b800727202 */ /* 0x000fe40000000f00 */
[----:B------:R-:W-:Y:S01]  /*98c0*/  MOV R216, R202 ;  /* 0x000000ca00d87202 */ /* 0x000fe20000000f00 */
[----:B------:R-:W-:Y:S01]  /*98d0*/  HMMA.16816.F32.BF16 R152, R128, R154, R40 ;  /* 0x0000009a8098723c */ /* 0x000fe20000041828 */
[----:B------:R-:W-:Y:S01]  /*98e0*/  MOV R12, R96 ;  /* 0x00000060000c7202 */ /* 0x000fe20000000f00 */
[----:B------:R-:W-:Y:S01]  /*98f0*/  FADD.FTZ R0, R14, R0 ;  /* 0x000000000e007221 */ /* 0x000fe20000010000 */
[----:B------:R-:W-:Y:S01]  /*9900*/  MOV R217, R201 ;  /* 0x000000c900d97202 */ /* 0x000fe20000000f00 */
[----:B------:R-:W-:Y:S01]  /*9910*/  IMAD.MOV.U32 R13, RZ, RZ, R203 ;  /* 0x000000ffff0d7224 */ /* 0x000fe200078e00cb */
[----:B------:R1:W5:Y:S02]  /*9920*/  LDL.LU R233, [R1+0xa4] ;  /* 0x0000a40001e97983 */ /* 0x0003640000300800 */
[----:B------:R-:W-:Y:S01]  /*9930*/  MOV R43, R82 ;  /* 0x00000052002b7202 */ /* 0x000fe20000000f00 */
[----:B------:R-:W-:Y:S01]  /*9940*/  IMAD.MOV.U32 R42, RZ, RZ, R83 ;  /* 0x000000ffff2a7224 */ /* 0x000fe200078e0053 */
[----:B------:R-:W-:Y:S01]  /*9950*/  HMMA.16816.F32.BF16 R120, R124, R4, R120 ;  /* 0x000000047c78723c */ /* 0x000fe20000041878 */
[----:B------:R-:W-:Y:S01]  /*9960*/  FADD.FTZ R2, R35, R2 ;  /* 0x0000000223027221 */ /* 0x000fe20000010000 */
[----:B------:R-:W-:Y:S01]  /*9970*/  MOV R212, R114 ;  /* 0x0000007200d47202 */ /* 0x000fe20000000f00 */
[----:B------:R-:W-:-:S05]  /*9980*/  FADD.FTZ R3, R43, R3 ;  /* 0x000000032b037221 */ /* 0x000fca0000010000 */
[----:B------:R-:W-:Y:S01]  /*9990*/  HMMA.16816.F32.BF16 R116, R128, R4, R116 ;  /* 0x000000048074723c */ /* 0x000fe20000041874 */
[----:B------:R-:W-:Y:S01]  /*99a0*/  IMAD.MOV.U32 R218, RZ, RZ, R200 ;  /* 0x000000ffffda7224 */ /* 0x000fe200078e00c8 */
[----:B------:R-:W-:Y:S01]  /*99b0*/  MOV R219, R115 ;  /* 0x0000007300db7202 */ /* 0x000fe20000000f00 */
[----:B------:R-:W-:Y:S01]  /*99c0*/  FADD.FTZ R3, R12, R3 ;  /* 0x000000030c037221 */ /* 0x000fe20000010000 */
[----:B------:R-:W-:Y:S01]  /*99d0*/  MOV R214, R112 ;  /* 0x0000007000d67202 */ /* 0x000fe20000000f00 */
[----:B------:R-:W-:Y:S01]  /*99e0*/  FADD.FTZ R0, R216, R0 ;  /* 0x00000000d8007221 */ /* 0x000fe20000010000 */
[----:B------:R-:W2:Y:S01]  /*99f0*/  LDSM.16.MT88.4 R184, [R224+0xd800] ;  /* 0x00d80000e0b8783b */ /* 0x000ea20000004200 */
[----:B------:R-:W-:Y:S02]  /*9a00*/  FADD.FTZ R4, R42, R8 ;  /* 0x000000082a047221 */ /* 0x000fe40000010000 */
[----:B------:R-:W-:Y:S01]  /*9a10*/  FADD.FTZ R2, R13, R2 ;  /* 0x000000020d027221 */ /* 0x000fe20000010000 */
[----:B------:R-:W3:Y:S01]  /*9a20*/  LDSM.16.MT88.4 R200, [R223+0xd800] ;  /* 0x00d80000dfc8783b */ /* 0x000ee20000004200 */
[----:B------:R-:W-:-:S02]  /*9a30*/  FADD.FTZ R4, R15, R4 ;  /* 0x000000040f047221 */ /* 0x000fc40000010000 */
[----:B------:R-:W-:Y:S01]  /*9a40*/  IMAD.MOV.U32 R213, RZ, RZ, R113 ;  /* 0x000000ffffd57224 */ /* 0x000fe200078e0071 */
[----:B------:R-:W4:Y:S01]  /*9a50*/  LDSM.16.MT88.4 R80, [R221+0xf800] ;  /* 0x00f80000dd50783b */ /* 0x000f220000004200 */
[----:B------:R-:W-:Y:S02]  /*9a60*/  FADD.FTZ R4, R217, R4 ;  /* 0x00000004d9047221 */ /* 0x000fe40000010000 */
[----:B------:R-:W-:Y:S01]  /*9a70*/  FADD.FTZ R3, R218, R3 ;  /* 0x00000003da037221 */ /* 0x000fe20000010000 */
[----:B------:R-:W1:Y:S01]  /*9a80*/  LDSM.16.MT88.4 R96, [R222+0xf800] ;  /* 0x00f80000de60783b */ /* 0x000e620000004200 */
        /* <DEDUP_REMOVED lines=42> */
[----:B------:R-:W-:Y:S01]  /*9d30*/  FADD.FTZ R2, R11, R2 ;  /* 0x000000020b027221 */ /* 0x000fe20000010000 */
[-C--:B------:R-:W-:Y:S02]  /*9d40*/  HMMA.16816.F32.BF16 R188, R124, R186.reuse, R188 ;  /* 0x000000ba7cbc723c */ /* 0x080fe400000418bc */
[----:B------:R2:W-:Y:S04]  /*9d50*/  STL [R1+0x48], R3 ;  /* 0x0000480301007387 */ /* 0x0005e80000100800 */
[----:B------:R2:W-:Y:S02]  /*9d60*/  STL [R1+0x50], R0 ;  /* 0x0000500001007387 */ /* 0x0005e40000100800 */
[C---:B------:R-:W-:Y:S02]  /*9d70*/  HMMA.16816.F32.BF16 R184, R128.reuse, R186, R72 ;  /* 0x000000ba80b8723c */ /* 0x040fe40000041848 */
[----:B------:R2:W-:Y:S06]  /*9d80*/  STL [R1+0x4c], R2 ;  /* 0x00004c0201007387 */ /* 0x0005ec0000100800 */
[-C--:B------:R-:W-:Y:S08]  /*9d90*/  HMMA.16816.F32.BF16 R164, R128, R168.reuse, R164 ;  /* 0x000000a880a4723c */ /* 0x080ff000000418a4 */
[C---:B------:R-:W-:Y:S08]  /*9da0*/  HMMA.16816.F32.BF16 R160, R124.reuse, R168, R160 ;  /* 0x000000a87ca0723c */ /* 0x040ff000000418a0 */
[C---:B------:R-:W-:Y:S08]  /*9db0*/  HMMA.16816.F32.BF16 R172, R124.reuse, R170, R172 ;  /* 0x000000aa7cac723c */ /* 0x040ff000000418ac */
[C---:B---3--:R-:W-:Y:S08]  /*9dc0*/  HMMA.16816.F32.BF16 R192, R124.reuse, R200, R192 ;  /* 0x000000c87cc0723c */ /* 0x048ff000000418c0 */
[C---:B------:R-:W-:Y:S08]  /*9dd0*/  HMMA.16816.F32.BF16 R204, R124.reuse, R202, R204 ;  /* 0x000000ca7ccc723c */ /* 0x040ff000000418cc */
[C---:B----4-:R-:W-:Y:S08]  /*9de0*/  HMMA.16816.F32.BF16 R72, R124.reuse, R80, R48 ;  /* 0x000000507c48723c */ /* 0x050ff00000041830 */
[C---:B------:R-:W-:Y:S08]  /*9df0*/  HMMA.16816.F32.BF16 R76, R124.reuse, R82, R76 ;  /* 0x000000527c4c723c */ /* 0x040ff0000004184c */
[C---:B-1----:R-:W-:Y:S08]  /*9e00*/  HMMA.16816.F32.BF16 R88, R124.reuse, R96, R88 ;  /* 0x000000607c58723c */ /* 0x042ff00000041858 */
        /* <DEDUP_REMOVED lines=22> */
[----:B------:R-:W-:Y:S01]  /*9f70*/  UIMAD UR4, UR7, UR22, URZ ;  /* 0x00000016070472a4 */ /* 0x000fe2000f8e023f */
[----:B------:R-:W-:Y:S03]  /*9f80*/  STL [R1+0xa4], R77 ;  /* 0x0000a44d01007387 */ /* 0x000fe60000100800 */
[----:B------:R-:W-:Y:S01]  /*9f90*/  UIMAD UR4, UR5, UR18, UR4 ;  /* 0x00000012050472a4 */ /* 0x000fe2000f8e0204 */
        /* <DEDUP_REMOVED lines=9> */
[----:B------:R-:W-:Y:S01]  /*a030*/  BAR.SYNC.DEFER_BLOCKING 0x0 ;  /* 0x0000000000007b1d */ /* 0x000fe20000010000 */
[----:B--2---:R-:W-:-:S02]  /*a040*/  ISETP.GE.AND P3, PT, R208, c[0x0][0x220], PT ;  /* 0x00008800d0007a0c */ /* 0x004fc40003f66270 */
        /* <DEDUP_REMOVED lines=66> */
[----:B------:R-:W2:Y:S04]  /*a470*/  LDSM.16.M88.4 R40, [R220+0x9000] ;  /* 0x00900000dc28783b */ /* 0x000ea80000000200 */
[----:B------:R-:W2:Y:S04]  /*a480*/  LDSM.16.M88.4 R36, [R220+0x9800] ;  /* 0x00980000dc24783b */ /* 0x000ea80000000200 */
[----:B------:R-:W2:Y:S04]  /*a490*/  LDSM.16.M88.4 R44, [R220+0x8800] ;  /* 0x00880000dc2c783b */ /* 0x000ea80000000200 */
[----:B-1----:R-:W-:Y:S04]  /*a4a0*/  LDSM.16.M88.4 R8, [R228] ;  /* 0x00000000e408783b */ /* 0x002fe80000000200 */
[----:B------:R-:W1:Y:S04]  /*a4b0*/  LDSM.16.M88.4 R24, [R237] ;  /* 0x00000000ed18783b */ /* 0x000e680000000200 */
[----:B------:R-:W1:Y:S04]  /*a4c0*/  LDSM.16.M88.4 R20, [R236] ;  /* 0x00000000ec14783b */ /* 0x000e680000000200 */
[----:B---3--:R-:W3:Y:S04]  /*a4d0*/  LDSM.16.M88.4 R12, [R227+0x2000] ;  /* 0x00200000e30c783b */ /* 0x008ee80000000200 */
[----:B------:R-:W3:Y:S04]  /*a4e0*/  LDSM.16.M88.4 R28, [R238] ;  /* 0x00000000ee1c783b */ /* 0x000ee80000000200 */
[----:B----4-:R-:W4:Y:S04]  /*a4f0*/  LDSM.16.M88.4 R4, [R228+0x2000] ;  /* 0x00200000e404783b */ /* 0x010f280000000200 */
[----:B------:R-:W3:Y:S01]  /*a500*/  LDSM.16.M88.4 R48, [R220+0x8000] ;  /* 0x00800000dc30783b */ /* 0x000ee20000000200 */
[C---:B--2---:R-:W-:Y:S03]  /*a510*/  HMMA.16816.F32.BF16 R64, R16.reuse, R40, RZ ;  /* 0x000000281040723c */ /* 0x044fe600000418ff */
[----:B------:R-:W2:Y:S04]  /*a520*/  LDSM.16.M88.4 R32, [R231] ;  /* 0x00000000e720783b */ /* 0x000ea80000000200 */
[----:B------:R-:W0:Y:S01]  /*a530*/  LDGDEPBAR ;  /* 0x00000000000079af */ /* 0x000e220000000000 */
[C---:B------:R-:W-:Y:S08]  /*a540*/  HMMA.16816.F32.BF16 R56, R16.reuse, R36, RZ ;  /* 0x000000241038723c */ /* 0x040ff000000418ff */
[----:B------:R-:W-:Y:S08]  /*a550*/  HMMA.16816.F32.BF16 R208, R16, R44, RZ ;  /* 0x0000002c10d0723c */ /* 0x000ff000000418ff */
[C---:B-1----:R-:W-:Y:S08]  /*a560*/  HMMA.16816.F32.BF16 R64, R8.reuse, R24, R64 ;  /* 0x000000180840723c */ /* 0x042ff00000041840 */
[----:B------:R-:W-:Y:S08]  /*a570*/  HMMA.16816.F32.BF16 R56, R8, R20, R56 ;  /* 0x000000140838723c */ /* 0x000ff00000041838 */
[C---:B---3--:R-:W-:Y:S08]  /*a580*/  HMMA.16816.F32.BF16 R60, R12.reuse, R40, RZ ;  /* 0x000000280c3c723c */ /* 0x048ff000000418ff */
[----:B------:R-:W-:Y:S01]  /*a590*/  HMMA.16816.F32.BF16 R52, R12, R36, RZ ;  /* 0x000000240c34723c */ /* 0x000fe200000418ff */
[----:B------:R-:W-:-:S02]  /*a5a0*/  IMAD.MOV.U32 R3, RZ, RZ, R65 ;  /* 0x000000ffff037224 */ /* 0x000fc400078e0041 */
[----:B------:R-:W-:Y:S02]  /*a5b0*/  IMAD.MOV.U32 R2, RZ, RZ, R66 ;  /* 0x000000ffff027224 */ /* 0x000fe400078e0042 */
[----:B------:R-:W-:Y:S02]  /*a5c0*/  IMAD.MOV.U32 R0, RZ, RZ, R67 ;  /* 0x000000ffff007224 */ /* 0x000fe400078e0043 */
[----:B------:R-:W-:Y:S01]  /*a5d0*/  IMAD.MOV.U32 R36, RZ, RZ, R64 ;  /* 0x000000ffff247224 */ /* 0x000fe200078e0040 */
[----:B------:R-:W-:Y:S01]  /*a5e0*/  HMMA.16816.F32.BF16 R68, R8, R28, R208 ;  /* 0x0000001c0844723c */ /* 0x000fe200000418d0 */
[----:B------:R-:W-:Y:S02]  /*a5f0*/  IMAD.MOV.U32 R67, RZ, RZ, R56 ;  /* 0x000000ffff437224 */ /* 0x000fe400078e0038 */
[----:B------:R-:W-:Y:S02]  /*a600*/  IMAD.MOV.U32 R66, RZ, RZ, R57 ;  /* 0x000000ffff427224 */ /* 0x000fe400078e0039 */
[----:B------:R-:W-:-:S02]  /*a610*/  IMAD.MOV.U32 R65, RZ, RZ, R58 ;  /* 0x000000ffff417224 */ /* 0x000fc400078e003a */
[----:B------:R-:W-:Y:S01]  /*a620*/  IMAD.MOV.U32 R64, RZ, RZ, R59 ;  /* 0x000000ffff407224 */ /* 0x000fe200078e003b */
[----:B------:R-:W-:Y:S08]  /*a630*/  HMMA.16816.F32.BF16 R140, R12, R44, RZ ;  /* 0x0000002c0c8c723c */ /* 0x000ff000000418ff */
[----:B----4-:R-:W-:Y:S08]  /*a640*/  HMMA.16816.F32.BF16 R60, R4, R24, R60 ;  /* 0x00000018043c723c */ /* 0x010ff0000004183c */
[----:B------:R-:W-:Y:S01]  /*a650*/  HMMA.16816.F32.BF16 R56, R12, R46, RZ ;  /* 0x0000002e0c38723c */ /* 0x000fe200000418ff */
[----:B------:R-:W-:-:S02]  /*a660*/  IMAD.MOV.U32 R41, RZ, RZ, R70 ;  /* 0x000000ffff297224 */ /* 0x000fc400078e0046 */
[----:B------:R-:W-:Y:S02]  /*a670*/  IMAD.MOV.U32 R40, RZ, RZ, R71 ;  /* 0x000000ffff287224 */ /* 0x000fe400078e0047 */
[----:B------:R-:W-:Y:S02]  /*a680*/  IMAD.MOV.U32 R132, RZ, RZ, R68 ;  /* 0x000000ffff847224 */ /* 0x000fe400078e0044 */
[----:B------:R-:W-:Y:S01]  /*a690*/  IMAD.MOV.U32 R77, RZ, RZ, R69 ;  /* 0x000000ffff4d7224 */ /* 0x000fe200078e0045 */
[C---:B------:R-:W-:Y:S08]  /*a6a0*/  HMMA.16816.F32.BF16 R44, R16.reuse, R46, RZ ;  /* 0x0000002e102c723c */ /* 0x040ff000000418ff */
[----:B------:R-:W-:Y:S01]  /*a6b0*/  HMMA.16816.F32.BF16 R216, R16, R48, RZ ;  /* 0x0000003010d8723c */ /* 0x000fe200000418ff */
[----:B------:R-:W-:-:S02]  /*a6c0*/  IMAD.MOV.U32 R76, RZ, RZ, R60 ;  /* 0x000000ffff4c7224 */ /* 0x000fc400078e003c */
[----:B------:R-:W-:Y:S02]  /*a6d0*/  IMAD.MOV.U32 R37, RZ, RZ, R61 ;  /* 0x000000ffff257224 */ /* 0x000fe400078e003d */
[----:B------:R-:W-:Y:S02]  /*a6e0*/  IMAD.MOV.U32 R25, RZ, RZ, R62 ;  /* 0x000000ffff197224 */ /* 0x000fe400078e003e */
[----:B------:R-:W-:Y:S01]  /*a6f0*/  IMAD.MOV.U32 R24, RZ, RZ, R63 ;  /* 0x000000ffff187224 */ /* 0x000fe200078e003f */
[----:B------:R-:W-:Y:S08]  /*a700*/  HMMA.16816.F32.BF16 R212, R12, R48, RZ ;  /* 0x000000300cd4723c */ /* 0x000ff000000418ff */
[C---:B------:R-:W-:Y:S08]  /*a710*/  HMMA.16816.F32.BF16 R72, R4.reuse, R20, R52 ;  /* 0x000000140448723c */ /* 0x040ff00000041834 */
[----:B------:R-:W-:Y:S08]  /*a720*/  HMMA.16816.F32.BF16 R68, R4, R28, R140 ;  /* 0x0000001c0444723c */ /* 0x000ff0000004188c */
[C---:B------:R-:W-:Y:S08]  /*a730*/  HMMA.16816.F32.BF16 R60, R12.reuse, R50, RZ ;  /* 0x000000320c3c723c */ /* 0x040ff000000418ff */
[----:B------:R-:W-:Y:S08]  /*a740*/  HMMA.16816.F32.BF16 R52, R12, R42, RZ ;  /* 0x0000002a0c34723c */ /* 0x000ff000000418ff */
[----:B------:R-:W-:Y:S01]  /*a750*/  HMMA.16816.F32.BF16 R56, R4, R30, R56 ;  /* 0x0000001e0438723c */ /* 0x000fe20000041838 */
[----:B------:R-:W-:-:S02]  /*a760*/  IMAD.MOV.U32 R29, RZ, RZ, R70 ;  /* 0x000000ffff1d7224 */ /* 0x000fc400078e0046 */
[----:B------:R-:W-:-:S05]  /*a770*/  IMAD.MOV.U32 R28, RZ, RZ, R71 ;  /* 0x000000ffff1c7224 */ /* 0x000fca00078e0047 */
[----:B------:R-:W-:Y:S07]  /*a780*/  HMMA.16816.F32.BF16 R44, R8, R30, R44 ;  /* 0x0000001e082c723c */ /* 0x000fee000004182c */
[----:B------:R-:W-:Y:S01]  /*a790*/  IMAD.MOV.U32 R30, RZ, RZ, R41 ;  /* 0x000000ffff1e7224 */ /* 0x000fe200078e0029 */
[----:B------:R-:W-:Y:S01]  /*a7a0*/  HMMA.16816.F32.BF16 R12, R12, R38, RZ ;  /* 0x000000260c0c723c */ /* 0x000fe200000418ff */
[----:B------:R-:W-:-:S07]  /*a7b0*/  IMAD.MOV.U32 R31, RZ, RZ, R40 ;  /* 0x000000ffff1f7224 */ /* 0x000fce00078e0028 */
[C---:B------:R-:W-:Y:S08]  /*a7c0*/  HMMA.16816.F32.BF16 R48, R16.reuse, R50, RZ ;  /* 0x000000321030723c */ /* 0x040ff000000418ff */
[C---:B------:R-:W-:Y:S08]  /*a7d0*/  HMMA.16816.F32.BF16 R40, R16.reuse, R42, RZ ;  /* 0x0000002a1028723c */ /* 0x040ff000000418ff */
[----:B------:R-:W-:Y:S08]  /*a7e0*/  HMMA.16816.F32.BF16 R16, R16, R38, RZ ;  /* 0x000000261010723c */ /* 0x000ff000000418ff */
[-C--:B--2---:R-:W-:Y:S08]  /*a7f0*/  HMMA.16816.F32.BF16 R216, R8, R32.reuse, R216 ;  /* 0x0000002008d8723c */ /* 0x084ff000000418d8 */
[C---:B------:R-:W-:Y:S07]  /*a800*/  HMMA.16816.F32.BF16 R212, R4.reuse, R32, R212 ;  /* 0x0000002004d4723c */ /* 0x040fee00000418d4 */
[----:B------:R-:W-:Y:S01]  /*a810*/  IMAD.MOV.U32 R32, RZ, RZ, R68 ;  /* 0x000000ffff207224 */ /* 0x000fe200078e0044 */
[----:B------:R-:W-:Y:S01]  /*a820*/  HMMA.16816.F32.BF16 R60, R4, R34, R60 ;  /* 0x00000022043c723c */ /* 0x000fe2000004183c */
[----:B------:R-:W-:-:S07]  /*a830*/  IMAD.MOV.U32 R33, RZ, RZ, R69 ;  /* 0x000000ffff217224 */ /* 0x000fce00078e0045 */
[C---:B------:R-:W-:Y:S08]  /*a840*/  HMMA.16816.F32.BF16 R208, R4.reuse, R26, R52 ;  /* 0x0000001a04d0723c */ /* 0x040ff00000041834 */
[----:B------:R-:W-:Y:S01]  /*a850*/  HMMA.16816.F32.BF16 R68, R4, R22, R12 ;  /* 0x000000160444723c */ /* 0x000fe2000004180c */
[----:B------:R-:W-:Y:S04]  /*a860*/  LDSM.16.M88.4 R4, [R230+0x2000] ;  /* 0x00200000e604783b */ /* 0x000fe80000000200 */
[----:B------:R-:W1:Y:S03]  /*a870*/  LDSM.16.M88.4 R12, [R226+0x8000] ;  /* 0x00800000e20c783b */ /* 0x000e660000000200 */
[C---:B------:R-:W-:Y:S07]  /*a880*/  HMMA.16816.F32.BF16 R48, R8.reuse, R34, R48 ;  /* 0x000000220830723c */ /* 0x040fee0000041830 */
[----:B------:R-:W-:Y:S01]  /*a890*/  IMAD.MOV.U32 R34, RZ, RZ, R29 ;  /* 0x000000ffff227224 */ /* 0x000fe200078e001d */
[----:B------:R-:W-:Y:S01]  /*a8a0*/  HMMA.16816.F32.BF16 R40, R8, R26, R40 ;  /* 0x0000001a0828723c */ /* 0x000fe20000041828 */
[----:B------:R-:W-:-:S02]  /*a8b0*/  IMAD.MOV.U32 R35, RZ, RZ, R28 ;  /* 0x000000ffff237224 */ /* 0x000fc400078e001c */
[----:B------:R-:W-:Y:S02]  /*a8c0*/  IMAD.MOV.U32 R28, RZ, RZ, R132 ;  /* 0x000000ffff1c7224 */ /* 0x000fe400078e0084 */
[----:B------:R-:W-:-:S03]  /*a8d0*/  IMAD.MOV.U32 R29, RZ, RZ, R77 ;  /* 0x000000ffff1d7224 */ /* 0x000fc600078e004d */
[----:B------:R-:W-:Y:S01]  /*a8e0*/  HMMA.16816.F32.BF16 R16, R8, R22, R16 ;  /* 0x000000160810723c */ /* 0x000fe20000041810 */
[----:B------:R-:W2:Y:S07]  /*a8f0*/  LDSM.16.M88.4 R8, [R230] ;  /* 0x00000000e608783b */ /* 0x000eae0000000200 */
[C---:B-1----:R-:W-:Y:S07]  /*a900*/  HMMA.16816.F32.BF16 R140, R4.reuse, R12, R212 ;  /* 0x0000000c048c723c */ /* 0x042fee00000418d4 */
[----:B------:R-:W-:Y:S01]  /*a910*/  IMAD.MOV.U32 R212, RZ, RZ, R67 ;  /* 0x000000ffffd47224 */ /* 0x000fe200078e0043 */
[----:B------:R-:W-:Y:S01]  /*a920*/  HMMA.16816.F32.BF16 R52, R4, R14, R60 ;  /* 0x0000000e0434723c */ /* 0x000fe2000004183c */
[----:B------:R-:W-:-:S02]  /*a930*/  IMAD.MOV.U32 R213, RZ, RZ, R66 ;  /* 0x000000ffffd57224 */ /* 0x000fc400078e0042 */
[----:B------:R-:W-:Y:S02]  /*a940*/  IMAD.MOV.U32 R214, RZ, RZ, R65 ;  /* 0x000000ffffd67224 */ /* 0x000fe400078e0041 */
[----:B------:R-:W-:Y:S02]  /*a950*/  IMAD.MOV.U32 R215, RZ, RZ, R64 ;  /* 0x000000ffffd77224 */ /* 0x000fe400078e0040 */
[----:B------:R-:W-:Y:S02]  /*a960*/  IMAD.MOV.U32 R60, RZ, RZ, R36 ;  /* 0x000000ffff3c7224 */ /* 0x000fe400078e0024 */
[----:B------:R-:W-:Y:S02]  /*a970*/  IMAD.MOV.U32 R61, RZ, RZ, R3 ;  /* 0x000000ffff3d7224 */ /* 0x000fe400078e0003 */
[----:B------:R-:W-:Y:S01]  /*a980*/  IMAD.MOV.U32 R62, RZ, RZ, R2 ;  /* 0x000000ffff3e7224 */ /* 0x000fe200078e0002 */
[----:B--2---:R-:W-:Y:S01]  /*a990*/  HMMA.16816.F32.BF16 R64, R8, R12, R216 ;  /* 0x0000000c0840723c */ /* 0x004fe200000418d8 */
[----:B------:R-:W-:-:S06]  /*a9a0*/  IMAD.MOV.U32 R63, RZ, RZ, R0 ;  /* 0x000000ffff3f7224 */ /* 0x000fcc00078e0000 */
[----:B------:R-:W-:Y:S02]  /*a9b0*/  IMAD.MOV.U32 R218, RZ, RZ, R25 ;  /* 0x000000ffffda7224 */ /* 0x000fe400078e0019 */
[----:B------:R-:W-:Y:S02]  /*a9c0*/  IMAD.MOV.U32 R219, RZ, RZ, R24 ;  /* 0x000000ffffdb7224 */ /* 0x000fe400078e0018 */
[----:B------:R-:W-:Y:S01]  /*a9d0*/  HMMA.16816.F32.BF16 R24, R8, R14, R48 ;  /* 0x0000000e0818723c */ /* 0x000fe20000041830 */
[----:B------:R-:W1:Y:S01]  /*a9e0*/  LDSM.16.M88.4 R12, [R226+0x8800] ;  /* 0x00880000e20c783b */ /* 0x000e620000000200 */
[----:B------:R-:W-:Y:S02]  /*a9f0*/  IMAD.MOV.U32 R217, RZ, RZ, R37 ;  /* 0x000000ffffd97224 */ /* 0x000fe400078e0025 */
[----:B------:R-:W-:-:S04]  /*aa00*/  IMAD.MOV.U32 R216, RZ, RZ, R76 ;  /* 0x000000ffffd87224 */ /* 0x000fc800078e004c */
        /* <DEDUP_REMOVED lines=13> */
[----:B------:R-:W-:Y:S01]  /*aae0*/  HMMA.16816.F32.BF16 R16, R8, R14, R16 ;  /* 0x0000000e0810723c */ /* 0x000fe20000041810 */
        /* <DEDUP_REMOVED lines=8> */
[----:B------:R-:W-:-:S02]  /*ab70*/  IMAD.MOV.U32 R0, RZ, RZ, R7 ;  /* 0x000000ffff007224 */ /* 0x000fc400078e0007 */
[----:B------:R-:W2:Y:S01]  /*ab80*/  LDSM.16.M88.4 R4, [R229+0x2000] ;  /* 0x00200000e504783b */ /* 0x000ea20000000200 */
[----:B------:R-:W-:Y:S01]  /*ab90*/  IMAD.MOV.U32 R41, RZ, RZ, R75 ;  /* 0x000000ffff297224 */ /* 0x000fe200078e004b */
[-C--:B-1----:R-:W-:Y:S08]  /*aba0*/  HMMA.16816.F32.BF16 R216, R8, R12.reuse, R64 ;  /* 0x0000000c08d8723c */ /* 0x082ff00000041840 */
[C---:B--2---:R-:W-:Y:S08]  /*abb0*/  HMMA.16816.F32.BF16 R68, R4.reuse, R12, R140 ;  /* 0x0000000c0444723c */ /* 0x044ff0000004188c */
[-C--:B------:R-:W-:Y:S08]  /*abc0*/  HMMA.16816.F32.BF16 R212, R4, R14.reuse, R52 ;  /* 0x0000000e04d4723c */ /* 0x080ff00000041834 */
[----:B------:R-:W-:Y:S01]  /*abd0*/  HMMA.16816.F32.BF16 R140, R8, R14, R24 ;  /* 0x0000000e088c723c */ /* 0x000fe20000041818 */
[----:B------:R-:W1:Y:S07]  /*abe0*/  LDSM.16.M88.4 R12, [R225+0x800] ;  /* 0x00080000e10c783b */ /* 0x000e6e0000000200 */
[----:B-1----:R-:W-:Y:S08]  /*abf0*/  HMMA.16816.F32.BF16 R52, R4, R14, R28 ;  /* 0x0000000e0434723c */ /* 0x002ff0000004181c */
[-C--:B------:R-:W-:Y:S08]  /*ac00*/  HMMA.16816.F32.BF16 R72, R8, R12.reuse, R36 ;  /* 0x0000000c0848723c */ /* 0x080ff00000041824 */
        /* <DEDUP_REMOVED lines=27> */
[----:B------:R-:W1:Y:S07]  /*adc0*/  LDSM.16.M88.4 R12, [R220+0xa800] ;  /* 0x00a80000dc0c783b */ /* 0x000e6e0000000200 */
[----:B-1----:R-:W-:Y:S08]  /*add0*/  HMMA.16816.F32.BF16 R52, R4, R14, R52 ;  /* 0x0000000e0434723c */ /* 0x002ff00000041834 */
[-C--:B------:R-:W-:Y:S08]  /*ade0*/  HMMA.16816.F32.BF16 R208, R8, R12.reuse, R72 ;  /* 0x0000000c08d0723c */ /* 0x080ff00000041848 */
[----:B------:R-:W-:Y:S08]  /*adf0*/  HMMA.16816.F32.BF16 R64, R4, R12, R64 ;  /* 0x0000000c0440723c */ /* 0x000ff00000041840 */
[----:B------:R-:W-:Y:S01]  /*ae00*/  IMAD.MOV.U32 R12, RZ, RZ, R52 ;  /* 0x000000ffff0c7224 */ /* 0x000fe200078e0034 */
[----:B------:R-:W-:Y:S01]  /*ae10*/  HMMA.16816.F32.BF16 R216, R8, R14, R28 ;  /* 0x0000000e08d8723c */ /* 0x000fe2000004181c */
[----:B------:R-:W-:-:S02]  /*ae20*/  IMAD.MOV.U32 R3, RZ, RZ, R53 ;  /* 0x000000ffff037224 */ /* 0x000fc400078e0035 */
[----:B------:R-:W-:Y:S02]  /*ae30*/  IMAD.MOV.U32 R2, RZ, RZ, R54 ;  /* 0x000000ffff027224 */ /* 0x000fe400078e0036 */
[----:B------:R-:W-:Y:S02]  /*ae40*/  IMAD.MOV.U32 R0, RZ, RZ, R55 ;  /* 0x000000ffff007224 */ /* 0x000fe400078e0037 */
[----:B------:R-:W-:Y:S02]  /*ae50*/  IMAD.MOV.U32 R28, RZ, RZ, R12 ;  /* 0x000000ffff1c7224 */ /* 0x000fe400078e000c */
[----:B------:R-:W1:Y:S01]  /*ae60*/  LDSM.16.M88.4 R12, [R220+0xb000] ;  /* 0x00b00000dc0c783b */ /* 0x000e620000000200 */
        /* <DEDUP_REMOVED lines=24> */
[-C--:B-1----:R-:W-:Y:S08]  /*aff0*/  HMMA.16816.F32.BF16 R72, R8, R12.reuse, R44 ;  /* 0x0000000c0848723c */ /* 0x082ff0000004182c */
[C---:B------:R-:W-:Y:S07]  /*b000*/  HMMA.16816.F32.BF16 R52, R4.reuse, R12, R32 ;  /* 0x0000000c0434723c */ /* 0x040fee0000041820 */
[----:B------:R-:W-:Y:S01]  /*b010*/  MOV R32, R138 ;  /* 0x0000008a00207202 */ /* 0x000fe20000000f00 */
[----:B------:R-:W-:Y:S01]  /*b020*/  HMMA.16816.F32.BF16 R44, R4, R14, R20 ;  /* 0x0000000e042c723c */ /* 0x000fe20000041814 */
[----:B------:R-:W-:Y:S01]  /*b030*/  LDSM.16.M88.4 R4, [R228+0x6000] ;  /* 0x00600000e404783b */ /* 0x000fe20000000200 */
[----:B------:R-:W-:-:S02]  /*b040*/  IMAD.MOV.U32 R33, RZ, RZ, R133 ;  /* 0x000000ffff217224 */ /* 0x000fc400078e0085 */
[----:B------:R-:W-:Y:S01]  /*b050*/  IMAD.MOV.U32 R34, RZ, RZ, R132 ;  /* 0x000000ffff227224 */ /* 0x000fe200078e0084 */
[----:B------:R-:W1:Y:S01]  /*b060*/  S2R R133, SR_TID.X ;  /* 0x0000000000857919 */ /* 0x000e620000002100 */
[----:B------:R-:W-:Y:S02]  /*b070*/  IMAD.MOV.U32 R35, RZ, RZ, R77 ;  /* 0x000000ffff237224 */ /* 0x000fe400078e004d */
[----:B------:R-:W-:Y:S01]  /*b080*/  HMMA.16816.F32.BF16 R16, R8, R14, R16 ;  /* 0x0000000e0810723c */ /* 0x000fe20000041810 */
[----:B------:R-:W2:Y:S04]  /*b090*/  LDSM.16.M88.4 R12, [R235] ;  /* 0x00000000eb0c783b */ /* 0x000ea80000000200 */
[----:B------:R-:W3:Y:S01]  /*b0a0*/  LDSM.16.M88.4 R8, [R228+0x4000] ;  /* 0x00400000e408783b */ /* 0x000ee20000000200 */
[----:B-1----:R-:W-:-:S05]  /*b0b0*/  IMAD.SHL.U32 R133, R133, 0x2, RZ ;  /* 0x0000000285857824 */ /* 0x002fca00078e00ff */
[----:B------:R-:W-:Y:S01]  /*b0c0*/  LOP3.LUT R133, R133, 0x6, RZ, 0xc0, !PT ;  /* 0x0000000685857812 */ /* 0x000fe200078ec0ff */
[-C--:B--2---:R-:W-:Y:S08]  /*b0d0*/  HMMA.16816.F32.BF16 R68, R4, R12.reuse, R68 ;  /* 0x0000000c0444723c */ /* 0x084ff00000041844 */
[----:B---3--:R-:W-:Y:S07]  /*b0e0*/  HMMA.16816.F32.BF16 R40, R8, R12, R56 ;  /* 0x0000000c0828723c */ /* 0x008fee0000041838 */
[----:B------:R-:W-:Y:S01]  /*b0f0*/  IMAD.MOV.U32 R56, RZ, RZ, R76 ;  /* 0x000000ffff387224 */ /* 0x000fe200078e004c */
[----:B------:R-:W-:Y:S01]  /*b100*/  HMMA.16816.F32.BF16 R36, R4, R14, R60 ;  /* 0x0000000e0424723c */ /* 0x000fe2000004183c */
[----:B------:R-:W-:-:S02]  /*b110*/  IMAD.MOV.U32 R57, RZ, RZ, R3 ;  /* 0x000000ffff397224 */ /* 0x000fc400078e0003 */
[----:B------:R-:W-:Y:S02]  /*b120*/  IMAD.MOV.U32 R58, RZ, RZ, R2 ;  /* 0x000000ffff3a7224 */ /* 0x000fe400078e0002 */
[----:B------:R-:W-:-:S03]  /*b130*/  IMAD.MOV.U32 R59, RZ, RZ, R0 ;  /* 0x000000ffff3b7224 */ /* 0x000fc600078e0000 */
[C---:B------:R-:W-:Y:S01]  /*b140*/  HMMA.16816.F32.BF16 R24, R8.reuse, R14, R140 ;  /* 0x0000000e0818723c */ /* 0x040fe2000004188c */
[----:B------:R-:W1:Y:S07]  /*b150*/  LDSM.16.M88.4 R12, [R234] ;  /* 0x00000000ea0c783b */ /* 0x000e6e0000000200 */
[-C--:B-1----:R-:W-:Y:S08]  /*b160*/  HMMA.16816.F32.BF16 R48, R8, R12.reuse, R48 ;  /* 0x0000000c0830723c */ /* 0x082ff00000041830 */
[C---:B------:R-:W-:Y:S08]  /*b170*/  HMMA.16816.F32.BF16 R32, R4.reuse, R12, R32 ;  /* 0x0000000c0420723c */ /* 0x040ff00000041820 */
[-C--:B------:R-:W-:Y:S08]  /*b180*/  HMMA.16816.F32.BF16 R28, R4, R14.reuse, R28 ;  /* 0x0000000e041c723c */ /* 0x080ff0000004181c */
        /* <DEDUP_REMOVED lines=12> */
[----:B------:R-:W-:Y:S01]  /*b250*/  HMMA.16816.F32.BF16 R16, R8, R14, R16 ;  /* 0x0000000e0810723c */ /* 0x000fe20000041810 */
[----:B------:R-:W-:Y:S11]  /*b260*/  LDSM.16.M88.4 R8, [R230+0x4000] ;  /* 0x00400000e608783b */ /* 0x000ff60000000200 */
[----:B------:R-:W-:Y:S04]  /*b270*/  @!UPT UIADD3 URZ, URZ, URZ, URZ ;  /* 0x0000003f3f3ff290 */ /* 0x000fe8000fffe03f */
[----:B------:R-:W-:Y:S02]  /*b280*/  IMAD.MOV.U32 R72, RZ, RZ, R140 ;  /* 0x000000ffff487224 */ /* 0x000fe400078e008c */
[----:B------:R-:W-:Y:S02]  /*b290*/  IMAD.MOV.U32 R3, RZ, RZ, R141 ;  /* 0x000000ffff037224 */ /* 0x000fe400078e008d */
[----:B------:R-:W-:Y:S02]  /*b2a0*/  IMAD.MOV.U32 R2, RZ, RZ, R142 ;  /* 0x000000ffff027224 */ /* 0x000fe400078e008e */
[----:B------:R-:W-:Y:S02]  /*b2b0*/  IMAD.MOV.U32 R0, RZ, RZ, R143 ;  /* 0x000000ffff007224 */ /* 0x000fe400078e008f */
[C---:B------:R-:W-:Y:S11]  /*b2c0*/  HMMA.16816.F32.BF16 R140, R4.reuse, R12, R52 ;  /* 0x0000000c048c723c */ /* 0x040ff60000041834 */
[----:B------:R-:W-:Y:S11]  /*b2d0*/  @!UPT UIADD3 URZ, URZ, URZ, URZ ;  /* 0x0000003f3f3ff290 */ /* 0x000ff6000fffe03f */
[----:B------:R-:W-:Y:S02]  /*b2e0*/  @!UPT UIADD3 URZ, URZ, URZ, URZ ;  /* 0x0000003f3f3ff290 */ /* 0x000fe4000fffe03f */
[----:B------:R-:W-:Y:S02]  /*b2f0*/  IMAD.MOV.U32 R55, RZ, RZ, R140 ;  /* 0x000000ffff377224 */ /* 0x000fe400078e008c */
[----:B------:R-:W-:Y:S02]  /*b300*/  IMAD.MOV.U32 R54, RZ, RZ, R141 ;  /* 0x000000ffff367224 */ /* 0x000fe400078e008d */
[----:B------:R-:W-:Y:S02]  /*b310*/  IMAD.MOV.U32 R53, RZ, RZ, R142 ;  /* 0x000000ffff357224 */ /* 0x000fe400078e008e */
[----:B------:R-:W-:Y:S02]  /*b320*/  IMAD.MOV.U32 R52, RZ, RZ, R143 ;  /* 0x000000ffff347224 */ /* 0x000fe400078e008f */
[----:B------:R-:W-:Y:S01]  /*b330*/  HMMA.16816.F32.BF16 R140, R4, R14, R44 ;  /* 0x0000000e048c723c */ /* 0x000fe2000004182c */
[----:B------:R-:W-:Y:S04]  /*b340*/  LDSM.16.M88.4 R4, [R230+0x6000] ;  /* 0x00600000e604783b */ /* 0x000fe80000000200 */
[----:B------:R-:W1:Y:S02]  /*b350*/  LDSM.16.M88.4 R12, [R226+0xa000] ;  /* 0x00a00000e20c783b */ /* 0x000e640000000200 */
[----:B------:R-:W-:-:S02]  /*b360*/  IMAD.MOV.U32 R45, RZ, RZ, R3 ;  /* 0x000000ffff2d7224 */ /* 0x000fc400078e0003 */
        /* <DEDUP_REMOVED lines=10> */
[----:B------:R-:W-:Y:S02]  /*b410*/  IMAD.MOV.U32 R76, RZ, RZ, R68 ;  /* 0x000000ffff4c7224 */ /* 0x000fe400078e0044 */
[----:B------:R-:W-:Y:S02]  /*b420*/  IMAD.MOV.U32 R3, RZ, RZ, R69 ;  /* 0x000000ffff037224 */ /* 0x000fe400078e0045 */
[----:B------:R-:W-:Y:S02]  /*b430*/  IMAD.MOV.U32 R2, RZ, RZ, R70 ;  /* 0x000000ffff027224 */ /* 0x000fe400078e0046 */
[----:B------:R-:W-:Y:S02]  /*b440*/  IMAD.MOV.U32 R0, RZ, RZ, R71 ;  /* 0x000000ffff007224 */ /* 0x000fe400078e0047 */
[C---:B------:R-:W-:Y:S01]  /*b450*/  HMMA.16816.F32.BF16 R68, R4.reuse, R14, R36 ;  /* 0x0000000e0444723c */ /* 0x040fe20000041824 */
[----:B------:R-:W1:Y:S07]  /*b460*/  LDSM.16.M88.4 R12, [R226+0xa800] ;  /* 0x00a80000e20c783b */ /* 0x000e6e0000000200 */
[-C--:B-1----:R-:W-:Y:S07]  /*b470*/  HMMA.16816.F32.BF16 R56, R4, R12.reuse, R32 ;  /* 0x0000000c0438723c */ /* 0x082fee0000041820 */
[----:B------:R-:W-:Y:S01]  /*b480*/  IMAD.MOV.U32 R32, RZ, RZ, R55 ;  /* 0x000000ffff207224 */ /* 0x000fe200078e0037 */
[----:B------:R-:W-:Y:S01]  /*b490*/  HMMA.16816.F32.BF16 R212, R8, R12, R48 ;  /* 0x0000000c08d4723c */ /* 0x000fe20000041830 */
[----:B------:R-:W-:-:S02]  /*b4a0*/  IMAD.MOV.U32 R33, RZ, RZ, R54 ;  /* 0x000000ffff217224 */ /* 0x000fc400078e0036 */
[----:B------:R-:W-:Y:S02]  /*b4b0*/  IMAD.MOV.U32 R34, RZ, RZ, R53 ;  /* 0x000000ffff227224 */ /* 0x000fe400078e0035 */
[----:B------:R-:W-:-:S03]  /*b4c0*/  IMAD.MOV.U32 R35, RZ, RZ, R52 ;  /* 0x000000ffff237224 */ /* 0x000fc600078e0034 */
[-C--:B------:R-:W-:Y:S08]  /*b4d0*/  HMMA.16816.F32.BF16 R52, R4, R14.reuse, R28 ;  /* 0x0000000e0434723c */ /* 0x080ff0000004181c */
[C---:B------:R-:W-:Y:S01]  /*b4e0*/  HMMA.16816.F32.BF16 R28, R8.reuse, R14, R20 ;  /* 0x0000000e081c723c */ /* 0x040fe20000041814 */
[----:B------:R-:W1:Y:S07]  /*b4f0*/  LDSM.16.M88.4 R12, [R226+0xb000] ;  /* 0x00b00000e20c783b */ /* 0x000e6e0000000200 */
[-C--:B-1----:R-:W-:Y:S08]  /*b500*/  HMMA.16816.F32.BF16 R48, R8, R12.reuse, R40 ;  /* 0x0000000c0830723c */ /* 0x082ff00000041828 */
[C---:B------:R-:W-:Y:S07]  /*b510*/  HMMA.16816.F32.BF16 R40, R4.reuse, R12, R60 ;  /* 0x0000000c0428723c */ /* 0x040fee000004183c */
[----:B------:R-:W-:Y:S01]  /*b520*/  IMAD.MOV.U32 R60, RZ, RZ, R76 ;  /* 0x000000ffff3c7224 */ /* 0x000fe200078e004c */
[----:B------:R-:W-:Y:S01]  /*b530*/  HMMA.16816.F32.BF16 R36, R4, R14, R208 ;  /* 0x0000000e0424723c */ /* 0x000fe200000418d0 */
[----:B------:R-:W-:-:S02]  /*b540*/  IMAD.MOV.U32 R61, RZ, RZ, R3 ;  /* 0x000000ffff3d7224 */ /* 0x000fc400078e0003 */
[----:B------:R-:W-:Y:S02]  /*b550*/  IMAD.MOV.U32 R62, RZ, RZ, R2 ;  /* 0x000000ffff3e7224 */ /* 0x000fe400078e0002 */
[----:B------:R-:W-:Y:S01]  /*b560*/  IMAD.MOV.U32 R63, RZ, RZ, R0 ;  /* 0x000000ffff3f7224 */ /* 0x000fe200078e0000 */
[----:B------:R-:W-:Y:S02]  /*b570*/  MOV R0, UR22 ;  /* 0x0000001600007c02 */ /* 0x000fe40008000f00 */
[----:B------:R-:W-:Y:S01]  /*b580*/  HMMA.16816.F32.BF16 R24, R8, R14, R64 ;  /* 0x0000000e0818723c */ /* 0x000fe20000041840 */
[----:B------:R-:W1:Y:S02]  /*b590*/  LDSM.16.M88.4 R12, [R226+0xb800] ;  /* 0x00b80000e20c783b */ /* 0x000e640000000200 */
[----:B------:R-:W-:-:S04]  /*b5a0*/  IMAD R0, R0, 0x40, R133 ;  /* 0x0000004000007824 */ /* 0x000fc800078e0285 */
[----:B------:R-:W-:Y:S01]  /*b5b0*/  IMAD.IADD R2, R242, 0x1, -R0 ;  /* 0x00000001f2027824 */ /* 0x000fe200078e0a00 */
[----:B------:R-:W-:-:S04]  /*b5c0*/  ISETP.GE.AND P1, PT, R0, R252, PT ;  /* 0x000000fc0000720c */ /* 0x000fc80003f26270 */
[----:B------:R-:W-:Y:S02]  /*b5d0*/  IABS R2, R2 ;  /* 0x0000000200027213 */ /* 0x000fe40000000000 */
[----:B------:R-:W-:-:S03]  /*b5e0*/  ISETP.LT.OR P1, PT, R0, R247, P1 ;  /* 0x000000f70000720c */ /* 0x000fc60000f21670 */
[----:B------:R-:W-:Y:S02]  /*b5f0*/  IMAD.MOV.U32 R3, RZ, RZ, R2 ;  /* 0x000000ffff037224 */ /* 0x000fe400078e0002 */
[----:B------:R-:W-:-:S05]  /*b600*/  IMAD.IADD R2, R241, 0x1, -R0 ;  /* 0x00000001f1027824 */ /* 0x000fca00078e0a00 */
[----:B------:R-:W-:Y:S01]  /*b610*/  IABS R2, R2 ;  /* 0x0000000200027213 */ /* 0x000fe20000000000 */
        /* <DEDUP_REMOVED lines=17> */
[----:B-1----:R-:W-:Y:S08]  /*b730*/  HMMA.16816.F32.BF16 R208, R4, R14, R36 ;  /* 0x0000000e04d0723c */ /* 0x002ff00000041824 */
[-C--:B------:R-:W-:Y:S08]  /*b740*/  HMMA.16816.F32.BF16 R48, R8, R12.reuse, R48 ;  /* 0x0000000c0830723c */ /* 0x080ff00000041830 */
[----:B------:R-:W-:Y:S08]  /*b750*/  HMMA.16816.F32.BF16 R40, R4, R12, R40 ;  /* 0x0000000c0428723c */ /* 0x000ff00000041828 */
[----:B------:R-:W-:Y:S01]  /*b760*/  HMMA.16816.F32.BF16 R36, R8, R14, R24 ;  /* 0x0000000e0824723c */ /* 0x000fe20000041818 */
[----:B------:R-:W1:Y:S01]  /*b770*/  LDSM.16.M88.4 R12, [R225+0x3800] ;  /* 0x00380000e10c783b */ /* 0x000e620000000200 */
[----:B------:R-:W-:Y:S01]  /*b780*/  UISETP.GT.AND UP0, UPT, UR22, UR9, UPT ;  /* 0x000000091600728c */ /* 0x000fe2000bf04270 */
[----:B------:R-:W-:-:S05]  /*b790*/  DEPBAR.LE SB0, 0x0 ;  /* 0x000080000000791a */ /* 0x000fca0000000000 */
[----:B-1----:R-:W-:Y:S08]  /*b7a0*/  HMMA.16816.F32.BF16 R44, R8, R12, R44 ;  /* 0x0000000c082c723c */ /* 0x002ff0000004182c */
[C---:B------:R-:W-:Y:S11]  /*b7b0*/  HMMA.16816.F32.BF16 R20, R4.reuse, R14, R20 ;  /* 0x0000000e0414723c */ /* 0x040ff60000041814 */
[----:B------:R-:W-:Y:S05]  /*b7c0*/  @!UPT UIADD3 URZ, URZ, URZ, URZ ;  /* 0x0000003f3f3ff290 */ /* 0x000fea000fffe03f */
[----:B------:R-:W-:Y:S02]  /*b7d0*/  IMAD.MOV.U32 R77, RZ, RZ, R44 ;  /* 0x000000ffff4d7224 */ /* 0x000fe400078e002c */
[----:B------:R-:W-:Y:S02]  /*b7e0*/  IMAD.MOV.U32 R76, RZ, RZ, R46 ;  /* 0x000000ffff4c7224 */ /* 0x000fe400078e002e */
[----:B------:R-:W-:Y:S02]  /*b7f0*/  IMAD.MOV.U32 R75, RZ, RZ, R45 ;  /* 0x000000ffff4b7224 */ /* 0x000fe400078e002d */
[----:B------:R-:W-:Y:S02]  /*b800*/  IMAD.MOV.U32 R74, RZ, RZ, R47 ;  /* 0x000000ffff4a7224 */ /* 0x000fe400078e002f */
[----:B------:R-:W-:Y:S01]  /*b810*/  HMMA.16816.F32.BF16 R44, R4, R12, R32 ;  /* 0x0000000c042c723c */ /* 0x000fe20000041820 */
[----:B------:R-:W-:Y:S02]  /*b820*/  IMAD.MOV.U32 R70, RZ, RZ, R22 ;  /* 0x000000ffff467224 */ /* 0x000fe400078e0016 */
[----:B------:R-:W-:-:S02]  /*b830*/  IMAD.MOV.U32 R138, RZ, RZ, R23 ;  /* 0x000000ffff8a7224 */ /* 0x000fc400078e0017 */
[----:B------:R-:W-:Y:S02]  /*b840*/  IMAD.MOV.U32 R71, RZ, RZ, R20 ;  /* 0x000000ffff477224 */ /* 0x000fe400078e0014 */
[----:B------:R-:W-:Y:S01]  /*b850*/  IMAD.MOV.U32 R139, RZ, RZ, R21 ;  /* 0x000000ffff8b7224 */ /* 0x000fe200078e0015 */
[----:B------:R-:W-:Y:S01]  /*b860*/  HMMA.16816.F32.BF16 R4, R8, R14, R16 ;  /* 0x0000000e0804723c */ /* 0x000fe20000041810 */
[----:B------:R1:W-:Y:S02]  /*b870*/  I2F R10, R3 ;  /* 0x00000003000a7306 */ /* 0x0003e40000201400 */
[----:B-1----:R-:W-:-:S06]  /*b880*/  IMAD.MOV.U32 R3, RZ, RZ, R2 ;  /* 0x000000ffff037224 */ /* 0x002fcc00078e0002 */
[----:B------:R1:W2:Y:S11]  /*b890*/  I2F R9, R3 ;  /* 0x0000000300097306 */ /* 0x0002b60000201400 */
[----:B------:R-:W-:Y:S04]  /*b8a0*/  @!UPT UIADD3 URZ, URZ, URZ, URZ ;  /* 0x0000003f3f3ff290 */ /* 0x000fe8000fffe03f */
[----:B------:R-:W-:Y:S02]  /*b8b0*/  IMAD.MOV.U32 R73, RZ, RZ, R4 ;  /* 0x000000ffff497224 */ /* 0x000fe400078e0004 */
[----:B------:R-:W-:Y:S02]  /*b8c0*/  IMAD.IADD R4, R243, 0x1, -R0 ;  /* 0x00000001f3047824 */ /* 0x000fe400078e0a00 */
[----:B------:R-:W-:Y:S02]  /*b8d0*/  IMAD.MOV.U32 R69, RZ, RZ, R5 ;  /* 0x000000ffff457224 */ /* 0x000fe400078e0005 */
[----:B------:R-:W-:Y:S01]  /*b8e0*/  IMAD.MOV.U32 R68, RZ, RZ, R7 ;  /* 0x000000ffff447224 */ /* 0x000fe200078e0007 */
[----:B------:R-:W-:Y:S01]  /*b8f0*/  IABS R2, R4 ;  /* 0x0000000400027213 */ /* 0x000fe20000000000 */
[----:B------:R-:W-:-:S04]  /*b900*/  IMAD.MOV.U32 R72, RZ, RZ, R6 ;  /* 0x000000ffff487224 */ /* 0x000fc800078e0006 */
[----:B------:R-:W-:Y:S01]  /*b910*/  IMAD.MOV.U32 R4, RZ, RZ, R2 ;  /* 0x000000ffff047224 */ /* 0x000fe200078e0002 */
[----:B------:R-:W-:Y:S01]  /*b920*/  IADD3 R2, R0, 0x1, RZ ;  /* 0x0000000100027810 */ /* 0x000fe20007ffe0ff */
[----:B-1----:R-:W-:Y:S02]  /*b930*/  IMAD.IADD R3, R248, 0x1, -R0 ;  /* 0x00000001f8037824 */ /* 0x002fe400078e0a00 */
[----:B------:R1:W3:Y:S01]  /*b940*/  I2F R8, R4 ;  /* 0x0000000400087306 */ /* 0x0002e20000201400 */
[----:B------:R-:W-:Y:S01]  /*b950*/  ISETP.GE.AND P0, PT, R2, R252, PT ;  /* 0x000000fc0200720c */ /* 0x000fe20003f06270 */
[----:B------:R-:W-:Y:S01]  /*b960*/  IMAD.IADD R5, R242, 0x1, -R2 ;  /* 0x00000001f2057824 */ /* 0x000fe200078e0a02 */
[----:B------:R-:W-:Y:S01]  /*b970*/  IABS R3, R3 ;  /* 0x0000000300037213 */ /* 0x000fe20000000000 */
[----:B--2---:R-:W-:Y:S01]  /*b980*/  FFMA.FTZ R9, R9, -UR21, R62 ;  /* 0x8000001509097c23 */ /* 0x004fe2000801003e */
[----:B------:R-:W-:Y:S01]  /*b990*/  BAR.SYNC.DEFER_BLOCKING 0x0 ;  /* 0x0000000000007b1d */ /* 0x000fe20000010000 */
[----:B------:R-:W-:-:S02]  /*b9a0*/  ISETP.GE.AND P6, PT, R2, R251, PT ;  /* 0x000000fb0200720c */ /* 0x000fc40003fc6270 */
[C---:B------:R-:W-:Y:S02]  /*b9b0*/  ISETP.GE.AND P5, PT, R2.reuse, R250, PT ;  /* 0x000000fa0200720c */ /* 0x040fe40003fa6270 */
[C---:B------:R-:W-:Y:S02]  /*b9c0*/  ISETP.GE.AND P4, PT, R2.reuse, R249, PT ;  /* 0x000000f90200720c */ /* 0x040fe40003f86270 */
[C---:B------:R-:W-:Y:S02]  /*b9d0*/  ISETP.LT.OR P0, PT, R2.reuse, R247, P0 ;  /* 0x000000f70200720c */ /* 0x040fe40000701670 */
[C---:B------:R-:W-:Y:S01]  /*b9e0*/  ISETP.LT.OR P6, PT, R2.reuse, R246, P6 ;  /* 0x000000f60200720c */ /* 0x040fe200037c1670 */
[----:B-1----:R-:W-:Y:S01]  /*b9f0*/  IMAD.MOV.U32 R4, RZ, RZ, R3 ;  /* 0x000000ffff047224 */ /* 0x002fe200078e0003 */
[----:B------:R-:W-:Y:S01]  /*ba00*/  IABS R3, R5 ;  /* 0x0000000500037213 */ /* 0x000fe20000000000 */
[----:B------:R-:W-:Y:S01]  /*ba10*/  IMAD.IADD R5, R243, 0x1, -R2 ;  /* 0x00000001f3057824 */ /* 0x000fe200078e0a02 */
[----:B------:R-:W-:Y:S01]  /*ba20*/  ISETP.LT.OR P5, PT, R2, R245, P5 ;  /* 0x000000f50200720c */ /* 0x000fe20002fa1670 */
[----:B------:R1:W2:Y:S01]  /*ba30*/  I2F R7, R4 ;  /* 0x0000000400077306 */ /* 0x0002a20000201400 */
[----:B---3--:R-:W-:Y:S01]  /*ba40*/  FFMA.FTZ R11, R8, -UR21, R64 ;  /* 0x80000015080b7c23 */ /* 0x008fe20008010040 */
[----:B------:R-:W-:Y:S01]  /*ba50*/  ISETP.LT.OR P4, PT, R2, R244, P4 ;  /* 0x000000f40200720c */ /* 0x000fe20002781670 */
[----:B-1----:R-:W-:-:S02]  /*ba60*/  IMAD.MOV.U32 R4, RZ, RZ, R3 ;  /* 0x000000ffff047224 */ /* 0x002fc400078e0003 */
[----:B------:R-:W-:-:S03]  /*ba70*/  IMAD.IADD R3, R241, 0x1, -R2 ;  /* 0x00000001f1037824 */ /* 0x000fc600078e0a02 */
[----:B------:R1:W3:Y:S01]  /*ba80*/  I2F R6, R4 ;  /* 0x0000000400067306 */ /* 0x0002e20000201400 */
[----:B--2---:R-:W-:Y:S01]  /*ba90*/  FFMA.FTZ R13, R7, -UR21, R66 ;  /* 0x80000015070d7c23 */ /* 0x004fe20008010042 */
[----:B------:R-:W-:-:S05]  /*baa0*/  IABS R3, R3 ;  /* 0x0000000300037213 */ /* 0x000fca0000000000 */
[----:B-1----:R-:W-:Y:S01]  /*bab0*/  IMAD.MOV.U32 R4, RZ, RZ, R3 ;  /* 0x000000ffff047224 */ /* 0x002fe200078e0003 */
[----:B------:R-:W-:Y:S01]  /*bac0*/  IABS R3, R5 ;  /* 0x0000000500037213 */ /* 0x000fe20000000000 */
[----:B------:R-:W-:Y:S02]  /*bad0*/  FFMA.FTZ R5, R10, -UR21, R60 ;  /* 0x800000150a057c23 */ /* 0x000fe4000801003c */
[----:B---3--:R-:W-:Y:S02]  /*bae0*/  FFMA.FTZ R12, R6, -UR21, R61 ;  /* 0x80000015060c7c23 */ /* 0x008fe4000801003d */
[----:B------:R-:W1:Y:S01]  /*baf0*/  I2F R4, R4 ;  /* 0x0000000400047306 */ /* 0x000e620000201400 */
[----:B------:R-:W-:Y:S02]  /*bb00*/  FSEL R17, R5, -INF , !P1 ;  /* 0xff80000005117808 */ /* 0x000fe40004800000 */
[----:B------:R-:W-:Y:S02]  /*bb10*/  ISETP.GE.AND P1, PT, R0, R251, PT ;  /* 0x000000fb0000720c */ /* 0x000fe40003f26270 */
[----:B------:R-:W-:-:S02]  /*bb20*/  FSEL R19, R12, -INF , !P0 ;  /* 0xff8000000c137808 */ /* 0x000fc40004000000 */
[C---:B------:R-:W-:Y:S01]  /*bb30*/  ISETP.LT.OR P1, PT, R0.reuse, R246, P1 ;  /* 0x000000f60000720c */ /* 0x040fe20000f21670 */
[----:B------:R-:W2:Y:S03]  /*bb40*/  I2F R3, R3 ;  /* 0x0000000300037306 */ /* 0x000ea60000201400 */
[----:B------:R-:W-:Y:S02]  /*bb50*/  FSEL R22, R9, -INF , !P1 ;  /* 0xff80000009167808 */ /* 0x000fe40004800000 */
[----:B------:R-:W-:Y:S01]  /*bb60*/  ISETP.GE.AND P1, PT, R0, R250, PT ;  /* 0x000000fa0000720c */ /* 0x000fe20003f26270 */
[----:B-1----:R-:W-:-:S03]  /*bb70*/  FFMA.FTZ R10, R4, -UR21, R63 ;  /* 0x80000015040a7c23 */ /* 0x002fc6000801003f */
[----:B------:R-:W-:-:S04]  /*bb80*/  ISETP.LT.OR P1, PT, R0, R245, P1 ;  /* 0x000000f50000720c */ /* 0x000fc80000f21670 */
[----:B------:R-:W-:Y:S02]  /*bb90*/  FSEL R26, R11, -INF , !P1 ;  /* 0xff8000000b1a7808 */ /* 0x000fe40004800000 */
[----:B------:R-:W-:Y:S01]  /*bba0*/  ISETP.GE.AND P1, PT, R0, R249, PT ;  /* 0x000000f90000720c */ /* 0x000fe20003f26270 */
[----:B--2---:R-:W-:Y:S01]  /*bbb0*/  FFMA.FTZ R8, R3, -UR21, R65 ;  /* 0x8000001503087c23 */ /* 0x004fe20008010041 */
[----:B------:R-:W-:Y:S01]  /*bbc0*/  FSEL R23, R10, -INF , !P6 ;  /* 0xff8000000a177808 */ /* 0x000fe20007000000 */
[----:B------:R-:W-:Y:S01]  /*bbd0*/  IMAD.IADD R3, R248, 0x1, -R2 ;  /* 0x00000001f8037824 */ /* 0x000fe200078e0a02 */
[C---:B------:R-:W-:Y:S02]  /*bbe0*/  IADD3 R2, R0.reuse, 0x8, RZ ;  /* 0x0000000800027810 */ /* 0x040fe40007ffe0ff */
[----:B------:R-:W-:Y:S02]  /*bbf0*/  ISETP.LT.OR P1, PT, R0, R244, P1 ;  /* 0x000000f40000720c */ /* 0x000fe40000f21670 */
[----:B------:R-:W-:Y:S01]  /*bc00*/  IABS R4, R3 ;  /* 0x0000000300047213 */ /* 0x000fe20000000000 */
[----:B------:R-:W-:Y:S01]  /*bc10*/  IMAD.IADD R3, R242, 0x1, -R2 ;  /* 0x00000001f2037824 */ /* 0x000fe200078e0a02 */
[----:B------:R-:W-:-:S02]  /*bc20*/  FSEL R27, R13, -INF , !P1 ;  /* 0xff8000000d1b7808 */ /* 0x000fc40004800000 */
[----:B------:R1:W-:Y:S01]  /*bc30*/  I2F R14, R4 ;  /* 0x00000004000e7306 */ /* 0x0003e20000201400 */
[----:B------:R-:W-:Y:S02]  /*bc40*/  FSEL R32, R8, -INF , !P5 ;  /* 0xff80000008207808 */ /* 0x000fe40006800000 */
[----:B------:R-:W-:Y:S02]  /*bc50*/  IABS R3, R3 ;  /* 0x0000000300037213 */ /* 0x000fe40000000000 */
[C---:B------:R-:W-:Y:S02]  /*bc60*/  ISETP.GE.AND P1, PT, R2.reuse, R252, PT ;  /* 0x000000fc0200720c */ /* 0x040fe40003f26270 */
[C---:B------:R-:W-:Y:S02]  /*bc70*/  ISETP.GE.AND P0, PT, R2.reuse, R251, PT ;  /* 0x000000fb0200720c */ /* 0x040fe40003f06270 */
[C---:B------:R-:W-:Y:S02]  /*bc80*/  ISETP.GE.AND P6, PT, R2.reuse, R250, PT ;  /* 0x000000fa0200720c */ /* 0x040fe40003fc6270 */
[----:B------:R-:W-:-:S02]  /*bc90*/  ISETP.GE.AND P5, PT, R2, R249, PT ;  /* 0x000000f90200720c */ /* 0x000fc40003fa6270 */
[C---:B------:R-:W-:Y:S02]  /*bca0*/  ISETP.LT.OR P1, PT, R2.reuse, R247, P1 ;  /* 0x000000f70200720c */ /* 0x040fe40000f21670 */
[C---:B------:R-:W-:Y:S01]  /*bcb0*/  ISETP.LT.OR P0, PT, R2.reuse, R246, P0 ;  /* 0x000000f60200720c */ /* 0x040fe20000701670 */
[----:B-1----:R-:W-:Y:S01]  /*bcc0*/  IMAD.MOV.U32 R4, RZ, RZ, R3 ;  /* 0x000000ffff047224 */ /* 0x002fe200078e0003 */
[C---:B------:R-:W-:Y:S01]  /*bcd0*/  ISETP.LT.OR P6, PT, R2.reuse, R245, P6 ;  /* 0x000000f50200720c */ /* 0x040fe200037c1670 */
[----:B------:R-:W-:Y:S01]  /*bce0*/  IMAD.IADD R3, R241, 0x1, -R2 ;  /* 0x00000001f1037824 */ /* 0x000fe200078e0a02 */
[----:B------:R-:W-:Y:S01]  /*bcf0*/  ISETP.LT.OR P5, PT, R2, R244, P5 ;  /* 0x000000f40200720c */ /* 0x000fe20002fa1670 */
[----:B------:R1:W2:Y:S03]  /*bd00*/  I2F R6, R4 ;  /* 0x0000000400067306 */ /* 0x0002a60000201400 */
[----:B------:R-:W-:-:S05]  /*bd10*/  IABS R3, R3 ;  /* 0x0000000300037213 */ /* 0x000fca0000000000 */
[----:B-1----:R-:W-:Y:S02]  /*bd20*/  IMAD.MOV.U32 R4, RZ, RZ, R3 ;  /* 0x000000ffff047224 */ /* 0x002fe400078e0003 */
[----:B------:R-:W-:Y:S02]  /*bd30*/  IMAD.IADD R3, R243, 0x1, -R2 ;  /* 0x00000001f3037824 */ /* 0x000fe400078e0a02 */
[----:B------:R1:W3:Y:S01]  /*bd40*/  I2F R7, R4 ;  /* 0x0000000400077306 */ /* 0x0002e20000201400 */
[----:B--2---:R-:W-:Y:S02]  /*bd50*/  FFMA.FTZ R6, R6, -UR21, R216 ;  /* 0x8000001506067c23 */ /* 0x004fe400080100d8 */
[----:B------:R-:W-:-:S03]  /*bd60*/  IABS R3, R3 ;  /* 0x0000000300037213 */ /* 0x000fc60000000000 */
[----:B------:R-:W-:Y:S02]  /*bd70*/  FSEL R18, R6, -INF , !P1 ;  /* 0xff80000006127808 */ /* 0x000fe40004800000 */
[----:B-1----:R-:W-:Y:S02]  /*bd80*/  IMAD.MOV.U32 R4, RZ, RZ, R3 ;  /* 0x000000ffff047224 */ /* 0x002fe400078e0003 */
[----:B------:R-:W-:Y:S01]  /*bd90*/  IMAD.IADD R3, R248, 0x1, -R2 ;  /* 0x00000001f8037824 */ /* 0x000fe200078e0a02 */
[----:B------:R-:W-:Y:S01]  /*bda0*/  IADD3 R2, R0, 0x9, RZ ;  /* 0x0000000900027810 */ /* 0x000fe20007ffe0ff */
[----:B------:R1:W2:Y:S01]  /*bdb0*/  I2F R5, R4 ;  /* 0x0000000400057306 */ /* 0x0002a20000201400 */
[----:B---3--:R-:W-:Y:S02]  /*bdc0*/  FFMA.FTZ R7, R7, -UR21, R218 ;  /* 0x8000001507077c23 */ /* 0x008fe400080100da */
[----:B------:R-:W-:Y:S02]  /*bdd0*/  IABS R3, R3 ;  /* 0x0000000300037213 */ /* 0x000fe40000000000 */
[----:B------:R-:W-:-:S02]  /*bde0*/  ISETP.GE.AND P1, PT, R2, R251, PT ;  /* 0x000000fb0200720c */ /* 0x000fc40003f26270 */
[----:B------:R-:W-:Y:S02]  /*bdf0*/  FSEL R25, R7, -INF , !P0 ;  /* 0xff80000007197808 */ /* 0x000fe40004000000 */
[----:B------:R-:W3:Y:S01]  /*be00*/  I2F R3, R3 ;  /* 0x0000000300037306 */ /* 0x000ee20000201400 */
[C---:B------:R-:W-:Y:S02]  /*be10*/  ISETP.GE.AND P0, PT, R2.reuse, R250, PT ;  /* 0x000000fa0200720c */ /* 0x040fe40003f06270 */
[C---:B------:R-:W-:Y:S02]  /*be20*/  ISETP.LT.OR P1, PT, R2.reuse, R246, P1 ;  /* 0x000000f60200720c */ /* 0x040fe40000f21670 */
[----:B------:R-:W-:Y:S01]  /*be30*/  ISETP.LT.OR P0, PT, R2, R245, P0 ;  /* 0x000000f50200720c */ /* 0x000fe20000701670 */
[----:B-1----:R-:W-:Y:S02]  /*be40*/  FFMA.FTZ R4, R14, -UR21, R67 ;  /* 0x800000150e047c23 */ /* 0x002fe40008010043 */
[----:B--2---:R-:W-:-:S03]  /*be50*/  FFMA.FTZ R5, R5, -UR21, R140 ;  /* 0x8000001505057c23 */ /* 0x004fc6000801008c */
[----:B------:R-:W-:Y:S02]  /*be60*/  FSEL R65, R4, -INF , !P4 ;  /* 0xff80000004417808 */ /* 0x000fe40006000000 */
[----:B------:R-:W-:Y:S01]  /*be70*/  FSEL R35, R5, -INF , !P6 ;  /* 0xff80000005237808 */ /* 0x000fe20007000000 */
[----:B---3--:R-:W-:Y:S01]  /*be80*/  FFMA.FTZ R15, R3, -UR21, R142 ;  /* 0x80000015030f7c23 */ /* 0x008fe2000801008e */
[----:B------:R-:W-:Y:S01]  /*be90*/  ISETP.GE.AND P4, PT, R2, R252, PT ;  /* 0x000000fc0200720c */ /* 0x000fe20003f86270 */
[----:B------:R-:W-:Y:S01]  /*bea0*/  IMAD.IADD R3, R242, 0x1, -R2 ;  /* 0x00000001f2037824 */ /* 0x000fe200078e0a02 */
[C---:B------:R-:W-:Y:S02]  /*beb0*/  ISETP.GE.AND P6, PT, R2.reuse, R249, PT ;  /* 0x000000f90200720c */ /* 0x040fe40003fc6270 */
[----:B------:R-:W-:Y:S02]  /*bec0*/  ISETP.LT.OR P4, PT, R2, R247, P4 ;  /* 0x000000f70200720c */ /* 0x000fe40002781670 */
[----:B------:R-:W-:-:S02]  /*bed0*/  IABS R3, R3 ;  /* 0x0000000300037213 */ /* 0x000fc40000000000 */
[----:B------:R-:W-:-:S03]  /*bee0*/  ISETP.LT.OR P6, PT, R2, R244, P6 ;  /* 0x000000f40200720c */ /* 0x000fc600037c1670 */
[----:B------:R-:W-:Y:S02]  /*bef0*/  IMAD.MOV.U32 R4, RZ, RZ, R3 ;  /* 0x000000ffff047224 */ /* 0x000fe400078e0003 */
[----:B------:R-:W-:Y:S02]  /*bf00*/  IMAD.IADD R3, R241, 0x1, -R2 ;  /* 0x00000001f1037824 */ /* 0x000fe400078e0a02 */
[----:B------:R1:W2:Y:S03]  /*bf10*/  I2F R6, R4 ;  /* 0x0000000400067306 */ /* 0x0002a60000201400 */
[----:B------:R-:W-:-:S05]  /*bf20*/  IABS R3, R3 ;  /* 0x0000000300037213 */ /* 0x000fca0000000000 */
[----:B-1----:R-:W-:Y:S02]  /*bf30*/  IMAD.MOV.U32 R4, RZ, RZ, R3 ;  /* 0x000000ffff047224 */ /* 0x002fe400078e0003 */
[----:B------:R-:W-:Y:S02]  /*bf40*/  IMAD.IADD R3, R243, 0x1, -R2 ;  /* 0x00000001f3037824 */ /* 0x000fe400078e0a02 */
[----:B------:R1:W-:Y:S01]  /*bf50*/  I2F R10, R4 ;  /* 0x00000004000a7306 */ /* 0x0003e20000201400 */
[----:B--2---:R-:W-:Y:S02]  /*bf60*/  FFMA.FTZ R6, R6, -UR21, R217 ;  /* 0x8000001506067c23 */ /* 0x004fe400080100d9 */
[----:B------:R-:W-:-:S03]  /*bf70*/  IABS R3, R3 ;  /* 0x0000000300037213 */ /* 0x000fc60000000000 */
[----:B------:R-:W-:Y:S02]  /*bf80*/  FSEL R16, R6, -INF , !P4 ;  /* 0xff80000006107808 */ /* 0x000fe40006000000 */
[----:B------:R2:W-:Y:S01]  /*bf90*/  I2F R9, R3 ;  /* 0x0000000300097306 */ /* 0x0005e20000201400 */
[----:B-1----:R-:W-:Y:S01]  /*bfa0*/  IMAD.IADD R4, R248, 0x1, -R2 ;  /* 0x00000001f8047824 */ /* 0x002fe200078e0a02 */
[----:B------:R-:W-:-:S04]  /*bfb0*/  IADD3 R2, R0, 0x10, RZ ;  /* 0x0000001000027810 */ /* 0x000fc80007ffe0ff */
[----:B------:R-:W-:Y:S01]  /*bfc0*/  IABS R4, R4 ;  /* 0x0000000400047213 */ /* 0x000fe20000000000 */
[--C-:B------:R-:W-:Y:S01]  /*bfd0*/  IMAD.IADD R5, R243, 0x1, -R2.reuse ;  /* 0x00000001f3057824 */ /* 0x100fe200078e0a02 */
[----:B------:R-:W-:Y:S01]  /*bfe0*/  ISETP.GE.AND P4, PT, R2, R251, PT ;  /* 0x000000fb0200720c */ /* 0x000fe20003f86270 */
[----:B--2---:R-:W-:Y:S01]  /*bff0*/  IMAD.IADD R3, R242, 0x1, -R2 ;  /* 0x00000001f2037824 */ /* 0x004fe200078e0a02 */
[----:B------:R1:W2:Y:S02]  /*c000*/  I2F R11, R4 ;  /* 0x00000004000b7306 */ /* 0x0002a40000201400 */
[----:B------:R-:W-:Y:S02]  /*c010*/  ISETP.LT.OR P4, PT, R2, R246, P4 ;  /* 0x000000f60200720c */ /* 0x000fe40002781670 */
[----:B------:R-:W-:-:S05]  /*c020*/  IABS R3, R3 ;  /* 0x0000000300037213 */ /* 0x000fca0000000000 */
[----:B-1----:R-:W-:Y:S02]  /*c030*/  IMAD.MOV.U32 R4, RZ, RZ, R3 ;  /* 0x000000ffff047224 */ /* 0x002fe400078e0003 */
[----:B------:R-:W-:Y:S02]  /*c040*/  IMAD.IADD R3, R241, 0x1, -R2 ;  /* 0x00000001f1037824 */ /* 0x000fe400078e0a02 */
[----:B------:R1:W3:Y:S01]  /*c050*/  I2F R8, R4 ;  /* 0x0000000400087306 */ /* 0x0002e20000201400 */
[----:B--2---:R-:W-:Y:S02]  /*c060*/  FFMA.FTZ R13, R11, -UR21, R143 ;  /* 0x800000150b0d7c23 */ /* 0x004fe4000801008f */
[----:B------:R-:W-:-:S03]  /*c070*/  IABS R3, R3 ;  /* 0x0000000300037213 */ /* 0x000fc60000000000 */
[----:B------:R-:W-:Y:S02]  /*c080*/  FSEL R132, R13, -INF , !P6 ;  /* 0xff8000000d847808 */ /* 0x000fe40007000000 */
[----:B-1----:R-:W-:Y:S01]  /*c090*/  IMAD.MOV.U32 R4, RZ, RZ, R3 ;  /* 0x000000ffff047224 */ /* 0x002fe200078e0003 */
[----:B------:R-:W-:Y:S01]  /*c0a0*/  IABS R3, R5 ;  /* 0x0000000500037213 */ /* 0x000fe20000000000 */
[----:B------:R-:W-:Y:S01]  /*c0b0*/  FFMA.FTZ R5, R10, -UR21, R219 ;  /* 0x800000150a057c23 */ /* 0x000fe200080100db */
[----:B------:R-:W-:Y:S01]  /*c0c0*/  FSEL R219, R15, -INF , !P5 ;  /* 0xff8000000fdb7808 */ /* 0x000fe20006800000 */
[----:B------:R1:W2:Y:S01]  /*c0d0*/  I2F R7, R4 ;  /* 0x0000000400077306 */ /* 0x0002a20000201400 */
[----:B------:R-:W-:Y:S01]  /*c0e0*/  ISETP.GE.AND P5, PT, R2, R252, PT ;  /* 0x000000fc0200720c */ /* 0x000fe20003fa6270 */
[----:B---3--:R-:W-:Y:S01]  /*c0f0*/  FFMA.FTZ R14, R8, -UR21, R212 ;  /* 0x80000015080e7c23 */ /* 0x008fe200080100d4 */
[----:B------:R-:W-:Y:S02]  /*c100*/  FSEL R24, R5, -INF , !P1 ;  /* 0xff80000005187808 */ /* 0x000fe40004800000 */
[----:B------:R-:W-:-:S02]  /*c110*/  ISETP.GE.AND P1, PT, R2, R250, PT ;  /* 0x000000fa0200720c */ /* 0x000fc40003f26270 */
[C---:B------:R-:W-:Y:S01]  /*c120*/  ISETP.LT.OR P5, PT, R2.reuse, R247, P5 ;  /* 0x000000f70200720c */ /* 0x040fe20002fa1670 */
[----:B------:R-:W3:Y:S01]  /*c130*/  I2F R3, R3 ;  /* 0x0000000300037306 */ /* 0x000ee20000201400 */
[----:B------:R-:W-:Y:S02]  /*c140*/  ISETP.LT.OR P1, PT, R2, R245, P1 ;  /* 0x000000f50200720c */ /* 0x000fe40000f21670 */
[----:B------:R-:W-:Y:S01]  /*c150*/  FSEL R20, R14, -INF , !P5 ;  /* 0xff8000000e147808 */ /* 0x000fe20006800000 */
[----:B-1----:R-:W-:Y:S02]  /*c160*/  FFMA.FTZ R4, R9, -UR21, R141 ;  /* 0x8000001509047c23 */ /* 0x002fe4000801008d */
[----:B--2---:R-:W-:-:S03]  /*c170*/  FFMA.FTZ R12, R7, -UR21, R214 ;  /* 0x80000015070c7c23 */ /* 0x004fc600080100d6 */
[----:B------:R-:W-:Y:S02]  /*c180*/  FSEL R133, R4, -INF , !P0 ;  /* 0xff80000004857808 */ /* 0x000fe40004000000 */
[----:B------:R-:W-:Y:S01]  /*c190*/  ISETP.GE.AND P0, PT, R2, R249, PT ;  /* 0x000000f90200720c */ /* 0x000fe20003f06270 */
[----:B---3--:R-:W-:Y:S01]  /*c1a0*/  FFMA.FTZ R11, R3, -UR21, R56 ;  /* 0x80000015030b7c23 */ /* 0x008fe20008010038 */
[----:B------:R-:W-:Y:S02]  /*c1b0*/  IADD3 R3, R0, 0x11, RZ ;  /* 0x0000001100037810 */ /* 0x000fe40007ffe0ff */
[----:B------:R-:W-:Y:S01]  /*c1c0*/  ISETP.LT.OR P0, PT, R2, R244, P0 ;  /* 0x000000f40200720c */ /* 0x000fe20000701670 */
[----:B------:R-:W-:Y:S01]  /*c1d0*/  IMAD.IADD R2, R248, 0x1, -R2 ;  /* 0x00000001f8027824 */ /* 0x000fe200078e0a02 */
[----:B------:R-:W-:Y:S01]  /*c1e0*/  FSEL R34, R12, -INF , !P4 ;  /* 0xff8000000c227808 */ /* 0x000fe20006000000 */
[----:B------:R-:W-:Y:S01]  /*c1f0*/  IMAD.IADD R5, R243, 0x1, -R3 ;  /* 0x00000001f3057824 */ /* 0x000fe200078e0a03 */
[----:B------:R-:W-:-:S02]  /*c200*/  FSEL R62, R11, -INF , !P1 ;  /* 0xff8000000b3e7808 */ /* 0x000fc40004800000 */
[----:B------:R-:W-:Y:S01]  /*c210*/  IABS R4, R2 ;  /* 0x0000000200047213 */ /* 0x000fe20000000000 */
[----:B------:R-:W-:Y:S01]  /*c220*/  IMAD.IADD R2, R242, 0x1, -R3 ;  /* 0x00000001f2027824 */ /* 0x000fe200078e0a03 */
[C---:B------:R-:W-:Y:S02]  /*c230*/  ISETP.GE.AND P6, PT, R3.reuse, R252, PT ;  /* 0x000000fc0300720c */ /* 0x040fe40003fc6270 */
[----:B------:R1:W2:Y:S01]  /*c240*/  I2F R15, R4 ;  /* 0x00000004000f7306 */ /* 0x0002a20000201400 */
[C---:B------:R-:W-:Y:S02]  /*c250*/  ISETP.GE.AND P5, PT, R3.reuse, R251, PT ;  /* 0x000000fb0300720c */ /* 0x040fe40003fa6270 */
[----:B------:R-:W-:Y:S02]  /*c260*/  IABS R2, R2 ;  /* 0x0000000200027213 */ /* 0x000fe40000000000 */
[C---:B------:R-:W-:Y:S02]  /*c270*/  ISETP.GE.AND P4, PT, R3.reuse, R250, PT ;  /* 0x000000fa0300720c */ /* 0x040fe40003f86270 */
[----:B------:R-:W-:-:S02]  /*c280*/  ISETP.GE.AND P1, PT, R3, R249, PT ;  /* 0x000000f90300720c */ /* 0x000fc40003f26270 */
[C---:B------:R-:W-:Y:S02]  /*c290*/  ISETP.LT.OR P6, PT, R3.reuse, R247, P6 ;  /* 0x000000f70300720c */ /* 0x040fe400037c1670 */
[C---:B------:R-:W-:Y:S02]  /*c2a0*/  ISETP.LT.OR P5, PT, R3.reuse, R246, P5 ;  /* 0x000000f60300720c */ /* 0x040fe40002fa1670 */
[C---:B------:R-:W-:Y:S02]  /*c2b0*/  ISETP.LT.OR P4, PT, R3.reuse, R245, P4 ;  /* 0x000000f50300720c */ /* 0x040fe40002781670 */
[----:B------:R-:W-:Y:S01]  /*c2c0*/  ISETP.LT.OR P1, PT, R3, R244, P1 ;  /* 0x000000f40300720c */ /* 0x000fe20000f21670 */
[----:B-1----:R-:W-:Y:S02]  /*c2d0*/  IMAD.MOV.U32 R4, RZ, RZ, R2 ;  /* 0x000000ffff047224 */ /* 0x002fe400078e0002 */
[----:B------:R-:W-:Y:S02]  /*c2e0*/  IMAD.IADD R2, R241, 0x1, -R3 ;  /* 0x00000001f1027824 */ /* 0x000fe400078e0a03 */
[----:B------:R1:W-:Y:S03]  /*c2f0*/  I2F R10, R4 ;  /* 0x00000004000a7306 */ /* 0x0003e60000201400 */
[----:B------:R-:W-:-:S05]  /*c300*/  IABS R2, R2 ;  /* 0x0000000200027213 */ /* 0x000fca0000000000 */
[----:B-1----:R-:W-:Y:S01]  /*c310*/  IMAD.MOV.U32 R4, RZ, RZ, R2 ;  /* 0x000000ffff047224 */ /* 0x002fe200078e0002 */
[----:B------:R-:W-:-:S03]  /*c320*/  IABS R2, R5 ;  /* 0x0000000500027213 */ /* 0x000fc60000000000 */
[----:B------:R1:W-:Y:S02]  /*c330*/  I2F R9, R4 ;  /* 0x0000000400097306 */ /* 0x0003e40000201400 */
[----:B------:R-:W-:Y:S01]  /*c340*/  IMAD.MOV.U32 R5, RZ, RZ, R2 ;  /* 0x000000ffff057224 */ /* 0x000fe200078e0002 */
[----:B------:R-:W-:-:S05]  /*c350*/  IADD3 R2, R0, 0x18, RZ ;  /* 0x0000001800027810 */ /* 0x000fca0007ffe0ff */
[----:B------:R-:W-:Y:S01]  /*c360*/  IMAD.IADD R6, R242, 0x1, -R2 ;  /* 0x00000001f2067824 */ /* 0x000fe200078e0a02 */
[----:B------:R-:W3:Y:S01]  /*c370*/  I2F R8, R5 ;  /* 0x0000000500087306 */ /* 0x000ee20000201400 */
[----:B-1----:R-:W-:Y:S02]  /*c380*/  IMAD.IADD R4, R248, 0x1, -R3 ;  /* 0x00000001f8047824 */ /* 0x002fe400078e0a03 */
[----:B--2---:R-:W-:-:S03]  /*c390*/  FFMA.FTZ R3, R15, -UR21, R58 ;  /* 0x800000150f037c23 */ /* 0x004fc6000801003a */
[----:B------:R-:W-:Y:S01]  /*c3a0*/  IABS R4, R4 ;  /* 0x0000000400047213 */ /* 0x000fe20000000000 */
[----:B---3--:R-:W-:-:S04]  /*c3b0*/  FFMA.FTZ R8, R8, -UR21, R57 ;  /* 0x8000001508087c23 */ /* 0x008fc80008010039 */
[----:B------:R-:W-:Y:S01]  /*c3c0*/  IMAD.MOV.U32 R5, RZ, RZ, R4 ;  /* 0x000000ffff057224 */ /* 0x000fe200078e0004 */
[----:B------:R-:W-:Y:S01]  /*c3d0*/  IABS R4, R6 ;  /* 0x0000000600047213 */ /* 0x000fe20000000000 */
[----:B------:R-:W-:Y:S01]  /*c3e0*/  FFMA.FTZ R6, R10, -UR21, R213 ;  /* 0x800000150a067c23 */ /* 0x000fe200080100d5 */
[----:B------:R-:W-:Y:S01]  /*c3f0*/  FSEL R63, R8, -INF , !P4 ;  /* 0xff800000083f7808 */ /* 0x000fe20006000000 */
[----:B------:R-:W1:Y:S01]  /*c400*/  I2F R7, R5 ;  /* 0x0000000500077306 */ /* 0x000e620000201400 */
[----:B------:R-:W-:-:S04]  /*c410*/  ISETP.GE.AND P4, PT, R2, R249, PT ;  /* 0x000000f90200720c */ /* 0x000fc80003f86270 */
[----:B------:R-:W-:-:S03]  /*c420*/  ISETP.LT.OR P4, PT, R2, R244, P4 ;  /* 0x000000f40200720c */ /* 0x000fc60002781670 */
[----:B------:R-:W2:Y:S01]  /*c430*/  I2F R4, R4 ;  /* 0x0000000400047306 */ /* 0x000ea20000201400 */
[----:B-1----:R-:W-:Y:S01]  /*c440*/  FFMA.FTZ R12, R7, -UR21, R59 ;  /* 0x80000015070c7c23 */ /* 0x002fe2000801003b */
[----:B------:R-:W-:Y:S01]  /*c450*/  FSEL R59, R3, -INF , !P0 ;  /* 0xff800000033b7808 */ /* 0x000fe20004000000 */
[----:B------:R-:W-:Y:S01]  /*c460*/  FFMA.FTZ R5, R9, -UR21, R215 ;  /* 0x8000001509057c23 */ /* 0x000fe200080100d7 */
[----:B------:R-:W-:Y:S02]  /*c470*/  ISETP.GE.AND P0, PT, R2, R252, PT ;  /* 0x000000fc0200720c */ /* 0x000fe40003f06270 */
[----:B------:R-:W-:Y:S02]  /*c480*/  FSEL R56, R12, -INF , !P1 ;  /* 0xff8000000c387808 */ /* 0x000fe40004800000 */
[----:B------:R-:W-:Y:S01]  /*c490*/  FSEL R61, R5, -INF , !P5 ;  /* 0xff800000053d7808 */ /* 0x000fe20006800000 */
[----:B--2---:R-:W-:Y:S01]  /*c4a0*/  FFMA.FTZ R11, R4, -UR21, R28 ;  /* 0x80000015040b7c23 */ /* 0x004fe2000801001c */
[C---:B------:R-:W-:Y:S01]  /*c4b0*/  ISETP.GE.AND P5, PT, R2.reuse, R250, PT ;  /* 0x000000fa0200720c */ /* 0x040fe20003fa6270 */
[----:B------:R-:W-:Y:S01]  /*c4c0*/  IMAD.IADD R4, R241, 0x1, -R2 ;  /* 0x00000001f1047824 */ /* 0x000fe200078e0a02 */
[----:B------:R-:W-:-:S02]  /*c4d0*/  ISETP.LT.OR P0, PT, R2, R247, P0 ;  /* 0x000000f70200720c */ /* 0x000fc40000701670 */
[----:B------:R-:W-:Y:S02]  /*c4e0*/  ISETP.LT.OR P5, PT, R2, R245, P5 ;  /* 0x000000f50200720c */ /* 0x000fe40002fa1670 */
[----:B------:R-:W-:Y:S02]  /*c4f0*/  IABS R3, R4 ;  /* 0x0000000400037213 */ /* 0x000fe40000000000 */
[----:B------:R-:W-:Y:S02]  /*c500*/  FSEL R4, R6, -INF , !P6 ;  /* 0xff80000006047808 */ /* 0x000fe40007000000 */
[----:B------:R-:W-:-:S03]  /*c510*/  ISETP.GE.AND P6, PT, R2, R251, PT ;  /* 0x000000fb0200720c */ /* 0x000fc60003fc6270 */
[----:B------:R1:W-:Y:S01]  /*c520*/  STL [R1+0x14], R4 ;  /* 0x0000140401007387 */ /* 0x0003e20000100800 */
[----:B------:R-:W-:Y:S01]  /*c530*/  ISETP.LT.OR P6, PT, R2, R246, P6 ;  /* 0x000000f60200720c */ /* 0x000fe200037c1670 */
[----:B-1----:R-:W-:Y:S02]  /*c540*/  IMAD.MOV.U32 R4, RZ, RZ, R3 ;  /* 0x000000ffff047224 */ /* 0x002fe400078e0003 */
[----:B------:R-:W-:Y:S02]  /*c550*/  IMAD.IADD R3, R243, 0x1, -R2 ;  /* 0x00000001f3037824 */ /* 0x000fe400078e0a02 */
[----:B------:R1:W2:Y:S03]  /*c560*/  I2F R10, R4 ;  /* 0x00000004000a7306 */ /* 0x0002a60000201400 */
[----:B------:R-:W-:-:S05]  /*c570*/  IABS R3, R3 ;  /* 0x0000000300037213 */ /* 0x000fca0000000000 */
[----:B------:R3:W-:Y:S01]  /*c580*/  I2F R9, R3 ;  /* 0x0000000300097306 */ /* 0x0007e20000201400 */
[----:B-1----:R-:W-:Y:S01]  /*c590*/  IMAD.IADD R4, R248, 0x1, -R2 ;  /* 0x00000001f8047824 */ /* 0x002fe200078e0a02 */
[----:B------:R-:W-:-:S04]  /*c5a0*/  IADD3 R2, R0, 0x19, RZ ;  /* 0x0000001900027810 */ /* 0x000fc80007ffe0ff */
[----:B------:R-:W-:Y:S01]  /*c5b0*/  IABS R4, R4 ;  /* 0x0000000400047213 */ /* 0x000fe20000000000 */
[--C-:B------:R-:W-:Y:S01]  /*c5c0*/  IMAD.IADD R5, R241, 0x1, -R2.reuse ;  /* 0x00000001f1057824 */ /* 0x100fe200078e0a02 */
[----:B------:R-:W-:Y:S01]  /*c5d0*/  ISETP.GE.AND P1, PT, R2, R252, PT ;  /* 0x000000fc0200720c */ /* 0x000fe20003f26270 */
[----:B---3--:R-:W-:Y:S01]  /*c5e0*/  IMAD.IADD R3, R242, 0x1, -R2 ;  /* 0x00000001f2037824 */ /* 0x008fe200078e0a02 */
[----:B------:R1:W-:Y:S02]  /*c5f0*/  I2F R13, R4 ;  /* 0x00000004000d7306 */ /* 0x0003e40000201400 */
[----:B------:R-:W-:Y:S02]  /*c600*/  ISETP.LT.OR P1, PT, R2, R247, P1 ;  /* 0x000000f70200720c */ /* 0x000fe40000f21670 */
[----:B------:R-:W-:-:S05]  /*c610*/  IABS R3, R3 ;  /* 0x0000000300037213 */ /* 0x000fca0000000000 */
[----:B-1----:R-:W-:Y:S01]  /*c620*/  IMAD.MOV.U32 R4, RZ, RZ, R3 ;  /* 0x000000ffff047224 */ /* 0x002fe200078e0003 */
[----:B------:R-:W-:Y:S02]  /*c630*/  IABS R3, R5 ;  /* 0x0000000500037213 */ /* 0x000fe40000000000 */
[----:B------:R-:W-:Y:S01]  /*c640*/  IADD3 R5, R248, -R2, RZ ;  /* 0x80000002f8057210 */ /* 0x000fe20007ffe0ff */
[----:B------:R1:W-:Y:S02]  /*c650*/  I2F R8, R4 ;  /* 0x0000000400087306 */ /* 0x0003e40000201400 */
[----:B-1----:R-:W-:Y:S02]  /*c660*/  IMAD.MOV.U32 R4, RZ, RZ, R3 ;  /* 0x000000ffff047224 */ /* 0x002fe400078e0003 */
[----:B------:R-:W-:-:S04]  /*c670*/  IMAD.IADD R3, R243, 0x1, -R2 ;  /* 0x00000001f3037824 */ /* 0x000fc800078e0a02 */
[----:B------:R1:W3:Y:S01]  /*c680*/  I2F R7, R4 ;  /* 0x0000000400077306 */ /* 0x0002e20000201400 */
[----:B------:R-:W-:-:S05]  /*c690*/  IABS R3, R3 ;  /* 0x0000000300037213 */ /* 0x000fca0000000000 */
[----:B-1----:R-:W-:Y:S01]  /*c6a0*/  IMAD.MOV.U32 R4, RZ, RZ, R3 ;  /* 0x000000ffff047224 */ /* 0x002fe200078e0003 */
[----:B------:R-:W-:Y:S01]  /*c6b0*/  IABS R3, R5 ;  /* 0x0000000500037213 */ /* 0x000fe20000000000 */
[----:B--2---:R-:W-:Y:S02]  /*c6c0*/  FFMA.FTZ R5, R10, -UR21, R30 ;  /* 0x800000150a057c23 */ /* 0x004fe4000801001e */
[----:B------:R1:W2:Y:S01]  /*c6d0*/  I2F R6, R4 ;  /* 0x0000000400067306 */ /* 0x0002a20000201400 */
[----:B---3--:R-:W-:Y:S02]  /*c6e0*/  FFMA.FTZ R7, R7, -UR21, R31 ;  /* 0x8000001507077c23 */ /* 0x008fe4000801001f */
[----:B------:R-:W-:Y:S01]  /*c6f0*/  FSEL R57, R5, -INF , !P6 ;  /* 0xff80000005397808 */ /* 0x000fe20007000000 */
[----:B------:R-:W-:Y:S01]  /*c700*/  FFMA.FTZ R5, R8, -UR21, R29 ;  /* 0x8000001508057c23 */ /* 0x000fe2000801001d */
[----:B------:R-:W-:-:S03]  /*c710*/  ISETP.GE.AND P6, PT, R2, R250, PT ;  /* 0x000000fa0200720c */ /* 0x000fc60003fc6270 */
[----:B------:R-:W3:Y:S01]  /*c720*/  I2F R3, R3 ;  /* 0x0000000300037306 */ /* 0x000ee20000201400 */
[----:B------:R-:W-:Y:S01]  /*c730*/  ISETP.LT.OR P6, PT, R2, R245, P6 ;  /* 0x000000f50200720c */ /* 0x000fe200037c1670 */
[----:B-1----:R-:W-:Y:S01]  /*c740*/  FFMA.FTZ R4, R9, -UR21, R52 ;  /* 0x8000001509047c23 */ /* 0x002fe20008010034 */
[----:B------:R-:W-:Y:S01]  /*c750*/  FSEL R9, R11, -INF , !P0 ;  /* 0xff8000000b097808 */ /* 0x000fe20004000000 */
[----:B--2---:R-:W-:Y:S01]  /*c760*/  FFMA.FTZ R6, R6, -UR21, R53 ;  /* 0x8000001506067c23 */ /* 0x004fe20008010035 */
[----:B------:R-:W-:Y:S02]  /*c770*/  ISETP.GE.AND P0, PT, R2, R251, PT ;  /* 0x000000fb0200720c */ /* 0x000fe40003f06270 */
[----:B------:R-:W-:Y:S01]  /*c780*/  FSEL R58, R4, -INF , !P5 ;  /* 0xff800000043a7808 */ /* 0x000fe20006800000 */
[----:B------:R-:W-:Y:S01]  /*c790*/  FFMA.FTZ R4, R13, -UR21, R54 ;  /* 0x800000150d047c23 */ /* 0x000fe20008010036 */
[C---:B------:R-:W-:Y:S01]  /*c7a0*/  ISETP.GE.AND P5, PT, R2.reuse, R249, PT ;  /* 0x000000f90200720c */ /* 0x040fe20003fa6270 */
[----:B---3--:R-:W-:Y:S01]  /*c7b0*/  FFMA.FTZ R15, R3, -UR21, R55 ;  /* 0x80000015030f7c23 */ /* 0x008fe20008010037 */
[C---:B------:R-:W-:Y:S01]  /*c7c0*/  ISETP.LT.OR P0, PT, R2.reuse, R246, P0 ;  /* 0x000000f60200720c */ /* 0x040fe20000701670 */
[----:B------:R1:W-:Y:S01]  /*c7d0*/  STL [R1+0xc], R9 ;  /* 0x00000c0901007387 */ /* 0x0003e20000100800 */
[----:B------:R-:W-:-:S02]  /*c7e0*/  ISETP.LT.OR P5, PT, R2, R244, P5 ;  /* 0x000000f40200720c */ /* 0x000fc40002fa1670 */
[----:B------:R-:W-:Y:S02]  /*c7f0*/  IADD3 R2, R0, 0x20, RZ ;  /* 0x0000002000027810 */ /* 0x000fe40007ffe0ff */
[----:B------:R-:W-:Y:S02]  /*c800*/  FSEL R33, R4, -INF , !P4 ;  /* 0xff80000004217808 */ /* 0x000fe40006000000 */
[----:B------:R-:W-:Y:S01]  /*c810*/  FSEL R53, R5, -INF , !P1 ;  /* 0xff80000005357808 */ /* 0x000fe20004800000 */
[----:B------:R-:W-:Y:S01]  /*c820*/  IMAD.IADD R3, R242, 0x1, -R2 ;  /* 0x00000001f2037824 */ /* 0x000fe200078e0a02 */
[----:B------:R-:W-:Y:S02]  /*c830*/  FSEL R31, R7, -INF , !P0 ;  /* 0xff800000071f7808 */ /* 0x000fe40004000000 */
[----:B------:R-:W-:Y:S02]  /*c840*/  FSEL R64, R6, -INF , !P6 ;  /* 0xff80000006407808 */ /* 0x000fe40007000000 */
[----:B------:R-:W-:-:S02]  /*c850*/  IABS R3, R3 ;  /* 0x0000000300037213 */ /* 0x000fc40000000000 */
[C---:B------:R-:W-:Y:S02]  /*c860*/  ISETP.GE.AND P4, PT, R2.reuse, R252, PT ;  /* 0x000000fc0200720c */ /* 0x040fe40003f86270 */
[C---:B------:R-:W-:Y:S01]  /*c870*/  ISETP.GE.AND P1, PT, R2.reuse, R251, PT ;  /* 0x000000fb0200720c */ /* 0x040fe20003f26270 */
[----:B------:R-:W-:Y:S01]  /*c880*/  IMAD.MOV.U32 R4, RZ, RZ, R3 ;  /* 0x000000ffff047224 */ /* 0x000fe200078e0003 */
[C---:B------:R-:W-:Y:S01]  /*c890*/  ISETP.GE.AND P0, PT, R2.reuse, R250, PT ;  /* 0x000000fa0200720c */ /* 0x040fe20003f06270 */
[----:B------:R-:W-:Y:S01]  /*c8a0*/  IMAD.IADD R3, R241, 0x1, -R2 ;  /* 0x00000001f1037824 */ /* 0x000fe200078e0a02 */
[C---:B------:R-:W-:Y:S01]  /*c8b0*/  ISETP.GE.AND P6, PT, R2.reuse, R249, PT ;  /* 0x000000f90200720c */ /* 0x040fe20003fc6270 */
[----:B------:R2:W3:Y:S01]  /*c8c0*/  I2F R11, R4 ;  /* 0x00000004000b7306 */ /* 0x0004e20000201400 */
[----:B------:R-:W-:Y:S02]  /*c8d0*/  ISETP.LT.OR P4, PT, R2, R247, P4 ;  /* 0x000000f70200720c */ /* 0x000fe40002781670 */
[----:B------:R-:W-:-:S02]  /*c8e0*/  IABS R3, R3 ;  /* 0x0000000300037213 */ /* 0x000fc40000000000 */
[C---:B------:R-:W-:Y:S02]  /*c8f0*/  ISETP.LT.OR P1, PT, R2.reuse, R246, P1 ;  /* 0x000000f60200720c */ /* 0x040fe40000f21670 */
[C---:B------:R-:W-:Y:S02]  /*c900*/  ISETP.LT.OR P0, PT, R2.reuse, R245, P0 ;  /* 0x000000f50200720c */ /* 0x040fe40000701670 */
[----:B------:R-:W-:Y:S01]  /*c910*/  ISETP.LT.OR P6, PT, R2, R244, P6 ;  /* 0x000000f40200720c */ /* 0x000fe200037c1670 */
[----:B--2---:R-:W-:Y:S02]  /*c920*/  IMAD.MOV.U32 R4, RZ, RZ, R3 ;  /* 0x000000ffff047224 */ /* 0x004fe400078e0003 */
[----:B------:R-:W-:Y:S02]  /*c930*/  IMAD.IADD R3, R243, 0x1, -R2 ;  /* 0x00000001f3037824 */ /* 0x000fe400078e0a02 */
[----:B------:R2:W-:Y:S01]  /*c940*/  I2F R10, R4 ;  /* 0x00000004000a7306 */ /* 0x0005e20000201400 */
[----:B---3--:R-:W-:-:S02]  /*c950*/  FFMA.FTZ R6, R11, -UR21, R48 ;  /* 0x800000150b067c23 */ /* 0x008fc40008010030 */
[----:B------:R-:W-:-:S03]  /*c960*/  IABS R3, R3 ;  /* 0x0000000300037213 */ /* 0x000fc60000000000 */
[----:B------:R-:W-:Y:S02]  /*c970*/  FSEL R67, R6, -INF , !P4 ;  /* 0xff80000006437808 */ /* 0x000fe40006000000 */
[----:B-1----:R1:W-:Y:S01]  /*c980*/  I2F R9, R3 ;  /* 0x0000000300097306 */ /* 0x0023e20000201400 */
[----:B--2---:R-:W-:Y:S01]  /*c990*/  IMAD.IADD R4, R248, 0x1, -R2 ;  /* 0x00000001f8047824 */ /* 0x004fe200078e0a02 */
[----:B------:R-:W-:-:S04]  /*c9a0*/  IADD3 R2, R0, 0x21, RZ ;  /* 0x0000002100027810 */ /* 0x000fc80007ffe0ff */
[----:B------:R-:W-:Y:S01]  /*c9b0*/  IABS R4, R4 ;  /* 0x0000000400047213 */ /* 0x000fe20000000000 */
[--C-:B------:R-:W-:Y:S01]  /*c9c0*/  IMAD.IADD R5, R243, 0x1, -R2.reuse ;  /* 0x00000001f3057824 */ /* 0x100fe200078e0a02 */
[----:B------:R-:W-:Y:S01]  /*c9d0*/  ISETP.GE.AND P4, PT, R2, R251, PT ;  /* 0x000000fb0200720c */ /* 0x000fe20003f86270 */
[----:B-1----:R-:W-:Y:S01]  /*c9e0*/  IMAD.IADD R3, R242, 0x1, -R2 ;  /* 0x00000001f2037824 */ /* 0x002fe200078e0a02 */
        /* <DEDUP_REMOVED lines=11> */
[----:B------:R-:W-:Y:S02]  /*caa0*/  FFMA.FTZ R5, R10, -UR21, R50 ;  /* 0x800000150a057c23 */ /* 0x000fe40008010032 */
[----:B------:R1:W2:Y:S01]  /*cab0*/  I2F R7, R4 ;  /* 0x0000000400077306 */ /* 0x0002a20000201400 */
[----:B---3--:R-:W-:Y:S02]  /*cac0*/  FFMA.FTZ R14, R8, -UR21, R49 ;  /* 0x80000015080e7c23 */ /* 0x008fe40008010031 */
[----:B------:R-:W-:Y:S02]  /*cad0*/  FSEL R52, R5, -INF , !P1 ;  /* 0xff80000005347808 */ /* 0x000fe40004800000 */
[----:B------:R-:W-:-:S03]  /*cae0*/  ISETP.GE.AND P1, PT, R2, R250, PT ;  /* 0x000000fa0200720c */ /* 0x000fc60003f26270 */
[----:B------:R-:W3:Y:S01]  /*caf0*/  I2F R3, R3 ;  /* 0x0000000300037306 */ /* 0x000ee20000201400 */
[----:B------:R-:W-:Y:S01]  /*cb00*/  ISETP.LT.OR P1, PT, R2, R245, P1 ;  /* 0x000000f50200720c */ /* 0x000fe20000f21670 */
[----:B-1----:R-:W-:Y:S02]  /*cb10*/  FFMA.FTZ R4, R9, -UR21, R40 ;  /* 0x8000001509047c23 */ /* 0x002fe40008010028 */
[----:B--2---:R-:W-:-:S03]  /*cb20*/  FFMA.FTZ R12, R7, -UR21, R51 ;  /* 0x80000015070c7c23 */ /* 0x004fc60008010033 */
[----:B------:R-:W-:Y:S02]  /*cb30*/  FSEL R54, R4, -INF , !P0 ;  /* 0xff80000004367808 */ /* 0x000fe40004000000 */
[C---:B------:R-:W-:Y:S01]  /*cb40*/  ISETP.GE.AND P0, PT, R2.reuse, R249, PT ;  /* 0x000000f90200720c */ /* 0x040fe20003f06270 */
[----:B---3--:R-:W-:Y:S01]  /*cb50*/  FFMA.FTZ R11, R3, -UR21, R41 ;  /* 0x80000015030b7c23 */ /* 0x008fe20008010029 */
[----:B------:R-:W-:Y:S02]  /*cb60*/  FSEL R41, R15, -INF , !P5 ;  /* 0xff8000000f297808 */ /* 0x000fe40006800000 */
[C---:B------:R-:W-:Y:S02]  /*cb70*/  ISETP.GE.AND P5, PT, R2.reuse, R252, PT ;  /* 0x000000fc0200720c */ /* 0x040fe40003fa6270 */
[C---:B------:R-:W-:Y:S02]  /*cb80*/  ISETP.LT.OR P0, PT, R2.reuse, R244, P0 ;  /* 0x000000f40200720c */ /* 0x040fe40000701670 */
[----:B------:R-:W-:Y:S01]  /*cb90*/  ISETP.LT.OR P5, PT, R2, R247, P5 ;  /* 0x000000f70200720c */ /* 0x000fe20002fa1670 */
[----:B------:R-:W-:Y:S01]  /*cba0*/  IMAD.IADD R2, R248, 0x1, -R2 ;  /* 0x00000001f8027824 */ /* 0x000fe200078e0a02 */
[----:B------:R-:W-:-:S02]  /*cbb0*/  IADD3 R3, R0, 0x28, RZ ;  /* 0x0000002800037810 */ /* 0x000fc40007ffe0ff */
[----:B------:R-:W-:Y:S02]  /*cbc0*/  FSEL R66, R14, -INF , !P5 ;  /* 0xff8000000e427808 */ /* 0x000fe40006800000 */
[----:B------:R-:W-:Y:S01]  /*cbd0*/  IABS R4, R2 ;  /* 0x0000000200047213 */ /* 0x000fe20000000000 */
[--C-:B------:R-:W-:Y:S01]  /*cbe0*/  IMAD.IADD R2, R242, 0x1, -R3.reuse ;  /* 0x00000001f2027824 */ /* 0x100fe200078e0a03 */
[----:B------:R-:W-:Y:S01]  /*cbf0*/  FSEL R60, R12, -INF , !P4 ;  /* 0xff8000000c3c7808 */ /* 0x000fe20006000000 */
[----:B------:R-:W-:Y:S01]  /*cc00*/  IMAD.IADD R5, R243, 0x1, -R3 ;  /* 0x00000001f3057824 */ /* 0x000fe200078e0a03 */
[----:B------:R1:W2:Y:S01]  /*cc10*/  I2F R15, R4 ;  /* 0x00000004000f7306 */ /* 0x0002a20000201400 */
[----:B------:R-:W-:Y:S02]  /*cc20*/  FSEL R55, R11, -INF , !P1 ;  /* 0xff8000000b377808 */ /* 0x000fe40004800000 */
[----:B------:R-:W-:Y:S02]  /*cc30*/  IABS R2, R2 ;  /* 0x0000000200027213 */ /* 0x000fe40000000000 */
[----:B------:R-:W-:-:S02]  /*cc40*/  ISETP.GE.AND P6, PT, R3, R252, PT ;  /* 0x000000fc0300720c */ /* 0x000fc40003fc6270 */
[C---:B------:R-:W-:Y:S02]  /*cc50*/  ISETP.GE.AND P5, PT, R3.reuse, R251, PT ;  /* 0x000000fb0300720c */ /* 0x040fe40003fa6270 */
[C---:B------:R-:W-:Y:S02]  /*cc60*/  ISETP.GE.AND P4, PT, R3.reuse, R250, PT ;  /* 0x000000fa0300720c */ /* 0x040fe40003f86270 */
[C---:B------:R-:W-:Y:S02]  /*cc70*/  ISETP.GE.AND P1, PT, R3.reuse, R249, PT ;  /* 0x000000f90300720c */ /* 0x040fe40003f26270 */
[C---:B------:R-:W-:Y:S02]  /*cc80*/  ISETP.LT.OR P6, PT, R3.reuse, R247, P6 ;  /* 0x000000f70300720c */ /* 0x040fe400037c1670 */
[C---:B------:R-:W-:Y:S01]  /*cc90*/  ISETP.LT.OR P5, PT, R3.reuse, R246, P5 ;  /* 0x000000f60300720c */ /* 0x040fe20002fa1670 */
[----:B-1----:R-:W-:Y:S01]  /*cca0*/  IMAD.MOV.U32 R4, RZ, RZ, R2 ;  /* 0x000000ffff047224 */ /* 0x002fe200078e0002 */
[----:B------:R-:W-:Y:S01]  /*ccb0*/  ISETP.LT.OR P4, PT, R3, R245, P4 ;  /* 0x000000f50300720c */ /* 0x000fe20002781670 */
[----:B------:R-:W-:Y:S01]  /*ccc0*/  IMAD.IADD R2, R241, 0x1, -R3 ;  /* 0x00000001f1027824 */ /* 0x000fe200078e0a03 */
[----:B------:R-:W-:Y:S01]  /*ccd0*/  ISETP.LT.OR P1, PT, R3, R244, P1 ;  /* 0x000000f40300720c */ /* 0x000fe20000f21670 */
        /* <DEDUP_REMOVED lines=18> */
[----:B------:R-:W-:Y:S02]  /*ce00*/  ISETP.GE.AND P4, PT, R2, R249, PT ;  /* 0x000000f90200720c */ /* 0x000fe40003f86270 */
[----:B------:R-:W-:Y:S02]  /*ce10*/  FSEL R21, R6, -INF , !P6 ;  /* 0xff80000006157808 */ /* 0x000fe40007000000 */
[C---:B------:R-:W-:Y:S02]  /*ce20*/  ISETP.GE.AND P6, PT, R2.reuse, R251, PT ;  /* 0x000000fb0200720c */ /* 0x040fe40003fc6270 */
[C---:B------:R-:W-:Y:S01]  /*ce30*/  ISETP.LT.OR P4, PT, R2.reuse, R244, P4 ;  /* 0x000000f40200720c */ /* 0x040fe20002781670 */
[----:B------:R-:W2:Y:S01]  /*ce40*/  I2F R4, R4 ;  /* 0x0000000400047306 */ /* 0x000ea20000201400 */
[C---:B------:R-:W-:Y:S01]  /*ce50*/  ISETP.LT.OR P6, PT, R2.reuse, R246, P6 ;  /* 0x000000f60200720c */ /* 0x040fe200037c1670 */
[----:B-1----:R-:W-:Y:S01]  /*ce60*/  FFMA.FTZ R12, R7, -UR21, R210 ;  /* 0x80000015070c7c23 */ /* 0x002fe200080100d2 */
[----:B------:R-:W-:Y:S01]  /*ce70*/  FSEL R7, R3, -INF , !P0 ;  /* 0xff80000003077808 */ /* 0x000fe20004000000 */
[----:B------:R-:W-:Y:S01]  /*ce80*/  FFMA.FTZ R5, R9, -UR21, R38 ;  /* 0x8000001509057c23 */ /* 0x000fe20008010026 */
[----:B------:R-:W-:-:S02]  /*ce90*/  ISETP.GE.AND P0, PT, R2, R252, PT ;  /* 0x000000fc0200720c */ /* 0x000fc40003f06270 */
[----:B------:R-:W-:Y:S01]  /*cea0*/  FSEL R239, R12, -INF , !P1 ;  /* 0xff8000000cef7808 */ /* 0x000fe20004800000 */
[----:B------:R1:W-:Y:S01]  /*ceb0*/  STL [R1+0x4], R7 ;  /* 0x0000040701007387 */ /* 0x0003e20000100800 */
[----:B------:R-:W-:Y:S01]  /*cec0*/  FSEL R28, R5, -INF , !P5 ;  /* 0xff800000051c7808 */ /* 0x000fe20006800000 */
[----:B--2---:R-:W-:Y:S01]  /*ced0*/  FFMA.FTZ R11, R4, -UR21, R37 ;  /* 0x80000015040b7c23 */ /* 0x004fe20008010025 */
[C---:B------:R-:W-:Y:S01]  /*cee0*/  ISETP.GE.AND P5, PT, R2.reuse, R250, PT ;  /* 0x000000fa0200720c */ /* 0x040fe20003fa6270 */
[----:B------:R-:W-:Y:S01]  /*cef0*/  IMAD.IADD R4, R241, 0x1, -R2 ;  /* 0x00000001f1047824 */ /* 0x000fe200078e0a02 */
[C---:B------:R-:W-:Y:S02]  /*cf00*/  ISETP.LT.OR P0, PT, R2.reuse, R247, P0 ;  /* 0x000000f70200720c */ /* 0x040fe40000701670 */
[----:B------:R-:W-:Y:S02]  /*cf10*/  ISETP.LT.OR P5, PT, R2, R245, P5 ;  /* 0x000000f50200720c */ /* 0x000fe40002fa1670 */
[----:B------:R-:W-:-:S02]  /*cf20*/  IABS R3, R4 ;  /* 0x0000000400037213 */ /* 0x000fc40000000000 */
[----:B------:R-:W-:-:S03]  /*cf30*/  FSEL R215, R11, -INF , !P0 ;  /* 0xff8000000bd77808 */ /* 0x000fc60004000000 */
[----:B------:R-:W-:Y:S02]  /*cf40*/  IMAD.MOV.U32 R4, RZ, RZ, R3 ;  /* 0x000000ffff047224 */ /* 0x000fe400078e0003 */
[----:B------:R-:W-:Y:S02]  /*cf50*/  IMAD.IADD R3, R243, 0x1, -R2 ;  /* 0x00000001f3037824 */ /* 0x000fe400078e0a02 */
[----:B------:R2:W3:Y:S03]  /*cf60*/  I2F R10, R4 ;  /* 0x00000004000a7306 */ /* 0x0004e60000201400 */
[----:B------:R-:W-:-:S05]  /*cf70*/  IABS R3, R3 ;  /* 0x0000000300037213 */ /* 0x000fca0000000000 */
[----:B------:R4:W-:Y:S01]  /*cf80*/  I2F R9, R3 ;  /* 0x0000000300097306 */ /* 0x0009e20000201400 */
[----:B--2---:R-:W-:Y:S01]  /*cf90*/  IMAD.IADD R4, R248, 0x1, -R2 ;  /* 0x00000001f8047824 */ /* 0x004fe200078e0a02 */
[----:B------:R-:W-:-:S04]  /*cfa0*/  IADD3 R2, R0, 0x30, RZ ;  /* 0x0000003000027810 */ /* 0x000fc80007ffe0ff */
[----:B------:R-:W-:Y:S01]  /*cfb0*/  IABS R4, R4 ;  /* 0x0000000400047213 */ /* 0x000fe20000000000 */
[--C-:B------:R-:W-:Y:S01]  /*cfc0*/  IMAD.IADD R5, R241, 0x1, -R2.reuse ;  /* 0x00000001f1057824 */ /* 0x100fe200078e0a02 */
[----:B------:R-:W-:Y:S01]  /*cfd0*/  ISETP.GE.AND P1, PT, R2, R252, PT ;  /* 0x000000fc0200720c */ /* 0x000fe20003f26270 */
[----:B----4-:R-:W-:Y:S01]  /*cfe0*/  IMAD.IADD R3, R242, 0x1, -R2 ;  /* 0x00000001f2037824 */ /* 0x010fe200078e0a02 */
[----:B------:R2:W-:Y:S01]  /*cff0*/  I2F R13, R4 ;  /* 0x00000004000d7306 */ /* 0x0005e20000201400 */
[C---:B------:R-:W-:Y:S02]  /*d000*/  ISETP.GE.AND P0, PT, R2.reuse, R251, PT ;  /* 0x000000fb0200720c */ /* 0x040fe40003f06270 */
[C---:B------:R-:W-:Y:S02]  /*d010*/  ISETP.LT.OR P1, PT, R2.reuse, R247, P1 ;  /* 0x000000f70200720c */ /* 0x040fe40000f21670 */
[----:B------:R-:W-:Y:S02]  /*d020*/  IABS R3, R3 ;  /* 0x0000000300037213 */ /* 0x000fe40000000000 */
[----:B------:R-:W-:-:S03]  /*d030*/  ISETP.LT.OR P0, PT, R2, R246, P0 ;  /* 0x000000f60200720c */ /* 0x000fc60000701670 */
[----:B--2---:R-:W-:Y:S01]  /*d040*/  IMAD.MOV.U32 R4, RZ, RZ, R3 ;  /* 0x000000ffff047224 */ /* 0x004fe200078e0003 */
[----:B------:R-:W-:Y:S01]  /*d050*/  IABS R3, R5 ;  /* 0x0000000500037213 */ /* 0x000fe20000000000 */
[--C-:B------:R-:W-:Y:S02]  /*d060*/  IMAD.IADD R5, R248, 0x1, -R2.reuse ;  /* 0x00000001f8057824 */ /* 0x100fe400078e0a02 */
[----:B------:R2:W4:Y:S02]  /*d070*/  I2F R8, R4 ;  /* 0x0000000400087306 */ /* 0x0005240000201400 */
[----:B--2---:R-:W-:Y:S02]  /*d080*/  IMAD.MOV.U32 R4, RZ, RZ, R3 ;  /* 0x000000ffff047224 */ /* 0x004fe400078e0003 */
[----:B------:R-:W-:-:S04]  /*d090*/  IMAD.IADD R3, R243, 0x1, -R2 ;  /* 0x00000001f3037824 */ /* 0x000fc800078e0a02 */
[----:B-1----:R1:W2:Y:S01]  /*d0a0*/  I2F R7, R4 ;  /* 0x0000000400077306 */ /* 0x0022a20000201400 */
[----:B------:R-:W-:-:S05]  /*d0b0*/  IABS R3, R3 ;  /* 0x0000000300037213 */ /* 0x000fca0000000000 */
[----:B-1----:R-:W-:Y:S01]  /*d0c0*/  IMAD.MOV.U32 R4, RZ, RZ, R3 ;  /* 0x000000ffff047224 */ /* 0x002fe200078e0003 */
[----:B------:R-:W-:Y:S01]  /*d0d0*/  IABS R3, R5 ;  /* 0x0000000500037213 */ /* 0x000fe20000000000 */
[----:B---3--:R-:W-:Y:S02]  /*d0e0*/  FFMA.FTZ R5, R10, -UR21, R39 ;  /* 0x800000150a057c23 */ /* 0x008fe40008010027 */
[----:B------:R1:W3:Y:S03]  /*d0f0*/  I2F R6, R4 ;  /* 0x0000000400067306 */ /* 0x0002e60000201400 */
[----:B------:R-:W-:Y:S01]  /*d100*/  FSEL R216, R5, -INF , !P6 ;  /* 0xff80000005d87808 */ /* 0x000fe20007000000 */
[----:B----4-:R-:W-:Y:S01]  /*d110*/  FFMA.FTZ R5, R8, -UR21, R77 ;  /* 0x8000001508057c23 */ /* 0x010fe2000801004d */
[C---:B------:R-:W-:Y:S01]  /*d120*/  ISETP.GE.AND P6, PT, R2.reuse, R250, PT ;  /* 0x000000fa0200720c */ /* 0x040fe20003fc6270 */
[----:B--2---:R-:W-:Y:S01]  /*d130*/  FFMA.FTZ R7, R7, -UR21, R76 ;  /* 0x8000001507077c23 */ /* 0x004fe2000801004c */
[----:B------:R2:W5:Y:S01]  /*d140*/  LDL.LU R77, [R1+0xa4] ;  /* 0x0000a400014d7983 */ /* 0x0005620000300800 */
[----:B------:R-:W4:Y:S01]  /*d150*/  I2F R3, R3 ;  /* 0x0000000300037306 */ /* 0x000f220000201400 */
[----:B------:R-:W-:Y:S01]  /*d160*/  ISETP.LT.OR P6, PT, R2, R245, P6 ;  /* 0x000000f50200720c */ /* 0x000fe200037c1670 */
[----:B-1----:R-:W-:-:S02]  /*d170*/  FFMA.FTZ R4, R9, -UR21, R209 ;  /* 0x8000001509047c23 */ /* 0x002fc400080100d1 */
[----:B---3--:R-:W-:Y:S01]  /*d180*/  FFMA.FTZ R6, R6, -UR21, R44 ;  /* 0x8000001506067c23 */ /* 0x008fe2000801002c */
[----:B------:R-:W-:Y:S01]  /*d190*/  FSEL R212, R5, -INF , !P1 ;  /* 0xff80000005d47808 */ /* 0x000fe20004800000 */
[----:B------:R2:W5:Y:S01]  /*d1a0*/  LDL.LU R76, [R1+0xa0] ;  /* 0x0000a000014c7983 */ /* 0x0005620000300800 */
[----:B------:R-:W-:Y:S01]  /*d1b0*/  FSEL R218, R4, -INF , !P5 ;  /* 0xff80000004da7808 */ /* 0x000fe20006800000 */
[----:B------:R-:W-:Y:S01]  /*d1c0*/  FFMA.FTZ R4, R13, -UR21, R211 ;  /* 0x800000150d047c23 */ /* 0x000fe200080100d3 */
[----:B------:R-:W-:-:S04]  /*d1d0*/  ISETP.GE.AND P5, PT, R2, R249, PT ;  /* 0x000000f90200720c */ /* 0x000fc80003fa6270 */
[----:B------:R-:W-:Y:S02]  /*d1e0*/  ISETP.LT.OR P5, PT, R2, R244, P5 ;  /* 0x000000f40200720c */ /* 0x000fe40002fa1670 */
[----:B------:R-:W-:Y:S01]  /*d1f0*/  IADD3 R2, R0, 0x31, RZ ;  /* 0x0000003100027810 */ /* 0x000fe20007ffe0ff */
[----:B----4-:R-:W-:-:S04]  /*d200*/  FFMA.FTZ R12, R3, -UR21, R46 ;  /* 0x80000015030c7c23 */ /* 0x010fc8000801002e */
[----:B------:R-:W-:Y:S01]  /*d210*/  IMAD.IADD R3, R242, 0x1, -R2 ;  /* 0x00000001f2037824 */ /* 0x000fe200078e0a02 */
[----:B------:R-:W-:-:S04]  /*d220*/  FSEL R217, R4, -INF , !P4 ;  /* 0xff80000004d97808 */ /* 0x000fc80006000000 */
[----:B------:R-:W-:-:S05]  /*d230*/  IABS R3, R3 ;  /* 0x0000000300037213 */ /* 0x000fca0000000000 */
[----:B------:R-:W-:Y:S02]  /*d240*/  IMAD.MOV.U32 R4, RZ, RZ, R3 ;  /* 0x000000ffff047224 */ /* 0x000fe400078e0003 */
[----:B------:R-:W-:-:S05]  /*d250*/  IMAD.IADD R3, R241, 0x1, -R2 ;  /* 0x00000001f1037824 */ /* 0x000fca00078e0a02 */
[----:B------:R-:W-:Y:S01]  /*d260*/  IABS R3, R3 ;  /* 0x0000000300037213 */ /* 0x000fe20000000000 */
[----:B------:R1:W3:Y:S01]  /*d270*/  I2F R11, R4 ;  /* 0x00000004000b7306 */ /* 0x0002e20000201400 */
[----:B------:R-:W-:Y:S02]  /*d280*/  FSEL R213, R7, -INF , !P0 ;  /* 0xff80000007d57808 */ /* 0x000fe40004000000 */
[----:B------:R-:W-:Y:S02]  /*d290*/  FSEL R214, R6, -INF , !P6 ;  /* 0xff80000006d67808 */ /* 0x000fe40007000000 */
[C---:B------:R-:W-:Y:S02]  /*d2a0*/  ISETP.GE.AND P4, PT, R2.reuse, R252, PT ;  /* 0x000000fc0200720c */ /* 0x040fe40003f86270 */
[C---:B------:R-:W-:Y:S02]  /*d2b0*/  ISETP.GE.AND P1, PT, R2.reuse, R251, PT ;  /* 0x000000fb0200720c */ /* 0x040fe40003f26270 */
[----:B------:R-:W-:-:S02]  /*d2c0*/  ISETP.GE.AND P0, PT, R2, R250, PT ;  /* 0x000000fa0200720c */ /* 0x000fc40003f06270 */
[C---:B------:R-:W-:Y:S01]  /*d2d0*/  ISETP.GE.AND P6, PT, R2.reuse, R249, PT ;  /* 0x000000f90200720c */ /* 0x040fe20003fc6270 */
[----:B-1----:R-:W-:Y:S02]  /*d2e0*/  IMAD.MOV.U32 R4, RZ, RZ, R3 ;  /* 0x000000ffff047224 */ /* 0x002fe400078e0003 */
[----:B------:R-:W-:Y:S01]  /*d2f0*/  IMAD.IADD R3, R243, 0x1, -R2 ;  /* 0x00000001f3037824 */ /* 0x000fe200078e0a02 */
[C---:B------:R-:W-:Y:S01]  /*d300*/  ISETP.LT.OR P4, PT, R2.reuse, R247, P4 ;  /* 0x000000f70200720c */ /* 0x040fe20002781670 */
[----:B------:R1:W4:Y:S01]  /*d310*/  I2F R10, R4 ;  /* 0x00000004000a7306 */ /* 0x0003220000201400 */
[C---:B------:R-:W-:Y:S02]  /*d320*/  ISETP.LT.OR P1, PT, R2.reuse, R246, P1 ;  /* 0x000000f60200720c */ /* 0x040fe40000f21670 */
[C---:B------:R-:W-:Y:S02]  /*d330*/  ISETP.LT.OR P0, PT, R2.reuse, R245, P0 ;  /* 0x000000f50200720c */ /* 0x040fe40000701670 */
[----:B------:R-:W-:-:S02]  /*d340*/  ISETP.LT.OR P6, PT, R2, R244, P6 ;  /* 0x000000f40200720c */ /* 0x000fc400037c1670 */
[----:B------:R-:W-:-:S04]  /*d350*/  IABS R3, R3 ;  /* 0x0000000300037213 */ /* 0x000fc80000000000 */
[----:B------:R2:W-:Y:S01]  /*d360*/  I2F R9, R3 ;  /* 0x0000000300097306 */ /* 0x0005e20000201400 */
[----:B-1----:R-:W-:Y:S01]  /*d370*/  IMAD.IADD R4, R248, 0x1, -R2 ;  /* 0x00000001f8047824 */ /* 0x002fe200078e0a02 */
[----:B------:R-:W-:-:S04]  /*d380*/  IADD3 R2, R0, 0x38, RZ ;  /* 0x0000003800027810 */ /* 0x000fc80007ffe0ff */
[----:B------:R-:W-:Y:S01]  /*d390*/  IABS R4, R4 ;  /* 0x0000000400047213 */ /* 0x000fe20000000000 */
[----:B--2---:R-:W-:-:S03]  /*d3a0*/  IMAD.IADD R3, R242, 0x1, -R2 ;  /* 0x00000001f2037824 */ /* 0x004fc600078e0a02 */
[----:B------:R1:W-:Y:S02]  /*d3b0*/  I2F R13, R4 ;  /* 0x00000004000d7306 */ /* 0x0003e40000201400 */
[----:B------:R-:W-:Y:S01]  /*d3c0*/  IABS R3, R3 ;  /* 0x0000000300037213 */ /* 0x000fe20000000000 */
[----:B------:R-:W-:-:S04]  /*d3d0*/  IMAD.IADD R5, R243, 0x1, -R2 ;  /* 0x00000001f3057824 */ /* 0x000fc800078e0a02 */
[----:B-1----:R-:W-:Y:S02]  /*d3e0*/  IMAD.MOV.U32 R4, RZ, RZ, R3 ;  /* 0x000000ffff047224 */ /* 0x002fe400078e0003 */
[----:B------:R-:W-:-:S05]  /*d3f0*/  IMAD.IADD R3, R241, 0x1, -R2 ;  /* 0x00000001f1037824 */ /* 0x000fca00078e0a02 */
[----:B------:R-:W-:Y:S01]  /*d400*/  IABS R3, R3 ;  /* 0x0000000300037213 */ /* 0x000fe20000000000 */
[----:B------:R1:W-:Y:S04]  /*d410*/  I2F R8, R4 ;  /* 0x0000000400087306 */ /* 0x0003e80000201400 */
[----:B-1----:R-:W-:Y:S01]  /*d420*/  IMAD.MOV.U32 R4, RZ, RZ, R3 ;  /* 0x000000ffff047224 */ /* 0x002fe200078e0003 */
[----:B------:R-:W-:-:S06]  /*d430*/  IABS R3, R5 ;  /* 0x0000000500037213 */ /* 0x000fcc0000000000 */
[----:B------:R-:W1:Y:S01]  /*d440*/  I2F R3, R3 ;  /* 0x0000000300037306 */ /* 0x000e620000201400 */
[----:B---3--:R-:W-:Y:S02]  /*d450*/  FFMA.FTZ R6, R11, -UR21, R75 ;  /* 0x800000150b067c23 */ /* 0x008fe4000801004b */
[----:B----4-:R-:W-:Y:S01]  /*d460*/  FFMA.FTZ R5, R10, -UR21, R74 ;  /* 0x800000150a057c23 */ /* 0x010fe2000801004a */
[----:B------:R-:W-:Y:S01]  /*d470*/  FSEL R211, R12, -INF , !P5 ;  /* 0xff8000000cd37808 */ /* 0x000fe20006800000 */
[----:B------:R2:W5:Y:S03]  /*d480*/  LDL.LU R75, [R1+0x9c] ;  /* 0x00009c00014b7983 */ /* 0x0005660000300800 */
[----:B------:R3:W4:Y:S01]  /*d490*/  I2F R7, R4 ;  /* 0x0000000400077306 */ /* 0x0007220000201400 */
[----:B------:R-:W-:Y:S01]  /*d4a0*/  FSEL R143, R6, -INF , !P4 ;  /* 0xff800000068f7808 */ /* 0x000fe20006000000 */
[----:B------:R2:W5:Y:S01]  /*d4b0*/  LDL.LU R74, [R1+0x98] ;  /* 0x00009800014a7983 */ /* 0x0005620000300800 */
[----:B------:R-:W-:Y:S01]  /*d4c0*/  FSEL R208, R5, -INF , !P1 ;  /* 0xff80000005d07808 */ /* 0x000fe20004800000 */
[----:B-1----:R-:W-:-:S02]  /*d4d0*/  FFMA.FTZ R10, R3, -UR21, R71 ;  /* 0x80000015030a7c23 */ /* 0x002fc40008010047 */
[----:B------:R-:W-:Y:S02]  /*d4e0*/  IMAD.IADD R3, R248, 0x1, -R2 ;  /* 0x00000001f8037824 */ /* 0x000fe400078e0a02 */
[----:B---3--:R-:W-:Y:S01]  /*d4f0*/  FFMA.FTZ R4, R9, -UR21, R45 ;  /* 0x8000001509047c23 */ /* 0x008fe2000801002d */
[----:B------:R-:W-:Y:S02]  /*d500*/  IADD3 R0, R0, 0x39, RZ ;  /* 0x0000003900007810 */ /* 0x000fe40007ffe0ff */
[----:B------:R-:W-:Y:S02]  /*d510*/  ISETP.GE.AND P5, PT, R2, R252, PT ;  /* 0x000000fc0200720c */ /* 0x000fe40003fa6270 */
[----:B------:R-:W-:Y:S02]  /*d520*/  FSEL R210, R4, -INF , !P0 ;  /* 0xff80000004d27808 */ /* 0x000fe40004000000 */
[C---:B------:R-:W-:Y:S02]  /*d530*/  ISETP.GE.AND P4, PT, R2.reuse, R251, PT ;  /* 0x000000fb0200720c */ /* 0x040fe40003f86270 */
[----:B------:R-:W-:-:S02]  /*d540*/  ISETP.GE.AND P1, PT, R2, R250, PT ;  /* 0x000000fa0200720c */ /* 0x000fc40003f26270 */
[C---:B------:R-:W-:Y:S02]  /*d550*/  ISETP.GE.AND P0, PT, R2.reuse, R249, PT ;  /* 0x000000f90200720c */ /* 0x040fe40003f06270 */
[----:B------:R-:W-:Y:S02]  /*d560*/  IABS R3, R3 ;  /* 0x0000000300037213 */ /* 0x000fe40000000000 */
[C---:B------:R-:W-:Y:S02]  /*d570*/  ISETP.LT.OR P5, PT, R2.reuse, R247, P5 ;  /* 0x000000f70200720c */ /* 0x040fe40002fa1670 */
[C---:B------:R-:W-:Y:S01]  /*d580*/  ISETP.LT.OR P4, PT, R2.reuse, R246, P4 ;  /* 0x000000f60200720c */ /* 0x040fe20002781670 */
[----:B------:R1:W3:Y:S01]  /*d590*/  I2F R5, R3 ;  /* 0x0000000300057306 */ /* 0x0002e20000201400 */
[C---:B------:R-:W-:Y:S02]  /*d5a0*/  ISETP.LT.OR P1, PT, R2.reuse, R245, P1 ;  /* 0x000000f50200720c */ /* 0x040fe40000f21670 */
[----:B------:R-:W-:Y:S01]  /*d5b0*/  ISETP.LT.OR P0, PT, R2, R244, P0 ;  /* 0x000000f40200720c */ /* 0x000fe20000701670 */
[----:B------:R-:W-:-:S02]  /*d5c0*/  IMAD.IADD R2, R242, 0x1, -R0 ;  /* 0x00000001f2027824 */ /* 0x000fc400078e0a00 */
[----:B----4-:R-:W-:-:S03]  /*d5d0*/  FFMA.FTZ R7, R7, -UR21, R72 ;  /* 0x8000001507077c23 */ /* 0x010fc60008010048 */
[----:B------:R-:W-:Y:S01]  /*d5e0*/  IABS R2, R2 ;  /* 0x0000000200027213 */ /* 0x000fe20000000000 */
[----:B-1----:R-:W-:-:S03]  /*d5f0*/  IMAD.IADD R3, R241, 0x1, -R0 ;  /* 0x00000001f1037824 */ /* 0x002fc600078e0a00 */
[----:B------:R1:W4:Y:S01]  /*d600*/  I2F R4, R2 ;  /* 0x0000000200047306 */ /* 0x0003220000201400 */
[----:B------:R-:W-:Y:S02]  /*d610*/  FSEL R140, R7, -INF , !P4 ;  /* 0xff800000078c7808 */ /* 0x000fe40006000000 */
[----:B------:R-:W-:-:S05]  /*d620*/  IABS R3, R3 ;  /* 0x0000000300037213 */ /* 0x000fca0000000000 */
[----:B------:R2:W2:Y:S01]  /*d630*/  I2F R7, R3 ;  /* 0x0000000300077306 */ /* 0x0004a20000201400 */
[----:B-1----:R-:W-:-:S05]  /*d640*/  IMAD.IADD R2, R243, 0x1, -R0 ;  /* 0x00000001f3027824 */ /* 0x002fca00078e0a00 */
[----:B------:R-:W-:Y:S01]  /*d650*/  IABS R2, R2 ;  /* 0x0000000200027213 */ /* 0x000fe20000000000 */
[----:B------:R-:W-:Y:S02]  /*d660*/  FFMA.FTZ R8, R8, -UR21, R73 ;  /* 0x8000001508087c23 */ /* 0x000fe40008010049 */
[----:B------:R1:W5:Y:S02]  /*d670*/  LDL.LU R73, [R1+0x94] ;  /* 0x0000940001497983 */ /* 0x0003640000300800 */
[----:B--2---:R-:W-:Y:S02]  /*d680*/  IMAD.MOV.U32 R3, RZ, RZ, R2 ;  /* 0x000000ffff037224 */ /* 0x004fe400078e0002 */
[----:B------:R1:W5:Y:S01]  /*d690*/  LDL.LU R72, [R1+0x90] ;  /* 0x0000900001487983 */ /* 0x0003620000300800 */
[----:B---3--:R-:W-:Y:S01]  /*d6a0*/  FFMA.FTZ R5, R5, -UR21, R70 ;  /* 0x8000001505057c23 */ /* 0x008fe20008010046 */
[----:B------:R2:W3:Y:S01]  /*d6b0*/  I2F R6, R3 ;  /* 0x0000000300067306 */ /* 0x0004e20000201400 */
[----:B----4-:R-:W-:Y:S01]  /*d6c0*/  FFMA.FTZ R4, R4, -UR21, R69 ;  /* 0x8000001504047c23 */ /* 0x010fe20008010045 */
[----:B------:R1:W5:Y:S04]  /*d6d0*/  LDL.LU R71, [R1+0x8c] ;  /* 0x00008c0001477983 */ /* 0x0003680000300800 */
[----:B------:R1:W5:Y:S04]  /*d6e0*/  LDL.LU R70, [R1+0x88] ;  /* 0x0000880001467983 */ /* 0x0003680000300800 */
[----:B------:R1:W5:Y:S01]  /*d6f0*/  LDL.LU R69, [R1+0x84] ;  /* 0x0000840001457983 */ /* 0x0003620000300800 */
[----:B--2---:R-:W-:-:S03]  /*d700*/  FFMA.FTZ R3, R7, -UR21, R68 ;  /* 0x8000001507037c23 */ /* 0x004fc60008010044 */
[----:B------:R1:W5:Y:S01]  /*d710*/  LDL.LU R68, [R1+0x80] ;  /* 0x0000800001447983 */ /* 0x0003620000300800 */
[----:B------:R-:W-:Y:S02]  /*d720*/  FFMA.FTZ R9, R13, -UR21, R47 ;  /* 0x800000150d097c23 */ /* 0x000fe4000801002f */
[----:B------:R-:W-:Y:S01]  /*d730*/  IMAD.IADD R2, R248, 0x1, -R0 ;  /* 0x00000001f8027824 */ /* 0x000fe200078e0a00 */
[----:B------:R-:W-:Y:S02]  /*d740*/  FSEL R15, R8, -INF , !P5 ;  /* 0xff800000080f7808 */ /* 0x000fe40006800000 */
[----:B------:R-:W-:Y:S02]  /*d750*/  FSEL R209, R9, -INF , !P6 ;  /* 0xff80000009d17808 */ /* 0x000fe40007000000 */
[----:B------:R-:W-:Y:S02]  /*d760*/  FSEL R142, R10, -INF , !P1 ;  /* 0xff8000000a8e7808 */ /* 0x000fe40004800000 */
[----:B------:R-:W-:-:S02]  /*d770*/  ISETP.GE.AND P6, PT, R0, R252, PT ;  /* 0x000000fc0000720c */ /* 0x000fc40003fc6270 */
[C---:B------:R-:W-:Y:S02]  /*d780*/  ISETP.GE.AND P5, PT, R0.reuse, R251, PT ;  /* 0x000000fb0000720c */ /* 0x040fe40003fa6270 */
[C---:B------:R-:W-:Y:S02]  /*d790*/  ISETP.GE.AND P4, PT, R0.reuse, R250, PT ;  /* 0x000000fa0000720c */ /* 0x040fe40003f86270 */
[C---:B------:R-:W-:Y:S02]  /*d7a0*/  ISETP.GE.AND P1, PT, R0.reuse, R249, PT ;  /* 0x000000f90000720c */ /* 0x040fe40003f26270 */
[----:B------:R-:W-:Y:S02]  /*d7b0*/  IABS R2, R2 ;  /* 0x0000000200027213 */ /* 0x000fe40000000000 */
[C---:B------:R-:W-:Y:S02]  /*d7c0*/  ISETP.LT.OR P6, PT, R0.reuse, R247, P6 ;  /* 0x000000f70000720c */ /* 0x040fe400037c1670 */
[----:B------:R-:W-:-:S02]  /*d7d0*/  ISETP.LT.OR P5, PT, R0, R246, P5 ;  /* 0x000000f60000720c */ /* 0x000fc40002fa1670 */
[C---:B------:R-:W-:Y:S02]  /*d7e0*/  ISETP.LT.OR P4, PT, R0.reuse, R245, P4 ;  /* 0x000000f50000720c */ /* 0x040fe40002781670 */
[----:B------:R-:W-:Y:S01]  /*d7f0*/  ISETP.LT.OR P1, PT, R0, R244, P1 ;  /* 0x000000f40000720c */ /* 0x000fe20000f21670 */
[----:B------:R-:W-:Y:S01]  /*d800*/  IMAD.MOV.U32 R0, RZ, RZ, R2 ;  /* 0x000000ffff007224 */ /* 0x000fe200078e0002 */
[----:B------:R-:W-:-:S05]  /*d810*/  FSEL R141, R5, -INF , !P0 ;  /* 0xff800000058d7808 */ /* 0x000fca0004000000 */
[----:B------:R-:W2:Y:S01]  /*d820*/  I2F R0, R0 ;  /* 0x0000000000007306 */ /* 0x000ea20000201400 */
[----:B------:R-:W-:Y:S01]  /*d830*/  PLOP3.LUT P0, PT, PT, PT, UP0, 0x80, 0x0 ;  /* 0x000000000000781c */ /* 0x000fe20003f0f008 */
[----:B---3--:R-:W-:Y:S01]  /*d840*/  FFMA.FTZ R2, R6, -UR21, R139 ;  /* 0x8000001506027c23 */ /* 0x008fe2000801008b */
[----:B------:R-:W-:Y:S02]  /*d850*/  FSEL R13, R4, -INF , !P6 ;  /* 0xff800000040d7808 */ /* 0x000fe40007000000 */
[----:B------:R-:W-:Y:S01]  /*d860*/  FSEL R14, R3, -INF , !P5 ;  /* 0xff800000030e7808 */ /* 0x000fe20006800000 */
[----:B--2---:R-:W-:Y:S01]  /*d870*/  FFMA.FTZ R0, R0, -UR21, R138 ;  /* 0x8000001500007c23 */ /* 0x004fe2000801008a */
[----:B------:R-:W-:-:S04]  /*d880*/  FSEL R138, R2, -INF , !P4 ;  /* 0xff800000028a7808 */ /* 0x000fc80006000000 */
[----:B------:R-:W-:-:S03]  /*d890*/  FSEL R139, R0, -INF , !P1 ;  /* 0xff800000008b7808 */ /* 0x000fc60004800000 */
[----:B------:R-:W-:Y:S05]  /*d8a0*/  @!P0 BRA `(.L_x_727) ;  /* 0x0000050000008947 */ /* 0x000fea0003800000 */
[----:B-1----:R-:W2:Y:S04]  /*d8b0*/  LDL.64 R50, [R1+0x78] ;  /* 0x0000780001327983 */ /* 0x002ea80000100a00 */
[----:B------:R-:W3:Y:S01]  /*d8c0*/  LDL.64 R48, [R1+0x70] ;  /* 0x0000700001307983 */ /* 0x000ee20000100a00 */
[----:B------:R-:W-:Y:S01]  /*d8d0*/  UIADD3 UR14, UR8, -0x3, URZ ;  /* 0xfffffffd080e7890 */ /* 0x000fe2000fffe03f */
[----:B------:R-:W-:Y:S01]  /*d8e0*/  BSSY B0, `(.L_x_728) ;  /* 0x000004b000007945 */ /* 0x000fe20003800000 */
[----:B------:R-:W-:Y:S01]  /*d8f0*/  ULDC.64 UR4, c[0x0][0x198] ;  /* 0x0000660000047ab9 */ /* 0x000fe20000000a00 */
[----:B------:R1:W-:Y:S01]  /*d900*/  @P3 STS.128 [R240+0x8000], RZ ;  /* 0x008000fff0003388 */ /* 0x0003e20000000c00 */
[----:B------:R-:W-:Y:S02]  /*d910*/  USHF.R.S32.HI UR13, URZ, 0x1f, UR14 ;  /* 0x0000001f3f0d7899 */ /* 0x000fe4000801140e */
[----:B------:R-:W-:-:S02]  /*d920*/  UIMAD.WIDE.U32 UR28, UR14, UR4, URZ ;  /* 0x000000040e1c72a5 */ /* 0x000fc4000f8e003f */
        /* <DEDUP_REMOVED lines=70> */
.L_x_729:
[----:B------:R-:W-:Y:S05]  /*dd90*/  BSYNC B0 ;  /* 0x0000000000007941 */ /* 0x000fea0003800000 */
.L_x_728:
[----:B------:R-:W0:Y:S02]  /*dda0*/  LDGDEPBAR ;  /* 0x00000000000079af */ /* 0x000e240000000000 */
.L_x_727:
[----:B-1----:R-:W2:Y:S01]  /*ddb0*/  LDL.LU R39, [R1+0xc] ;  /* 0x00000c0001277983 */ /* 0x002ea20000300800 */
[----:B------:R-:W-:Y:S02]  /*ddc0*/  MOV R37, R53 ;  /* 0x0000003500257202 */ /* 0x000fe40000000f00 */
[----:B------:R-:W-:Y:S01]  /*ddd0*/  MOV R36, R31 ;  /* 0x0000001f00247202 */ /* 0x000fe20000000f00 */
[----:B------:R-:W3:Y:S04]  /*dde0*/  LDL.LU R43, [R1+0x14] ;  /* 0x00001400012b7983 */ /* 0x000ee80000300800 */
[----:B------:R-:W-:Y:S04]  /*ddf0*/  STL [R1+0x88], R226 ;  /* 0x000088e201007387 */ /* 0x000fe80000100800 */
[----:B------:R-:W-:Y:S04]  /*de00*/  STL [R1+0x84], R225 ;  /* 0x000084e101007387 */ /* 0x000fe80000100800 */
[----:B------:R1:W-:Y:S04]  /*de10*/  STL [R1+0x80], R220 ;  /* 0x000080dc01007387 */ /* 0x0003e80000100800 */
[----:B-1----:R-:W4:Y:S01]  /*de20*/  LDL.LU R220, [R1+0x4] ;  /* 0x0000040001dc7983 */ /* 0x002f220000300800 */
[----:B------:R-:W-:-:S04]  /*de30*/  FMNMX.FTZ R0, R137, R17, !PT ;  /* 0x0000001189007209 */ /* 0x000fc80007810000 */
[----:B------:R-:W-:Y:S02]  /*de40*/  FMNMX.FTZ R2, R19, R0, !PT ;  /* 0x0000000013027209 */ /* 0x000fe40007810000 */
[----:B------:R-:W-:-:S04]  /*de50*/  FMNMX.FTZ R0, R136, R22, !PT ;  /* 0x0000001688007209 */ /* 0x000fc80007810000 */
[----:B------:R-:W-:Y:S02]  /*de60*/  FMNMX.FTZ R0, R23, R0, !PT ;  /* 0x0000000017007209 */ /* 0x000fe40007810000 */
[----:B------:R-:W-:Y:S02]  /*de70*/  FMNMX.FTZ R2, R18, R2, !PT ;  /* 0x0000000212027209 */ /* 0x000fe40007810000 */
[----:B------:R-:W-:Y:S02]  /*de80*/  FMNMX.FTZ R0, R25, R0, !PT ;  /* 0x0000000019007209 */ /* 0x000fe40007810000 */
[----:B------:R-:W-:Y:S02]  /*de90*/  FMNMX.FTZ R2, R16, R2, !PT ;  /* 0x0000000210027209 */ /* 0x000fe40007810000 */
[----:B------:R-:W-:Y:S02]  /*dea0*/  FMNMX.FTZ R0, R24, R0, !PT ;  /* 0x0000000018007209 */ /* 0x000fe40007810000 */
[----:B------:R-:W-:-:S02]  /*deb0*/  FMNMX.FTZ R2, R20, R2, !PT ;  /* 0x0000000214027209 */ /* 0x000fc40007810000 */
[----:B------:R-:W-:Y:S01]  /*dec0*/  FMNMX.FTZ R0, R34, R0, !PT ;  /* 0x0000000022007209 */ /* 0x000fe20007810000 */
[----:B------:R-:W-:-:S03]  /*ded0*/  IMAD.MOV.U32 R42, RZ, RZ, R57 ;  /* 0x000000ffff2a7224 */ /* 0x000fc600078e0039 */
[----:B------:R-:W-:-:S04]  /*dee0*/  FMNMX.FTZ R0, R61, R0, !PT ;  /* 0x000000003d007209 */ /* 0x000fc80007810000 */
[----:B------:R-:W-:Y:S02]  /*def0*/  FMNMX.FTZ R0, R42, R0, !PT ;  /* 0x000000002a007209 */ /* 0x000fe40007810000 */
[----:B------:R-:W-:Y:S02]  /*df00*/  MOV R38, R52 ;  /* 0x0000003400267202 */ /* 0x000fe40000000f00 */
        /* <DEDUP_REMOVED lines=10> */
[----:B------:R-:W-:Y:S01]  /*dfb0*/  SHFL.BFLY PT, R4, R3, 0x2, 0x1f ;  /* 0x0c401f0003047f89 */ /* 0x000fe200000e0000 */
[----:B------:R-:W-:Y:S02]  /*dfc0*/  MOV R226, R30 ;  /* 0x0000001e00e27202 */ /* 0x000fe40000000f00 */
[----:B------:R-:W-:Y:S02]  /*dfd0*/  MOV R30, R65 ;  /* 0x00000041001e7202 */ /* 0x000fe40000000f00 */
[----:B------:R-:W-:Y:S02]  /*dfe0*/  MOV R11, R56 ;  /* 0x00000038000b7202 */ /* 0x000fe40000000f00 */
[----:B---3--:R-:W-:-:S04]  /*dff0*/  FMNMX.FTZ R2, R43, R2, !PT ;  /* 0x000000022b027209 */ /* 0x008fc80007810000 */
        /* <DEDUP_REMOVED lines=12> */
[----:B------:R-:W-:-:S03]  /*e0c0*/  FMNMX.FTZ R0, R3, R4, !PT ;  /* 0x0000000403007209 */ /* 0x000fc60007810000 */
[----:B------:R-:W1:Y:S04]  /*e0d0*/  SHFL.BFLY PT, R4, R2, 0x1, 0x1f ;  /* 0x0c201f0002047f89 */ /* 0x000e6800000e0000 */
[----:B------:R-:W2:Y:S01]  /*e0e0*/  SHFL.BFLY PT, R3, R0, 0x1, 0x1f ;  /* 0x0c201f0000037f89 */ /* 0x000ea200000e0000 */
[----:B-1----:R-:W-:Y:S02]  /*e0f0*/  FMNMX.FTZ R31, R2, R4, !PT ;  /* 0x00000004021f7209 */ /* 0x002fe40007810000 */
[----:B------:R-:W-:Y:S02]  /*e100*/  FMNMX.FTZ R2, R135, R26, !PT ;  /* 0x0000001a87027209 */ /* 0x000fe40007810000 */
[----:B--2---:R-:W-:Y:S02]  /*e110*/  FMNMX.FTZ R10, R0, R3, !PT ;  /* 0x00000003000a7209 */ /* 0x004fe40007810000 */
[----:B------:R-:W-:-:S02]  /*e120*/  FMNMX.FTZ R0, R134, R27, !PT ;  /* 0x0000001b86007209 */ /* 0x000fc40007810000 */
[----:B------:R-:W-:Y:S02]  /*e130*/  FMNMX.FTZ R2, R32, R2, !PT ;  /* 0x0000000220027209 */ /* 0x000fe40007810000 */
[----:B------:R-:W-:Y:S02]  /*e140*/  FMNMX.FTZ R0, R30, R0, !PT ;  /* 0x000000001e007209 */ /* 0x000fe40007810000 */
[----:B------:R-:W-:Y:S02]  /*e150*/  FMNMX.FTZ R2, R35, R2, !PT ;  /* 0x0000000223027209 */ /* 0x000fe40007810000 */
[----:B------:R-:W-:Y:S02]  /*e160*/  FMNMX.FTZ R0, R219, R0, !PT ;  /* 0x00000000db007209 */ /* 0x000fe40007810000 */
[----:B------:R-:W-:Y:S02]  /*e170*/  FSETP.NEU.FTZ.AND P4, PT, R31, -INF , PT ;  /* 0xff8000001f00780b */ /* 0x000fe40003f9d000 */
[----:B------:R-:W-:-:S02]  /*e180*/  FMNMX.FTZ R2, R133, R2, !PT ;  /* 0x0000000285027209 */ /* 0x000fc40007810000 */
[----:B------:R-:W-:Y:S02]  /*e190*/  FMNMX.FTZ R0, R132, R0, !PT ;  /* 0x0000000084007209 */ /* 0x000fe40007810000 */
[----:B------:R-:W-:Y:S01]  /*e1a0*/  FSEL R3, R31, RZ, P4 ;  /* 0x000000ff1f037208 */ /* 0x000fe20002000000 */
[----:B------:R-:W-:Y:S01]  /*e1b0*/  STL [R1+0x24], R31 ;  /* 0x0000241f01007387 */ /* 0x000fe20000100800 */
[----:B------:R-:W-:Y:S02]  /*e1c0*/  FMNMX.FTZ R2, R62, R2, !PT ;  /* 0x000000023e027209 */ /* 0x000fe40007810000 */
[----:B------:R-:W-:Y:S01]  /*e1d0*/  FMNMX.FTZ R0, R59, R0, !PT ;  /* 0x000000003b007209 */ /* 0x000fe20007810000 */
[----:B------:R-:W-:Y:S01]  /*e1e0*/  STL [R1+0x28], R10 ;  /* 0x0000280a01007387 */ /* 0x000fe20000100800 */
[----:B------:R-:W-:Y:S01]  /*e1f0*/  FADD.FTZ R4, R137, -R3 ;  /* 0x8000000389047221 */ /* 0x000fe20000010000 */
[----:B------:R-:W-:Y:S02]  /*e200*/  MOV R137, R33 ;  /* 0x0000002100897202 */ /* 0x000fe40000000f00 */
[----:B------:R-:W2:Y:S01]  /*e210*/  LDL.LU R7, [R1+0x10] ;  /* 0x0000100001077983 */ /* 0x000ea20000300800 */
[----:B------:R-:W-:-:S02]  /*e220*/  FMNMX.FTZ R2, R63, R2, !PT ;  /* 0x000000023f027209 */ /* 0x000fc40007810000 */
[----:B------:R-:W-:Y:S02]  /*e230*/  FMNMX.FTZ R0, R11, R0, !PT ;  /* 0x000000000b007209 */ /* 0x000fe40007810000 */
[----:B------:R-:W-:Y:S02]  /*e240*/  FMNMX.FTZ R2, R58, R2, !PT ;  /* 0x000000023a027209 */ /* 0x000fe40007810000 */
[----:B------:R-:W-:Y:S01]  /*e250*/  FMNMX.FTZ R0, R137, R0, !PT ;  /* 0x0000000089007209 */ /* 0x000fe20007810000 */
[----:B------:R-:W-:Y:S01]  /*e260*/  FMUL.FTZ R12, R31, c[0x0][0x23c] ;  /* 0x00008f001f0c7a20 */ /* 0x000fe20000410000 */
[----:B------:R-:W-:Y:S02]  /*e270*/  FMNMX.FTZ R2, R64, R2, !PT ;  /* 0x0000000240027209 */ /* 0x000fe40007810000 */
[----:B------:R-:W-:Y:S02]  /*e280*/  FMNMX.FTZ R0, R41, R0, !PT ;  /* 0x0000000029007209 */ /* 0x000fe40007810000 */
[----:B------:R-:W-:-:S02]  /*e290*/  FSETP.NEU.FTZ.AND P1, PT, R10, -INF , PT ;  /* 0xff8000000a00780b */ /* 0x000fc40003f3d000 */
[----:B------:R-:W-:Y:S02]  /*e2a0*/  FMNMX.FTZ R2, R54, R2, !PT ;  /* 0x0000000236027209 */ /* 0x000fe40007810000 */
[----:B------:R-:W-:Y:S02]  /*e2b0*/  FMNMX.FTZ R0, R29, R0, !PT ;  /* 0x000000001d007209 */ /* 0x000fe40007810000 */
[----:B------:R-:W-:Y:S02]  /*e2c0*/  FSEL R3, R10, RZ, P1 ;  /* 0x000000ff0a037208 */ /* 0x000fe40000800000 */
[----:B------:R-:W-:Y:S02]  /*e2d0*/  FSEL R12, R12, RZ, P4 ;  /* 0x000000ff0c0c7208 */ /* 0x000fe40002000000 */
[----:B------:R-:W-:Y:S02]  /*e2e0*/  FMNMX.FTZ R2, R55, R2, !PT ;  /* 0x0000000237027209 */ /* 0x000fe40007810000 */
[----:B----4-:R-:W-:Y:S01]  /*e2f0*/  FMNMX.FTZ R0, R220, R0, !PT ;  /* 0x00000000dc007209 */ /* 0x010fe20007810000 */
[----:B------:R-:W-:Y:S01]  /*e300*/  FADD.FTZ R6, R136, -R3 ;  /* 0x8000000388067221 */ /* 0x000fe20000010000 */
[----:B------:R-:W-:Y:S01]  /*e310*/  FMNMX.FTZ R2, R226, R2, !PT ;  /* 0x00000002e2027209 */ /* 0x000fe20007810000 */
[----:B------:R-:W-:Y:S01]  /*e320*/  FFMA.FTZ R3, R17, c[0x0][0x23c], -R12 ;  /* 0x00008f0011037a23 */ /* 0x000fe2000001080c */
[----:B------:R-:W-:Y:S01]  /*e330*/  FMNMX.FTZ R0, R239, R0, !PT ;  /* 0x00000000ef007209 */ /* 0x000fe20007810000 */
[----:B------:R-:W-:-:S02]  /*e340*/  FMUL.FTZ R4, R4, c[0x0][0x23c] ;  /* 0x00008f0004047a20 */ /* 0x000fc40000410000 */
[----:B------:R1:W-:Y:S02]  /*e350*/  MUFU.EX2 R8, R3 ;  /* 0x0000000300087308 */ /* 0x0003e40000000800 */
[----:B-1----:R-:W-:Y:S02]  /*e360*/  FMNMX.FTZ R3, R218, R2, !PT ;  /* 0x00000002da037209 */ /* 0x002fe40007810000 */
[----:B------:R-:W-:-:S04]  /*e370*/  FMNMX.FTZ R2, R217, R0, !PT ;  /* 0x00000000d9027209 */ /* 0x000fc80007810000 */
[----:B------:R-:W1:Y:S01]  /*e380*/  MUFU.EX2 R0, R4 ;  /* 0x0000000400007308 */ /* 0x000e620000000800 */
[----:B------:R-:W-:Y:S01]  /*e390*/  MOV R17, R64 ;  /* 0x0000004000117202 */ /* 0x000fe20000000f00 */
[-C--:B-1----:R-:W-:Y:S02]  /*e3a0*/  FMUL.FTZ R64, R164, R0.reuse ;  /* 0x00000000a4407220 */ /* 0x082fe40000410000 */
[----:B------:R-:W-:Y:S02]  /*e3b0*/  FMUL.FTZ R164, R116, R0 ;  /* 0x0000000074a47220 */ /* 0x000fe40000410000 */
[----:B------:R-:W3:Y:S01]  /*e3c0*/  LDL.LU R116, [R1+0x48] ;  /* 0x0000480001747983 */ /* 0x000ee20000300800 */
[----:B------:R-:W-:Y:S02]  /*e3d0*/  FMNMX.FTZ R3, R214, R3, !PT ;  /* 0x00000003d6037209 */ /* 0x000fe40007810000 */
[----:B------:R-:W-:Y:S02]  /*e3e0*/  FMNMX.FTZ R2, R211, R2, !PT ;  /* 0x00000002d3027209 */ /* 0x000fe40007810000 */
[----:B------:R-:W-:-:S02]  /*e3f0*/  FMNMX.FTZ R3, R210, R3, !PT ;  /* 0x00000003d2037209 */ /* 0x000fc40007810000 */
[----:B------:R-:W-:Y:S02]  /*e400*/  FMNMX.FTZ R2, R209, R2, !PT ;  /* 0x00000002d1027209 */ /* 0x000fe40007810000 */
[----:B------:R-:W-:Y:S02]  /*e410*/  FMNMX.FTZ R3, R142, R3, !PT ;  /* 0x000000038e037209 */ /* 0x000fe40007810000 */
[----:B------:R-:W-:Y:S02]  /*e420*/  FMNMX.FTZ R5, R141, R2, !PT ;  /* 0x000000028d057209 */ /* 0x000fe40007810000 */
[----:B------:R-:W-:Y:S01]  /*e430*/  FMNMX.FTZ R2, R138, R3, !PT ;  /* 0x000000038a027209 */ /* 0x000fe20007810000 */
[----:B------:R-:W-:Y:S01]  /*e440*/  FMUL.FTZ R3, R6, c[0x0][0x23c] ;  /* 0x00008f0006037a20 */ /* 0x000fe20000410000 */
[----:B------:R-:W-:-:S03]  /*e450*/  FMNMX.FTZ R5, R139, R5, !PT ;  /* 0x000000058b057209 */ /* 0x000fc60007810000 */
[----:B------:R-:W1:Y:S01]  /*e460*/  SHFL.BFLY PT, R6, R2, 0x2, 0x1f ;  /* 0x0c401f0002067f89 */ /* 0x000e6200000e0000 */
[----:B------:R-:W-:Y:S01]  /*e470*/  FFMA.FTZ R4, R19, c[0x0][0x23c], -R12 ;  /* 0x00008f0013047a23 */ /* 0x000fe2000001080c */
[----:B------:R-:W-:Y:S01]  /*e480*/  MOV R19, R20 ;  /* 0x0000001400137202 */ /* 0x000fe20000000f00 */
[-C--:B-----5:R-:W-:Y:S02]  /*e490*/  FMUL.FTZ R20, R68, R0.reuse ;  /* 0x0000000044147220 */ /* 0x0a0fe40000410000 */
[----:B------:R-:W-:Y:S02]  /*e4a0*/  IMAD.MOV.U32 R68, RZ, RZ, R21 ;  /* 0x000000ffff447224 */ /* 0x000fe400078e0015 */
[----:B------:R-:W-:Y:S01]  /*e4b0*/  FMUL.FTZ R21, R69, R0 ;  /* 0x0000000045157220 */ /* 0x000fe20000410000 */
[----:B------:R-:W-:Y:S01]  /*e4c0*/  MOV R69, R60 ;  /* 0x0000003c00457202 */ /* 0x000fe20000000f00 */
[-C--:B------:R-:W-:Y:S01]  /*e4d0*/  FMUL.FTZ R60, R84, R0.reuse ;  /* 0x00000000543c7220 */ /* 0x080fe20000410000 */
[----:B------:R-:W-:Y:S01]  /*e4e0*/  MOV R84, R61 ;  /* 0x0000003d00547202 */ /* 0x000fe20000000f00 */
        /* <DEDUP_REMOVED lines=28> */
[----:B----4-:R-:W-:-:S04]  /*e6b0*/  FFMA.FTZ R4, R18, c[0x0][0x23c], -R12 ;  /* 0x00008f0012047a23 */ /* 0x010fc8000001080c */
[----:B------:R4:W-:Y:S02]  /*e6c0*/  MUFU.EX2 R28, R4 ;  /* 0x00000004001c7308 */ /* 0x0009e40000000800 */
[----:B----4-:R-:W-:-:S06]  /*e6d0*/  FFMA.FTZ R4, R16, c[0x0][0x23c], -R12 ;  /* 0x00008f0010047a23 */ /* 0x010fcc000001080c */
[----:B------:R1:W-:Y:S02]  /*e6e0*/  MUFU.EX2 R40, R4 ;  /* 0x0000000400287308 */ /* 0x0003e40000000800 */
[----:B-1----:R-:W-:Y:S01]  /*e6f0*/  FMNMX.FTZ R4, R2, R6, !PT ;  /* 0x0000000602047209 */ /* 0x002fe20007810000 */
[----:B------:R-:W-:Y:S01]  /*e700*/  IMAD.MOV.U32 R112, RZ, RZ, R54 ;  /* 0x000000ffff707224 */ /* 0x000fe200078e0036 */
[----:B------:R-:W-:Y:S01]  /*e710*/  MOV R85, R55 ;  /* 0x0000003700557202 */ /* 0x000fe20000000f00 */
[----:B------:R-:W-:Y:S01]  /*e720*/  IMAD.MOV.U32 R97, RZ, RZ, R63 ;  /* 0x000000ffff617224 */ /* 0x000fe200078e003f */
[----:B------:R-:W-:Y:S02]  /*e730*/  MOV R113, R59 ;  /* 0x0000003b00717202 */ /* 0x000fe40000000f00 */
[----:B------:R-:W-:Y:S02]  /*e740*/  MOV R101, R58 ;  /* 0x0000003a00657202 */ /* 0x000fe40000000f00 */
[----:B------:R-:W-:-:S02]  /*e750*/  MOV R100, R67 ;  /* 0x0000004300647202 */ /* 0x000fc40000000f00 */
[----:B------:R-:W-:Y:S02]  /*e760*/  MOV R96, R66 ;  /* 0x0000004200607202 */ /* 0x000fe40000000f00 */
[----:B------:R-:W-:Y:S02]  /*e770*/  MOV R18, R62 ;  /* 0x0000003e00127202 */ /* 0x000fe40000000f00 */
[----:B------:R-:W-:Y:S01]  /*e780*/  MOV R128, R69 ;  /* 0x0000004500807202 */ /* 0x000fe20000000f00 */
[----:B------:R-:W-:Y:S01]  /*e790*/  IMAD.MOV.U32 R69, RZ, RZ, R17 ;  /* 0x000000ffff457224 */ /* 0x000fe200078e0011 */
[----:B------:R-:W-:Y:S02]  /*e7a0*/  MOV R17, R225 ;  /* 0x000000e100117202 */ /* 0x000fe40000000f00 */
[----:B------:R-:W-:Y:S02]  /*e7b0*/  MOV R16, R19 ;  /* 0x0000001300107202 */ /* 0x000fe40000000f00 */
[----:B------:R-:W-:Y:S01]  /*e7c0*/  MOV R19, R29 ;  /* 0x0000001d00137202 */ /* 0x000fe20000000f00 */
[----:B------:R-:W-:Y:S01]  /*e7d0*/  IMAD.MOV.U32 R117, RZ, RZ, R84 ;  /* 0x000000ffff757224 */ /* 0x000fe200078e0054 */
[----:B------:R-:W-:-:S02]  /*e7e0*/  MOV R129, R68 ;  /* 0x0000004400817202 */ /* 0x000fc40000000f00 */
[----:B------:R-:W-:Y:S01]  /*e7f0*/  MOV R68, R137 ;  /* 0x0000008900447202 */ /* 0x000fe20000000f00 */
[----:B--2---:R-:W-:Y:S02]  /*e800*/  FFMA.FTZ R136, R7, R0, R8 ;  /* 0x0000000007887223 */ /* 0x004fe40000010008 */
[----:B------:R-:W1:Y:S01]  /*e810*/  SHFL.BFLY PT, R7, R5, 0x2, 0x1f ;  /* 0x0c401f0005077f89 */ /* 0x000e6200000e0000 */
[----:B------:R2:W4:Y:S02]  /*e820*/  MUFU.EX2 R0, R3 ;  /* 0x0000000300007308 */ /* 0x0005240000000800 */
[----:B--2---:R-:W-:-:S05]  /*e830*/  FMUL.FTZ R3, R10, c[0x0][0x23c] ;  /* 0x00008f000a037a20 */ /* 0x004fca0000410000 */
[----:B------:R-:W-:-:S05]  /*e840*/  FSEL R3, R3, RZ, P1 ;  /* 0x000000ff03037208 */ /* 0x000fca0000800000 */
[----:B------:R-:W-:Y:S01]  /*e850*/  FFMA.FTZ R6, R22, c[0x0][0x23c], -R3 ;  /* 0x00008f0016067a23 */ /* 0x000fe20000010803 */
[----:B-1----:R-:W-:-:S03]  /*e860*/  FMNMX.FTZ R2, R5, R7, !PT ;  /* 0x0000000705027209 */ /* 0x002fc60007810000 */
[----:B------:R1:W3:Y:S02]  /*e870*/  MUFU.EX2 R9, R6 ;  /* 0x0000000600097308 */ /* 0x0002e40000000800 */
[----:B------:R-:W-:Y:S04]  /*e880*/  SHFL.BFLY PT, R5, R2, 0x1, 0x1f ;  /* 0x0c201f0002057f89 */ /* 0x000fe800000e0000 */
[----:B-1----:R-:W1:Y:S01]  /*e890*/  SHFL.BFLY PT, R6, R4, 0x1, 0x1f ;  /* 0x0c201f0004067f89 */ /* 0x002e6200000e0000 */
[----:B------:R-:W-:Y:S02]  /*e8a0*/  FFMA.FTZ R7, R23, c[0x0][0x23c], -R3 ;  /* 0x00008f0017077a23 */ /* 0x000fe40000010803 */
[-C--:B----4-:R-:W-:Y:S02]  /*e8b0*/  FMUL.FTZ R58, R154, R0.reuse ;  /* 0x000000009a3a7220 */ /* 0x090fe40000410000 */
        /* <DEDUP_REMOVED lines=31> */
[----:B---3--:R-:W-:Y:S02]  /*eab0*/  FFMA.FTZ R86, R116, R0, R9 ;  /* 0x0000000074567223 */ /* 0x008fe40000010009 */
[----:B------:R-:W-:Y:S01]  /*eac0*/  FFMA.FTZ R0, R25, c[0x0][0x23c], -R3 ;  /* 0x00008f0019007a23 */ /* 0x000fe20000010803 */
[----:B-1----:R-:W-:-:S03]  /*ead0*/  FMNMX.FTZ R225, R4, R6, !PT ;  /* 0x0000000604e17209 */ /* 0x002fc60007810000 */
[----:B------:R1:W-:Y:S01]  /*eae0*/  MUFU.EX2 R29, R0 ;  /* 0x00000000001d7308 */ /* 0x0003e20000000800 */
[C---:B------:R-:W-:Y:S02]  /*eaf0*/  FSETP.NEU.FTZ.AND P1, PT, R225.reuse, -INF , PT ;  /* 0xff800000e100780b */ /* 0x040fe40003f3d000 */
[----:B------:R-:W-:Y:S01]  /*eb00*/  FMNMX.FTZ R70, R2, R5, !PT ;  /* 0x0000000502467209 */ /* 0x000fe20007810000 */
[----:B------:R-:W-:Y:S02]  /*eb10*/  FMUL.FTZ R2, R225, c[0x0][0x23c] ;  /* 0x00008f00e1027a20 */ /* 0x000fe40000410000 */
[----:B-1----:R-:W-:-:S04]  /*eb20*/  FFMA.FTZ R0, R24, c[0x0][0x23c], -R3 ;  /* 0x00008f0018007a23 */ /* 0x002fc80000010803 */
[----:B------:R1:W-:Y:S01]  /*eb30*/  MUFU.EX2 R84, R0 ;  /* 0x0000000000547308 */ /* 0x0003e20000000800 */
[----:B------:R-:W-:-:S05]  /*eb40*/  FSEL R2, R2, RZ, P1 ;  /* 0x000000ff02027208 */ /* 0x000fca0000800000 */
[----:B------:R-:W-:Y:S01]  /*eb50*/  FFMA.FTZ R4, R26, c[0x0][0x23c], -R2 ;  /* 0x00008f001a047a23 */ /* 0x000fe20000010802 */
[----:B-1----:R-:W-:Y:S02]  /*eb60*/  FSEL R0, R225, RZ, P1 ;  /* 0x000000ffe1007208 */ /* 0x002fe40000800000 */
[----:B------:R-:W-:-:S03]  /*eb70*/  FSETP.NEU.FTZ.AND P1, PT, R70, -INF , PT ;  /* 0xff8000004600780b */ /* 0x000fc60003f3d000 */
[----:B------:R-:W-:Y:S01]  /*eb80*/  FADD.FTZ R0, R135, -R0 ;  /* 0x8000000087007221 */ /* 0x000fe20000010000 */
[----:B------:R-:W-:Y:S03]  /*eb90*/  MUFU.EX2 R130, R7 ;  /* 0x0000000700827308 */ /* 0x000fe60000000800 */
[----:B------:R-:W-:Y:S01]  /*eba0*/  FMUL.FTZ R5, R0, c[0x0][0x23c] ;  /* 0x00008f0000057a20 */ /* 0x000fe20000410000 */
[----:B------:R-:W-:-:S04]  /*ebb0*/  FSEL R0, R70, RZ, P1 ;  /* 0x000000ff46007208 */ /* 0x000fc80000800000 */
[----:B------:R1:W-:Y:S01]  /*ebc0*/  MUFU.EX2 R7, R4 ;  /* 0x0000000400077308 */ /* 0x0003e20000000800 */
[----:B------:R-:W-:Y:S02]  /*ebd0*/  FADD.FTZ R6, R134, -R0 ;  /* 0x8000000086067221 */ /* 0x000fe40000010000 */
[----:B-1----:R-:W-:-:S05]  /*ebe0*/  FFMA.FTZ R4, R32, c[0x0][0x23c], -R2 ;  /* 0x00008f0020047a23 */ /* 0x002fca0000010802 */
[----:B------:R1:W-:Y:S02]  /*ebf0*/  MUFU.EX2 R137, R4 ;  /* 0x0000000400897308 */ /* 0x0003e40000000800 */
[----:B-1----:R-:W-:-:S06]  /*ec00*/  FMUL.FTZ R4, R6, c[0x0][0x23c] ;  /* 0x00008f0006047a20 */ /* 0x002fcc0000410000 */
[----:B------:R-:W1:Y:S01]  /*ec10*/  MUFU.EX2 R4, R4 ;  /* 0x0000000400047308 */ /* 0x000e620000000800 */
[----:B------:R-:W-:Y:S02]  /*ec20*/  MOV R116, R85 ;  /* 0x0000005500747202 */ /* 0x000fe40000000f00 */
[----:B------:R-:W-:Y:S01]  /*ec30*/  MOV R102, R68 ;  /* 0x0000004400667202 */ /* 0x000fe20000000f00 */
[----:B------:R-:W2:Y:S01]  /*ec40*/  LDL.LU R85, [R1+0x4c] ;  /* 0x00004c0001557983 */ /* 0x000ea20000300800 */
[----:B------:R-:W-:-:S03]  /*ec50*/  MOV R68, R31 ;  /* 0x0000001f00447202 */ /* 0x000fc60000000f00 */
[----:B------:R-:W-:Y:S04]  /*ec60*/  STL [R1+0x30], R225 ;  /* 0x000030e101007387 */ /* 0x000fe80000100800 */
[----:B------:R-:W-:Y:S01]  /*ec70*/  STL [R1+0x2c], R70 ;  /* 0x00002c4601007387 */ /* 0x000fe20000100800 */
[----:B-1----:R-:W-:Y:S01]  /*ec80*/  FMUL.FTZ R31, R111, R4 ;  /* 0x000000046f1f7220 */ /* 0x002fe20000410000 */
[----:B------:R-:W-:Y:S02]  /*ec90*/  MOV R111, R84 ;  /* 0x00000054006f7202 */ /* 0x000fe40000000f00 */
[----:B------:R-:W3:Y:S01]  /*eca0*/  LDL.LU R84, [R1+0x50] ;  /* 0x0000500001547983 */ /* 0x000ee20000300800 */
[----:B------:R-:W-:-:S05]  /*ecb0*/  FMUL.FTZ R0, R70, c[0x0][0x23c] ;  /* 0x00008f0046007a20 */ /* 0x000fca0000410000 */
[----:B------:R-:W-:Y:S01]  /*ecc0*/  FSEL R0, R0, RZ, P1 ;  /* 0x000000ff00007208 */ /* 0x000fe20000800000 */
[----:B------:R-:W1:Y:S04]  /*ecd0*/  MUFU.EX2 R5, R5 ;  /* 0x0000000500057308 */ /* 0x000e680000000800 */
[----:B------:R-:W-:Y:S01]  /*ece0*/  FFMA.FTZ R6, R27, c[0x0][0x23c], -R0 ;  /* 0x00008f001b067a23 */ /* 0x000fe20000010800 */
[----:B------:R-:W-:Y:S01]  /*ecf0*/  MOV R98, R129 ;  /* 0x0000008100627202 */ /* 0x000fe20000000f00 */
[----:B------:R-:W-:-:S04]  /*ed00*/  IMAD.MOV.U32 R87, RZ, RZ, R16 ;  /* 0x000000ffff577224 */ /* 0x000fc800078e0010 */
[----:B------:R-:W3:Y:S01]  /*ed10*/  MUFU.EX2 R6, R6 ;  /* 0x0000000600067308 */ /* 0x000ee20000000800 */
        /* <DEDUP_REMOVED lines=19> */
[----:B------:R-:W-:Y:S01]  /*ee50*/  MOV R118, R16 ;  /* 0x0000001000767202 */ /* 0x000fe20000000f00 */
[----:B-1----:R-:W-:Y:S01]  /*ee60*/  FMUL.FTZ R41, R121, R5 ;  /* 0x0000000579297220 */ /* 0x002fe20000410000 */
[----:B------:R-:W-:Y:S01]  /*ee70*/  MOV R16, R128 ;  /* 0x0000008000107202 */ /* 0x000fe20000000f00 */
[----:B------:R-:W-:Y:S01]  /*ee80*/  IMAD.MOV.U32 R128, RZ, RZ, R101 ;  /* 0x000000ffff807224 */ /* 0x000fe200078e0065 */
[----:B------:R-:W-:Y:S02]  /*ee90*/  MOV R129, R117 ;  /* 0x0000007500817202 */ /* 0x000fe40000000f00 */
        /* <DEDUP_REMOVED lines=12> */
[-C--:B------:R-:W-:Y:S01]  /*ef60*/  FMUL.FTZ R146, R146, R4.reuse ;  /* 0x0000000492927220 */ /* 0x080fe20000410000 */
[----:B------:R-:W-:Y:S01]  /*ef70*/  MOV R19, R39 ;  /* 0x0000002700137202 */ /* 0x000fe20000000f00 */
[----:B------:R-:W-:Y:S01]  /*ef80*/  FMUL.FTZ R147, R147, R4 ;  /* 0x0000000493937220 */ /* 0x000fe20000410000 */
        /* <DEDUP_REMOVED lines=34> */
[----:B------:R-:W-:Y:S01]  /*f1b0*/  IMAD.MOV.U32 R130, RZ, RZ, R119 ;  /* 0x000000ffff827224 */ /* 0x000fe200078e0077 */
[----:B------:R-:W-:Y:S01]  /*f1c0*/  MOV R134, R71 ;  /* 0x0000004700867202 */ /* 0x000fe20000000f00 */
[----:B------:R-:W-:Y:S01]  /*f1d0*/  IMAD.MOV.U32 R119, RZ, RZ, R129 ;  /* 0x000000ffff777224 */ /* 0x000fe200078e0081 */
[----:B------:R-:W-:Y:S01]  /*f1e0*/  MOV R129, R113 ;  /* 0x0000007100817202 */ /* 0x000fe20000000f00 */
[----:B------:R-:W-:Y:S01]  /*f1f0*/  IMAD.MOV.U32 R71, RZ, RZ, R97 ;  /* 0x000000ffff477224 */ /* 0x000fe200078e0061 */
[----:B------:R-:W-:Y:S02]  /*f200*/  MOV R113, R100 ;  /* 0x0000006400717202 */ /* 0x000fe40000000f00 */
[----:B------:R-:W-:Y:S02]  /*f210*/  MOV R135, R16 ;  /* 0x0000001000877202 */ /* 0x000fe40000000f00 */
[----:B------:R-:W-:Y:S02]  /*f220*/  MOV R100, R19 ;  /* 0x0000001300647202 */ /* 0x000fe40000000f00 */
[----:B------:R-:W-:Y:S01]  /*f230*/  MOV R97, R17 ;  /* 0x0000001100617202 */ /* 0x000fe20000000f00 */
[----:B------:R-:W-:-:S02]  /*f240*/  FMUL.FTZ R33, R105, R5 ;  /* 0x0000000569217220 */ /* 0x000fc40000410000 */
[-C--:B------:R-:W-:Y:S02]  /*f250*/  FMUL.FTZ R24, R124, R5.reuse ;  /* 0x000000057c187220 */ /* 0x080fe40000410000 */
[-C--:B------:R-:W-:Y:S01]  /*f260*/  FMUL.FTZ R32, R104, R5.reuse ;  /* 0x0000000568207220 */ /* 0x080fe20000410000 */
[----:B------:R-:W-:Y:S01]  /*f270*/  MOV R104, R28 ;  /* 0x0000001c00687202 */ /* 0x000fe20000000f00 */
[-C--:B------:R-:W-:Y:S02]  /*f280*/  FMUL.FTZ R28, R108, R5.reuse ;  /* 0x000000056c1c7220 */ /* 0x080fe40000410000 */
[----:B------:R-:W-:Y:S02]  /*f290*/  IMAD.MOV.U32 R108, RZ, RZ, R29 ;  /* 0x000000ffff6c7224 */ /* 0x000fe400078e001d */
        /* <DEDUP_REMOVED lines=28> */
[----:B------:R-:W-:Y:S01]  /*f460*/  IMAD.MOV.U32 R134, RZ, RZ, R11 ;  /* 0x000000ffff867224 */ /* 0x000fe200078e000b */
[----:B------:R-:W-:-:S02]  /*f470*/  MOV R78, R135 ;  /* 0x00000087004e7202 */ /* 0x000fc40000000f00 */
[----:B------:R-:W-:Y:S02]  /*f480*/  MOV R135, R10 ;  /* 0x0000000a00877202 */ /* 0x000fe40000000f00 */
[----:B------:R-:W-:Y:S02]  /*f490*/  F2FP.BF16.PACK_AB R8, R121, R8 ;  /* 0x000000087908723e */ /* 0x000fe400000010ff */
[----:B------:R-:W-:Y:S02]  /*f4a0*/  F2FP.BF16.PACK_AB R10, R109, R104 ;  /* 0x000000686d0a723e */ /* 0x000fe400000010ff */
[----:B------:R-:W-:Y:S02]  /*f4b0*/  F2FP.BF16.PACK_AB R11, R111, R108 ;  /* 0x0000006c6f0b723e */ /* 0x000fe400000010ff */
[----:B------:R-:W-:Y:S02]  /*f4c0*/  MOV R120, R100 ;  /* 0x0000006400787202 */ /* 0x000fe40000000f00 */
[----:B------:R-:W-:Y:S01]  /*f4d0*/  MOV R125, R119 ;  /* 0x00000077007d7202 */ /* 0x000fe20000000f00 */
[----:B------:R-:W-:Y:S01]  /*f4e0*/  IMAD.MOV.U32 R119, RZ, RZ, R71 ;  /* 0x000000ffff777224 */ /* 0x000fe200078e0047 */
[----:B------:R-:W-:-:S02]  /*f4f0*/  MOV R100, R96 ;  /* 0x0000006000647202 */ /* 0x000fc40000000f00 */
[----:B------:R-:W-:Y:S02]  /*f500*/  MOV R77, R70 ;  /* 0x00000046004d7202 */ /* 0x000fe40000000f00 */
[----:B------:R-:W-:Y:S01]  /*f510*/  MOV R96, R68 ;  /* 0x0000004400607202 */ /* 0x000fe20000000f00 */
[----:B---3--:R-:W-:Y:S02]  /*f520*/  FFMA.FTZ R84, R84, R4, R6 ;  /* 0x0000000454547223 */ /* 0x008fe40000010006 */
[----:B------:R-:W-:Y:S01]  /*f530*/  FFMA.FTZ R4, R131, c[0x0][0x23c], -R2 ;  /* 0x00008f0083047a23 */ /* 0x000fe20000010802 */
[----:B------:R-:W-:Y:S02]  /*f540*/  MOV R131, R118 ;  /* 0x0000007600837202 */ /* 0x000fe40000000f00 */
[----:B------:R-:W-:Y:S02]  /*f550*/  MOV R118, R101 ;  /* 0x0000006500767202 */ /* 0x000fe40000000f00 */
[----:B------:R-:W-:-:S02]  /*f560*/  MOV R101, R18 ;  /* 0x0000001200657202 */ /* 0x000fc40000000f00 */
[----:B------:R-:W1:Y:S01]  /*f570*/  LDSM.16.MT88.4 R16, [R221+0xc000] ;  /* 0x00c00000dd10783b */ /* 0x000e620000004200 */
[----:B------:R3:W-:Y:S01]  /*f580*/  MUFU.EX2 R105, R4 ;  /* 0x0000000400697308 */ /* 0x0007e20000000800 */
[----:B------:R-:W-:Y:S01]  /*f590*/  MOV R124, R101 ;  /* 0x00000065007c7202 */ /* 0x000fe20000000f00 */
[----:B------:R-:W-:Y:S02]  /*f5a0*/  IMAD.MOV.U32 R101, RZ, RZ, R97 ;  /* 0x000000ffff657224 */ /* 0x000fe400078e0061 */
[----:B---3--:R-:W-:-:S04]  /*f5b0*/  FFMA.FTZ R4, R87, c[0x0][0x23c], -R0 ;  /* 0x00008f0057047a23 */ /* 0x008fc80000010800 */
[----:B------:R3:W4:Y:S01]  /*f5c0*/  MUFU.EX2 R87, R4 ;  /* 0x0000000400577308 */ /* 0x0007220000000800 */
[----:B--2---:R-:W-:Y:S02]  /*f5d0*/  FFMA.FTZ R85, R85, R5, R7 ;  /* 0x0000000555557223 */ /* 0x004fe40000010007 */
[----:B------:R-:W-:Y:S02]  /*f5e0*/  FFMA.FTZ R5, R133, c[0x0][0x23c], -R2 ;  /* 0x00008f0085057a23 */ /* 0x000fe40000010802 */
[----:B---3--:R-:W-:-:S04]  /*f5f0*/  FFMA.FTZ R4, R219, c[0x0][0x23c], -R0 ;  /* 0x00008f00db047a23 */ /* 0x008fc80000010800 */
[----:B------:R2:W-:Y:S01]  /*f600*/  MUFU.EX2 R97, R4 ;  /* 0x0000000400617308 */ /* 0x0005e20000000800 */
[----:B------:R-:W-:-:S07]  /*f610*/  IMAD.MOV.U32 R219, RZ, RZ, R76 ;  /* 0x000000ffffdb7224 */ /* 0x000fce00078e004c */
[----:B------:R4:W3:Y:S01]  /*f620*/  MUFU.EX2 R106, R5 ;  /* 0x00000005006a7308 */ /* 0x0008e20000000800 */
[----:B--2---:R-:W-:-:S07]  /*f630*/  FFMA.FTZ R4, R132, c[0x0][0x23c], -R0 ;  /* 0x00008f0084047a23 */ /* 0x004fce0000010800 */
[----:B------:R-:W2:Y:S01]  /*f640*/  MUFU.EX2 R107, R4 ;  /* 0x00000004006b7308 */ /* 0x000ea20000000800 */
[----:B------:R-:W-:Y:S02]  /*f650*/  F2FP.BF16.PACK_AB R9, R219, R9 ;  /* 0x00000009db09723e */ /* 0x000fe400000010ff */
[----:B------:R-:W-:-:S05]  /*f660*/  MOV R76, R69 ;  /* 0x00000045004c7202 */ /* 0x000fca0000000f00 */
[----:B-1----:R-:W-:Y:S01]  /*f670*/  HMMA.16816.F32.BF16 R68, R8, R16, R148 ;  /* 0x000000100844723c */ /* 0x002fe20000041894 */
[----:B----4-:R-:W-:Y:S02]  /*f680*/  F2FP.BF16.PACK_AB R5, R87, R6 ;  /* 0x000000065705723e */ /* 0x010fe400000010ff */
[----:B---3--:R-:W-:-:S04]  /*f690*/  F2FP.BF16.PACK_AB R6, R106, R105 ;  /* 0x000000696a06723e */ /* 0x008fc800000010ff */
[----:B--2---:R-:W-:Y:S02]  /*f6a0*/  MOV R151, R107 ;  /* 0x0000006b00977202 */ /* 0x004fe40000000f00 */
[----:B------:R-:W-:Y:S02]  /*f6b0*/  F2FP.BF16.PACK_AB R4, R137, R7 ;  /* 0x000000078904723e */ /* 0x000fe400000010ff */
[----:B------:R-:W-:Y:S01]  /*f6c0*/  F2FP.BF16.PACK_AB R7, R151, R97 ;  /* 0x000000619707723e */ /* 0x000fe200000010ff */
[----:B------:R-:W-:Y:S08]  /*f6d0*/  HMMA.16816.F32.BF16 R56, R8, R18, R56 ;  /* 0x000000120838723c */ /* 0x000ff00000041838 */
[C---:B------:R-:W-:Y:S08]  /*f6e0*/  HMMA.16816.F32.BF16 R144, R4.reuse, R16, R144 ;  /* 0x000000100490723c */ /* 0x040ff00000041890 */
[----:B------:R-:W-:Y:S01]  /*f6f0*/  HMMA.16816.F32.BF16 R156, R4, R18, R156 ;  /* 0x00000012049c723c */ /* 0x000fe2000004189c */
[----:B------:R-:W1:Y:S07]  /*f700*/  LDSM.16.MT88.4 R16, [R222+0xc000] ;  /* 0x00c00000de10783b */ /* 0x000e6e0000004200 */
        /* <DEDUP_REMOVED lines=20> */
[----:B------:R-:W-:Y:S02]  /*f850*/  MOV R76, R114 ;  /* 0x00000072004c7202 */ /* 0x000fe40000000f00 */
[----:B------:R-:W-:Y:S01]  /*f860*/  MOV R114, R98 ;  /* 0x0000006200727202 */ /* 0x000fe20000000f00 */
[----:B------:R-:W-:Y:S01]  /*f870*/  IMAD.MOV.U32 R126, RZ, RZ, R120 ;  /* 0x000000ffff7e7224 */ /* 0x000fe200078e0078 */
[----:B------:R-:W-:Y:S02]  /*f880*/  MOV R148, R125 ;  /* 0x0000007d00947202 */ /* 0x000fe40000000f00 */
[----:B------:R-:W-:-:S02]  /*f890*/  MOV R125, R103 ;  /* 0x00000067007d7202 */ /* 0x000fc40000000f00 */
[----:B------:R-:W-:Y:S02]  /*f8a0*/  MOV R131, R102 ;  /* 0x0000006600837202 */ /* 0x000fe40000000f00 */
[----:B------:R-:W-:Y:S01]  /*f8b0*/  MOV R150, R121 ;  /* 0x0000007900967202 */ /* 0x000fe20000000f00 */
[----:B-1----:R-:W-:Y:S07]  /*f8c0*/  HMMA.16816.F32.BF16 R132, R8, R16, R196 ;  /* 0x000000100884723c */ /* 0x002fee00000418c4 */
[----:B------:R-:W-:Y:S01]  /*f8d0*/  IMAD.MOV.U32 R199, RZ, RZ, R97 ;  /* 0x000000ffffc77224 */ /* 0x000fe200078e0061 */
[----:B------:R-:W-:-:S02]  /*f8e0*/  MOV R198, R96 ;  /* 0x0000006000c67202 */ /* 0x000fc40000000f00 */
[----:B------:R-:W-:Y:S01]  /*f8f0*/  HMMA.16816.F32.BF16 R96, R4, R18, R204 ;  /* 0x000000120460723c */ /* 0x000fe200000418cc */
[----:B------:R-:W-:Y:S02]  /*f900*/  MOV R196, R101 ;  /* 0x0000006500c47202 */ /* 0x000fe40000000f00 */
[----:B------:R-:W-:-:S04]  /*f910*/  MOV R197, R100 ;  /* 0x0000006400c57202 */ /* 0x000fc80000000f00 */
[----:B------:R-:W-:Y:S01]  /*f920*/  MOV R206, R122 ;  /* 0x0000007a00ce7202 */ /* 0x000fe20000000f00 */
[----:B------:R-:W-:Y:S08]  /*f930*/  HMMA.16816.F32.BF16 R100, R4, R16, R192 ;  /* 0x000000100464723c */ /* 0x000ff000000418c0 */
[----:B------:R-:W-:Y:S01]  /*f940*/  HMMA.16816.F32.BF16 R120, R8, R18, R200 ;  /* 0x000000120878723c */ /* 0x000fe200000418c8 */
[----:B------:R-:W1:Y:S01]  /*f950*/  LDSM.16.MT88.4 R16, [R221+0xe000] ;  /* 0x00e00000dd10783b */ /* 0x000e620000004200 */
[----:B------:R-:W-:-:S02]  /*f960*/  MOV R205, R119 ;  /* 0x0000007700cd7202 */ /* 0x000fc40000000f00 */
[----:B------:R-:W-:-:S03]  /*f970*/  MOV R207, R117 ;  /* 0x0000007500cf7202 */ /* 0x000fc60000000f00 */
[----:B------:R-:W-:Y:S01]  /*f980*/  MOV R203, R196 ;  /* 0x000000c400cb7202 */ /* 0x000fe20000000f00 */
[----:B------:R-:W-:Y:S01]  /*f990*/  IMAD.MOV.U32 R201, RZ, RZ, R118 ;  /* 0x000000ffffc97224 */ /* 0x000fe200078e0076 */
[----:B------:R-:W-:Y:S02]  /*f9a0*/  MOV R196, R129 ;  /* 0x0000008100c47202 */ /* 0x000fe40000000f00 */
[----:B------:R-:W-:Y:S02]  /*f9b0*/  MOV R129, R116 ;  /* 0x0000007400817202 */ /* 0x000fe40000000f00 */
[-C--:B-1----:R-:W-:Y:S08]  /*f9c0*/  HMMA.16816.F32.BF16 R116, R8, R16.reuse, R20 ;  /* 0x000000100874723c */ /* 0x082ff00000041814 */
[C---:B------:R-:W-:Y:S08]  /*f9d0*/  HMMA.16816.F32.BF16 R72, R4.reuse, R16, R72 ;  /* 0x000000100448723c */ /* 0x040ff00000041848 */
[-C--:B------:R-:W-:Y:S08]  /*f9e0*/  HMMA.16816.F32.BF16 R36, R4, R18.reuse, R36 ;  /* 0x000000120424723c */ /* 0x080ff00000041824 */
[----:B------:R-:W-:Y:S01]  /*f9f0*/  HMMA.16816.F32.BF16 R20, R8, R18, R80 ;  /* 0x000000120814723c */ /* 0x000fe20000041850 */
[----:B------:R-:W1:Y:S01]  /*fa00*/  LDSM.16.MT88.4 R16, [R222+0xe000] ;  /* 0x00e00000de10783b */ /* 0x000e620000004200 */
[----:B------:R-:W-:Y:S01]  /*fa10*/  MOV R202, R197 ;  /* 0x000000c500ca7202 */ /* 0x000fe20000000f00 */
[----:B------:R-:W-:Y:S01]  /*fa20*/  IMAD.MOV.U32 R200, RZ, RZ, R79 ;  /* 0x000000ffffc87224 */ /* 0x000fe200078e004f */
[----:B------:R-:W-:-:S02]  /*fa30*/  MOV R197, R107 ;  /* 0x0000006b00c57202 */ /* 0x000fc40000000f00 */
[----:B------:R-:W-:Y:S02]  /*fa40*/  MOV R204, R78 ;  /* 0x0000004e00cc7202 */ /* 0x000fe40000000f00 */
[----:B------:R-:W-:Y:S01]  /*fa50*/  MOV R107, R77 ;  /* 0x0000004d006b7202 */ /* 0x000fe20000000f00 */
[-C--:B-1----:R-:W-:Y:S07]  /*fa60*/  HMMA.16816.F32.BF16 R192, R8, R16.reuse, R60 ;  /* 0x0000001008c0723c */ /* 0x082fee000004183c */
[----:B------:R-:W-:Y:S01]  /*fa70*/  IMAD.MOV.U32 R63, RZ, RZ, R76 ;  /* 0x000000ffff3f7224 */ /* 0x000fe200078e004c */
        /* <DEDUP_REMOVED lines=8> */
[----:B------:R-:W1:Y:S07]  /*fb00*/  LDSM.16.MT88.4 R16, [R223+0xe000] ;  /* 0x00e00000df10783b */ /* 0x000e6e0000004200 */
[C---:B-1----:R-:W-:Y:S08]  /*fb10*/  HMMA.16816.F32.BF16 R40, R4.reuse, R16, R40 ;  /* 0x000000100428723c */ /* 0x042ff00000041828 */
[----:B------:R-:W-:Y:S07]  /*fb20*/  HMMA.16816.F32.BF16 R24, R4, R18, R24 ;  /* 0x000000120418723c */ /* 0x000fee0000041818 */
[----:B------:R-:W-:-:S04]  /*fb30*/  FFMA.FTZ R4, R63, c[0x0][0x23c], -R12 ;  /* 0x00008f003f047a23 */ /* 0x000fc8000001080c */
[----:B------:R1:W-:Y:S02]  /*fb40*/  MUFU.EX2 R89, R4 ;  /* 0x0000000400597308 */ /* 0x0003e40000000800 */
[--C-:B-1----:R-:W-:Y:S01]  /*fb50*/  FFMA.FTZ R4, R202, c[0x0][0x23c], -R12.reuse ;  /* 0x00008f00ca047a23 */ /* 0x102fe2000001080c */
[----:B------:R-:W-:Y:S02]  /*fb60*/  MOV R202, R203 ;  /* 0x000000cb00ca7202 */ /* 0x000fe40000000f00 */
[----:B------:R-:W-:Y:S02]  /*fb70*/  MOV R203, R206 ;  /* 0x000000ce00cb7202 */ /* 0x000fe40000000f00 */
[----:B------:R-:W-:Y:S01]  /*fb80*/  MOV R206, R148 ;  /* 0x0000009400ce7202 */ /* 0x000fe20000000f00 */
[----:B------:R-:W-:Y:S01]  /*fb90*/  IMAD.MOV.U32 R148, RZ, RZ, R149 ;  /* 0x000000ffff947224 */ /* 0x000fe200078e0095 */
[----:B------:R-:W-:Y:S02]  /*fba0*/  MOV R149, R110 ;  /* 0x0000006e00957202 */ /* 0x000fe40000000f00 */
[----:B------:R1:W-:Y:S02]  /*fbb0*/  MUFU.EX2 R110, R4 ;  /* 0x00000004006e7308 */ /* 0x0003e40000000800 */
[----:B-1----:R-:W-:-:S06]  /*fbc0*/  FFMA.FTZ R4, R200, c[0x0][0x23c], -R12 ;  /* 0x00008f00c8047a23 */ /* 0x002fcc000001080c */
[----:B------:R1:W-:Y:S02]  /*fbd0*/  MUFU.EX2 R90, R4 ;  /* 0x00000004005a7308 */ /* 0x0003e40000000800 */
[----:B-1----:R-:W-:-:S06]  /*fbe0*/  FFMA.FTZ R4, R201, c[0x0][0x23c], -R12 ;  /* 0x00008f00c9047a23 */ /* 0x002fcc000001080c */
[----:B------:R1:W2:Y:S02]  /*fbf0*/  MUFU.EX2 R5, R4 ;  /* 0x0000000400057308 */ /* 0x0002a40000000800 */
[----:B-1----:R-:W-:-:S06]  /*fc00*/  FFMA.FTZ R4, R202, c[0x0][0x23c], -R3 ;  /* 0x00008f00ca047a23 */ /* 0x002fcc0000010803 */
[----:B------:R1:W-:Y:S02]  /*fc10*/  MUFU.EX2 R88, R4 ;  /* 0x0000000400587308 */ /* 0x0003e40000000800 */
[----:B-1----:R-:W-:-:S06]  /*fc20*/  FFMA.FTZ R4, R203, c[0x0][0x23c], -R3 ;  /* 0x00008f00cb047a23 */ /* 0x002fcc0000010803 */
[----:B------:R1:W3:Y:S02]  /*fc30*/  MUFU.EX2 R93, R4 ;  /* 0x00000004005d7308 */ /* 0x0002e40000000800 */
[----:B-1----:R-:W-:-:S06]  /*fc40*/  FFMA.FTZ R4, R204, c[0x0][0x23c], -R3 ;  /* 0x00008f00cc047a23 */ /* 0x002fcc0000010803 */
[----:B------:R1:W-:Y:S01]  /*fc50*/  MUFU.EX2 R95, R4 ;  /* 0x00000004005f7308 */ /* 0x0003e20000000800 */
[----:B------:R-:W-:Y:S02]  /*fc60*/  MOV R204, R197 ;  /* 0x000000c500cc7202 */ /* 0x000fe40000000f00 */
[----:B------:R-:W-:Y:S01]  /*fc70*/  MOV R197, R198 ;  /* 0x000000c600c57202 */ /* 0x000fe20000000f00 */
[----:B-1----:R-:W-:-:S04]  /*fc80*/  FFMA.FTZ R4, R205, c[0x0][0x23c], -R3 ;  /* 0x00008f00cd047a23 */ /* 0x002fc80000010803 */
[----:B------:R1:W4:Y:S01]  /*fc90*/  MUFU.EX2 R94, R4 ;  /* 0x00000004005e7308 */ /* 0x0003220000000800 */
[----:B------:R-:W-:Y:S01]  /*fca0*/  IMAD.MOV.U32 R198, RZ, RZ, R199 ;  /* 0x000000ffffc67224 */ /* 0x000fe200078e00c7 */
[----:B------:R-:W-:Y:S02]  /*fcb0*/  MOV R202, R149 ;  /* 0x0000009500ca7202 */ /* 0x000fe40000000f00 */
[----:B------:R-:W-:Y:S01]  /*fcc0*/  MOV R199, R127 ;  /* 0x0000007f00c77202 */ /* 0x000fe20000000f00 */
[----:B------:R-:W-:Y:S01]  /*fcd0*/  FFMA.FTZ R127, R126, c[0x0][0x23c], -R12 ;  /* 0x00008f007e7f7a23 */ /* 0x000fe2000001080c */
[----:B------:R-:W-:Y:S01]  /*fce0*/  MOV R200, R148 ;  /* 0x0000009400c87202 */ /* 0x000fe20000000f00 */
[----:B-1----:R-:W-:-:S04]  /*fcf0*/  FFMA.FTZ R4, R196, c[0x0][0x23c], -R2 ;  /* 0x00008f00c4047a23 */ /* 0x002fc80000010802 */
[----:B------:R1:W-:Y:S01]  /*fd00*/  MUFU.EX2 R196, R4 ;  /* 0x0000000400c47308 */ /* 0x0003e20000000800 */
[----:B------:R-:W-:Y:S01]  /*fd10*/  MOV R149, R111 ;  /* 0x0000006f00957202 */ /* 0x000fe20000000f00 */
[--C-:B------:R-:W-:Y:S01]  /*fd20*/  FFMA.FTZ R129, R129, c[0x0][0x23c], -R12.reuse ;  /* 0x00008f0081817a23 */ /* 0x100fe2000001080c */
[----:B------:R-:W-:Y:S01]  /*fd30*/  MOV R148, R219 ;  /* 0x000000db00947202 */ /* 0x000fe20000000f00 */
[--C-:B------:R-:W-:Y:S01]  /*fd40*/  FFMA.FTZ R128, R128, c[0x0][0x23c], -R12.reuse ;  /* 0x00008f0080807a23 */ /* 0x100fe2000001080c */
[----:B------:R-:W-:Y:S01]  /*fd50*/  MOV R111, R226 ;  /* 0x000000e2006f7202 */ /* 0x000fe20000000f00 */
[--C-:B------:R-:W-:Y:S02]  /*fd60*/  FFMA.FTZ R126, R215, c[0x0][0x23c], -R12.reuse ;  /* 0x00008f00d77e7a23 */ /* 0x100fe4000001080c */
[--C-:B------:R-:W-:Y:S02]  /*fd70*/  FFMA.FTZ R219, R15, c[0x0][0x23c], -R12.reuse ;  /* 0x00008f000fdb7a23 */ /* 0x100fe4000001080c */
[----:B------:R-:W-:-:S02]  /*fd80*/  FFMA.FTZ R226, R13, c[0x0][0x23c], -R12 ;  /* 0x00008f000de27a23 */ /* 0x000fc4000001080c */
[----:B-1----:R-:W-:Y:S02]  /*fd90*/  FFMA.FTZ R4, R207, c[0x0][0x23c], -R2 ;  /* 0x00008f00cf047a23 */ /* 0x002fe40000010802 */
[----:B------:R-:W-:Y:S02]  /*fda0*/  FFMA.FTZ R207, R212, c[0x0][0x23c], -R12 ;  /* 0x00008f00d4cf7a23 */ /* 0x000fe4000001080c */
[----:B------:R1:W-:Y:S01]  /*fdb0*/  MUFU.EX2 R92, R4 ;  /* 0x00000004005c7308 */ /* 0x0003e20000000800 */
[----:B------:R-:W-:Y:S02]  /*fdc0*/  FFMA.FTZ R201, R14, c[0x0][0x23c], -R3 ;  /* 0x00008f000ec97a23 */ /* 0x000fe40000010803 */
[----:B------:R-:W-:Y:S01]  /*fdd0*/  IMAD.MOV.U32 R205, RZ, RZ, R150 ;  /* 0x000000ffffcd7224 */ /* 0x000fe200078e0096 */
[----:B------:R-:W-:Y:S01]  /*fde0*/  MOV R150, R109 ;  /* 0x0000006d00967202 */ /* 0x000fe20000000f00 */
[----:B-1----:R-:W-:Y:S02]  /*fdf0*/  FFMA.FTZ R4, R206, c[0x0][0x23c], -R2 ;  /* 0x00008f00ce047a23 */ /* 0x002fe40000010802 */
[----:B------:R-:W-:-:S02]  /*fe00*/  FFMA.FTZ R206, R143, c[0x0][0x23c], -R12 ;  /* 0x00008f008fce7a23 */ /* 0x000fc4000001080c */
[----:B------:R-:W1:Y:S01]  /*fe10*/  LDSM.16.MT88.4 R12, [R221+0xc800] ;  /* 0x00c80000dd0c783b */ /* 0x000e620000004200 */
[----:B------:R-:W-:Y:S02]  /*fe20*/  IMAD.MOV.U32 R109, RZ, RZ, R225 ;  /* 0x000000ffff6d7224 */ /* 0x000fe400078e00e1 */
[----:B------:R2:W-:Y:S01]  /*fe30*/  MUFU.EX2 R225, R4 ;  /* 0x0000000400e17308 */ /* 0x0005e20000000800 */
[--C-:B------:R-:W-:Y:S02]  /*fe40*/  FFMA.FTZ R124, R124, c[0x0][0x23c], -R3.reuse ;  /* 0x00008f007c7c7a23 */ /* 0x100fe40000010803 */
[--C-:B------:R-:W-:Y:S02]  /*fe50*/  FFMA.FTZ R115, R115, c[0x0][0x23c], -R3.reuse ;  /* 0x00008f0073737a23 */ /* 0x100fe40000010803 */
[--C-:B------:R-:W-:Y:S02]  /*fe60*/  FFMA.FTZ R114, R114, c[0x0][0x23c], -R3.reuse ;  /* 0x00008f0072727a23 */ /* 0x100fe40000010803 */
[----:B------:R-:W-:-:S02]  /*fe70*/  FFMA.FTZ R213, R213, c[0x0][0x23c], -R3 ;  /* 0x00008f00d5d57a23 */ /* 0x000fc40000010803 */
[--C-:B------:R-:W-:Y:S02]  /*fe80*/  FFMA.FTZ R212, R208, c[0x0][0x23c], -R3.reuse ;  /* 0x00008f00d0d47a23 */ /* 0x100fe40000010803 */
[--C-:B------:R-:W-:Y:S02]  /*fe90*/  FFMA.FTZ R203, R140, c[0x0][0x23c], -R3.reuse ;  /* 0x00008f008ccb7a23 */ /* 0x100fe40000010803 */
[----:B--2---:R-:W-:Y:S01]  /*fea0*/  FFMA.FTZ R4, R125, c[0x0][0x23c], -R2 ;  /* 0x00008f007d047a23 */ /* 0x004fe20000010802 */
[----:B------:R-:W-:Y:S02]  /*feb0*/  MOV R125, R131 ;  /* 0x00000083007d7202 */ /* 0x000fe40000000f00 */
[----:B------:R-:W-:Y:S01]  /*fec0*/  MOV R131, R113 ;  /* 0x0000007100837202 */ /* 0x000fe20000000f00 */
[----:B------:R-:W-:Y:S02]  /*fed0*/  FFMA.FTZ R113, R216, c[0x0][0x23c], -R3 ;  /* 0x00008f00d8717a23 */ /* 0x000fe40000010803 */
[----:B------:R-:W-:-:S02]  /*fee0*/  FFMA.FTZ R3, R200, c[0x0][0x23c], -R0 ;  /* 0x00008f00c8037a23 */ /* 0x000fc40000010800 */
[--C-:B------:R-:W-:Y:S02]  /*fef0*/  FFMA.FTZ R62, R111, c[0x0][0x23c], -R2.reuse ;  /* 0x00008f006f3e7a23 */ /* 0x100fe40000010802 */
[--C-:B------:R-:W-:Y:S01]  /*ff00*/  FFMA.FTZ R215, R210, c[0x0][0x23c], -R2.reuse ;  /* 0x00008f00d2d77a23 */ /* 0x100fe20000010802 */
[----:B------:R2:W-:Y:S01]  /*ff10*/  MUFU.EX2 R111, R3 ;  /* 0x00000003006f7308 */ /* 0x0005e20000000800 */
[--C-:B------:R-:W-:Y:S02]  /*ff20*/  FFMA.FTZ R112, R112, c[0x0][0x23c], -R2.reuse ;  /* 0x00008f0070707a23 */ /* 0x100fe40000010802 */
[--C-:B------:R-:W-:Y:S02]  /*ff30*/  FFMA.FTZ R63, R202, c[0x0][0x23c], -R2.reuse ;  /* 0x00008f00ca3f7a23 */ /* 0x100fe40000010802 */
[--C-:B------:R-:W-:Y:S02]  /*ff40*/  FFMA.FTZ R61, R218, c[0x0][0x23c], -R2.reuse ;  /* 0x00008f00da3d7a23 */ /* 0x100fe40000010802 */
[----:B------:R-:W-:-:S02]  /*ff50*/  FFMA.FTZ R214, R214, c[0x0][0x23c], -R2 ;  /* 0x00008f00d6d67a23 */ /* 0x000fc40000010802 */
[--C-:B------:R-:W-:Y:S02]  /*ff60*/  FFMA.FTZ R210, R142, c[0x0][0x23c], -R2.reuse ;  /* 0x00008f008ed27a23 */ /* 0x100fe40000010802 */
[----:B------:R-:W-:Y:S02]  /*ff70*/  FFMA.FTZ R208, R138, c[0x0][0x23c], -R2 ;  /* 0x00008f008ad07a23 */ /* 0x000fe40000010802 */
[--C-:B------:R-:W-:Y:S02]  /*ff80*/  FFMA.FTZ R2, R131, c[0x0][0x23c], -R0.reuse ;  /* 0x00008f0083027a23 */ /* 0x100fe40000010800 */
[--C-:B--2---:R-:W-:Y:S02]  /*ff90*/  FFMA.FTZ R3, R204, c[0x0][0x23c], -R0.reuse ;  /* 0x00008f00cc037a23 */ /* 0x104fe40000010800 */
[----:B------:R-:W-:Y:S01]  /*ffa0*/  IMAD.MOV.U32 R216, RZ, RZ, R5 ;  /* 0x000000ffffd87224 */ /* 0x000fe200078e0005 */
[----:B------:R-:W-:Y:S01]  /*ffb0*/  MUFU.EX2 R4, R4 ;  /* 0x0000000400047308 */ /* 0x000fe20000000800 */
[C---:B------:R-:W-:Y:S07]  /*ffc0*/  HMMA.16816.F32.BF16 R164, R8.reuse, R16, R164 ;  /* 0x0000001008a4723c */ /* 0x040fee00000418a4 */
[----:B------:R2:W-:Y:S01]  /*ffd0*/  MUFU.EX2 R91, R3 ;  /* 0x00000003005b7308 */ /* 0x0005e20000000800 */
[----:B------:R-:W-:Y:S01]  /*ffe0*/  HMMA.16816.F32.BF16 R152, R8, R18, R152 ;  /* 0x000000120898723c */ /* 0x000fe20000041898 */
[--C-:B------:R-:W-:Y:S01]  /*fff0*/  FFMA.FTZ R60, R130, c[0x0][0x23c], -R0.reuse ;  /* 0x00008f00823c7a23 */ /* 0x100fe20000010800 */
[----:B------:R-:W1:Y:S05]  /*10000*/  LDSM.16.MT88.4 R16, [R222+0xc800] ;  /* 0x00c80000de10783b */ /* 0x000e6a0000004200 */
[----:B------:R4:W1:Y:S01]  /*10010*/  MUFU.EX2 R5, R2 ;  /* 0x0000000200057308 */ /* 0x0008620000000800 */
[----:B------:R-:W-:Y:S01]  /*10020*/  F2FP.BF16.PACK_AB R8, R110, R89 ;  /* 0x000000596e08723e */ /* 0x000fe200000010ff */
[----:B--2---:R-:W-:-:S02]  /*10030*/  FFMA.FTZ R3, R125, c[0x0][0x23c], -R0 ;  /* 0x00008f007d037a23 */ /* 0x004fc40000010800 */
[----:B------:R-:W-:-:S04]  /*10040*/  FFMA.FTZ R125, R220, c[0x0][0x23c], -R0 ;  /* 0x00008f00dc7d7a23 */ /* 0x000fc80000010800 */
[----:B------:R-:W2:Y:S01]  /*10050*/  MUFU.EX2 R220, R3 ;  /* 0x0000000300dc7308 */ /* 0x000ea20000000800 */
[----:B---3--:R-:W-:Y:S02]  /*10060*/  F2FP.BF16.PACK_AB R9, R93, R88 ;  /* 0x000000585d09723e */ /* 0x008fe400000010ff */
[----:B------:R-:W-:Y:S02]  /*10070*/  F2FP.BF16.PACK_AB R10, R216, R90 ;  /* 0x0000005ad80a723e */ /* 0x000fe400000010ff */
[----:B----4-:R-:W-:Y:S01]  /*10080*/  F2FP.BF16.PACK_AB R11, R94, R95 ;  /* 0x0000005f5e0b723e */ /* 0x010fe200000010ff */
[--C-:B------:R-:W-:Y:S02]  /*10090*/  FFMA.FTZ R130, R239, c[0x0][0x23c], -R0.reuse ;  /* 0x00008f00ef827a23 */ /* 0x100fe40000010800 */
[--C-:B------:R-:W-:Y:S02]  /*100a0*/  FFMA.FTZ R131, R217, c[0x0][0x23c], -R0.reuse ;  /* 0x00008f00d9837a23 */ /* 0x100fe40000010800 */
[----:B------:R-:W-:-:S02]  /*100b0*/  FFMA.FTZ R211, R211, c[0x0][0x23c], -R0 ;  /* 0x00008f00d3d37a23 */ /* 0x000fc40000010800 */
[--C-:B------:R-:W-:Y:S02]  /*100c0*/  FFMA.FTZ R209, R209, c[0x0][0x23c], -R0.reuse ;  /* 0x00008f00d1d17a23 */ /* 0x100fe40000010800 */
[--C-:B------:R-:W-:Y:S02]  /*100d0*/  FFMA.FTZ R200, R141, c[0x0][0x23c], -R0.reuse ;  /* 0x00008f008dc87a23 */ /* 0x100fe40000010800 */
[----:B------:R-:W-:Y:S01]  /*100e0*/  FFMA.FTZ R202, R139, c[0x0][0x23c], -R0 ;  /* 0x00008f008bca7a23 */ /* 0x000fe20000010800 */
[----:B------:R-:W-:Y:S01]  /*100f0*/  MOV R239, R149 ;  /* 0x0000009500ef7202 */ /* 0x000fe20000000f00 */
[----:B------:R-:W-:Y:S01]  /*10100*/  FADD.FTZ R0, R205, R136 ;  /* 0x00000088cd007221 */ /* 0x000fe20000010000 */
[----:B------:R-:W-:Y:S01]  /*10110*/  MOV R217, R150 ;  /* 0x0000009600d97202 */ /* 0x000fe20000000f00 */
[----:B------:R-:W-:Y:S01]  /*10120*/  FADD.FTZ R205, R148, R86 ;  /* 0x0000005694cd7221 */ /* 0x000fe20000010000 */
[----:B------:R-:W-:Y:S02]  /*10130*/  MOV R2, R151 ;  /* 0x0000009700027202 */ /* 0x000fe40000000f00 */
[----:B-1----:R-:W-:Y:S07]  /*10140*/  HMMA.16816.F32.BF16 R148, R8, R12, R68 ;  /* 0x0000000c0894723c */ /* 0x002fee0000041844 */
[----:B------:R-:W-:Y:S01]  /*10150*/  IMAD.MOV.U32 R70, RZ, RZ, R5 ;  /* 0x000000ffff467224 */ /* 0x000fe200078e0005 */
[----:B------:R-:W-:-:S02]  /*10160*/  MOV R71, R4 ;  /* 0x0000000400477202 */ /* 0x000fc40000000f00 */
[----:B------:R-:W-:Y:S02]  /*10170*/  F2FP.BF16.PACK_AB R4, R92, R196 ;  /* 0x000000c45c04723e */ /* 0x000fe400000010ff */
[----:B------:R-:W-:Y:S02]  /*10180*/  F2FP.BF16.PACK_AB R5, R91, R111 ;  /* 0x0000006f5b05723e */ /* 0x000fe400000010ff */
[----:B------:R-:W-:Y:S02]  /*10190*/  F2FP.BF16.PACK_AB R6, R71, R225 ;  /* 0x000000e14706723e */ /* 0x000fe400000010ff */
[----:B--2---:R-:W-:Y:S01]  /*101a0*/  F2FP.BF16.PACK_AB R7, R70, R220 ;  /* 0x000000dc4607723e */ /* 0x004fe200000010ff */
[----:B------:R-:W-:Y:S08]  /*101b0*/  HMMA.16816.F32.BF16 R140, R8, R14, R56 ;  /* 0x0000000e088c723c */ /* 0x000ff00000041838 */
[C---:B------:R-:W-:Y:S08]  /*101c0*/  HMMA.16816.F32.BF16 R144, R4.reuse, R12, R144 ;  /* 0x0000000c0490723c */ /* 0x040ff00000041890 */
[----:B------:R-:W-:Y:S01]  /*101d0*/  HMMA.16816.F32.BF16 R156, R4, R14, R156 ;  /* 0x0000000e049c723c */ /* 0x000fe2000004189c */
[----:B------:R-:W1:Y:S01]  /*101e0*/  LDSM.16.MT88.4 R12, [R224+0xc800] ;  /* 0x00c80000e00c783b */ /* 0x000e620000004200 */
[----:B------:R-:W-:Y:S01]  /*101f0*/  FADD.FTZ R204, R137, R85 ;  /* 0x0000005589cc7221 */ /* 0x000fe20000010000 */
[----:B------:R-:W-:Y:S01]  /*10200*/  MOV R58, R108 ;  /* 0x0000006c003a7202 */ /* 0x000fe20000000f00 */
[----:B------:R-:W-:-:S04]  /*10210*/  IMAD.MOV.U32 R56, RZ, RZ, R109 ;  /* 0x000000ffff387224 */ /* 0x000fc800078e006d */
[----:B------:R-:W-:Y:S01]  /*10220*/  HMMA.16816.F32.BF16 R136, R8, R16, R64 ;  /* 0x000000100888723c */ /* 0x000fe20000041840 */
[----:B------:R-:W-:Y:S01]  /*10230*/  FADD.FTZ R3, R87, R84 ;  /* 0x0000005457037221 */ /* 0x000fe20000010000 */
[----:B------:R-:W-:-:S05]  /*10240*/  MOV R69, R107 ;  /* 0x0000006b00457202 */ /* 0x000fca0000000f00 */
[----:B------:R-:W-:Y:S01]  /*10250*/  IMAD.MOV.U32 R65, RZ, RZ, R111 ;  /* 0x000000ffff417224 */ /* 0x000fe200078e006f */
[----:B------:R-:W-:Y:S01]  /*10260*/  MOV R64, R110 ;  /* 0x0000006e00407202 */ /* 0x000fe20000000f00 */
[----:B------:R-:W-:Y:S01]  /*10270*/  HMMA.16816.F32.BF16 R160, R4, R16, R160 ;  /* 0x0000001004a0723c */ /* 0x000fe200000418a0 */
[----:B------:R-:W-:Y:S01]  /*10280*/  MOV R67, R216 ;  /* 0x000000d800437202 */ /* 0x000fe20000000f00 */
[----:B------:R-:W-:Y:S01]  /*10290*/  IMAD.MOV.U32 R218, RZ, RZ, R105 ;  /* 0x000000ffffda7224 */ /* 0x000fe200078e0069 */
[----:B------:R-:W-:-:S05]  /*102a0*/  MOV R68, R106 ;  /* 0x0000006a00447202 */ /* 0x000fca0000000f00 */
[----:B------:R-:W-:Y:S01]  /*102b0*/  HMMA.16816.F32.BF16 R172, R4, R18, R172 ;  /* 0x0000001204ac723c */ /* 0x000fe200000418ac */
[----:B------:R-:W-:-:S07]  /*102c0*/  MOV R216, R104 ;  /* 0x0000006800d87202 */ /* 0x000fce0000000f00 */
[C---:B------:R-:W-:Y:S01]  /*102d0*/  HMMA.16816.F32.BF16 R108, R8.reuse, R18, R52 ;  /* 0x00000012086c723c */ /* 0x040fe20000041834 */
[----:B------:R-:W2:Y:S07]  /*102e0*/  LDSM.16.MT88.4 R16, [R223+0xc800] ;  /* 0x00c80000df10783b */ /* 0x000eae0000004200 */
[-C--:B-1----:R-:W-:Y:S08]  /*102f0*/  HMMA.16816.F32.BF16 R104, R8, R12.reuse, R48 ;  /* 0x0000000c0868723c */ /* 0x082ff00000041830 */
[C---:B------:R-:W-:Y:S08]  /*10300*/  HMMA.16816.F32.BF16 R176, R4.reuse, R12, R176 ;  /* 0x0000000c04b0723c */ /* 0x040ff000000418b0 */
[-C--:B------:R-:W-:Y:S08]  /*10310*/  HMMA.16816.F32.BF16 R188, R4, R14.reuse, R188 ;  /* 0x0000000e04bc723c */ /* 0x080ff000000418bc */
[----:B------:R-:W-:Y:S01]  /*10320*/  HMMA.16816.F32.BF16 R84, R8, R14, R44 ;  /* 0x0000000e0854723c */ /* 0x000fe2000004182c */
[----:B------:R-:W1:Y:S01]  /*10330*/  LDSM.16.MT88.4 R12, [R221+0xe800] ;  /* 0x00e80000dd0c783b */ /* 0x000e620000004200 */
[----:B------:R-:W-:-:S02]  /*10340*/  MOV R66, R196 ;  /* 0x000000c400427202 */ /* 0x000fc40000000f00 */
[----:B------:R-:W-:Y:S02]  /*10350*/  MOV R48, R197 ;  /* 0x000000c500307202 */ /* 0x000fe40000000f00 */
[----:B------:R-:W-:Y:S02]  /*10360*/  MOV R51, R198 ;  /* 0x000000c600337202 */ /* 0x000fe40000000f00 */
[----:B------:R-:W-:Y:S01]  /*10370*/  MOV R47, R199 ;  /* 0x000000c7002f7202 */ /* 0x000fe20000000f00 */
[----:B--2---:R-:W-:Y:S01]  /*10380*/  HMMA.16816.F32.BF16 R100, R4, R16, R100 ;  /* 0x000000100464723c */ /* 0x004fe20000041864 */
[----:B------:R-:W-:Y:S01]  /*10390*/  MOV R57, R95 ;  /* 0x0000005f00397202 */ /* 0x000fe20000000f00 */
[----:B------:R-:W-:Y:S01]  /*103a0*/  IMAD.MOV.U32 R54, RZ, RZ, R91 ;  /* 0x000000ffff367224 */ /* 0x000fe200078e005b */
[----:B------:R-:W-:Y:S01]  /*103b0*/  MOV R59, R94 ;  /* 0x0000005e003b7202 */ /* 0x000fe20000000f00 */
[----:B------:R-:W-:-:S04]  /*103c0*/  IMAD.MOV.U32 R49, RZ, RZ, R89 ;  /* 0x000000ffff317224 */ /* 0x000fc800078e0059 */
[----:B------:R-:W-:Y:S01]  /*103d0*/  HMMA.16816.F32.BF16 R196, R8, R16, R132 ;  /* 0x0000001008c4723c */ /* 0x000fe20000041884 */
[----:B------:R-:W-:Y:S02]  /*103e0*/  MOV R52, R93 ;  /* 0x0000005d00347202 */ /* 0x000fe40000000f00 */
[----:B------:R-:W-:Y:S02]  /*103f0*/  MOV R53, R92 ;  /* 0x0000005c00357202 */ /* 0x000fe40000000f00 */
[----:B------:R-:W-:-:S03]  /*10400*/  MOV R55, R90 ;  /* 0x0000005a00377202 */ /* 0x000fc60000000f00 */
        /* <DEDUP_REMOVED lines=8> */
[----:B------:R-:W1:Y:S04]  /*10490*/  LDSM.16.MT88.4 R12, [R223+0xe800] ;  /* 0x00e80000df0c783b */ /* 0x000e680000004200 */
[----:B------:R-:W3:Y:S01]  /*104a0*/  LDSM.16.MT88.4 R20, [R222+0xe800] ;  /* 0x00e80000de14783b */ /* 0x000ee20000004200 */
[----:B------:R-:W-:-:S02]  /*104b0*/  MOV R39, R47 ;  /* 0x0000002f00277202 */ /* 0x000fc40000000f00 */
[-C--:B--2---:R-:W-:Y:S07]  /*104c0*/  HMMA.16816.F32.BF16 R72, R4, R16.reuse, R32 ;  /* 0x000000100448723c */ /* 0x084fee0000041820 */
[----:B------:R-:W-:Y:S01]  /*104d0*/  MOV R32, R68 ;  /* 0x0000004400207202 */ /* 0x000fe20000000f00 */
[----:B------:R-:W-:Y:S01]  /*104e0*/  HMMA.16816.F32.BF16 R44, R8, R16, R184 ;  /* 0x00000010082c723c */ /* 0x000fe200000418b8 */
[----:B------:R-:W-:Y:S01]  /*104f0*/  IMAD.MOV.U32 R33, RZ, RZ, R69 ;  /* 0x000000ffff217224 */ /* 0x000fe200078e0045 */
[----:B------:R-:W-:Y:S01]  /*10500*/  MOV R34, R70 ;  /* 0x0000004600227202 */ /* 0x000fe20000000f00 */
[----:B------:R-:W2:Y:S01]  /*10510*/  MUFU.EX2 R16, R112 ;  /* 0x0000007000107308 */ /* 0x000ea20000000800 */
[----:B------:R-:W-:-:S04]  /*10520*/  MOV R35, R71 ;  /* 0x0000004700237202 */ /* 0x000fc80000000f00 */
[----:B------:R-:W-:Y:S07]  /*10530*/  HMMA.16816.F32.BF16 R68, R4, R18, R28 ;  /* 0x000000120444723c */ /* 0x000fee000004181c */
[----:B------:R-:W-:Y:S01]  /*10540*/  MOV R31, R64 ;  /* 0x00000040001f7202 */ /* 0x000fe20000000f00 */
[----:B------:R-:W-:Y:S01]  /*10550*/  IMAD.MOV.U32 R30, RZ, RZ, R65 ;  /* 0x000000ffff1e7224 */ /* 0x000fe200078e0041 */
[----:B------:R-:W-:Y:S02]  /*10560*/  MOV R29, R66 ;  /* 0x00000042001d7202 */ /* 0x000fe40000000f00 */
[----:B------:R-:W-:-:S02]  /*10570*/  MOV R28, R67 ;  /* 0x00000043001c7202 */ /* 0x000fc40000000f00 */
[----:B-1----:R-:W-:Y:S01]  /*10580*/  HMMA.16816.F32.BF16 R64, R4, R12, R40 ;  /* 0x0000000c0440723c */ /* 0x002fe20000041828 */
[----:B------:R-:W-:-:S06]  /*10590*/  IMAD.MOV.U32 R38, RZ, RZ, R48 ;  /* 0x000000ffff267224 */ /* 0x000fcc00078e0030 */
[----:B------:R-:W-:Y:S01]  /*105a0*/  MOV R40, R56 ;  /* 0x0000003800287202 */ /* 0x000fe20000000f00 */
[----:B------:R-:W-:Y:S01]  /*105b0*/  IMAD.MOV.U32 R41, RZ, RZ, R57 ;  /* 0x000000ffff297224 */ /* 0x000fe200078e0039 */
[----:B------:R-:W-:Y:S01]  /*105c0*/  MOV R42, R58 ;  /* 0x0000003a002a7202 */ /* 0x000fe20000000f00 */
[----:B---3--:R-:W-:Y:S01]  /*105d0*/  HMMA.16816.F32.BF16 R80, R4, R20, R80 ;  /* 0x000000140450723c */ /* 0x008fe20000041850 */
[----:B------:R-:W-:-:S07]  /*105e0*/  MOV R43, R59 ;  /* 0x0000003b002b7202 */ /* 0x000fce0000000f00 */
[----:B------:R-:W-:Y:S01]  /*105f0*/  HMMA.16816.F32.BF16 R76, R4, R22, R76 ;  /* 0x00000016044c723c */ /* 0x000fe2000004184c */
[----:B------:R-:W-:-:S07]  /*10600*/  MOV R37, R49 ;  /* 0x0000003100257202 */ /* 0x000fce0000000f00 */
[----:B------:R-:W-:Y:S01]  /*10610*/  HMMA.16816.F32.BF16 R56, R4, R14, R24 ;  /* 0x0000000e0438723c */ /* 0x000fe20000041818 */
[----:B------:R-:W-:-:S06]  /*10620*/  MOV R36, R50 ;  /* 0x0000003200247202 */ /* 0x000fcc0000000f00 */
[----:B------:R-:W-:Y:S01]  /*10630*/  MOV R7, R51 ;  /* 0x0000003300077202 */ /* 0x000fe20000000f00 */
[----:B------:R-:W-:Y:S01]  /*10640*/  IMAD.MOV.U32 R24, RZ, RZ, R52 ;  /* 0x000000ffff187224 */ /* 0x000fe200078e0034 */
[----:B------:R-:W-:Y:S02]  /*10650*/  MOV R4, R42 ;  /* 0x0000002a00047202 */ /* 0x000fe40000000f00 */
[----:B------:R-:W-:Y:S01]  /*10660*/  MOV R25, R53 ;  /* 0x0000003500197202 */ /* 0x000fe20000000f00 */
[----:B------:R-:W-:Y:S01]  /*10670*/  IMAD.MOV.U32 R17, RZ, RZ, R7 ;  /* 0x000000ffff117224 */ /* 0x000fe200078e0007 */
[----:B------:R-:W-:Y:S02]  /*10680*/  MOV R27, R55 ;  /* 0x00000037001b7202 */ /* 0x000fe40000000f00 */
[----:B------:R-:W-:Y:S01]  /*10690*/  MOV R187, R2 ;  /* 0x0000000200bb7202 */ /* 0x000fe20000000f00 */
[----:B------:R-:W-:Y:S01]  /*106a0*/  FADD.FTZ R2, R216, R0 ;  /* 0x00000000d8027221 */ /* 0x000fe20000010000 */
[----:B------:R-:W-:Y:S01]  /*106b0*/  MOV R26, R54 ;  /* 0x00000036001a7202 */ /* 0x000fe20000000f00 */
[----:B------:R-:W-:Y:S01]  /*106c0*/  FADD.FTZ R0, R4, R205 ;  /* 0x000000cd04007221 */ /* 0x000fe20000010000 */
[C---:B------:R-:W-:Y:S01]  /*106d0*/  HMMA.16816.F32.BF16 R52, R8.reuse, R20, R192 ;  /* 0x000000140834723c */ /* 0x040fe200000418c0 */
[----:B------:R-:W-:Y:S01]  /*106e0*/  MOV R7, R24 ;  /* 0x0000001800077202 */ /* 0x000fe20000000f00 */
[----:B------:R-:W-:Y:S01]  /*106f0*/  FADD.FTZ R4, R218, R204 ;  /* 0x000000ccda047221 */ /* 0x000fe20000010000 */
[----:B------:R-:W-:Y:S01]  /*10700*/  MOV R6, R25 ;  /* 0x0000001900067202 */ /* 0x000fe20000000f00 */
[----:B------:R-:W-:Y:S01]  /*10710*/  IMAD.MOV.U32 R25, RZ, RZ, R39 ;  /* 0x000000ffff197224 */ /* 0x000fe200078e0027 */
[----:B------:R-:W-:Y:S01]  /*10720*/  MOV R24, R38 ;  /* 0x0000002600187202 */ /* 0x000fe20000000f00 */
[----:B------:R2:W-:Y:S01]  /*10730*/  MUFU.EX2 R218, R125 ;  /* 0x0000007d00da7308 */ /* 0x0005e20000000800 */
[----:B------:R-:W-:Y:S01]  /*10740*/  MOV R194, R36 ;  /* 0x0000002400c27202 */ /* 0x000fe20000000f00 */
[C---:B------:R-:W-:Y:S01]  /*10750*/  HMMA.16816.F32.BF16 R48, R8.reuse, R22, R180 ;  /* 0x000000160830723c */ /* 0x040fe200000418b4 */
[----:B------:R-:W-:Y:S01]  /*10760*/  MOV R195, R37 ;  /* 0x0000002500c37202 */ /* 0x000fe20000000f00 */
[----:B------:R-:W1:Y:S01]  /*10770*/  LDSM.16.MT88.4 R20, [R221+0xd000] ;  /* 0x00d00000dd14783b */ /* 0x000e620000004200 */
[----:B------:R-:W-:Y:S01]  /*10780*/  FADD.FTZ R3, R17, R3 ;  /* 0x0000000311037221 */ /* 0x000fe20000010000 */
[----:B------:R-:W-:Y:S01]  /*10790*/  MOV R186, R32 ;  /* 0x0000002000ba7202 */ /* 0x000fe20000000f00 */
[----:B------:R-:W-:Y:S01]  /*107a0*/  IMAD.MOV.U32 R193, RZ, RZ, R35 ;  /* 0x000000ffffc17224 */ /* 0x000fe200078e0023 */
[----:B------:R-:W-:Y:S01]  /*107b0*/  MOV R192, R34 ;  /* 0x0000002200c07202 */ /* 0x000fe20000000f00 */
[----:B------:R-:W-:Y:S01]  /*107c0*/  IMAD.MOV.U32 R182, RZ, RZ, R27 ;  /* 0x000000ffffb67224 */ /* 0x000fe200078e001b */
[----:B------:R-:W-:Y:S01]  /*107d0*/  HMMA.16816.F32.BF16 R36, R8, R18, R168 ;  /* 0x000000120824723c */ /* 0x000fe200000418a8 */
[----:B------:R-:W-:Y:S01]  /*107e0*/  MOV R181, R40 ;  /* 0x0000002800b57202 */ /* 0x000fe20000000f00 */
[----:B------:R-:W-:Y:S01]  /*107f0*/  IMAD.MOV.U32 R27, RZ, RZ, R43 ;  /* 0x000000ffff1b7224 */ /* 0x000fe200078e002b */
[----:B------:R-:W-:-:S02]  /*10800*/  MOV R180, R41 ;  /* 0x0000002900b47202 */ /* 0x000fc40000000f00 */
[----:B------:R-:W-:Y:S02]  /*10810*/  MOV R183, R33 ;  /* 0x0000002100b77202 */ /* 0x000fe40000000f00 */
[----:B--2---:R-:W-:Y:S01]  /*10820*/  MOV R125, R16 ;  /* 0x00000010007d7202 */ /* 0x004fe20000000f00 */
[C---:B------:R-:W-:Y:S01]  /*10830*/  HMMA.16816.F32.BF16 R40, R8.reuse, R12, R164 ;  /* 0x0000000c0828723c */ /* 0x040fe200000418a4 */
[----:B------:R-:W2:Y:S07]  /*10840*/  LDSM.16.MT88.4 R16, [R222+0xd000] ;  /* 0x00d00000de10783b */ /* 0x000eae0000004200 */
[----:B------:R-:W-:Y:S01]  /*10850*/  HMMA.16816.F32.BF16 R32, R8, R14, R152 ;  /* 0x0000000e0820723c */ /* 0x000fe20000041898 */
[----:B------:R-:W3:Y:S01]  /*10860*/  LDSM.16.MT88.4 R12, [R224+0xd000] ;  /* 0x00d00000e00c783b */ /* 0x000ee20000004200 */
[----:B------:R-:W-:Y:S01]  /*10870*/  MOV R5, R26 ;  /* 0x0000001a00057202 */ /* 0x000fe20000000f00 */
[----:B------:R-:W-:Y:S08]  /*10880*/  MUFU.EX2 R185, R129 ;  /* 0x0000008100b97308 */ /* 0x000ff00000000800 */
[----:B------:R-:W4:Y:S08]  /*10890*/  MUFU.EX2 R26, R128 ;  /* 0x00000080001a7308 */ /* 0x000f300000000800 */
[----:B------:R-:W-:Y:S08]  /*108a0*/  MUFU.EX2 R127, R127 ;  /* 0x0000007f007f7308 */ /* 0x000ff00000000800 */
[----:B------:R-:W-:Y:S08]  /*108b0*/  MUFU.EX2 R126, R126 ;  /* 0x0000007e007e7308 */ /* 0x000ff00000000800 */
[----:B------:R-:W-:Y:S08]  /*108c0*/  MUFU.EX2 R124, R124 ;  /* 0x0000007c007c7308 */ /* 0x000ff00000000800 */
[----:B------:R-:W1:Y:S08]  /*108d0*/  MUFU.EX2 R153, R115 ;  /* 0x0000007300997308 */ /* 0x000e700000000800 */
[----:B------:R2:W-:Y:S08]  /*108e0*/  MUFU.EX2 R184, R114 ;  /* 0x0000007200b87308 */ /* 0x0005f00000000800 */
[----:B------:R-:W3:Y:S01]  /*108f0*/  MUFU.EX2 R170, R113 ;  /* 0x0000007100aa7308 */ /* 0x000ee20000000800 */
[----:B----4-:R-:W-:-:S02]  /*10900*/  F2FP.BF16.PACK_AB R8, R26, R185 ;  /* 0x000000b91a08723e */ /* 0x010fc400000010ff */
[----:B-1----:R-:W-:Y:S02]  /*10910*/  F2FP.BF16.PACK_AB R9, R153, R124 ;  /* 0x0000007c9909723e */ /* 0x002fe400000010ff */
[----:B------:R-:W-:Y:S01]  /*10920*/  F2FP.BF16.PACK_AB R10, R126, R127 ;  /* 0x0000007f7e0a723e */ /* 0x000fe200000010ff */
[----:B--2---:R-:W-:Y:S02]  /*10930*/  FADD.FTZ R114, R217, R2 ;  /* 0x00000002d9727221 */ /* 0x004fe40000010000 */
[----:B------:R-:W1:Y:S01]  /*10940*/  MUFU.EX2 R154, R63 ;  /* 0x0000003f009a7308 */ /* 0x000e620000000800 */
[----:B---3--:R-:W-:Y:S01]  /*10950*/  F2FP.BF16.PACK_AB R11, R170, R184 ;  /* 0x000000b8aa0b723e */ /* 0x008fe200000010ff */
[----:B------:R-:W-:-:S06]  /*10960*/  FADD.FTZ R113, R239, R0 ;  /* 0x00000000ef717221 */ /* 0x000fcc0000010000 */
[----:B------:R-:W-:Y:S01]  /*10970*/  MUFU.EX2 R171, R62 ;  /* 0x0000003e00ab7308 */ /* 0x000fe20000000800 */
[----:B------:R-:W-:Y:S01]  /*10980*/  MOV R155, R180 ;  /* 0x000000b4009b7202 */ /* 0x000fe20000000f00 */
[----:B------:R-:W-:Y:S01]  /*10990*/  IMAD.MOV.U32 R152, RZ, RZ, R181 ;  /* 0x000000ffff987224 */ /* 0x000fe200078e00b5 */
[----:B------:R-:W-:-:S05]  /*109a0*/  MOV R129, R182 ;  /* 0x000000b600817202 */ /* 0x000fca0000000f00 */
[----:B------:R-:W-:Y:S01]  /*109b0*/  MUFU.EX2 R169, R61 ;  /* 0x0000003d00a97308 */ /* 0x000fe20000000800 */
[----:B------:R-:W-:-:S07]  /*109c0*/  MOV R168, R28 ;  /* 0x0000001c00a87202 */ /* 0x000fce0000000f00 */
[----:B------:R2:W3:Y:S08]  /*109d0*/  MUFU.EX2 R216, R60 ;  /* 0x0000003c00d87308 */ /* 0x0004f00000000800 */
[----:B------:R-:W-:Y:S08]  /*109e0*/  MUFU.EX2 R217, R130 ;  /* 0x0000008200d97308 */ /* 0x000ff00000000800 */
[----:B------:R4:W1:Y:S01]  /*109f0*/  MUFU.EX2 R239, R131 ;  /* 0x0000008300ef7308 */ /* 0x0008620000000800 */
[C---:B--2---:R-:W-:Y:S08]  /*10a00*/  HMMA.16816.F32.BF16 R60, R8.reuse, R22, R140 ;  /* 0x00000016083c723c */ /* 0x044ff0000004188c */
[----:B------:R-:W-:Y:S07]  /*10a10*/  HMMA.16816.F32.BF16 R140, R8, R18, R108 ;  /* 0x00000012088c723c */ /* 0x000fee000004186c */
[----:B------:R-:W-:-:S02]  /*10a20*/  MOV R108, R183 ;  /* 0x000000b7006c7202 */ /* 0x000fc40000000f00 */
[----:B------:R-:W-:Y:S07]  /*10a30*/  HMMA.16816.F32.BF16 R180, R8, R12, R104 ;  /* 0x0000000c08b4723c */ /* 0x000fee0000041868 */
[----:B------:R-:W-:Y:S01]  /*10a40*/  MOV R104, R29 ;  /* 0x0000001d00687202 */ /* 0x000fe20000000f00 */
[----:B------:R-:W-:Y:S01]  /*10a50*/  IMAD.MOV.U32 R105, RZ, RZ, R30 ;  /* 0x000000ffff697224 */ /* 0x000fe200078e001e */
[----:B------:R-:W-:Y:S02]  /*10a60*/  MOV R106, R31 ;  /* 0x0000001f006a7202 */ /* 0x000fe40000000f00 */
[----:B------:R-:W2:Y:S01]  /*10a70*/  LDSM.16.MT88.4 R28, [R223+0xd000] ;  /* 0x00d00000df1c783b */ /* 0x000ea20000004200 */
[----:B------:R-:W-:Y:S01]  /*10a80*/  FADD.FTZ R2, R186, R4 ;  /* 0x00000004ba027221 */ /* 0x000fe20000010000 */
[----:B------:R-:W-:Y:S01]  /*10a90*/  MOV R128, R5 ;  /* 0x0000000500807202 */ /* 0x000fe20000000f00 */
[----:B----4-:R-:W-:Y:S01]  /*10aa0*/  IMAD.MOV.U32 R131, RZ, RZ, R7 ;  /* 0x000000ffff837224 */ /* 0x010fe200078e0007 */
[----:B------:R-:W-:-:S02]  /*10ab0*/  MOV R130, R6 ;  /* 0x0000000600827202 */ /* 0x000fc40000000f00 */
[----:B-1----:R-:W-:Y:S02]  /*10ac0*/  F2FP.BF16.PACK_AB R4, R154, R125 ;  /* 0x0000007d9a04723e */ /* 0x002fe400000010ff */
[----:B---3--:R-:W-:Y:S02]  /*10ad0*/  F2FP.BF16.PACK_AB R5, R218, R216 ;  /* 0x000000d8da05723e */ /* 0x008fe400000010ff */
[----:B------:R-:W-:Y:S02]  /*10ae0*/  F2FP.BF16.PACK_AB R6, R169, R171 ;  /* 0x000000aba906723e */ /* 0x000fe400000010ff */
[----:B------:R-:W-:Y:S01]  /*10af0*/  F2FP.BF16.PACK_AB R7, R239, R217 ;  /* 0x000000d9ef07723e */ /* 0x000fe200000010ff */
[----:B------:R-:W-:Y:S01]  /*10b00*/  IMAD.MOV.U32 R111, RZ, RZ, R26 ;  /* 0x000000ffff6f7224 */ /* 0x000fe200078e001a */
[----:B------:R-:W-:Y:S01]  /*10b10*/  MOV R109, R24 ;  /* 0x00000018006d7202 */ /* 0x000fe20000000f00 */
[----:B------:R-:W-:Y:S01]  /*10b20*/  HMMA.16816.F32.BF16 R148, R8, R20, R148 ;  /* 0x000000140894723c */ /* 0x000fe20000041894 */
[----:B------:R-:W-:-:S02]  /*10b30*/  MOV R110, R25 ;  /* 0x00000019006e7202 */ /* 0x000fc40000000f00 */
[----:B------:R-:W-:Y:S02]  /*10b40*/  MOV R115, R27 ;  /* 0x0000001b00737202 */ /* 0x000fe40000000f00 */
[----:B------:R-:W1:Y:S03]  /*10b50*/  LDSM.16.MT88.4 R24, [R221+0xf000] ;  /* 0x00f00000dd18783b */ /* 0x000e660000004200 */
[C---:B------:R-:W-:Y:S08]  /*10b60*/  HMMA.16816.F32.BF16 R144, R4.reuse, R20, R144 ;  /* 0x000000140490723c */ /* 0x040ff00000041890 */
[----:B------:R-:W-:Y:S01]  /*10b70*/  HMMA.16816.F32.BF16 R156, R4, R22, R156 ;  /* 0x00000016049c723c */ /* 0x000fe2000004189c */
[----:B------:R-:W3:Y:S01]  /*10b80*/  LDSM.16.MT88.4 R20, [R222+0xf000] ;  /* 0x00f00000de14783b */ /* 0x000ee20000004200 */
[----:B------:R-:W-:-:S06]  /*10b90*/  MOV R107, R207 ;  /* 0x000000cf006b7202 */ /* 0x000fcc0000000f00 */
[----:B------:R-:W-:Y:S07]  /*10ba0*/  HMMA.16816.F32.BF16 R176, R4, R12, R176 ;  /* 0x0000000c04b0723c */ /* 0x000fee00000418b0 */
[----:B------:R-:W-:Y:S01]  /*10bb0*/  MOV R13, R206 ;  /* 0x000000ce000d7202 */ /* 0x000fe20000000f00 */
[----:B------:R-:W-:Y:S08]  /*10bc0*/  HMMA.16816.F32.BF16 R164, R8, R16, R136 ;  /* 0x0000001008a4723c */ /* 0x000ff00000041888 */
[C---:B--2---:R-:W-:Y:S07]  /*10bd0*/  HMMA.16816.F32.BF16 R204, R4.reuse, R30, R96 ;  /* 0x0000001e04cc723c */ /* 0x044fee0000041860 */
[----:B------:R-:W-:Y:S01]  /*10be0*/  IMAD.MOV.U32 R96, RZ, RZ, R13 ;  /* 0x000000ffff607224 */ /* 0x000fe200078e000d */
[C---:B------:R-:W-:Y:S08]  /*10bf0*/  HMMA.16816.F32.BF16 R160, R4.reuse, R16, R160 ;  /* 0x0000001004a0723c */ /* 0x040ff000000418a0 */
[C---:B------:R-:W-:Y:S01]  /*10c00*/  HMMA.16816.F32.BF16 R172, R4.reuse, R18, R172 ;  /* 0x0000001204ac723c */ /* 0x040fe200000418ac */
[----:B------:R-:W2:Y:S07]  /*10c10*/  LDSM.16.MT88.4 R16, [R224+0xf000] ;  /* 0x00f00000e010783b */ /* 0x000eae0000004200 */
[-C--:B------:R-:W-:Y:S08]  /*10c20*/  HMMA.16816.F32.BF16 R188, R4, R14.reuse, R188 ;  /* 0x0000000e04bc723c */ /* 0x080ff000000418bc */
[----:B------:R-:W-:Y:S01]  /*10c30*/  HMMA.16816.F32.BF16 R136, R8, R14, R84 ;  /* 0x0000000e0888723c */ /* 0x000fe20000041854 */
[----:B------:R-:W4:Y:S01]  /*10c40*/  LDSM.16.MT88.4 R12, [R223+0xf000] ;  /* 0x00f00000df0c783b */ /* 0x000f220000004200 */
[----:B------:R-:W-:Y:S01]  /*10c50*/  FADD.FTZ R112, R187, R3 ;  /* 0x00000003bb707221 */ /* 0x000fe20000010000 */
[----:B------:R-:W-:Y:S01]  /*10c60*/  MOV R186, R192 ;  /* 0x000000c000ba7202 */ /* 0x000fe20000000f00 */
[----:B------:R-:W-:Y:S01]  /*10c70*/  IMAD.MOV.U32 R3, RZ, RZ, R194 ;  /* 0x000000ffff037224 */ /* 0x000fe200078e00c2 */
[----:B------:R-:W-:-:S03]  /*10c80*/  MOV R187, R193 ;  /* 0x000000c100bb7202 */ /* 0x000fc60000000f00 */
[----:B-1----:R-:W-:Y:S01]  /*10c90*/  HMMA.16816.F32.BF16 R84, R4, R26, R88 ;  /* 0x0000001a0454723c */ /* 0x002fe20000041858 */
[----:B------:R-:W-:Y:S02]  /*10ca0*/  MOV R0, R195 ;  /* 0x000000c300007202 */ /* 0x000fe40000000f00 */
[----:B------:R-:W-:Y:S02]  /*10cb0*/  MOV R97, R104 ;  /* 0x0000006800617202 */ /* 0x000fe40000000f00 */
[----:B------:R-:W-:-:S03]  /*10cc0*/  MOV R98, R105 ;  /* 0x0000006900627202 */ /* 0x000fc60000000f00 */
[----:B---3--:R-:W-:Y:S01]  /*10cd0*/  HMMA.16816.F32.BF16 R88, R4, R20, R80 ;  /* 0x000000140458723c */ /* 0x008fe20000041850 */
[----:B------:R-:W-:-:S06]  /*10ce0*/  MOV R99, R106 ;  /* 0x0000006a00637202 */ /* 0x000fcc0000000f00 */
[----:B------:R-:W-:Y:S01]  /*10cf0*/  IMAD.MOV.U32 R83, RZ, RZ, R107 ;  /* 0x000000ffff537224 */ /* 0x000fe200078e006b */
[----:B------:R-:W-:Y:S01]  /*10d00*/  HMMA.16816.F32.BF16 R192, R4, R28, R100 ;  /* 0x0000001c04c0723c */ /* 0x000fe20000041864 */
[----:B------:R-:W-:Y:S02]  /*10d10*/  MOV R81, R97 ;  /* 0x0000006100517202 */ /* 0x000fe40000000f00 */
[----:B------:R-:W-:Y:S02]  /*10d20*/  MOV R82, R98 ;  /* 0x0000006200527202 */ /* 0x000fe40000000f00 */
[----:B------:R-:W-:-:S03]  /*10d30*/  MOV R98, R153 ;  /* 0x0000009900627202 */ /* 0x000fc60000000f00 */
[----:B------:R-:W-:Y:S01]  /*10d40*/  HMMA.16816.F32.BF16 R100, R4, R24, R92 ;  /* 0x000000180464723c */ /* 0x000fe2000004185c */
[----:B------:R-:W-:-:S07]  /*10d50*/  MOV R97, R154 ;  /* 0x0000009a00617202 */ /* 0x000fce0000000f00 */
[----:B------:R-:W-:Y:S01]  /*10d60*/  HMMA.16816.F32.BF16 R52, R8, R20, R52 ;  /* 0x000000140834723c */ /* 0x000fe20000041834 */
[----:B------:R1:W-:Y:S07]  /*10d70*/  MUFU.EX2 R20, R83 ;  /* 0x0000005300147308 */ /* 0x0003ee0000000800 */
[-C--:B------:R-:W-:Y:S08]  /*10d80*/  HMMA.16816.F32.BF16 R92, R4, R22.reuse, R76 ;  /* 0x00000016045c723c */ /* 0x080ff0000004184c */
[----:B------:R-:W-:Y:S01]  /*10d90*/  HMMA.16816.F32.BF16 R48, R8, R22, R48 ;  /* 0x000000160830723c */ /* 0x000fe20000041830 */
[----:B------:R3:W2:Y:S01]  /*10da0*/  MUFU.EX2 R22, R96 ;  /* 0x0000006000167308 */ /* 0x0006a20000000800 */
[----:B-1----:R-:W-:Y:S01]  /*10db0*/  MOV R83, R99 ;  /* 0x0000006300537202 */ /* 0x002fe20000000f00 */
[----:B------:R-:W-:Y:S01]  /*10dc0*/  IMAD.MOV.U32 R99, RZ, RZ, R152 ;  /* 0x000000ffff637224 */ /* 0x000fe200078e0098 */
[----:B---3--:R-:W-:-:S02]  /*10dd0*/  MOV R96, R155 ;  /* 0x0000009b00607202 */ /* 0x008fc40000000f00 */
[----:B------:R-:W1:Y:S02]  /*10de0*/  LDSM.16.MT88.4 R152, [R221+0xd800] ;  /* 0x00d80000dd98783b */ /* 0x000e640000004200 */
[C---:B------:R-:W-:Y:S01]  /*10df0*/  HMMA.16816.F32.BF16 R196, R8.reuse, R28, R196 ;  /* 0x0000001c08c4723c */ /* 0x040fe200000418c4 */
[----:B------:R-:W-:Y:S07]  /*10e00*/  MUFU.EX2 R219, R219 ;  /* 0x000000db00db7308 */ /* 0x000fee0000000800 */
[----:B------:R-:W-:Y:S01]  /*10e10*/  HMMA.16816.F32.BF16 R116, R8, R24, R116 ;  /* 0x000000180874723c */ /* 0x000fe20000041874 */
[----:B------:R3:W-:Y:S07]  /*10e20*/  MUFU.EX2 R21, R226 ;  /* 0x000000e200157308 */ /* 0x0007ee0000000800 */
[C---:B--2---:R-:W-:Y:S01]  /*10e30*/  HMMA.16816.F32.BF16 R104, R4.reuse, R16, R72 ;  /* 0x000000100468723c */ /* 0x044fe20000041848 */
[----:B------:R-:W-:Y:S07]  /*10e40*/  MUFU.EX2 R213, R213 ;  /* 0x000000d500d57308 */ /* 0x000fee0000000800 */
[----:B----4-:R-:W-:Y:S01]  /*10e50*/  HMMA.16816.F32.BF16 R64, R4, R12, R64 ;  /* 0x0000000c0440723c */ /* 0x010fe20000041840 */
[----:B------:R-:W2:Y:S07]  /*10e60*/  MUFU.EX2 R212, R212 ;  /* 0x000000d400d47308 */ /* 0x000eae0000000800 */
[C---:B------:R-:W-:Y:S01]  /*10e70*/  HMMA.16816.F32.BF16 R44, R8.reuse, R16, R44 ;  /* 0x00000010082c723c */ /* 0x040fe2000004182c */
[----:B------:R-:W-:Y:S07]  /*10e80*/  MUFU.EX2 R16, R203 ;  /* 0x000000cb00107308 */ /* 0x000fee0000000800 */
[C---:B------:R-:W-:Y:S01]  /*10e90*/  HMMA.16816.F32.BF16 R36, R8.reuse, R18, R36 ;  /* 0x000000120824723c */ /* 0x040fe20000041824 */
[----:B------:R-:W4:Y:S07]  /*10ea0*/  MUFU.EX2 R17, R201 ;  /* 0x000000c900117308 */ /* 0x000f2e0000000800 */
[C---:B------:R-:W-:Y:S01]  /*10eb0*/  HMMA.16816.F32.BF16 R40, R8.reuse, R12, R40 ;  /* 0x0000000c0828723c */ /* 0x040fe20000041828 */
[----:B------:R-:W-:Y:S07]  /*10ec0*/  MUFU.EX2 R214, R214 ;  /* 0x000000d600d67308 */ /* 0x000fee0000000800 */
[----:B------:R-:W-:Y:S01]  /*10ed0*/  HMMA.16816.F32.BF16 R32, R8, R14, R32 ;  /* 0x0000000e0820723c */ /* 0x000fe20000041820 */
[----:B------:R-:W1:Y:S01]  /*10ee0*/  MUFU.EX2 R215, R215 ;  /* 0x000000d700d77308 */ /* 0x000e620000000800 */
[----:B------:R-:W-:-:S07]  /*10ef0*/  FADD.FTZ R0, R0, R114 ;  /* 0x0000007200007221 */ /* 0x000fce0000010000 */
[----:B------:R-:W-:Y:S01]  /*10f00*/  MUFU.EX2 R210, R210 ;  /* 0x000000d200d27308 */ /* 0x000fe20000000800 */
[C---:B------:R-:W-:Y:S07]  /*10f10*/  HMMA.16816.F32.BF16 R28, R8.reuse, R30, R132 ;  /* 0x0000001e081c723c */ /* 0x040fee0000041884 */
[----:B------:R-:W-:Y:S01]  /*10f20*/  MUFU.EX2 R208, R208 ;  /* 0x000000d000d07308 */ /* 0x000fe20000000800 */
[----:B------:R-:W-:Y:S07]  /*10f30*/  HMMA.16816.F32.BF16 R24, R8, R26, R120 ;  /* 0x0000001a0818723c */ /* 0x000fee0000041878 */
[----:B------:R-:W-:Y:S08]  /*10f40*/  MUFU.EX2 R211, R211 ;  /* 0x000000d300d37308 */ /* 0x000ff00000000800 */
[----:B------:R-:W1:Y:S01]  /*10f50*/  MUFU.EX2 R209, R209 ;  /* 0x000000d100d17308 */ /* 0x000e620000000800 */
[----:B------:R-:W-:Y:S01]  /*10f60*/  FADD.FTZ R3, R3, R113 ;  /* 0x0000007103037221 */ /* 0x000fe20000010000 */
[----:B------:R-:W-:Y:S01]  /*10f70*/  HMMA.16816.F32.BF16 R68, R4, R18, R68 ;  /* 0x000000120444723c */ /* 0x000fe20000041844 */
[----:B------:R-:W-:Y:S01]  /*10f80*/  FADD.FTZ R2, R81, R2 ;  /* 0x0000000251027221 */ /* 0x000fe20000010000 */
[----:B------:R-:W-:Y:S01]  /*10f90*/  MOV R80, R98 ;  /* 0x0000006200507202 */ /* 0x000fe20000000f00 */
[----:B------:R-:W-:-:S05]  /*10fa0*/  IMAD.MOV.U32 R79, RZ, RZ, R97 ;  /* 0x000000ffff4f7224 */ /* 0x000fca00078e0061 */
[----:B------:R-:W-:Y:S01]  /*10fb0*/  HMMA.16816.F32.BF16 R56, R4, R14, R56 ;  /* 0x0000000e0438723c */ /* 0x000fe20000041838 */
[----:B------:R-:W-:Y:S01]  /*10fc0*/  MUFU.EX2 R12, R200 ;  /* 0x000000c8000c7308 */ /* 0x000fe20000000800 */
[----:B------:R-:W-:Y:S01]  /*10fd0*/  MOV R23, R169 ;  /* 0x000000a900177202 */ /* 0x000fe20000000f00 */
[----:B---3--:R3:W5:Y:S06]  /*10fe0*/  LDL.LU R226, [R1+0x88] ;  /* 0x0000880001e27983 */ /* 0x00876c0000300800 */
[----:B------:R1:W1:Y:S01]  /*10ff0*/  MUFU.EX2 R11, R202 ;  /* 0x000000ca000b7308 */ /* 0x0002620000000800 */
[----:B------:R-:W-:-:S02]  /*11000*/  FADD.FTZ R5, R82, R112 ;  /* 0x0000007052057221 */ /* 0x000fc40000010000 */
[----:B------:R-:W-:Y:S01]  /*11010*/  FADD.FTZ R0, R83, R0 ;  /* 0x0000000053007221 */ /* 0x000fe20000010000 */
[----:B------:R-:W-:Y:S01]  /*11020*/  MOV R97, R111 ;  /* 0x0000006f00617202 */ /* 0x000fe20000000f00 */
[----:B------:R-:W-:Y:S01]  /*11030*/  FADD.FTZ R4, R131, R3 ;  /* 0x0000000383047221 */ /* 0x000fe20000010000 */
[----:B------:R-:W-:Y:S01]  /*11040*/  MOV R98, R125 ;  /* 0x0000007d00627202 */ /* 0x000fe20000000f00 */
[----:B------:R-:W-:Y:S01]  /*11050*/  FADD.FTZ R3, R130, R2 ;  /* 0x0000000282037221 */ /* 0x000fe20000010000 */
[----:B------:R-:W-:Y:S01]  /*11060*/  MOV R14, R127 ;  /* 0x0000007f000e7202 */ /* 0x000fe20000000f00 */
[----:B------:R-:W-:Y:S01]  /*11070*/  FADD.FTZ R2, R128, R5 ;  /* 0x0000000580027221 */ /* 0x000fe20000010000 */
[----:B------:R-:W-:Y:S01]  /*11080*/  F2FP.BF16.PACK_AB R128, R22, R20 ;  /* 0x000000141680723e */ /* 0x000fe200000010ff */
[----:B------:R-:W-:Y:S01]  /*11090*/  FADD.FTZ R10, R129, R0 ;  /* 0x00000000810a7221 */ /* 0x000fe20000010000 */
[----:B--2---:R-:W-:Y:S01]  /*110a0*/  F2FP.BF16.PACK_AB R129, R212, R213 ;  /* 0x000000d5d481723e */ /* 0x004fe200000010ff */
[----:B------:R-:W-:Y:S01]  /*110b0*/  IMAD.MOV.U32 R18, RZ, RZ, R126 ;  /* 0x000000ffff127224 */ /* 0x000fe200078e007e */
[----:B------:R-:W-:Y:S01]  /*110c0*/  F2FP.BF16.PACK_AB R130, R21, R219 ;  /* 0x000000db1582723e */ /* 0x000fe200000010ff */
[----:B------:R-:W-:Y:S01]  /*110d0*/  IMAD.MOV.U32 R111, RZ, RZ, R124 ;  /* 0x000000ffff6f7224 */ /* 0x000fe200078e007c */
[----:B----4-:R-:W-:Y:S01]  /*110e0*/  F2FP.BF16.PACK_AB R131, R17, R16 ;  /* 0x000000101183723e */ /* 0x010fe200000010ff */
[----:B-1----:R-:W-:Y:S01]  /*110f0*/  LDSM.16.MT88.4 R200, [R223+0xd800] ;  /* 0x00d80000dfc8783b */ /* 0x002fe20000004200 */
[----:B------:R-:W-:-:S02]  /*11100*/  F2FP.BF16.PACK_AB R124, R215, R214 ;  /* 0x000000d6d77c723e */ /* 0x000fc400000010ff */
[----:B------:R-:W-:Y:S02]  /*11110*/  F2FP.BF16.PACK_AB R125, R209, R211 ;  /* 0x000000d3d17d723e */ /* 0x000fe400000010ff */
[----:B------:R-:W-:Y:S02]  /*11120*/  F2FP.BF16.PACK_AB R126, R208, R210 ;  /* 0x000000d2d07e723e */ /* 0x000fe400000010ff */
[----:B------:R-:W-:Y:S01]  /*11130*/  F2FP.BF16.PACK_AB R127, R11, R12 ;  /* 0x0000000c0b7f723e */ /* 0x000fe200000010ff */
[----:B------:R-:W-:Y:S01]  /*11140*/  IMAD.MOV.U32 R83, RZ, RZ, R109 ;  /* 0x000000ffff537224 */ /* 0x000fe200078e006d */
[----:B------:R-:W-:Y:S02]  /*11150*/  MOV R81, R99 ;  /* 0x0000006300517202 */ /* 0x000fe40000000f00 */
[----:B------:R-:W-:Y:S01]  /*11160*/  MOV R82, R108 ;  /* 0x0000006c00527202 */ /* 0x000fe20000000f00 */
[----:B------:R-:W-:Y:S01]  /*11170*/  HMMA.16816.F32.BF16 R148, R128, R152, R148 ;  /* 0x000000988094723c */ /* 0x000fe20000041894 */
[----:B------:R-:W-:-:S02]  /*11180*/  MOV R135, R81 ;  /* 0x0000005100877202 */ /* 0x000fc40000000f00 */
[----:B------:R-:W-:Y:S02]  /*11190*/  MOV R134, R82 ;  /* 0x0000005200867202 */ /* 0x000fe40000000f00 */
[----:B------:R-:W-:-:S03]  /*111a0*/  MOV R133, R83 ;  /* 0x0000005300857202 */ /* 0x000fc60000000f00 */
[----:B------:R-:W-:Y:S01]  /*111b0*/  HMMA.16816.F32.BF16 R144, R124, R152, R144 ;  /* 0x000000987c90723c */ /* 0x000fe20000041890 */
[----:B------:R-:W-:Y:S01]  /*111c0*/  IMAD.MOV.U32 R99, RZ, RZ, R115 ;  /* 0x000000ffff637224 */ /* 0x000fe200078e0073 */
[----:B------:R-:W-:-:S06]  /*111d0*/  MOV R115, R168 ;  /* 0x000000a800737202 */ /* 0x000fcc0000000f00 */
[-C--:B------:R-:W-:Y:S01]  /*111e0*/  HMMA.16816.F32.BF16 R156, R124, R154.reuse, R156 ;  /* 0x0000009a7c9c723c */ /* 0x080fe2000004189c */
[----:B------:R-:W-:Y:S02]  /*111f0*/  FADD.FTZ R9, R96, R4 ;  /* 0x0000000460097221 */ /* 0x000fe40000010000 */
[----:B------:R-:W1:Y:S05]  /*11200*/  LDSM.16.MT88.4 R4, [R223+0xf800] ;  /* 0x00f80000df04783b */ /* 0x000e6a0000004200 */
[----:B------:R-:W-:Y:S07]  /*11210*/  HMMA.16816.F32.BF16 R152, R128, R154, R60 ;  /* 0x0000009a8098723c */ /* 0x000fee000004183c */
[----:B------:R-:W-:-:S02]  /*11220*/  MOV R62, R80 ;  /* 0x00000050003e7202 */ /* 0x000fc40000000f00 */
[----:B------:R-:W2:Y:S01]  /*11230*/  LDSM.16.MT88.4 R80, [R221+0xf800] ;  /* 0x00f80000dd50783b */ /* 0x000ea20000004200 */
[----:B------:R-:W-:Y:S01]  /*11240*/  FADD.FTZ R0, R225, R3 ;  /* 0x00000003e1007221 */ /* 0x000fe20000010000 */
[----:B------:R-:W-:Y:S02]  /*11250*/  MOV R3, R115 ;  /* 0x0000007300037202 */ /* 0x000fe40000000f00 */
[----:B------:R-:W4:Y:S01]  /*11260*/  LDSM.16.MT88.4 R112, [R224+0xf800] ;  /* 0x00f80000e070783b */ /* 0x000f220000004200 */
[----:B------:R-:W-:Y:S02]  /*11270*/  MOV R108, R187 ;  /* 0x000000bb006c7202 */ /* 0x000fe40000000f00 */
[----:B------:R-:W-:Y:S02]  /*11280*/  MOV R96, R110 ;  /* 0x0000006e00607202 */ /* 0x000fe40000000f00 */
[----:B------:R-:W-:Y:S01]  /*11290*/  MOV R109, R186 ;  /* 0x000000ba006d7202 */ /* 0x000fe20000000f00 */
[----:B------:R-:W-:Y:S01]  /*112a0*/  FADD.FTZ R8, R220, R2 ;  /* 0x00000002dc087221 */ /* 0x000fe20000010000 */
[----:B------:R-:W-:-:S02]  /*112b0*/  MOV R110, R185 ;  /* 0x000000b9006e7202 */ /* 0x000fc40000000f00 */
[----:B------:R-:W-:Y:S02]  /*112c0*/  MOV R60, R98 ;  /* 0x00000062003c7202 */ /* 0x000fe40000000f00 */
[----:B------:R-:W-:Y:S01]  /*112d0*/  MOV R61, R97 ;  /* 0x00000061003d7202 */ /* 0x000fe20000000f00 */
[----:B------:R-:W-:Y:S01]  /*112e0*/  IMAD.MOV.U32 R63, RZ, RZ, R79 ;  /* 0x000000ffff3f7224 */ /* 0x000fe200078e004f */
[----:B------:R-:W-:Y:S01]  /*112f0*/  MOV R2, R99 ;  /* 0x0000006300027202 */ /* 0x000fe20000000f00 */
[----:B------:R-:W-:Y:S01]  /*11300*/  FADD.FTZ R3, R3, R10 ;  /* 0x0000000a03037221 */ /* 0x000fe20000010000 */
[----:B------:R-:W-:Y:S01]  /*11310*/  MOV R15, R184 ;  /* 0x000000b8000f7202 */ /* 0x000fe20000000f00 */
[----:B-1----:R-:W-:Y:S02]  /*11320*/  HMMA.16816.F32.BF16 R120, R124, R4, R64 ;  /* 0x000000047c78723c */ /* 0x002fe40000041840 */
[----:B------:R-:W-:Y:S01]  /*11330*/  FADD.FTZ R2, R2, R9 ;  /* 0x0000000902027221 */ /* 0x000fe20000010000 */
[----:B------:R-:W-:-:S05]  /*11340*/  MOV R13, R171 ;  /* 0x000000ab000d7202 */ /* 0x000fca0000000f00 */
[----:B--2---:R-:W-:Y:S01]  /*11350*/  HMMA.16816.F32.BF16 R72, R124, R80, R100 ;  /* 0x000000507c48723c */ /* 0x004fe20000041864 */
[----:B------:R-:W-:Y:S01]  /*11360*/  MOV R19, R170 ;  /* 0x000000aa00137202 */ /* 0x000fe20000000f00 */
[----:B------:R-:W-:Y:S01]  /*11370*/  IMAD.MOV.U32 R132, RZ, RZ, R96 ;  /* 0x000000ffff847224 */ /* 0x000fe200078e0060 */
[----:B------:R-:W1:Y:S04]  /*11380*/  LDSM.16.MT88.4 R168, [R222+0xd800] ;  /* 0x00d80000dea8783b */ /* 0x000e680000004200 */
[----:B------:R-:W-:Y:S01]  /*11390*/  IMAD.MOV.U32 R100, RZ, RZ, R108 ;  /* 0x000000ffff647224 */ /* 0x000fe200078e006c */
[----:B------:R-:W-:Y:S01]  /*113a0*/  MOV R101, R109 ;  /* 0x0000006d00657202 */ /* 0x000fe20000000f00 */
[----:B------:R-:W2:Y:S01]  /*113b0*/  LDSM.16.MT88.4 R184, [R224+0xd800] ;  /* 0x00d80000e0b8783b */ /* 0x000ea20000004200 */
[----:B------:R-:W-:-:S02]  /*113c0*/  MOV R102, R110 ;  /* 0x0000006e00667202 */ /* 0x000fc40000000f00 */
[----:B------:R-:W-:Y:S01]  /*113d0*/  MOV R103, R111 ;  /* 0x0000006f00677202 */ /* 0x000fe20000000f00 */
[----:B------:R-:W1:Y:S01]  /*113e0*/  LDSM.16.MT88.4 R96, [R222+0xf800] ;  /* 0x00f80000de60783b */ /* 0x000e620000004200 */
[----:B------:R-:W-:Y:S01]  /*113f0*/  MOV R64, R100 ;  /* 0x0000006400407202 */ /* 0x000fe20000000f00 */
[----:B------:R-:W-:Y:S01]  /*11400*/  IMAD.MOV.U32 R65, RZ, RZ, R101 ;  /* 0x000000ffff417224 */ /* 0x000fe200078e0065 */
[----:B------:R-:W-:Y:S01]  /*11410*/  MOV R66, R102 ;  /* 0x0000006600427202 */ /* 0x000fe20000000f00 */
[----:B----4-:R-:W-:Y:S01]  /*11420*/  HMMA.16816.F32.BF16 R108, R124, R114, R68 ;  /* 0x000000727c6c723c */ /* 0x010fe20000041844 */
[----:B------:R-:W-:Y:S01]  /*11430*/  MOV R67, R103 ;  /* 0x0000006700437202 */ /* 0x000fe20000000f00 */
[----:B------:R-:W-:Y:S01]  /*11440*/  FADD.FTZ R0, R64, R0 ;  /* 0x0000000040007221 */ /* 0x000fe20000010000 */
[----:B------:R3:W5:Y:S04]  /*11450*/  LDL.LU R225, [R1+0x84] ;  /* 0x0000840001e17983 */ /* 0x0007680000300800 */
[----:B------:R3:W5:Y:S01]  /*11460*/  LDL.LU R220, [R1+0x80] ;  /* 0x0000800001dc7983 */ /* 0x0007620000300800 */
        /* <DEDUP_REMOVED lines=35> */
[----:B------:R3:W-:Y:S04]  /*116a0*/  STL [R1+0x10], R4 ;  /* 0x0000100401007387 */ /* 0x0007e80000100800 */
[----:B------:R3:W-:Y:S04]  /*116b0*/  STL [R1+0x48], R3 ;  /* 0x0000480301007387 */ /* 0x0007e80000100800 */
[----:B------:R3:W-:Y:S04]  /*116c0*/  STL [R1+0x4c], R2 ;  /* 0x00004c0201007387 */ /* 0x0007e80000100800 */
[----:B------:R3:W-:Y:S01]  /*116d0*/  STL [R1+0x50], R0 ;  /* 0x0000500001007387 */ /* 0x0007e20000100800 */
[C---:B------:R-:W-:Y:S08]  /*116e0*/  HMMA.16816.F32.BF16 R76, R124.reuse, R82, R84 ;  /* 0x000000527c4c723c */ /* 0x040ff00000041854 */
        /* <DEDUP_REMOVED lines=17> */
[----:B------:R-:W-:-:S02]  /*11800*/  MOV R136, R132 ;  /* 0x0000008400887202 */ /* 0x000fc40000000f00 */
[----:B------:R-:W-:-:S05]  /*11810*/  MOV R137, R133 ;  /* 0x0000008500897202 */ /* 0x000fca0000000f00 */
[C---:B------:R-:W-:Y:S08]  /*11820*/  HMMA.16816.F32.BF16 R80, R128.reuse, R82, R24 ;  /* 0x000000528050723c */ /* 0x040ff00000041818 */
[C---:B------:R-:W-:Y:S08]  /*11830*/  HMMA.16816.F32.BF16 R96, R128.reuse, R98, R48 ;  /* 0x000000628060723c */ /* 0x040ff00000041830 */
[----:B------:R-:W-:Y:S08]  /*11840*/  HMMA.16816.F32.BF16 R112, R128, R114, R36 ;  /* 0x000000728070723c */ /* 0x000ff00000041824 */
[-C--:B------:R-:W-:Y:S08]  /*11850*/  HMMA.16816.F32.BF16 R124, R124, R6.reuse, R56 ;  /* 0x000000067c7c723c */ /* 0x080ff00000041838 */
[----:B------:R-:W-:Y:S01]  /*11860*/  HMMA.16816.F32.BF16 R128, R128, R6, R32 ;  /* 0x000000068080723c */ /* 0x000fe20000041820 */
[----:B------:R-:W-:Y:S07]  /*11870*/  @!P0 BRA `(.L_x_726) ;  /* 0x0000733000008947 */ /* 0x000fee0003800000 */
[----:B---3--:R-:W2:Y:S04]  /*11880*/  LDL.64 R18, [R1+0x40] ;  /* 0x0000400001127983 */ /* 0x008ea80000100a00 */
[----:B------:R-:W3:Y:S01]  /*11890*/  LDL.64 R132, [R1+0x38] ;  /* 0x0000380001847983 */ /* 0x000ee20000100a00 */
[----:B------:R-:W-:Y:S01]  /*118a0*/  UIADD3 UR22, UR8, -0x3, URZ ;  /* 0xfffffffd08167890 */ /* 0x000fe2000fffe03f */
[----:B------:R-:W-:-:S04]  /*118b0*/  DEPBAR.LE SB0, 0x0 ;  /* 0x000080000000791a */ /* 0x000fc80000000000 */
[----:B------:R-:W-:Y:S01]  /*118c0*/  USHF.R.S32.HI UR13, URZ, 0x1f, UR22 ;  /* 0x0000001f3f0d7899 */ /* 0x000fe20008011416 */
[----:B------:R-:W-:Y:S06]  /*118d0*/  BAR.SYNC.DEFER_BLOCKING 0x0 ;  /* 0x0000000000007b1d */ /* 0x000fec0000010000 */
[----:B------:R-:W-:Y:S01]  /*118e0*/  ULDC.64 UR4, c[0x0][0x1a0] ;  /* 0x0000680000047ab9 */ /* 0x000fe20000000a00 */
[----:B------:R-:W-:Y:S01]  /*118f0*/  STL [R1+0x9c], R75 ;  /* 0x00009c4b01007387 */ /* 0x000fe20000100800 */
[----:B------:R-:W-:Y:S02]  /*11900*/  UIMAD UR13, UR13, UR4, URZ ;  /* 0x000000040d0d72a4 */ /* 0x000fe4000f8e023f */
[----:B------:R-:W-:Y:S01]  /*11910*/  UIMAD.WIDE.U32 UR28, UR22, UR4, URZ ;  /* 0x00000004161c72a5 */ /* 0x000fe2000f8e003f */
[----:B------:R-:W-:Y:S01]  /*11920*/  STL [R1+0x98], R74 ;  /* 0x0000984a01007387 */ /* 0x000fe20000100800 */
[----:B------:R-:W-:-:S03]  /*11930*/  UIMAD UR5, UR22, UR5, UR13 ;  /* 0x00000005160572a4 */ /* 0x000fc6000f8e020d */
[----:B------:R-:W-:Y:S01]  /*11940*/  STL [R1+0x94], R73 ;  /* 0x0000944901007387 */ /* 0x000fe20000100800 */
[----:B------:R-:W-:Y:S01]  /*11950*/  UIADD3 UR5, UR29, UR5, URZ ;  /* 0x000000051d057290 */ /* 0x000fe2000fffe03f */
[----:B------:R-:W-:Y:S02]  /*11960*/  IMAD.U32 R4, RZ, RZ, UR28 ;  /* 0x0000001cff047e24 */ /* 0x000fe4000f8e00ff */
[----:B------:R-:W-:Y:S01]  /*11970*/  IMAD.U32 R5, RZ, RZ, UR29 ;  /* 0x0000001dff057e24 */ /* 0x000fe2000f8e00ff */
[----:B------:R-:W-:Y:S02]  /*11980*/  STL [R1+0x90], R72 ;  /* 0x0000904801007387 */ /* 0x000fe40000100800 */
[----:B------:R-:W-:Y:S02]  /*11990*/  IMAD.U32 R0, RZ, RZ, UR5 ;  /* 0x00000005ff007e24 */ /* 0x000fe4000f8e00ff */
[----:B------:R-:W-:Y:S04]  /*119a0*/  @P3 STS.128 [R240+0xc000], RZ ;  /* 0x00c000fff0003388 */ /* 0x000fe80000000c00 */
[----:B------:R-:W-:Y:S04]  /*119b0*/  STL [R1+0x8c], R71 ;  /* 0x00008c4701007387 */ /* 0x000fe80000100800 */
[----:B------:R-:W-:Y:S04]  /*119c0*/  STL [R1+0x88], R70 ;  /* 0x0000884601007387 */ /* 0x000fe80000100800 */
[----:B------:R-:W-:Y:S04]  /*119d0*/  STL [R1+0x84], R69 ;  /* 0x0000844501007387 */ /* 0x000fe80000100800 */
[----:B------:R-:W-:Y:S01]  /*119e0*/  STL [R1+0x80], R68 ;  /* 0x0000804401007387 */ /* 0x000fe20000100800 */
        /* <DEDUP_REMOVED lines=63> */
[----:B--2---:R-:W-:Y:S04]  /*11de0*/  LDSM.16.M88.4 R12, [R227+0x2000] ;  /* 0x00200000e30c783b */ /* 0x004fe80000000200 */
[----:B-----5:R-:W2:Y:S04]  /*11df0*/  LDSM.16.M88.4 R40, [R220+0x9000] ;  /* 0x00900000dc28783b */ /* 0x020ea80000000200 */
[----:B---3--:R-:W-:Y:S04]  /*11e00*/  LDSM.16.M88.4 R16, [R227] ;  /* 0x00000000e310783b */ /* 0x008fe80000000200 */
[----:B------:R-:W3:Y:S04]  /*11e10*/  LDSM.16.M88.4 R44, [R220+0x8800] ;  /* 0x00880000dc2c783b */ /* 0x000ee80000000200 */
[----:B------:R-:W-:Y:S04]  /*11e20*/  LDSM.16.M88.4 R24, [R237] ;  /* 0x00000000ed18783b */ /* 0x000fe80000000200 */
[----:B------:R-:W-:Y:S04]  /*11e30*/  LDSM.16.M88.4 R48, [R220+0x8000] ;  /* 0x00800000dc30783b */ /* 0x000fe80000000200 */
[----:B----4-:R-:W4:Y:S04]  /*11e40*/  LDSM.16.M88.4 R4, [R228+0x2000] ;  /* 0x00200000e404783b */ /* 0x010f280000000200 */
[----:B------:R-:W4:Y:S04]  /*11e50*/  LDSM.16.M88.4 R36, [R220+0x9800] ;  /* 0x00980000dc24783b */ /* 0x000f280000000200 */
[----:B-1----:R-:W-:Y:S04]  /*11e60*/  LDSM.16.M88.4 R8, [R228] ;  /* 0x00000000e408783b */ /* 0x002fe80000000200 */
[----:B------:R-:W1:Y:S04]  /*11e70*/  LDSM.16.M88.4 R28, [R238] ;  /* 0x00000000ee1c783b */ /* 0x000e680000000200 */
[----:B------:R-:W1:Y:S01]  /*11e80*/  LDSM.16.M88.4 R32, [R231] ;  /* 0x00000000e720783b */ /* 0x000e620000000200 */
[----:B--2---:R-:W-:Y:S03]  /*11e90*/  HMMA.16816.F32.BF16 R60, R12, R40, RZ ;  /* 0x000000280c3c723c */ /* 0x004fe600000418ff */
[----:B------:R-:W2:Y:S04]  /*11ea0*/  LDSM.16.M88.4 R20, [R236] ;  /* 0x00000000ec14783b */ /* 0x000ea80000000200 */
[----:B------:R-:W0:Y:S01]  /*11eb0*/  LDGDEPBAR ;  /* 0x00000000000079af */ /* 0x000e220000000000 */
[-C--:B---3--:R-:W-:Y:S08]  /*11ec0*/  HMMA.16816.F32.BF16 R136, R16, R44.reuse, RZ ;  /* 0x0000002c1088723c */ /* 0x088ff000000418ff */
[----:B------:R-:W-:Y:S08]  /*11ed0*/  HMMA.16816.F32.BF16 R132, R12, R44, RZ ;  /* 0x0000002c0c84723c */ /* 0x000ff000000418ff */
[----:B------:R-:W-:Y:S08]  /*11ee0*/  HMMA.16816.F32.BF16 R64, R16, R40, RZ ;  /* 0x000000281040723c */ /* 0x000ff000000418ff */
[----:B----4-:R-:W-:Y:S08]  /*11ef0*/  HMMA.16816.F32.BF16 R60, R4, R24, R60 ;  /* 0x00000018043c723c */ /* 0x010ff0000004183c */
[-C--:B------:R-:W-:Y:S08]  /*11f00*/  HMMA.16816.F32.BF16 R208, R16, R48.reuse, RZ ;  /* 0x0000003010d0723c */ /* 0x080ff000000418ff */
[----:B------:R-:W-:Y:S08]  /*11f10*/  HMMA.16816.F32.BF16 R140, R12, R48, RZ ;  /* 0x000000300c8c723c */ /* 0x000ff000000418ff */
[-C--:B------:R-:W-:Y:S08]  /*11f20*/  HMMA.16816.F32.BF16 R56, R16, R36.reuse, RZ ;  /* 0x000000241038723c */ /* 0x080ff000000418ff */
[----:B------:R-:W-:Y:S07]  /*11f30*/  HMMA.16816.F32.BF16 R52, R12, R36, RZ ;  /* 0x000000240c34723c */ /* 0x000fee00000418ff */
[----:B------:R-:W-:Y:S01]  /*11f40*/  IMAD.MOV.U32 R36, RZ, RZ, R60 ;  /* 0x000000ffff247224 */ /* 0x000fe200078e003c */
[-C--:B-1----:R-:W-:Y:S08]  /*11f50*/  HMMA.16816.F32.BF16 R68, R8, R28.reuse, R136 ;  /* 0x0000001c0844723c */ /* 0x082ff00000041888 */
[----:B------:R-:W-:Y:S07]  /*11f60*/  HMMA.16816.F32.BF16 R216, R4, R28, R132 ;  /* 0x0000001c04d8723c */ /* 0x000fee0000041884 */
[----:B------:R-:W-:Y:S01]  /*11f70*/  IMAD.MOV.U32 R29, RZ, RZ, R61 ;  /* 0x000000ffff1d7224 */ /* 0x000fe200078e003d */
[C---:B------:R-:W-:Y:S07]  /*11f80*/  HMMA.16816.F32.BF16 R64, R8.reuse, R24, R64 ;  /* 0x000000180840723c */ /* 0x040fee0000041840 */
[----:B------:R-:W-:Y:S01]  /*11f90*/  IMAD.MOV.U32 R25, RZ, RZ, R62 ;  /* 0x000000ffff197224 */ /* 0x000fe200078e003e */
[----:B------:R-:W-:Y:S01]  /*11fa0*/  HMMA.16816.F32.BF16 R208, R8, R32, R208 ;  /* 0x0000002008d0723c */ /* 0x000fe200000418d0 */
[----:B------:R-:W-:-:S02]  /*11fb0*/  IMAD.MOV.U32 R24, RZ, RZ, R63 ;  /* 0x000000ffff187224 */ /* 0x000fc400078e003f */
[----:B------:R-:W-:Y:S02]  /*11fc0*/  IMAD.MOV.U32 R40, RZ, RZ, R70 ;  /* 0x000000ffff287224 */ /* 0x000fe400078e0046 */
[----:B------:R-:W-:-:S03]  /*11fd0*/  IMAD.MOV.U32 R37, RZ, RZ, R71 ;  /* 0x000000ffff257224 */ /* 0x000fc600078e0047 */
[-C--:B------:R-:W-:Y:S08]  /*11fe0*/  HMMA.16816.F32.BF16 R60, R12, R50.reuse, RZ ;  /* 0x000000320c3c723c */ /* 0x080ff000000418ff */
[----:B------:R-:W-:Y:S01]  /*11ff0*/  HMMA.16816.F32.BF16 R48, R16, R50, RZ ;  /* 0x000000321030723c */ /* 0x000fe200000418ff */
[----:B------:R-:W-:Y:S02]  /*12000*/  IMAD.MOV.U32 R28, RZ, RZ, R64 ;  /* 0x000000ffff1c7224 */ /* 0x000fe400078e0040 */
[----:B------:R-:W-:-:S02]  /*12010*/  IMAD.MOV.U32 R3, RZ, RZ, R65 ;  /* 0x000000ffff037224 */ /* 0x000fc400078e0041 */
[----:B------:R-:W-:Y:S02]  /*12020*/  IMAD.MOV.U32 R2, RZ, RZ, R66 ;  /* 0x000000ffff027224 */ /* 0x000fe400078e0042 */
[----:B------:R-:W-:Y:S01]  /*12030*/  IMAD.MOV.U32 R0, RZ, RZ, R67 ;  /* 0x000000ffff007224 */ /* 0x000fe200078e0043 */
[----:B------:R-:W-:Y:S07]  /*12040*/  HMMA.16816.F32.BF16 R140, R4, R32, R140 ;  /* 0x00000020048c723c */ /* 0x000fee000004188c */
[----:B------:R-:W-:Y:S01]  /*12050*/  IMAD.MOV.U32 R32, RZ, RZ, R68 ;  /* 0x000000ffff207224 */ /* 0x000fe200078e0044 */
[----:B--2---:R-:W-:Y:S01]  /*12060*/  HMMA.16816.F32.BF16 R72, R8, R20, R56 ;  /* 0x000000140848723c */ /* 0x004fe20000041838 */
[----:B------:R-:W-:-:S07]  /*12070*/  IMAD.MOV.U32 R33, RZ, RZ, R69 ;  /* 0x000000ffff217224 */ /* 0x000fce00078e0045 */
[----:B------:R-:W-:Y:S08]  /*12080*/  HMMA.16816.F32.BF16 R68, R4, R20, R52 ;  /* 0x000000140444723c */ /* 0x000ff00000041834 */
[C---:B------:R-:W-:Y:S08]  /*12090*/  HMMA.16816.F32.BF16 R56, R12.reuse, R46, RZ ;  /* 0x0000002e0c38723c */ /* 0x040ff000000418ff */
[----:B------:R-:W-:Y:S08]  /*120a0*/  HMMA.16816.F32.BF16 R52, R12, R42, RZ ;  /* 0x0000002a0c34723c */ /* 0x000ff000000418ff */
[-C--:B------:R-:W-:Y:S08]  /*120b0*/  HMMA.16816.F32.BF16 R60, R4, R34.reuse, R60 ;  /* 0x00000022043c723c */ /* 0x080ff0000004183c */
[----:B------:R-:W-:Y:S07]  /*120c0*/  HMMA.16816.F32.BF16 R48, R8, R34, R48 ;  /* 0x000000220830723c */ /* 0x000fee0000041830 */
[----:B------:R-:W-:Y:S01]  /*120d0*/  IMAD.MOV.U32 R34, RZ, RZ, R40 ;  /* 0x000000ffff227224 */ /* 0x000fe200078e0028 */
[----:B------:R-:W-:Y:S01]  /*120e0*/  HMMA.16816.F32.BF16 R12, R12, R38, RZ ;  /* 0x000000260c0c723c */ /* 0x000fe200000418ff */
[----:B------:R-:W-:-:S07]  /*120f0*/  IMAD.MOV.U32 R35, RZ, RZ, R37 ;  /* 0x000000ffff237224 */ /* 0x000fce00078e0025 */
        /* <DEDUP_REMOVED lines=12> */
[C---:B-1----:R-:W-:Y:S07]  /*121c0*/  HMMA.16816.F32.BF16 R132, R4.reuse, R12, R140 ;  /* 0x0000000c0484723c */ /* 0x042fee000004188c */
[----:B------:R-:W-:Y:S01]  /*121d0*/  IMAD.MOV.U32 R142, RZ, RZ, R25 ;  /* 0x000000ffff8e7224 */ /* 0x000fe200078e0019 */
[----:B------:R-:W-:Y:S01]  /*121e0*/  HMMA.16816.F32.BF16 R52, R4, R14, R60 ;  /* 0x0000000e0434723c */ /* 0x000fe2000004183c */
[----:B------:R-:W-:-:S02]  /*121f0*/  IMAD.MOV.U32 R143, RZ, RZ, R24 ;  /* 0x000000ffff8f7224 */ /* 0x000fc400078e0018 */
[----:B------:R-:W-:Y:S02]  /*12200*/  IMAD.MOV.U32 R140, RZ, RZ, R36 ;  /* 0x000000ffff8c7224 */ /* 0x000fe400078e0024 */
[----:B------:R-:W-:-:S03]  /*12210*/  IMAD.MOV.U32 R141, RZ, RZ, R29 ;  /* 0x000000ffff8d7224 */ /* 0x000fc600078e001d */
[C---:B--2---:R-:W-:Y:S07]  /*12220*/  HMMA.16816.F32.BF16 R64, R8.reuse, R12, R208 ;  /* 0x0000000c0840723c */ /* 0x044fee00000418d0 */
[----:B------:R-:W-:Y:S01]  /*12230*/  IMAD.MOV.U32 R208, RZ, RZ, R28 ;  /* 0x000000ffffd07224 */ /* 0x000fe200078e001c */
[----:B------:R-:W-:Y:S01]  /*12240*/  HMMA.16816.F32.BF16 R24, R8, R14, R48 ;  /* 0x0000000e0818723c */ /* 0x000fe20000041830 */
[----:B------:R-:W1:Y:S01]  /*12250*/  LDSM.16.M88.4 R12, [R226+0x8800] ;  /* 0x00880000e20c783b */ /* 0x000e620000000200 */
[----:B------:R-:W-:-:S02]  /*12260*/  IMAD.MOV.U32 R209, RZ, RZ, R3 ;  /* 0x000000ffffd17224 */ /* 0x000fc400078e0003 */
[----:B------:R-:W-:Y:S02]  /*12270*/  IMAD.MOV.U32 R210, RZ, RZ, R2 ;  /* 0x000000ffffd27224 */ /* 0x000fe400078e0002 */
[----:B------:R-:W-:Y:S02]  /*12280*/  IMAD.MOV.U32 R211, RZ, RZ, R0 ;  /* 0x000000ffffd37224 */ /* 0x000fe400078e0000 */
        /* <DEDUP_REMOVED lines=74> */
[----:B--2---:R-:W-:Y:S07]  /*12730*/  HMMA.16816.F32.BF16 R40, R8, R12, R56 ;  /* 0x0000000c0828723c */ /* 0x004fee0000041838 */
        /* <DEDUP_REMOVED lines=22> */
[----:B------:R-:W1:Y:S01]  /*128a0*/  LDSM.16.M88.4 R12, [R226+0xa000] ;  /* 0x00a00000e20c783b */ /* 0x000e620000000200 */
[----:B------:R-:W-:-:S02]  /*128b0*/  IMAD.MOV.U32 R56, RZ, RZ, R72 ;  /* 0x000000ffff387224 */ /* 0x000fc400078e0048 */
[----:B------:R-:W-:Y:S01]  /*128c0*/  IMAD.MOV.U32 R3, RZ, RZ, R73 ;  /* 0x000000ffff037224 */ /* 0x000fe200078e0049 */
[----:B------:R-:W2:Y:S01]  /*128d0*/  LDSM.16.M88.4 R8, [R230+0x4000] ;  /* 0x00400000e608783b */ /* 0x000ea20000000200 */
[----:B------:R-:W-:Y:S02]  /*128e0*/  IMAD.MOV.U32 R2, RZ, RZ, R74 ;  /* 0x000000ffff027224 */ /* 0x000fe400078e004a */
[----:B------:R-:W-:Y:S02]  /*128f0*/  IMAD.MOV.U32 R0, RZ, RZ, R75 ;  /* 0x000000ffff007224 */ /* 0x000fe400078e004b */
[----:B------:R-:W-:Y:S02]  /*12900*/  IMAD.MOV.U32 R45, RZ, RZ, R3 ;  /* 0x000000ffff2d7224 */ /* 0x000fe400078e0003 */
[----:B------:R-:W-:Y:S02]  /*12910*/  IMAD.MOV.U32 R46, RZ, RZ, R2 ;  /* 0x000000ffff2e7224 */ /* 0x000fe400078e0002 */
[----:B------:R-:W-:-:S02]  /*12920*/  IMAD.MOV.U32 R47, RZ, RZ, R0 ;  /* 0x000000ffff2f7224 */ /* 0x000fc400078e0000 */
[----:B------:R-:W-:Y:S01]  /*12930*/  IMAD.MOV.U32 R44, RZ, RZ, R56 ;  /* 0x000000ffff2c7224 */ /* 0x000fe200078e0038 */
[-C--:B-1----:R-:W-:Y:S08]  /*12940*/  HMMA.16816.F32.BF16 R52, R4, R12.reuse, R68 ;  /* 0x0000000c0434723c */ /* 0x082ff00000041844 */
[----:B--2---:R-:W-:Y:S08]  /*12950*/  HMMA.16816.F32.BF16 R72, R8, R12, R40 ;  /* 0x0000000c0848723c */ /* 0x004ff00000041828 */
[-C--:B------:R-:W-:Y:S08]  /*12960*/  HMMA.16816.F32.BF16 R68, R4, R14.reuse, R36 ;  /* 0x0000000e0444723c */ /* 0x080ff00000041824 */
[----:B------:R-:W-:Y:S01]  /*12970*/  HMMA.16816.F32.BF16 R208, R8, R14, R24 ;  /* 0x0000000e08d0723c */ /* 0x000fe20000041818 */
[----:B------:R-:W1:Y:S01]  /*12980*/  LDSM.16.M88.4 R12, [R226+0xa800] ;  /* 0x00a80000e20c783b */ /* 0x000e620000000200 */
        /* <DEDUP_REMOVED lines=8> */
[----:B------:R-:W1:Y:S07]  /*12a10*/  LDSM.16.M88.4 R12, [R226+0xb000] ;  /* 0x00b00000e20c783b */ /* 0x000e6e0000000200 */
[-C--:B-1----:R-:W-:Y:S07]  /*12a20*/  HMMA.16816.F32.BF16 R48, R8, R12.reuse, R212 ;  /* 0x0000000c0830723c */ /* 0x082fee00000418d4 */
[----:B------:R-:W-:Y:S01]  /*12a30*/  IMAD.MOV.U32 R212, RZ, RZ, R239 ;  /* 0x000000ffffd47224 */ /* 0x000fe200078e00ef */
[----:B------:R-:W-:Y:S01]  /*12a40*/  HMMA.16816.F32.BF16 R40, R4, R12, R60 ;  /* 0x0000000c0428723c */ /* 0x000fe2000004183c */
[----:B------:R-:W-:Y:S01]  /*12a50*/  IMAD.MOV.U32 R213, RZ, RZ, R3 ;  /* 0x000000ffffd57224 */ /* 0x000fe200078e0003 */
[----:B------:R-:W1:Y:S01]  /*12a60*/  S2R R239, SR_TID.X ;  /* 0x0000000000ef7919 */ /* 0x000e620000002100 */
[----:B------:R-:W-:-:S02]  /*12a70*/  IMAD.MOV.U32 R214, RZ, RZ, R2 ;  /* 0x000000ffffd67224 */ /* 0x000fc400078e0002 */
[----:B------:R-:W-:Y:S02]  /*12a80*/  IMAD.MOV.U32 R215, RZ, RZ, R0 ;  /* 0x000000ffffd77224 */ /* 0x000fe400078e0000 */
[----:B------:R-:W-:Y:S01]  /*12a90*/  IMAD.U32 R0, RZ, RZ, UR22 ;  /* 0x00000016ff007e24 */ /* 0x000fe2000f8e00ff */
[-C--:B------:R-:W-:Y:S08]  /*12aa0*/  HMMA.16816.F32.BF16 R36, R4, R14.reuse, R136 ;  /* 0x0000000e0424723c */ /* 0x080ff00000041888 */
[----:B------:R-:W-:Y:S01]  /*12ab0*/  HMMA.16816.F32.BF16 R24, R8, R14, R64 ;  /* 0x0000000e0818723c */ /* 0x000fe20000041840 */
[----:B------:R-:W2:Y:S01]  /*12ac0*/  LDSM.16.M88.4 R12, [R226+0xb800] ;  /* 0x00b80000e20c783b */ /* 0x000ea20000000200 */
[----:B-1----:R-:W-:-:S05]  /*12ad0*/  IMAD.SHL.U32 R239, R239, 0x2, RZ ;  /* 0x00000002efef7824 */ /* 0x002fca00078e00ff */
[----:B------:R-:W-:-:S05]  /*12ae0*/  LOP3.LUT R239, R239, 0x6, RZ, 0xc0, !PT ;  /* 0x00000006efef7812 */ /* 0x000fca00078ec0ff */
[----:B------:R-:W-:-:S04]  /*12af0*/  IMAD R0, R0, 0x40, R239 ;  /* 0x0000004000007824 */ /* 0x000fc800078e02ef */
[----:B------:R-:W-:Y:S01]  /*12b00*/  IMAD.IADD R2, R242, 0x1, -R0 ;  /* 0x00000001f2027824 */ /* 0x000fe200078e0a00 */
[----:B------:R-:W-:-:S04]  /*12b10*/  ISETP.GE.AND P1, PT, R0, R252, PT ;  /* 0x000000fc0000720c */ /* 0x000fc80003f26270 */
[----:B------:R-:W-:Y:S02]  /*12b20*/  IABS R2, R2 ;  /* 0x0000000200027213 */ /* 0x000fe40000000000 */
[----:B------:R-:W-:-:S03]  /*12b30*/  ISETP.LT.OR P1, PT, R0, R247, P1 ;  /* 0x000000f70000720c */ /* 0x000fc60000f21670 */
[----:B------:R-:W-:Y:S02]  /*12b40*/  IMAD.MOV.U32 R3, RZ, RZ, R2 ;  /* 0x000000ffff037224 */ /* 0x000fe400078e0002 */
[----:B------:R-:W-:Y:S01]  /*12b50*/  IMAD.IADD R2, R241, 0x1, -R0 ;  /* 0x00000001f1027824 */ /* 0x000fe200078e0a00 */
[----:B--2---:R-:W-:Y:S04]  /*12b60*/  HMMA.16816.F32.BF16 R44, R8, R12, R44 ;  /* 0x0000000c082c723c */ /* 0x004fe8000004182c */
[----:B------:R-:W-:-:S04]  /*12b70*/  IABS R2, R2 ;  /* 0x0000000200027213 */ /* 0x000fc80000000000 */
        /* <DEDUP_REMOVED lines=136> */
[C---:B------:R-:W-:Y:S01]  /*13400*/  ISETP.GE.AND P6, PT, R2.reuse, R249, PT ;  /* 0x000000f90200720c */ /* 0x040fe20003fc6270 */
[----:B------:R1:W-:Y:S01]  /*13410*/  STL [R1+0x8], R5 ;  /* 0x0000080501007387 */ /* 0x0003e20000100800 */
[----:B------:R-:W-:Y:S02]  /*13420*/  ISETP.LT.OR P4, PT, R2, R247, P4 ;  /* 0x000000f70200720c */ /* 0x000fe40002781670 */
[----:B------:R-:W-:-:S02]  /*13430*/  IABS R3, R3 ;  /* 0x0000000300037213 */ /* 0x000fc40000000000 */
[----:B------:R-:W-:Y:S02]  /*13440*/  ISETP.LT.OR P6, PT, R2, R244, P6 ;  /* 0x000000f40200720c */ /* 0x000fe400037c1670 */
[----:B------:R-:W-:Y:S01]  /*13450*/  FSEL R21, R15, -INF , !P5 ;  /* 0xff8000000f157808 */ /* 0x000fe20006800000 */
[----:B------:R-:W-:Y:S02]  /*13460*/  IMAD.MOV.U32 R4, RZ, RZ, R3 ;  /* 0x000000ffff047224 */ /* 0x000fe400078e0003 */
[----:B------:R-:W-:Y:S02]  /*13470*/  IMAD.IADD R3, R241, 0x1, -R2 ;  /* 0x00000001f1037824 */ /* 0x000fe400078e0a02 */
[----:B------:R2:W3:Y:S03]  /*13480*/  I2F R6, R4 ;  /* 0x0000000400067306 */ /* 0x0004e60000201400 */
[----:B------:R-:W-:-:S05]  /*13490*/  IABS R3, R3 ;  /* 0x0000000300037213 */ /* 0x000fca0000000000 */
[----:B--2---:R-:W-:Y:S02]  /*134a0*/  IMAD.MOV.U32 R4, RZ, RZ, R3 ;  /* 0x000000ffff047224 */ /* 0x004fe400078e0003 */
[----:B------:R-:W-:Y:S02]  /*134b0*/  IMAD.IADD R3, R243, 0x1, -R2 ;  /* 0x00000001f3037824 */ /* 0x000fe400078e0a02 */
[----:B------:R2:W-:Y:S01]  /*134c0*/  I2F R10, R4 ;  /* 0x00000004000a7306 */ /* 0x0005e20000201400 */
[----:B---3--:R-:W-:Y:S02]  /*134d0*/  FFMA.FTZ R6, R6, -UR21, R209 ;  /* 0x8000001506067c23 */ /* 0x008fe400080100d1 */
[----:B------:R-:W-:-:S03]  /*134e0*/  IABS R3, R3 ;  /* 0x0000000300037213 */ /* 0x000fc60000000000 */
[----:B------:R-:W-:Y:S02]  /*134f0*/  FSEL R16, R6, -INF , !P4 ;  /* 0xff80000006107808 */ /* 0x000fe40006000000 */
[----:B------:R3:W-:Y:S01]  /*13500*/  I2F R9, R3 ;  /* 0x0000000300097306 */ /* 0x0007e20000201400 */
[----:B--2---:R-:W-:Y:S01]  /*13510*/  IMAD.IADD R4, R248, 0x1, -R2 ;  /* 0x00000001f8047824 */ /* 0x004fe200078e0a02 */
[----:B------:R-:W-:-:S04]  /*13520*/  IADD3 R2, R0, 0x10, RZ ;  /* 0x0000001000027810 */ /* 0x000fc80007ffe0ff */
[----:B------:R-:W-:Y:S01]  /*13530*/  IABS R4, R4 ;  /* 0x0000000400047213 */ /* 0x000fe20000000000 */
[--C-:B-1----:R-:W-:Y:S01]  /*13540*/  IMAD.IADD R5, R243, 0x1, -R2.reuse ;  /* 0x00000001f3057824 */ /* 0x102fe200078e0a02 */
[----:B------:R-:W-:Y:S01]  /*13550*/  ISETP.GE.AND P5, PT, R2, R252, PT ;  /* 0x000000fc0200720c */ /* 0x000fe20003fa6270 */
[----:B---3--:R-:W-:Y:S01]  /*13560*/  IMAD.IADD R3, R242, 0x1, -R2 ;  /* 0x00000001f2037824 */ /* 0x008fe200078e0a02 */
[----:B------:R1:W2:Y:S01]  /*13570*/  I2F R11, R4 ;  /* 0x00000004000b7306 */ /* 0x0002a20000201400 */
[C---:B------:R-:W-:Y:S02]  /*13580*/  ISETP.GE.AND P4, PT, R2.reuse, R251, PT ;  /* 0x000000fb0200720c */ /* 0x040fe40003f86270 */
[C---:B------:R-:W-:Y:S02]  /*13590*/  ISETP.LT.OR P5, PT, R2.reuse, R247, P5 ;  /* 0x000000f70200720c */ /* 0x040fe40002fa1670 */
[----:B------:R-:W-:Y:S02]  /*135a0*/  IABS R3, R3 ;  /* 0x0000000300037213 */ /* 0x000fe40000000000 */
[----:B------:R-:W-:-:S03]  /*135b0*/  ISETP.LT.OR P4, PT, R2, R246, P4 ;  /* 0x000000f60200720c */ /* 0x000fc60002781670 */
        /* <DEDUP_REMOVED lines=16> */
[----:B--2---:R-:W-:Y:S01]  /*136c0*/  FFMA.FTZ R12, R7, -UR21, R142 ;  /* 0x80000015070c7c23 */ /* 0x004fe2000801008e */
[----:B------:R-:W-:Y:S02]  /*136d0*/  FSEL R142, R14, -INF , !P5 ;  /* 0xff8000000e8e7808 */ /* 0x000fe40006800000 */
[----:B------:R-:W-:Y:S02]  /*136e0*/  FSEL R219, R4, -INF , !P0 ;  /* 0xff80000004db7808 */ /* 0x000fe40004000000 */
[----:B------:R-:W-:Y:S01]  /*136f0*/  ISETP.GE.AND P0, PT, R2, R249, PT ;  /* 0x000000f90200720c */ /* 0x000fe20003f06270 */
[----:B---3--:R-:W-:Y:S01]  /*13700*/  FFMA.FTZ R11, R3, -UR21, R56 ;  /* 0x80000015030b7c23 */ /* 0x008fe20008010038 */
[----:B------:R-:W-:-:S02]  /*13710*/  IADD3 R3, R0, 0x11, RZ ;  /* 0x0000001100037810 */ /* 0x000fc40007ffe0ff */
[----:B------:R-:W-:Y:S01]  /*13720*/  ISETP.LT.OR P0, PT, R2, R244, P0 ;  /* 0x000000f40200720c */ /* 0x000fe20000701670 */
[----:B------:R-:W-:Y:S01]  /*13730*/  IMAD.IADD R2, R248, 0x1, -R2 ;  /* 0x00000001f8027824 */ /* 0x000fe200078e0a02 */
[----:B------:R-:W-:Y:S01]  /*13740*/  FSEL R34, R12, -INF , !P4 ;  /* 0xff8000000c227808 */ /* 0x000fe20006000000 */
[--C-:B------:R-:W-:Y:S01]  /*13750*/  IMAD.IADD R5, R243, 0x1, -R3.reuse ;  /* 0x00000001f3057824 */ /* 0x100fe200078e0a03 */
[----:B------:R-:W-:Y:S02]  /*13760*/  FSEL R62, R11, -INF , !P1 ;  /* 0xff8000000b3e7808 */ /* 0x000fe40004800000 */
[----:B------:R-:W-:Y:S01]  /*13770*/  IABS R4, R2 ;  /* 0x0000000200047213 */ /* 0x000fe20000000000 */
[----:B------:R-:W-:Y:S01]  /*13780*/  IMAD.IADD R2, R242, 0x1, -R3 ;  /* 0x00000001f2027824 */ /* 0x000fe200078e0a03 */
[C---:B------:R-:W-:Y:S02]  /*13790*/  ISETP.GE.AND P6, PT, R3.reuse, R252, PT ;  /* 0x000000fc0300720c */ /* 0x040fe40003fc6270 */
[----:B------:R1:W2:Y:S01]  /*137a0*/  I2F R15, R4 ;  /* 0x00000004000f7306 */ /* 0x0002a20000201400 */
[----:B------:R-:W-:-:S02]  /*137b0*/  ISETP.GE.AND P5, PT, R3, R251, PT ;  /* 0x000000fb0300720c */ /* 0x000fc40003fa6270 */
[----:B------:R-:W-:Y:S02]  /*137c0*/  IABS R2, R2 ;  /* 0x0000000200027213 */ /* 0x000fe40000000000 */
[C---:B------:R-:W-:Y:S02]  /*137d0*/  ISETP.GE.AND P4, PT, R3.reuse, R250, PT ;  /* 0x000000fa0300720c */ /* 0x040fe40003f86270 */
[C---:B------:R-:W-:Y:S02]  /*137e0*/  ISETP.GE.AND P1, PT, R3.reuse, R249, PT ;  /* 0x000000f90300720c */ /* 0x040fe40003f26270 */
[C---:B------:R-:W-:Y:S02]  /*137f0*/  ISETP.LT.OR P6, PT, R3.reuse, R247, P6 ;  /* 0x000000f70300720c */ /* 0x040fe400037c1670 */
[C---:B------:R-:W-:Y:S02]  /*13800*/  ISETP.LT.OR P5, PT, R3.reuse, R246, P5 ;  /* 0x000000f60300720c */ /* 0x040fe40002fa1670 */
[----:B------:R-:W-:-:S02]  /*13810*/  ISETP.LT.OR P4, PT, R3, R245, P4 ;  /* 0x000000f50300720c */ /* 0x000fc40002781670 */
        /* <DEDUP_REMOVED lines=14> */
[----:B------:R-:W-:Y:S02]  /*13900*/  IABS R4, R4 ;  /* 0x0000000400047213 */ /* 0x000fe40000000000 */
[----:B------:R-:W-:Y:S01]  /*13910*/  FSEL R60, R3, -INF , !P0 ;  /* 0xff800000033c7808 */ /* 0x000fe20004000000 */
[----:B---3--:R-:W-:Y:S01]  /*13920*/  FFMA.FTZ R8, R8, -UR21, R57 ;  /* 0x8000001508087c23 */ /* 0x008fe20008010039 */
[----:B------:R-:W-:Y:S01]  /*13930*/  ISETP.GE.AND P0, PT, R2, R252, PT ;  /* 0x000000fc0200720c */ /* 0x000fe20003f06270 */
[----:B------:R-:W-:Y:S01]  /*13940*/  IMAD.MOV.U32 R5, RZ, RZ, R4 ;  /* 0x000000ffff057224 */ /* 0x000fe200078e0004 */
[----:B------:R-:W-:Y:S01]  /*13950*/  IABS R4, R6 ;  /* 0x0000000600047213 */ /* 0x000fe20000000000 */
[----:B------:R-:W-:Y:S01]  /*13960*/  FFMA.FTZ R6, R10, -UR21, R141 ;  /* 0x800000150a067c23 */ /* 0x000fe2000801008d */
[----:B------:R-:W-:Y:S01]  /*13970*/  FSEL R66, R8, -INF , !P4 ;  /* 0xff80000008427808 */ /* 0x000fe20006000000 */
[----:B------:R1:W2:Y:S01]  /*13980*/  I2F R7, R5 ;  /* 0x0000000500077306 */ /* 0x0002a20000201400 */
[----:B------:R-:W-:-:S02]  /*13990*/  ISETP.GE.AND P4, PT, R2, R249, PT ;  /* 0x000000f90200720c */ /* 0x000fc40003f86270 */
[----:B------:R-:W-:Y:S02]  /*139a0*/  FSEL R64, R6, -INF , !P6 ;  /* 0xff80000006407808 */ /* 0x000fe40007000000 */
[C---:B------:R-:W-:Y:S02]  /*139b0*/  ISETP.GE.AND P6, PT, R2.reuse, R251, PT ;  /* 0x000000fb0200720c */ /* 0x040fe40003fc6270 */
[C---:B------:R-:W-:Y:S01]  /*139c0*/  ISETP.LT.OR P0, PT, R2.reuse, R247, P0 ;  /* 0x000000f70200720c */ /* 0x040fe20000701670 */
[----:B------:R-:W3:Y:S01]  /*139d0*/  I2F R4, R4 ;  /* 0x0000000400047306 */ /* 0x000ee20000201400 */
[C---:B------:R-:W-:Y:S02]  /*139e0*/  ISETP.LT.OR P6, PT, R2.reuse, R246, P6 ;  /* 0x000000f60200720c */ /* 0x040fe400037c1670 */
[----:B------:R-:W-:Y:S01]  /*139f0*/  ISETP.LT.OR P4, PT, R2, R244, P4 ;  /* 0x000000f40200720c */ /* 0x000fe20002781670 */
[----:B-1----:R-:W-:Y:S02]  /*13a00*/  FFMA.FTZ R5, R9, -UR21, R143 ;  /* 0x8000001509057c23 */ /* 0x002fe4000801008f */
[----:B--2---:R-:W-:-:S02]  /*13a10*/  FFMA.FTZ R12, R7, -UR21, R59 ;  /* 0x80000015070c7c23 */ /* 0x004fc4000801003b */
[----:B---3--:R-:W-:Y:S02]  /*13a20*/  FFMA.FTZ R11, R4, -UR21, R28 ;  /* 0x80000015040b7c23 */ /* 0x008fe4000801001c */
[----:B------:R-:W-:-:S03]  /*13a30*/  IMAD.IADD R4, R241, 0x1, -R2 ;  /* 0x00000001f1047824 */ /* 0x000fc600078e0a02 */
[----:B------:R-:W-:Y:S02]  /*13a40*/  FSEL R59, R11, -INF , !P0 ;  /* 0xff8000000b3b7808 */ /* 0x000fe40004000000 */
        /* <DEDUP_REMOVED lines=20> */
[----:B------:R-:W-:Y:S01]  /*13b90*/  IABS R3, R5 ;  /* 0x0000000500037213 */ /* 0x000fe20000000000 */
[--C-:B------:R-:W-:Y:S02]  /*13ba0*/  IMAD.IADD R5, R248, 0x1, -R2.reuse ;  /* 0x00000001f8057824 */ /* 0x100fe400078e0a02 */
        /* <DEDUP_REMOVED lines=10> */
[----:B------:R-:W-:Y:S02]  /*13c50*/  FSEL R5, R5, -INF , !P6 ;  /* 0xff80000005057808 */ /* 0x000fe40007000000 */
[C---:B------:R-:W-:Y:S02]  /*13c60*/  ISETP.GE.AND P6, PT, R2.reuse, R250, PT ;  /* 0x000000fa0200720c */ /* 0x040fe40003fc6270 */
[----:B------:R-:W-:Y:S01]  /*13c70*/  FSEL R31, R7, -INF , !P0 ;  /* 0xff800000071f7808 */ /* 0x000fe20004000000 */
[----:B------:R-:W3:Y:S01]  /*13c80*/  I2F R3, R3 ;  /* 0x0000000300037306 */ /* 0x000ee20000201400 */
[----:B------:R-:W-:Y:S01]  /*13c90*/  ISETP.LT.OR P6, PT, R2, R245, P6 ;  /* 0x000000f50200720c */ /* 0x000fe200037c1670 */
[----:B-1----:R-:W-:Y:S01]  /*13ca0*/  FFMA.FTZ R4, R9, -UR21, R52 ;  /* 0x8000001509047c23 */ /* 0x002fe20008010034 */
[----:B------:R-:W-:Y:S01]  /*13cb0*/  FSEL R9, R12, -INF , !P1 ;  /* 0xff8000000c097808 */ /* 0x000fe20004800000 */
[----:B--2---:R-:W-:Y:S01]  /*13cc0*/  FFMA.FTZ R6, R6, -UR21, R53 ;  /* 0x8000001506067c23 */ /* 0x004fe20008010035 */
[----:B------:R-:W-:-:S02]  /*13cd0*/  ISETP.GE.AND P1, PT, R2, R252, PT ;  /* 0x000000fc0200720c */ /* 0x000fc40003f26270 */
[----:B------:R-:W-:Y:S01]  /*13ce0*/  FSEL R135, R4, -INF , !P5 ;  /* 0xff80000004877808 */ /* 0x000fe20006800000 */
[----:B------:R-:W-:Y:S01]  /*13cf0*/  FFMA.FTZ R4, R13, -UR21, R54 ;  /* 0x800000150d047c23 */ /* 0x000fe20008010036 */
[C---:B------:R-:W-:Y:S01]  /*13d00*/  ISETP.GE.AND P5, PT, R2.reuse, R249, PT ;  /* 0x000000f90200720c */ /* 0x040fe20003fa6270 */
[----:B---3--:R-:W-:Y:S01]  /*13d10*/  FFMA.FTZ R15, R3, -UR21, R55 ;  /* 0x80000015030f7c23 */ /* 0x008fe20008010037 */
[C---:B------:R-:W-:Y:S01]  /*13d20*/  ISETP.LT.OR P1, PT, R2.reuse, R247, P1 ;  /* 0x000000f70200720c */ /* 0x040fe20000f21670 */
[----:B------:R-:W-:Y:S01]  /*13d30*/  STL [R1+0x20], R9 ;  /* 0x0000200901007387 */ /* 0x000fe20000100800 */
[----:B------:R-:W-:Y:S02]  /*13d40*/  ISETP.LT.OR P5, PT, R2, R244, P5 ;  /* 0x000000f40200720c */ /* 0x000fe40002fa1670 */
[----:B------:R-:W-:Y:S01]  /*13d50*/  IADD3 R2, R0, 0x20, RZ ;  /* 0x0000002000027810 */ /* 0x000fe20007ffe0ff */
[----:B------:R1:W-:Y:S01]  /*13d60*/  STL [R1+0x18], R5 ;  /* 0x0000180501007387 */ /* 0x0003e20000100800 */
[----:B------:R-:W-:-:S02]  /*13d70*/  FSEL R56, R4, -INF , !P4 ;  /* 0xff80000004387808 */ /* 0x000fc40006000000 */
[----:B------:R-:W-:Y:S01]  /*13d80*/  FSEL R20, R6, -INF , !P6 ;  /* 0xff80000006147808 */ /* 0x000fe20007000000 */
[--C-:B------:R-:W-:Y:S01]  /*13d90*/  IMAD.IADD R3, R242, 0x1, -R2.reuse ;  /* 0x00000001f2037824 */ /* 0x100fe200078e0a02 */
[C---:B------:R-:W-:Y:S02]  /*13da0*/  ISETP.GE.AND P4, PT, R2.reuse, R252, PT ;  /* 0x000000fc0200720c */ /* 0x040fe40003f86270 */
[C---:B------:R-:W-:Y:S02]  /*13db0*/  ISETP.GE.AND P0, PT, R2.reuse, R250, PT ;  /* 0x000000fa0200720c */ /* 0x040fe40003f06270 */
[----:B------:R-:W-:Y:S02]  /*13dc0*/  IABS R3, R3 ;  /* 0x0000000300037213 */ /* 0x000fe40000000000 */
[C---:B------:R-:W-:Y:S02]  /*13dd0*/  ISETP.GE.AND P6, PT, R2.reuse, R249, PT ;  /* 0x000000f90200720c */ /* 0x040fe40003fc6270 */
[C---:B------:R-:W-:Y:S01]  /*13de0*/  ISETP.LT.OR P4, PT, R2.reuse, R247, P4 ;  /* 0x000000f70200720c */ /* 0x040fe20002781670 */
[----:B------:R-:W-:Y:S01]  /*13df0*/  IMAD.MOV.U32 R4, RZ, RZ, R3 ;  /* 0x000000ffff047224 */ /* 0x000fe200078e0003 */
[C---:B------:R-:W-:Y:S01]  /*13e00*/  ISETP.LT.OR P0, PT, R2.reuse, R245, P0 ;  /* 0x000000f50200720c */ /* 0x040fe20000701670 */
[----:B------:R-:W-:Y:S01]  /*13e10*/  IMAD.IADD R3, R241, 0x1, -R2 ;  /* 0x00000001f1037824 */ /* 0x000fe200078e0a02 */
[----:B------:R-:W-:Y:S01]  /*13e20*/  ISETP.LT.OR P6, PT, R2, R244, P6 ;  /* 0x000000f40200720c */ /* 0x000fe200037c1670 */
[----:B------:R2:W3:Y:S01]  /*13e30*/  I2F R11, R4 ;  /* 0x00000004000b7306 */ /* 0x0004e20000201400 */
[----:B------:R-:W-:-:S02]  /*13e40*/  FSEL R134, R15, -INF , !P5 ;  /* 0xff8000000f867808 */ /* 0x000fc40006800000 */
[----:B------:R-:W-:Y:S01]  /*13e50*/  IABS R3, R3 ;  /* 0x0000000300037213 */ /* 0x000fe20000000000 */
[----:B-1----:R-:W-:-:S05]  /*13e60*/  FFMA.FTZ R5, R8, -UR21, R29 ;  /* 0x8000001508057c23 */ /* 0x002fca000801001d */
[----:B------:R-:W-:Y:S02]  /*13e70*/  FSEL R61, R5, -INF , !P1 ;  /* 0xff800000053d7808 */ /* 0x000fe40004800000 */
[C---:B------:R-:W-:Y:S01]  /*13e80*/  ISETP.GE.AND P1, PT, R2.reuse, R251, PT ;  /* 0x000000fb0200720c */ /* 0x040fe20003f26270 */
[----:B--2---:R-:W-:Y:S02]  /*13e90*/  IMAD.MOV.U32 R4, RZ, RZ, R3 ;  /* 0x000000ffff047224 */ /* 0x004fe400078e0003 */
[----:B------:R-:W-:Y:S01]  /*13ea0*/  IMAD.IADD R3, R243, 0x1, -R2 ;  /* 0x00000001f3037824 */ /* 0x000fe200078e0a02 */
[----:B------:R-:W-:Y:S01]  /*13eb0*/  ISETP.LT.OR P1, PT, R2, R246, P1 ;  /* 0x000000f60200720c */ /* 0x000fe20000f21670 */
[----:B------:R1:W-:Y:S01]  /*13ec0*/  I2F R10, R4 ;  /* 0x00000004000a7306 */ /* 0x0003e20000201400 */
[----:B---3--:R-:W-:Y:S02]  /*13ed0*/  FFMA.FTZ R6, R11, -UR21, R48 ;  /* 0x800000150b067c23 */ /* 0x008fe40008010030 */
        /* <DEDUP_REMOVED lines=18> */
[----:B------:R-:W-:-:S05]  /*14000*/  IABS R3, R3 ;  /* 0x0000000300037213 */ /* 0x000fca0000000000 */
[----:B-1----:R-:W-:Y:S01]  /*14010*/  IMAD.MOV.U32 R4, RZ, RZ, R3 ;  /* 0x000000ffff047224 */ /* 0x002fe200078e0003 */
[----:B------:R-:W-:Y:S01]  /*14020*/  IABS R3, R5 ;  /* 0x0000000500037213 */ /* 0x000fe20000000000 */
[----:B------:R-:W-:Y:S02]  /*14030*/  FFMA.FTZ R5, R10, -UR21, R50 ;  /* 0x800000150a057c23 */ /* 0x000fe40008010032 */
[----:B------:R1:W2:Y:S01]  /*14040*/  I2F R7, R4 ;  /* 0x0000000400077306 */ /* 0x0002a20000201400 */
[----:B---3--:R-:W-:Y:S02]  /*14050*/  FFMA.FTZ R14, R8, -UR21, R49 ;  /* 0x80000015080e7c23 */ /* 0x008fe40008010031 */
[----:B------:R-:W-:Y:S02]  /*14060*/  FSEL R42, R5, -INF , !P1 ;  /* 0xff800000052a7808 */ /* 0x000fe40004800000 */
[----:B------:R-:W-:Y:S02]  /*14070*/  ISETP.GE.AND P1, PT, R2, R250, PT ;  /* 0x000000fa0200720c */ /* 0x000fe40003f26270 */
[----:B------:R-:W-:Y:S01]  /*14080*/  FSEL R35, R14, -INF , !P5 ;  /* 0xff8000000e237808 */ /* 0x000fe20006800000 */
[----:B------:R-:W3:Y:S01]  /*14090*/  I2F R3, R3 ;  /* 0x0000000300037306 */ /* 0x000ee20000201400 */
[----:B------:R-:W-:Y:S01]  /*140a0*/  ISETP.LT.OR P1, PT, R2, R245, P1 ;  /* 0x000000f50200720c */ /* 0x000fe20000f21670 */
[----:B-1----:R-:W-:-:S02]  /*140b0*/  FFMA.FTZ R4, R9, -UR21, R40 ;  /* 0x8000001509047c23 */ /* 0x002fc40008010028 */
        /* <DEDUP_REMOVED lines=12> */
[----:B------:R-:W-:Y:S02]  /*14180*/  FSEL R52, R11, -INF , !P1 ;  /* 0xff8000000b347808 */ /* 0x000fe40004800000 */
[----:B------:R1:W2:Y:S01]  /*14190*/  I2F R15, R4 ;  /* 0x00000004000f7306 */ /* 0x0002a20000201400 */
[C---:B------:R-:W-:Y:S02]  /*141a0*/  ISETP.GE.AND P6, PT, R3.reuse, R252, PT ;  /* 0x000000fc0300720c */ /* 0x040fe40003fc6270 */
[----:B------:R-:W-:Y:S02]  /*141b0*/  IABS R2, R2 ;  /* 0x0000000200027213 */ /* 0x000fe40000000000 */
[C---:B------:R-:W-:Y:S02]  /*141c0*/  ISETP.GE.AND P5, PT, R3.reuse, R251, PT ;  /* 0x000000fb0300720c */ /* 0x040fe40003fa6270 */
[----:B------:R-:W-:-:S02]  /*141d0*/  ISETP.GE.AND P4, PT, R3, R250, PT ;  /* 0x000000fa0300720c */ /* 0x000fc40003f86270 */
[C---:B------:R-:W-:Y:S02]  /*141e0*/  ISETP.GE.AND P1, PT, R3.reuse, R249, PT ;  /* 0x000000f90300720c */ /* 0x040fe40003f26270 */
[C---:B------:R-:W-:Y:S02]  /*141f0*/  ISETP.LT.OR P6, PT, R3.reuse, R247, P6 ;  /* 0x000000f70300720c */ /* 0x040fe400037c1670 */
[C---:B------:R-:W-:Y:S02]  /*14200*/  ISETP.LT.OR P5, PT, R3.reuse, R246, P5 ;  /* 0x000000f60300720c */ /* 0x040fe40002fa1670 */
[C---:B------:R-:W-:Y:S01]  /*14210*/  ISETP.LT.OR P4, PT, R3.reuse, R245, P4 ;  /* 0x000000f50300720c */ /* 0x040fe20002781670 */
[----:B-1----:R-:W-:Y:S01]  /*14220*/  IMAD.MOV.U32 R4, RZ, RZ, R2 ;  /* 0x000000ffff047224 */ /* 0x002fe200078e0002 */
[----:B------:R-:W-:Y:S01]  /*14230*/  ISETP.LT.OR P1, PT, R3, R244, P1 ;  /* 0x000000f40300720c */ /* 0x000fe20000f21670 */
        /* <DEDUP_REMOVED lines=29> */
[----:B--2---:R-:W-:-:S03]  /*14410*/  FFMA.FTZ R12, R7, -UR21, R138 ;  /* 0x80000015070c7c23 */ /* 0x004fc6000801008a */
[----:B------:R-:W-:Y:S02]  /*14420*/  FSEL R36, R5, -INF , !P5 ;  /* 0xff80000005247808 */ /* 0x000fe40006800000 */
[----:B------:R-:W-:Y:S01]  /*14430*/  ISETP.GE.AND P5, PT, R2, R250, PT ;  /* 0x000000fa0200720c */ /* 0x000fe20003fa6270 */
[----:B---3--:R-:W-:Y:S02]  /*14440*/  FFMA.FTZ R11, R4, -UR21, R37 ;  /* 0x80000015040b7c23 */ /* 0x008fe40008010025 */
[----:B------:R-:W-:Y:S01]  /*14450*/  IMAD.IADD R4, R241, 0x1, -R2 ;  /* 0x00000001f1047824 */ /* 0x000fe200078e0a02 */
[----:B------:R-:W-:Y:S02]  /*14460*/  ISETP.LT.OR P5, PT, R2, R245, P5 ;  /* 0x000000f50200720c */ /* 0x000fe40002fa1670 */
[----:B------:R-:W-:Y:S02]  /*14470*/  FSEL R218, R11, -INF , !P0 ;  /* 0xff8000000bda7808 */ /* 0x000fe40004000000 */
[----:B------:R-:W-:-:S05]  /*14480*/  IABS R3, R4 ;  /* 0x0000000400037213 */ /* 0x000fca0000000000 */
[----:B------:R-:W-:Y:S02]  /*14490*/  IMAD.MOV.U32 R4, RZ, RZ, R3 ;  /* 0x000000ffff047224 */ /* 0x000fe400078e0003 */
        /* <DEDUP_REMOVED lines=41> */
[----:B------:R1:W-:Y:S01]  /*14730*/  STL [R1], R9 ;  /* 0x0000000901007387 */ /* 0x0003e20000100800 */
[----:B------:R-:W-:Y:S02]  /*14740*/  ISETP.LT.OR P5, PT, R2, R244, P5 ;  /* 0x000000f40200720c */ /* 0x000fe40002fa1670 */
[----:B------:R-:W-:Y:S02]  /*14750*/  IADD3 R2, R0, 0x31, RZ ;  /* 0x0000003100027810 */ /* 0x000fe40007ffe0ff */
[----:B------:R-:W-:-:S02]  /*14760*/  FSEL R50, R4, -INF , !P4 ;  /* 0xff80000004327808 */ /* 0x000fc40006000000 */
[----:B------:R-:W-:Y:S01]  /*14770*/  FSEL R215, R5, -INF , !P1 ;  /* 0xff80000005d77808 */ /* 0x000fe20004800000 */
[--C-:B------:R-:W-:Y:S01]  /*14780*/  IMAD.IADD R3, R242, 0x1, -R2.reuse ;  /* 0x00000001f2037824 */ /* 0x100fe200078e0a02 */
[----:B------:R-:W-:Y:S02]  /*14790*/  FSEL R217, R6, -INF , !P6 ;  /* 0xff80000006d97808 */ /* 0x000fe40007000000 */
[C---:B------:R-:W-:Y:S02]  /*147a0*/  ISETP.GE.AND P4, PT, R2.reuse, R252, PT ;  /* 0x000000fc0200720c */ /* 0x040fe40003f86270 */
[----:B------:R-:W-:Y:S02]  /*147b0*/  IABS R3, R3 ;  /* 0x0000000300037213 */ /* 0x000fe40000000000 */
[C---:B------:R-:W-:Y:S02]  /*147c0*/  ISETP.GE.AND P1, PT, R2.reuse, R251, PT ;  /* 0x000000fb0200720c */ /* 0x040fe40003f26270 */
[C---:B------:R-:W-:Y:S01]  /*147d0*/  ISETP.GE.AND P0, PT, R2.reuse, R250, PT ;  /* 0x000000fa0200720c */ /* 0x040fe20003f06270 */
[----:B------:R-:W-:Y:S01]  /*147e0*/  IMAD.MOV.U32 R4, RZ, RZ, R3 ;  /* 0x000000ffff047224 */ /* 0x000fe200078e0003 */
[C---:B------:R-:W-:Y:S01]  /*147f0*/  ISETP.GE.AND P6, PT, R2.reuse, R249, PT ;  /* 0x000000f90200720c */ /* 0x040fe20003fc6270 */
[----:B------:R-:W-:Y:S01]  /*14800*/  IMAD.IADD R3, R241, 0x1, -R2 ;  /* 0x00000001f1037824 */ /* 0x000fe200078e0a02 */
[C---:B------:R-:W-:Y:S01]  /*14810*/  ISETP.LT.OR P4, PT, R2.reuse, R247, P4 ;  /* 0x000000f70200720c */ /* 0x040fe20002781670 */
[----:B------:R2:W3:Y:S01]  /*14820*/  I2F R11, R4 ;  /* 0x00000004000b7306 */ /* 0x0004e20000201400 */
[----:B------:R-:W-:-:S02]  /*14830*/  ISETP.LT.OR P1, PT, R2, R246, P1 ;  /* 0x000000f60200720c */ /* 0x000fc40000f21670 */
[----:B------:R-:W-:Y:S02]  /*14840*/  IABS R3, R3 ;  /* 0x0000000300037213 */ /* 0x000fe40000000000 */
[C---:B------:R-:W-:Y:S02]  /*14850*/  ISETP.LT.OR P0, PT, R2.reuse, R245, P0 ;  /* 0x000000f50200720c */ /* 0x040fe40000701670 */
[----:B------:R-:W-:Y:S01]  /*14860*/  ISETP.LT.OR P6, PT, R2, R244, P6 ;  /* 0x000000f40200720c */ /* 0x000fe200037c1670 */
[----:B--2---:R-:W-:Y:S02]  /*14870*/  IMAD.MOV.U32 R4, RZ, RZ, R3 ;  /* 0x000000ffff047224 */ /* 0x004fe400078e0003 */
[----:B------:R-:W-:Y:S02]  /*14880*/  IMAD.IADD R3, R243, 0x1, -R2 ;  /* 0x00000001f3037824 */ /* 0x000fe400078e0a02 */
[----:B------:R2:W4:Y:S01]  /*14890*/  I2F R10, R4 ;  /* 0x00000004000a7306 */ /* 0x0005220000201400 */
[----:B---3--:R-:W-:-:S02]  /*148a0*/  FFMA.FTZ R6, R11, -UR21, R75 ;  /* 0x800000150b067c23 */ /* 0x008fc4000801004b */
[----:B------:R-:W-:Y:S01]  /*148b0*/  IABS R3, R3 ;  /* 0x0000000300037213 */ /* 0x000fe20000000000 */
[----:B------:R3:W5:Y:S04]  /*148c0*/  LDL.LU R75, [R1+0x9c] ;  /* 0x00009c00014b7983 */ /* 0x0007680000300800 */
[----:B-1----:R1:W-:Y:S01]  /*148d0*/  I2F R9, R3 ;  /* 0x0000000300097306 */ /* 0x0023e20000201400 */
[----:B--2---:R-:W-:Y:S01]  /*148e0*/  IMAD.IADD R4, R248, 0x1, -R2 ;  /* 0x00000001f8047824 */ /* 0x004fe200078e0a02 */
[----:B------:R-:W-:-:S04]  /*148f0*/  IADD3 R2, R0, 0x38, RZ ;  /* 0x0000003800027810 */ /* 0x000fc80007ffe0ff */
[----:B------:R-:W-:Y:S01]  /*14900*/  IABS R4, R4 ;  /* 0x0000000400047213 */ /* 0x000fe20000000000 */
[--C-:B------:R-:W-:Y:S02]  /*14910*/  IMAD.IADD R5, R243, 0x1, -R2.reuse ;  /* 0x00000001f3057824 */ /* 0x100fe400078e0a02 */
[----:B-1----:R-:W-:Y:S01]  /*14920*/  IMAD.IADD R3, R242, 0x1, -R2 ;  /* 0x00000001f2037824 */ /* 0x002fe200078e0a02 */
[----:B------:R1:W-:Y:S04]  /*14930*/  I2F R13, R4 ;  /* 0x00000004000d7306 */ /* 0x0003e80000201400 */
[----:B------:R-:W-:-:S05]  /*14940*/  IABS R3, R3 ;  /* 0x0000000300037213 */ /* 0x000fca0000000000 */
[----:B-1----:R-:W-:Y:S02]  /*14950*/  IMAD.MOV.U32 R4, RZ, RZ, R3 ;  /* 0x000000ffff047224 */ /* 0x002fe400078e0003 */
[----:B------:R-:W-:Y:S02]  /*14960*/  IMAD.IADD R3, R241, 0x1, -R2 ;  /* 0x00000001f1037824 */ /* 0x000fe400078e0a02 */
[----:B------:R1:W2:Y:S03]  /*14970*/  I2F R8, R4 ;  /* 0x0000000400087306 */ /* 0x0002a60000201400 */
[----:B------:R-:W-:-:S05]  /*14980*/  IABS R3, R3 ;  /* 0x0000000300037213 */ /* 0x000fca0000000000 */
[----:B-1----:R-:W-:Y:S01]  /*14990*/  IMAD.MOV.U32 R4, RZ, RZ, R3 ;  /* 0x000000ffff047224 */ /* 0x002fe200078e0003 */
[----:B------:R-:W-:-:S03]  /*149a0*/  IABS R3, R5 ;  /* 0x0000000500037213 */ /* 0x000fc60000000000 */
[----:B------:R1:W1:Y:S08]  /*149b0*/  I2F R7, R4 ;  /* 0x0000000400077306 */ /* 0x0002700000201400 */
[----:B------:R-:W3:Y:S01]  /*149c0*/  I2F R3, R3 ;  /* 0x0000000300037306 */ /* 0x000ee20000201400 */
[----:B----4-:R-:W-:Y:S01]  /*149d0*/  FFMA.FTZ R5, R10, -UR21, R74 ;  /* 0x800000150a057c23 */ /* 0x010fe2000801004a */
[----:B------:R-:W-:-:S02]  /*149e0*/  FSEL R209, R6, -INF , !P4 ;  /* 0xff80000006d17808 */ /* 0x000fc40006000000 */
[----:B------:R-:W-:Y:S01]  /*149f0*/  IADD3 R0, R0, 0x39, RZ ;  /* 0x0000003900007810 */ /* 0x000fe20007ffe0ff */
[----:B--2---:R-:W-:Y:S02]  /*14a00*/  FFMA.FTZ R8, R8, -UR21, R73 ;  /* 0x8000001508087c23 */ /* 0x004fe40008010049 */
[----:B-1----:R-:W-:Y:S01]  /*14a10*/  FFMA.FTZ R4, R9, -UR21, R45 ;  /* 0x8000001509047c23 */ /* 0x002fe2000801002d */
[----:B------:R-:W-:Y:S01]  /*14a20*/  FSEL R210, R5, -INF , !P1 ;  /* 0xff80000005d27808 */ /* 0x000fe20004800000 */
[----:B------:R-:W-:Y:S01]  /*14a30*/  FFMA.FTZ R7, R7, -UR21, R213 ;  /* 0x8000001507077c23 */ /* 0x000fe200080100d5 */
[----:B------:R-:W-:Y:S01]  /*14a40*/  FSEL R213, R12, -INF , !P5 ;  /* 0xff8000000cd57808 */ /* 0x000fe20006800000 */
[----:B------:R1:W5:Y:S01]  /*14a50*/  LDL.LU R74, [R1+0x98] ;  /* 0x00009800014a7983 */ /* 0x0003620000300800 */
[----:B------:R-:W-:Y:S01]  /*14a60*/  ISETP.GE.AND P5, PT, R2, R252, PT ;  /* 0x000000fc0200720c */ /* 0x000fe20003fa6270 */
[----:B---3--:R-:W-:Y:S01]  /*14a70*/  FFMA.FTZ R10, R3, -UR21, R212 ;  /* 0x80000015030a7c23 */ /* 0x008fe200080100d4 */
[----:B------:R-:W-:-:S02]  /*14a80*/  FSEL R212, R4, -INF , !P0 ;  /* 0xff80000004d47808 */ /* 0x000fc40004000000 */
[C---:B------:R-:W-:Y:S01]  /*14a90*/  ISETP.GE.AND P4, PT, R2.reuse, R251, PT ;  /* 0x000000fb0200720c */ /* 0x040fe20003f86270 */
[----:B------:R-:W-:Y:S01]  /*14aa0*/  FFMA.FTZ R9, R13, -UR21, R47 ;  /* 0x800000150d097c23 */ /* 0x000fe2000801002f */
[C---:B------:R-:W-:Y:S01]  /*14ab0*/  ISETP.GE.AND P1, PT, R2.reuse, R250, PT ;  /* 0x000000fa0200720c */ /* 0x040fe20003f26270 */
[----:B------:R1:W5:Y:S01]  /*14ac0*/  LDL.LU R73, [R1+0x94] ;  /* 0x0000940001497983 */ /* 0x0003620000300800 */
[----:B------:R-:W-:Y:S01]  /*14ad0*/  ISETP.GE.AND P0, PT, R2, R249, PT ;  /* 0x000000f90200720c */ /* 0x000fe20003f06270 */
[----:B------:R-:W-:Y:S01]  /*14ae0*/  IMAD.IADD R3, R248, 0x1, -R2 ;  /* 0x00000001f8037824 */ /* 0x000fe200078e0a02 */
[C---:B------:R-:W-:Y:S02]  /*14af0*/  ISETP.LT.OR P5, PT, R2.reuse, R247, P5 ;  /* 0x000000f70200720c */ /* 0x040fe40002fa1670 */
[C---:B------:R-:W-:Y:S02]  /*14b00*/  ISETP.LT.OR P4, PT, R2.reuse, R246, P4 ;  /* 0x000000f60200720c */ /* 0x040fe40002781670 */
[----:B------:R-:W-:-:S02]  /*14b10*/  ISETP.LT.OR P1, PT, R2, R245, P1 ;  /* 0x000000f50200720c */ /* 0x000fc40000f21670 */
[----:B------:R-:W-:Y:S01]  /*14b20*/  ISETP.LT.OR P0, PT, R2, R244, P0 ;  /* 0x000000f40200720c */ /* 0x000fe20000701670 */
[----:B------:R-:W-:Y:S01]  /*14b30*/  IMAD.IADD R2, R242, 0x1, -R0 ;  /* 0x00000001f2027824 */ /* 0x000fe200078e0a00 */
[----:B------:R-:W-:-:S04]  /*14b40*/  IABS R3, R3 ;  /* 0x0000000300037213 */ /* 0x000fc80000000000 */
[----:B------:R-:W-:Y:S01]  /*14b50*/  IABS R2, R2 ;  /* 0x0000000200027213 */ /* 0x000fe20000000000 */
[----:B------:R2:W3:Y:S08]  /*14b60*/  I2F R5, R3 ;  /* 0x0000000300057306 */ /* 0x0004f00000201400 */
[----:B------:R4:W1:Y:S01]  /*14b70*/  I2F R4, R2 ;  /* 0x0000000200047306 */ /* 0x0008620000201400 */
[----:B--2---:R-:W-:-:S02]  /*14b80*/  IMAD.IADD R3, R241, 0x1, -R0 ;  /* 0x00000001f1037824 */ /* 0x004fc400078e0a00 */
[----:B----4-:R-:W-:-:S03]  /*14b90*/  IMAD.IADD R2, R243, 0x1, -R0 ;  /* 0x00000001f3027824 */ /* 0x010fc600078e0a00 */
[----:B------:R-:W-:Y:S02]  /*14ba0*/  IABS R3, R3 ;  /* 0x0000000300037213 */ /* 0x000fe40000000000 */
[----:B------:R-:W-:Y:S02]  /*14bb0*/  IABS R2, R2 ;  /* 0x0000000200027213 */ /* 0x000fe40000000000 */
[----:B------:R-:W-:Y:S02]  /*14bc0*/  FSEL R138, R7, -INF , !P4 ;  /* 0xff800000078a7808 */ /* 0x000fe40006000000 */
[----:B------:R2:W4:Y:S01]  /*14bd0*/  I2F R7, R3 ;  /* 0x0000000300077306 */ /* 0x0005220000201400 */
[----:B------:R-:W-:Y:S02]  /*14be0*/  FSEL R211, R9, -INF , !P6 ;  /* 0xff80000009d37808 */ /* 0x000fe40007000000 */
[----:B------:R-:W-:Y:S02]  /*14bf0*/  FSEL R15, R8, -INF , !P5 ;  /* 0xff800000080f7808 */ /* 0x000fe40006800000 */
[----:B------:R-:W-:-:S02]  /*14c00*/  FSEL R208, R10, -INF , !P1 ;  /* 0xff8000000ad07808 */ /* 0x000fc40004800000 */
[C---:B------:R-:W-:Y:S02]  /*14c10*/  ISETP.GE.AND P6, PT, R0.reuse, R252, PT ;  /* 0x000000fc0000720c */ /* 0x040fe40003fc6270 */
[----:B------:R-:W-:Y:S01]  /*14c20*/  ISETP.GE.AND P5, PT, R0, R251, PT ;  /* 0x000000fb0000720c */ /* 0x000fe20003fa6270 */
[----:B--2---:R-:W-:Y:S02]  /*14c30*/  IMAD.MOV.U32 R3, RZ, RZ, R2 ;  /* 0x000000ffff037224 */ /* 0x004fe400078e0002 */
[----:B------:R-:W-:Y:S01]  /*14c40*/  IMAD.IADD R2, R248, 0x1, -R0 ;  /* 0x00000001f8027824 */ /* 0x000fe200078e0a00 */
[C---:B------:R-:W-:Y:S02]  /*14c50*/  ISETP.GE.AND P4, PT, R0.reuse, R250, PT ;  /* 0x000000fa0000720c */ /* 0x040fe40003f86270 */
[----:B------:R-:W-:Y:S02]  /*14c60*/  ISETP.GE.AND P1, PT, R0, R249, PT ;  /* 0x000000f90000720c */ /* 0x000fe40003f26270 */
[----:B------:R-:W-:-:S02]  /*14c70*/  IABS R2, R2 ;  /* 0x0000000200027213 */ /* 0x000fc40000000000 */
[C---:B------:R-:W-:Y:S02]  /*14c80*/  ISETP.LT.OR P6, PT, R0.reuse, R247, P6 ;  /* 0x000000f70000720c */ /* 0x040fe400037c1670 */
[C---:B------:R-:W-:Y:S02]  /*14c90*/  ISETP.LT.OR P5, PT, R0.reuse, R246, P5 ;  /* 0x000000f60000720c */ /* 0x040fe40002fa1670 */
[C---:B------:R-:W-:Y:S02]  /*14ca0*/  ISETP.LT.OR P4, PT, R0.reuse, R245, P4 ;  /* 0x000000f50000720c */ /* 0x040fe40002781670 */
[----:B------:R-:W-:Y:S01]  /*14cb0*/  ISETP.LT.OR P1, PT, R0, R244, P1 ;  /* 0x000000f40000720c */ /* 0x000fe20000f21670 */
[----:B------:R-:W-:Y:S01]  /*14cc0*/  IMAD.MOV.U32 R0, RZ, RZ, R2 ;  /* 0x000000ffff007224 */ /* 0x000fe200078e0002 */
[----:B------:R4:W2:Y:S08]  /*14cd0*/  I2F R6, R3 ;  /* 0x0000000300067306 */ /* 0x0008b00000201400 */
[----:B------:R-:W2:Y:S01]  /*14ce0*/  I2F R0, R0 ;  /* 0x0000000000007306 */ /* 0x000ea20000201400 */
[----:B---3--:R-:W-:-:S02]  /*14cf0*/  FFMA.FTZ R5, R5, -UR21, R72 ;  /* 0x8000001505057c23 */ /* 0x008fc40008010048 */
[----:B------:R3:W5:Y:S01]  /*14d00*/  LDL.LU R72, [R1+0x90] ;  /* 0x0000900001487983 */ /* 0x0007620000300800 */
[----:B-1----:R-:W-:-:S03]  /*14d10*/  FFMA.FTZ R4, R4, -UR21, R71 ;  /* 0x8000001504047c23 */ /* 0x002fc60008010047 */
[----:B------:R3:W5:Y:S01]  /*14d20*/  LDL.LU R71, [R1+0x8c] ;  /* 0x00008c0001477983 */ /* 0x0007620000300800 */
[----:B----4-:R-:W-:Y:S02]  /*14d30*/  FFMA.FTZ R3, R7, -UR21, R70 ;  /* 0x8000001507037c23 */ /* 0x010fe40008010046 */
[----:B--2---:R-:W-:Y:S01]  /*14d40*/  FFMA.FTZ R2, R6, -UR21, R69 ;  /* 0x8000001506027c23 */ /* 0x004fe20008010045 */
[----:B------:R3:W5:Y:S04]  /*14d50*/  LDL.LU R70, [R1+0x88] ;  /* 0x0000880001467983 */ /* 0x0007680000300800 */
[----:B------:R3:W5:Y:S01]  /*14d60*/  LDL.LU R69, [R1+0x84] ;  /* 0x0000840001457983 */ /* 0x0007620000300800 */
[----:B------:R-:W-:-:S03]  /*14d70*/  FFMA.FTZ R0, R0, -UR21, R68 ;  /* 0x8000001500007c23 */ /* 0x000fc60008010044 */
[----:B------:R3:W5:Y:S01]  /*14d80*/  LDL.LU R68, [R1+0x80] ;  /* 0x0000800001447983 */ /* 0x0007620000300800 */
[----:B------:R-:W-:Y:S02]  /*14d90*/  FSEL R139, R5, -INF , !P0 ;  /* 0xff800000058b7808 */ /* 0x000fe40004000000 */
[----:B------:R-:W-:Y:S02]  /*14da0*/  PLOP3.LUT P0, PT, PT, PT, UP0, 0x80, 0x0 ;  /* 0x000000000000781c */ /* 0x000fe40003f0f008 */
[----:B------:R-:W-:Y:S02]  /*14db0*/  FSEL R13, R4, -INF , !P6 ;  /* 0xff800000040d7808 */ /* 0x000fe40007000000 */
[----:B------:R-:W-:Y:S02]  /*14dc0*/  FSEL R14, R3, -INF , !P5 ;  /* 0xff800000030e7808 */ /* 0x000fe40006800000 */
[----:B------:R-:W-:Y:S02]  /*14dd0*/  FSEL R132, R2, -INF , !P4 ;  /* 0xff80000002847808 */ /* 0x000fe40006000000 */
[----:B------:R-:W-:-:S05]  /*14de0*/  FSEL R133, R0, -INF , !P1 ;  /* 0xff80000000857808 */ /* 0x000fca0004800000 */
[----:B------:R-:W-:Y:S05]  /*14df0*/  @!P0 BRA `(.L_x_730) ;  /* 0x0000050000008947 */ /* 0x000fea0003800000 */
[----:B------:R-:W2:Y:S04]  /*14e00*/  LDL.64 R54, [R1+0x78] ;  /* 0x0000780001367983 */ /* 0x000ea80000100a00 */
[----:B------:R-:W4:Y:S01]  /*14e10*/  LDL.64 R140, [R1+0x70] ;  /* 0x00007000018c7983 */ /* 0x000f220000100a00 */
        /* <DEDUP_REMOVED lines=13> */
[----:B----4-:R-:W-:Y:S02]  /*14ef0*/  LEA.HI.X R2, R3, R141, R2, 0x6, P0 ;  /* 0x0000008d03027211 */ /* 0x010fe400000f3402 */
        /* <DEDUP_REMOVED lines=62> */
.L_x_732:
[----:B------:R-:W-:Y:S05]  /*152e0*/  BSYNC B0 ;  /* 0x0000000000007941 */ /* 0x000fea0003800000 */
.L_x_731:
[----:B------:R-:W0:Y:S02]  /*152f0*/  LDGDEPBAR ;  /* 0x00000000000079af */ /* 0x000e240000000000 */
.L_x_730:
[----:B-1----:R-:W2:Y:S04]  /*15300*/  LDL.LU R2, [R1+0x30] ;  /* 0x0000300001027983 */ /* 0x002ea80000300800 */
[----:B------:R-:W4:Y:S04]  /*15310*/  LDL.LU R0, [R1+0x2c] ;  /* 0x00002c0001007983 */ /* 0x000f280000300800 */
[----:B---3--:R-:W3:Y:S04]  /*15320*/  LDL.LU R4, [R1+0x24] ;  /* 0x0000240001047983 */ /* 0x008ee80000300800 */
[----:B------:R-:W3:Y:S01]  /*15330*/  LDL.LU R5, [R1+0x28] ;  /* 0x0000280001057983 */ /* 0x000ee20000300800 */
[----:B------:R-:W-:-:S02]  /*15340*/  MOV R39, R64 ;  /* 0x0000004000277202 */ /* 0x000fc40000000f00 */
[----:B------:R-:W-:Y:S01]  /*15350*/  MOV R11, R61 ;  /* 0x0000003d000b7202 */ /* 0x000fe20000000f00 */
[----:B------:R-:W-:Y:S01]  /*15360*/  STL [R1+0x9c], R231 ;  /* 0x00009ce701007387 */ /* 0x000fe20000100800 */
[----:B------:R-:W-:-:S03]  /*15370*/  MOV R43, R57 ;  /* 0x00000039002b7202 */ /* 0x000fc60000000f00 */
[----:B------:R1:W-:Y:S04]  /*15380*/  STL [R1+0x98], R230 ;  /* 0x000098e601007387 */ /* 0x0003e80000100800 */
[----:B-1----:R-:W3:Y:S04]  /*15390*/  LDL.LU R230, [R1+0x1c] ;  /* 0x00001c0001e67983 */ /* 0x002ee80000300800 */
[----:B------:R-:W-:Y:S04]  /*153a0*/  STL [R1+0x94], R229 ;  /* 0x000094e501007387 */ /* 0x000fe80000100800 */
[----:B------:R1:W-:Y:S04]  /*153b0*/  STL [R1+0x90], R228 ;  /* 0x000090e401007387 */ /* 0x0003e80000100800 */
[----:B-1----:R-:W3:Y:S04]  /*153c0*/  LDL.LU R228, [R1+0x20] ;  /* 0x0000200001e47983 */ /* 0x002ee80000300800 */
[----:B------:R-:W-:Y:S04]  /*153d0*/  STL [R1+0x8c], R227 ;  /* 0x00008ce301007387 */ /* 0x000fe80000100800 */
[----:B------:R1:W-:Y:S04]  /*153e0*/  STL [R1+0x88], R226 ;  /* 0x000088e201007387 */ /* 0x0003e80000100800 */
[----:B-1----:R-:W3:Y:S01]  /*153f0*/  LDL.LU R226, [R1+0x18] ;  /* 0x0000180001e27983 */ /* 0x002ee20000300800 */
[----:B------:R-:W-:Y:S01]  /*15400*/  IMAD.MOV.U32 R38, RZ, RZ, R33 ;  /* 0x000000ffff267224 */ /* 0x000fe200078e0021 */
[----:B------:R-:W-:-:S02]  /*15410*/  MOV R40, R21 ;  /* 0x0000001500287202 */ /* 0x000fc40000000f00 */
[----:B------:R1:W-:Y:S01]  /*15420*/  STL [R1+0x84], R225 ;  /* 0x000084e101007387 */ /* 0x0003e20000100800 */
[----:B------:R-:W-:Y:S02]  /*15430*/  MOV R227, R60 ;  /* 0x0000003c00e37202 */ /* 0x000fe40000000f00 */
[----:B------:R-:W-:Y:S01]  /*15440*/  MOV R37, R20 ;  /* 0x0000001400257202 */ /* 0x000fe20000000f00 */
[----:B------:R-:W3:Y:S01]  /*15450*/  LDL.LU R231, [R1+0x8] ;  /* 0x0000080001e77983 */ /* 0x000ee20000300800 */
[----:B------:R-:W-:Y:S02]  /*15460*/  MOV R229, R52 ;  /* 0x0000003400e57202 */ /* 0x000fe40000000f00 */
[----:B------:R-:W-:Y:S01]  /*15470*/  MOV R10, R28 ;  /* 0x0000001c000a7202 */ /* 0x000fe20000000f00 */
[----:B------:R1:W-:Y:S02]  /*15480*/  STL [R1+0x80], R220 ;  /* 0x000080dc01007387 */ /* 0x0003e40000100800 */
[----:B-1----:R-:W-:-:S02]  /*15490*/  IMAD.MOV.U32 R225, RZ, RZ, R56 ;  /* 0x000000ffffe17224 */ /* 0x002fc400078e0038 */
[----:B------:R-:W3:Y:S04]  /*154a0*/  LDL.LU R220, [R1] ;  /* 0x0000000001dc7983 */ /* 0x000ee80000300800 */
[----:B------:R-:W3:Y:S01]  /*154b0*/  LDL.LU R20, [R1+0x10] ;  /* 0x0000100001147983 */ /* 0x000ee20000300800 */
[----:B--2---:R-:W-:Y:S01]  /*154c0*/  MOV R9, R2 ;  /* 0x0000000200097202 */ /* 0x004fe20000000f00 */
[----:B----4-:R-:W-:Y:S01]  /*154d0*/  IMAD.MOV.U32 R7, RZ, RZ, R0 ;  /* 0x000000ffff077224 */ /* 0x010fe200078e0000 */
[----:B---3--:R-:W-:-:S04]  /*154e0*/  FMNMX.FTZ R0, R4, R17, !PT ;  /* 0x0000001104007209 */ /* 0x008fc80007810000 */
        /* <DEDUP_REMOVED lines=9> */
[----:B------:R-:W-:-:S04]  /*15580*/  FMNMX.FTZ R137, R39, R137, !PT ;  /* 0x0000008927897209 */ /* 0x000fc80007810000 */
[----:B------:R-:W-:Y:S02]  /*15590*/  FMNMX.FTZ R137, R59, R137, !PT ;  /* 0x000000893b897209 */ /* 0x000fe40007810000 */
[----:B------:R-:W-:Y:S02]  /*155a0*/  FMNMX.FTZ R0, R230, R0, !PT ;  /* 0x00000000e6007209 */ /* 0x000fe40007810000 */
        /* <DEDUP_REMOVED lines=18> */
[----:B------:R-:W-:-:S03]  /*156d0*/  FMNMX.FTZ R136, R14, R0, !PT ;  /* 0x000000000e887209 */ /* 0x000fc60007810000 */
[----:B------:R-:W1:Y:S04]  /*156e0*/  SHFL.BFLY PT, R0, R137, 0x2, 0x1f ;  /* 0x0c401f0089007f89 */ /* 0x000e6800000e0000 */
[----:B------:R-:W2:Y:S01]  /*156f0*/  SHFL.BFLY PT, R2, R136, 0x2, 0x1f ;  /* 0x0c401f0088027f89 */ /* 0x000ea200000e0000 */
[----:B-1----:R-:W-:Y:S02]  /*15700*/  FMNMX.FTZ R137, R137, R0, !PT ;  /* 0x0000000089897209 */ /* 0x002fe40007810000 */
[----:B--2---:R-:W-:-:S03]  /*15710*/  FMNMX.FTZ R136, R136, R2, !PT ;  /* 0x0000000288887209 */ /* 0x004fc60007810000 */
        /* <DEDUP_REMOVED lines=19> */
[C---:B------:R-:W-:Y:S01]  /*15850*/  FSEL R3, R137.reuse, RZ, P1 ;  /* 0x000000ff89037208 */ /* 0x040fe20000800000 */
[----:B------:R-:W-:Y:S01]  /*15860*/  FMUL.FTZ R12, R137, c[0x0][0x23c] ;  /* 0x00008f00890c7a20 */ /* 0x000fe20000410000 */
[----:B------:R-:W-:Y:S02]  /*15870*/  FMNMX.FTZ R2, R37, R2, !PT ;  /* 0x0000000225027209 */ /* 0x000fe40007810000 */
[----:B------:R-:W-:Y:S02]  /*15880*/  FMNMX.FTZ R0, R134, R0, !PT ;  /* 0x0000000086007209 */ /* 0x000fe40007810000 */
[----:B------:R-:W-:Y:S01]  /*15890*/  FSETP.NEU.FTZ.AND P0, PT, R136, -INF , PT ;  /* 0xff8000008800780b */ /* 0x000fe20003f1d000 */
[----:B------:R-:W-:Y:S01]  /*158a0*/  FADD.FTZ R4, R4, -R3 ;  /* 0x8000000304047221 */ /* 0x000fe20000010000 */
[----:B------:R-:W-:-:S02]  /*158b0*/  FMNMX.FTZ R2, R63, R2, !PT ;  /* 0x000000023f027209 */ /* 0x000fc40007810000 */
[----:B------:R-:W-:Y:S02]  /*158c0*/  FMNMX.FTZ R0, R41, R0, !PT ;  /* 0x0000000029007209 */ /* 0x000fe40007810000 */
[----:B------:R-:W-:Y:S02]  /*158d0*/  FSEL R3, R136, RZ, P0 ;  /* 0x000000ff88037208 */ /* 0x000fe40000000000 */
[----:B------:R-:W-:Y:S02]  /*158e0*/  FSEL R12, R12, RZ, P1 ;  /* 0x000000ff0c0c7208 */ /* 0x000fe40000800000 */
[----:B------:R-:W-:Y:S02]  /*158f0*/  FMNMX.FTZ R2, R229, R2, !PT ;  /* 0x00000002e5027209 */ /* 0x000fe40007810000 */
[----:B------:R-:W-:Y:S01]  /*15900*/  FMNMX.FTZ R0, R67, R0, !PT ;  /* 0x0000000043007209 */ /* 0x000fe20007810000 */
        /* <DEDUP_REMOVED lines=8> */
[----:B------:R-:W1:Y:S02]  /*15990*/  MUFU.EX2 R0, R4 ;  /* 0x0000000400007308 */ /* 0x000e640000000800 */
[-C--:B-1----:R-:W-:Y:S02]  /*159a0*/  FMUL.FTZ R44, R184, R0.reuse ;  /* 0x00000000b82c7220 */ /* 0x082fe40000410000 */
[----:B------:R-:W-:Y:S02]  /*159b0*/  FMUL.FTZ R184, R96, R0 ;  /* 0x0000000060b87220 */ /* 0x000fe40000410000 */
[----:B------:R-:W2:Y:S01]  /*159c0*/  LDL.LU R96, [R1+0x48] ;  /* 0x0000480001607983 */ /* 0x000ea20000300800 */
[----:B------:R-:W-:Y:S02]  /*159d0*/  FMNMX.FTZ R3, R217, R3, !PT ;  /* 0x00000003d9037209 */ /* 0x000fe40007810000 */
[----:B------:R-:W-:Y:S02]  /*159e0*/  FMNMX.FTZ R2, R213, R2, !PT ;  /* 0x00000002d5027209 */ /* 0x000fe40007810000 */
[----:B------:R-:W-:Y:S01]  /*159f0*/  FMNMX.FTZ R3, R212, R3, !PT ;  /* 0x00000003d4037209 */ /* 0x000fe20007810000 */
[----:B------:R-:W-:Y:S01]  /*15a00*/  FFMA.FTZ R4, R19, c[0x0][0x23c], -R12 ;  /* 0x00008f0013047a23 */ /* 0x000fe2000001080c */
[----:B------:R-:W-:-:S02]  /*15a10*/  FMNMX.FTZ R2, R211, R2, !PT ;  /* 0x00000002d3027209 */ /* 0x000fc40007810000 */
[----:B------:R-:W-:Y:S01]  /*15a20*/  FMNMX.FTZ R3, R208, R3, !PT ;  /* 0x00000003d0037209 */ /* 0x000fe20007810000 */
[----:B------:R1:W-:Y:S01]  /*15a30*/  MUFU.EX2 R28, R4 ;  /* 0x00000004001c7308 */ /* 0x0003e20000000800 */
[----:B------:R-:W-:Y:S01]  /*15a40*/  FMUL.FTZ R56, R152, R0 ;  /* 0x0000000098387220 */ /* 0x000fe20000410000 */
[----:B-1----:R-:W-:Y:S02]  /*15a50*/  FMNMX.FTZ R4, R139, R2, !PT ;  /* 0x000000028b047209 */ /* 0x002fe40007810000 */
[----:B------:R-:W-:Y:S01]  /*15a60*/  FMNMX.FTZ R2, R132, R3, !PT ;  /* 0x0000000384027209 */ /* 0x000fe20007810000 */
[----:B------:R-:W-:-:S04]  /*15a70*/  FMUL.FTZ R3, R6, c[0x0][0x23c] ;  /* 0x00008f0006037a20 */ /* 0x000fc80000410000 */
[----:B------:R-:W1:Y:S01]  /*15a80*/  SHFL.BFLY PT, R6, R2, 0x2, 0x1f ;  /* 0x0c401f0002067f89 */ /* 0x000e6200000e0000 */
[----:B------:R-:W-:Y:S01]  /*15a90*/  FMNMX.FTZ R4, R133, R4, !PT ;  /* 0x0000000485047209 */ /* 0x000fe20007810000 */
[-C--:B------:R-:W-:Y:S01]  /*15aa0*/  FFMA.FTZ R33, R20, R0.reuse, R8 ;  /* 0x0000000014217223 */ /* 0x080fe20000010008 */
[----:B------:R-:W-:Y:S01]  /*15ab0*/  MOV R152, R7 ;  /* 0x0000000700987202 */ /* 0x000fe20000000f00 */
[-C--:B------:R-:W-:Y:S02]  /*15ac0*/  FMUL.FTZ R64, R164, R0.reuse ;  /* 0x00000000a4407220 */ /* 0x080fe40000410000 */
[-C--:B------:R-:W-:Y:S01]  /*15ad0*/  FMUL.FTZ R65, R165, R0.reuse ;  /* 0x00000000a5417220 */ /* 0x080fe20000410000 */
[----:B------:R-:W3:Y:S01]  /*15ae0*/  SHFL.BFLY PT, R7, R4, 0x2, 0x1f ;  /* 0x0c401f0004077f89 */ /* 0x000ee200000e0000 */
        /* <DEDUP_REMOVED lines=12> */
[-C--:B-----5:R-:W-:Y:S02]  /*15bb0*/  FMUL.FTZ R20, R68, R0.reuse ;  /* 0x0000000044147220 */ /* 0x0a0fe40000410000 */
        /* <DEDUP_REMOVED lines=14> */
[----:B------:R4:W1:Y:S01]  /*15ca0*/  MUFU.EX2 R0, R3 ;  /* 0x0000000300007308 */ /* 0x0008620000000800 */
[----:B------:R-:W-:-:S07]  /*15cb0*/  FFMA.FTZ R5, R18, c[0x0][0x23c], -R12 ;  /* 0x00008f0012057a23 */ /* 0x000fce000001080c */
[----:B------:R1:W-:Y:S01]  /*15cc0*/  MUFU.EX2 R18, R5 ;  /* 0x0000000500127308 */ /* 0x0003e20000000800 */
[----:B----4-:R-:W-:-:S05]  /*15cd0*/  FMUL.FTZ R3, R136, c[0x0][0x23c] ;  /* 0x00008f0088037a20 */ /* 0x010fca0000410000 */
[----:B------:R-:W-:Y:S01]  /*15ce0*/  FSEL R3, R3, RZ, P0 ;  /* 0x000000ff03037208 */ /* 0x000fe20000000000 */
[----:B-1----:R-:W-:Y:S01]  /*15cf0*/  FFMA.FTZ R5, R16, c[0x0][0x23c], -R12 ;  /* 0x00008f0010057a23 */ /* 0x002fe2000001080c */
[----:B------:R-:W-:-:S03]  /*15d00*/  FMNMX.FTZ R2, R2, R6, !PT ;  /* 0x0000000602027209 */ /* 0x000fc60007810000 */
[----:B------:R1:W-:Y:S01]  /*15d10*/  MUFU.EX2 R17, R5 ;  /* 0x0000000500117308 */ /* 0x0003e20000000800 */
[----:B------:R-:W-:Y:S02]  /*15d20*/  MOV R116, R9 ;  /* 0x0000000900747202 */ /* 0x000fe40000000f00 */
[----:B---3--:R-:W-:Y:S01]  /*15d30*/  FMNMX.FTZ R4, R4, R7, !PT ;  /* 0x0000000704047209 */ /* 0x008fe20007810000 */
[----:B-1----:R-:W-:-:S04]  /*15d40*/  FFMA.FTZ R5, R22, c[0x0][0x23c], -R3 ;  /* 0x00008f0016057a23 */ /* 0x002fc80000010803 */
[----:B------:R1:W2:Y:S01]  /*15d50*/  MUFU.EX2 R9, R5 ;  /* 0x0000000500097308 */ /* 0x0002a20000000800 */
[----:B------:R-:W-:Y:S04]  /*15d60*/  SHFL.BFLY PT, R6, R4, 0x1, 0x1f ;  /* 0x0c201f0004067f89 */ /* 0x000fe800000e0000 */
[----:B-1----:R-:W1:Y:S01]  /*15d70*/  SHFL.BFLY PT, R5, R2, 0x1, 0x1f ;  /* 0x0c201f0002057f89 */ /* 0x002e6200000e0000 */
[----:B------:R-:W-:Y:S01]  /*15d80*/  MOV R84, R62 ;  /* 0x0000003e00547202 */ /* 0x000fe20000000f00 */
[----:B------:R-:W-:Y:S01]  /*15d90*/  IMAD.MOV.U32 R68, RZ, RZ, R67 ;  /* 0x000000ffff447224 */ /* 0x000fe200078e0043 */
[----:B------:R-:W-:Y:S01]  /*15da0*/  MOV R69, R66 ;  /* 0x0000004200457202 */ /* 0x000fe20000000f00 */
[----:B------:R-:W-:Y:S01]  /*15db0*/  IMAD.MOV.U32 R85, RZ, RZ, R59 ;  /* 0x000000ffff557224 */ /* 0x000fe200078e003b */
[----:B------:R-:W-:Y:S01]  /*15dc0*/  MOV R19, R50 ;  /* 0x0000003200137202 */ /* 0x000fe20000000f00 */
[----:B------:R-:W-:Y:S01]  /*15dd0*/  FFMA.FTZ R7, R23, c[0x0][0x23c], -R3 ;  /* 0x00008f0017077a23 */ /* 0x000fe20000010803 */
        /* <DEDUP_REMOVED lines=36> */
[----:B------:R-:W-:Y:S02]  /*16020*/  MOV R84, R135 ;  /* 0x0000008700547202 */ /* 0x000fe40000000f00 */
[----:B-1----:R-:W-:-:S04]  /*16030*/  FMNMX.FTZ R135, R2, R5, !PT ;  /* 0x0000000502877209 */ /* 0x002fc80007810000 */
[C---:B------:R-:W-:Y:S01]  /*16040*/  FSETP.NEU.FTZ.AND P0, PT, R135.reuse, -INF , PT ;  /* 0xff8000008700780b */ /* 0x040fe20003f1d000 */
[----:B------:R-:W-:Y:S01]  /*16050*/  FMUL.FTZ R2, R135, c[0x0][0x23c] ;  /* 0x00008f0087027a20 */ /* 0x000fe20000410000 */
[----:B------:R-:W-:Y:S02]  /*16060*/  MOV R113, R85 ;  /* 0x0000005500717202 */ /* 0x000fe40000000f00 */
[----:B------:R-:W-:Y:S02]  /*16070*/  MOV R85, R134 ;  /* 0x0000008600557202 */ /* 0x000fe40000000f00 */
[----:B------:R-:W-:Y:S02]  /*16080*/  FMNMX.FTZ R134, R4, R6, !PT ;  /* 0x0000000604867209 */ /* 0x000fe40007810000 */
[----:B------:R-:W-:-:S05]  /*16090*/  FSEL R2, R2, RZ, P0 ;  /* 0x000000ff02027208 */ /* 0x000fca0000000000 */
[----:B------:R-:W-:Y:S02]  /*160a0*/  FFMA.FTZ R4, R26, c[0x0][0x23c], -R2 ;  /* 0x00008f001a047a23 */ /* 0x000fe40000010802 */
[----:B--2---:R-:W-:Y:S02]  /*160b0*/  FFMA.FTZ R82, R96, R0, R9 ;  /* 0x0000000060527223 */ /* 0x004fe40000010009 */
[----:B------:R-:W-:-:S04]  /*160c0*/  FFMA.FTZ R0, R25, c[0x0][0x23c], -R3 ;  /* 0x00008f0019007a23 */ /* 0x000fc80000010803 */
[----:B------:R1:W-:Y:S01]  /*160d0*/  MUFU.EX2 R155, R0 ;  /* 0x00000000009b7308 */ /* 0x0003e20000000800 */
[----:B------:R-:W-:Y:S01]  /*160e0*/  MOV R96, R69 ;  /* 0x0000004500607202 */ /* 0x000fe20000000f00 */
[----:B-1----:R-:W-:-:S06]  /*160f0*/  FFMA.FTZ R0, R24, c[0x0][0x23c], -R3 ;  /* 0x00008f0018007a23 */ /* 0x002fcc0000010803 */
[----:B------:R1:W-:Y:S01]  /*16100*/  MUFU.EX2 R154, R0 ;  /* 0x00000000009a7308 */ /* 0x0003e20000000800 */
[----:B------:R-:W-:Y:S02]  /*16110*/  MOV R69, R153 ;  /* 0x0000009900457202 */ /* 0x000fe40000000f00 */
        /* <DEDUP_REMOVED lines=12> */
[----:B------:R-:W-:Y:S01]  /*161e0*/  MOV R129, R96 ;  /* 0x0000006000817202 */ /* 0x000fe20000000f00 */
[----:B------:R-:W-:Y:S01]  /*161f0*/  IMAD.MOV.U32 R97, RZ, RZ, R81 ;  /* 0x000000ffff617224 */ /* 0x000fe200078e0051 */
[----:B------:R-:W-:Y:S01]  /*16200*/  MOV R96, R35 ;  /* 0x0000002300607202 */ /* 0x000fe20000000f00 */
[----:B------:R-:W2:Y:S01]  /*16210*/  LDL.LU R81, [R1+0x4c] ;  /* 0x00004c0001517983 */ /* 0x000ea20000300800 */
[----:B-1----:R-:W-:Y:S01]  /*16220*/  FMUL.FTZ R35, R107, R4 ;  /* 0x000000046b237220 */ /* 0x002fe20000410000 */
[----:B------:R-:W-:Y:S02]  /*16230*/  MOV R107, R17 ;  /* 0x00000011006b7202 */ /* 0x000fe40000000f00 */
[----:B------:R-:W3:Y:S01]  /*16240*/  LDL.LU R17, [R1+0x50] ;  /* 0x0000500001117983 */ /* 0x000ee20000300800 */
[----:B------:R-:W-:Y:S01]  /*16250*/  FMUL.FTZ R0, R134, c[0x0][0x23c] ;  /* 0x00008f0086007a20 */ /* 0x000fe20000410000 */
[----:B------:R-:W1:Y:S04]  /*16260*/  MUFU.EX2 R5, R5 ;  /* 0x0000000500057308 */ /* 0x000e680000000800 */
[----:B------:R-:W-:-:S05]  /*16270*/  FSEL R0, R0, RZ, P0 ;  /* 0x000000ff00007208 */ /* 0x000fca0000000000 */
[----:B------:R-:W-:Y:S01]  /*16280*/  FFMA.FTZ R6, R27, c[0x0][0x23c], -R0 ;  /* 0x00008f001b067a23 */ /* 0x000fe20000010800 */
[----:B------:R-:W-:-:S05]  /*16290*/  MOV R128, R18 ;  /* 0x0000001200807202 */ /* 0x000fca0000000f00 */
[----:B------:R-:W3:Y:S01]  /*162a0*/  MUFU.EX2 R6, R6 ;  /* 0x0000000600067308 */ /* 0x000ee20000000800 */
[----:B------:R-:W-:Y:S02]  /*162b0*/  IMAD.MOV.U32 R117, RZ, RZ, R113 ;  /* 0x000000ffff757224 */ /* 0x000fe400078e0071 */
[----:B------:R-:W-:Y:S01]  /*162c0*/  IMAD.MOV.U32 R113, RZ, RZ, R33 ;  /* 0x000000ffff717224 */ /* 0x000fe200078e0021 */
[----:B------:R-:W-:Y:S01]  /*162d0*/  MOV R70, R84 ;  /* 0x0000005400467202 */ /* 0x000fe20000000f00 */
[----:B-1----:R-:W-:Y:S01]  /*162e0*/  FMUL.FTZ R33, R105, R5 ;  /* 0x0000000569217220 */ /* 0x002fe20000410000 */
[----:B------:R-:W-:Y:S01]  /*162f0*/  MOV R105, R128 ;  /* 0x0000008000697202 */ /* 0x000fe20000000f00 */
[----:B------:R-:W-:Y:S01]  /*16300*/  IMAD.MOV.U32 R87, RZ, RZ, R40 ;  /* 0x000000ffff577224 */ /* 0x000fe200078e0028 */
[----:B------:R-:W-:Y:S02]  /*16310*/  MOV R86, R41 ;  /* 0x0000002900567202 */ /* 0x000fe40000000f00 */
[----:B------:R-:W-:-:S02]  /*16320*/  MOV R98, R28 ;  /* 0x0000001c00627202 */ /* 0x000fc40000000f00 */
[----:B------:R-:W-:Y:S02]  /*16330*/  MOV R116, R80 ;  /* 0x0000005000747202 */ /* 0x000fe40000000f00 */
[----:B------:R-:W-:Y:S02]  /*16340*/  MOV R128, R112 ;  /* 0x0000007000807202 */ /* 0x000fe40000000f00 */
[----:B------:R-:W-:Y:S01]  /*16350*/  MOV R84, R69 ;  /* 0x0000004500547202 */ /* 0x000fe20000000f00 */
[----:B------:R-:W-:Y:S01]  /*16360*/  IMAD.MOV.U32 R69, RZ, RZ, R30 ;  /* 0x000000ffff457224 */ /* 0x000fe200078e001e */
[----:B------:R-:W-:Y:S01]  /*16370*/  MOV R71, R68 ;  /* 0x0000004400477202 */ /* 0x000fe20000000f00 */
[----:B------:R-:W-:Y:S01]  /*16380*/  FMUL.FTZ R30, R110, R4 ;  /* 0x000000046e1e7220 */ /* 0x000fe20000410000 */
        /* <DEDUP_REMOVED lines=9> */
[----:B------:R-:W-:Y:S02]  /*16420*/  MOV R87, R117 ;  /* 0x0000007500577202 */ /* 0x000fe40000000f00 */
        /* <DEDUP_REMOVED lines=76> */
[----:B------:R-:W-:Y:S02]  /*168f0*/  MOV R119, R87 ;  /* 0x0000005700777202 */ /* 0x000fe40000000f00 */
[----:B------:R-:W-:Y:S02]  /*16900*/  MOV R87, R117 ;  /* 0x0000007500577202 */ /* 0x000fe40000000f00 */
[----:B------:R-:W-:Y:S01]  /*16910*/  MOV R117, R85 ;  /* 0x0000005500757202 */ /* 0x000fe20000000f00 */
[----:B------:R-:W-:Y:S01]  /*16920*/  IMAD.MOV.U32 R85, RZ, RZ, R10 ;  /* 0x000000ffff557224 */ /* 0x000fe200078e000a */
[----:B------:R-:W-:Y:S02]  /*16930*/  F2FP.BF16.PACK_AB R8, R110, R8 ;  /* 0x000000086e08723e */ /* 0x000fe400000010ff */
[----:B------:R-:W-:Y:S02]  /*16940*/  F2FP.BF16.PACK_AB R9, R153, R9 ;  /* 0x000000099909723e */ /* 0x000fe400000010ff */
[----:B------:R-:W-:-:S02]  /*16950*/  F2FP.BF16.PACK_AB R10, R107, R105 ;  /* 0x000000696b0a723e */ /* 0x000fc400000010ff */
[----:B------:R-:W-:Y:S02]  /*16960*/  MOV R121, R118 ;  /* 0x0000007600797202 */ /* 0x000fe40000000f00 */
[----:B------:R-:W-:Y:S01]  /*16970*/  MOV R131, R99 ;  /* 0x0000006300837202 */ /* 0x000fe20000000f00 */
[----:B------:R-:W-:Y:S01]  /*16980*/  IMAD.MOV.U32 R99, RZ, RZ, R129 ;  /* 0x000000ffff637224 */ /* 0x000fe200078e0081 */
[----:B------:R-:W-:Y:S02]  /*16990*/  MOV R118, R86 ;  /* 0x0000005600767202 */ /* 0x000fe40000000f00 */
[----:B------:R-:W-:Y:S02]  /*169a0*/  MOV R77, R115 ;  /* 0x00000073004d7202 */ /* 0x000fe40000000f00 */
[----:B------:R-:W-:Y:S02]  /*169b0*/  MOV R76, R114 ;  /* 0x00000072004c7202 */ /* 0x000fe40000000f00 */
[----:B------:R-:W-:-:S02]  /*169c0*/  MOV R86, R116 ;  /* 0x0000007400567202 */ /* 0x000fc40000000f00 */
[----:B------:R-:W-:Y:S02]  /*169d0*/  MOV R129, R97 ;  /* 0x0000006100817202 */ /* 0x000fe40000000f00 */
[----:B------:R-:W-:Y:S02]  /*169e0*/  MOV R114, R71 ;  /* 0x0000004700727202 */ /* 0x000fe40000000f00 */
[----:B------:R-:W-:Y:S02]  /*169f0*/  MOV R115, R70 ;  /* 0x0000004600737202 */ /* 0x000fe40000000f00 */
[----:B------:R-:W-:Y:S02]  /*16a00*/  MOV R116, R69 ;  /* 0x0000004500747202 */ /* 0x000fe40000000f00 */
[----:B------:R-:W-:Y:S01]  /*16a10*/  MOV R97, R68 ;  /* 0x0000004400617202 */ /* 0x000fe20000000f00 */
[----:B--2---:R-:W-:Y:S02]  /*16a20*/  FFMA.FTZ R81, R81, R5, R7 ;  /* 0x0000000551517223 */ /* 0x004fe40000010007 */
[----:B---3--:R-:W-:-:S02]  /*16a30*/  FFMA.FTZ R80, R17, R4, R6 ;  /* 0x0000000411507223 */ /* 0x008fc40000010006 */
[--C-:B------:R-:W-:Y:S01]  /*16a40*/  FFMA.FTZ R4, R231, c[0x0][0x23c], -R2.reuse ;  /* 0x00008f00e7047a23 */ /* 0x100fe20000010802 */
[----:B------:R-:W1:Y:S03]  /*16a50*/  LDSM.16.MT88.4 R16, [R221+0xc000] ;  /* 0x00c00000dd10783b */ /* 0x000e660000004200 */
[----:B------:R2:W-:Y:S01]  /*16a60*/  MUFU.EX2 R106, R4 ;  /* 0x00000004006a7308 */ /* 0x0005e20000000800 */
[----:B------:R-:W-:Y:S02]  /*16a70*/  FFMA.FTZ R5, R219, c[0x0][0x23c], -R2 ;  /* 0x00008f00db057a23 */ /* 0x000fe40000010802 */
[----:B--2---:R-:W-:-:S05]  /*16a80*/  FFMA.FTZ R4, R83, c[0x0][0x23c], -R0 ;  /* 0x00008f0053047a23 */ /* 0x004fca0000010800 */
[----:B------:R2:W3:Y:S02]  /*16a90*/  MUFU.EX2 R83, R4 ;  /* 0x0000000400537308 */ /* 0x0004e40000000800 */
[----:B--2---:R-:W-:-:S06]  /*16aa0*/  FFMA.FTZ R4, R130, c[0x0][0x23c], -R0 ;  /* 0x00008f0082047a23 */ /* 0x004fcc0000010800 */
[----:B------:R2:W-:Y:S08]  /*16ab0*/  MUFU.EX2 R104, R4 ;  /* 0x0000000400687308 */ /* 0x0005f00000000800 */
[----:B------:R3:W4:Y:S01]  /*16ac0*/  MUFU.EX2 R231, R5 ;  /* 0x0000000500e77308 */ /* 0x0007220000000800 */
[----:B--2---:R-:W-:-:S07]  /*16ad0*/  FFMA.FTZ R4, R214, c[0x0][0x23c], -R0 ;  /* 0x00008f00d6047a23 */ /* 0x004fce0000010800 */
[----:B------:R2:W1:Y:S01]  /*16ae0*/  MUFU.EX2 R214, R4 ;  /* 0x0000000400d67308 */ /* 0x0004620000000800 */
[----:B------:R-:W-:Y:S01]  /*16af0*/  IMAD.MOV.U32 R130, RZ, RZ, R98 ;  /* 0x000000ffff827224 */ /* 0x000fe200078e0062 */
[----:B------:R-:W-:Y:S01]  /*16b00*/  MOV R98, R128 ;  /* 0x0000008000627202 */ /* 0x000fe20000000f00 */
[----:B------:R-:W-:Y:S01]  /*16b10*/  IMAD.MOV.U32 R128, RZ, RZ, R96 ;  /* 0x000000ffff807224 */ /* 0x000fe200078e0060 */
[----:B------:R-:W-:Y:S02]  /*16b20*/  MOV R96, R11 ;  /* 0x0000000b00607202 */ /* 0x000fe40000000f00 */
[----:B---3--:R-:W-:Y:S02]  /*16b30*/  F2FP.BF16.PACK_AB R5, R83, R6 ;  /* 0x000000065305723e */ /* 0x008fe400000010ff */
[----:B------:R-:W-:Y:S02]  /*16b40*/  F2FP.BF16.PACK_AB R11, R154, R155 ;  /* 0x0000009b9a0b723e */ /* 0x000fe400000010ff */
[----:B----4-:R-:W-:-:S02]  /*16b50*/  F2FP.BF16.PACK_AB R6, R231, R106 ;  /* 0x0000006ae706723e */ /* 0x010fc400000010ff */
[----:B--2---:R-:W-:Y:S02]  /*16b60*/  F2FP.BF16.PACK_AB R4, R152, R7 ;  /* 0x000000079804723e */ /* 0x004fe400000010ff */
[----:B-1----:R-:W-:Y:S01]  /*16b70*/  F2FP.BF16.PACK_AB R7, R214, R104 ;  /* 0x00000068d607723e */ /* 0x002fe200000010ff */
[-C--:B------:R-:W-:Y:S08]  /*16b80*/  HMMA.16816.F32.BF16 R68, R8, R16.reuse, R148 ;  /* 0x000000100844723c */ /* 0x080ff00000041894 */
        /* <DEDUP_REMOVED lines=9> */
[----:B------:R-:W-:-:S06]  /*16c20*/  MOV R148, R77 ;  /* 0x0000004d00947202 */ /* 0x000fcc0000000f00 */
        /* <DEDUP_REMOVED lines=15> */
[----:B------:R-:W-:-:S02]  /*16d20*/  MOV R124, R128 ;  /* 0x00000080007c7202 */ /* 0x000fc40000000f00 */
        /* <DEDUP_REMOVED lines=8> */
[----:B------:R-:W-:Y:S01]  /*16db0*/  IMAD.MOV.U32 R120, RZ, RZ, R87 ;  /* 0x000000ffff787224 */ /* 0x000fe200078e0057 */
[----:B------:R-:W-:-:S02]  /*16dc0*/  MOV R79, R86 ;  /* 0x00000056004f7202 */ /* 0x000fc40000000f00 */
[----:B------:R-:W-:Y:S02]  /*16dd0*/  MOV R219, R85 ;  /* 0x0000005500db7202 */ /* 0x000fe40000000f00 */
[----:B------:R-:W-:Y:S02]  /*16de0*/  MOV R127, R84 ;  /* 0x00000054007f7202 */ /* 0x000fe40000000f00 */
        /* <DEDUP_REMOVED lines=8> */
[----:B------:R-:W-:-:S02]  /*16e70*/  MOV R203, R76 ;  /* 0x0000004c00cb7202 */ /* 0x000fc40000000f00 */
[----:B------:R-:W-:Y:S01]  /*16e80*/  IMAD.MOV.U32 R63, RZ, RZ, R150 ;  /* 0x000000ffff3f7224 */ /* 0x000fe200078e0096 */
[----:B------:R-:W-:Y:S02]  /*16e90*/  MOV R62, R151 ;  /* 0x00000097003e7202 */ /* 0x000fe40000000f00 */
[----:B------:R-:W-:Y:S02]  /*16ea0*/  MOV R60, R127 ;  /* 0x0000007f003c7202 */ /* 0x000fe40000000f00 */
[----:B------:R-:W-:Y:S02]  /*16eb0*/  MOV R150, R125 ;  /* 0x0000007d00967202 */ /* 0x000fe40000000f00 */
[----:B------:R-:W-:Y:S02]  /*16ec0*/  MOV R61, R111 ;  /* 0x0000006f003d7202 */ /* 0x000fe40000000f00 */
[----:B------:R-:W-:Y:S02]  /*16ed0*/  MOV R151, R110 ;  /* 0x0000006e00977202 */ /* 0x000fe40000000f00 */
[----:B------:R-:W-:-:S02]  /*16ee0*/  MOV R127, R78 ;  /* 0x0000004e007f7202 */ /* 0x000fc40000000f00 */
[----:B------:R-:W-:Y:S01]  /*16ef0*/  MOV R125, R109 ;  /* 0x0000006d007d7202 */ /* 0x000fe20000000f00 */
        /* <DEDUP_REMOVED lines=14> */
[----:B-1----:R-:W-:-:S06]  /*16fe0*/  FFMA.FTZ R4, R61, c[0x0][0x23c], -R12 ;  /* 0x00008f003d047a23 */ /* 0x002fcc000001080c */
[----:B------:R1:W-:Y:S02]  /*16ff0*/  MUFU.EX2 R5, R4 ;  /* 0x0000000400057308 */ /* 0x0003e40000000800 */
[--C-:B-1----:R-:W-:Y:S01]  /*17000*/  FFMA.FTZ R4, R201, c[0x0][0x23c], -R12.reuse ;  /* 0x00008f00c9047a23 */ /* 0x102fe2000001080c */
[----:B------:R-:W-:Y:S02]  /*17010*/  MOV R201, R202 ;  /* 0x000000ca00c97202 */ /* 0x000fe40000000f00 */
[----:B------:R-:W-:Y:S02]  /*17020*/  MOV R202, R203 ;  /* 0x000000cb00ca7202 */ /* 0x000fe40000000f00 */
[----:B------:R-:W-:Y:S01]  /*17030*/  MOV R203, R219 ;  /* 0x000000db00cb7202 */ /* 0x000fe20000000f00 */
[----:B------:R-:W-:Y:S02]  /*17040*/  IMAD.MOV.U32 R219, RZ, RZ, R227 ;  /* 0x000000ffffdb7224 */ /* 0x000fe400078e00e3 */
[----:B------:R1:W-:Y:S02]  /*17050*/  MUFU.EX2 R227, R4 ;  /* 0x0000000400e37308 */ /* 0x0003e40000000800 */
[----:B-1----:R-:W-:-:S06]  /*17060*/  FFMA.FTZ R4, R62, c[0x0][0x23c], -R12 ;  /* 0x00008f003e047a23 */ /* 0x002fcc000001080c */
        /* <DEDUP_REMOVED lines=8> */
[----:B------:R1:W2:Y:S01]  /*170f0*/  MUFU.EX2 R7, R4 ;  /* 0x0000000400077308 */ /* 0x0002a20000000800 */
[----:B------:R-:W-:Y:S02]  /*17100*/  FFMA.FTZ R6, R215, c[0x0][0x23c], -R12 ;  /* 0x00008f00d7067a23 */ /* 0x000fe4000001080c */
[----:B-1----:R-:W-:-:S05]  /*17110*/  FFMA.FTZ R4, R201, c[0x0][0x23c], -R2 ;  /* 0x00008f00c9047a23 */ /* 0x002fca0000010802 */
[----:B------:R1:W-:Y:S01]  /*17120*/  MUFU.EX2 R91, R4 ;  /* 0x00000004005b7308 */ /* 0x0003e20000000800 */
[----:B------:R-:W-:Y:S01]  /*17130*/  MOV R201, R219 ;  /* 0x000000db00c97202 */ /* 0x000fe20000000f00 */
[----:B--2---:R-:W-:Y:S01]  /*17140*/  IMAD.MOV.U32 R215, RZ, RZ, R7 ;  /* 0x000000ffffd77224 */ /* 0x004fe200078e0007 */
[----:B------:R-:W-:Y:S01]  /*17150*/  MOV R219, R122 ;  /* 0x0000007a00db7202 */ /* 0x000fe20000000f00 */
[----:B------:R-:W-:Y:S02]  /*17160*/  FFMA.FTZ R7, R216, c[0x0][0x23c], -R3 ;  /* 0x00008f00d8077a23 */ /* 0x000fe40000010803 */
[----:B------:R-:W-:Y:S02]  /*17170*/  FFMA.FTZ R125, R125, c[0x0][0x23c], -R12 ;  /* 0x00008f007d7d7a23 */ /* 0x000fe4000001080c */
[----:B-1----:R-:W-:Y:S01]  /*17180*/  FFMA.FTZ R4, R202, c[0x0][0x23c], -R2 ;  /* 0x00008f00ca047a23 */ /* 0x002fe20000010802 */
[----:B------:R-:W-:-:S03]  /*17190*/  MOV R202, R229 ;  /* 0x000000e500ca7202 */ /* 0x000fc60000000f00 */
[----:B------:R1:W-:Y:S01]  /*171a0*/  MUFU.EX2 R229, R4 ;  /* 0x0000000400e57308 */ /* 0x0003e20000000800 */
[--C-:B------:R-:W-:Y:S02]  /*171b0*/  FFMA.FTZ R124, R124, c[0x0][0x23c], -R12.reuse ;  /* 0x00008f007c7c7a23 */ /* 0x100fe4000001080c */
[--C-:B------:R-:W-:Y:S02]  /*171c0*/  FFMA.FTZ R123, R123, c[0x0][0x23c], -R12.reuse ;  /* 0x00008f007b7b7a23 */ /* 0x100fe4000001080c */
[--C-:B------:R-:W-:Y:S02]  /*171d0*/  FFMA.FTZ R122, R218, c[0x0][0x23c], -R12.reuse ;  /* 0x00008f00da7a7a23 */ /* 0x100fe4000001080c */
[--C-:B------:R-:W-:Y:S02]  /*171e0*/  FFMA.FTZ R95, R209, c[0x0][0x23c], -R12.reuse ;  /* 0x00008f00d15f7a23 */ /* 0x100fe4000001080c */
[--C-:B------:R-:W-:Y:S02]  /*171f0*/  FFMA.FTZ R200, R15, c[0x0][0x23c], -R12.reuse ;  /* 0x00008f000fc87a23 */ /* 0x100fe4000001080c */
[----:B------:R-:W-:-:S02]  /*17200*/  FFMA.FTZ R93, R13, c[0x0][0x23c], -R12 ;  /* 0x00008f000d5d7a23 */ /* 0x000fc4000001080c */
[----:B-1----:R-:W-:Y:S01]  /*17210*/  FFMA.FTZ R4, R148, c[0x0][0x23c], -R2 ;  /* 0x00008f0094047a23 */ /* 0x002fe20000010802 */
[----:B------:R-:W-:Y:S01]  /*17220*/  MOV R148, R225 ;  /* 0x000000e100947202 */ /* 0x000fe20000000f00 */
[--C-:B------:R-:W-:Y:S02]  /*17230*/  FFMA.FTZ R216, R14, c[0x0][0x23c], -R3.reuse ;  /* 0x00008f000ed87a23 */ /* 0x100fe40000010803 */
[----:B------:R1:W-:Y:S01]  /*17240*/  MUFU.EX2 R225, R4 ;  /* 0x0000000400e17308 */ /* 0x0003e20000000800 */
[----:B------:R-:W2:Y:S01]  /*17250*/  LDSM.16.MT88.4 R12, [R221+0xc800] ;  /* 0x00c80000dd0c783b */ /* 0x000ea20000004200 */
[--C-:B------:R-:W-:Y:S02]  /*17260*/  FFMA.FTZ R120, R120, c[0x0][0x23c], -R3.reuse ;  /* 0x00008f0078787a23 */ /* 0x100fe40000010803 */
[--C-:B------:R-:W-:Y:S02]  /*17270*/  FFMA.FTZ R115, R115, c[0x0][0x23c], -R3.reuse ;  /* 0x00008f0073737a23 */ /* 0x100fe40000010803 */
[----:B------:R-:W-:-:S02]  /*17280*/  FFMA.FTZ R114, R114, c[0x0][0x23c], -R3 ;  /* 0x00008f0072727a23 */ /* 0x000fc40000010803 */
[--C-:B------:R-:W-:Y:S02]  /*17290*/  FFMA.FTZ R218, R138, c[0x0][0x23c], -R3.reuse ;  /* 0x00008f008ada7a23 */ /* 0x100fe40000010803 */
[----:B-1----:R-:W-:Y:S01]  /*172a0*/  FFMA.FTZ R4, R150, c[0x0][0x23c], -R2 ;  /* 0x00008f0096047a23 */ /* 0x002fe20000010802 */
[----:B------:R-:W-:Y:S01]  /*172b0*/  MOV R150, R113 ;  /* 0x0000007100967202 */ /* 0x000fe20000000f00 */
[--C-:B------:R-:W-:Y:S02]  /*172c0*/  FFMA.FTZ R113, R239, c[0x0][0x23c], -R3.reuse ;  /* 0x00008f00ef717a23 */ /* 0x100fe40000010803 */
[----:B------:R-:W-:Y:S02]  /*172d0*/  FFMA.FTZ R239, R210, c[0x0][0x23c], -R3 ;  /* 0x00008f00d2ef7a23 */ /* 0x000fe40000010803 */
[----:B------:R-:W-:Y:S01]  /*172e0*/  FFMA.FTZ R3, R201, c[0x0][0x23c], -R0 ;  /* 0x00008f00c9037a23 */ /* 0x000fe20000010800 */
[----:B------:R-:W-:Y:S01]  /*172f0*/  MUFU.EX2 R90, R4 ;  /* 0x00000004005a7308 */ /* 0x000fe20000000800 */
[----:B------:R-:W-:-:S02]  /*17300*/  FFMA.FTZ R61, R219, c[0x0][0x23c], -R2 ;  /* 0x00008f00db3d7a23 */ /* 0x000fc40000010802 */
[--C-:B------:R-:W-:Y:S02]  /*17310*/  FFMA.FTZ R112, R112, c[0x0][0x23c], -R2.reuse ;  /* 0x00008f0070707a23 */ /* 0x100fe40000010802 */
[----:B------:R-:W-:-:S03]  /*17320*/  FFMA.FTZ R63, R202, c[0x0][0x23c], -R2 ;  /* 0x00008f00ca3f7a23 */ /* 0x000fc60000010802 */
[----:B------:R1:W3:Y:S01]  /*17330*/  MUFU.EX2 R4, R3 ;  /* 0x0000000300047308 */ /* 0x0002e20000000800 */
[--C-:B------:R-:W-:Y:S02]  /*17340*/  FFMA.FTZ R62, R203, c[0x0][0x23c], -R2.reuse ;  /* 0x00008f00cb3e7a23 */ /* 0x100fe40000010802 */
[--C-:B------:R-:W-:Y:S02]  /*17350*/  FFMA.FTZ R217, R217, c[0x0][0x23c], -R2.reuse ;  /* 0x00008f00d9d97a23 */ /* 0x100fe40000010802 */
[--C-:B------:R-:W-:Y:S02]  /*17360*/  FFMA.FTZ R209, R212, c[0x0][0x23c], -R2.reuse ;  /* 0x00008f00d4d17a23 */ /* 0x100fe40000010802 */
[--C-:B------:R-:W-:Y:S02]  /*17370*/  FFMA.FTZ R94, R208, c[0x0][0x23c], -R2.reuse ;  /* 0x00008f00d05e7a23 */ /* 0x100fe40000010802 */
[----:B------:R-:W-:Y:S02]  /*17380*/  FFMA.FTZ R219, R132, c[0x0][0x23c], -R2 ;  /* 0x00008f0084db7a23 */ /* 0x000fe40000010802 */
[----:B------:R-:W-:-:S02]  /*17390*/  FFMA.FTZ R2, R149, c[0x0][0x23c], -R0 ;  /* 0x00008f0095027a23 */ /* 0x000fc40000010800 */
[----:B-1----:R-:W-:-:S04]  /*173a0*/  FFMA.FTZ R3, R228, c[0x0][0x23c], -R0 ;  /* 0x00008f00e4037a23 */ /* 0x002fc80000010800 */
[----:B------:R1:W4:Y:S01]  /*173b0*/  MUFU.EX2 R228, R3 ;  /* 0x0000000300e47308 */ /* 0x0003220000000800 */
[--C-:B------:R-:W-:Y:S02]  /*173c0*/  FFMA.FTZ R60, R126, c[0x0][0x23c], -R0.reuse ;  /* 0x00008f007e3c7a23 */ /* 0x100fe40000010800 */
[----:B------:R-:W-:-:S05]  /*173d0*/  FFMA.FTZ R126, R220, c[0x0][0x23c], -R0 ;  /* 0x00008f00dc7e7a23 */ /* 0x000fca0000010800 */
[----:B------:R-:W-:Y:S01]  /*173e0*/  MUFU.EX2 R2, R2 ;  /* 0x0000000200027308 */ /* 0x000fe20000000800 */
[----:B-1----:R-:W-:-:S07]  /*173f0*/  FFMA.FTZ R3, R148, c[0x0][0x23c], -R0 ;  /* 0x00008f0094037a23 */ /* 0x002fce0000010800 */
[----:B------:R-:W1:Y:S01]  /*17400*/  MUFU.EX2 R220, R3 ;  /* 0x0000000300dc7308 */ /* 0x000e620000000800 */
[--C-:B------:R-:W-:Y:S02]  /*17410*/  FFMA.FTZ R138, R213, c[0x0][0x23c], -R0.reuse ;  /* 0x00008f00d58a7a23 */ /* 0x100fe40000010800 */
[----:B------:R-:W-:Y:S01]  /*17420*/  FFMA.FTZ R132, R211, c[0x0][0x23c], -R0 ;  /* 0x00008f00d3847a23 */ /* 0x000fe20000010800 */
[----:B---3--:R-:W-:Y:S01]  /*17430*/  MOV R211, R4 ;  /* 0x0000000400d37202 */ /* 0x008fe20000000f00 */
[----:B------:R-:W-:Y:S01]  /*17440*/  FADD.FTZ R213, R153, R82 ;  /* 0x0000005299d57221 */ /* 0x000fe20000010000 */
[----:B------:R-:W-:Y:S01]  /*17450*/  MOV R82, R5 ;  /* 0x0000000500527202 */ /* 0x000fe20000000f00 */
[----:B------:R-:W-:Y:S01]  /*17460*/  HMMA.16816.F32.BF16 R168, R8, R16, R168 ;  /* 0x0000001008a8723c */ /* 0x000fe200000418a8 */
[----:B------:R-:W-:Y:S01]  /*17470*/  IMAD.MOV.U32 R208, RZ, RZ, R7 ;  /* 0x000000ffffd07224 */ /* 0x000fe200078e0007 */
[----:B------:R-:W-:Y:S02]  /*17480*/  MOV R210, R6 ;  /* 0x0000000600d27202 */ /* 0x000fe40000000f00 */
[----:B------:R-:W-:-:S02]  /*17490*/  F2FP.BF16.PACK_AB R4, R229, R91 ;  /* 0x0000005be504723e */ /* 0x000fc400000010ff */
[----:B----4-:R-:W-:Y:S02]  /*174a0*/  F2FP.BF16.PACK_AB R5, R228, R211 ;  /* 0x000000d3e405723e */ /* 0x010fe400000010ff */
[----:B------:R-:W-:Y:S01]  /*174b0*/  HMMA.16816.F32.BF16 R164, R8, R18, R164 ;  /* 0x0000001208a4723c */ /* 0x000fe200000418a4 */
[----:B------:R-:W-:Y:S01]  /*174c0*/  F2FP.BF16.PACK_AB R6, R90, R225 ;  /* 0x000000e15a06723e */ /* 0x000fe200000010ff */
[--C-:B------:R-:W-:Y:S01]  /*174d0*/  FFMA.FTZ R121, R121, c[0x0][0x23c], -R0.reuse ;  /* 0x00008f0079797a23 */ /* 0x100fe20000010800 */
[----:B-1----:R-:W-:Y:S01]  /*174e0*/  F2FP.BF16.PACK_AB R7, R2, R220 ;  /* 0x000000dc0207723e */ /* 0x002fe200000010ff */
[----:B------:R-:W-:Y:S01]  /*174f0*/  FFMA.FTZ R127, R127, c[0x0][0x23c], -R0 ;  /* 0x00008f007f7f7a23 */ /* 0x000fe20000010800 */
[----:B------:R-:W1:Y:S02]  /*17500*/  LDSM.16.MT88.4 R16, [R222+0xc800] ;  /* 0x00c80000de10783b */ /* 0x000e640000004200 */
[----:B------:R-:W-:Y:S02]  /*17510*/  F2FP.BF16.PACK_AB R8, R82, R89 ;  /* 0x000000595208723e */ /* 0x000fe400000010ff */
[----:B------:R-:W-:-:S02]  /*17520*/  F2FP.BF16.PACK_AB R9, R230, R88 ;  /* 0x00000058e609723e */ /* 0x000fc400000010ff */
[----:B------:R-:W-:Y:S02]  /*17530*/  F2FP.BF16.PACK_AB R10, R92, R227 ;  /* 0x000000e35c0a723e */ /* 0x000fe400000010ff */
[----:B------:R-:W-:Y:S01]  /*17540*/  F2FP.BF16.PACK_AB R11, R215, R226 ;  /* 0x000000e2d70b723e */ /* 0x000fe200000010ff */
[--C-:B------:R-:W-:Y:S02]  /*17550*/  FFMA.FTZ R139, R139, c[0x0][0x23c], -R0.reuse ;  /* 0x00008f008b8b7a23 */ /* 0x100fe40000010800 */
[----:B------:R-:W-:Y:S02]  /*17560*/  FFMA.FTZ R133, R133, c[0x0][0x23c], -R0 ;  /* 0x00008f0085857a23 */ /* 0x000fe40000010800 */
[----:B------:R-:W-:Y:S01]  /*17570*/  FADD.FTZ R212, R152, R81 ;  /* 0x0000005198d47221 */ /* 0x000fe20000010000 */
[----:B------:R-:W-:Y:S01]  /*17580*/  MOV R81, R155 ;  /* 0x0000009b00517202 */ /* 0x000fe20000000f00 */
[----:B------:R-:W-:Y:S01]  /*17590*/  FADD.FTZ R3, R83, R80 ;  /* 0x0000005053037221 */ /* 0x000fe20000010000 */
[----:B------:R-:W-:Y:S01]  /*175a0*/  MOV R80, R154 ;  /* 0x0000009a00507202 */ /* 0x000fe20000000f00 */
[----:B------:R-:W-:Y:S01]  /*175b0*/  FADD.FTZ R0, R151, R150 ;  /* 0x0000009697007221 */ /* 0x000fe20000010000 */
[-C--:B--2---:R-:W-:Y:S08]  /*175c0*/  HMMA.16816.F32.BF16 R144, R4, R12.reuse, R144 ;  /* 0x0000000c0490723c */ /* 0x084ff00000041890 */
[----:B------:R-:W-:Y:S08]  /*175d0*/  HMMA.16816.F32.BF16 R148, R8, R12, R68 ;  /* 0x0000000c0894723c */ /* 0x000ff00000041844 */
[-C--:B------:R-:W-:Y:S08]  /*175e0*/  HMMA.16816.F32.BF16 R156, R4, R14.reuse, R156 ;  /* 0x0000000e049c723c */ /* 0x080ff0000004189c */
[----:B------:R-:W-:Y:S01]  /*175f0*/  HMMA.16816.F32.BF16 R152, R8, R14, R56 ;  /* 0x0000000e0898723c */ /* 0x000fe20000041838 */
[----:B------:R-:W2:Y:S01]  /*17600*/  LDSM.16.MT88.4 R12, [R224+0xc800] ;  /* 0x00c80000e00c783b */ /* 0x000ea20000004200 */
[----:B------:R-:W-:Y:S01]  /*17610*/  IMAD.MOV.U32 R83, RZ, RZ, R104 ;  /* 0x000000ffff537224 */ /* 0x000fe200078e0068 */
[----:B------:R-:W-:-:S02]  /*17620*/  MOV R203, R107 ;  /* 0x0000006b00cb7202 */ /* 0x000fc40000000f00 */
[----:B------:R-:W-:Y:S02]  /*17630*/  MOV R202, R106 ;  /* 0x0000006a00ca7202 */ /* 0x000fe40000000f00 */
[----:B------:R-:W-:Y:S01]  /*17640*/  MOV R201, R105 ;  /* 0x0000006900c97202 */ /* 0x000fe20000000f00 */
[-C--:B-1----:R-:W-:Y:S08]  /*17650*/  HMMA.16816.F32.BF16 R140, R8, R16.reuse, R64 ;  /* 0x00000010088c723c */ /* 0x082ff00000041840 */
[C---:B------:R-:W-:Y:S08]  /*17660*/  HMMA.16816.F32.BF16 R160, R4.reuse, R16, R160 ;  /* 0x0000001004a0723c */ /* 0x040ff000000418a0 */
[-C--:B------:R-:W-:Y:S08]  /*17670*/  HMMA.16816.F32.BF16 R172, R4, R18.reuse, R172 ;  /* 0x0000001204ac723c */ /* 0x080ff000000418ac */
[C---:B------:R-:W-:Y:S01]  /*17680*/  HMMA.16816.F32.BF16 R104, R8.reuse, R18, R52 ;  /* 0x000000120868723c */ /* 0x040fe20000041834 */
[----:B------:R-:W1:Y:S07]  /*17690*/  LDSM.16.MT88.4 R16, [R223+0xc800] ;  /* 0x00c80000df10783b */ /* 0x000e6e0000004200 */
[-C--:B--2---:R-:W-:Y:S07]  /*176a0*/  HMMA.16816.F32.BF16 R100, R8, R12.reuse, R48 ;  /* 0x0000000c0864723c */ /* 0x084fee0000041830 */
[----:B------:R-:W-:Y:S01]  /*176b0*/  MOV R51, R83 ;  /* 0x0000005300337202 */ /* 0x000fe20000000f00 */
[----:B------:R-:W-:Y:S01]  /*176c0*/  IMAD.MOV.U32 R48, RZ, RZ, R82 ;  /* 0x000000ffff307224 */ /* 0x000fe200078e0052 */
[----:B------:R-:W-:Y:S01]  /*176d0*/  MOV R50, R80 ;  /* 0x0000005000327202 */ /* 0x000fe20000000f00 */
[----:B------:R-:W-:Y:S01]  /*176e0*/  HMMA.16816.F32.BF16 R176, R4, R12, R176 ;  /* 0x0000000c04b0723c */ /* 0x000fe200000418b0 */
[----:B------:R-:W-:-:S07]  /*176f0*/  MOV R49, R81 ;  /* 0x0000005100317202 */ /* 0x000fce0000000f00 */
[-C--:B------:R-:W-:Y:S08]  /*17700*/  HMMA.16816.F32.BF16 R188, R4, R14.reuse, R188 ;  /* 0x0000000e04bc723c */ /* 0x080ff000000418bc */
[----:B------:R-:W-:Y:S01]  /*17710*/  HMMA.16816.F32.BF16 R80, R8, R14, R44 ;  /* 0x0000000e0850723c */ /* 0x000fe2000004182c */
[----:B------:R-:W2:Y:S01]  /*17720*/  LDSM.16.MT88.4 R12, [R221+0xe800] ;  /* 0x00e80000dd0c783b */ /* 0x000ea20000004200 */
[----:B------:R-:W-:-:S02]  /*17730*/  MOV R70, R95 ;  /* 0x0000005f00467202 */ /* 0x000fc40000000f00 */
[----:B------:R-:W-:Y:S02]  /*17740*/  MOV R71, R94 ;  /* 0x0000005e00477202 */ /* 0x000fe40000000f00 */
[----:B------:R-:W-:Y:S02]  /*17750*/  MOV R52, R93 ;  /* 0x0000005d00347202 */ /* 0x000fe40000000f00 */
[----:B------:R-:W-:Y:S01]  /*17760*/  MOV R47, R92 ;  /* 0x0000005c002f7202 */ /* 0x000fe20000000f00 */
[----:B------:R-:W-:Y:S01]  /*17770*/  IMAD.MOV.U32 R69, RZ, RZ, R200 ;  /* 0x000000ffff457224 */ /* 0x000fe200078e00c8 */
[----:B------:R-:W-:Y:S01]  /*17780*/  MOV R55, R211 ;  /* 0x000000d300377202 */ /* 0x000fe20000000f00 */
[----:B-1----:R-:W-:Y:S01]  /*17790*/  HMMA.16816.F32.BF16 R92, R4, R18, R204 ;  /* 0x00000012045c723c */ /* 0x002fe200000418cc */
[----:B------:R-:W-:Y:S02]  /*177a0*/  MOV R54, R208 ;  /* 0x000000d000367202 */ /* 0x000fe40000000f00 */
[----:B------:R-:W-:-:S02]  /*177b0*/  MOV R53, R210 ;  /* 0x000000d200357202 */ /* 0x000fc40000000f00 */
[----:B------:R-:W-:Y:S02]  /*177c0*/  MOV R68, R209 ;  /* 0x000000d100447202 */ /* 0x000fe40000000f00 */
[----:B------:R-:W-:Y:S01]  /*177d0*/  MOV R46, R2 ;  /* 0x00000002002e7202 */ /* 0x000fe20000000f00 */
[C---:B------:R-:W-:Y:S01]  /*177e0*/  HMMA.16816.F32.BF16 R208, R8.reuse, R16, R128 ;  /* 0x0000001008d0723c */ /* 0x040fe20000041880 */
[----:B------:R-:W-:Y:S01]  /*177f0*/  MOV R2, R201 ;  /* 0x000000c900027202 */ /* 0x000fe20000000f00 */
[----:B------:R-:W-:Y:S01]  /*17800*/  IMAD.MOV.U32 R205, RZ, RZ, R203 ;  /* 0x000000ffffcd7224 */ /* 0x000fe200078e00cb */
[----:B------:R-:W-:Y:S01]  /*17810*/  MOV R204, R202 ;  /* 0x000000ca00cc7202 */ /* 0x000fe20000000f00 */
[----:B------:R-:W-:Y:S01]  /*17820*/  IMAD.MOV.U32 R44, RZ, RZ, R91 ;  /* 0x000000ffff2c7224 */ /* 0x000fe200078e005b */
[----:B------:R-:W-:Y:S02]  /*17830*/  MOV R45, R90 ;  /* 0x0000005a002d7202 */ /* 0x000fe40000000f00 */
[----:B------:R-:W-:Y:S01]  /*17840*/  MOV R206, R89 ;  /* 0x0000005900ce7202 */ /* 0x000fe20000000f00 */
[----:B------:R-:W-:Y:S01]  /*17850*/  HMMA.16816.F32.BF16 R200, R8, R18, R116 ;  /* 0x0000001208c8723c */ /* 0x000fe20000041874 */
[----:B------:R-:W-:-:S07]  /*17860*/  MOV R207, R88 ;  /* 0x0000005800cf7202 */ /* 0x000fce0000000f00 */
[----:B------:R-:W-:Y:S01]  /*17870*/  HMMA.16816.F32.BF16 R96, R4, R16, R96 ;  /* 0x000000100460723c */ /* 0x000fe20000041860 */
[----:B------:R-:W1:Y:S07]  /*17880*/  LDSM.16.MT88.4 R16, [R224+0xe800] ;  /* 0x00e80000e010783b */ /* 0x000e6e0000004200 */
[C---:B--2---:R-:W-:Y:S01]  /*17890*/  HMMA.16816.F32.BF16 R128, R8.reuse, R14, R20 ;  /* 0x0000000e0880723c */ /* 0x044fe20000041814 */
[----:B------:R-:W2:Y:S07]  /*178a0*/  LDSM.16.MT88.4 R20, [R222+0xe800] ;  /* 0x00e80000de14783b */ /* 0x000eae0000004200 */
[-C--:B------:R-:W-:Y:S08]  /*178b0*/  HMMA.16816.F32.BF16 R116, R8, R12.reuse, R84 ;  /* 0x0000000c0874723c */ /* 0x080ff00000041854 */
[C---:B------:R-:W-:Y:S08]  /*178c0*/  HMMA.16816.F32.BF16 R88, R4.reuse, R12, R72 ;  /* 0x0000000c0458723c */ /* 0x040ff00000041848 */
[C---:B------:R-:W-:Y:S01]  /*178d0*/  HMMA.16816.F32.BF16 R84, R4.reuse, R14, R36 ;  /* 0x0000000e0454723c */ /* 0x040fe20000041824 */
[----:B------:R-:W3:Y:S07]  /*178e0*/  LDSM.16.MT88.4 R12, [R223+0xe800] ;  /* 0x00e80000df0c783b */ /* 0x000eee0000004200 */
[C---:B-1----:R-:W-:Y:S08]  /*178f0*/  HMMA.16816.F32.BF16 R28, R4.reuse, R18, R28 ;  /* 0x00000012041c723c */ /* 0x042ff0000004181c */
[C---:B--2---:R-:W-:Y:S07]  /*17900*/  HMMA.16816.F32.BF16 R72, R4.reuse, R22, R108 ;  /* 0x000000160448723c */ /* 0x044fee000004186c */
[----:B------:R-:W-:Y:S01]  /*17910*/  MOV R111, R68 ;  /* 0x00000044006f7202 */ /* 0x000fe20000000f00 */
[----:B------:R-:W-:Y:S01]  /*17920*/  IMAD.MOV.U32 R109, RZ, RZ, R70 ;  /* 0x000000ffff6d7224 */ /* 0x000fe200078e0046 */
[----:B------:R-:W-:Y:S01]  /*17930*/  MOV R110, R69 ;  /* 0x00000045006e7202 */ /* 0x000fe20000000f00 */
[----:B------:R-:W-:Y:S01]  /*17940*/  HMMA.16816.F32.BF16 R76, R4, R20, R76 ;  /* 0x00000014044c723c */ /* 0x000fe2000004184c */
[----:B------:R-:W-:-:S07]  /*17950*/  MOV R108, R71 ;  /* 0x00000047006c7202 */ /* 0x000fce0000000f00 */
[C---:B------:R-:W-:Y:S08]  /*17960*/  HMMA.16816.F32.BF16 R68, R4.reuse, R16, R32 ;  /* 0x000000100444723c */ /* 0x040ff00000041820 */
[C---:B---3--:R-:W-:Y:S08]  /*17970*/  HMMA.16816.F32.BF16 R64, R4.reuse, R12, R40 ;  /* 0x0000000c0440723c */ /* 0x048ff00000041828 */
[----:B------:R-:W-:Y:S07]  /*17980*/  HMMA.16816.F32.BF16 R56, R4, R14, R24 ;  /* 0x0000000e0438723c */ /* 0x000fee0000041818 */
[----:B------:R-:W-:Y:S01]  /*17990*/  MOV R4, R204 ;  /* 0x000000cc00047202 */ /* 0x000fe20000000f00 */
[----:B------:R-:W-:Y:S01]  /*179a0*/  IMAD.MOV.U32 R26, RZ, RZ, R207 ;  /* 0x000000ffff1a7224 */ /* 0x000fe200078e00cf */
[----:B------:R-:W-:Y:S01]  /*179b0*/  MOV R27, R206 ;  /* 0x000000ce001b7202 */ /* 0x000fe20000000f00 */
[----:B------:R-:W-:Y:S01]  /*179c0*/  IMAD.MOV.U32 R204, RZ, RZ, R52 ;  /* 0x000000ffffcc7224 */ /* 0x000fe200078e0034 */
[----:B------:R-:W-:-:S02]  /*179d0*/  MOV R207, R53 ;  /* 0x0000003500cf7202 */ /* 0x000fc40000000f00 */
[----:B------:R-:W-:Y:S02]  /*179e0*/  MOV R206, R54 ;  /* 0x0000003600ce7202 */ /* 0x000fe40000000f00 */
[----:B------:R-:W-:Y:S02]  /*179f0*/  MOV R5, R55 ;  /* 0x0000003700057202 */ /* 0x000fe40000000f00 */
[----:B------:R-:W-:Y:S01]  /*17a00*/  HMMA.16816.F32.BF16 R52, R8, R20, R196 ;  /* 0x000000140834723c */ /* 0x000fe200000418c4 */
[----:B------:R-:W1:Y:S01]  /*17a10*/  MUFU.EX2 R20, R125 ;  /* 0x0000007d00147308 */ /* 0x000e620000000800 */
[----:B------:R-:W-:Y:S02]  /*17a20*/  MOV R25, R205 ;  /* 0x000000cd00197202 */ /* 0x000fe40000000f00 */
[----:B------:R-:W-:Y:S02]  /*17a30*/  MOV R24, R44 ;  /* 0x0000002c00187202 */ /* 0x000fe40000000f00 */
[----:B------:R-:W-:-:S02]  /*17a40*/  MOV R7, R45 ;  /* 0x0000002d00077202 */ /* 0x000fc40000000f00 */
[----:B------:R-:W-:Y:S01]  /*17a50*/  MOV R6, R46 ;  /* 0x0000002e00067202 */ /* 0x000fe20000000f00 */
[----:B------:R-:W-:Y:S01]  /*17a60*/  HMMA.16816.F32.BF16 R36, R8, R18, R180 ;  /* 0x000000120824723c */ /* 0x000fe200000418b4 */
[----:B------:R-:W-:Y:S01]  /*17a70*/  MOV R205, R47 ;  /* 0x0000002f00cd7202 */ /* 0x000fe20000000f00 */
[----:B------:R-:W-:Y:S01]  /*17a80*/  IMAD.MOV.U32 R196, RZ, RZ, R49 ;  /* 0x000000ffffc47224 */ /* 0x000fe200078e0031 */
[----:B------:R-:W-:Y:S02]  /*17a90*/  MOV R198, R48 ;  /* 0x0000003000c67202 */ /* 0x000fe40000000f00 */
[----:B------:R-:W-:-:S03]  /*17aa0*/  MOV R197, R50 ;  /* 0x0000003200c57202 */ /* 0x000fc60000000f00 */
[----:B------:R-:W-:Y:S01]  /*17ab0*/  HMMA.16816.F32.BF16 R44, R8, R16, R192 ;  /* 0x00000010082c723c */ /* 0x000fe200000418c0 */
[----:B------:R-:W2:Y:S01]  /*17ac0*/  LDSM.16.MT88.4 R16, [R222+0xd000] ;  /* 0x00d00000de10783b */ /* 0x000ea20000004200 */
[----:B------:R-:W-:-:S06]  /*17ad0*/  MOV R199, R51 ;  /* 0x0000003300c77202 */ /* 0x000fcc0000000f00 */
[C---:B------:R-:W-:Y:S08]  /*17ae0*/  HMMA.16816.F32.BF16 R40, R8.reuse, R12, R168 ;  /* 0x0000000c0828723c */ /* 0x040ff000000418a8 */
[C---:B------:R-:W-:Y:S01]  /*17af0*/  HMMA.16816.F32.BF16 R32, R8.reuse, R14, R164 ;  /* 0x0000000e0820723c */ /* 0x040fe200000418a4 */
[----:B------:R-:W3:Y:S07]  /*17b00*/  LDSM.16.MT88.4 R12, [R224+0xd000] ;  /* 0x00d00000e00c783b */ /* 0x000eee0000004200 */
[----:B------:R-:W-:Y:S01]  /*17b10*/  HMMA.16816.F32.BF16 R48, R8, R22, R184 ;  /* 0x000000160830723c */ /* 0x000fe200000418b8 */
[----:B------:R1:W-:Y:S06]  /*17b20*/  MUFU.EX2 R185, R123 ;  /* 0x0000007b00b97308 */ /* 0x0003ec0000000800 */
[----:B------:R-:W-:Y:S01]  /*17b30*/  IMAD.MOV.U32 R187, RZ, RZ, R199 ;  /* 0x000000ffffbb7224 */ /* 0x000fe200078e00c7 */
[----:B-1----:R-:W-:-:S02]  /*17b40*/  MOV R123, R20 ;  /* 0x00000014007b7202 */ /* 0x002fc40000000f00 */
[----:B------:R-:W1:Y:S01]  /*17b50*/  LDSM.16.MT88.4 R20, [R221+0xd000] ;  /* 0x00d00000dd14783b */ /* 0x000e620000004200 */
[----:B------:R-:W4:Y:S01]  /*17b60*/  MUFU.EX2 R8, R115 ;  /* 0x0000007300087308 */ /* 0x000f220000000800 */
[----:B------:R-:W-:Y:S02]  /*17b70*/  MOV R199, R5 ;  /* 0x0000000500c77202 */ /* 0x000fe40000000f00 */
[----:B------:R-:W-:Y:S02]  /*17b80*/  MOV R5, R6 ;  /* 0x0000000600057202 */ /* 0x000fe40000000f00 */
[----:B------:R-:W-:Y:S02]  /*17b90*/  MOV R186, R196 ;  /* 0x000000c400ba7202 */ /* 0x000fe40000000f00 */
[----:B------:R-:W-:Y:S01]  /*17ba0*/  MOV R6, R7 ;  /* 0x0000000700067202 */ /* 0x000fe20000000f00 */
[----:B------:R-:W1:Y:S01]  /*17bb0*/  MUFU.EX2 R184, R124 ;  /* 0x0000007c00b87308 */ /* 0x000e620000000800 */
[----:B------:R-:W-:Y:S01]  /*17bc0*/  MOV R196, R25 ;  /* 0x0000001900c47202 */ /* 0x000fe20000000f00 */
[----:B------:R-:W-:-:S06]  /*17bd0*/  IMAD.MOV.U32 R7, RZ, RZ, R24 ;  /* 0x000000ffff077224 */ /* 0x000fcc00078e0018 */
[----:B------:R-:W-:Y:S08]  /*17be0*/  MUFU.EX2 R169, R122 ;  /* 0x0000007a00a97308 */ /* 0x000ff00000000800 */
[----:B------:R-:W1:Y:S08]  /*17bf0*/  MUFU.EX2 R120, R120 ;  /* 0x0000007800787308 */ /* 0x000e700000000800 */
[----:B------:R-:W-:Y:S08]  /*17c00*/  MUFU.EX2 R125, R114 ;  /* 0x00000072007d7308 */ /* 0x000ff00000000800 */
[----:B------:R-:W1:Y:S08]  /*17c10*/  MUFU.EX2 R170, R113 ;  /* 0x0000007100aa7308 */ /* 0x000e700000000800 */
[----:B------:R-:W-:Y:S08]  /*17c20*/  MUFU.EX2 R25, R112 ;  /* 0x0000007000197308 */ /* 0x000ff00000000800 */
[----:B------:R-:W1:Y:S08]  /*17c30*/  MUFU.EX2 R124, R63 ;  /* 0x0000003f007c7308 */ /* 0x000e700000000800 */
[----:B------:R-:W-:Y:S08]  /*17c40*/  MUFU.EX2 R168, R62 ;  /* 0x0000003e00a87308 */ /* 0x000ff00000000800 */
[----:B------:R-:W-:Y:S08]  /*17c50*/  MUFU.EX2 R171, R61 ;  /* 0x0000003d00ab7308 */ /* 0x000ff00000000800 */
[----:B------:R-:W-:Y:S08]  /*17c60*/  MUFU.EX2 R24, R60 ;  /* 0x0000003c00187308 */ /* 0x000ff00000000800 */
[----:B------:R-:W1:Y:S08]  /*17c70*/  MUFU.EX2 R121, R121 ;  /* 0x0000007900797308 */ /* 0x000e700000000800 */
[----:B------:R4:W-:Y:S08]  /*17c80*/  MUFU.EX2 R122, R126 ;  /* 0x0000007e007a7308 */ /* 0x0009f00000000800 */
[----:B------:R-:W2:Y:S01]  /*17c90*/  MUFU.EX2 R127, R127 ;  /* 0x0000007f007f7308 */ /* 0x000ea20000000800 */
[----:B------:R-:W-:-:S02]  /*17ca0*/  FADD.FTZ R2, R2, R0 ;  /* 0x0000000002027221 */ /* 0x000fc40000010000 */
[----:B------:R-:W-:Y:S02]  /*17cb0*/  FADD.FTZ R0, R186, R213 ;  /* 0x000000d5ba007221 */ /* 0x000fe40000010000 */
[----:B------:R-:W-:Y:S01]  /*17cc0*/  FADD.FTZ R4, R4, R212 ;  /* 0x000000d404047221 */ /* 0x000fe20000010000 */
[----:B----4-:R-:W-:Y:S01]  /*17cd0*/  MOV R126, R8 ;  /* 0x00000008007e7202 */ /* 0x010fe20000000f00 */
[----:B------:R-:W-:Y:S01]  /*17ce0*/  FADD.FTZ R114, R196, R2 ;  /* 0x00000002c4727221 */ /* 0x000fe20000010000 */
[----:B------:R-:W-:Y:S01]  /*17cf0*/  MOV R186, R198 ;  /* 0x000000c600ba7202 */ /* 0x000fe20000000f00 */
[----:B------:R-:W-:Y:S01]  /*17d00*/  FADD.FTZ R113, R197, R0 ;  /* 0x00000000c5717221 */ /* 0x000fe20000010000 */
[----:B-1----:R-:W-:Y:S01]  /*17d10*/  F2FP.BF16.PACK_AB R8, R184, R123 ;  /* 0x0000007bb808723e */ /* 0x002fe200000010ff */
[----:B------:R-:W-:Y:S01]  /*17d20*/  FADD.FTZ R2, R231, R4 ;  /* 0x00000004e7027221 */ /* 0x000fe20000010000 */
[----:B------:R-:W-:Y:S01]  /*17d30*/  F2FP.BF16.PACK_AB R9, R126, R120 ;  /* 0x000000787e09723e */ /* 0x000fe200000010ff */
[----:B------:R-:W-:Y:S01]  /*17d40*/  IMAD.MOV.U32 R197, RZ, RZ, R6 ;  /* 0x000000ffffc57224 */ /* 0x000fe200078e0006 */
[----:B------:R-:W-:Y:S01]  /*17d50*/  F2FP.BF16.PACK_AB R10, R169, R185 ;  /* 0x000000b9a90a723e */ /* 0x000fe200000010ff */
[----:B------:R-:W-:Y:S01]  /*17d60*/  FADD.FTZ R3, R187, R3 ;  /* 0x00000003bb037221 */ /* 0x000fe20000010000 */
[----:B------:R-:W-:Y:S01]  /*17d70*/  F2FP.BF16.PACK_AB R11, R170, R125 ;  /* 0x0000007daa0b723e */ /* 0x000fe200000010ff */
[----:B------:R-:W-:Y:S01]  /*17d80*/  MUFU.EX2 R239, R239 ;  /* 0x000000ef00ef7308 */ /* 0x000fe20000000800 */
[----:B------:R-:W-:Y:S01]  /*17d90*/  MOV R196, R5 ;  /* 0x0000000500c47202 */ /* 0x000fe20000000f00 */
[----:B------:R1:W5:Y:S01]  /*17da0*/  LDL.LU R231, [R1+0x9c] ;  /* 0x00009c0001e77983 */ /* 0x0003620000300800 */
[----:B------:R-:W-:-:S02]  /*17db0*/  MOV R198, R7 ;  /* 0x0000000700c67202 */ /* 0x000fc40000000f00 */
[----:B------:R-:W-:Y:S02]  /*17dc0*/  F2FP.BF16.PACK_AB R4, R124, R25 ;  /* 0x000000197c04723e */ /* 0x000fe400000010ff */
[----:B------:R-:W-:Y:S02]  /*17dd0*/  F2FP.BF16.PACK_AB R5, R121, R24 ;  /* 0x000000187905723e */ /* 0x000fe400000010ff */
[----:B------:R-:W-:Y:S02]  /*17de0*/  F2FP.BF16.PACK_AB R6, R171, R168 ;  /* 0x000000a8ab06723e */ /* 0x000fe400000010ff */
[----:B--2---:R-:W-:Y:S02]  /*17df0*/  F2FP.BF16.PACK_AB R7, R127, R122 ;  /* 0x0000007a7f07723e */ /* 0x004fe400000010ff */
[----:B------:R-:W-:Y:S01]  /*17e00*/  MOV R187, R199 ;  /* 0x000000c700bb7202 */ /* 0x000fe20000000f00 */
[----:B------:R-:W-:Y:S01]  /*17e10*/  HMMA.16816.F32.BF16 R164, R8, R16, R140 ;  /* 0x0000001008a4723c */ /* 0x000fe2000004188c */
[----:B------:R-:W-:-:S02]  /*17e20*/  MOV R199, R26 ;  /* 0x0000001a00c77202 */ /* 0x000fc40000000f00 */
[----:B------:R-:W-:Y:S02]  /*17e30*/  MOV R26, R27 ;  /* 0x0000001b001a7202 */ /* 0x000fe40000000f00 */
[----:B------:R-:W-:Y:S01]  /*17e40*/  MOV R27, R108 ;  /* 0x0000006c001b7202 */ /* 0x000fe20000000f00 */
[----:B------:R-:W-:Y:S02]  /*17e50*/  IMAD.MOV.U32 R108, RZ, RZ, R109 ;  /* 0x000000ffff6c7224 */ /* 0x000fe400078e006d */
[----:B---3--:R-:W-:Y:S01]  /*17e60*/  HMMA.16816.F32.BF16 R180, R8, R12, R100 ;  /* 0x0000000c08b4723c */ /* 0x008fe20000041864 */
[----:B------:R-:W-:Y:S02]  /*17e70*/  MOV R109, R110 ;  /* 0x0000006e006d7202 */ /* 0x000fe40000000f00 */
[----:B------:R-:W-:-:S05]  /*17e80*/  MOV R110, R111 ;  /* 0x0000006f006e7202 */ /* 0x000fca0000000f00 */
[----:B------:R-:W-:Y:S01]  /*17e90*/  HMMA.16816.F32.BF16 R176, R4, R12, R176 ;  /* 0x0000000c04b0723c */ /* 0x000fe200000418b0 */
[----:B------:R-:W-:Y:S02]  /*17ea0*/  MOV R111, R204 ;  /* 0x000000cc006f7202 */ /* 0x000fe40000000f00 */
[----:B------:R-:W-:-:S05]  /*17eb0*/  MOV R0, R26 ;  /* 0x0000001a00007202 */ /* 0x000fca0000000f00 */
[----:B------:R-:W-:Y:S01]  /*17ec0*/  HMMA.16816.F32.BF16 R188, R4, R14, R188 ;  /* 0x0000000e04bc723c */ /* 0x000fe200000418bc */
[----:B------:R-:W-:-:S07]  /*17ed0*/  MOV R204, R205 ;  /* 0x000000cd00cc7202 */ /* 0x000fce0000000f00 */
[----:B------:R-:W-:Y:S01]  /*17ee0*/  HMMA.16816.F32.BF16 R140, R8, R14, R80 ;  /* 0x0000000e088c723c */ /* 0x000fe20000041850 */
[----:B------:R-:W2:Y:S01]  /*17ef0*/  LDSM.16.MT88.4 R12, [R224+0xf000] ;  /* 0x00f00000e00c783b */ /* 0x000ea20000004200 */
[----:B------:R-:W-:Y:S02]  /*17f00*/  IMAD.MOV.U32 R205, RZ, RZ, R215 ;  /* 0x000000ffffcd7224 */ /* 0x000fe400078e00d7 */
[----:B------:R-:W-:-:S03]  /*17f10*/  FADD.FTZ R112, R214, R3 ;  /* 0x00000003d6707221 */ /* 0x000fc60000010000 */
[----:B------:R-:W-:Y:S01]  /*17f20*/  MOV R81, R27 ;  /* 0x0000001b00517202 */ /* 0x000fe20000000f00 */
[C---:B------:R-:W-:Y:S07]  /*17f30*/  HMMA.16816.F32.BF16 R60, R8.reuse, R22, R152 ;  /* 0x00000016083c723c */ /* 0x040fee0000041898 */
[----:B------:R-:W-:Y:S01]  /*17f40*/  IMAD.MOV.U32 R153, RZ, RZ, R25 ;  /* 0x000000ffff997224 */ /* 0x000fe200078e0019 */
[----:B------:R-:W-:Y:S02]  /*17f50*/  MOV R154, R24 ;  /* 0x00000018009a7202 */ /* 0x000fe40000000f00 */
[----:B------:R-:W3:Y:S01]  /*17f60*/  LDSM.16.MT88.4 R24, [R223+0xd000] ;  /* 0x00d00000df18783b */ /* 0x000ee20000004200 */
[-C--:B------:R-:W-:Y:S08]  /*17f70*/  HMMA.16816.F32.BF16 R148, R8, R20.reuse, R148 ;  /* 0x000000140894723c */ /* 0x080ff00000041894 */
[C---:B------:R-:W-:Y:S08]  /*17f80*/  HMMA.16816.F32.BF16 R144, R4.reuse, R20, R144 ;  /* 0x000000140490723c */ /* 0x040ff00000041890 */
[C---:B------:R-:W-:Y:S01]  /*17f90*/  HMMA.16816.F32.BF16 R156, R4.reuse, R22, R156 ;  /* 0x00000016049c723c */ /* 0x040fe2000004189c */
[----:B------:R-:W4:Y:S07]  /*17fa0*/  LDSM.16.MT88.4 R20, [R221+0xf000] ;  /* 0x00f00000dd14783b */ /* 0x000f2e0000004200 */
[C---:B------:R-:W-:Y:S08]  /*17fb0*/  HMMA.16816.F32.BF16 R160, R4.reuse, R16, R160 ;  /* 0x0000001004a0723c */ /* 0x040ff000000418a0 */
[-C--:B------:R-:W-:Y:S08]  /*17fc0*/  HMMA.16816.F32.BF16 R172, R4, R18.reuse, R172 ;  /* 0x0000001204ac723c */ /* 0x080ff000000418ac */
[----:B------:R-:W-:Y:S01]  /*17fd0*/  HMMA.16816.F32.BF16 R212, R8, R18, R104 ;  /* 0x0000001208d4723c */ /* 0x000fe20000041868 */
[----:B------:R-:W1:Y:S01]  /*17fe0*/  LDSM.16.MT88.4 R16, [R222+0xf000] ;  /* 0x00f00000de10783b */ /* 0x000e620000004200 */
[----:B------:R-:W-:-:S05]  /*17ff0*/  MOV R80, R110 ;  /* 0x0000006e00507202 */ /* 0x000fca0000000f00 */
[----:B------:R-:W-:Y:S01]  /*18000*/  MOV R105, R108 ;  /* 0x0000006c00697202 */ /* 0x000fe20000000f00 */
[----:B------:R-:W-:Y:S01]  /*18010*/  IMAD.MOV.U32 R106, RZ, RZ, R109 ;  /* 0x000000ffff6a7224 */ /* 0x000fe200078e006d */
[----:B------:R-:W-:Y:S02]  /*18020*/  MOV R107, R111 ;  /* 0x0000006f006b7202 */ /* 0x000fe40000000f00 */
[----:B--2---:R-:W-:Y:S01]  /*18030*/  HMMA.16816.F32.BF16 R108, R4, R14, R28 ;  /* 0x0000000e046c723c */ /* 0x004fe2000004181c */
[----:B------:R-:W2:Y:S01]  /*18040*/  LDSM.16.MT88.4 R28, [R223+0xf000] ;  /* 0x00f00000df1c783b */ /* 0x000ea20000004200 */
[----:B------:R-:W-:Y:S02]  /*18050*/  MOV R152, R205 ;  /* 0x000000cd00987202 */ /* 0x000fe40000000f00 */
[----:B------:R-:W-:Y:S01]  /*18060*/  MOV R155, R206 ;  /* 0x000000ce009b7202 */ /* 0x000fe20000000f00 */
[----:B------:R-:W-:Y:S01]  /*18070*/  IMAD.MOV.U32 R82, RZ, RZ, R198 ;  /* 0x000000ffff527224 */ /* 0x000fe200078e00c6 */
[----:B------:R-:W-:-:S02]  /*18080*/  MOV R104, R186 ;  /* 0x000000ba00687202 */ /* 0x000fc40000000f00 */
[C---:B---3--:R-:W-:Y:S01]  /*18090*/  HMMA.16816.F32.BF16 R192, R4.reuse, R24, R96 ;  /* 0x0000001804c0723c */ /* 0x048fe20000041860 */
[----:B------:R-:W-:Y:S02]  /*180a0*/  MOV R83, R187 ;  /* 0x000000bb00537202 */ /* 0x000fe40000000f00 */
[----:B------:R-:W-:Y:S02]  /*180b0*/  MOV R115, R204 ;  /* 0x000000cc00737202 */ /* 0x000fe40000000f00 */
[----:B------:R-:W-:Y:S02]  /*180c0*/  MOV R187, R196 ;  /* 0x000000c400bb7202 */ /* 0x000fe40000000f00 */
[----:B------:R-:W-:Y:S01]  /*180d0*/  MOV R99, R207 ;  /* 0x000000cf00637202 */ /* 0x000fe20000000f00 */
[----:B----4-:R-:W-:Y:S01]  /*180e0*/  HMMA.16816.F32.BF16 R100, R4, R20, R88 ;  /* 0x000000140464723c */ /* 0x010fe20000041858 */
[----:B------:R-:W-:Y:S02]  /*180f0*/  MOV R186, R197 ;  /* 0x000000c500ba7202 */ /* 0x000fe40000000f00 */
[----:B------:R-:W-:-:S05]  /*18100*/  MOV R3, R199 ;  /* 0x000000c700037202 */ /* 0x000fca0000000f00 */
[C---:B------:R-:W-:Y:S08]  /*18110*/  HMMA.16816.F32.BF16 R204, R4.reuse, R26, R92 ;  /* 0x0000001a04cc723c */ /* 0x040ff0000004185c */
[----:B-1----:R-:W-:Y:S08]  /*18120*/  HMMA.16816.F32.BF16 R92, R4, R18, R72 ;  /* 0x00000012045c723c */ /* 0x002ff00000041848 */
[C---:B------:R-:W-:Y:S01]  /*18130*/  HMMA.16816.F32.BF16 R196, R8.reuse, R24, R208 ;  /* 0x0000001808c4723c */ /* 0x040fe200000418d0 */
[----:B------:R1:W-:Y:S07]  /*18140*/  MUFU.EX2 R208, R106 ;  /* 0x0000006a00d07308 */ /* 0x0003ee0000000800 */
[----:B------:R-:W-:Y:S01]  /*18150*/  HMMA.16816.F32.BF16 R48, R8, R18, R48 ;  /* 0x000000120830723c */ /* 0x000fe20000041830 */
[----:B------:R3:W-:Y:S07]  /*18160*/  MUFU.EX2 R19, R105 ;  /* 0x0000006900137308 */ /* 0x0007ee0000000800 */
[----:B------:R-:W-:Y:S01]  /*18170*/  HMMA.16816.F32.BF16 R88, R4, R16, R76 ;  /* 0x000000100458723c */ /* 0x000fe2000004184c */
[----:B------:R4:W-:Y:S01]  /*18180*/  MUFU.EX2 R18, R107 ;  /* 0x0000006b00127308 */ /* 0x0009e20000000800 */
[----:B-1----:R-:W-:-:S06]  /*18190*/  IMAD.MOV.U32 R106, RZ, RZ, R153 ;  /* 0x000000ffff6a7224 */ /* 0x002fcc00078e0099 */
[----:B------:R-:W-:Y:S01]  /*181a0*/  HMMA.16816.F32.BF16 R52, R8, R16, R52 ;  /* 0x000000100834723c */ /* 0x000fe20000041834 */
[----:B---3--:R-:W-:Y:S01]  /*181b0*/  MOV R105, R154 ;  /* 0x0000009a00697202 */ /* 0x008fe20000000f00 */
[----:B------:R1:W-:Y:S01]  /*181c0*/  MUFU.EX2 R16, R155 ;  /* 0x0000009b00107308 */ /* 0x0003e20000000800 */
[----:B----4-:R-:W-:Y:S02]  /*181d0*/  MOV R107, R152 ;  /* 0x00000098006b7202 */ /* 0x010fe40000000f00 */
[----:B-1----:R-:W1:Y:S03]  /*181e0*/  LDSM.16.MT88.4 R152, [R221+0xd800] ;  /* 0x00d80000dd98783b */ /* 0x002e660000004200 */
[-C--:B------:R-:W-:Y:S02]  /*181f0*/  HMMA.16816.F32.BF16 R68, R4, R12.reuse, R68 ;  /* 0x0000000c0444723c */ /* 0x080fe40000041844 */
[----:B------:R-:W-:Y:S06]  /*18200*/  MUFU.EX2 R17, R99 ;  /* 0x0000006300117308 */ /* 0x000fec0000000800 */
[----:B------:R-:W-:Y:S02]  /*18210*/  HMMA.16816.F32.BF16 R44, R8, R12, R44 ;  /* 0x0000000c082c723c */ /* 0x000fe4000004182c */
[----:B------:R-:W-:Y:S08]  /*18220*/  MUFU.EX2 R218, R218 ;  /* 0x000000da00da7308 */ /* 0x000ff00000000800 */
[----:B------:R-:W-:Y:S08]  /*18230*/  MUFU.EX2 R216, R216 ;  /* 0x000000d800d87308 */ /* 0x000ff00000000800 */
[----:B------:R-:W-:Y:S08]  /*18240*/  MUFU.EX2 R217, R217 ;  /* 0x000000d900d97308 */ /* 0x000ff00000000800 */
[----:B------:R-:W-:Y:S08]  /*18250*/  MUFU.EX2 R219, R219 ;  /* 0x000000db00db7308 */ /* 0x000ff00000000800 */
[----:B------:R-:W-:Y:S08]  /*18260*/  MUFU.EX2 R138, R138 ;  /* 0x0000008a008a7308 */ /* 0x000ff00000000800 */
[----:B------:R-:W-:Y:S08]  /*18270*/  MUFU.EX2 R132, R132 ;  /* 0x0000008400847308 */ /* 0x000ff00000000800 */
[----:B------:R-:W-:Y:S08]  /*18280*/  MUFU.EX2 R139, R139 ;  /* 0x0000008b008b7308 */ /* 0x000ff00000000800 */
[----:B------:R-:W3:Y:S01]  /*18290*/  MUFU.EX2 R133, R133 ;  /* 0x0000008500857308 */ /* 0x000ee20000000800 */
[----:B------:R-:W-:Y:S01]  /*182a0*/  HMMA.16816.F32.BF16 R84, R4, R22, R84 ;  /* 0x000000160454723c */ /* 0x000fe20000041854 */
[----:B------:R-:W-:-:S07]  /*182b0*/  MOV R211, R127 ;  /* 0x0000007f00d37202 */ /* 0x000fce0000000f00 */
[C---:B--2---:R-:W-:Y:S01]  /*182c0*/  HMMA.16816.F32.BF16 R64, R4.reuse, R28, R64 ;  /* 0x0000001c0440723c */ /* 0x044fe20000041840 */
[----:B------:R-:W-:Y:S07]  /*182d0*/  MUFU.EX2 R12, R80 ;  /* 0x00000050000c7308 */ /* 0x000fee0000000800 */
[----:B------:R-:W-:Y:S01]  /*182e0*/  HMMA.16816.F32.BF16 R56, R4, R30, R56 ;  /* 0x0000001e0438723c */ /* 0x000fe20000041838 */
[----:B------:R-:W2:Y:S01]  /*182f0*/  MUFU.EX2 R13, R81 ;  /* 0x00000051000d7308 */ /* 0x000ea20000000800 */
[----:B---3--:R-:W-:-:S06]  /*18300*/  F2FP.BF16.PACK_AB R127, R133, R139 ;  /* 0x0000008b857f723e */ /* 0x008fcc00000010ff */
[----:B------:R-:W-:Y:S01]  /*18310*/  HMMA.16816.F32.BF16 R116, R8, R20, R116 ;  /* 0x000000140874723c */ /* 0x000fe20000041874 */
[----:B------:R-:W-:Y:S01]  /*18320*/  FADD.FTZ R5, R83, R112 ;  /* 0x0000007053057221 */ /* 0x000fe20000010000 */
[----:B------:R-:W-:-:S06]  /*18330*/  MOV R83, R126 ;  /* 0x0000007e00537202 */ /* 0x000fcc0000000f00 */
[----:B------:R-:W-:Y:S01]  /*18340*/  HMMA.16816.F32.BF16 R24, R8, R26, R200 ;  /* 0x0000001a0818723c */ /* 0x000fe200000418c8 */
[----:B--2---:R-:W-:Y:S01]  /*18350*/  F2FP.BF16.PACK_AB R126, R219, R13 ;  /* 0x0000000ddb7e723e */ /* 0x004fe200000010ff */
[----:B------:R-:W-:-:S06]  /*18360*/  FADD.FTZ R3, R3, R113 ;  /* 0x0000007103037221 */ /* 0x000fcc0000010000 */
[C---:B------:R-:W-:Y:S08]  /*18370*/  HMMA.16816.F32.BF16 R36, R8.reuse, R14, R36 ;  /* 0x0000000e0824723c */ /* 0x040ff00000041824 */
[C---:B------:R-:W-:Y:S08]  /*18380*/  HMMA.16816.F32.BF16 R40, R8.reuse, R28, R40 ;  /* 0x0000001c0828723c */ /* 0x040ff00000041828 */
[----:B------:R-:W-:Y:S01]  /*18390*/  HMMA.16816.F32.BF16 R32, R8, R30, R32 ;  /* 0x0000001e0820723c */ /* 0x000fe20000041820 */
[----:B------:R-:W-:Y:S01]  /*183a0*/  IMAD.MOV.U32 R28, RZ, RZ, R125 ;  /* 0x000000ffff1c7224 */ /* 0x000fe200078e007d */
[----:B------:R-:W-:Y:S01]  /*183b0*/  F2FP.BF16.PACK_AB R125, R132, R138 ;  /* 0x0000008a847d723e */ /* 0x000fe200000010ff */
[----:B------:R-:W-:-:S02]  /*183c0*/  FADD.FTZ R0, R0, R114 ;  /* 0x0000007200007221 */ /* 0x000fc40000010000 */
[----:B------:R-:W-:Y:S01]  /*183d0*/  FADD.FTZ R2, R82, R2 ;  /* 0x0000000252027221 */ /* 0x000fe20000010000 */
[----:B------:R-:W-:Y:S01]  /*183e0*/  MOV R209, R170 ;  /* 0x000000aa00d17202 */ /* 0x000fe20000000f00 */
[----:B------:R-:W-:Y:S01]  /*183f0*/  IMAD.MOV.U32 R210, RZ, RZ, R171 ;  /* 0x000000ffffd27224 */ /* 0x000fe200078e00ab */
[----:B------:R-:W-:Y:S01]  /*18400*/  HMMA.16816.F32.BF16 R20, R8, R22, R128 ;  /* 0x000000160814723c */ /* 0x000fe20000041880 */
[----:B------:R-:W-:Y:S04]  /*18410*/  LDSM.16.MT88.4 R200, [R223+0xd800] ;  /* 0x00d80000dfc8783b */ /* 0x000fe80000004200 */
[----:B------:R-:W-:Y:S02]  /*18420*/  LDSM.16.MT88.4 R96, [R222+0xf800] ;  /* 0x00f80000de60783b */ /* 0x000fe40000004200 */
[----:B------:R-:W-:Y:S01]  /*18430*/  IMAD.MOV.U32 R11, RZ, RZ, R124 ;  /* 0x000000ffff0b7224 */ /* 0x000fe200078e007c */
[----:B------:R-:W-:-:S02]  /*18440*/  F2FP.BF16.PACK_AB R128, R19, R17 ;  /* 0x000000111380723e */ /* 0x000fc400000010ff */
[----:B------:R-:W-:Y:S02]  /*18450*/  F2FP.BF16.PACK_AB R129, R239, R16 ;  /* 0x00000010ef81723e */ /* 0x000fe400000010ff */
[----:B------:R-:W-:Y:S02]  /*18460*/  F2FP.BF16.PACK_AB R130, R18, R208 ;  /* 0x000000d01282723e */ /* 0x000fe400000010ff */
[----:B------:R-:W-:Y:S02]  /*18470*/  F2FP.BF16.PACK_AB R131, R216, R218 ;  /* 0x000000dad883723e */ /* 0x000fe400000010ff */
[----:B------:R-:W-:Y:S01]  /*18480*/  F2FP.BF16.PACK_AB R124, R12, R217 ;  /* 0x000000d90c7c723e */ /* 0x000fe200000010ff */
[----:B------:R-:W-:-:S04]  /*18490*/  FADD.FTZ R4, R230, R3 ;  /* 0x00000003e6047221 */ /* 0x000fc80000010000 */
[----:B-1----:R-:W-:Y:S01]  /*184a0*/  HMMA.16816.F32.BF16 R148, R128, R152, R148 ;  /* 0x000000988094723c */ /* 0x002fe20000041894 */
[----:B------:R-:W-:Y:S01]  /*184b0*/  FADD.FTZ R0, R104, R0 ;  /* 0x0000000068007221 */ /* 0x000fe20000010000 */
[----:B------:R-:W-:Y:S01]  /*184c0*/  MOV R30, R121 ;  /* 0x00000079001e7202 */ /* 0x000fe20000000f00 */
[----:B------:R-:W-:Y:S01]  /*184d0*/  FADD.FTZ R3, R229, R2 ;  /* 0x00000002e5037221 */ /* 0x000fe20000010000 */
[----:B------:R-:W-:-:S04]  /*184e0*/  MOV R14, R122 ;  /* 0x0000007a000e7202 */ /* 0x000fc80000000f00 */
[----:B------:R-:W-:Y:S01]  /*184f0*/  HMMA.16816.F32.BF16 R144, R124, R152, R144 ;  /* 0x000000987c90723c */ /* 0x000fe20000041890 */
[----:B------:R-:W-:Y:S01]  /*18500*/  FADD.FTZ R2, R228, R5 ;  /* 0x00000005e4027221 */ /* 0x000fe20000010000 */
[----:B------:R-:W-:-:S06]  /*18510*/  MOV R15, R169 ;  /* 0x000000a9000f7202 */ /* 0x000fcc0000000f00 */
[-C--:B------:R-:W-:Y:S01]  /*18520*/  HMMA.16816.F32.BF16 R156, R124, R154.reuse, R156 ;  /* 0x0000009a7c9c723c */ /* 0x080fe2000004189c */
[----:B------:R-:W-:Y:S01]  /*18530*/  FADD.FTZ R9, R226, R4 ;  /* 0x00000004e2097221 */ /* 0x000fe20000010000 */
[----:B------:R-:W-:Y:S01]  /*18540*/  MOV R29, R168 ;  /* 0x000000a8001d7202 */ /* 0x000fe20000000f00 */
[----:B------:R-:W-:Y:S01]  /*18550*/  LDSM.16.MT88.4 R4, [R223+0xf800] ;  /* 0x00f80000df04783b */ /* 0x000fe20000004200 */
[----:B------:R-:W-:Y:S01]  /*18560*/  FADD.FTZ R10, R227, R0 ;  /* 0x00000000e30a7221 */ /* 0x000fe20000010000 */
[----:B------:R-:W-:Y:S02]  /*18570*/  MOV R31, R185 ;  /* 0x000000b9001f7202 */ /* 0x000fe40000000f00 */
[----:B------:R1:W5:Y:S01]  /*18580*/  LDL.LU R230, [R1+0x98] ;  /* 0x0000980001e67983 */ /* 0x0003620000300800 */
[----:B------:R-:W-:Y:S01]  /*18590*/  HMMA.16816.F32.BF16 R152, R128, R154, R60 ;  /* 0x0000009a8098723c */ /* 0x000fe2000004183c */
[----:B------:R-:W-:Y:S01]  /*185a0*/  FADD.FTZ R0, R225, R3 ;  /* 0x00000003e1007221 */ /* 0x000fe20000010000 */
[----:B------:R-:W-:-:S02]  /*185b0*/  MOV R121, R186 ;  /* 0x000000ba00797202 */ /* 0x000fc40000000f00 */
[----:B------:R-:W-:Y:S01]  /*185c0*/  MOV R122, R187 ;  /* 0x000000bb007a7202 */ /* 0x000fe20000000f00 */
[----:B------:R-:W-:Y:S01]  /*185d0*/  FADD.FTZ R8, R220, R2 ;  /* 0x00000002dc087221 */ /* 0x000fe20000010000 */
[----:B------:R-:W-:Y:S01]  /*185e0*/  MOV R104, R184 ;  /* 0x000000b800687202 */ /* 0x000fe20000000f00 */
[----:B------:R-:W-:Y:S01]  /*185f0*/  LDSM.16.MT88.4 R168, [R222+0xd800] ;  /* 0x00d80000dea8783b */ /* 0x000fe20000004200 */
[----:B------:R-:W-:-:S03]  /*18600*/  MOV R63, R83 ;  /* 0x00000053003f7202 */ /* 0x000fc60000000f00 */
[----:B------:R-:W2:Y:S01]  /*18610*/  LDSM.16.MT88.4 R80, [R221+0xf800] ;  /* 0x00f80000dd50783b */ /* 0x000ea20000004200 */
[----:B------:R-:W-:-:S03]  /*18620*/  MOV R3, R115 ;  /* 0x0000007300037202 */ /* 0x000fc60000000f00 */
[----:B------:R-:W3:Y:S01]  /*18630*/  LDSM.16.MT88.4 R112, [R224+0xf800] ;  /* 0x00f80000e070783b */ /* 0x000ee20000004200 */
[----:B------:R-:W-:Y:S01]  /*18640*/  IMAD.MOV.U32 R2, RZ, RZ, R107 ;  /* 0x000000ffff027224 */ /* 0x000fe200078e006b */
[----:B------:R-:W-:Y:S01]  /*18650*/  MOV R62, R104 ;  /* 0x00000068003e7202 */ /* 0x000fe20000000f00 */
[----:B------:R-:W-:Y:S01]  /*18660*/  FADD.FTZ R3, R3, R10 ;  /* 0x0000000a03037221 */ /* 0x000fe20000010000 */
[----:B------:R-:W-:Y:S01]  /*18670*/  MOV R61, R105 ;  /* 0x00000069003d7202 */ /* 0x000fe20000000f00 */
[----:B------:R-:W4:Y:S01]  /*18680*/  LDSM.16.MT88.4 R184, [R224+0xd800] ;  /* 0x00d80000e0b8783b */ /* 0x000f220000004200 */
[----:B------:R-:W-:Y:S01]  /*18690*/  MOV R60, R106 ;  /* 0x0000006a003c7202 */ /* 0x000fe20000000f00 */
[----:B------:R-:W-:Y:S02]  /*186a0*/  FADD.FTZ R2, R2, R9 ;  /* 0x0000000902027221 */ /* 0x000fe40000010000 */
[----:B------:R1:W5:Y:S04]  /*186b0*/  LDL.LU R229, [R1+0x94] ;  /* 0x0000940001e57983 */ /* 0x0003680000300800 */
[----:B------:R1:W5:Y:S04]  /*186c0*/  LDL.LU R228, [R1+0x90] ;  /* 0x0000900001e47983 */ /* 0x0003680000300800 */
[----:B------:R1:W5:Y:S04]  /*186d0*/  LDL.LU R227, [R1+0x8c] ;  /* 0x00008c0001e37983 */ /* 0x0003680000300800 */
[----:B------:R1:W5:Y:S04]  /*186e0*/  LDL.LU R226, [R1+0x88] ;  /* 0x0000880001e27983 */ /* 0x0003680000300800 */
[----:B------:R1:W5:Y:S04]  /*186f0*/  LDL.LU R225, [R1+0x84] ;  /* 0x0000840001e17983 */ /* 0x0003680000300800 */
[----:B------:R1:W5:Y:S01]  /*18700*/  LDL.LU R220, [R1+0x80] ;  /* 0x0000800001dc7983 */ /* 0x0003620000300800 */
[----:B--2---:R-:W-:Y:S07]  /*18710*/  HMMA.16816.F32.BF16 R72, R124, R80, R100 ;  /* 0x000000507c48723c */ /* 0x004fee0000041864 */
[----:B------:R-:W-:Y:S01]  /*18720*/  MOV R100, R121 ;  /* 0x0000007900647202 */ /* 0x000fe20000000f00 */
[----:B------:R-:W-:Y:S01]  /*18730*/  IMAD.MOV.U32 R103, RZ, RZ, R120 ;  /* 0x000000ffff677224 */ /* 0x000fe200078e0078 */
[----:B------:R-:W-:-:S02]  /*18740*/  MOV R101, R122 ;  /* 0x0000007a00657202 */ /* 0x000fc40000000f00 */
[----:B------:R-:W-:Y:S02]  /*18750*/  MOV R102, R123 ;  /* 0x0000007b00667202 */ /* 0x000fe40000000f00 */
[C---:B------:R-:W-:Y:S07]  /*18760*/  HMMA.16816.F32.BF16 R120, R124.reuse, R4, R64 ;  /* 0x000000047c78723c */ /* 0x040fee0000041840 */
[----:B------:R-:W-:Y:S02]  /*18770*/  MOV R64, R100 ;  /* 0x0000006400407202 */ /* 0x000fe40000000f00 */
[----:B------:R-:W-:Y:S01]  /*18780*/  MOV R65, R101 ;  /* 0x0000006500417202 */ /* 0x000fe20000000f00 */
[----:B---3--:R-:W-:Y:S01]  /*18790*/  HMMA.16816.F32.BF16 R104, R124, R112, R68 ;  /* 0x000000707c68723c */ /* 0x008fe20000041844 */
[----:B------:R-:W-:-:S02]  /*187a0*/  MOV R66, R102 ;  /* 0x0000006600427202 */ /* 0x000fc40000000f00 */
[----:B------:R-:W-:Y:S01]  /*187b0*/  MOV R67, R103 ;  /* 0x0000006700437202 */ /* 0x000fe20000000f00 */
[----:B------:R-:W-:-:S04]  /*187c0*/  FADD.FTZ R0, R64, R0 ;  /* 0x0000000040007221 */ /* 0x000fc80000010000 */
        /* <DEDUP_REMOVED lines=42> */
[C---:B----4-:R-:W-:Y:S08]  /*18a70*/  HMMA.16816.F32.BF16 R176, R124.reuse, R184, R176 ;  /* 0x000000b87cb0723c */ /* 0x050ff000000418b0 */
        /* <DEDUP_REMOVED lines=19> */
.L_x_726:
[----:B-123--:R-:W-:-:S06]  /*18bb0*/  UISETP.GT.AND UP0, UPT, UR22, UR9, UPT ;  /* 0x000000091600728c */ /* 0x00efcc000bf04270 */
        /* <DEDUP_REMOVED lines=15> */
.L_x_736:
        /* <DEDUP_REMOVED lines=26> */
[C---:B------:R-:W-:Y:S03]  /*18e50*/  IADD3 R0, P0, R2.reuse, UR25, RZ ;  /* 0x0000001902007c10 */ /* 0x040fe6000ff1e0ff */
[----:B------:R-:W-:Y:S01]  /*18e60*/  @!PT LDS RZ, [RZ] ;  /* 0x00000000fffff984 */ /* 0x000fe20000000800 */
[----:B------:R-:W-:Y:S01]  /*18e70*/  @!PT LDS RZ, [RZ] ;  /* 0x00000000fffff984 */ /* 0x000fe20000000800 */
[----:B------:R-:W-:Y:S01]  /*18e80*/  @!PT LDS RZ, [RZ] ;  /* 0x00000000fffff984 */ /* 0x000fe20000000800 */
[----:B------:R3:W-:Y:S04]  /*18e90*/  @!P3 LDGSTS.E.BYPASS.LTC128B.128 [R240+0xa000], [R142.64+0x80] ;  /* 0x0a0000808ef0bfae */ /* 0x0007e8000b901d50 */
[----:B------:R1:W-:Y:S01]  /*18ea0*/  @P4 STS.128 [R240+0x8800], RZ ;  /* 0x008800fff0004388 */ /* 0x0003e20000000c00 */
[----:B--2---:R-:W-:Y:S02]  /*18eb0*/  IADD3.X R134, R3, UR26, RZ, P1, !PT ;  /* 0x0000001a03867c10 */ /* 0x004fe40008ffe4ff */
[C---:B------:R-:W-:Y:S02]  /*18ec0*/  @!P3 LEA R136, P1, R2.reuse, c[0x0][0x168], 0x1 ;  /* 0x00005a000288ba11 */ /* 0x040fe400078208ff */
[C-C-:B------:R-:W-:Y:S02]  /*18ed0*/  @!P4 LEA.HI.X R209, R2.reuse, c[0x0][0x16c], R134.reuse, 0x1, P2 ;  /* 0x00005b0002d1ca11 */ /* 0x140fe400010f0c86 */
[----:B------:R-:W-:Y:S02]  /*18ee0*/  @!P3 LEA.HI.X R137, R2, c[0x0][0x16c], R134, 0x1, P1 ;  /* 0x00005b000289ba11 */ /* 0x000fe400008f0c86 */
[----:B------:R-:W-:Y:S01]  /*18ef0*/  IADD3.X R2, R134, UR26, RZ, P0, !PT ;  /* 0x0000001a86027c10 */ /* 0x000fe200087fe4ff */
[----:B------:R-:W-:Y:S01]  /*18f00*/  @!PT LDS RZ, [RZ] ;  /* 0x00000000fffff984 */ /* 0x000fe20000000800 */
[----:B------:R-:W-:Y:S01]  /*18f10*/  @!PT LDS RZ, [RZ] ;  /* 0x00000000fffff984 */ /* 0x000fe20000000800 */
[----:B------:R-:W-:Y:S01]  /*18f20*/  @!PT LDS RZ, [RZ] ;  /* 0x00000000fffff984 */ /* 0x000fe20000000800 */
[----:B------:R2:W-:Y:S01]  /*18f30*/  @!P4 LDGSTS.E.BYPASS.LTC128B.128 [R240+0x8800], [R208.64] ;  /* 0x08800000d0f0cfae */ /* 0x0005e2000b901d50 */
[----:B------:R-:W-:Y:S03]  /*18f40*/  IADD3 R3, P5, R0, UR25, RZ ;  /* 0x0000001900037c10 */ /* 0x000fe6000ffbe0ff */
[----:B------:R1:W-:Y:S01]  /*18f50*/  @P3 STS.128 [R240+0xa800], RZ ;  /* 0x00a800fff0003388 */ /* 0x0003e20000000c00 */
[C---:B---3--:R-:W-:Y:S02]  /*18f60*/  @!P4 LEA R142, P2, R3.reuse, c[0x0][0x168], 0x1 ;  /* 0x00005a00038eca11 */ /* 0x048fe400078408ff */
[C---:B------:R-:W-:Y:S01]  /*18f70*/  @!P3 LEA R134, P0, R3.reuse, c[0x0][0x168], 0x1 ;  /* 0x00005a000386ba11 */ /* 0x040fe200078008ff */
[----:B------:R-:W-:Y:S01]  /*18f80*/  @!PT LDS RZ, [RZ] ;  /* 0x00000000fffff984 */ /* 0x000fe20000000800 */
[----:B------:R-:W-:Y:S01]  /*18f90*/  @!PT LDS RZ, [RZ] ;  /* 0x00000000fffff984 */ /* 0x000fe20000000800 */
[----:B------:R-:W-:Y:S01]  /*18fa0*/  @!PT LDS RZ, [RZ] ;  /* 0x00000000fffff984 */ /* 0x000fe20000000800 */
[----:B------:R3:W-:Y:S01]  /*18fb0*/  @!P3 LDGSTS.E.BYPASS.LTC128B.128 [R240+0xa800], [R136.64+0x80] ;  /* 0x0a80008088f0bfae */ /* 0x0007e2000b901d50 */
[----:B------:R-:W-:Y:S03]  /*18fc0*/  IADD3.X R135, R2, UR26, RZ, P5, !PT ;  /* 0x0000001a02877c10 */ /* 0x000fe6000affe4ff */
[----:B------:R1:W-:Y:S01]  /*18fd0*/  @P4 STS.128 [R240+0x9000], RZ ;  /* 0x009000fff0004388 */ /* 0x0003e20000000c00 */
[C-C-:B------:R-:W-:Y:S02]  /*18fe0*/  @!P4 LEA.HI.X R143, R3.reuse, c[0x0][0x16c], R135.reuse, 0x1, P2 ;  /* 0x00005b00038fca11 */ /* 0x140fe400010f0c87 */
[----:B------:R-:W-:Y:S02]  /*18ff0*/  @!P3 LEA.HI.X R135, R3, c[0x0][0x16c], R135, 0x1, P0 ;  /* 0x00005b000387ba11 */ /* 0x000fe400000f0c87 */
[C---:B--2---:R-:W-:Y:S04]  /*19000*/  @!P4 LEA R208, P6, R0.reuse, c[0x0][0x168], 0x1 ;  /* 0x00005a0000d0ca11 */ /* 0x044fe800078c08ff */
[C-C-:B------:R-:W-:Y:S02]  /*19010*/  @!P4 LEA.HI.X R209, R0.reuse, c[0x0][0x16c], R2.reuse, 0x1, P6 ;  /* 0x00005b0000d1ca11 */ /* 0x140fe400030f0c02 */
[C---:B---3--:R-:W-:Y:S03]  /*19020*/  @!P3 LEA R136, P1, R0.reuse, c[0x0][0x168], 0x1 ;  /* 0x00005a000088ba11 */ /* 0x048fe600078208ff */
[----:B------:R-:W-:Y:S01]  /*19030*/  @!PT LDS RZ, [RZ] ;  /* 0x00000000fffff984 */ /* 0x000fe20000000800 */
[----:B------:R-:W-:Y:S01]  /*19040*/  @!PT LDS RZ, [RZ] ;  /* 0x00000000fffff984 */ /* 0x000fe20000000800 */
[----:B------:R-:W-:Y:S01]  /*19050*/  @!PT LDS RZ, [RZ] ;  /* 0x00000000fffff984 */ /* 0x000fe20000000800 */
[----:B------:R1:W-:Y:S01]  /*19060*/  @!P4 LDGSTS.E.BYPASS.LTC128B.128 [R240+0x9000], [R208.64] ;  /* 0x09000000d0f0cfae */ /* 0x0003e2000b901d50 */
[----:B------:R-:W-:Y:S03]  /*19070*/  @!P3 LEA.HI.X R137, R0, c[0x0][0x16c], R2, 0x1, P1 ;  /* 0x00005b000089ba11 */ /* 0x000fe600008f0c02 */
[----:B------:R1:W-:Y:S04]  /*19080*/  @P3 STS.128 [R240+0xb000], RZ ;  /* 0x00b000fff0003388 */ /* 0x0003e80000000c00 */
        /* <DEDUP_REMOVED lines=16> */
.L_x_734:
        /* <DEDUP_REMOVED lines=21> */
[C---:B------:R-:W-:Y:S02]  /*192e0*/  @!P4 LEA R14, P2, R3.reuse, c[0x0][0x170], 0x1 ;  /* 0x00005c00030eca11 */ /* 0x040fe400078408ff */
        /* <DEDUP_REMOVED lines=22> */
[C---:B------:R-:W-:Y:S02]  /*19450*/  @!P4 LEA R8, P2, R2.reuse, c[0x0][0x170], 0x1 ;  /* 0x00005c000208ca11 */ /* 0x040fe400078408ff */
[----:B-1----:R-:W-:Y:S02]  /*19460*/  IADD3.X R5, R3, UR10, RZ, P0, !PT ;  /* 0x0000000a03057c10 */ /* 0x002fe400087fe4ff */
[C---:B------:R-:W-:Y:S01]  /*19470*/  @!P3 LEA R4, P0, R2.reuse, c[0x0][0x170], 0x1 ;  /* 0x00005c000204ba11 */ /* 0x040fe200078008ff */
        /* <DEDUP_REMOVED lines=27> */
[----:B-----5:R-:W-:Y:S06]  /*19630*/  LDSM.16.M88.4 R64, [R227] ;  /* 0x00000000e340783b */ /* 0x020fec0000000200 */
[----:B--2---:R-:W4:Y:S06]  /*19640*/  LDSM.16.M88.4 R16, [R220+0x8000] ;  /* 0x00800000dc10783b */ /* 0x004f2c0000000200 */
[----:B------:R-:W1:Y:S06]  /*19650*/  LDSM.16.M88.4 R60, [R227+0x2000] ;  /* 0x00200000e33c783b */ /* 0x000e6c0000000200 */
[----:B------:R-:W2:Y:S06]  /*19660*/  LDSM.16.M88.4 R32, [R220+0x8800] ;  /* 0x00880000dc20783b */ /* 0x000eac0000000200 */
[----:B------:R-:W0:Y:S06]  /*19670*/  LDGDEPBAR ;  /* 0x00000000000079af */ /* 0x000e2c0000000000 */
[----:B------:R-:W2:Y:S06]  /*19680*/  LDSM.16.M88.4 R48, [R220+0x9000] ;  /* 0x00900000dc30783b */ /* 0x000eac0000000200 */
[----:B------:R-:W2:Y:S06]  /*19690*/  LDSM.16.M88.4 R208, [R220+0x9800] ;  /* 0x00980000dcd0783b */ /* 0x000eac0000000200 */
[----:B------:R-:W-:Y:S01]  /*196a0*/  LDSM.16.M88.4 R212, [R228] ;  /* 0x00000000e4d4783b */ /* 0x000fe20000000200 */
[-C--:B----4-:R-:W-:Y:S05]  /*196b0*/  HMMA.16816.F32.BF16 R4, R64, R16.reuse, RZ ;  /* 0x000000104004723c */ /* 0x090fea00000418ff */
[----:B------:R-:W-:Y:S03]  /*196c0*/  LDSM.16.M88.4 R216, [R228+0x2000] ;  /* 0x00200000e4d8783b */ /* 0x000fe60000000200 */
[C---:B-1----:R-:W-:Y:S08]  /*196d0*/  HMMA.16816.F32.BF16 R8, R60.reuse, R16, RZ ;  /* 0x000000103c08723c */ /* 0x042ff000000418ff */
[-C--:B---3--:R-:W-:Y:S08]  /*196e0*/  HMMA.16816.F32.BF16 R12, R60, R18.reuse, RZ ;  /* 0x000000123c0c723c */ /* 0x088ff000000418ff */
        /* <DEDUP_REMOVED lines=168> */
.L_x_735:
        /* <DEDUP_REMOVED lines=8> */
[----:B------:R3:W-:Y:S02]  /*1a1f0*/  STL [R1+0xc8], R130 ;  /* 0x0000c88201007387 */ /* 0x0007e40000100800 */
[----:B------:R-:W-:Y:S02]  /*1a200*/  @P3 LOP3.LUT R239, R239, 0x100, RZ, 0xfc, !PT ;  /* 0x00000100efef3812 */ /* 0x000fe400078efcff */
[----:B------:R-:W-:Y:S02]  /*1a210*/  STL [R1+0xc4], R131 ;  /* 0x0000c48301007387 */ /* 0x000fe40000100800 */
[----:B------:R-:W-:Y:S02]  /*1a220*/  LOP3.LUT R239, R239, 0xfffff7ff, RZ, 0xc0, !PT ;  /* 0xfffff7ffefef7812 */ /* 0x000fe400078ec0ff */
[----:B------:R-:W-:Y:S02]  /*1a230*/  STL [R1+0xbc], R240 ;  /* 0x0000bcf001007387 */ /* 0x000fe40000100800 */
[----:B------:R-:W-:Y:S01]  /*1a240*/  LOP3.LUT R239, R239, 0xffffff7f, RZ, 0xc0, !PT ;  /* 0xffffff7fefef7812 */ /* 0x000fe200078ec0ff */
[----:B--2---:R-:W-:Y:S01]  /*1a250*/  IMAD.SHL.U32 R2, R2, 0x2, RZ ;  /* 0x0000000202027824 */ /* 0x004fe200078e00ff */
[----:B------:R-:W-:Y:S04]  /*1a260*/  STL [R1+0xb8], R238 ;  /* 0x0000b8ee01007387 */ /* 0x000fe80000100800 */
[----:B------:R-:W-:Y:S01]  /*1a270*/  LOP3.LUT R2, R2, 0x6, RZ, 0xc0, !PT ;  /* 0x0000000602027812 */ /* 0x000fe200078ec0ff */
[----:B------:R-:W-:Y:S04]  /*1a280*/  STL [R1+0xb4], R237 ;  /* 0x0000b4ed01007387 */ /* 0x000fe80000100800 */
[----:B------:R-:W-:Y:S01]  /*1a290*/  IMAD R0, R0, 0x40, R2 ;  /* 0x0000004000007824 */ /* 0x000fe200078e0202 */
[----:B------:R-:W-:Y:S03]  /*1a2a0*/  STL [R1+0xb0], R236 ;  /* 0x0000b0ec01007387 */ /* 0x000fe60000100800 */
[----:B------:R-:W-:Y:S01]  /*1a2b0*/  IMAD.IADD R3, R241, 0x1, -R0 ;  /* 0x00000001f1037824 */ /* 0x000fe200078e0a00 */
[----:B------:R-:W-:Y:S01]  /*1a2c0*/  IADD3 R2, R242, -R0, RZ ;  /* 0x80000000f2027210 */ /* 0x000fe20007ffe0ff */
[----:B------:R-:W-:Y:S01]  /*1a2d0*/  STL [R1+0xac], R235 ;  /* 0x0000aceb01007387 */ /* 0x000fe20000100800 */
[C---:B-1----:R-:W-:Y:S02]  /*1a2e0*/  IADD3 R134, R0.reuse, 0x1, RZ ;  /* 0x0000000100867810 */ /* 0x042fe40007ffe0ff */
[----:B------:R-:W-:Y:S01]  /*1a2f0*/  IABS R2, R2 ;  /* 0x0000000200027213 */ /* 0x000fe20000000000 */
[----:B------:R-:W-:Y:S01]  /*1a300*/  STL [R1+0xa8], R234 ;  /* 0x0000a8ea01007387 */ /* 0x000fe20000100800 */
[----:B------:R-:W-:Y:S02]  /*1a310*/  IADD3 R138, R0, 0x8, RZ ;  /* 0x00000008008a7810 */ /* 0x000fe40007ffe0ff */
[----:B------:R1:W2:Y:S01]  /*1a320*/  I2F R137, R2 ;  /* 0x0000000200897306 */ /* 0x0002a20000201400 */
[C---:B------:R-:W-:Y:S01]  /*1a330*/  ISETP.GE.AND P2, PT, R134.reuse, R246, PT ;  /* 0x000000f68600720c */ /* 0x040fe20003f46270 */
[----:B------:R-:W-:Y:S01]  /*1a340*/  STL [R1+0xa4], R233 ;  /* 0x0000a4e901007387 */ /* 0x000fe20000100800 */
[C---:B------:R-:W-:Y:S02]  /*1a350*/  ISETP.GE.AND P0, PT, R134.reuse, R247, PT ;  /* 0x000000f78600720c */ /* 0x040fe40003f06270 */
[C---:B------:R-:W-:Y:S01]  /*1a360*/  ISETP.GE.AND P5, PT, R134.reuse, R245, PT ;  /* 0x000000f58600720c */ /* 0x040fe20003fa6270 */
[----:B------:R-:W-:Y:S01]  /*1a370*/  STL [R1+0xa0], R232 ;  /* 0x0000a0e801007387 */ /* 0x000fe20000100800 */
[C---:B------:R-:W-:Y:S02]  /*1a380*/  ISETP.GE.AND P1, PT, R134.reuse, R244, PT ;  /* 0x000000f48600720c */ /* 0x040fe40003f26270 */
[C---:B------:R-:W-:Y:S01]  /*1a390*/  ISETP.GE.OR P2, PT, R134.reuse, R251, !P2 ;  /* 0x000000fb8600720c */ /* 0x040fe20005746670 */
[----:B------:R4:W-:Y:S01]  /*1a3a0*/  STL [R1+0x9c], R231 ;  /* 0x00009ce701007387 */ /* 0x0009e20000100800 */
[C---:B------:R-:W-:Y:S02]  /*1a3b0*/  ISETP.GE.OR P0, PT, R134.reuse, R252, !P0 ;  /* 0x000000fc8600720c */ /* 0x040fe40004706670 */
[C---:B------:R-:W-:Y:S01]  /*1a3c0*/  ISETP.GE.OR P3, PT, R134.reuse, R250, !P5 ;  /* 0x000000fa8600720c */ /* 0x040fe20006f66670 */
[----:B------:R-:W-:Y:S01]  /*1a3d0*/  STL [R1+0x98], R230 ;  /* 0x000098e601007387 */ /* 0x000fe20000100800 */
[----:B------:R-:W-:Y:S02]  /*1a3e0*/  ISETP.GE.OR P4, PT, R134, R249, !P1 ;  /* 0x000000f98600720c */ /* 0x000fe40004f86670 */
[C---:B------:R-:W-:Y:S01]  /*1a3f0*/  ISETP.GE.AND P1, PT, R0.reuse, R247, PT ;  /* 0x000000f70000720c */ /* 0x040fe20003f26270 */
[----:B------:R-:W-:Y:S03]  /*1a400*/  STL [R1+0x94], R229 ;  /* 0x000094e501007387 */ /* 0x000fe60000100800 */
[C---:B------:R-:W-:Y:S01]  /*1a410*/  ISETP.GE.OR P1, PT, R0.reuse, R252, !P1 ;  /* 0x000000fc0000720c */ /* 0x040fe20004f26670 */
[----:B------:R-:W-:Y:S01]  /*1a420*/  STL [R1+0x90], R228 ;  /* 0x000090e401007387 */ /* 0x000fe20000100800 */
[----:B-1----:R-:W-:Y:S01]  /*1a430*/  IABS R2, R3 ;  /* 0x0000000300027213 */ /* 0x002fe20000000000 */
[----:B--2---:R-:W-:Y:S02]  /*1a440*/  FFMA.FTZ R4, R137, -UR21, R4 ;  /* 0x8000001589047c23 */ /* 0x004fe40008010004 */
[----:B------:R-:W-:Y:S01]  /*1a450*/  STL [R1+0x8c], R227 ;  /* 0x00008ce301007387 */ /* 0x000fe20000100800 */
[----:B------:R-:W-:Y:S01]  /*1a460*/  IADD3 R137, R0, 0x9, RZ ;  /* 0x0000000900897810 */ /* 0x000fe20007ffe0ff */
[----:B------:R1:W2:Y:S01]  /*1a470*/  I2F R142, R2 ;  /* 0x00000002008e7306 */ /* 0x0002a20000201400 */
[--C-:B------:R-:W-:Y:S01]  /*1a480*/  IMAD.IADD R3, R243, 0x1, -R0.reuse ;  /* 0x00000001f3037824 */ /* 0x100fe200078e0a00 */
[----:B------:R-:W-:Y:S01]  /*1a490*/  @P3 LOP3.LUT R239, R239, 0x80, RZ, 0xfc, !PT ;  /* 0x00000080efef3812 */ /* 0x000fe200078efcff */
[----:B------:R-:W-:Y:S01]  /*1a4a0*/  STL [R1+0x88], R226 ;  /* 0x000088e201007387 */ /* 0x000fe20000100800 */
[----:B------:R-:W-:Y:S02]  /*1a4b0*/  ISETP.GE.AND P6, PT, R137, R244, PT ;  /* 0x000000f48900720c */ /* 0x000fe40003fc6270 */
[----:B------:R-:W-:Y:S01]  /*1a4c0*/  @P4 LOP3.LUT R239, R239, 0x800, RZ, 0xfc, !PT ;  /* 0x00000800efef4812 */ /* 0x000fe200078efcff */
[----:B------:R-:W-:Y:S01]  /*1a4d0*/  STL [R1+0x84], R225 ;  /* 0x000084e101007387 */ /* 0x000fe20000100800 */
[----:B------:R-:W-:Y:S02]  /*1a4e0*/  ISETP.GE.OR P6, PT, R137, R249, !P6 ;  /* 0x000000f98900720c */ /* 0x000fe400077c6670 */
[----:B------:R-:W-:Y:S01]  /*1a4f0*/  LOP3.LUT R239, R239, 0xffffefff, RZ, 0xc0, !PT ;  /* 0xffffefffefef7812 */ /* 0x000fe200078ec0ff */
[----:B------:R-:W-:Y:S03]  /*1a500*/  STL [R1+0x80], R220 ;  /* 0x000080dc01007387 */ /* 0x000fe60000100800 */
[----:B------:R-:W-:Y:S01]  /*1a510*/  LOP3.LUT R239, R239, 0xffffffbf, RZ, 0xc0, !PT ;  /* 0xffffffbfefef7812 */ /* 0x000fe200078ec0ff */
[----:B------:R-:W-:Y:S01]  /*1a520*/  STL [R1+0xc0], R242 ;  /* 0x0000c0f201007387 */ /* 0x000fe20000100800 */
[----:B-1----:R-:W-:Y:S01]  /*1a530*/  IABS R2, R3 ;  /* 0x0000000300027213 */ /* 0x002fe20000000000 */
[----:B------:R-:W-:Y:S02]  /*1a540*/  IMAD.IADD R3, R248, 0x1, -R0 ;  /* 0x00000001f8037824 */ /* 0x000fe400078e0a00 */
[----:B--2---:R-:W-:Y:S01]  /*1a550*/  FFMA.FTZ R6, R142, -UR21, R6 ;  /* 0x800000158e067c23 */ /* 0x004fe20008010006 */
[----:B------:R1:W2:Y:S02]  /*1a560*/  I2F R136, R2 ;  /* 0x0000000200887306 */ /* 0x0002a40000201400 */
[----:B-1----:R-:W-:Y:S01]  /*1a570*/  IABS R2, R3 ;  /* 0x0000000300027213 */ /* 0x002fe20000000000 */
[----:B--2---:R-:W-:Y:S01]  /*1a580*/  FFMA.FTZ R8, R136, -UR21, R8 ;  /* 0x8000001588087c23 */ /* 0x004fe20008010008 */
[----:B------:R-:W-:Y:S06]  /*1a590*/  IADD3 R3, R242, -R134, RZ ;  /* 0x80000086f2037210 */ /* 0x000fec0007ffe0ff */
[----:B------:R1:W2:Y:S01]  /*1a5a0*/  I2F R135, R2 ;  /* 0x0000000200877306 */ /* 0x0002a20000201400 */
[----:B------:R-:W-:Y:S04]  /*1a5b0*/  IADD3 R136, R0, 0x10, RZ ;  /* 0x0000001000887810 */ /* 0x000fe80007ffe0ff */
[C---:B------:R-:W-:Y:S04]  /*1a5c0*/  ISETP.GE.AND P5, PT, R136.reuse, R244, PT ;  /* 0x000000f48800720c */ /* 0x040fe80003fa6270 */
[----:B------:R-:W-:Y:S02]  /*1a5d0*/  ISETP.GE.OR P5, PT, R136, R249, !P5 ;  /* 0x000000f98800720c */ /* 0x000fe40006fa6670 */
[----:B-1----:R-:W-:Y:S01]  /*1a5e0*/  IABS R2, R3 ;  /* 0x0000000300027213 */ /* 0x002fe20000000000 */
[----:B------:R-:W-:Y:S02]  /*1a5f0*/  IMAD.IADD R3, R241, 0x1, -R134 ;  /* 0x00000001f1037824 */ /* 0x000fe400078e0a86 */
[----:B--2---:R-:W-:Y:S01]  /*1a600*/  FFMA.FTZ R10, R135, -UR21, R10 ;  /* 0x80000015870a7c23 */ /* 0x004fe2000801000a */
[----:B------:R1:W2:Y:S02]  /*1a610*/  I2F R141, R2 ;  /* 0x00000002008d7306 */ /* 0x0002a40000201400 */
[----:B-1----:R-:W-:Y:S01]  /*1a620*/  IABS R2, R3 ;  /* 0x0000000300027213 */ /* 0x002fe20000000000 */
[----:B------:R-:W-:Y:S02]  /*1a630*/  IMAD.IADD R3, R242, 0x1, -R138 ;  /* 0x00000001f2037824 */ /* 0x000fe400078e0a8a */
[----:B--2---:R-:W-:Y:S05]  /*1a640*/  FFMA.FTZ R5, R141, -UR21, R5 ;  /* 0x800000158d057c23 */ /* 0x004fea0008010005 */
[----:B------:R1:W2:Y:S02]  /*1a650*/  I2F R208, R2 ;  /* 0x0000000200d07306 */ /* 0x0002a40000201400 */
[----:B-1----:R-:W-:Y:S01]  /*1a660*/  IABS R2, R3 ;  /* 0x0000000300027213 */ /* 0x002fe20000000000 */
[----:B--2---:R-:W-:Y:S04]  /*1a670*/  FFMA.FTZ R7, R208, -UR21, R7 ;  /* 0x80000015d0077c23 */ /* 0x004fe80008010007 */
[----:B------:R-:W-:Y:S01]  /*1a680*/  IMAD.MOV.U32 R3, RZ, RZ, R2 ;  /* 0x000000ffff037224 */ /* 0x000fe200078e0002 */
[----:B------:R-:W-:Y:S03]  /*1a690*/  IADD3 R2, R241, -R138, RZ ;  /* 0x8000008af1027210 */ /* 0x000fe60007ffe0ff */
[----:B------:R1:W2:Y:S01]  /*1a6a0*/  I2F R143, R3 ;  /* 0x00000003008f7306 */ /* 0x0002a20000201400 */
[----:B------:R-:W-:Y:S09]  /*1a6b0*/  IABS R2, R2 ;  /* 0x0000000200027213 */ /* 0x000ff20000000000 */
[----:B------:R3:W3:Y:S01]  /*1a6c0*/  I2F R142, R2 ;  /* 0x00000002008e7306 */ /* 0x0006e20000201400 */
[--C-:B-1----:R-:W-:Y:S02]  /*1a6d0*/  IMAD.IADD R3, R242, 0x1, -R137.reuse ;  /* 0x00000001f2037824 */ /* 0x102fe400078e0a89 */
[----:B--2---:R-:W-:Y:S03]  /*1a6e0*/  FFMA.FTZ R16, R143, -UR21, R16 ;  /* 0x800000158f107c23 */ /* 0x004fe60008010010 */
[----:B---3--:R-:W-:Y:S01]  /*1a6f0*/  IABS R2, R3 ;  /* 0x0000000300027213 */ /* 0x008fe20000000000 */
[----:B------:R-:W-:Y:S02]  /*1a700*/  IMAD.IADD R3, R241, 0x1, -R137 ;  /* 0x00000001f1037824 */ /* 0x000fe400078e0a89 */
[----:B------:R-:W-:Y:S01]  /*1a710*/  FFMA.FTZ R18, R142, -UR21, R18 ;  /* 0x800000158e127c23 */ /* 0x000fe20008010012 */
[----:B------:R1:W2:Y:S02]  /*1a720*/  I2F R141, R2 ;  /* 0x00000002008d7306 */ /* 0x0002a40000201400 */
[----:B-1----:R-:W-:Y:S01]  /*1a730*/  IABS R2, R3 ;  /* 0x0000000300027213 */ /* 0x002fe20000000000 */
[----:B--2---:R-:W-:Y:S07]  /*1a740*/  FFMA.FTZ R17, R141, -UR21, R17 ;  /* 0x800000158d117c23 */ /* 0x004fee0008010011 */
[----:B------:R1:W2:Y:S02]  /*1a750*/  I2F R135, R2 ;  /* 0x0000000200877306 */ /* 0x0002a40000201400 */
[--C-:B-1----:R-:W-:Y:S02]  /*1a760*/  IMAD.IADD R2, R242, 0x1, -R136.reuse ;  /* 0x00000001f2027824 */ /* 0x102fe400078e0a88 */
[----:B--2---:R-:W-:Y:S03]  /*1a770*/  FFMA.FTZ R19, R135, -UR21, R19 ;  /* 0x8000001587137c23 */ /* 0x004fe60008010013 */
[----:B------:R-:W-:Y:S04]  /*1a780*/  IABS R2, R2 ;  /* 0x0000000200027213 */ /* 0x000fe80000000000 */
[----:B------:R-:W-:Y:S01]  /*1a790*/  MOV R3, R2 ;  /* 0x0000000200037202 */ /* 0x000fe20000000f00 */
[----:B------:R-:W-:Y:S03]  /*1a7a0*/  IMAD.IADD R2, R241, 0x1, -R136 ;  /* 0x00000001f1027824 */ /* 0x000fe600078e0a88 */
[----:B------:R1:W2:Y:S02]  /*1a7b0*/  I2F R143, R3 ;  /* 0x00000003008f7306 */ /* 0x0002a40000201400 */
[----:B------:R-:W-:Y:S08]  /*1a7c0*/  IABS R2, R2 ;  /* 0x0000000200027213 */ /* 0x000ff00000000000 */
[----:B------:R3:W3:Y:S01]  /*1a7d0*/  I2F R141, R2 ;  /* 0x00000002008d7306 */ /* 0x0006e20000201400 */
[----:B-1----:R-:W-:Y:S01]  /*1a7e0*/  IADD3 R3, R0, 0x11, RZ ;  /* 0x0000001100037810 */ /* 0x002fe20007ffe0ff */
[----:B--2---:R-:W-:Y:S04]  /*1a7f0*/  FFMA.FTZ R20, R143, -UR21, R20 ;  /* 0x800000158f147c23 */ /* 0x004fe80008010014 */
[----:B------:R-:W-:Y:S05]  /*1a800*/  IMAD.IADD R135, R242, 0x1, -R3 ;  /* 0x00000001f2877824 */ /* 0x000fea00078e0a03 */
[----:B---3--:R-:W-:Y:S01]  /*1a810*/  IABS R2, R135 ;  /* 0x0000008700027213 */ /* 0x008fe20000000000 */
[----:B------:R-:W-:Y:S01]  /*1a820*/  FFMA.FTZ R22, R141, -UR21, R22 ;  /* 0x800000158d167c23 */ /* 0x000fe20008010016 */
[----:B------:R-:W-:Y:S02]  /*1a830*/  IADD3 R135, R241, -R3, RZ ;  /* 0x80000003f1877210 */ /* 0x000fe40007ffe0ff */
[----:B------:R1:W2:Y:S02]  /*1a840*/  I2F R142, R2 ;  /* 0x00000002008e7306 */ /* 0x0002a40000201400 */
[C-C-:B-1----:R-:W-:Y:S02]  /*1a850*/  IMAD.IADD R2, R243.reuse, 0x1, -R134.reuse ;  /* 0x00000001f3027824 */ /* 0x142fe400078e0a86 */
[----:B--2---:R-:W-:Y:S02]  /*1a860*/  FFMA.FTZ R21, R142, -UR21, R21 ;  /* 0x800000158e157c23 */ /* 0x004fe40008010015 */
[----:B------:R-:W-:Y:S01]  /*1a870*/  IMAD.IADD R134, R248, 0x1, -R134 ;  /* 0x00000001f8867824 */ /* 0x000fe200078e0a86 */
[----:B------:R-:W-:Y:S04]  /*1a880*/  IABS R2, R2 ;  /* 0x0000000200027213 */ /* 0x000fe80000000000 */
[----:B------:R1:W2:Y:S02]  /*1a890*/  I2F R143, R2 ;  /* 0x00000002008f7306 */ /* 0x0002a40000201400 */
[----:B-1----:R-:W-:Y:S01]  /*1a8a0*/  IABS R2, R135 ;  /* 0x0000008700027213 */ /* 0x002fe20000000000 */
[----:B------:R-:W-:Y:S02]  /*1a8b0*/  IMAD.IADD R135, R243, 0x1, -R138 ;  /* 0x00000001f3877824 */ /* 0x000fe400078e0a8a */
[----:B--2---:R-:W-:Y:S05]  /*1a8c0*/  FFMA.FTZ R9, R143, -UR21, R9 ;  /* 0x800000158f097c23 */ /* 0x004fea0008010009 */
[----:B------:R1:W2:Y:S01]  /*1a8d0*/  I2F R142, R2 ;  /* 0x00000002008e7306 */ /* 0x0002a20000201400 */
[----:B------:R-:W-:Y:S02]  /*1a8e0*/  FSEL R143, R7, -INF , !P2 ;  /* 0xff800000078f7808 */ /* 0x000fe40005000000 */
[----:B------:R-:W-:Y:S02]  /*1a8f0*/  ISETP.GE.AND P2, PT, R138, R245, PT ;  /* 0x000000f58a00720c */ /* 0x000fe40003f46270 */
[----:B------:R-:W-:Y:S02]  /*1a900*/  IADD3 R7, R0, 0x21, RZ ;  /* 0x0000002100077810 */ /* 0x000fe40007ffe0ff */
[----:B------:R-:W-:Y:S11]  /*1a910*/  ISETP.GE.OR P2, PT, R138, R250, !P2 ;  /* 0x000000fa8a00720c */ /* 0x000ff60005746670 */
[----:B------:R-:W-:Y:S02]  /*1a920*/  @!UPT UIADD3 URZ, URZ, URZ, URZ ;  /* 0x0000003f3f3ff290 */ /* 0x000fe4000fffe03f */
[----:B------:R-:W-:Y:S02]  /*1a930*/  @P2 LOP3.LUT R239, R239, 0x40, RZ, 0xfc, !PT ;  /* 0x00000040efef2812 */ /* 0x000fe400078efcff */
[----:B------:R-:W-:Y:S02]  /*1a940*/  ISETP.GE.AND P2, PT, R3, R244, PT ;  /* 0x000000f40300720c */ /* 0x000fe40003f46270 */
[----:B-1----:R-:W-:Y:S01]  /*1a950*/  IABS R2, R135 ;  /* 0x0000008700027213 */ /* 0x002fe20000000000 */
[----:B------:R-:W-:Y:S01]  /*1a960*/  IMAD.IADD R135, R243, 0x1, -R137 ;  /* 0x00000001f3877824 */ /* 0x000fe200078e0a89 */
[----:B------:R-:W-:Y:S01]  /*1a970*/  ISETP.GE.OR P2, PT, R3, R249, !P2 ;  /* 0x000000f90300720c */ /* 0x000fe20005746670 */
[----:B--2---:R-:W-:Y:S01]  /*1a980*/  FFMA.FTZ R23, R142, -UR21, R23 ;  /* 0x800000158e177c23 */ /* 0x004fe20008010017 */
[----:B------:R1:W2:Y:S02]  /*1a990*/  I2F R141, R2 ;  /* 0x00000002008d7306 */ /* 0x0002a40000201400 */
[----:B------:R-:W-:Y:S08]  /*1a9a0*/  IABS R135, R135 ;  /* 0x0000008700877213 */ /* 0x000ff00000000000 */
[----:B------:R3:W3:Y:S01]  /*1a9b0*/  I2F R142, R135 ;  /* 0x00000087008e7306 */ /* 0x0006e20000201400 */
[----:B-1----:R-:W-:Y:S01]  /*1a9c0*/  IADD3 R2, R0, 0x18, RZ ;  /* 0x0000001800027810 */ /* 0x002fe20007ffe0ff */
[----:B--2---:R-:W-:Y:S04]  /*1a9d0*/  FFMA.FTZ R12, R141, -UR21, R12 ;  /* 0x800000158d0c7c23 */ /* 0x004fe8000801000c */
[----:B------:R-:W-:Y:S05]  /*1a9e0*/  IMAD.IADD R141, R242, 0x1, -R2 ;  /* 0x00000001f28d7824 */ /* 0x000fea00078e0a02 */
[----:B---3--:R-:W-:Y:S01]  /*1a9f0*/  IABS R135, R141 ;  /* 0x0000008d00877213 */ /* 0x008fe20000000000 */
[----:B------:R-:W-:Y:S03]  /*1aa00*/  FFMA.FTZ R13, R142, -UR21, R13 ;  /* 0x800000158e0d7c23 */ /* 0x000fe6000801000d */
[----:B------:R1:W2:Y:S02]  /*1aa10*/  I2F R141, R135 ;  /* 0x00000087008d7306 */ /* 0x0002a40000201400 */
[----:B-1----:R-:W-:Y:S01]  /*1aa20*/  IADD3 R135, R243, -R136, RZ ;  /* 0x80000088f3877210 */ /* 0x002fe20007ffe0ff */
[----:B--2---:R-:W-:Y:S02]  /*1aa30*/  FFMA.FTZ R32, R141, -UR21, R32 ;  /* 0x800000158d207c23 */ /* 0x004fe40008010020 */
[----:B------:R-:W-:Y:S01]  /*1aa40*/  IMAD.IADD R141, R241, 0x1, -R2 ;  /* 0x00000001f18d7824 */ /* 0x000fe200078e0a02 */
[----:B------:R-:W-:Y:S04]  /*1aa50*/  IABS R135, R135 ;  /* 0x0000008700877213 */ /* 0x000fe80000000000 */
[----:B------:R1:W2:Y:S02]  /*1aa60*/  I2F R142, R135 ;  /* 0x00000087008e7306 */ /* 0x0002a40000201400 */
[----:B-1----:R-:W-:Y:S01]  /*1aa70*/  IABS R135, R141 ;  /* 0x0000008d00877213 */ /* 0x002fe20000000000 */
[----:B--2---:R-:W-:Y:S07]  /*1aa80*/  FFMA.FTZ R24, R142, -UR21, R24 ;  /* 0x800000158e187c23 */ /* 0x004fee0008010018 */
[----:B------:R1:W2:Y:S02]  /*1aa90*/  I2F R141, R135 ;  /* 0x00000087008d7306 */ /* 0x0002a40000201400 */
[----:B-1----:R-:W-:Y:S02]  /*1aaa0*/  IMAD.IADD R135, R243, 0x1, -R3 ;  /* 0x00000001f3877824 */ /* 0x002fe400078e0a03 */
[----:B--2---:R-:W-:Y:S02]  /*1aab0*/  FFMA.FTZ R34, R141, -UR21, R34 ;  /* 0x800000158d227c23 */ /* 0x004fe40008010022 */
[----:B------:R-:W-:Y:S01]  /*1aac0*/  IMAD.IADD R141, R243, 0x1, -R2 ;  /* 0x00000001f38d7824 */ /* 0x000fe200078e0a02 */
[----:B------:R-:W-:Y:S04]  /*1aad0*/  IABS R135, R135 ;  /* 0x0000008700877213 */ /* 0x000fe80000000000 */
[----:B------:R1:W2:Y:S02]  /*1aae0*/  I2F R142, R135 ;  /* 0x00000087008e7306 */ /* 0x0002a40000201400 */
[----:B-1----:R-:W-:Y:S01]  /*1aaf0*/  IABS R135, R141 ;  /* 0x0000008d00877213 */ /* 0x002fe20000000000 */
[----:B--2---:R-:W-:Y:S01]  /*1ab00*/  FFMA.FTZ R25, R142, -UR21, R25 ;  /* 0x800000158e197c23 */ /* 0x004fe20008010019 */
[----:B------:R-:W-:Y:S06]  /*1ab10*/  IABS R142, R134 ;  /* 0x00000086008e7213 */ /* 0x000fec0000000000 */
[----:B------:R1:W2:Y:S10]  /*1ab20*/  I2F R141, R135 ;  /* 0x00000087008d7306 */ /* 0x0002b40000201400 */
[----:B------:R-:W3:Y:S01]  /*1ab30*/  I2F R142, R142 ;  /* 0x0000008e008e7306 */ /* 0x000ee20000201400 */
[----:B-1----:R-:W-:Y:S01]  /*1ab40*/  IADD3 R135, R0, 0x19, RZ ;  /* 0x0000001900877810 */ /* 0x002fe20007ffe0ff */
[----:B--2---:R-:W-:Y:S03]  /*1ab50*/  FFMA.FTZ R28, R141, -UR21, R28 ;  /* 0x800000158d1c7c23 */ /* 0x004fe6000801001c */
[----:B------:R-:W-:Y:S01]  /*1ab60*/  IADD3 R141, R242, -R135, RZ ;  /* 0x80000087f28d7210 */ /* 0x000fe20007ffe0ff */
[----:B------:R-:W-:Y:S03]  /*1ab70*/  IMAD.IADD R134, R243, 0x1, -R135 ;  /* 0x00000001f3867824 */ /* 0x000fe600078e0a87 */
[----:B------:R-:W-:Y:S01]  /*1ab80*/  IABS R141, R141 ;  /* 0x0000008d008d7213 */ /* 0x000fe20000000000 */
[----:B---3--:R-:W-:Y:S01]  /*1ab90*/  FFMA.FTZ R11, R142, -UR21, R11 ;  /* 0x800000158e0b7c23 */ /* 0x008fe2000801000b */
[----:B------:R-:W-:Y:S02]  /*1aba0*/  FSEL R142, R4, -INF , !P1 ;  /* 0xff800000048e7808 */ /* 0x000fe40004800000 */
[----:B------:R-:W-:Y:S02]  /*1abb0*/  IABS R134, R134 ;  /* 0x0000008600867213 */ /* 0x000fe40000000000 */
[----:B------:R-:W1:Y:S01]  /*1abc0*/  I2F R141, R141 ;  /* 0x0000008d008d7306 */ /* 0x000e620000201400 */
[C---:B------:R-:W-:Y:S04]  /*1abd0*/  ISETP.GE.AND P1, PT, R0.reuse, R246, PT ;  /* 0x000000f60000720c */ /* 0x040fe80003f26270 */
[----:B------:R-:W-:Y:S04]  /*1abe0*/  ISETP.GE.OR P1, PT, R0, R251, !P1 ;  /* 0x000000fb0000720c */ /* 0x000fe80004f26670 */
[----:B------:R-:W-:Y:S02]  /*1abf0*/  FSEL R209, R6, -INF , !P1 ;  /* 0xff80000006d17808 */ /* 0x000fe40004800000 */
[C---:B------:R-:W-:Y:S04]  /*1ac00*/  ISETP.GE.AND P1, PT, R0.reuse, R245, PT ;  /* 0x000000f50000720c */ /* 0x040fe80003f26270 */
[----:B------:R-:W-:Y:S04]  /*1ac10*/  ISETP.GE.OR P1, PT, R0, R250, !P1 ;  /* 0x000000fa0000720c */ /* 0x000fe80004f26670 */
[----:B------:R-:W-:Y:S02]  /*1ac20*/  FSEL R210, R8, -INF , !P1 ;  /* 0xff80000008d27808 */ /* 0x000fe40004800000 */
[C---:B------:R-:W-:Y:S01]  /*1ac30*/  ISETP.GE.AND P1, PT, R0.reuse, R244, PT ;  /* 0x000000f40000720c */ /* 0x040fe20003f26270 */
[----:B-1----:R-:W-:Y:S03]  /*1ac40*/  FFMA.FTZ R33, R141, -UR21, R33 ;  /* 0x800000158d217c23 */ /* 0x002fe60008010021 */
[----:B------:R-:W-:Y:S01]  /*1ac50*/  ISETP.GE.OR P1, PT, R0, R249, !P1 ;  /* 0x000000f90000720c */ /* 0x000fe20004f26670 */
[----:B------:R-:W-:Y:S03]  /*1ac60*/  IMAD.IADD R141, R241, 0x1, -R135 ;  /* 0x00000001f18d7824 */ /* 0x000fe600078e0a87 */
[----:B------:R-:W-:Y:S02]  /*1ac70*/  FSEL R211, R10, -INF , !P1 ;  /* 0xff8000000ad37808 */ /* 0x000fe40004800000 */
[----:B------:R-:W-:Y:S02]  /*1ac80*/  IABS R141, R141 ;  /* 0x0000008d008d7213 */ /* 0x000fe40000000000 */
[C---:B------:R-:W-:Y:S04]  /*1ac90*/  ISETP.GE.AND P1, PT, R138.reuse, R247, PT ;  /* 0x000000f78a00720c */ /* 0x040fe80003f26270 */
[----:B------:R-:W1:Y:S01]  /*1aca0*/  I2F R141, R141 ;  /* 0x0000008d008d7306 */ /* 0x000e620000201400 */
[----:B------:R-:W-:Y:S04]  /*1acb0*/  ISETP.GE.OR P1, PT, R138, R252, !P1 ;  /* 0x000000fc8a00720c */ /* 0x000fe80004f26670 */
[----:B------:R-:W-:Y:S02]  /*1acc0*/  FSEL R208, R16, -INF , !P1 ;  /* 0xff80000010d07808 */ /* 0x000fe40004800000 */
[CC--:B------:R-:W-:Y:S04]  /*1acd0*/  ISETP.GE.AND P1, PT, R138.reuse, R244.reuse, PT ;  /* 0x000000f48a00720c */ /* 0x0c0fe80003f26270 */
[-C--:B------:R-:W-:Y:S02]  /*1ace0*/  ISETP.GE.OR P3, PT, R138, R249.reuse, !P1 ;  /* 0x000000f98a00720c */ /* 0x080fe40004f66670 */
[C---:B------:R-:W-:Y:S04]  /*1acf0*/  ISETP.GE.AND P1, PT, R2.reuse, R244, PT ;  /* 0x000000f40200720c */ /* 0x040fe80003f26270 */
[----:B------:R-:W-:Y:S01]  /*1ad00*/  ISETP.GE.OR P1, PT, R2, R249, !P1 ;  /* 0x000000f90200720c */ /* 0x000fe20004f26670 */
[----:B-1----:R-:W-:Y:S06]  /*1ad10*/  FFMA.FTZ R35, R141, -UR21, R35 ;  /* 0x800000158d237c23 */ /* 0x002fec0008010023 */
[----:B------:R-:W-:Y:S01]  /*1ad20*/  @P3 LOP3.LUT R239, R239, 0x1000, RZ, 0xfc, !PT ;  /* 0x00001000efef3812 */ /* 0x000fe200078efcff */
[----:B------:R1:W2:Y:S03]  /*1ad30*/  I2F R141, R134 ;  /* 0x00000086008d7306 */ /* 0x0002a60000201400 */
[----:B------:R-:W-:Y:S02]  /*1ad40*/  LOP3.LUT R239, R239, 0xffffdfff, RZ, 0xc0, !PT ;  /* 0xffffdfffefef7812 */ /* 0x000fe400078ec0ff */
[----:B-1----:R-:W-:Y:S01]  /*1ad50*/  IADD3 R134, R0, 0x20, RZ ;  /* 0x0000002000867810 */ /* 0x002fe20007ffe0ff */
[----:B--2---:R-:W-:Y:S03]  /*1ad60*/  FFMA.FTZ R29, R141, -UR21, R29 ;  /* 0x800000158d1d7c23 */ /* 0x004fe6000801001d */
[----:B------:R-:W-:Y:S01]  /*1ad70*/  IADD3 R141, R242, -R134, RZ ;  /* 0x80000086f28d7210 */ /* 0x000fe20007ffe0ff */
[----:B------:R-:W-:Y:S03]  /*1ad80*/  IMAD.IADD R4, R241, 0x1, -R134 ;  /* 0x00000001f1047824 */ /* 0x000fe600078e0a86 */
[----:B------:R-:W-:Y:S02]  /*1ad90*/  IABS R141, R141 ;  /* 0x0000008d008d7213 */ /* 0x000fe40000000000 */
[----:B------:R-:W-:Y:S04]  /*1ada0*/  IABS R4, R4 ;  /* 0x0000000400047213 */ /* 0x000fe80000000000 */
[----:B------:R-:W1:Y:S10]  /*1adb0*/  I2F R141, R141 ;  /* 0x0000008d008d7306 */ /* 0x000e740000201400 */
[----:B------:R-:W2:Y:S01]  /*1adc0*/  I2F R4, R4 ;  /* 0x0000000400047306 */ /* 0x000ea20000201400 */
[----:B-1----:R-:W-:Y:S01]  /*1add0*/  FFMA.FTZ R36, R141, -UR21, R36 ;  /* 0x800000158d247c23 */ /* 0x002fe20008010024 */
[----:B------:R-:W-:Y:S02]  /*1ade0*/  FSEL R141, R5, -INF , !P0 ;  /* 0xff800000058d7808 */ /* 0x000fe40004000000 */
[C---:B------:R-:W-:Y:S04]  /*1adf0*/  ISETP.GE.AND P0, PT, R138.reuse, R246, PT ;  /* 0x000000f68a00720c */ /* 0x040fe80003f06270 */
[----:B------:R-:W-:Y:S01]  /*1ae00*/  ISETP.GE.OR P0, PT, R138, R251, !P0 ;  /* 0x000000fb8a00720c */ /* 0x000fe20004706670 */
[----:B------:R-:W-:Y:S02]  /*1ae10*/  IMAD.IADD R138, R248, 0x1, -R138 ;  /* 0x00000001f88a7824 */ /* 0x000fe400078e0a8a */
[----:B--2---:R-:W-:Y:S01]  /*1ae20*/  FFMA.FTZ R38, R4, -UR21, R38 ;  /* 0x8000001504267c23 */ /* 0x004fe20008010026 */
[----:B------:R-:W-:Y:S01]  /*1ae30*/  FSEL R18, R18, -INF , !P0 ;  /* 0xff80000012127808 */ /* 0x000fe20004000000 */
[----:B------:R-:W-:Y:S01]  /*1ae40*/  IMAD.IADD R4, R243, 0x1, -R134 ;  /* 0x00000001f3047824 */ /* 0x000fe200078e0a86 */
[----:B------:R-:W-:Y:S02]  /*1ae50*/  IABS R5, R138 ;  /* 0x0000008a00057213 */ /* 0x000fe40000000000 */
[C---:B------:R-:W-:Y:S02]  /*1ae60*/  ISETP.GE.AND P0, PT, R137.reuse, R247, PT ;  /* 0x000000f78900720c */ /* 0x040fe40003f06270 */
[----:B------:R-:W-:Y:S02]  /*1ae70*/  IABS R4, R4 ;  /* 0x0000000400047213 */ /* 0x000fe40000000000 */
[----:B------:R-:W1:Y:S01]  /*1ae80*/  I2F R5, R5 ;  /* 0x0000000500057306 */ /* 0x000e620000201400 */
[----:B------:R-:W-:Y:S04]  /*1ae90*/  ISETP.GE.OR P0, PT, R137, R252, !P0 ;  /* 0x000000fc8900720c */ /* 0x000fe80004706670 */
[----:B------:R-:W-:Y:S02]  /*1aea0*/  FSEL R17, R17, -INF , !P0 ;  /* 0xff80000011117808 */ /* 0x000fe40004000000 */
[C---:B------:R-:W-:Y:S03]  /*1aeb0*/  ISETP.GE.AND P0, PT, R137.reuse, R246, PT ;  /* 0x000000f68900720c */ /* 0x040fe60003f06270 */
[----:B------:R-:W2:Y:S01]  /*1aec0*/  I2F R6, R4 ;  /* 0x0000000400067306 */ /* 0x000ea20000201400 */
[----:B------:R-:W-:Y:S04]  /*1aed0*/  ISETP.GE.OR P0, PT, R137, R251, !P0 ;  /* 0x000000fb8900720c */ /* 0x000fe80004706670 */
[----:B------:R-:W-:Y:S02]  /*1aee0*/  FSEL R19, R19, -INF , !P0 ;  /* 0xff80000013137808 */ /* 0x000fe40004000000 */
[C---:B------:R-:W-:Y:S04]  /*1aef0*/  ISETP.GE.AND P0, PT, R136.reuse, R247, PT ;  /* 0x000000f78800720c */ /* 0x040fe80003f06270 */
[----:B------:R-:W-:Y:S01]  /*1af00*/  ISETP.GE.OR P0, PT, R136, R252, !P0 ;  /* 0x000000fc8800720c */ /* 0x000fe20004706670 */
[----:B-1----:R-:W-:Y:S01]  /*1af10*/  FFMA.FTZ R14, R5, -UR21, R14 ;  /* 0x80000015050e7c23 */ /* 0x002fe2000801000e */
[----:B------:R-:W-:Y:S02]  /*1af20*/  IADD3 R5, R248, -R137, RZ ;  /* 0x80000089f8057210 */ /* 0x000fe40007ffe0ff */
[----:B------:R-:W-:Y:S02]  /*1af30*/  FSEL R20, R20, -INF , !P0 ;  /* 0xff80000014147808 */ /* 0x000fe40004000000 */
[C---:B------:R-:W-:Y:S04]  /*1af40*/  ISETP.GE.AND P0, PT, R136.reuse, R246, PT ;  /* 0x000000f68800720c */ /* 0x040fe80003f06270 */
[----:B------:R-:W-:Y:S01]  /*1af50*/  ISETP.GE.OR P0, PT, R136, R251, !P0 ;  /* 0x000000fb8800720c */ /* 0x000fe20004706670 */
[----:B--2---:R-:W-:Y:S01]  /*1af60*/  FFMA.FTZ R40, R6, -UR21, R40 ;  /* 0x8000001506287c23 */ /* 0x004fe20008010028 */
[----:B------:R-:W-:Y:S02]  /*1af70*/  IABS R4, R5 ;  /* 0x0000000500047213 */ /* 0x000fe40000000000 */
[C---:B------:R-:W-:Y:S02]  /*1af80*/  IADD3 R6, R0.reuse, 0x28, RZ ;  /* 0x0000002800067810 */ /* 0x040fe40007ffe0ff */
[----:B------:R-:W-:Y:S02]  /*1af90*/  IADD3 R5, R0, 0x29, RZ ;  /* 0x0000002900057810 */ /* 0x000fe40007ffe0ff */
[----:B------:R-:W1:Y:S01]  /*1afa0*/  I2F R4, R4 ;  /* 0x0000000400047306 */ /* 0x000e620000201400 */
[----:B------:R-:W-:Y:S02]  /*1afb0*/  FSEL R22, R22, -INF , !P0 ;  /* 0xff80000016167808 */ /* 0x000fe40004000000 */
[C---:B------:R-:W-:Y:S04]  /*1afc0*/  ISETP.GE.AND P0, PT, R3.reuse, R247, PT ;  /* 0x000000f70300720c */ /* 0x040fe80003f06270 */
[----:B------:R-:W-:Y:S04]  /*1afd0*/  ISETP.GE.OR P0, PT, R3, R252, !P0 ;  /* 0x000000fc0300720c */ /* 0x000fe80004706670 */
[----:B------:R-:W-:Y:S02]  /*1afe0*/  FSEL R21, R21, -INF , !P0 ;  /* 0xff80000015157808 */ /* 0x000fe40004000000 */
[C---:B------:R-:W-:Y:S04]  /*1aff0*/  ISETP.GE.AND P0, PT, R3.reuse, R246, PT ;  /* 0x000000f60300720c */ /* 0x040fe80003f06270 */
[----:B------:R-:W-:Y:S04]  /*1b000*/  ISETP.GE.OR P0, PT, R3, R251, !P0 ;  /* 0x000000fb0300720c */ /* 0x000fe80004706670 */
[----:B------:R-:W-:Y:S02]  /*1b010*/  FSEL R23, R23, -INF , !P0 ;  /* 0xff80000017177808 */ /* 0x000fe40004000000 */
[----:B------:R-:W-:Y:S01]  /*1b020*/  ISETP.GE.AND P0, PT, R2, R247, PT ;  /* 0x000000f70200720c */ /* 0x000fe20003f06270 */
[----:B-1----:R-:W-:Y:S02]  /*1b030*/  FFMA.FTZ R15, R4, -UR21, R15 ;  /* 0x80000015040f7c23 */ /* 0x002fe4000801000f */
[----:B------:R-:W-:Y:S01]  /*1b040*/  IMAD.IADD R4, R242, 0x1, -R7 ;  /* 0x00000001f2047824 */ /* 0x000fe200078e0a07 */
[----:B------:R-:W-:Y:S04]  /*1b050*/  ISETP.GE.OR P0, PT, R2, R252, !P0 ;  /* 0x000000fc0200720c */ /* 0x000fe80004706670 */
[----:B------:R-:W-:Y:S02]  /*1b060*/  IABS R4, R4 ;  /* 0x0000000400047213 */ /* 0x000fe40000000000 */
[----:B------:R-:W-:Y:S02]  /*1b070*/  FSEL R32, R32, -INF , !P0 ;  /* 0xff80000020207808 */ /* 0x000fe40004000000 */
[C---:B------:R-:W-:Y:S02]  /*1b080*/  ISETP.GE.AND P0, PT, R2.reuse, R246, PT ;  /* 0x000000f60200720c */ /* 0x040fe40003f06270 */
[----:B------:R-:W1:Y:S02]  /*1b090*/  I2F R4, R4 ;  /* 0x0000000400047306 */ /* 0x000e640000201400 */
[----:B------:R-:W-:Y:S04]  /*1b0a0*/  ISETP.GE.OR P0, PT, R2, R251, !P0 ;  /* 0x000000fb0200720c */ /* 0x000fe80004706670 */
[----:B------:R-:W-:Y:S02]  /*1b0b0*/  FSEL R34, R34, -INF , !P0 ;  /* 0xff80000022227808 */ /* 0x000fe40004000000 */
[C---:B------:R-:W-:Y:S04]  /*1b0c0*/  ISETP.GE.AND P0, PT, R135.reuse, R247, PT ;  /* 0x000000f78700720c */ /* 0x040fe80003f06270 */
[----:B------:R-:W-:Y:S04]  /*1b0d0*/  ISETP.GE.OR P0, PT, R135, R252, !P0 ;  /* 0x000000fc8700720c */ /* 0x000fe80004706670 */
[----:B------:R-:W-:Y:S02]  /*1b0e0*/  FSEL R33, R33, -INF , !P0 ;  /* 0xff80000021217808 */ /* 0x000fe40004000000 */
[C---:B------:R-:W-:Y:S04]  /*1b0f0*/  ISETP.GE.AND P0, PT, R135.reuse, R246, PT ;  /* 0x000000f68700720c */ /* 0x040fe80003f06270 */
[----:B------:R-:W-:Y:S01]  /*1b100*/  ISETP.GE.OR P0, PT, R135, R251, !P0 ;  /* 0x000000fb8700720c */ /* 0x000fe20004706670 */
[----:B-1----:R-:W-:Y:S02]  /*1b110*/  FFMA.FTZ R37, R4, -UR21, R37 ;  /* 0x8000001504257c23 */ /* 0x002fe40008010025 */
[----:B------:R-:W-:Y:S01]  /*1b120*/  IMAD.IADD R4, R241, 0x1, -R7 ;  /* 0x00000001f1047824 */ /* 0x000fe200078e0a07 */
[----:B------:R-:W-:Y:S02]  /*1b130*/  FSEL R35, R35, -INF , !P0 ;  /* 0xff80000023237808 */ /* 0x000fe40004000000 */
[C---:B------:R-:W-:Y:S02]  /*1b140*/  ISETP.GE.AND P0, PT, R134.reuse, R247, PT ;  /* 0x000000f78600720c */ /* 0x040fe40003f06270 */
[----:B------:R-:W-:Y:S02]  /*1b150*/  IABS R4, R4 ;  /* 0x0000000400047213 */ /* 0x000fe40000000000 */
[----:B------:R-:W-:Y:S04]  /*1b160*/  ISETP.GE.OR P0, PT, R134, R252, !P0 ;  /* 0x000000fc8600720c */ /* 0x000fe80004706670 */
        /* <DEDUP_REMOVED lines=8> */
[C---:B------:R-:W-:Y:S01]  /*1b1f0*/  ISETP.GE.AND P0, PT, R7.reuse, R246, PT ;  /* 0x000000f60700720c */ /* 0x040fe20003f06270 */
[----:B-1----:R-:W-:Y:S02]  /*1b200*/  FFMA.FTZ R39, R4, -UR21, R39 ;  /* 0x8000001504277c23 */ /* 0x002fe40008010027 */
[----:B------:R-:W-:Y:S01]  /*1b210*/  IMAD.IADD R4, R242, 0x1, -R6 ;  /* 0x00000001f2047824 */ /* 0x000fe200078e0a06 */
[----:B------:R-:W-:Y:S04]  /*1b220*/  ISETP.GE.OR P0, PT, R7, R251, !P0 ;  /* 0x000000fb0700720c */ /* 0x000fe80004706670 */
[----:B------:R-:W-:Y:S02]  /*1b230*/  IABS R4, R4 ;  /* 0x0000000400047213 */ /* 0x000fe40000000000 */
[----:B------:R-:W-:Y:S02]  /*1b240*/  FSEL R39, R39, -INF , !P0 ;  /* 0xff80000027277808 */ /* 0x000fe40004000000 */
[C---:B------:R-:W-:Y:S02]  /*1b250*/  ISETP.GE.AND P0, PT, R6.reuse, R247, PT ;  /* 0x000000f70600720c */ /* 0x040fe40003f06270 */
[----:B------:R-:W1:Y:S02]  /*1b260*/  I2F R4, R4 ;  /* 0x0000000400047306 */ /* 0x000e640000201400 */
[----:B------:R-:W-:Y:S01]  /*1b270*/  ISETP.GE.OR P0, PT, R6, R252, !P0 ;  /* 0x000000fc0600720c */ /* 0x000fe20004706670 */
[----:B-1----:R-:W-:Y:S01]  /*1b280*/  FFMA.FTZ R48, R4, -UR21, R48 ;  /* 0x8000001504307c23 */ /* 0x002fe20008010030 */
[----:B------:R-:W-:Y:S04]  /*1b290*/  IADD3 R4, R241, -R6, RZ ;  /* 0x80000006f1047210 */ /* 0x000fe80007ffe0ff */
[----:B------:R-:W-:Y:S02]  /*1b2a0*/  IABS R4, R4 ;  /* 0x0000000400047213 */ /* 0x000fe40000000000 */
[----:B------:R-:W-:Y:S02]  /*1b2b0*/  FSEL R48, R48, -INF , !P0 ;  /* 0xff80000030307808 */ /* 0x000fe40004000000 */
[C---:B------:R-:W-:Y:S02]  /*1b2c0*/  ISETP.GE.AND P0, PT, R6.reuse, R246, PT ;  /* 0x000000f60600720c */ /* 0x040fe40003f06270 */
[----:B------:R-:W1:Y:S02]  /*1b2d0*/  I2F R4, R4 ;  /* 0x0000000400047306 */ /* 0x000e640000201400 */
[----:B------:R-:W-:Y:S01]  /*1b2e0*/  ISETP.GE.OR P0, PT, R6, R251, !P0 ;  /* 0x000000fb0600720c */ /* 0x000fe20004706670 */
[----:B-1----:R-:W-:Y:S02]  /*1b2f0*/  FFMA.FTZ R50, R4, -UR21, R50 ;  /* 0x8000001504327c23 */ /* 0x002fe40008010032 */
[----:B------:R-:W-:Y:S03]  /*1b300*/  IMAD.IADD R4, R243, 0x1, -R7 ;  /* 0x00000001f3047824 */ /* 0x000fe600078e0a07 */
[----:B------:R-:W-:Y:S02]  /*1b310*/  FSEL R50, R50, -INF , !P0 ;  /* 0xff80000032327808 */ /* 0x000fe40004000000 */
[----:B------:R-:W-:Y:S02]  /*1b320*/  IABS R4, R4 ;  /* 0x0000000400047213 */ /* 0x000fe40000000000 */
[C---:B------:R-:W-:Y:S04]  /*1b330*/  ISETP.GE.AND P0, PT, R137.reuse, R245, PT ;  /* 0x000000f58900720c */ /* 0x040fe80003f06270 */
[----:B------:R-:W1:Y:S01]  /*1b340*/  I2F R4, R4 ;  /* 0x0000000400047306 */ /* 0x000e620000201400 */
[----:B------:R-:W-:Y:S02]  /*1b350*/  ISETP.GE.OR P3, PT, R137, R250, !P0 ;  /* 0x000000fa8900720c */ /* 0x000fe40004766670 */
[C---:B------:R-:W-:Y:S04]  /*1b360*/  ISETP.GE.AND P0, PT, R5.reuse, R247, PT ;  /* 0x000000f70500720c */ /* 0x040fe80003f06270 */
[----:B------:R-:W-:Y:S07]  /*1b370*/  ISETP.GE.OR P0, PT, R5, R252, !P0 ;  /* 0x000000fc0500720c */ /* 0x000fee0004706670 */
[----:B------:R-:W-:Y:S04]  /*1b380*/  @P3 LOP3.LUT R239, R239, 0x2000, RZ, 0xfc, !PT ;  /* 0x00002000efef3812 */ /* 0x000fe800078efcff */
[----:B------:R-:W-:Y:S04]  /*1b390*/  LOP3.LUT R239, R239, 0xfffffbff, RZ, 0xc0, !PT ;  /* 0xfffffbffefef7812 */ /* 0x000fe800078ec0ff */
[----:B------:R-:W-:Y:S01]  /*1b3a0*/  @P6 LOP3.LUT R239, R239, 0x400, RZ, 0xfc, !PT ;  /* 0x00000400efef6812 */ /* 0x000fe200078efcff */
[----:B-1----:R-:W-:Y:S02]  /*1b3b0*/  FFMA.FTZ R41, R4, -UR21, R41 ;  /* 0x8000001504297c23 */ /* 0x002fe40008010029 */
[----:B------:R-:W-:Y:S01]  /*1b3c0*/  IMAD.IADD R4, R248, 0x1, -R136 ;  /* 0x00000001f8047824 */ /* 0x000fe200078e0a88 */
[----:B------:R-:W-:Y:S04]  /*1b3d0*/  LOP3.LUT R239, R239, 0xffffbfff, RZ, 0xc0, !PT ;  /* 0xffffbfffefef7812 */ /* 0x000fe800078ec0ff */
[----:B------:R-:W-:Y:S06]  /*1b3e0*/  IABS R4, R4 ;  /* 0x0000000400047213 */ /* 0x000fec0000000000 */
[----:B------:R-:W1:Y:S02]  /*1b3f0*/  I2F R4, R4 ;  /* 0x0000000400047306 */ /* 0x000e640000201400 */
[----:B-1----:R-:W-:Y:S02]  /*1b400*/  FFMA.FTZ R26, R4, -UR21, R26 ;  /* 0x80000015041a7c23 */ /* 0x002fe4000801001a */
[----:B------:R-:W-:Y:S03]  /*1b410*/  IMAD.IADD R4, R242, 0x1, -R5 ;  /* 0x00000001f2047824 */ /* 0x000fe600078e0a05 */
[----:B------:R-:W-:Y:S02]  /*1b420*/  FSEL R216, R26, -INF , !P5 ;  /* 0xff8000001ad87808 */ /* 0x000fe40006800000 */
[----:B------:R-:W-:Y:S02]  /*1b430*/  IABS R4, R4 ;  /* 0x0000000400047213 */ /* 0x000fe40000000000 */
[C---:B------:R-:W-:Y:S04]  /*1b440*/  ISETP.GE.AND P5, PT, R6.reuse, R245, PT ;  /* 0x000000f50600720c */ /* 0x040fe80003fa6270 */
[----:B------:R-:W1:Y:S01]  /*1b450*/  I2F R4, R4 ;  /* 0x0000000400047306 */ /* 0x000e620000201400 */
        /* <DEDUP_REMOVED lines=14> */
[----:B------:R-:W-:Y:S11]  /*1b540*/  ISETP.GE.OR P4, PT, R136, R250, !P0 ;  /* 0x000000fa8800720c */ /* 0x000ff60004786670 */
[----:B------:R-:W-:Y:S02]  /*1b550*/  @!UPT UIADD3 URZ, URZ, URZ, URZ ;  /* 0x0000003f3f3ff290 */ /* 0x000fe4000fffe03f */
[----:B------:R-:W-:Y:S04]  /*1b560*/  @P4 LOP3.LUT R239, R239, 0x4000, RZ, 0xfc, !PT ;  /* 0x00004000efef4812 */ /* 0x000fe800078efcff */
[C---:B------:R-:W-:Y:S02]  /*1b570*/  LOP3.LUT P3, RZ, R239.reuse, 0x40, RZ, 0xc0, !PT ;  /* 0x00000040efff7812 */ /* 0x040fe4000786c0ff */
[C---:B------:R-:W-:Y:S02]  /*1b580*/  LOP3.LUT P4, RZ, R239.reuse, 0x80, RZ, 0xc0, !PT ;  /* 0x00000080efff7812 */ /* 0x040fe4000788c0ff */
[----:B------:R-:W-:Y:S01]  /*1b590*/  LOP3.LUT R239, R239, 0xfffffff7, RZ, 0xc0, !PT ;  /* 0xfffffff7efef7812 */ /* 0x000fe200078ec0ff */
[----:B-1----:R-:W-:Y:S01]  /*1b5a0*/  FFMA.FTZ R44, R4, -UR21, R44 ;  /* 0x80000015042c7c23 */ /* 0x002fe2000801002c */
[----:B------:R-:W-:Y:S01]  /*1b5b0*/  FSEL R16, R9, -INF , !P4 ;  /* 0xff80000009107808 */ /* 0x000fe20006000000 */
[----:B------:R-:W-:Y:S01]  /*1b5c0*/  IMAD.IADD R4, R248, 0x1, -R3 ;  /* 0x00000001f8047824 */ /* 0x000fe200078e0a03 */
[----:B------:R-:W-:Y:S01]  /*1b5d0*/  FSEL R12, R12, -INF , !P3 ;  /* 0xff8000000c0c7808 */ /* 0x000fe20005800000 */
[----:B------:R-:W-:Y:S01]  /*1b5e0*/  IMAD.IADD R9, R248, 0x1, -R7 ;  /* 0x00000001f8097824 */ /* 0x000fe200078e0a07 */
[----:B------:R-:W-:Y:S02]  /*1b5f0*/  FSEL R44, R44, -INF , !P5 ;  /* 0xff8000002c2c7808 */ /* 0x000fe40006800000 */
[----:B------:R-:W-:Y:S02]  /*1b600*/  IABS R4, R4 ;  /* 0x0000000400047213 */ /* 0x000fe40000000000 */
[C---:B------:R-:W-:Y:S02]  /*1b610*/  ISETP.GE.AND P5, PT, R7.reuse, R244, PT ;  /* 0x000000f40700720c */ /* 0x040fe40003fa6270 */
[----:B------:R-:W-:Y:S02]  /*1b620*/  IABS R9, R9 ;  /* 0x0000000900097213 */ /* 0x000fe40000000000 */
[----:B------:R-:W1:Y:S01]  /*1b630*/  I2F R4, R4 ;  /* 0x0000000400047306 */ /* 0x000e620000201400 */
[----:B------:R-:W-:Y:S09]  /*1b640*/  ISETP.GE.OR P5, PT, R7, R249, !P5 ;  /* 0x000000f90700720c */ /* 0x000ff20006fa6670 */
[----:B------:R-:W2:Y:S01]  /*1b650*/  I2F R9, R9 ;  /* 0x0000000900097306 */ /* 0x000ea20000201400 */
[----:B-1----:R-:W-:Y:S01]  /*1b660*/  FFMA.FTZ R27, R4, -UR21, R27 ;  /* 0x80000015041b7c23 */ /* 0x002fe2000801001b */
[----:B------:R-:W-:Y:S04]  /*1b670*/  IADD3 R4, R0, 0x30, RZ ;  /* 0x0000003000047810 */ /* 0x000fe80007ffe0ff */
[----:B------:R-:W-:Y:S01]  /*1b680*/  ISETP.GE.AND P0, PT, R4, R247, PT ;  /* 0x000000f70400720c */ /* 0x000fe20003f06270 */
[----:B------:R-:W-:Y:S01]  /*1b690*/  IMAD.IADD R8, R242, 0x1, -R4 ;  /* 0x00000001f2087824 */ /* 0x000fe200078e0a04 */
[----:B------:R-:W-:Y:S02]  /*1b6a0*/  FSEL R215, R27, -INF , !P2 ;  /* 0xff8000001bd77808 */ /* 0x000fe40005000000 */
[----:B------:R-:W-:Y:S01]  /*1b6b0*/  ISETP.GE.OR P0, PT, R4, R252, !P0 ;  /* 0x000000fc0400720c */ /* 0x000fe20004706670 */
[----:B--2---:R-:W-:Y:S01]  /*1b6c0*/  FFMA.FTZ R43, R9, -UR21, R43 ;  /* 0x80000015092b7c23 */ /* 0x004fe2000801002b */
[----:B------:R-:W-:Y:S02]  /*1b6d0*/  IABS R8, R8 ;  /* 0x0000000800087213 */ /* 0x000fe40000000000 */
[----:B------:R-:W-:Y:S02]  /*1b6e0*/  ISETP.GE.AND P2, PT, R5, R245, PT ;  /* 0x000000f50500720c */ /* 0x000fe40003f46270 */
[----:B------:R-:W-:Y:S02]  /*1b6f0*/  FSEL R130, R43, -INF , !P5 ;  /* 0xff8000002b827808 */ /* 0x000fe40006800000 */
        /* <DEDUP_REMOVED lines=9> */
[----:B-1----:R-:W-:Y:S05]  /*1b790*/  FFMA.FTZ R54, R8, -UR21, R54 ;  /* 0x8000001508367c23 */ /* 0x002fea0008010036 */
[----:B------:R-:W-:Y:S02]  /*1b7a0*/  FSEL R54, R54, -INF , !P0 ;  /* 0xff80000036367808 */ /* 0x000fe40004000000 */
[C---:B------:R-:W-:Y:S04]  /*1b7b0*/  ISETP.GE.AND P0, PT, R3.reuse, R245, PT ;  /* 0x000000f50300720c */ /* 0x040fe80003f06270 */
[----:B------:R-:W-:Y:S01]  /*1b7c0*/  ISETP.GE.OR P0, PT, R3, R250, !P0 ;  /* 0x000000fa0300720c */ /* 0x000fe20004706670 */
[----:B------:R-:W-:Y:S05]  /*1b7d0*/  IMAD.IADD R3, R243, 0x1, -R5 ;  /* 0x00000001f3037824 */ /* 0x000fea00078e0a05 */
[----:B------:R-:W-:Y:S06]  /*1b7e0*/  IABS R3, R3 ;  /* 0x0000000300037213 */ /* 0x000fec0000000000 */
[----:B------:R-:W1:Y:S01]  /*1b7f0*/  I2F R3, R3 ;  /* 0x0000000300037306 */ /* 0x000e620000201400 */
[----:B------:R-:W-:Y:S04]  /*1b800*/  @P0 LOP3.LUT R239, R239, 0x8, RZ, 0xfc, !PT ;  /* 0x00000008efef0812 */ /* 0x000fe800078efcff */
[C---:B------:R-:W-:Y:S02]  /*1b810*/  LOP3.LUT P3, RZ, R239.reuse, 0x2000, RZ, 0xc0, !PT ;  /* 0x00002000efff7812 */ /* 0x040fe4000786c0ff */
[----:B------:R-:W-:Y:S02]  /*1b820*/  LOP3.LUT P4, RZ, R239, 0x4000, RZ, 0xc0, !PT ;  /* 0x00004000efff7812 */ /* 0x000fe4000788c0ff */
[----:B------:R-:W-:Y:S02]  /*1b830*/  FSEL R13, R13, -INF , !P3 ;  /* 0xff8000000d0d7808 */ /* 0x000fe40005800000 */
[----:B------:R-:W-:Y:S02]  /*1b840*/  FSEL R24, R24, -INF , !P4 ;  /* 0xff80000018187808 */ /* 0x000fe40006000000 */
[C---:B------:R-:W-:Y:S02]  /*1b850*/  LOP3.LUT P4, RZ, R239.reuse, 0x800, RZ, 0xc0, !PT ;  /* 0x00000800efff7812 */ /* 0x040fe4000788c0ff */
[----:B------:R-:W-:Y:S02]  /*1b860*/  LOP3.LUT P3, RZ, R239, 0x1000, RZ, 0xc0, !PT ;  /* 0x00001000efff7812 */ /* 0x000fe4000786c0ff */
[----:B------:R-:W-:Y:S02]  /*1b870*/  FSEL R11, R11, -INF , !P4 ;  /* 0xff8000000b0b7808 */ /* 0x000fe40006000000 */
[----:B------:R-:W-:Y:S02]  /*1b880*/  FSEL R14, R14, -INF , !P3 ;  /* 0xff8000000e0e7808 */ /* 0x000fe40005800000 */
[----:B------:R-:W-:Y:S01]  /*1b890*/  LOP3.LUT P4, RZ, R239, 0x200, RZ, 0xc0, !PT ;  /* 0x00000200efff7812 */ /* 0x000fe2000788c0ff */
        /* <DEDUP_REMOVED lines=8> */
[----:B------:R-:W-:Y:S04]  /*1b920*/  IADD3 R3, R0, 0x31, RZ ;  /* 0x0000003100037810 */ /* 0x000fe80007ffe0ff */
[C---:B------:R-:W-:Y:S01]  /*1b930*/  ISETP.GE.AND P0, PT, R3.reuse, R247, PT ;  /* 0x000000f70300720c */ /* 0x040fe20003f06270 */
[----:B------:R-:W-:Y:S01]  /*1b940*/  IMAD.IADD R8, R242, 0x1, -R3 ;  /* 0x00000001f2087824 */ /* 0x000fe200078e0a03 */
[----:B------:R-:W-:Y:S02]  /*1b950*/  FSEL R214, R30, -INF , !P1 ;  /* 0xff8000001ed67808 */ /* 0x000fe40004800000 */
[C---:B------:R-:W-:Y:S02]  /*1b960*/  ISETP.GE.OR P0, PT, R3.reuse, R252, !P0 ;  /* 0x000000fc0300720c */ /* 0x040fe40004706670 */
[----:B------:R-:W-:Y:S02]  /*1b970*/  IABS R8, R8 ;  /* 0x0000000800087213 */ /* 0x000fe40000000000 */
[C---:B------:R-:W-:Y:S02]  /*1b980*/  ISETP.GE.AND P1, PT, R4.reuse, R245, PT ;  /* 0x000000f50400720c */ /* 0x040fe40003f26270 */
[C---:B------:R-:W-:Y:S02]  /*1b990*/  ISETP.GE.AND P5, PT, R3.reuse, R244, PT ;  /* 0x000000f40300720c */ /* 0x040fe40003fa6270 */
[----:B------:R-:W1:Y:S01]  /*1b9a0*/  I2F R8, R8 ;  /* 0x0000000800087306 */ /* 0x000e620000201400 */
[----:B------:R-:W-:Y:S02]  /*1b9b0*/  ISETP.GE.OR P1, PT, R4, R250, !P1 ;  /* 0x000000fa0400720c */ /* 0x000fe40004f26670 */
        /* <DEDUP_REMOVED lines=10> */
[CC--:B------:R-:W-:Y:S04]  /*1ba60*/  ISETP.GE.AND P0, PT, R2.reuse, R245.reuse, PT ;  /* 0x000000f50200720c */ /* 0x0c0fe80003f06270 */
[----:B------:R-:W-:Y:S01]  /*1ba70*/  ISETP.GE.OR P6, PT, R2, R250, !P0 ;  /* 0x000000fa0200720c */ /* 0x000fe200047c6670 */
[----:B------:R-:W-:Y:S03]  /*1ba80*/  IMAD.IADD R2, R243, 0x1, -R4 ;  /* 0x00000001f3027824 */ /* 0x000fe600078e0a04 */
[----:B------:R-:W-:Y:S02]  /*1ba90*/  FSEL R28, R28, -INF , !P6 ;  /* 0xff8000001c1c7808 */ /* 0x000fe40007000000 */
[----:B------:R-:W-:Y:S02]  /*1baa0*/  IABS R2, R2 ;  /* 0x0000000200027213 */ /* 0x000fe40000000000 */
[----:B------:R-:W-:Y:S04]  /*1bab0*/  LOP3.LUT P6, RZ, R239, 0x400, RZ, 0xc0, !PT ;  /* 0x00000400efff7812 */ /* 0x000fe800078cc0ff */
[----:B------:R-:W1:Y:S01]  /*1bac0*/  I2F R2, R2 ;  /* 0x0000000200027306 */ /* 0x000e620000201400 */
[----:B------:R-:W-:Y:S02]  /*1bad0*/  FSEL R15, R15, -INF , !P6 ;  /* 0xff8000000f0f7808 */ /* 0x000fe40007000000 */
[C---:B------:R-:W-:Y:S04]  /*1bae0*/  ISETP.GE.AND P6, PT, R7.reuse, R245, PT ;  /* 0x000000f50700720c */ /* 0x040fe80003fc6270 */
[----:B------:R-:W-:Y:S04]  /*1baf0*/  ISETP.GE.OR P6, PT, R7, R250, !P6 ;  /* 0x000000fa0700720c */ /* 0x000fe800077c6670 */
[----:B------:R-:W-:Y:S02]  /*1bb00*/  FSEL R41, R41, -INF , !P6 ;  /* 0xff80000029297808 */ /* 0x000fe40007000000 */
[C---:B------:R-:W-:Y:S04]  /*1bb10*/  ISETP.GE.AND P6, PT, R134.reuse, R244, PT ;  /* 0x000000f48600720c */ /* 0x040fe80003fc6270 */
[-C--:B------:R-:W-:Y:S01]  /*1bb20*/  ISETP.GE.OR P6, PT, R134, R249.reuse, !P6 ;  /* 0x000000f98600720c */ /* 0x080fe200077c6670 */
        /* <DEDUP_REMOVED lines=8> */
[C---:B------:R-:W-:Y:S02]  /*1bbb0*/  IADD3 R2, R0.reuse, 0x38, RZ ;  /* 0x0000003800027810 */ /* 0x040fe40007ffe0ff */
[----:B------:R-:W-:Y:S02]  /*1bbc0*/  IADD3 R0, R0, 0x39, RZ ;  /* 0x0000003900007810 */ /* 0x000fe40007ffe0ff */
[----:B------:R-:W-:Y:S01]  /*1bbd0*/  ISETP.GE.AND P0, PT, R2, R247, PT ;  /* 0x000000f70200720c */ /* 0x000fe20003f06270 */
[----:B------:R-:W-:Y:S02]  /*1bbe0*/  IMAD.IADD R8, R242, 0x1, -R2 ;  /* 0x00000001f2087824 */ /* 0x000fe400078e0a02 */
[----:B------:R-:W-:Y:S01]  /*1bbf0*/  IMAD.IADD R10, R243, 0x1, -R0 ;  /* 0x00000001f30a7824 */ /* 0x000fe200078e0a00 */
[----:B------:R-:W-:Y:S02]  /*1bc00*/  ISETP.GE.OR P0, PT, R2, R252, !P0 ;  /* 0x000000fc0200720c */ /* 0x000fe40004706670 */
[----:B------:R-:W-:Y:S06]  /*1bc10*/  IABS R8, R8 ;  /* 0x0000000800087213 */ /* 0x000fec0000000000 */
[----:B------:R-:W1:Y:S02]  /*1bc20*/  I2F R8, R8 ;  /* 0x0000000800087306 */ /* 0x000e640000201400 */
[----:B-1----:R-:W-:Y:S01]  /*1bc30*/  FFMA.FTZ R64, R8, -UR21, R64 ;  /* 0x8000001508407c23 */ /* 0x002fe20008010040 */
[C---:B------:R-:W-:Y:S04]  /*1bc40*/  IADD3 R8, R241.reuse, -R2, RZ ;  /* 0x80000002f1087210 */ /* 0x040fe80007ffe0ff */
[----:B------:R-:W-:Y:S02]  /*1bc50*/  IABS R8, R8 ;  /* 0x0000000800087213 */ /* 0x000fe40000000000 */
[----:B------:R-:W-:Y:S02]  /*1bc60*/  FSEL R64, R64, -INF , !P0 ;  /* 0xff80000040407808 */ /* 0x000fe40004000000 */
[C---:B------:R-:W-:Y:S02]  /*1bc70*/  ISETP.GE.AND P0, PT, R2.reuse, R246, PT ;  /* 0x000000f60200720c */ /* 0x040fe40003f06270 */
[----:B------:R-:W1:Y:S02]  /*1bc80*/  I2F R8, R8 ;  /* 0x0000000800087306 */ /* 0x000e640000201400 */
[----:B------:R-:W-:Y:S01]  /*1bc90*/  ISETP.GE.OR P0, PT, R2, R251, !P0 ;  /* 0x000000fb0200720c */ /* 0x000fe20004706670 */
[----:B-1----:R-:W-:Y:S02]  /*1bca0*/  FFMA.FTZ R66, R8, -UR21, R66 ;  /* 0x8000001508427c23 */ /* 0x002fe40008010042 */
[--C-:B------:R-:W-:Y:S03]  /*1bcb0*/  IMAD.IADD R8, R242, 0x1, -R0.reuse ;  /* 0x00000001f2087824 */ /* 0x100fe600078e0a00 */
[----:B------:R-:W-:Y:S02]  /*1bcc0*/  FSEL R66, R66, -INF , !P0 ;  /* 0xff80000042427808 */ /* 0x000fe40004000000 */
[----:B------:R-:W-:Y:S02]  /*1bcd0*/  IABS R8, R8 ;  /* 0x0000000800087213 */ /* 0x000fe40000000000 */
[C---:B------:R-:W-:Y:S04]  /*1bce0*/  ISETP.GE.AND P0, PT, R0.reuse, R247, PT ;  /* 0x000000f70000720c */ /* 0x040fe80003f06270 */
[----:B------:R-:W1:Y:S01]  /*1bcf0*/  I2F R8, R8 ;  /* 0x0000000800087306 */ /* 0x000e620000201400 */
[----:B------:R-:W-:Y:S01]  /*1bd00*/  ISETP.GE.OR P0, PT, R0, R252, !P0 ;  /* 0x000000fc0000720c */ /* 0x000fe20004706670 */
[----:B-1----:R-:W-:Y:S02]  /*1bd10*/  FFMA.FTZ R65, R8, -UR21, R65 ;  /* 0x8000001508417c23 */ /* 0x002fe40008010041 */
[----:B------:R-:W-:Y:S03]  /*1bd20*/  IMAD.IADD R8, R241, 0x1, -R0 ;  /* 0x00000001f1087824 */ /* 0x000fe600078e0a00 */
        /* <DEDUP_REMOVED lines=9> */
[----:B------:R-:W-:Y:S04]  /*1bdc0*/  LOP3.LUT P0, RZ, R239, 0x8, RZ, 0xc0, !PT ;  /* 0x00000008efff7812 */ /* 0x000fe8000780c0ff */
[----:B------:R-:W1:Y:S01]  /*1bdd0*/  I2F R8, R8 ;  /* 0x0000000800087306 */ /* 0x000e620000201400 */
[----:B------:R-:W-:Y:S02]  /*1bde0*/  FSEL R25, R25, -INF , !P0 ;  /* 0xff80000019197808 */ /* 0x000fe40004000000 */
[CC--:B------:R-:W-:Y:S04]  /*1bdf0*/  ISETP.GE.AND P0, PT, R135.reuse, R245.reuse, PT ;  /* 0x000000f58700720c */ /* 0x0c0fe80003f06270 */
[-C--:B------:R-:W-:Y:S04]  /*1be00*/  ISETP.GE.OR P0, PT, R135, R250.reuse, !P0 ;  /* 0x000000fa8700720c */ /* 0x080fe80004706670 */
[----:B------:R-:W-:Y:S02]  /*1be10*/  FSEL R29, R29, -INF , !P0 ;  /* 0xff8000001d1d7808 */ /* 0x000fe40004000000 */
[C---:B------:R-:W-:Y:S04]  /*1be20*/  ISETP.GE.AND P0, PT, R134.reuse, R245, PT ;  /* 0x000000f58600720c */ /* 0x040fe80003f06270 */
[----:B------:R-:W-:Y:S02]  /*1be30*/  ISETP.GE.OR P0, PT, R134, R250, !P0 ;  /* 0x000000fa8600720c */ /* 0x000fe40004706670 */
[----:B------:R-:W-:Y:S02]  /*1be40*/  IADD3 R134, R248, -R134, RZ ;  /* 0x80000086f8867210 */ /* 0x000fe40007ffe0ff */
[----:B------:R-:W-:Y:S02]  /*1be50*/  FSEL R40, R40, -INF , !P0 ;  /* 0xff80000028287808 */ /* 0x000fe40004000000 */
[C---:B------:R-:W-:Y:S01]  /*1be60*/  ISETP.GE.AND P0, PT, R135.reuse, R244, PT ;  /* 0x000000f48700720c */ /* 0x040fe20003f06270 */
[----:B-1----:R-:W-:Y:S01]  /*1be70*/  FFMA.FTZ R57, R8, -UR21, R57 ;  /* 0x8000001508397c23 */ /* 0x002fe20008010039 */
[----:B------:R-:W-:Y:S02]  /*1be80*/  IABS R8, R134 ;  /* 0x0000008600087213 */ /* 0x000fe40000000000 */
[----:B------:R-:W-:Y:S04]  /*1be90*/  ISETP.GE.OR P0, PT, R135, R249, !P0 ;  /* 0x000000f98700720c */ /* 0x000fe80004706670 */
[----:B------:R-:W1:Y:S01]  /*1bea0*/  I2F R8, R8 ;  /* 0x0000000800087306 */ /* 0x000e620000201400 */
[----:B------:R-:W-:Y:S02]  /*1beb0*/  FSEL R213, R31, -INF , !P0 ;  /* 0xff8000001fd57808 */ /* 0x000fe40004000000 */
[CC--:B------:R-:W-:Y:S04]  /*1bec0*/  ISETP.GE.AND P0, PT, R3.reuse, R245.reuse, PT ;  /* 0x000000f50300720c */ /* 0x0c0fe80003f06270 */
[-C--:B------:R-:W-:Y:S04]  /*1bed0*/  ISETP.GE.OR P0, PT, R3, R250.reuse, !P0 ;  /* 0x000000fa0300720c */ /* 0x080fe80004706670 */
[----:B------:R-:W-:Y:S02]  /*1bee0*/  FSEL R57, R57, -INF , !P0 ;  /* 0xff80000039397808 */ /* 0x000fe40004000000 */
[C---:B------:R-:W-:Y:S04]  /*1bef0*/  ISETP.GE.AND P0, PT, R2.reuse, R245, PT ;  /* 0x000000f50200720c */ /* 0x040fe80003f06270 */
[----:B------:R-:W-:Y:S01]  /*1bf00*/  ISETP.GE.OR P0, PT, R2, R250, !P0 ;  /* 0x000000fa0200720c */ /* 0x000fe20004706670 */
[----:B-1----:R-:W-:Y:S02]  /*1bf10*/  FFMA.FTZ R42, R8, -UR21, R42 ;  /* 0x80000015082a7c23 */ /* 0x002fe4000801002a */
[----:B------:R-:W-:Y:S03]  /*1bf20*/  IMAD.IADD R8, R243, 0x1, -R2 ;  /* 0x00000001f3087824 */ /* 0x000fe600078e0a02 */
[----:B----4-:R-:W-:Y:S02]  /*1bf30*/  FSEL R231, R42, -INF , !P6 ;  /* 0xff8000002ae77808 */ /* 0x010fe40007000000 */
[----:B------:R-:W-:Y:S02]  /*1bf40*/  IABS R8, R8 ;  /* 0x0000000800087213 */ /* 0x000fe40000000000 */
[C---:B------:R-:W-:Y:S02]  /*1bf50*/  ISETP.GE.AND P6, PT, R4.reuse, R244, PT ;  /* 0x000000f40400720c */ /* 0x040fe40003fc6270 */
[----:B------:R1:W2:Y:S02]  /*1bf60*/  I2F R7, R8 ;  /* 0x0000000800077306 */ /* 0x0002a40000201400 */
[----:B------:R-:W-:Y:S02]  /*1bf70*/  ISETP.GE.OR P6, PT, R4, R249, !P6 ;  /* 0x000000f90400720c */ /* 0x000fe400077c6670 */
[----:B-1----:R-:W-:Y:S01]  /*1bf80*/  FMNMX.FTZ R8, R142, R132, !PT ;  /* 0x000000848e087209 */ /* 0x002fe20007810000 */
[----:B--2---:R-:W-:Y:S01]  /*1bf90*/  FFMA.FTZ R60, R7, -UR21, R60 ;  /* 0x80000015073c7c23 */ /* 0x004fe2000801003c */
        /* <DEDUP_REMOVED lines=9> */
[----:B------:R-:W-:Y:S02]  /*1c030*/  IABS R7, R10 ;  /* 0x0000000a00077213 */ /* 0x000fe40000000000 */
[----:B------:R-:W-:Y:S02]  /*1c040*/  FMNMX.FTZ R9, R21, R9, !PT ;  /* 0x0000000915097209 */ /* 0x000fe40007810000 */
[----:B------:R-:W-:Y:S01]  /*1c050*/  IADD3 R10, R248, -R6, RZ ;  /* 0x80000006f80a7210 */ /* 0x000fe20007ffe0ff */
[----:B------:R-:W-:Y:S01]  /*1c060*/  IMAD.MOV.U32 R6, RZ, RZ, R7 ;  /* 0x000000ffff067224 */ /* 0x000fe200078e0007 */
[----:B------:R-:W-:Y:S02]  /*1c070*/  FMNMX.FTZ R7, R32, R9, !PT ;  /* 0x0000000920077209 */ /* 0x000fe40007810000 */
[----:B------:R-:W-:Y:S01]  /*1c080*/  FMNMX.FTZ R8, R23, R8, !PT ;  /* 0x0000000817087209 */ /* 0x000fe20007810000 */
[----:B------:R-:W1:Y:S01]  /*1c090*/  I2F R9, R6 ;  /* 0x0000000600097306 */ /* 0x000e620000201400 */
[----:B------:R-:W-:Y:S02]  /*1c0a0*/  FMNMX.FTZ R7, R33, R7, !PT ;  /* 0x0000000721077209 */ /* 0x000fe40007810000 */
[----:B------:R-:W-:Y:S02]  /*1c0b0*/  FMNMX.FTZ R8, R34, R8, !PT ;  /* 0x0000000822087209 */ /* 0x000fe40007810000 */
[----:B------:R-:W-:Y:S02]  /*1c0c0*/  FMNMX.FTZ R7, R36, R7, !PT ;  /* 0x0000000724077209 */ /* 0x000fe40007810000 */
[----:B------:R-:W-:Y:S02]  /*1c0d0*/  IABS R10, R10 ;  /* 0x0000000a000a7213 */ /* 0x000fe40000000000 */
[----:B------:R-:W-:Y:S01]  /*1c0e0*/  FMNMX.FTZ R137, R37, R7, !PT ;  /* 0x0000000725897209 */ /* 0x000fe20007810000 */
[----:B------:R-:W-:Y:S01]  /*1c0f0*/  IMAD.IADD R7, R248, 0x1, -R5 ;  /* 0x00000001f8077824 */ /* 0x000fe200078e0a05 */
[----:B------:R-:W-:Y:S02]  /*1c100*/  FSEL R60, R60, -INF , !P0 ;  /* 0xff8000003c3c7808 */ /* 0x000fe40004000000 */
[----:B------:R-:W-:Y:S02]  /*1c110*/  FMNMX.FTZ R137, R48, R137, !PT ;  /* 0x0000008930897209 */ /* 0x000fe40007810000 */
[----:B------:R-:W-:Y:S02]  /*1c120*/  IABS R7, R7 ;  /* 0x0000000700077213 */ /* 0x000fe40000000000 */
[----:B------:R-:W-:Y:S02]  /*1c130*/  FMNMX.FTZ R137, R49, R137, !PT ;  /* 0x0000008931897209 */ /* 0x000fe40007810000 */
[----:B------:R-:W-:Y:S02]  /*1c140*/  ISETP.GE.AND P0, PT, R0, R245, PT ;  /* 0x000000f50000720c */ /* 0x000fe40003f06270 */
[----:B------:R-:W-:Y:S01]  /*1c150*/  FMNMX.FTZ R137, R52, R137, !PT ;  /* 0x0000008934897209 */ /* 0x000fe20007810000 */
[----:B------:R-:W2:Y:S01]  /*1c160*/  I2F R7, R7 ;  /* 0x0000000700077306 */ /* 0x000ea20000201400 */
[----:B------:R-:W-:Y:S01]  /*1c170*/  ISETP.GE.OR P0, PT, R0, R250, !P0 ;  /* 0x000000fa0000720c */ /* 0x000fe20004706670 */
[----:B-1----:R-:W-:Y:S01]  /*1c180*/  FFMA.FTZ R61, R9, -UR21, R61 ;  /* 0x80000015093d7c23 */ /* 0x002fe2000801003d */
[----:B------:R-:W-:Y:S01]  /*1c190*/  FMNMX.FTZ R6, R35, R8, !PT ;  /* 0x0000000823067209 */ /* 0x000fe20007810000 */
[----:B------:R-:W-:Y:S01]  /*1c1a0*/  IMAD.MOV.U32 R8, RZ, RZ, R10 ;  /* 0x000000ffff087224 */ /* 0x000fe200078e000a */
[----:B------:R-:W-:Y:S02]  /*1c1b0*/  FMNMX.FTZ R137, R53, R137, !PT ;  /* 0x0000008935897209 */ /* 0x000fe40007810000 */
[----:B------:R-:W-:Y:S02]  /*1c1c0*/  FMNMX.FTZ R6, R38, R6, !PT ;  /* 0x0000000626067209 */ /* 0x000fe40007810000 */
[----:B------:R-:W-:Y:S01]  /*1c1d0*/  FMNMX.FTZ R137, R64, R137, !PT ;  /* 0x0000008940897209 */ /* 0x000fe20007810000 */
[----:B------:R-:W1:Y:S01]  /*1c1e0*/  I2F R8, R8 ;  /* 0x0000000800087306 */ /* 0x000e620000201400 */
[----:B------:R-:W-:Y:S02]  /*1c1f0*/  FMNMX.FTZ R6, R39, R6, !PT ;  /* 0x0000000627067209 */ /* 0x000fe40007810000 */
[----:B------:R-:W-:Y:S02]  /*1c200*/  FMNMX.FTZ R137, R65, R137, !PT ;  /* 0x0000008941897209 */ /* 0x000fe40007810000 */
[----:B------:R-:W-:Y:S02]  /*1c210*/  FMNMX.FTZ R6, R50, R6, !PT ;  /* 0x0000000632067209 */ /* 0x000fe40007810000 */
[----:B------:R-:W-:Y:S02]  /*1c220*/  FSEL R61, R61, -INF , !P0 ;  /* 0xff8000003d3d7808 */ /* 0x000fe40004000000 */
[----:B------:R-:W-:Y:S02]  /*1c230*/  FMNMX.FTZ R6, R51, R6, !PT ;  /* 0x0000000633067209 */ /* 0x000fe40007810000 */
[----:B------:R-:W-:Y:S02]  /*1c240*/  ISETP.GE.AND P0, PT, R2, R244, PT ;  /* 0x000000f40200720c */ /* 0x000fe40003f06270 */
[----:B------:R-:W-:Y:S01]  /*1c250*/  FMNMX.FTZ R5, R54, R6, !PT ;  /* 0x0000000636057209 */ /* 0x000fe20007810000 */
[----:B--2---:R-:W-:Y:S01]  /*1c260*/  FFMA.FTZ R47, R7, -UR21, R47 ;  /* 0x80000015072f7c23 */ /* 0x004fe2000801002f */
[----:B------:R-:W-:Y:S02]  /*1c270*/  ISETP.GE.OR P0, PT, R2, R249, !P0 ;  /* 0x000000f90200720c */ /* 0x000fe40004706670 */
[----:B------:R-:W-:Y:S02]  /*1c280*/  FMNMX.FTZ R5, R55, R5, !PT ;  /* 0x0000000537057209 */ /* 0x000fe40007810000 */
[----:B------:R-:W-:Y:S02]  /*1c290*/  FSEL R217, R47, -INF , !P1 ;  /* 0xff8000002fd97808 */ /* 0x000fe40004800000 */
[----:B------:R-:W-:Y:S02]  /*1c2a0*/  FMNMX.FTZ R5, R66, R5, !PT ;  /* 0x0000000542057209 */ /* 0x000fe40007810000 */
[----:B------:R-:W-:Y:S01]  /*1c2b0*/  MOV R47, R231 ;  /* 0x000000e7002f7202 */ /* 0x000fe20000000f00 */
[----:B-1----:R-:W-:Y:S01]  /*1c2c0*/  FFMA.FTZ R46, R8, -UR21, R46 ;  /* 0x80000015082e7c23 */ /* 0x002fe2000801002e */
[----:B------:R-:W-:Y:S02]  /*1c2d0*/  FMNMX.FTZ R136, R67, R5, !PT ;  /* 0x0000000543887209 */ /* 0x000fe40007810000 */
[----:B------:R-:W1:Y:S02]  /*1c2e0*/  SHFL.BFLY PT, R5, R137, 0x2, 0x1f ;  /* 0x0c401f0089057f89 */ /* 0x000e6400000e0000 */
[----:B------:R-:W-:Y:S02]  /*1c2f0*/  FSEL R233, R46, -INF , !P2 ;  /* 0xff8000002ee97808 */ /* 0x000fe40005000000 */
[C---:B------:R-:W-:Y:S04]  /*1c300*/  ISETP.GE.AND P2, PT, R0.reuse, R244, PT ;  /* 0x000000f40000720c */ /* 0x040fe80003f46270 */
[----:B------:R-:W2:Y:S01]  /*1c310*/  SHFL.BFLY PT, R6, R136, 0x2, 0x1f ;  /* 0x0c401f0088067f89 */ /* 0x000ea200000e0000 */
[----:B------:R-:W-:Y:S02]  /*1c320*/  ISETP.GE.OR P3, PT, R0, R249, !P2 ;  /* 0x000000f90000720c */ /* 0x000fe40005766670 */
[----:B-1----:R-:W-:Y:S02]  /*1c330*/  FMNMX.FTZ R137, R137, R5, !PT ;  /* 0x0000000589897209 */ /* 0x002fe40007810000 */
[----:B------:R-:W-:Y:S02]  /*1c340*/  IADD3 R5, R248, -R4, RZ ;  /* 0x80000004f8057210 */ /* 0x000fe40007ffe0ff */
[----:B------:R-:W-:Y:S04]  /*1c350*/  FMNMX.FTZ R4, R210, R139, !PT ;  /* 0x0000008bd2047209 */ /* 0x000fe80007810000 */
[----:B------:R-:W-:Y:S02]  /*1c360*/  FMNMX.FTZ R4, R16, R4, !PT ;  /* 0x0000000410047209 */ /* 0x000fe40007810000 */
[----:B--2---:R-:W-:Y:S02]  /*1c370*/  FMNMX.FTZ R136, R136, R6, !PT ;  /* 0x0000000688887209 */ /* 0x004fe40007810000 */
[----:B------:R-:W-:Y:S02]  /*1c380*/  FMNMX.FTZ R4, R12, R4, !PT ;  /* 0x000000040c047209 */ /* 0x000fe40007810000 */
[----:B------:R-:W-:Y:S01]  /*1c390*/  IABS R6, R5 ;  /* 0x0000000500067213 */ /* 0x000fe20000000000 */
[C---:B------:R-:W-:Y:S01]  /*1c3a0*/  IMAD.IADD R5, R248.reuse, 0x1, -R3 ;  /* 0x00000001f8057824 */ /* 0x040fe200078e0a03 */
[----:B------:R-:W-:Y:S01]  /*1c3b0*/  FMNMX.FTZ R3, R13, R4, !PT ;  /* 0x000000040d037209 */ /* 0x000fe20007810000 */
[----:B------:R-:W-:Y:S01]  /*1c3c0*/  IMAD.IADD R4, R248, 0x1, -R2 ;  /* 0x00000001f8047824 */ /* 0x000fe200078e0a02 */
[----:B------:R-:W-:Y:S01]  /*1c3d0*/  FMNMX.FTZ R2, R211, R140, !PT ;  /* 0x0000008cd3027209 */ /* 0x000fe20007810000 */
[----:B------:R-:W1:Y:S01]  /*1c3e0*/  I2F R7, R6 ;  /* 0x0000000600077306 */ /* 0x000e620000201400 */
[----:B------:R-:W-:Y:S02]  /*1c3f0*/  FMNMX.FTZ R3, R24, R3, !PT ;  /* 0x0000000318037209 */ /* 0x000fe40007810000 */
[----:B------:R-:W-:Y:S02]  /*1c400*/  IABS R4, R4 ;  /* 0x0000000400047213 */ /* 0x000fe40000000000 */
[----:B------:R-:W-:Y:S02]  /*1c410*/  FMNMX.FTZ R3, R25, R3, !PT ;  /* 0x0000000319037209 */ /* 0x000fe40007810000 */
[----:B------:R-:W-:Y:S02]  /*1c420*/  FMNMX.FTZ R2, R11, R2, !PT ;  /* 0x000000020b027209 */ /* 0x000fe40007810000 */
[----:B------:R-:W-:Y:S01]  /*1c430*/  FMNMX.FTZ R3, R28, R3, !PT ;  /* 0x000000031c037209 */ /* 0x000fe20007810000 */
[----:B------:R2:W3:Y:S01]  /*1c440*/  I2F R6, R4 ;  /* 0x0000000400067306 */ /* 0x0004e20000201400 */
[----:B------:R-:W-:Y:S02]  /*1c450*/  FMNMX.FTZ R2, R14, R2, !PT ;  /* 0x000000020e027209 */ /* 0x000fe40007810000 */
[----:B------:R-:W-:Y:S01]  /*1c460*/  FMNMX.FTZ R135, R29, R3, !PT ;  /* 0x000000031d877209 */ /* 0x000fe20007810000 */
[----:B------:R-:W-:Y:S01]  /*1c470*/  IMAD.IADD R3, R248, 0x1, -R0 ;  /* 0x00000001f8037824 */ /* 0x000fe200078e0a00 */
[----:B------:R-:W-:Y:S02]  /*1c480*/  IABS R5, R5 ;  /* 0x0000000500057213 */ /* 0x000fe40000000000 */
[----:B------:R-:W-:Y:S02]  /*1c490*/  FMNMX.FTZ R0, R15, R2, !PT ;  /* 0x000000020f007209 */ /* 0x000fe40007810000 */
[----:B------:R-:W-:Y:S01]  /*1c4a0*/  IABS R2, R3 ;  /* 0x0000000300027213 */ /* 0x000fe20000000000 */
[----:B------:R-:W4:Y:S01]  /*1c4b0*/  I2F R8, R5 ;  /* 0x0000000500087306 */ /* 0x000f220000201400 */
[----:B------:R-:W-:Y:S02]  /*1c4c0*/  FMNMX.FTZ R0, R216, R0, !PT ;  /* 0x00000000d8007209 */ /* 0x000fe40007810000 */
[----:B------:R-:W-:Y:S01]  /*1c4d0*/  FMNMX.FTZ R135, R40, R135, !PT ;  /* 0x0000008728877209 */ /* 0x000fe20007810000 */
[----:B-1----:R-:W-:Y:S01]  /*1c4e0*/  FFMA.FTZ R58, R7, -UR21, R58 ;  /* 0x80000015073a7c23 */ /* 0x002fe2000801003a */
[----:B------:R-:W-:Y:S02]  /*1c4f0*/  FMNMX.FTZ R0, R215, R0, !PT ;  /* 0x00000000d7007209 */ /* 0x000fe40007810000 */
[----:B------:R-:W-:Y:S02]  /*1c500*/  FMNMX.FTZ R135, R41, R135, !PT ;  /* 0x0000008729877209 */ /* 0x000fe40007810000 */
[----:B------:R-:W-:Y:S01]  /*1c510*/  FMNMX.FTZ R0, R214, R0, !PT ;  /* 0x00000000d6007209 */ /* 0x000fe20007810000 */
[----:B------:R1:W1:Y:S01]  /*1c520*/  I2F R5, R2 ;  /* 0x0000000200057306 */ /* 0x0002620000201400 */
[----:B------:R-:W-:Y:S02]  /*1c530*/  FMNMX.FTZ R135, R44, R135, !PT ;  /* 0x000000872c877209 */ /* 0x000fe40007810000 */
[----:B------:R-:W-:Y:S01]  /*1c540*/  FMNMX.FTZ R0, R213, R0, !PT ;  /* 0x00000000d5007209 */ /* 0x000fe20007810000 */
[----:B--2---:R-:W2:Y:S01]  /*1c550*/  SHFL.BFLY PT, R4, R137, 0x1, 0x1f ;  /* 0x0c201f0089047f89 */ /* 0x004ea200000e0000 */
[----:B---3--:R-:W-:Y:S01]  /*1c560*/  FFMA.FTZ R62, R6, -UR21, R62 ;  /* 0x80000015063e7c23 */ /* 0x008fe2000801003e */
[----:B------:R-:W-:Y:S02]  /*1c570*/  FSEL R26, R58, -INF , !P6 ;  /* 0xff8000003a1a7808 */ /* 0x000fe40007000000 */
[----:B------:R-:W-:Y:S02]  /*1c580*/  FMNMX.FTZ R0, R231, R0, !PT ;  /* 0x00000000e7007209 */ /* 0x000fe40007810000 */
[----:B------:R-:W-:Y:S02]  /*1c590*/  FMNMX.FTZ R135, R45, R135, !PT ;  /* 0x000000872d877209 */ /* 0x000fe40007810000 */
[----:B------:R-:W-:Y:S01]  /*1c5a0*/  FMNMX.FTZ R0, R130, R0, !PT ;  /* 0x0000000082007209 */ /* 0x000fe20007810000 */
[----:B----4-:R-:W-:Y:S01]  /*1c5b0*/  FFMA.FTZ R59, R8, -UR21, R59 ;  /* 0x80000015083b7c23 */ /* 0x010fe2000801003b */
[----:B------:R-:W-:Y:S02]  /*1c5c0*/  FMNMX.FTZ R135, R56, R135, !PT ;  /* 0x0000008738877209 */ /* 0x000fe40007810000 */
[----:B------:R-:W-:Y:S02]  /*1c5d0*/  FMNMX.FTZ R0, R233, R0, !PT ;  /* 0x00000000e9007209 */ /* 0x000fe40007810000 */
[----:B------:R-:W-:Y:S02]  /*1c5e0*/  FSEL R232, R59, -INF , !P5 ;  /* 0xff8000003be87808 */ /* 0x000fe40006800000 */
[----:B------:R-:W-:Y:S02]  /*1c5f0*/  FMNMX.FTZ R0, R217, R0, !PT ;  /* 0x00000000d9007209 */ /* 0x000fe40007810000 */
[----:B------:R-:W-:Y:S01]  /*1c600*/  FSEL R230, R62, -INF , !P0 ;  /* 0xff8000003ee67808 */ /* 0x000fe20004000000 */
[----:B-1----:R-:W1:Y:S01]  /*1c610*/  SHFL.BFLY PT, R2, R136, 0x1, 0x1f ;  /* 0x0c201f0088027f89 */ /* 0x002e6200000e0000 */
[----:B------:R-:W-:Y:S01]  /*1c620*/  FMNMX.FTZ R0, R26, R0, !PT ;  /* 0x000000001a007209 */ /* 0x000fe20007810000 */
[----:B------:R-:W-:Y:S01]  /*1c630*/  FFMA.FTZ R63, R5, -UR21, R63 ;  /* 0x80000015053f7c23 */ /* 0x000fe2000801003f */
[----:B------:R-:W-:Y:S02]  /*1c640*/  FMNMX.FTZ R135, R57, R135, !PT ;  /* 0x0000008739877209 */ /* 0x000fe40007810000 */
[----:B--2---:R-:W-:Y:S02]  /*1c650*/  FMNMX.FTZ R137, R137, R4, !PT ;  /* 0x0000000489897209 */ /* 0x004fe40007810000 */
[----:B------:R-:W-:Y:S02]  /*1c660*/  FMNMX.FTZ R0, R232, R0, !PT ;  /* 0x00000000e8007209 */ /* 0x000fe40007810000 */
[C---:B------:R-:W-:Y:S01]  /*1c670*/  FSETP.NEU.FTZ.AND P2, PT, R137.reuse, -INF , PT ;  /* 0xff8000008900780b */ /* 0x040fe20003f5d000 */
[----:B------:R-:W-:Y:S01]  /*1c680*/  FMUL.FTZ R6, R137, c[0x0][0x23c] ;  /* 0x00008f0089067a20 */ /* 0x000fe20000410000 */
[----:B------:R-:W-:Y:S02]  /*1c690*/  FMNMX.FTZ R0, R230, R0, !PT ;  /* 0x00000000e6007209 */ /* 0x000fe40007810000 */
[----:B------:R-:W-:Y:S02]  /*1c6a0*/  FSEL R138, R63, -INF , !P3 ;  /* 0xff8000003f8a7808 */ /* 0x000fe40005800000 */
[----:B------:R-:W-:Y:S02]  /*1c6b0*/  FSEL R6, R6, RZ, P2 ;  /* 0x000000ff06067208 */ /* 0x000fe40001000000 */
[----:B------:R-:W-:Y:S02]  /*1c6c0*/  FMNMX.FTZ R135, R60, R135, !PT ;  /* 0x000000873c877209 */ /* 0x000fe40007810000 */
[----:B------:R-:W-:Y:S01]  /*1c6d0*/  FMNMX.FTZ R0, R138, R0, !PT ;  /* 0x000000008a007209 */ /* 0x000fe20007810000 */
[--C-:B------:R-:W-:Y:S01]  /*1c6e0*/  FFMA.FTZ R235, R33, c[0x0][0x23c], -R6.reuse ;  /* 0x00008f0021eb7a23 */ /* 0x100fe20000010806 */
[----:B------:R-:W-:Y:S01]  /*1c6f0*/  FMNMX.FTZ R135, R61, R135, !PT ;  /* 0x000000873d877209 */ /* 0x000fe20007810000 */
[--C-:B------:R-:W-:Y:S01]  /*1c700*/  FFMA.FTZ R131, R36, c[0x0][0x23c], -R6.reuse ;  /* 0x00008f0024837a23 */ /* 0x100fe20000010806 */
[----:B------:R-:W-:Y:S01]  /*1c710*/  LOP3.LUT P3, RZ, R239, 0x100, RZ, 0xc0, !PT ;  /* 0x00000100efff7812 */ /* 0x000fe2000786c0ff */
[--C-:B------:R-:W-:Y:S01]  /*1c720*/  FFMA.FTZ R42, R20, c[0x0][0x23c], -R6.reuse ;  /* 0x00008f00142a7a23 */ /* 0x100fe20000010806 */
[----:B-1----:R-:W-:Y:S01]  /*1c730*/  FMNMX.FTZ R136, R136, R2, !PT ;  /* 0x0000000288887209 */ /* 0x002fe20007810000 */
[--C-:B------:R-:W-:Y:S01]  /*1c740*/  FFMA.FTZ R2, R142, c[0x0][0x23c], -R6.reuse ;  /* 0x00008f008e027a23 */ /* 0x100fe20000010806 */
[----:B------:R-:W1:Y:S01]  /*1c750*/  SHFL.BFLY PT, R3, R135, 0x2, 0x1f ;  /* 0x0c401f0087037f89 */ /* 0x000e6200000e0000 */
[--C-:B------:R-:W-:Y:S01]  /*1c760*/  FFMA.FTZ R129, R21, c[0x0][0x23c], -R6.reuse ;  /* 0x00008f0015817a23 */ /* 0x100fe20000010806 */
[C---:B------:R-:W-:Y:S01]  /*1c770*/  FSETP.NEU.FTZ.AND P1, PT, R136.reuse, -INF , PT ;  /* 0xff8000008800780b */ /* 0x040fe20003f3d000 */
[----:B------:R2:W-:Y:S01]  /*1c780*/  MUFU.EX2 R212, R2 ;  /* 0x0000000200d47308 */ /* 0x0005e20000000800 */
[----:B------:R-:W-:Y:S02]  /*1c790*/  FMUL.FTZ R7, R136, c[0x0][0x23c] ;  /* 0x00008f0088077a20 */ /* 0x000fe40000410000 */
[--C-:B------:R-:W-:Y:S02]  /*1c7a0*/  FFMA.FTZ R236, R64, c[0x0][0x23c], -R6.reuse ;  /* 0x00008f0040ec7a23 */ /* 0x100fe40000010806 */
[--C-:B------:R-:W-:Y:S01]  /*1c7b0*/  FFMA.FTZ R220, R49, c[0x0][0x23c], -R6.reuse ;  /* 0x00008f0031dc7a23 */ /* 0x100fe20000010806 */
[----:B------:R-:W-:Y:S01]  /*1c7c0*/  FSEL R7, R7, RZ, P1 ;  /* 0x000000ff07077208 */ /* 0x000fe20000800000 */
[----:B------:R-:W-:Y:S01]  /*1c7d0*/  IMAD.MOV.U32 R64, RZ, RZ, R131 ;  /* 0x000000ffff407224 */ /* 0x000fe200078e0083 */
[----:B------:R-:W-:Y:S01]  /*1c7e0*/  MOV R49, R235 ;  /* 0x000000eb00317202 */ /* 0x000fe20000000f00 */
[----:B------:R-:W-:Y:S02]  /*1c7f0*/  FFMA.FTZ R235, R65, c[0x0][0x23c], -R6 ;  /* 0x00008f0041eb7a23 */ /* 0x000fe40000010806 */
[--C-:B------:R-:W-:Y:S02]  /*1c800*/  FFMA.FTZ R131, R23, c[0x0][0x23c], -R7.reuse ;  /* 0x00008f0017837a23 */ /* 0x100fe40000010807 */
[----:B------:R-:W-:Y:S02]  /*1c810*/  IMAD.MOV.U32 R65, RZ, RZ, R130 ;  /* 0x000000ffff417224 */ /* 0x000fe400078e0082 */
[--C-:B------:R-:W-:Y:S02]  /*1c820*/  FFMA.FTZ R130, R22, c[0x0][0x23c], -R7.reuse ;  /* 0x00008f0016827a23 */ /* 0x100fe40000010807 */
[----:B------:R-:W-:Y:S01]  /*1c830*/  LDSM.16.MT88.4 R20, [R221+0xc000] ;  /* 0x00c00000dd14783b */ /* 0x000fe20000004200 */
[--C-:B------:R-:W-:Y:S02]  /*1c840*/  FFMA.FTZ R229, R48, c[0x0][0x23c], -R6.reuse ;  /* 0x00008f0030e57a23 */ /* 0x100fe40000010806 */
[--C-:B------:R-:W-:Y:S01]  /*1c850*/  FFMA.FTZ R242, R52, c[0x0][0x23c], -R6.reuse ;  /* 0x00008f0034f27a23 */ /* 0x100fe20000010806 */
[----:B-1----:R-:W-:Y:S01]  /*1c860*/  FMNMX.FTZ R135, R135, R3, !PT ;  /* 0x0000000387877209 */ /* 0x002fe20007810000 */
[--C-:B------:R-:W-:Y:S02]  /*1c870*/  FFMA.FTZ R3, R209, c[0x0][0x23c], -R7.reuse ;  /* 0x00008f00d1037a23 */ /* 0x100fe40000010807 */
[--C-:B--2---:R-:W-:Y:S02]  /*1c880*/  FFMA.FTZ R2, R141, c[0x0][0x23c], -R6.reuse ;  /* 0x00008f008d027a23 */ /* 0x104fe40000010806 */
[----:B------:R1:W-:Y:S01]  /*1c890*/  MUFU.EX2 R209, R3 ;  /* 0x0000000300d17308 */ /* 0x0003e20000000800 */
[----:B------:R-:W2:Y:S01]  /*1c8a0*/  SHFL.BFLY PT, R4, R135, 0x1, 0x1f ;  /* 0x0c201f0087047f89 */ /* 0x000ea200000e0000 */
[--C-:B------:R-:W-:Y:S02]  /*1c8b0*/  FFMA.FTZ R52, R34, c[0x0][0x23c], -R7.reuse ;  /* 0x00008f0022347a23 */ /* 0x100fe40000010807 */
[--C-:B------:R-:W-:Y:S02]  /*1c8c0*/  FFMA.FTZ R234, R37, c[0x0][0x23c], -R6.reuse ;  /* 0x00008f0025ea7a23 */ /* 0x100fe40000010806 */
[--C-:B------:R-:W-:Y:S02]  /*1c8d0*/  FFMA.FTZ R240, R53, c[0x0][0x23c], -R6.reuse ;  /* 0x00008f0035f07a23 */ /* 0x100fe40000010806 */
[----:B------:R-:W-:Y:S02]  /*1c8e0*/  FFMA.FTZ R43, R32, c[0x0][0x23c], -R6 ;  /* 0x00008f00202b7a23 */ /* 0x000fe40000010806 */
[----:B------:R3:W4:Y:S01]  /*1c8f0*/  MUFU.EX2 R219, R2 ;  /* 0x0000000200db7308 */ /* 0x0007220000000800 */
[--C-:B------:R-:W-:Y:S02]  /*1c900*/  FFMA.FTZ R53, R35, c[0x0][0x23c], -R7.reuse ;  /* 0x00008f0023357a23 */ /* 0x100fe40000010807 */
[--C-:B------:R-:W-:Y:S02]  /*1c910*/  FFMA.FTZ R238, R54, c[0x0][0x23c], -R7.reuse ;  /* 0x00008f0036ee7a23 */ /* 0x100fe40000010807 */
[----:B------:R-:W-:Y:S02]  /*1c920*/  IMAD.MOV.U32 R54, RZ, RZ, R234 ;  /* 0x000000ffff367224 */ /* 0x000fe400078e00ea */
[--C-:B------:R-:W-:Y:S01]  /*1c930*/  FFMA.FTZ R237, R55, c[0x0][0x23c], -R7.reuse ;  /* 0x00008f0037ed7a23 */ /* 0x100fe20000010807 */
[----:B------:R-:W-:Y:S01]  /*1c940*/  MOV R55, R233 ;  /* 0x000000e900377202 */ /* 0x000fe20000000f00 */
[--C-:B------:R-:W-:Y:S02]  /*1c950*/  FFMA.FTZ R234, R66, c[0x0][0x23c], -R7.reuse ;  /* 0x00008f0042ea7a23 */ /* 0x100fe40000010807 */
[--C-:B------:R-:W-:Y:S01]  /*1c960*/  FFMA.FTZ R233, R67, c[0x0][0x23c], -R7.reuse ;  /* 0x00008f0043e97a23 */ /* 0x100fe20000010807 */
[----:B------:R-:W-:Y:S01]  /*1c970*/  MOV R67, R217 ;  /* 0x000000d900437202 */ /* 0x000fe20000000f00 */
[--C-:B------:R-:W-:Y:S02]  /*1c980*/  FFMA.FTZ R50, R50, c[0x0][0x23c], -R7.reuse ;  /* 0x00008f0032327a23 */ /* 0x100fe40000010807 */
[--C-:B-1----:R-:W-:Y:S01]  /*1c990*/  FFMA.FTZ R3, R143, c[0x0][0x23c], -R7.reuse ;  /* 0x00008f008f037a23 */ /* 0x102fe20000010807 */
[----:B--2---:R-:W-:Y:S01]  /*1c9a0*/  FMNMX.FTZ R135, R135, R4, !PT ;  /* 0x0000000487877209 */ /* 0x004fe20007810000 */
[----:B------:R-:W-:Y:S02]  /*1c9b0*/  FFMA.FTZ R51, R51, c[0x0][0x23c], -R7 ;  /* 0x00008f0033337a23 */ /* 0x000fe40000010807 */
[----:B------:R1:W2:Y:S01]  /*1c9c0*/  MUFU.EX2 R218, R3 ;  /* 0x0000000300da7308 */ /* 0x0002a20000000800 */
[C---:B------:R-:W-:Y:S01]  /*1c9d0*/  FSETP.NEU.FTZ.AND P0, PT, R135.reuse, -INF , PT ;  /* 0xff8000008700780b */ /* 0x040fe20003f1d000 */
[----:B------:R-:W-:Y:S02]  /*1c9e0*/  FMUL.FTZ R8, R135, c[0x0][0x23c] ;  /* 0x00008f0087087a20 */ /* 0x000fe40000410000 */
[----:B------:R-:W-:Y:S01]  /*1c9f0*/  IMAD.MOV.U32 R35, RZ, RZ, R26 ;  /* 0x000000ffff237224 */ /* 0x000fe200078e001a */
[----:B---3--:R-:W3:Y:S01]  /*1ca00*/  SHFL.BFLY PT, R2, R0, 0x2, 0x1f ;  /* 0x0c401f0000027f89 */ /* 0x008ee200000e0000 */
[----:B----4-:R-:W-:Y:S01]  /*1ca10*/  IMAD.MOV.U32 R33, RZ, RZ, R219 ;  /* 0x000000ffff217224 */ /* 0x010fe200078e00db */
[----:B------:R-:W-:Y:S05]  /*1ca20*/  FSEL R8, R8, RZ, P0 ;  /* 0x000000ff08087208 */ /* 0x000fea0000000000 */
[--C-:B------:R-:W-:Y:S02]  /*1ca30*/  FFMA.FTZ R5, R12, c[0x0][0x23c], -R8.reuse ;  /* 0x00008f000c057a23 */ /* 0x100fe40000010808 */
[--C-:B------:R-:W-:Y:S02]  /*1ca40*/  FFMA.FTZ R9, R13, c[0x0][0x23c], -R8.reuse ;  /* 0x00008f000d097a23 */ /* 0x100fe40000010808 */
[----:B------:R-:W-:Y:S01]  /*1ca50*/  MUFU.EX2 R58, R5 ;  /* 0x00000005003a7308 */ /* 0x000fe20000000800 */
[----:B------:R-:W-:Y:S02]  /*1ca60*/  FFMA.FTZ R63, R41, c[0x0][0x23c], -R8 ;  /* 0x00008f00293f7a23 */ /* 0x000fe40000010808 */
[----:B------:R-:W-:Y:S02]  /*1ca70*/  IMAD.MOV.U32 R41, RZ, RZ, R232 ;  /* 0x000000ffff297224 */ /* 0x000fe400078e00e8 */
[----:B------:R-:W-:Y:S02]  /*1ca80*/  FFMA.FTZ R232, R56, c[0x0][0x23c], -R8 ;  /* 0x00008f0038e87a23 */ /* 0x000fe40000010808 */
[----:B------:R-:W-:Y:S02]  /*1ca90*/  IMAD.MOV.U32 R56, RZ, RZ, R230 ;  /* 0x000000ffff387224 */ /* 0x000fe400078e00e6 */
[----:B-1----:R-:W-:Y:S01]  /*1caa0*/  FFMA.FTZ R3, R208, c[0x0][0x23c], -R6 ;  /* 0x00008f00d0037a23 */ /* 0x002fe20000010806 */
[----:B------:R-:W-:Y:S01]  /*1cab0*/  MUFU.EX2 R225, R9 ;  /* 0x0000000900e17308 */ /* 0x000fe20000000800 */
[--C-:B------:R-:W-:Y:S01]  /*1cac0*/  FFMA.FTZ R230, R60, c[0x0][0x23c], -R8.reuse ;  /* 0x00008f003ce67a23 */ /* 0x100fe20000010808 */
[----:B---3--:R-:W-:Y:S01]  /*1cad0*/  FMNMX.FTZ R0, R0, R2, !PT ;  /* 0x0000000200007209 */ /* 0x008fe20007810000 */
[----:B------:R-:W-:Y:S02]  /*1cae0*/  FFMA.FTZ R2, R18, c[0x0][0x23c], -R7 ;  /* 0x00008f0012027a23 */ /* 0x000fe40000010807 */
[--C-:B------:R-:W-:Y:S02]  /*1caf0*/  FFMA.FTZ R231, R57, c[0x0][0x23c], -R8.reuse ;  /* 0x00008f0039e77a23 */ /* 0x100fe40000010808 */
[----:B------:R-:W1:Y:S01]  /*1cb00*/  SHFL.BFLY PT, R4, R0, 0x1, 0x1f ;  /* 0x0c201f0000047f89 */ /* 0x000e6200000e0000 */
[----:B------:R-:W-:Y:S02]  /*1cb10*/  IMAD.MOV.U32 R57, RZ, RZ, R229 ;  /* 0x000000ffff397224 */ /* 0x000fe400078e00e5 */
[----:B------:R3:W-:Y:S01]  /*1cb20*/  MUFU.EX2 R59, R2 ;  /* 0x00000002003b7308 */ /* 0x0007e20000000800 */
[----:B------:R-:W-:Y:S01]  /*1cb30*/  FFMA.FTZ R229, R61, c[0x0][0x23c], -R8 ;  /* 0x00008f003de57a23 */ /* 0x000fe20000010808 */
[----:B------:R-:W-:Y:S01]  /*1cb40*/  MOV R61, R220 ;  /* 0x000000dc003d7202 */ /* 0x000fe20000000f00 */
[----:B--2---:R-:W-:Y:S02]  /*1cb50*/  IMAD.MOV.U32 R34, RZ, RZ, R218 ;  /* 0x000000ffff227224 */ /* 0x004fe400078e00da */
[--C-:B------:R-:W-:Y:S02]  /*1cb60*/  FFMA.FTZ R48, R40, c[0x0][0x23c], -R8.reuse ;  /* 0x00008f0028307a23 */ /* 0x100fe40000010808 */
[--C-:B------:R-:W-:Y:S01]  /*1cb70*/  FFMA.FTZ R219, R24, c[0x0][0x23c], -R8.reuse ;  /* 0x00008f0018db7a23 */ /* 0x100fe20000010808 */
[----:B------:R-:W-:Y:S01]  /*1cb80*/  F2FP.BF16.PACK_AB R141, R34, R209 ;  /* 0x000000d1228d723e */ /* 0x000fe200000010ff */
[--C-:B------:R-:W-:Y:S01]  /*1cb90*/  FFMA.FTZ R218, R25, c[0x0][0x23c], -R8.reuse ;  /* 0x00008f0019da7a23 */ /* 0x100fe20000010808 */
[----:B------:R2:W-:Y:S01]  /*1cba0*/  MUFU.EX2 R62, R3 ;  /* 0x00000003003e7308 */ /* 0x0005e20000000800 */
[--C-:B------:R-:W-:Y:S02]  /*1cbb0*/  FFMA.FTZ R217, R28, c[0x0][0x23c], -R8.reuse ;  /* 0x00008f001cd97a23 */ /* 0x100fe40000010808 */
[--C-:B------:R-:W-:Y:S02]  /*1cbc0*/  FFMA.FTZ R44, R44, c[0x0][0x23c], -R8.reuse ;  /* 0x00008f002c2c7a23 */ /* 0x100fe40000010808 */
[----:B------:R-:W-:Y:S01]  /*1cbd0*/  FFMA.FTZ R45, R45, c[0x0][0x23c], -R8 ;  /* 0x00008f002d2d7a23 */ /* 0x000fe20000010808 */
[----:B-1----:R-:W-:Y:S01]  /*1cbe0*/  FMNMX.FTZ R134, R0, R4, !PT ;  /* 0x0000000400867209 */ /* 0x002fe20007810000 */
[--C-:B---3--:R-:W-:Y:S01]  /*1cbf0*/  FFMA.FTZ R2, R19, c[0x0][0x23c], -R7.reuse ;  /* 0x00008f0013027a23 */ /* 0x108fe20000010807 */
[----:B------:R-:W-:Y:S02]  /*1cc00*/  FSEL R0, R135, RZ, P0 ;  /* 0x000000ff87007208 */ /* 0x000fe40000000000 */
[----:B------:R-:W-:Y:S01]  /*1cc10*/  FSETP.NEU.FTZ.AND P0, PT, R134, -INF , PT ;  /* 0xff8000008600780b */ /* 0x000fe20003f1d000 */
[----:B------:R1:W3:Y:S01]  /*1cc20*/  MUFU.EX2 R226, R2 ;  /* 0x0000000200e27308 */ /* 0x0002e20000000800 */
[----:B--2---:R-:W-:Y:S02]  /*1cc30*/  FFMA.FTZ R3, R17, c[0x0][0x23c], -R6 ;  /* 0x00008f0011037a23 */ /* 0x004fe40000010806 */
[----:B------:R-:W-:Y:S07]  /*1cc40*/  FFMA.FTZ R6, R39, c[0x0][0x23c], -R7 ;  /* 0x00008f0027067a23 */ /* 0x000fee0000010807 */
[----:B------:R2:W4:Y:S01]  /*1cc50*/  MUFU.EX2 R227, R3 ;  /* 0x0000000300e37308 */ /* 0x0005220000000800 */
[----:B------:R-:W-:Y:S02]  /*1cc60*/  IMAD.MOV.U32 R40, RZ, RZ, R6 ;  /* 0x000000ffff287224 */ /* 0x000fe400078e0006 */
[----:B-1----:R-:W-:Y:S01]  /*1cc70*/  FFMA.FTZ R2, R210, c[0x0][0x23c], -R8 ;  /* 0x00008f00d2027a23 */ /* 0x002fe20000010808 */
[----:B---3--:R-:W-:Y:S06]  /*1cc80*/  F2FP.BF16.PACK_AB R143, R226, R59 ;  /* 0x0000003be28f723e */ /* 0x008fec00000010ff */
[----:B------:R1:W-:Y:S01]  /*1cc90*/  MUFU.EX2 R208, R2 ;  /* 0x0000000200d07308 */ /* 0x0003e20000000800 */
[----:B--2---:R-:W-:Y:S02]  /*1cca0*/  FSEL R3, R137, RZ, P2 ;  /* 0x000000ff89037208 */ /* 0x004fe40001000000 */
[----:B----4-:R-:W-:Y:S03]  /*1ccb0*/  F2FP.BF16.PACK_AB R142, R227, R62 ;  /* 0x0000003ee38e723e */ /* 0x010fe600000010ff */
[----:B------:R-:W-:Y:S02]  /*1ccc0*/  FADD.FTZ R5, -R3, R132 ;  /* 0x0000008403057221 */ /* 0x000fe40000010100 */
[----:B------:R-:W-:Y:S01]  /*1ccd0*/  FADD.FTZ R3, -R0, R139 ;  /* 0x0000008b00037221 */ /* 0x000fe20000010100 */
[----:B------:R-:W-:Y:S01]  /*1cce0*/  FSEL R0, R134, RZ, P0 ;  /* 0x000000ff86007208 */ /* 0x000fe20000000000 */
[----:B-1----:R-:W-:Y:S04]  /*1ccf0*/  FFMA.FTZ R2, R16, c[0x0][0x23c], -R8 ;  /* 0x00008f0010027a23 */ /* 0x002fe80000010808 */
[----:B------:R1:W2:Y:S02]  /*1cd00*/  MUFU.EX2 R228, R2 ;  /* 0x0000000200e47308 */ /* 0x0002a40000000800 */
[----:B-1----:R-:W-:Y:S01]  /*1cd10*/  FSEL R2, R136, RZ, P1 ;  /* 0x000000ff88027208 */ /* 0x002fe20000800000 */
[----:B--2---:R-:W-:Y:S04]  /*1cd20*/  IMAD.MOV.U32 R60, RZ, RZ, R228 ;  /* 0x000000ffff3c7224 */ /* 0x004fe800078e00e4 */
[----:B------:R-:W-:Y:S02]  /*1cd30*/  FADD.FTZ R4, -R2, R133 ;  /* 0x0000008502047221 */ /* 0x000fe40000010100 */
[----:B------:R-:W-:Y:S05]  /*1cd40*/  FMUL.FTZ R2, R134, c[0x0][0x23c] ;  /* 0x00008f0086027a20 */ /* 0x000fea0000410000 */
[----:B------:R-:W-:Y:S01]  /*1cd50*/  FSEL R139, R2, RZ, P0 ;  /* 0x000000ff028b7208 */ /* 0x000fe20000000000 */
[----:B------:R-:W-:Y:S01]  /*1cd60*/  FADD.FTZ R2, -R0, R140 ;  /* 0x0000008c00027221 */ /* 0x000fe20000010100 */
[----:B------:R-:W-:Y:S02]  /*1cd70*/  F2FP.BF16.PACK_AB R140, R33, R212 ;  /* 0x000000d4218c723e */ /* 0x000fe400000010ff */
[----:B------:R-:W-:Y:S01]  /*1cd80*/  PLOP3.LUT P0, PT, PT, PT, UP0, 0x80, 0x0 ;  /* 0x000000000000781c */ /* 0x000fe20003f0f008 */
[--C-:B------:R-:W-:Y:S02]  /*1cd90*/  FFMA.FTZ R0, R11, c[0x0][0x23c], -R139.reuse ;  /* 0x00008f000b007a23 */ /* 0x100fe4000001088b */
[----:B------:R-:W-:Y:S02]  /*1cda0*/  FFMA.FTZ R9, R211, c[0x0][0x23c], -R139 ;  /* 0x00008f00d3097a23 */ /* 0x000fe4000001088b */
[----:B------:R1:W-:Y:S01]  /*1cdb0*/  MUFU.EX2 R46, R0 ;  /* 0x00000000002e7308 */ /* 0x0003e20000000800 */
[----:B------:R-:W-:Y:S09]  /*1cdc0*/  FFMA.FTZ R211, R29, c[0x0][0x23c], -R8 ;  /* 0x00008f001dd37a23 */ /* 0x000ff20000010808 */
[----:B------:R2:W-:Y:S01]  /*1cdd0*/  MUFU.EX2 R210, R9 ;  /* 0x0000000900d27308 */ /* 0x0005e20000000800 */
[----:B-1----:R-:W-:Y:S09]  /*1cde0*/  FMUL.FTZ R0, R5, c[0x0][0x23c] ;  /* 0x00008f0005007a20 */ /* 0x002ff20000410000 */
[----:B------:R1:W3:Y:S01]  /*1cdf0*/  MUFU.EX2 R133, R0 ;  /* 0x0000000000857308 */ /* 0x0002e20000000800 */
[----:B--2---:R-:W-:Y:S02]  /*1ce00*/  FFMA.FTZ R9, R38, c[0x0][0x23c], -R7 ;  /* 0x00008f0026097a23 */ /* 0x004fe40000010807 */
[----:B------:R-:W2:Y:S02]  /*1ce10*/  LDSM.16.MT88.4 R36, [R222+0xc000] ;  /* 0x00c00000de24783b */ /* 0x000ea40000004200 */
[----:B------:R-:W-:Y:S02]  /*1ce20*/  IMAD.MOV.U32 R66, RZ, RZ, R9 ;  /* 0x000000ffff427224 */ /* 0x000fe400078e0009 */
[----:B-1----:R-:W-:Y:S02]  /*1ce30*/  FMUL.FTZ R0, R4, c[0x0][0x23c] ;  /* 0x00008f0004007a20 */ /* 0x002fe40000410000 */
[C---:B---3--:R-:W-:Y:S02]  /*1ce40*/  FMUL.FTZ R4, R133.reuse, R148 ;  /* 0x0000009485047220 */ /* 0x048fe40000410000 */
[----:B------:R1:W3:Y:S01]  /*1ce50*/  MUFU.EX2 R132, R0 ;  /* 0x0000000000847308 */ /* 0x0002e20000000800 */
[C---:B------:R-:W-:Y:S02]  /*1ce60*/  FMUL.FTZ R5, R133.reuse, R149 ;  /* 0x0000009585057220 */ /* 0x040fe40000410000 */
[C---:B------:R-:W-:Y:S02]  /*1ce70*/  FMUL.FTZ R16, R133.reuse, R152 ;  /* 0x0000009885107220 */ /* 0x040fe40000410000 */
        /* <DEDUP_REMOVED lines=8> */
[C---:B------:R-:W-:Y:S02]  /*1cf00*/  FMUL.FTZ R80, R133.reuse, R80 ;  /* 0x0000005085507220 */ /* 0x040fe40000410000 */
[----:B------:R-:W-:Y:S02]  /*1cf10*/  FMUL.FTZ R81, R133, R81 ;  /* 0x0000005185517220 */ /* 0x000fe40000410000 */
[----:B-1----:R-:W-:Y:S02]  /*1cf20*/  FMUL.FTZ R0, R3, c[0x0][0x23c] ;  /* 0x00008f0003007a20 */ /* 0x002fe40000410000 */
[C---:B---3--:R-:W-:Y:S02]  /*1cf30*/  FMUL.FTZ R6, R132.reuse, R150 ;  /* 0x0000009684067220 */ /* 0x048fe40000410000 */
[----:B------:R1:W3:Y:S01]  /*1cf40*/  MUFU.EX2 R3, R0 ;  /* 0x0000000000037308 */ /* 0x0002e20000000800 */
[C---:B------:R-:W-:Y:S02]  /*1cf50*/  FMUL.FTZ R7, R132.reuse, R151 ;  /* 0x0000009784077220 */ /* 0x040fe40000410000 */
[----:B------:R-:W-:Y:S01]  /*1cf60*/  LDSM.16.MT88.4 R148, [R223+0xc000] ;  /* 0x00c00000df94783b */ /* 0x000fe20000004200 */
[C---:B------:R-:W-:Y:S02]  /*1cf70*/  FMUL.FTZ R18, R132.reuse, R154 ;  /* 0x0000009a84127220 */ /* 0x040fe40000410000 */
[----:B------:R-:W-:Y:S02]  /*1cf80*/  IMAD.MOV.U32 R154, RZ, RZ, R60 ;  /* 0x000000ffff9a7224 */ /* 0x000fe400078e003c */
[-C--:B------:R-:W-:Y:S01]  /*1cf90*/  HMMA.16816.F32.BF16 R4, R140, R20.reuse, R4 ;  /* 0x000000148c04723c */ /* 0x080fe20000041804 */
[C---:B------:R-:W-:Y:S02]  /*1cfa0*/  FMUL.FTZ R19, R132.reuse, R155 ;  /* 0x0000009b84137220 */ /* 0x040fe40000410000 */
[----:B------:R-:W-:Y:S02]  /*1cfb0*/  IMAD.MOV.U32 R155, RZ, RZ, R34 ;  /* 0x000000ffff9b7224 */ /* 0x000fe400078e0022 */
[C---:B------:R-:W-:Y:S02]  /*1cfc0*/  FMUL.FTZ R34, R132.reuse, R170 ;  /* 0x000000aa84227220 */ /* 0x040fe40000410000 */
[C---:B------:R-:W-:Y:S02]  /*1cfd0*/  FMUL.FTZ R51, R132.reuse, R187 ;  /* 0x000000bb84337220 */ /* 0x040fe40000410000 */
[----:B------:R-:W-:Y:S03]  /*1cfe0*/  IMAD.MOV.U32 R170, RZ, RZ, R57 ;  /* 0x000000ffffaa7224 */ /* 0x000fe600078e0039 */
[C---:B------:R-:W-:Y:S02]  /*1cff0*/  FMUL.FTZ R70, R132.reuse, R70 ;  /* 0x0000004684467220 */ /* 0x040fe40000410000 */
[----:B------:R-:W-:Y:S02]  /*1d000*/  FMUL.FTZ R71, R132, R71 ;  /* 0x0000004784477220 */ /* 0x000fe40000410000 */
[----:B-1----:R-:W-:Y:S02]  /*1d010*/  FMUL.FTZ R0, R2, c[0x0][0x23c] ;  /* 0x00008f0002007a20 */ /* 0x002fe40000410000 */
[----:B------:R-:W-:Y:S02]  /*1d020*/  FFMA.FTZ R2, R14, c[0x0][0x23c], -R139 ;  /* 0x00008f000e027a23 */ /* 0x000fe4000001088b */
[C---:B---3--:R-:W-:Y:S01]  /*1d030*/  FMUL.FTZ R8, R3.reuse, R144 ;  /* 0x0000009003087220 */ /* 0x048fe20000410000 */
[----:B------:R-:W-:Y:S01]  /*1d040*/  F2FP.BF16.PACK_AB R144, R60, R208 ;  /* 0x000000d03c90723e */ /* 0x000fe200000010ff */
[----:B------:R1:W-:Y:S01]  /*1d050*/  MUFU.EX2 R228, R2 ;  /* 0x0000000200e47308 */ /* 0x0003e20000000800 */
[C---:B------:R-:W-:Y:S01]  /*1d060*/  FMUL.FTZ R9, R3.reuse, R145 ;  /* 0x0000009103097220 */ /* 0x040fe20000410000 */
[----:B------:R-:W-:Y:S01]  /*1d070*/  F2FP.BF16.PACK_AB R145, R46, R210 ;  /* 0x000000d22e91723e */ /* 0x000fe200000010ff */
[C---:B------:R-:W-:Y:S02]  /*1d080*/  FMUL.FTZ R12, R3.reuse, R156 ;  /* 0x0000009c030c7220 */ /* 0x040fe40000410000 */
[C---:B------:R-:W-:Y:S01]  /*1d090*/  FMUL.FTZ R13, R3.reuse, R157 ;  /* 0x0000009d030d7220 */ /* 0x040fe20000410000 */
[----:B------:R-:W-:Y:S01]  /*1d0a0*/  MOV R157, R59 ;  /* 0x0000003b009d7202 */ /* 0x000fe20000000f00 */
[C---:B------:R-:W-:Y:S02]  /*1d0b0*/  FMUL.FTZ R24, R3.reuse, R160 ;  /* 0x000000a003187220 */ /* 0x040fe40000410000 */
[C---:B------:R-:W-:Y:S01]  /*1d0c0*/  FMUL.FTZ R25, R3.reuse, R161 ;  /* 0x000000a103197220 */ /* 0x040fe20000410000 */
[----:B------:R-:W3:Y:S01]  /*1d0d0*/  MUFU.EX2 R0, R0 ;  /* 0x0000000000007308 */ /* 0x000ee20000000800 */
[C---:B------:R-:W-:Y:S01]  /*1d0e0*/  FMUL.FTZ R28, R3.reuse, R172 ;  /* 0x000000ac031c7220 */ /* 0x040fe20000410000 */
[----:B------:R-:W-:Y:S01]  /*1d0f0*/  MOV R161, R35 ;  /* 0x0000002300a17202 */ /* 0x000fe20000000f00 */
[C---:B------:R-:W-:Y:S02]  /*1d100*/  FMUL.FTZ R29, R3.reuse, R173 ;  /* 0x000000ad031d7220 */ /* 0x040fe40000410000 */
[----:B------:R-:W-:Y:S02]  /*1d110*/  FMUL.FTZ R35, R132, R171 ;  /* 0x000000ab84237220 */ /* 0x000fe40000410000 */
[----:B------:R-:W-:Y:S02]  /*1d120*/  IMAD.MOV.U32 R171, RZ, RZ, R40 ;  /* 0x000000ffffab7224 */ /* 0x000fe400078e0028 */
[C---:B------:R-:W-:Y:S01]  /*1d130*/  FMUL.FTZ R40, R3.reuse, R176 ;  /* 0x000000b003287220 */ /* 0x040fe20000410000 */
[----:B------:R-:W-:Y:S01]  /*1d140*/  MOV R176, R53 ;  /* 0x0000003500b07202 */ /* 0x000fe20000000f00 */
[----:B------:R-:W-:Y:S02]  /*1d150*/  IMAD.MOV.U32 R160, RZ, RZ, R41 ;  /* 0x000000ffffa07224 */ /* 0x000fe400078e0029 */
[----:B------:R-:W-:Y:S02]  /*1d160*/  FMUL.FTZ R41, R3, R177 ;  /* 0x000000b103297220 */ /* 0x000fe40000410000 */
[----:B-1----:R-:W-:Y:S02]  /*1d170*/  FFMA.FTZ R2, R15, c[0x0][0x23c], -R139 ;  /* 0x00008f000f027a23 */ /* 0x002fe4000001088b */
[----:B------:R-:W-:Y:S02]  /*1d180*/  IMAD.MOV.U32 R173, RZ, RZ, R43 ;  /* 0x000000ffffad7224 */ /* 0x000fe400078e002b */
[----:B------:R-:W1:Y:S01]  /*1d190*/  MUFU.EX2 R220, R2 ;  /* 0x0000000200dc7308 */ /* 0x000e620000000800 */
[----:B------:R-:W-:Y:S02]  /*1d1a0*/  IMAD.MOV.U32 R172, RZ, RZ, R44 ;  /* 0x000000ffffac7224 */ /* 0x000fe400078e002c */
[----:B------:R-:W-:Y:S02]  /*1d1b0*/  FMUL.FTZ R44, R3, R188 ;  /* 0x000000bc032c7220 */ /* 0x000fe40000410000 */
[C---:B---3--:R-:W-:Y:S01]  /*1d1c0*/  FMUL.FTZ R10, R0.reuse, R146 ;  /* 0x00000092000a7220 */ /* 0x048fe20000410000 */
[----:B------:R-:W-:Y:S01]  /*1d1d0*/  F2FP.BF16.PACK_AB R146, R225, R58 ;  /* 0x0000003ae192723e */ /* 0x000fe200000010ff */
[C---:B------:R-:W-:Y:S02]  /*1d1e0*/  FMUL.FTZ R11, R0.reuse, R147 ;  /* 0x00000093000b7220 */ /* 0x040fe40000410000 */
[C---:B------:R-:W-:Y:S01]  /*1d1f0*/  FMUL.FTZ R14, R0.reuse, R158 ;  /* 0x0000009e000e7220 */ /* 0x040fe20000410000 */
[----:B------:R-:W-:Y:S01]  /*1d200*/  MUFU.EX2 R173, R173 ;  /* 0x000000ad00ad7308 */ /* 0x000fe20000000800 */
[C---:B------:R-:W-:Y:S02]  /*1d210*/  FMUL.FTZ R15, R0.reuse, R159 ;  /* 0x0000009f000f7220 */ /* 0x040fe40000410000 */
[C---:B------:R-:W-:Y:S02]  /*1d220*/  FMUL.FTZ R26, R0.reuse, R162 ;  /* 0x000000a2001a7220 */ /* 0x040fe40000410000 */
[C---:B------:R-:W-:Y:S01]  /*1d230*/  FMUL.FTZ R27, R0.reuse, R163 ;  /* 0x000000a3001b7220 */ /* 0x040fe20000410000 */
[----:B------:R-:W-:Y:S01]  /*1d240*/  MOV R163, R55 ;  /* 0x0000003700a37202 */ /* 0x000fe20000000f00 */
[C---:B------:R-:W-:Y:S02]  /*1d250*/  FMUL.FTZ R30, R0.reuse, R174 ;  /* 0x000000ae001e7220 */ /* 0x040fe40000410000 */
[C---:B------:R-:W-:Y:S02]  /*1d260*/  FMUL.FTZ R31, R0.reuse, R175 ;  /* 0x000000af001f7220 */ /* 0x040fe40000410000 */
[----:B------:R-:W-:Y:S02]  /*1d270*/  IMAD.MOV.U32 R174, RZ, RZ, R52 ;  /* 0x000000ffffae7224 */ /* 0x000fe400078e0034 */
[----:B------:R-:W-:Y:S01]  /*1d280*/  FMUL.FTZ R43, R0, R179 ;  /* 0x000000b3002b7220 */ /* 0x000fe20000410000 */
[----:B-1----:R-:W-:Y:S01]  /*1d290*/  F2FP.BF16.PACK_AB R147, R220, R228 ;  /* 0x000000e4dc93723e */ /* 0x002fe200000010ff */
[----:B------:R-:W-:Y:S01]  /*1d2a0*/  IMAD.MOV.U32 R159, RZ, RZ, R46 ;  /* 0x000000ffff9f7224 */ /* 0x000fe200078e002e */
[----:B------:R-:W-:Y:S01]  /*1d2b0*/  MOV R2, R50 ;  /* 0x0000003200027202 */ /* 0x000fe20000000f00 */
[----:B------:R-:W-:Y:S01]  /*1d2c0*/  IMAD.MOV.U32 R156, RZ, RZ, R58 ;  /* 0x000000ffff9c7224 */ /* 0x000fe200078e003a */
[----:B------:R-:W-:Y:S01]  /*1d2d0*/  MUFU.EX2 R174, R174 ;  /* 0x000000ae00ae7308 */ /* 0x000fe20000000800 */
[C---:B------:R-:W-:Y:S02]  /*1d2e0*/  FMUL.FTZ R57, R3.reuse, R193 ;  /* 0x000000c103397220 */ /* 0x040fe40000410000 */
[C---:B------:R-:W-:Y:S01]  /*1d2f0*/  HMMA.16816.F32.BF16 R8, R144.reuse, R20, R8 ;  /* 0x000000149008723c */ /* 0x040fe20000041808 */
[----:B------:R-:W-:Y:S02]  /*1d300*/  IMAD.MOV.U32 R158, RZ, RZ, R62 ;  /* 0x000000ffff9e7224 */ /* 0x000fe400078e003e */
[C---:B------:R-:W-:Y:S02]  /*1d310*/  FMUL.FTZ R60, R3.reuse, R204 ;  /* 0x000000cc033c7220 */ /* 0x040fe40000410000 */
[C---:B------:R-:W-:Y:S02]  /*1d320*/  FMUL.FTZ R61, R3.reuse, R205 ;  /* 0x000000cd033d7220 */ /* 0x040fe40000410000 */
[----:B------:R-:W-:Y:S01]  /*1d330*/  IMAD.MOV.U32 R162, RZ, RZ, R67 ;  /* 0x000000ffffa27224 */ /* 0x000fe200078e0043 */
[-C--:B------:R-:W-:Y:S01]  /*1d340*/  HMMA.16816.F32.BF16 R12, R144, R22.reuse, R12 ;  /* 0x00000016900c723c */ /* 0x080fe2000004180c */
[C---:B------:R-:W-:Y:S01]  /*1d350*/  FMUL.FTZ R72, R3.reuse, R72 ;  /* 0x0000004803487220 */ /* 0x040fe20000410000 */
[----:B------:R-:W-:Y:S02]  /*1d360*/  MUFU.EX2 R204, R230 ;  /* 0x000000e600cc7308 */ /* 0x000fe40000000800 */
[C---:B------:R-:W-:Y:S02]  /*1d370*/  FMUL.FTZ R73, R3.reuse, R73 ;  /* 0x0000004903497220 */ /* 0x040fe40000410000 */
[----:B------:R-:W-:Y:S02]  /*1d380*/  FMUL.FTZ R76, R3, R76 ;  /* 0x0000004c034c7220 */ /* 0x000fe40000410000 */
[C---:B------:R-:W-:Y:S01]  /*1d390*/  HMMA.16816.F32.BF16 R16, R140.reuse, R22, R16 ;  /* 0x000000168c10723c */ /* 0x040fe20000041810 */
[C---:B------:R-:W-:Y:S03]  /*1d3a0*/  FMUL.FTZ R20, R133.reuse, R164 ;  /* 0x000000a485147220 */ /* 0x040fe60000410000 */
[C---:B------:R-:W-:Y:S01]  /*1d3b0*/  FMUL.FTZ R21, R133.reuse, R165 ;  /* 0x000000a585157220 */ /* 0x040fe20000410000 */
[----:B------:R-:W-:Y:S01]  /*1d3c0*/  MOV R164, R33 ;  /* 0x0000002100a47202 */ /* 0x000fe20000000f00 */
[----:B------:R-:W-:Y:S01]  /*1d3d0*/  FMUL.FTZ R33, R133, R169 ;  /* 0x000000a985217220 */ /* 0x000fe20000410000 */
[----:B------:R-:W-:Y:S01]  /*1d3e0*/  MOV R169, R47 ;  /* 0x0000002f00a97202 */ /* 0x000fe20000000f00 */
[C---:B------:R-:W-:Y:S01]  /*1d3f0*/  FMUL.FTZ R22, R132.reuse, R166 ;  /* 0x000000a684167220 */ /* 0x040fe20000410000 */
[----:B------:R-:W-:Y:S03]  /*1d400*/  MOV R166, R63 ;  /* 0x0000003f00a67202 */ /* 0x000fe60000000f00 */
[----:B------:R-:W-:Y:S01]  /*1d410*/  FMUL.FTZ R23, R132, R167 ;  /* 0x000000a784177220 */ /* 0x000fe20000410000 */
[----:B------:R-:W-:Y:S01]  /*1d420*/  MOV R167, R42 ;  /* 0x0000002a00a77202 */ /* 0x000fe20000000f00 */
[C---:B------:R-:W-:Y:S02]  /*1d430*/  FMUL.FTZ R77, R3.reuse, R77 ;  /* 0x0000004d034d7220 */ /* 0x040fe40000410000 */
[C---:B------:R-:W-:Y:S02]  /*1d440*/  FMUL.FTZ R88, R3.reuse, R88 ;  /* 0x0000005803587220 */ /* 0x040fe40000410000 */
[C---:B------:R-:W-:Y:S01]  /*1d450*/  FMUL.FTZ R89, R3.reuse, R89 ;  /* 0x0000005903597220 */ /* 0x040fe20000410000 */
[-C--:B--2---:R-:W-:Y:S01]  /*1d460*/  HMMA.16816.F32.BF16 R20, R140, R36.reuse, R20 ;  /* 0x000000248c14723c */ /* 0x084fe20000041814 */
[C---:B------:R-:W-:Y:S01]  /*1d470*/  FMUL.FTZ R92, R3.reuse, R92 ;  /* 0x0000005c035c7220 */ /* 0x040fe20000410000 */
[----:B------:R-:W-:Y:S01]  /*1d480*/  MUFU.EX2 R167, R167 ;  /* 0x000000a700a77308 */ /* 0x000fe20000000800 */
[C---:B------:R-:W-:Y:S02]  /*1d490*/  FMUL.FTZ R93, R3.reuse, R93 ;  /* 0x0000005d035d7220 */ /* 0x040fe40000410000 */
[C---:B------:R-:W-:Y:S02]  /*1d4a0*/  FMUL.FTZ R104, R3.reuse, R104 ;  /* 0x0000006803687220 */ /* 0x040fe40000410000 */
[C---:B------:R-:W-:Y:S01]  /*1d4b0*/  FMUL.FTZ R105, R3.reuse, R105 ;  /* 0x0000006903697220 */ /* 0x040fe20000410000 */
[C---:B------:R-:W-:Y:S01]  /*1d4c0*/  HMMA.16816.F32.BF16 R24, R144.reuse, R36, R24 ;  /* 0x000000249018723c */ /* 0x040fe20000041818 */
[C---:B------:R-:W-:Y:S03]  /*1d4d0*/  FMUL.FTZ R108, R3.reuse, R108 ;  /* 0x0000006c036c7220 */ /* 0x040fe60000410000 */
[C---:B------:R-:W-:Y:S02]  /*1d4e0*/  FMUL.FTZ R109, R3.reuse, R109 ;  /* 0x0000006d036d7220 */ /* 0x040fe40000410000 */
[C---:B------:R-:W-:Y:S02]  /*1d4f0*/  FMUL.FTZ R120, R3.reuse, R120 ;  /* 0x0000007803787220 */ /* 0x040fe40000410000 */
[-C--:B------:R-:W-:Y:S01]  /*1d500*/  HMMA.16816.F32.BF16 R28, R144, R38.reuse, R28 ;  /* 0x00000026901c723c */ /* 0x080fe2000004181c */
[C---:B------:R-:W-:Y:S03]  /*1d510*/  FMUL.FTZ R121, R3.reuse, R121 ;  /* 0x0000007903797220 */ /* 0x040fe60000410000 */
[C---:B------:R-:W-:Y:S02]  /*1d520*/  FMUL.FTZ R124, R3.reuse, R124 ;  /* 0x0000007c037c7220 */ /* 0x040fe40000410000 */
[----:B------:R-:W-:Y:S02]  /*1d530*/  FMUL.FTZ R125, R3, R125 ;  /* 0x0000007d037d7220 */ /* 0x000fe40000410000 */
[C---:B------:R-:W-:Y:S01]  /*1d540*/  HMMA.16816.F32.BF16 R32, R140.reuse, R38, R32 ;  /* 0x000000268c20723c */ /* 0x040fe20000041820 */
[C---:B------:R-:W-:Y:S03]  /*1d550*/  FMUL.FTZ R36, R133.reuse, R180 ;  /* 0x000000b485247220 */ /* 0x040fe60000410000 */
[----:B------:R-:W-:Y:S02]  /*1d560*/  FMUL.FTZ R37, R133, R181 ;  /* 0x000000b585257220 */ /* 0x000fe40000410000 */
[----:B------:R-:W-:Y:S02]  /*1d570*/  FMUL.FTZ R42, R0, R178 ;  /* 0x000000b2002a7220 */ /* 0x000fe40000410000 */
[C---:B------:R-:W-:Y:S04]  /*1d580*/  FMUL.FTZ R39, R132.reuse, R183 ;  /* 0x000000b784277220 */ /* 0x040fe80000410000 */
[----:B------:R-:W-:Y:S02]  /*1d590*/  IMAD.MOV.U32 R183, RZ, RZ, R54 ;  /* 0x000000ffffb77224 */ /* 0x000fe400078e0036 */
[----:B------:R-:W1:Y:S01]  /*1d5a0*/  LDSM.16.MT88.4 R52, [R224+0xc000] ;  /* 0x00c00000e034783b */ /* 0x000e620000004200 */
[----:B------:R-:W-:Y:S02]  /*1d5b0*/  FMUL.FTZ R38, R132, R182 ;  /* 0x000000b684267220 */ /* 0x000fe40000410000 */
[----:B------:R-:W-:Y:S02]  /*1d5c0*/  IMAD.MOV.U32 R175, RZ, RZ, R45 ;  /* 0x000000ffffaf7224 */ /* 0x000fe400078e002d */
[C---:B------:R-:W-:Y:S02]  /*1d5d0*/  FMUL.FTZ R45, R3.reuse, R189 ;  /* 0x000000bd032d7220 */ /* 0x040fe40000410000 */
[C---:B------:R-:W-:Y:S01]  /*1d5e0*/  FMUL.FTZ R46, R0.reuse, R190 ;  /* 0x000000be002e7220 */ /* 0x040fe20000410000 */
[----:B------:R-:W-:Y:S01]  /*1d5f0*/  MUFU.EX2 R189, R211 ;  /* 0x000000d300bd7308 */ /* 0x000fe20000000800 */
[----:B------:R-:W-:Y:S02]  /*1d600*/  FMUL.FTZ R47, R0, R191 ;  /* 0x000000bf002f7220 */ /* 0x000fe40000410000 */
[----:B------:R-:W-:Y:S02]  /*1d610*/  FMUL.FTZ R50, R132, R186 ;  /* 0x000000ba84327220 */ /* 0x000fe40000410000 */
[----:B------:R-:W-:Y:S02]  /*1d620*/  IMAD.MOV.U32 R165, RZ, RZ, R56 ;  /* 0x000000ffffa57224 */ /* 0x000fe400078e0038 */
[----:B------:R-:W-:Y:S02]  /*1d630*/  FMUL.FTZ R56, R3, R192 ;  /* 0x000000c003387220 */ /* 0x000fe40000410000 */
[C---:B------:R-:W-:Y:S02]  /*1d640*/  FMUL.FTZ R58, R0.reuse, R194 ;  /* 0x000000c2003a7220 */ /* 0x040fe40000410000 */
[C---:B------:R-:W-:Y:S02]  /*1d650*/  FMUL.FTZ R59, R0.reuse, R195 ;  /* 0x000000c3003b7220 */ /* 0x040fe40000410000 */
[C---:B------:R-:W-:Y:S02]  /*1d660*/  FMUL.FTZ R62, R0.reuse, R206 ;  /* 0x000000ce003e7220 */ /* 0x040fe40000410000 */
[----:B------:R-:W-:Y:S01]  /*1d670*/  MUFU.EX2 R206, R234 ;  /* 0x000000ea00ce7308 */ /* 0x000fe20000000800 */
[----:B------:R-:W-:Y:S02]  /*1d680*/  FMUL.FTZ R63, R0, R207 ;  /* 0x000000cf003f7220 */ /* 0x000fe40000410000 */
[----:B------:R-:W-:Y:S02]  /*1d690*/  IMAD.MOV.U32 R180, RZ, RZ, R65 ;  /* 0x000000ffffb47224 */ /* 0x000fe400078e0041 */
[C---:B------:R-:W-:Y:S02]  /*1d6a0*/  FMUL.FTZ R65, R133.reuse, R201 ;  /* 0x000000c985417220 */ /* 0x040fe40000410000 */
[----:B------:R-:W-:Y:S02]  /*1d6b0*/  FMUL.FTZ R67, R132, R203 ;  /* 0x000000cb84437220 */ /* 0x000fe40000410000 */
[C---:B------:R-:W-:Y:S01]  /*1d6c0*/  FMUL.FTZ R74, R0.reuse, R74 ;  /* 0x0000004a004a7220 */ /* 0x040fe20000410000 */
[----:B------:R-:W-:Y:S01]  /*1d6d0*/  MUFU.EX2 R207, R236 ;  /* 0x000000ec00cf7308 */ /* 0x000fe20000000800 */
[C---:B------:R-:W-:Y:S02]  /*1d6e0*/  FMUL.FTZ R75, R0.reuse, R75 ;  /* 0x0000004b004b7220 */ /* 0x040fe40000410000 */
[C---:B------:R-:W-:Y:S02]  /*1d6f0*/  FMUL.FTZ R78, R0.reuse, R78 ;  /* 0x0000004e004e7220 */ /* 0x040fe40000410000 */
[----:B------:R-:W-:Y:S01]  /*1d700*/  FMUL.FTZ R79, R0, R79 ;  /* 0x0000004f004f7220 */ /* 0x000fe20000410000 */
[-C--:B-1----:R-:W-:Y:S01]  /*1d710*/  HMMA.16816.F32.BF16 R36, R140, R52.reuse, R36 ;  /* 0x000000348c24723c */ /* 0x082fe20000041824 */
[C---:B------:R-:W-:Y:S03]  /*1d720*/  FMUL.FTZ R82, R132.reuse, R82 ;  /* 0x0000005284527220 */ /* 0x040fe60000410000 */
[----:B------:R-:W-:Y:S01]  /*1d730*/  MUFU.EX2 R203, R231 ;  /* 0x000000e700cb7308 */ /* 0x000fe20000000800 */
[C---:B------:R-:W-:Y:S02]  /*1d740*/  FMUL.FTZ R83, R132.reuse, R83 ;  /* 0x0000005384537220 */ /* 0x040fe40000410000 */
[C---:B------:R-:W-:Y:S01]  /*1d750*/  FMUL.FTZ R84, R133.reuse, R84 ;  /* 0x0000005485547220 */ /* 0x040fe20000410000 */
[C---:B------:R-:W-:Y:S01]  /*1d760*/  HMMA.16816.F32.BF16 R40, R144.reuse, R52, R40 ;  /* 0x000000349028723c */ /* 0x040fe20000041828 */
[C---:B------:R-:W-:Y:S03]  /*1d770*/  FMUL.FTZ R85, R133.reuse, R85 ;  /* 0x0000005585557220 */ /* 0x040fe60000410000 */
[C---:B------:R-:W-:Y:S02]  /*1d780*/  FMUL.FTZ R86, R132.reuse, R86 ;  /* 0x0000005684567220 */ /* 0x040fe40000410000 */
[C---:B------:R-:W-:Y:S02]  /*1d790*/  FMUL.FTZ R87, R132.reuse, R87 ;  /* 0x0000005784577220 */ /* 0x040fe40000410000 */
[-C--:B------:R-:W-:Y:S01]  /*1d7a0*/  HMMA.16816.F32.BF16 R44, R144, R54.reuse, R44 ;  /* 0x00000036902c723c */ /* 0x080fe2000004182c */
[----:B------:R-:W-:Y:S03]  /*1d7b0*/  IMAD.MOV.U32 R177, RZ, RZ, R49 ;  /* 0x000000ffffb17224 */ /* 0x000fe600078e0031 */
[C---:B------:R-:W-:Y:S01]  /*1d7c0*/  FMUL.FTZ R49, R133.reuse, R185 ;  /* 0x000000b985317220 */ /* 0x040fe20000410000 */
[----:B------:R-:W-:Y:S01]  /*1d7d0*/  MOV R185, R153 ;  /* 0x0000009900b97202 */ /* 0x000fe20000000f00 */
[C---:B------:R-:W-:Y:S02]  /*1d7e0*/  FMUL.FTZ R52, R133.reuse, R196 ;  /* 0x000000c485347220 */ /* 0x040fe40000410000 */
[C---:B------:R-:W-:Y:S01]  /*1d7f0*/  FMUL.FTZ R53, R133.reuse, R197 ;  /* 0x000000c585357220 */ /* 0x040fe20000410000 */
[----:B------:R-:W-:Y:S02]  /*1d800*/  MUFU.EX2 R205, R185 ;  /* 0x000000b900cd7308 */ /* 0x000fe40000000800 */
[C---:B------:R-:W-:Y:S01]  /*1d810*/  HMMA.16816.F32.BF16 R48, R140.reuse, R54, R48 ;  /* 0x000000368c30723c */ /* 0x040fe20000041830 */
[----:B------:R-:W-:Y:S02]  /*1d820*/  IMAD.MOV.U32 R181, RZ, RZ, R66 ;  /* 0x000000ffffb57224 */ /* 0x000fe400078e0042 */
[C---:B------:R-:W-:Y:S02]  /*1d830*/  FMUL.FTZ R66, R132.reuse, R202 ;  /* 0x000000ca84427220 */ /* 0x040fe40000410000 */
[----:B------:R-:W-:Y:S02]  /*1d840*/  IMAD.MOV.U32 R182, RZ, RZ, R64 ;  /* 0x000000ffffb67224 */ /* 0x000fe400078e0040 */
[C---:B------:R-:W-:Y:S02]  /*1d850*/  FMUL.FTZ R54, R132.reuse, R198 ;  /* 0x000000c684367220 */ /* 0x040fe40000410000 */
[----:B------:R-:W-:Y:S02]  /*1d860*/  FMUL.FTZ R55, R132, R199 ;  /* 0x000000c784377220 */ /* 0x000fe40000410000 */
[----:B------:R-:W-:Y:S01]  /*1d870*/  MUFU.EX2 R182, R182 ;  /* 0x000000b600b67308 */ /* 0x000fe20000000800 */
[C---:B------:R-:W-:Y:S02]  /*1d880*/  FMUL.FTZ R64, R133.reuse, R200 ;  /* 0x000000c885407220 */ /* 0x040fe40000410000 */
[C---:B------:R-:W-:Y:S02]  /*1d890*/  FMUL.FTZ R90, R0.reuse, R90 ;  /* 0x0000005a005a7220 */ /* 0x040fe40000410000 */
[-C--:B------:R-:W-:Y:S01]  /*1d8a0*/  HMMA.16816.F32.BF16 R52, R140, R148.reuse, R52 ;  /* 0x000000948c34723c */ /* 0x080fe20000041834 */
[C---:B------:R-:W-:Y:S02]  /*1d8b0*/  FMUL.FTZ R91, R0.reuse, R91 ;  /* 0x0000005b005b7220 */ /* 0x040fe40000410000 */
[C---:B------:R-:W-:Y:S02]  /*1d8c0*/  FMUL.FTZ R94, R0.reuse, R94 ;  /* 0x0000005e005e7220 */ /* 0x040fe40000410000 */
[----:B------:R-:W-:Y:S02]  /*1d8d0*/  FMUL.FTZ R95, R0, R95 ;  /* 0x0000005f005f7220 */ /* 0x000fe40000410000 */
        /* <DEDUP_REMOVED lines=8> */
[C---:B------:R-:W-:Y:S02]  /*1d960*/  FMUL.FTZ R102, R132.reuse, R102 ;  /* 0x0000006684667220 */ /* 0x040fe40000410000 */
[C---:B------:R-:W-:Y:S01]  /*1d970*/  HMMA.16816.F32.BF16 R64, R140.reuse, R150, R64 ;  /* 0x000000968c40723c */ /* 0x040fe20000041840 */
[----:B------:R-:W1:Y:S03]  /*1d980*/  LDSM.16.MT88.4 R148, [R221+0xe000] ;  /* 0x00e00000dd94783b */ /* 0x000e660000004200 */
[----:B------:R-:W-:Y:S02]  /*1d990*/  FMUL.FTZ R103, R132, R103 ;  /* 0x0000006784677220 */ /* 0x000fe40000410000 */
        /* <DEDUP_REMOVED lines=14> */
[----:B------:R-:W-:Y:S02]  /*1da80*/  IMAD.MOV.U32 R186, RZ, RZ, R2 ;  /* 0x000000ffffba7224 */ /* 0x000fe400078e0002 */
[--C-:B------:R-:W-:Y:S02]  /*1da90*/  FFMA.FTZ R2, R216, c[0x0][0x23c], -R139.reuse ;  /* 0x00008f00d8027a23 */ /* 0x100fe4000001088b */
[--C-:B------:R-:W-:Y:S01]  /*1daa0*/  FFMA.FTZ R216, R160, c[0x0][0x23c], -R139.reuse ;  /* 0x00008f00a0d87a23 */ /* 0x100fe2000001088b */
[-C--:B-1----:R-:W-:Y:S01]  /*1dab0*/  HMMA.16816.F32.BF16 R68, R140, R148.reuse, R68 ;  /* 0x000000948c44723c */ /* 0x082fe20000041844 */
[----:B------:R-:W-:Y:S01]  /*1dac0*/  MUFU.EX2 R186, R186 ;  /* 0x000000ba00ba7308 */ /* 0x000fe20000000800 */
[----:B------:R-:W-:Y:S02]  /*1dad0*/  IMAD.MOV.U32 R191, RZ, RZ, R166 ;  /* 0x000000ffffbf7224 */ /* 0x000fe400078e00a6 */
[C---:B------:R-:W-:Y:S02]  /*1dae0*/  FMUL.FTZ R126, R0.reuse, R126 ;  /* 0x0000007e007e7220 */ /* 0x040fe40000410000 */
[----:B------:R-:W-:Y:S02]  /*1daf0*/  FMUL.FTZ R127, R0, R127 ;  /* 0x0000007f007f7220 */ /* 0x000fe40000410000 */
[C---:B------:R-:W-:Y:S01]  /*1db00*/  HMMA.16816.F32.BF16 R72, R144.reuse, R148, R72 ;  /* 0x000000949048723c */ /* 0x040fe20000041848 */
[----:B------:R-:W-:Y:S02]  /*1db10*/  FMUL.FTZ R128, R133, R128 ;  /* 0x0000008085807220 */ /* 0x000fe40000410000 */
[----:B------:R-:W-:Y:S01]  /*1db20*/  MUFU.EX2 R193, R191 ;  /* 0x000000bf00c17308 */ /* 0x000fe20000000800 */
[----:B------:R-:W-:Y:S02]  /*1db30*/  FFMA.FTZ R165, R165, c[0x0][0x23c], -R139 ;  /* 0x00008f00a5a57a23 */ /* 0x000fe4000001088b */
[----:B------:R-:W-:Y:S02]  /*1db40*/  IMAD.MOV.U32 R178, RZ, RZ, R177 ;  /* 0x000000ffffb27224 */ /* 0x000fe400078e00b1 */
[-C--:B------:R-:W-:Y:S01]  /*1db50*/  HMMA.16816.F32.BF16 R76, R144, R150.reuse, R76 ;  /* 0x00000096904c723c */ /* 0x080fe2000004184c */
[----:B------:R-:W-:Y:S03]  /*1db60*/  IMAD.MOV.U32 R177, RZ, RZ, R176 ;  /* 0x000000ffffb17224 */ /* 0x000fe600078e00b0 */
[----:B------:R-:W-:Y:S01]  /*1db70*/  IMAD.MOV.U32 R179, RZ, RZ, R178 ;  /* 0x000000ffffb37224 */ /* 0x000fe200078e00b2 */
[----:B------:R-:W-:Y:S01]  /*1db80*/  MUFU.EX2 R191, R232 ;  /* 0x000000e800bf7308 */ /* 0x000fe20000000800 */
[----:B------:R-:W-:Y:S01]  /*1db90*/  IMAD.MOV.U32 R178, RZ, RZ, R177 ;  /* 0x000000ffffb27224 */ /* 0x000fe200078e00b1 */
[----:B------:R-:W-:Y:S01]  /*1dba0*/  MOV R176, R183 ;  /* 0x000000b700b07202 */ /* 0x000fe20000000f00 */
[C---:B------:R-:W-:Y:S01]  /*1dbb0*/  HMMA.16816.F32.BF16 R80, R140.reuse, R150, R80 ;  /* 0x000000968c50723c */ /* 0x040fe20000041850 */
[----:B------:R-:W1:Y:S03]  /*1dbc0*/  LDSM.16.MT88.4 R148, [R222+0xe000] ;  /* 0x00e00000de94783b */ /* 0x000e660000004200 */
[----:B------:R-:W-:Y:S01]  /*1dbd0*/  IMAD.MOV.U32 R188, RZ, RZ, R179 ;  /* 0x000000ffffbc7224 */ /* 0x000fe200078e00b3 */
[----:B------:R-:W-:Y:S01]  /*1dbe0*/  MOV R177, R176 ;  /* 0x000000b000b17202 */ /* 0x000fe20000000f00 */
[----:B------:R-:W-:Y:S01]  /*1dbf0*/  IMAD.MOV.U32 R183, RZ, RZ, R181 ;  /* 0x000000ffffb77224 */ /* 0x000fe200078e00b5 */
[----:B------:R-:W-:Y:S01]  /*1dc00*/  MUFU.EX2 R216, R216 ;  /* 0x000000d800d87308 */ /* 0x000fe20000000800 */
[----:B------:R-:W-:Y:S01]  /*1dc10*/  IMAD.MOV.U32 R181, RZ, RZ, R171 ;  /* 0x000000ffffb57224 */ /* 0x000fe200078e00ab */
[----:B------:R-:W-:Y:S03]  /*1dc20*/  MOV R171, R170 ;  /* 0x000000aa00ab7202 */ /* 0x000fe60000000f00 */
[----:B------:R-:W-:Y:S01]  /*1dc30*/  IMAD.MOV.U32 R176, RZ, RZ, R183 ;  /* 0x000000ffffb07224 */ /* 0x000fe200078e00b7 */
[----:B------:R-:W-:Y:S01]  /*1dc40*/  MOV R179, R178 ;  /* 0x000000b200b37202 */ /* 0x000fe20000000f00 */
        /* <DEDUP_REMOVED lines=9> */
[----:B------:R-:W-:Y:S02]  /*1dce0*/  IMAD.MOV.U32 R178, RZ, RZ, R152 ;  /* 0x000000ffffb27224 */ /* 0x000fe400078e0098 */
[----:B------:R-:W-:Y:S01]  /*1dcf0*/  IMAD.MOV.U32 R183, RZ, RZ, R181 ;  /* 0x000000ffffb77224 */ /* 0x000fe200078e00b5 */
[----:B------:R4:W-:Y:S01]  /*1dd00*/  MUFU.EX2 R168, R130 ;  /* 0x0000008200a87308 */ /* 0x0009e20000000800 */
[----:B------:R-:W-:Y:S02]  /*1dd10*/  IMAD.MOV.U32 R181, RZ, RZ, R171 ;  /* 0x000000ffffb57224 */ /* 0x000fe400078e00ab */
[----:B------:R-:W-:Y:S01]  /*1dd20*/  IMAD.MOV.U32 R196, RZ, RZ, R176 ;  /* 0x000000ffffc47224 */ /* 0x000fe200078e00b0 */
[----:B------:R-:W-:Y:S01]  /*1dd30*/  MOV R187, R183 ;  /* 0x000000b700bb7202 */ /* 0x000fe20000000f00 */
[----:B------:R-:W-:Y:S02]  /*1dd40*/  IMAD.MOV.U32 R183, RZ, RZ, R169 ;  /* 0x000000ffffb77224 */ /* 0x000fe400078e00a9 */
[----:B------:R-:W-:Y:S01]  /*1dd50*/  IMAD.MOV.U32 R177, RZ, RZ, R181 ;  /* 0x000000ffffb17224 */ /* 0x000fe200078e00b5 */
[----:B------:R-:W-:Y:S02]  /*1dd60*/  MOV R181, R175 ;  /* 0x000000af00b57202 */ /* 0x000fe40000000f00 */
[----:B------:R3:W3:Y:S01]  /*1dd70*/  MUFU.EX2 R171, R131 ;  /* 0x0000008300ab7308 */ /* 0x0006e20000000800 */
[-C--:B-1----:R-:W-:Y:S01]  /*1dd80*/  HMMA.16816.F32.BF16 R84, R140, R148.reuse, R84 ;  /* 0x000000948c54723c */ /* 0x082fe20000041854 */
[----:B--2---:R-:W2:Y:S08]  /*1dd90*/  LDL.LU R129, [R1+0xcc] ;  /* 0x0000cc0001817983 */ /* 0x004eb00000300800 */
[----:B------:R1:W-:Y:S01]  /*1dda0*/  MUFU.EX2 R169, R2 ;  /* 0x0000000200a97308 */ /* 0x0003e20000000800 */
[C---:B------:R-:W-:Y:S01]  /*1ddb0*/  HMMA.16816.F32.BF16 R88, R144.reuse, R148, R88 ;  /* 0x000000949058723c */ /* 0x040fe20000041858 */
[----:B----4-:R-:W4:Y:S07]  /*1ddc0*/  LDL.LU R130, [R1+0xc8] ;  /* 0x0000c80001827983 */ /* 0x010f2e0000300800 */
[-C--:B------:R-:W-:Y:S01]  /*1ddd0*/  HMMA.16816.F32.BF16 R92, R144, R150.reuse, R92 ;  /* 0x00000096905c723c */ /* 0x080fe2000004185c */
[----:B------:R1:W1:Y:S01]  /*1dde0*/  MUFU.EX2 R184, R188 ;  /* 0x000000bc00b87308 */ /* 0x0002620000000800 */
[----:B---3--:R-:W4:Y:S06]  /*1ddf0*/  LDL.LU R131, [R1+0xc4] ;  /* 0x0000c40001837983 */ /* 0x008f2c0000300800 */
[C---:B------:R-:W-:Y:S01]  /*1de00*/  HMMA.16816.F32.BF16 R96, R140.reuse, R150, R96 ;  /* 0x000000968c60723c */ /* 0x040fe20000041860 */
[----:B------:R-:W1:Y:S02]  /*1de10*/  LDSM.16.MT88.4 R148, [R224+0xe000] ;  /* 0x00e00000e094783b */ /* 0x000e640000004200 */
[----:B------:R-:W-:Y:S01]  /*1de20*/  MUFU.EX2 R200, R187 ;  /* 0x000000bb00c87308 */ /* 0x000fe20000000800 */
[--C-:B-1----:R-:W-:Y:S09]  /*1de30*/  FFMA.FTZ R2, R215, c[0x0][0x23c], -R139.reuse ;  /* 0x00008f00d7027a23 */ /* 0x102ff2000001088b */
[----:B------:R-:W-:Y:S01]  /*1de40*/  MUFU.EX2 R202, R197 ;  /* 0x000000c500ca7308 */ /* 0x000fe20000000800 */
[----:B------:R-:W-:Y:S09]  /*1de50*/  IMAD.MOV.U32 R188, RZ, RZ, R172 ;  /* 0x000000ffffbc7224 */ /* 0x000ff200078e00ac */
[----:B------:R-:W-:Y:S10]  /*1de60*/  MUFU.EX2 R187, R188 ;  /* 0x000000bc00bb7308 */ /* 0x000ff40000000800 */
[----:B------:R-:W-:Y:S01]  /*1de70*/  MUFU.EX2 R197, R233 ;  /* 0x000000e900c57308 */ /* 0x000fe20000000800 */
[-C--:B------:R-:W-:Y:S09]  /*1de80*/  HMMA.16816.F32.BF16 R100, R140, R148.reuse, R100 ;  /* 0x000000948c64723c */ /* 0x080ff20000041864 */
[----:B------:R1:W-:Y:S01]  /*1de90*/  MUFU.EX2 R166, R2 ;  /* 0x0000000200a67308 */ /* 0x0003e20000000800 */
[C---:B------:R-:W-:Y:S09]  /*1dea0*/  HMMA.16816.F32.BF16 R104, R144.reuse, R148, R104 ;  /* 0x000000949068723c */ /* 0x040ff20000041868 */
[----:B------:R-:W-:Y:S01]  /*1deb0*/  MUFU.EX2 R175, R219 ;  /* 0x000000db00af7308 */ /* 0x000fe20000000800 */
[-C--:B------:R-:W-:Y:S09]  /*1dec0*/  HMMA.16816.F32.BF16 R108, R144, R150.reuse, R108 ;  /* 0x00000096906c723c */ /* 0x080ff2000004186c */
[----:B------:R-:W-:Y:S01]  /*1ded0*/  MUFU.EX2 R219, R238 ;  /* 0x000000ee00db7308 */ /* 0x000fe20000000800 */
[C---:B------:R-:W-:Y:S01]  /*1dee0*/  HMMA.16816.F32.BF16 R112, R140.reuse, R150, R112 ;  /* 0x000000968c70723c */ /* 0x040fe20000041870 */
[----:B------:R-:W1:Y:S02]  /*1def0*/  LDSM.16.MT88.4 R148, [R223+0xe000] ;  /* 0x00e00000df94783b */ /* 0x000e640000004200 */
[--C-:B-1----:R-:W-:Y:S06]  /*1df00*/  FFMA.FTZ R2, R214, c[0x0][0x23c], -R139.reuse ;  /* 0x00008f00d6027a23 */ /* 0x102fec000001088b */
[----:B------:R1:W-:Y:S10]  /*1df10*/  MUFU.EX2 R201, R2 ;  /* 0x0000000200c97308 */ /* 0x0003f40000000800 */
[----:B------:R-:W-:Y:S10]  /*1df20*/  MUFU.EX2 R172, R218 ;  /* 0x000000da00ac7308 */ /* 0x000ff40000000800 */
[----:B------:R-:W-:Y:S01]  /*1df30*/  MUFU.EX2 R218, R242 ;  /* 0x000000f200da7308 */ /* 0x000fe20000000800 */
[--C-:B-1----:R-:W-:Y:S09]  /*1df40*/  FFMA.FTZ R2, R213, c[0x0][0x23c], -R139.reuse ;  /* 0x00008f00d5027a23 */ /* 0x102ff2000001088b */
[----:B------:R1:W-:Y:S01]  /*1df50*/  MUFU.EX2 R190, R2 ;  /* 0x0000000200be7308 */ /* 0x0003e20000000800 */
[-C--:B------:R-:W-:Y:S09]  /*1df60*/  HMMA.16816.F32.BF16 R116, R140, R148.reuse, R116 ;  /* 0x000000948c74723c */ /* 0x080ff20000041874 */
[----:B------:R1:W-:Y:S01]  /*1df70*/  MUFU.EX2 R176, R217 ;  /* 0x000000d900b07308 */ /* 0x0003e20000000800 */
[C---:B------:R-:W-:Y:S01]  /*1df80*/  HMMA.16816.F32.BF16 R120, R144.reuse, R148, R120 ;  /* 0x000000949078723c */ /* 0x040fe20000041878 */
[----:B------:R-:W3:Y:S04]  /*1df90*/  LDL.LU R149, [R1+0x10] ;  /* 0x0000100001957983 */ /* 0x000ee80000300800 */
[----:B------:R-:W3:Y:S03]  /*1dfa0*/  LDL.LU R148, [R1+0x48] ;  /* 0x0000480001947983 */ /* 0x000ee60000300800 */
[-C--:B------:R-:W-:Y:S01]  /*1dfb0*/  HMMA.16816.F32.BF16 R124, R144, R150.reuse, R124 ;  /* 0x00000096907c723c */ /* 0x080fe2000004187c */
[----:B------:R-:W2:Y:S01]  /*1dfc0*/  LDSM.16.MT88.4 R144, [R221+0xc800] ;  /* 0x00c80000dd90783b */ /* 0x000ea20000004200 */
[----:B------:R-:W2:Y:S07]  /*1dfd0*/  MUFU.EX2 R179, R179 ;  /* 0x000000b300b37308 */ /* 0x000eae0000000800 */
[----:B-1----:R-:W3:Y:S03]  /*1dfe0*/  LDL.LU R2, [R1+0x4c] ;  /* 0x00004c0001027983 */ /* 0x002ee60000300800 */
[----:B------:R-:W-:Y:S01]  /*1dff0*/  MUFU.EX2 R195, R198 ;  /* 0x000000c600c37308 */ /* 0x000fe20000000800 */
[----:B------:R-:W-:Y:S09]  /*1e000*/  FFMA.FTZ R217, R161, c[0x0][0x23c], -R139 ;  /* 0x00008f00a1d97a23 */ /* 0x000ff2000001088b */
[----:B------:R-:W-:Y:S10]  /*1e010*/  MUFU.EX2 R198, R235 ;  /* 0x000000eb00c67308 */ /* 0x000ff40000000800 */
[----:B------:R-:W-:Y:S10]  /*1e020*/  MUFU.EX2 R194, R196 ;  /* 0x000000c400c27308 */ /* 0x000ff40000000800 */
[----:B------:R-:W-:Y:S10]  /*1e030*/  MUFU.EX2 R196, R229 ;  /* 0x000000e500c47308 */ /* 0x000ff40000000800 */
[----:B------:R-:W-:Y:S10]  /*1e040*/  MUFU.EX2 R177, R177 ;  /* 0x000000b100b17308 */ /* 0x000ff40000000800 */
[----:B------:R-:W-:Y:S10]  /*1e050*/  MUFU.EX2 R178, R178 ;  /* 0x000000b200b27308 */ /* 0x000ff40000000800 */
[----:B------:R-:W-:Y:S10]  /*1e060*/  MUFU.EX2 R181, R181 ;  /* 0x000000b500b57308 */ /* 0x000ff40000000800 */
[----:B------:R-:W1:Y:S01]  /*1e070*/  MUFU.EX2 R217, R217 ;  /* 0x000000d900d97308 */ /* 0x000e620000000800 */
[----:B--2---:R-:W-:Y:S02]  /*1e080*/  FMUL.FTZ R129, R133, R129 ;  /* 0x0000008185817220 */ /* 0x004fe40000410000 */
[C---:B----4-:R-:W-:Y:S02]  /*1e090*/  FMUL.FTZ R130, R132.reuse, R130 ;  /* 0x0000008284827220 */ /* 0x050fe40000410000 */
[----:B------:R-:W-:Y:S07]  /*1e0a0*/  FMUL.FTZ R131, R132, R131 ;  /* 0x0000008384837220 */ /* 0x000fee0000410000 */
[----:B------:R-:W-:Y:S07]  /*1e0b0*/  HMMA.16816.F32.BF16 R128, R140, R150, R128 ;  /* 0x000000968c80723c */ /* 0x000fee0000041880 */
[----:B------:R-:W-:Y:S02]  /*1e0c0*/  F2FP.BF16.PACK_AB R140, R170, R167 ;  /* 0x000000a7aa8c723e */ /* 0x000fe400000010ff */
[----:B------:R-:W-:Y:S03]  /*1e0d0*/  F2FP.BF16.PACK_AB R141, R171, R168 ;  /* 0x000000a8ab8d723e */ /* 0x000fe600000010ff */
[----:B------:R-:W-:Y:S02]  /*1e0e0*/  F2FP.BF16.PACK_AB R142, R184, R173 ;  /* 0x000000adb88e723e */ /* 0x000fe400000010ff */
[----:B------:R-:W-:Y:S02]  /*1e0f0*/  F2FP.BF16.PACK_AB R143, R179, R174 ;  /* 0x000000aeb38f723e */ /* 0x000fe400000010ff */
[----:B------:R-:W-:Y:S02]  /*1e100*/  F2FP.BF16.PACK_AB R150, R189, R176 ;  /* 0x000000b0bd96723e */ /* 0x000fe400000010ff */
[----:B------:R-:W-:Y:S03]  /*1e110*/  F2FP.BF16.PACK_AB R151, R190, R201 ;  /* 0x000000c9be97723e */ /* 0x000fe600000010ff */
[-C--:B------:R-:W-:Y:S01]  /*1e120*/  HMMA.16816.F32.BF16 R4, R140, R144.reuse, R4 ;  /* 0x000000908c04723c */ /* 0x080fe20000041804 */
[----:B---3--:R-:W-:Y:S01]  /*1e130*/  FFMA.FTZ R153, R133, R149, R212 ;  /* 0x0000009585997223 */ /* 0x008fe200000100d4 */
[----:B------:R-:W-:Y:S01]  /*1e140*/  F2FP.BF16.PACK_AB R149, R166, R169 ;  /* 0x000000a9a695723e */ /* 0x000fe200000010ff */
[----:B------:R-:W-:Y:S01]  /*1e150*/  LDSM.16.MT88.4 R212, [R221+0xf800] ;  /* 0x00f80000ddd4783b */ /* 0x000fe20000004200 */
[----:B------:R-:W-:Y:S01]  /*1e160*/  FFMA.FTZ R152, R132, R148, R209 ;  /* 0x0000009484987223 */ /* 0x000fe200000100d1 */
[----:B------:R-:W-:Y:S01]  /*1e170*/  F2FP.BF16.PACK_AB R148, R172, R175 ;  /* 0x000000afac94723e */ /* 0x000fe200000010ff */
[----:B------:R-:W-:Y:S01]  /*1e180*/  FADD.FTZ R132, R164, R153 ;  /* 0x00000099a4847221 */ /* 0x000fe20000010000 */
[----:B-1----:R-:W-:Y:S05]  /*1e190*/  F2FP.BF16.PACK_AB R209, R216, R217 ;  /* 0x000000d9d8d1723e */ /* 0x002fea00000010ff */
[----:B------:R-:W-:Y:S01]  /*1e1a0*/  FADD.FTZ R132, R158, R132 ;  /* 0x000000849e847221 */ /* 0x000fe20000010000 */
[C---:B------:R-:W-:Y:S01]  /*1e1b0*/  HMMA.16816.F32.BF16 R8, R148.reuse, R144, R8 ;  /* 0x000000909408723c */ /* 0x040fe20000041808 */
[----:B------:R-:W-:Y:S02]  /*1e1c0*/  FFMA.FTZ R133, R3, R2, R208 ;  /* 0x0000000203857223 */ /* 0x000fe400000100d0 */
[----:B------:R-:W2:Y:S01]  /*1e1d0*/  LDL.LU R3, [R1+0x50] ;  /* 0x0000500001037983 */ /* 0x000ea20000300800 */
[--C-:B------:R-:W-:Y:S04]  /*1e1e0*/  FFMA.FTZ R2, R183, c[0x0][0x23c], -R139.reuse ;  /* 0x00008f00b7027a23 */ /* 0x100fe8000001088b */
[-C--:B------:R-:W-:Y:S01]  /*1e1f0*/  HMMA.16816.F32.BF16 R12, R148, R146.reuse, R12 ;  /* 0x00000092940c723c */ /* 0x080fe2000004180c */
[----:B------:R-:W-:Y:S01]  /*1e200*/  MUFU.EX2 R183, R237 ;  /* 0x000000ed00b77308 */ /* 0x000fe20000000800 */
[----:B------:R1:W5:Y:S06]  /*1e210*/  LDL.LU R242, [R1+0xc0] ;  /* 0x0000c00001f27983 */ /* 0x00036c0000300800 */
[C---:B------:R-:W-:Y:S01]  /*1e220*/  HMMA.16816.F32.BF16 R16, R140.reuse, R146, R16 ;  /* 0x000000928c10723c */ /* 0x040fe20000041810 */
[----:B------:R-:W3:Y:S02]  /*1e230*/  LDSM.16.MT88.4 R144, [R222+0xc800] ;  /* 0x00c80000de90783b */ /* 0x000ee40000004200 */
[----:B------:R4:W-:Y:S02]  /*1e240*/  MUFU.EX2 R199, R2 ;  /* 0x0000000200c77308 */ /* 0x0009e40000000800 */
[--C-:B----4-:R-:W-:Y:S08]  /*1e250*/  FFMA.FTZ R2, R180, c[0x0][0x23c], -R139.reuse ;  /* 0x00008f00b4027a23 */ /* 0x110ff0000001088b */
[----:B------:R4:W-:Y:S10]  /*1e260*/  MUFU.EX2 R180, R240 ;  /* 0x000000f000b47308 */ /* 0x0009f40000000800 */
[----:B------:R1:W-:Y:S01]  /*1e270*/  MUFU.EX2 R192, R2 ;  /* 0x0000000200c07308 */ /* 0x0003e20000000800 */
[-C--:B---3--:R-:W-:Y:S08]  /*1e280*/  HMMA.16816.F32.BF16 R20, R140, R144.reuse, R20 ;  /* 0x000000908c14723c */ /* 0x088ff00000041814 */
[C---:B------:R-:W-:Y:S01]  /*1e290*/  HMMA.16816.F32.BF16 R24, R148.reuse, R144, R24 ;  /* 0x000000909418723c */ /* 0x040fe20000041818 */
[----:B----4-:R3:W5:Y:S07]  /*1e2a0*/  LDL.LU R240, [R1+0xbc] ;  /* 0x0000bc0001f07983 */ /* 0x01076e0000300800 */
[-C--:B------:R-:W-:Y:S01]  /*1e2b0*/  HMMA.16816.F32.BF16 R28, R148, R146.reuse, R28 ;  /* 0x00000092941c723c */ /* 0x080fe2000004181c */
[----:B------:R3:W5:Y:S04]  /*1e2c0*/  LDL.LU R238, [R1+0xb8] ;  /* 0x0000b80001ee7983 */ /* 0x0007680000300800 */
[----:B------:R3:W5:Y:S01]  /*1e2d0*/  LDL.LU R237, [R1+0xb4] ;  /* 0x0000b40001ed7983 */ /* 0x0007620000300800 */
[--C-:B-1----:R-:W-:Y:S02]  /*1e2e0*/  FFMA.FTZ R2, R163, c[0x0][0x23c], -R139.reuse ;  /* 0x00008f00a3027a23 */ /* 0x102fe4000001088b */
[C---:B------:R-:W-:Y:S01]  /*1e2f0*/  HMMA.16816.F32.BF16 R32, R140.reuse, R146, R32 ;  /* 0x000000928c20723c */ /* 0x040fe20000041820 */
[----:B------:R-:W1:Y:S01]  /*1e300*/  LDSM.16.MT88.4 R144, [R224+0xc800] ;  /* 0x00c80000e090783b */ /* 0x000e620000004200 */
[----:B------:R4:W-:Y:S07]  /*1e310*/  MUFU.EX2 R185, R2 ;  /* 0x0000000200b97308 */ /* 0x0009ee0000000800 */
[----:B------:R3:W5:Y:S04]  /*1e320*/  LDL.LU R236, [R1+0xb0] ;  /* 0x0000b00001ec7983 */ /* 0x0007680000300800 */
[----:B------:R3:W5:Y:S04]  /*1e330*/  LDL.LU R235, [R1+0xac] ;  /* 0x0000ac0001eb7983 */ /* 0x0007680000300800 */
[----:B------:R3:W5:Y:S04]  /*1e340*/  LDL.LU R234, [R1+0xa8] ;  /* 0x0000a80001ea7983 */ /* 0x0007680000300800 */
[----:B------:R3:W5:Y:S04]  /*1e350*/  LDL.LU R233, [R1+0xa4] ;  /* 0x0000a40001e97983 */ /* 0x0007680000300800 */
[----:B------:R3:W5:Y:S01]  /*1e360*/  LDL.LU R232, [R1+0xa0] ;  /* 0x0000a00001e87983 */ /* 0x0007620000300800 */
[--C-:B----4-:R-:W-:Y:S02]  /*1e370*/  FFMA.FTZ R2, R162, c[0x0][0x23c], -R139.reuse ;  /* 0x00008f00a2027a23 */ /* 0x110fe4000001088b */
[----:B------:R-:W-:Y:S01]  /*1e380*/  FFMA.FTZ R139, R138, c[0x0][0x23c], -R139 ;  /* 0x00008f008a8b7a23 */ /* 0x000fe2000001088b */
[----:B------:R-:W-:Y:S01]  /*1e390*/  LDSM.16.MT88.4 R160, [R221+0xd800] ;  /* 0x00d80000dda0783b */ /* 0x000fe20000004200 */
[----:B------:R4:W-:Y:S07]  /*1e3a0*/  MUFU.EX2 R188, R2 ;  /* 0x0000000200bc7308 */ /* 0x0009ee0000000800 */
[----:B------:R3:W5:Y:S03]  /*1e3b0*/  LDL.LU R231, [R1+0x9c] ;  /* 0x00009c0001e77983 */ /* 0x0007660000300800 */
[----:B------:R3:W-:Y:S01]  /*1e3c0*/  MUFU.EX2 R138, R165 ;  /* 0x000000a5008a7308 */ /* 0x0007e20000000800 */
[-C--:B-1----:R-:W-:Y:S01]  /*1e3d0*/  HMMA.16816.F32.BF16 R36, R140, R144.reuse, R36 ;  /* 0x000000908c24723c */ /* 0x082fe20000041824 */
[----:B------:R1:W5:Y:S04]  /*1e3e0*/  LDL.LU R230, [R1+0x98] ;  /* 0x0000980001e67983 */ /* 0x0003680000300800 */
[----:B------:R1:W5:Y:S03]  /*1e3f0*/  LDL.LU R229, [R1+0x94] ;  /* 0x0000940001e57983 */ /* 0x0003660000300800 */
[C---:B------:R-:W-:Y:S01]  /*1e400*/  HMMA.16816.F32.BF16 R40, R148.reuse, R144, R40 ;  /* 0x000000909428723c */ /* 0x040fe20000041828 */
[----:B------:R-:W1:Y:S03]  /*1e410*/  MUFU.EX2 R139, R139 ;  /* 0x0000008b008b7308 */ /* 0x000e660000000800 */
[----:B----4-:R-:W-:Y:S04]  /*1e420*/  FADD.FTZ R2, R154, R133 ;  /* 0x000000859a027221 */ /* 0x010fe80000010000 */
[-C--:B------:R-:W-:Y:S01]  /*1e430*/  HMMA.16816.F32.BF16 R44, R148, R146.reuse, R44 ;  /* 0x00000092942c723c */ /* 0x080fe2000004182c */
[----:B---3--:R-:W-:Y:S07]  /*1e440*/  IMAD.MOV.U32 R165, RZ, RZ, R202 ;  /* 0x000000ffffa57224 */ /* 0x008fee00078e00ca */
[C---:B------:R-:W-:Y:S01]  /*1e450*/  HMMA.16816.F32.BF16 R48, R140.reuse, R146, R48 ;  /* 0x000000928c30723c */ /* 0x040fe20000041830 */
[----:B------:R-:W3:Y:S03]  /*1e460*/  LDSM.16.MT88.4 R144, [R223+0xc800] ;  /* 0x00c80000df90783b */ /* 0x000ee60000004200 */
[----:B-1----:R-:W-:Y:S04]  /*1e470*/  F2FP.BF16.PACK_AB R211, R139, R138 ;  /* 0x0000008a8bd3723e */ /* 0x002fe800000010ff */
[-C--:B---3--:R-:W-:Y:S08]  /*1e480*/  HMMA.16816.F32.BF16 R52, R140, R144.reuse, R52 ;  /* 0x000000908c34723c */ /* 0x088ff00000041834 */
        /* <DEDUP_REMOVED lines=8> */
[----:B------:R-:W1:Y:S03]  /*1e510*/  LDSM.16.MT88.4 R144, [R222+0xe800] ;  /* 0x00e80000de90783b */ /* 0x000e660000004200 */
[----:B--2---:R-:W-:Y:S01]  /*1e520*/  FFMA.FTZ R0, R0, R3, R210 ;  /* 0x0000000300007223 */ /* 0x004fe200000100d2 */
[----:B------:R-:W-:Y:S01]  /*1e530*/  F2FP.BF16.PACK_AB R210, R196, R204 ;  /* 0x000000ccc4d2723e */ /* 0x000fe200000010ff */
[----:B------:R-:W-:Y:S03]  /*1e540*/  FADD.FTZ R3, R155, R152 ;  /* 0x000000989b037221 */ /* 0x000fe60000010000 */
[----:B------:R-:W-:Y:S03]  /*1e550*/  LDSM.16.MT88.4 R152, [R222+0xd000] ;  /* 0x00d00000de98783b */ /* 0x000fe60000004200 */
[----:B------:R-:W-:Y:S02]  /*1e560*/  FADD.FTZ R133, R159, R0 ;  /* 0x000000009f857221 */ /* 0x000fe40000010000 */
[----:B------:R-:W-:Y:S02]  /*1e570*/  FADD.FTZ R164, R157, R3 ;  /* 0x000000039da47221 */ /* 0x000fe40000010000 */
[----:B------:R-:W-:Y:S01]  /*1e580*/  FADD.FTZ R0, R156, R2 ;  /* 0x000000029c007221 */ /* 0x000fe20000010000 */
[-C--:B-1----:R-:W-:Y:S01]  /*1e590*/  HMMA.16816.F32.BF16 R84, R140, R144.reuse, R84 ;  /* 0x000000908c54723c */ /* 0x082fe20000041854 */
[----:B------:R-:W-:Y:S01]  /*1e5a0*/  LDSM.16.MT88.4 R156, [R224+0xd000] ;  /* 0x00d00000e09c783b */ /* 0x000fe20000004200 */
[----:B------:R-:W-:Y:S02]  /*1e5b0*/  FADD.FTZ R3, R228, R133 ;  /* 0x00000085e4037221 */ /* 0x000fe40000010000 */
[----:B------:R-:W-:Y:S02]  /*1e5c0*/  FADD.FTZ R133, R227, R132 ;  /* 0x00000084e3857221 */ /* 0x000fe40000010000 */
[----:B------:R-:W-:Y:S02]  /*1e5d0*/  FADD.FTZ R2, R226, R164 ;  /* 0x000000a4e2027221 */ /* 0x000fe40000010000 */
[C---:B------:R-:W-:Y:S01]  /*1e5e0*/  HMMA.16816.F32.BF16 R88, R148.reuse, R144, R88 ;  /* 0x000000909458723c */ /* 0x040fe20000041858 */
[----:B------:R1:W5:Y:S03]  /*1e5f0*/  LDL.LU R228, [R1+0x90] ;  /* 0x0000900001e47983 */ /* 0x0003660000300800 */
[----:B------:R-:W-:Y:S01]  /*1e600*/  FADD.FTZ R0, R225, R0 ;  /* 0x00000000e1007221 */ /* 0x000fe20000010000 */
[----:B------:R1:W5:Y:S01]  /*1e610*/  LDL.LU R227, [R1+0x8c] ;  /* 0x00008c0001e37983 */ /* 0x0003620000300800 */
[----:B------:R-:W-:Y:S02]  /*1e620*/  FADD.FTZ R3, R220, R3 ;  /* 0x00000003dc037221 */ /* 0x000fe40000010000 */
[-C--:B------:R-:W-:Y:S01]  /*1e630*/  HMMA.16816.F32.BF16 R92, R148, R146.reuse, R92 ;  /* 0x00000092945c723c */ /* 0x080fe2000004185c */
[----:B------:R1:W5:Y:S03]  /*1e640*/  LDL.LU R226, [R1+0x88] ;  /* 0x0000880001e27983 */ /* 0x0003660000300800 */
[----:B------:R-:W-:Y:S01]  /*1e650*/  FADD.FTZ R2, R168, R2 ;  /* 0x00000002a8027221 */ /* 0x000fe20000010000 */
[----:B------:R1:W5:Y:S01]  /*1e660*/  LDL.LU R225, [R1+0x84] ;  /* 0x0000840001e17983 */ /* 0x0003620000300800 */
[----:B------:R-:W-:Y:S02]  /*1e670*/  IMAD.MOV.U32 R164, RZ, RZ, R201 ;  /* 0x000000ffffa47224 */ /* 0x000fe400078e00c9 */
[C---:B------:R-:W-:Y:S01]  /*1e680*/  HMMA.16816.F32.BF16 R96, R140.reuse, R146, R96 ;  /* 0x000000928c60723c */ /* 0x040fe20000041860 */
[----:B------:R-:W2:Y:S03]  /*1e690*/  LDSM.16.MT88.4 R144, [R224+0xe800] ;  /* 0x00e80000e090783b */ /* 0x000ea60000004200 */
[----:B------:R-:W-:Y:S02]  /*1e6a0*/  FADD.FTZ R2, R171, R2 ;  /* 0x00000002ab027221 */ /* 0x000fe40000010000 */
[----:B------:R-:W-:Y:S01]  /*1e6b0*/  FADD.FTZ R133, R167, R133 ;  /* 0x00000085a7857221 */ /* 0x000fe20000010000 */
[----:B------:R-:W-:Y:S01]  /*1e6c0*/  MOV R167, R200 ;  /* 0x000000c800a77202 */ /* 0x000fe20000000f00 */
[----:B------:R-:W-:Y:S01]  /*1e6d0*/  FADD.FTZ R132, R175, R0 ;  /* 0x00000000af847221 */ /* 0x000fe20000010000 */
[----:B------:R1:W5:Y:S03]  /*1e6e0*/  LDL.LU R220, [R1+0x80] ;  /* 0x0000800001dc7983 */ /* 0x0003660000300800 */
[----:B------:R-:W-:Y:S01]  /*1e6f0*/  FADD.FTZ R0, R169, R3 ;  /* 0x00000003a9007221 */ /* 0x000fe20000010000 */
[----:B------:R-:W-:Y:S01]  /*1e700*/  MOV R175, R203 ;  /* 0x000000cb00af7202 */ /* 0x000fe20000000f00 */
[----:B------:R-:W-:Y:S02]  /*1e710*/  FADD.FTZ R3, R170, R133 ;  /* 0x00000085aa037221 */ /* 0x000fe40000010000 */
[----:B------:R-:W-:Y:S01]  /*1e720*/  LDSM.16.MT88.4 R168, [R222+0xd800] ;  /* 0x00d80000dea8783b */ /* 0x000fe20000004200 */
[----:B------:R-:W-:Y:S01]  /*1e730*/  F2FP.BF16.PACK_AB R208, R175, R191 ;  /* 0x000000bfafd0723e */ /* 0x000fe200000010ff */
[----:B------:R-:W-:Y:S02]  /*1e740*/  FADD.FTZ R132, R172, R132 ;  /* 0x00000084ac847221 */ /* 0x000fe40000010000 */
[----:B------:R-:W-:Y:S02]  /*1e750*/  IMAD.MOV.U32 R172, RZ, RZ, R187 ;  /* 0x000000ffffac7224 */ /* 0x000fe400078e00bb */
[----:B------:R-:W-:Y:S02]  /*1e760*/  FADD.FTZ R0, R166, R0 ;  /* 0x00000000a6007221 */ /* 0x000fe40000010000 */
[----:B------:R-:W-:Y:S02]  /*1e770*/  IMAD.MOV.U32 R166, RZ, RZ, R186 ;  /* 0x000000ffffa67224 */ /* 0x000fe400078e00ba */
[----:B------:R-:W-:Y:S01]  /*1e780*/  FADD.FTZ R133, R173, R3 ;  /* 0x00000003ad857221 */ /* 0x000fe20000010000 */
[----:B------:R-:W-:Y:S01]  /*1e790*/  MOV R173, R185 ;  /* 0x000000b900ad7202 */ /* 0x000fe20000000f00 */
[----:B------:R-:W-:Y:S02]  /*1e7a0*/  FADD.FTZ R3, R174, R2 ;  /* 0x00000002ae037221 */ /* 0x000fe40000010000 */
[----:B------:R-:W-:Y:S02]  /*1e7b0*/  IMAD.MOV.U32 R2, RZ, RZ, R184 ;  /* 0x000000ffff027224 */ /* 0x000fe400078e00b8 */
[----:B------:R-:W-:Y:S02]  /*1e7c0*/  FADD.FTZ R132, R176, R132 ;  /* 0x00000084b0847221 */ /* 0x000fe40000010000 */
[----:B------:R-:W-:Y:S02]  /*1e7d0*/  FADD.FTZ R2, R2, R133 ;  /* 0x0000008502027221 */ /* 0x000fe40000010000 */
[----:B------:R-:W-:Y:S01]  /*1e7e0*/  IMAD.MOV.U32 R133, RZ, RZ, R136 ;  /* 0x000000ffff857224 */ /* 0x000fe200078e0088 */
[-C--:B--2---:R-:W-:Y:S08]  /*1e7f0*/  HMMA.16816.F32.BF16 R100, R140, R144.reuse, R100 ;  /* 0x000000908c64723c */ /* 0x084ff00000041864 */
[C---:B------:R-:W-:Y:S08]  /*1e800*/  HMMA.16816.F32.BF16 R104, R148.reuse, R144, R104 ;  /* 0x000000909468723c */ /* 0x040ff00000041868 */
[-C--:B------:R-:W-:Y:S08]  /*1e810*/  HMMA.16816.F32.BF16 R108, R148, R146.reuse, R108 ;  /* 0x00000092946c723c */ /* 0x080ff0000004186c */
[C---:B------:R-:W-:Y:S01]  /*1e820*/  HMMA.16816.F32.BF16 R112, R140.reuse, R146, R112 ;  /* 0x000000928c70723c */ /* 0x040fe20000041870 */
[----:B------:R-:W2:Y:S07]  /*1e830*/  LDSM.16.MT88.4 R144, [R223+0xe800] ;  /* 0x00e80000df90783b */ /* 0x000eae0000004200 */
[-C--:B--2---:R-:W-:Y:S08]  /*1e840*/  HMMA.16816.F32.BF16 R116, R140, R144.reuse, R116 ;  /* 0x000000908c74723c */ /* 0x084ff00000041874 */
[C---:B------:R-:W-:Y:S07]  /*1e850*/  HMMA.16816.F32.BF16 R120, R148.reuse, R144, R120 ;  /* 0x000000909478723c */ /* 0x040fee0000041878 */
[----:B------:R-:W-:Y:S01]  /*1e860*/  F2FP.BF16.PACK_AB R144, R193, R205 ;  /* 0x000000cdc190723e */ /* 0x000fe200000010ff */
[-C--:B------:R-:W-:Y:S01]  /*1e870*/  HMMA.16816.F32.BF16 R124, R148, R146.reuse, R124 ;  /* 0x00000092947c723c */ /* 0x080fe2000004187c */
[----:B------:R-:W2:Y:S03]  /*1e880*/  LDSM.16.MT88.4 R148, [R221+0xd000] ;  /* 0x00d00000dd94783b */ /* 0x000ea60000004200 */
[----:B------:R-:W-:Y:S04]  /*1e890*/  F2FP.BF16.PACK_AB R145, R192, R199 ;  /* 0x000000c7c091723e */ /* 0x000fe800000010ff */
[----:B------:R-:W-:Y:S07]  /*1e8a0*/  HMMA.16816.F32.BF16 R128, R140, R146, R128 ;  /* 0x000000928c80723c */ /* 0x000fee0000041880 */
[----:B------:R-:W-:Y:S02]  /*1e8b0*/  F2FP.BF16.PACK_AB R141, R194, R202 ;  /* 0x000000cac28d723e */ /* 0x000fe400000010ff */
[----:B------:R-:W-:Y:S02]  /*1e8c0*/  F2FP.BF16.PACK_AB R142, R177, R200 ;  /* 0x000000c8b18e723e */ /* 0x000fe400000010ff */
[----:B------:R-:W-:Y:S01]  /*1e8d0*/  LDSM.16.MT88.4 R200, [R223+0xd800] ;  /* 0x00d80000dfc8783b */ /* 0x000fe20000004200 */
[----:B------:R-:W-:Y:S02]  /*1e8e0*/  F2FP.BF16.PACK_AB R143, R178, R186 ;  /* 0x000000bab28f723e */ /* 0x000fe400000010ff */
[----:B------:R-:W-:Y:S02]  /*1e8f0*/  F2FP.BF16.PACK_AB R140, R195, R182 ;  /* 0x000000b6c38c723e */ /* 0x000fe400000010ff */
[----:B------:R-:W-:Y:S02]  /*1e900*/  F2FP.BF16.PACK_AB R146, R181, R187 ;  /* 0x000000bbb592723e */ /* 0x000fe400000010ff */
[----:B------:R-:W-:Y:S02]  /*1e910*/  F2FP.BF16.PACK_AB R147, R188, R185 ;  /* 0x000000b9bc93723e */ /* 0x000fe400000010ff */
[----:B------:R-:W-:Y:S01]  /*1e920*/  LDSM.16.MT88.4 R184, [R224+0xd800] ;  /* 0x00d80000e0b8783b */ /* 0x000fe20000004200 */
        /* <DEDUP_REMOVED lines=15> */
[-C--:B--2---:R-:W-:Y:S08]  /*1ea20*/  HMMA.16816.F32.BF16 R52, R140, R148.reuse, R52 ;  /* 0x000000948c34723c */ /* 0x084ff00000041834 */
[C---:B------:R-:W-:Y:S08]  /*1ea30*/  HMMA.16816.F32.BF16 R56, R144.reuse, R148, R56 ;  /* 0x000000949038723c */ /* 0x040ff00000041838 */
[-C--:B------:R-:W-:Y:S08]  /*1ea40*/  HMMA.16816.F32.BF16 R60, R144, R150.reuse, R60 ;  /* 0x00000096903c723c */ /* 0x080ff0000004183c */
[C---:B------:R-:W-:Y:S01]  /*1ea50*/  HMMA.16816.F32.BF16 R64, R140.reuse, R150, R64 ;  /* 0x000000968c40723c */ /* 0x040fe20000041840 */
[----:B------:R-:W2:Y:S07]  /*1ea60*/  LDSM.16.MT88.4 R148, [R224+0xf000] ;  /* 0x00f00000e094783b */ /* 0x000eae0000004200 */
        /* <DEDUP_REMOVED lines=8> */
[C---:B------:R-:W-:Y:S08]  /*1eaf0*/  HMMA.16816.F32.BF16 R96, R140.reuse, R158, R96 ;  /* 0x0000009e8c60723c */ /* 0x040ff00000041860 */
[-C--:B--2---:R-:W-:Y:S08]  /*1eb00*/  HMMA.16816.F32.BF16 R100, R140, R148.reuse, R100 ;  /* 0x000000948c64723c */ /* 0x084ff00000041864 */
[C---:B------:R-:W-:Y:S08]  /*1eb10*/  HMMA.16816.F32.BF16 R104, R144.reuse, R148, R104 ;  /* 0x000000949068723c */ /* 0x040ff00000041868 */
[-C--:B------:R-:W-:Y:S08]  /*1eb20*/  HMMA.16816.F32.BF16 R108, R144, R150.reuse, R108 ;  /* 0x00000096906c723c */ /* 0x080ff0000004186c */
[C---:B------:R-:W-:Y:S08]  /*1eb30*/  HMMA.16816.F32.BF16 R112, R140.reuse, R150, R112 ;  /* 0x000000968c70723c */ /* 0x040ff00000041870 */
[-C--:B---3--:R-:W-:Y:S08]  /*1eb40*/  HMMA.16816.F32.BF16 R116, R140, R152.reuse, R116 ;  /* 0x000000988c74723c */ /* 0x088ff00000041874 */
[C---:B------:R-:W-:Y:S08]  /*1eb50*/  HMMA.16816.F32.BF16 R120, R144.reuse, R152, R120 ;  /* 0x000000989078723c */ /* 0x040ff00000041878 */
[-C--:B------:R-:W-:Y:S08]  /*1eb60*/  HMMA.16816.F32.BF16 R124, R144, R154.reuse, R124 ;  /* 0x0000009a907c723c */ /* 0x080ff0000004187c */
[----:B------:R-:W-:Y:S07]  /*1eb70*/  HMMA.16816.F32.BF16 R128, R140, R154, R128 ;  /* 0x0000009a8c80723c */ /* 0x000fee0000041880 */
[----:B------:R-:W-:Y:S02]  /*1eb80*/  F2FP.BF16.PACK_AB R140, R180, R218 ;  /* 0x000000dab48c723e */ /* 0x000fe400000010ff */
[----:B------:R-:W-:Y:S03]  /*1eb90*/  F2FP.BF16.PACK_AB R141, R183, R219 ;  /* 0x000000dbb78d723e */ /* 0x000fe600000010ff */
[----:B------:R-:W-:Y:S02]  /*1eba0*/  F2FP.BF16.PACK_AB R142, R198, R207 ;  /* 0x000000cfc68e723e */ /* 0x000fe400000010ff */
[----:B------:R-:W-:Y:S07]  /*1ebb0*/  F2FP.BF16.PACK_AB R143, R197, R206 ;  /* 0x000000cec58f723e */ /* 0x000fee00000010ff */
[-C--:B------:R-:W-:Y:S01]  /*1ebc0*/  HMMA.16816.F32.BF16 R148, R140, R160.reuse, R4 ;  /* 0x000000a08c94723c */ /* 0x080fe20000041804 */
[----:B------:R-:W2:Y:S07]  /*1ebd0*/  LDSM.16.MT88.4 R4, [R222+0xf800] ;  /* 0x00f80000de04783b */ /* 0x000eae0000004200 */
[C---:B------:R-:W-:Y:S01]  /*1ebe0*/  HMMA.16816.F32.BF16 R144, R208.reuse, R160, R8 ;  /* 0x000000a0d090723c */ /* 0x040fe20000041808 */
[----:B------:R-:W3:Y:S07]  /*1ebf0*/  LDSM.16.MT88.4 R8, [R224+0xf800] ;  /* 0x00f80000e008783b */ /* 0x000eee0000004200 */
[-C--:B------:R-:W-:Y:S01]  /*1ec00*/  HMMA.16816.F32.BF16 R156, R208, R162.reuse, R12 ;  /* 0x000000a2d09c723c */ /* 0x080fe2000004180c */
[----:B------:R-:W4:Y:S07]  /*1ec10*/  LDSM.16.MT88.4 R12, [R223+0xf800] ;  /* 0x00f80000df0c783b */ /* 0x000f2e0000004200 */
[C---:B------:R-:W-:Y:S07]  /*1ec20*/  HMMA.16816.F32.BF16 R152, R140.reuse, R162, R16 ;  /* 0x000000a28c98723c */ /* 0x040fee0000041810 */
[----:B------:R-:W-:Y:S01]  /*1ec30*/  MOV R17, R167 ;  /* 0x000000a700117202 */ /* 0x000fe20000000f00 */
[----:B------:R-:W-:Y:S04]  /*1ec40*/  IMAD.MOV.U32 R18, RZ, RZ, R164 ;  /* 0x000000ffff127224 */ /* 0x000fe800078e00a4 */
[----:B------:R-:W-:Y:S02]  /*1ec50*/  IMAD.MOV.U32 R19, RZ, RZ, R165 ;  /* 0x000000ffff137224 */ /* 0x000fe400078e00a5 */
[----:B------:R-:W-:Y:S02]  /*1ec60*/  IMAD.MOV.U32 R16, RZ, RZ, R166 ;  /* 0x000000ffff107224 */ /* 0x000fe400078e00a6 */
[-C--:B------:R-:W-:Y:S07]  /*1ec70*/  HMMA.16816.F32.BF16 R164, R140, R168.reuse, R20 ;  /* 0x000000a88ca4723c */ /* 0x080fee0000041814 */
[----:B------:R-:W-:Y:S01]  /*1ec80*/  MOV R22, R173 ;  /* 0x000000ad00167202 */ /* 0x000fe20000000f00 */
[C---:B------:R-:W-:Y:S01]  /*1ec90*/  HMMA.16816.F32.BF16 R160, R208.reuse, R168, R24 ;  /* 0x000000a8d0a0723c */ /* 0x040fe20000041818 */
[----:B------:R-:W-:Y:S03]  /*1eca0*/  IMAD.MOV.U32 R23, RZ, RZ, R172 ;  /* 0x000000ffff177224 */ /* 0x000fe600078e00ac */
[----:B------:R-:W-:Y:S01]  /*1ecb0*/  IMAD.MOV.U32 R21, RZ, RZ, R175 ;  /* 0x000000ffff157224 */ /* 0x000fe200078e00af */
[----:B------:R-:W-:Y:S02]  /*1ecc0*/  MOV R20, R183 ;  /* 0x000000b700147202 */ /* 0x000fe40000000f00 */
[----:B------:R-:W-:Y:S01]  /*1ecd0*/  MOV R27, R180 ;  /* 0x000000b4001b7202 */ /* 0x000fe20000000f00 */
[-C--:B------:R-:W-:Y:S01]  /*1ece0*/  HMMA.16816.F32.BF16 R172, R208, R170.reuse, R28 ;  /* 0x000000aad0ac723c */ /* 0x080fe2000004181c */
[----:B------:R-:W-:Y:S03]  /*1ecf0*/  IMAD.MOV.U32 R26, RZ, RZ, R182 ;  /* 0x000000ffff1a7224 */ /* 0x000fe600078e00b6 */
        /* <DEDUP_REMOVED lines=16> */
[----:B------:R-:W-:Y:S01]  /*1ee00*/  IMAD.MOV.U32 R37, RZ, RZ, R199 ;  /* 0x000000ffff257224 */ /* 0x000fe200078e00c7 */
[----:B------:R-:W-:Y:S01]  /*1ee10*/  MOV R36, R205 ;  /* 0x000000cd00247202 */ /* 0x000fe20000000f00 */
[----:B------:R-:W-:Y:S01]  /*1ee20*/  IMAD.MOV.U32 R39, RZ, RZ, R194 ;  /* 0x000000ffff277224 */ /* 0x000fe200078e00c2 */
[----:B------:R-:W-:Y:S01]  /*1ee30*/  MOV R41, R190 ;  /* 0x000000be00297202 */ /* 0x000fe20000000f00 */
[----:B------:R-:W-:Y:S01]  /*1ee40*/  IMAD.MOV.U32 R42, RZ, RZ, R26 ;  /* 0x000000ffff2a7224 */ /* 0x000fe200078e001a */
[----:B------:R-:W-:Y:S03]  /*1ee50*/  MOV R43, R19 ;  /* 0x00000013002b7202 */ /* 0x000fe60000000f00 */
[----:B------:R-:W-:Y:S01]  /*1ee60*/  IMAD.MOV.U32 R26, RZ, RZ, R191 ;  /* 0x000000ffff1a7224 */ /* 0x000fe200078e00bf */
[----:B------:R-:W-:Y:S01]  /*1ee70*/  MOV R38, R195 ;  /* 0x000000c300267202 */ /* 0x000fe20000000f00 */
[----:B------:R-:W-:Y:S02]  /*1ee80*/  IMAD.MOV.U32 R40, RZ, RZ, R189 ;  /* 0x000000ffff287224 */ /* 0x000fe400078e00bd */
[-C--:B------:R-:W-:Y:S01]  /*1ee90*/  HMMA.16816.F32.BF16 R188, R208, R186.reuse, R44 ;  /* 0x000000bad0bc723c */ /* 0x080fe2000004182c */
[----:B------:R-:W-:Y:S06]  /*1eea0*/  IMAD.MOV.U32 R19, RZ, RZ, R196 ;  /* 0x000000ffff137224 */ /* 0x000fec00078e00c4 */
[----:B------:R-:W-:Y:S01]  /*1eeb0*/  IMAD.MOV.U32 R46, RZ, RZ, R18 ;  /* 0x000000ffff2e7224 */ /* 0x000fe200078e0012 */
[C---:B------:R-:W-:Y:S01]  /*1eec0*/  HMMA.16816.F32.BF16 R184, R140.reuse, R186, R48 ;  /* 0x000000ba8cb8723c */ /* 0x040fe20000041830 */
[----:B------:R-:W-:Y:S03]  /*1eed0*/  IMAD.MOV.U32 R18, RZ, RZ, R197 ;  /* 0x000000ffff127224 */ /* 0x000fe600078e00c5 */
[----:B------:R-:W-:Y:S01]  /*1eee0*/  MOV R47, R29 ;  /* 0x0000001d002f7202 */ /* 0x000fe20000000f00 */
[----:B------:R-:W-:Y:S02]  /*1eef0*/  IMAD.MOV.U32 R29, RZ, RZ, R22 ;  /* 0x000000ffff1d7224 */ /* 0x000fe400078e0016 */
[----:B------:R-:W-:Y:S01]  /*1ef00*/  IMAD.MOV.U32 R22, RZ, RZ, R207 ;  /* 0x000000ffff167224 */ /* 0x000fe200078e00cf */
        /* <DEDUP_REMOVED lines=17> */
[----:B------:R-:W-:Y:S07]  /*1f020*/  MOV R132, R137 ;  /* 0x0000008900847202 */ /* 0x000fee0000000f00 */
[C---:B------:R-:W-:Y:S07]  /*1f030*/  HMMA.16816.F32.BF16 R96, R140.reuse, R6, R96 ;  /* 0x000000068c60723c */ /* 0x040fee0000041860 */
[----:B------:R-:W-:Y:S01]  /*1f040*/  FADD.FTZ R7, R42, R2 ;  /* 0x000000022a077221 */ /* 0x000fe20000010000 */
        /* <DEDUP_REMOVED lines=8> */
[----:B------:R-:W-:Y:S01]  /*1f0d0*/  FADD.FTZ R2, R35, R6 ;  /* 0x0000000623027221 */ /* 0x000fe20000010000 */
[-C--:B------:R-:W-:Y:S03]  /*1f0e0*/  HMMA.16816.F32.BF16 R108, R208, R10.reuse, R108 ;  /* 0x0000000ad06c723c */ /* 0x080fe6000004186c */
[----:B------:R-:W-:Y:S02]  /*1f0f0*/  FADD.FTZ R0, R28, R5 ;  /* 0x000000051c007221 */ /* 0x000fe40000010000 */
[----:B------:R-:W-:Y:S02]  /*1f100*/  FADD.FTZ R3, R30, R3 ;  /* 0x000000031e037221 */ /* 0x000fe40000010000 */
[----:B------:R-:W-:Y:S01]  /*1f110*/  FADD.FTZ R4, R29, R4 ;  /* 0x000000041d047221 */ /* 0x000fe20000010000 */
[C---:B------:R-:W-:Y:S01]  /*1f120*/  HMMA.16816.F32.BF16 R112, R140.reuse, R10, R112 ;  /* 0x0000000a8c70723c */ /* 0x040fe20000041870 */
[----:B------:R-:W-:Y:S03]  /*1f130*/  FADD.FTZ R2, R31, R2 ;  /* 0x000000021f027221 */ /* 0x000fe60000010000 */
[----:B------:R-:W-:Y:S02]  /*1f140*/  FADD.FTZ R5, R24, R0 ;  /* 0x0000000018057221 */ /* 0x000fe40000010000 */
[----:B------:R-:W-:Y:S02]  /*1f150*/  FADD.FTZ R3, R218, R3 ;  /* 0x00000003da037221 */ /* 0x000fe40000010000 */
[----:B------:R-:W-:Y:S01]  /*1f160*/  FADD.FTZ R0, R25, R4 ;  /* 0x0000000419007221 */ /* 0x000fe20000010000 */
[-C--:B----4-:R-:W-:Y:S03]  /*1f170*/  HMMA.16816.F32.BF16 R116, R140, R12.reuse, R116 ;  /* 0x0000000c8c74723c */ /* 0x090fe60000041874 */
        /* <DEDUP_REMOVED lines=12> */
[----:B------:R-:W-:Y:S01]  /*1f240*/  HMMA.16816.F32.BF16 R128, R140, R14, R128 ;  /* 0x0000000e8c80723c */ /* 0x000fe20000041880 */
[----:B------:R-:W-:Y:S01]  /*1f250*/  FADD.FTZ R2, R16, R2 ;  /* 0x0000000210027221 */ /* 0x000fe20000010000 */
[----:B------:R1:W-:Y:S02]  /*1f260*/  STL [R1+0x10], R4 ;  /* 0x0000100401007387 */ /* 0x0003e40000100800 */
[----:B------:R-:W-:Y:S02]  /*1f270*/  FADD.FTZ R0, R216, R0 ;  /* 0x00000000d8007221 */ /* 0x000fe40000010000 */
[----:B------:R1:W-:Y:S01]  /*1f280*/  STL [R1+0x48], R3 ;  /* 0x0000480301007387 */ /* 0x0003e20000100800 */
[----:B------:R-:W-:Y:S02]  /*1f290*/  FADD.FTZ R2, R19, R2 ;  /* 0x0000000213027221 */ /* 0x000fe40000010000 */
[----:B------:R-:W-:Y:S03]  /*1f2a0*/  FADD.FTZ R0, R138, R0 ;  /* 0x000000008a007221 */ /* 0x000fe60000010000 */
[----:B------:R1:W-:Y:S01]  /*1f2b0*/  STL [R1+0x4c], R2 ;  /* 0x00004c0201007387 */ /* 0x0003e20000100800 */
[----:B------:R-:W-:Y:S02]  /*1f2c0*/  FADD.FTZ R0, R139, R0 ;  /* 0x000000008b007221 */ /* 0x000fe40000010000 */
[----:B------:R-:W-:Y:S02]  /*1f2d0*/  IMAD.MOV.U32 R140, RZ, RZ, R134 ;  /* 0x000000ffff8c7224 */ /* 0x000fe400078e0086 */
[----:B------:R-:W-:Y:S01]  /*1f2e0*/  IMAD.MOV.U32 R139, RZ, RZ, R135 ;  /* 0x000000ffff8b7224 */ /* 0x000fe200078e0087 */
[----:B------:R1:W-:Y:S02]  /*1f2f0*/  STL [R1+0x50], R0 ;  /* 0x0000500001007387 */ /* 0x0003e40000100800 */
[----:B-1---5:R-:W-:-:S05]  /*1f300*/  @P0 BRA `(.L_x_734) ;  /* 0xffff9e8000000947 */ /* 0x022fca000383ffff */
.L_x_733:
        /* <DEDUP_REMOVED lines=122> */
[----:B------:R-:W-:Y:S01]  /*1fab0*/  MOV R0, 0x3f800000 ;  /* 0x3f80000000007802 */ /* 0x000fe20000000f00 */
[C---:B----4-:R-:W-:Y:S01]  /*1fac0*/  FMUL.FTZ R48, R3.reuse, R87 ;  /* 0x0000005703307220 */ /* 0x050fe20000410000 */
[----:B-1----:R-:W-:Y:S01]  /*1fad0*/  SHF.R.S32.HI R87, RZ, 0x1f, R85 ;  /* 0x0000001fff577819 */ /* 0x002fe20000011455 */
[C---:B------:R-:W-:Y:S01]  /*1fae0*/  FMUL.FTZ R150, R3.reuse, R150 ;  /* 0x0000009603967220 */ /* 0x040fe20000410000 */
[----:B------:R-:W-:Y:S01]  /*1faf0*/  F2FP.BF16.PACK_AB R32, R32, R116 ;  /* 0x000000742020723e */ /* 0x000fe200000010ff */
[----:B------:R-:W-:Y:S01]  /*1fb00*/  FMUL.FTZ R5, R3, R151 ;  /* 0x0000009703057220 */ /* 0x000fe20000410000 */
[-C--:B------:R-:W-:Y:S01]  /*1fb10*/  LEA.HI R26, R87, R85.reuse, RZ, 0x2 ;  /* 0x00000055571a7211 */ /* 0x080fe200078f10ff */
[----:B------:R-:W1:Y:S01]  /*1fb20*/  @P0 MUFU.RCP R0, R138 ;  /* 0x0000008a00000308 */ /* 0x000e620000001000 */
[----:B------:R-:W-:Y:S01]  /*1fb30*/  FMUL.FTZ R154, R3, R154 ;  /* 0x0000009a039a7220 */ /* 0x000fe20000410000 */
[----:B------:R-:W-:Y:S01]  /*1fb40*/  LEA.HI R84, R87, R85, RZ, 0x5 ;  /* 0x0000005557547211 */ /* 0x000fe200078f28ff */
[----:B------:R-:W-:Y:S01]  /*1fb50*/  FMUL.FTZ R7, R3, R155 ;  /* 0x0000009b03077220 */ /* 0x000fe20000410000 */
[----:B------:R-:W-:Y:S01]  /*1fb60*/  F2FP.BF16.PACK_AB R5, R5, R150 ;  /* 0x000000960505723e */ /* 0x000fe200000010ff */
[C---:B------:R-:W-:Y:S01]  /*1fb70*/  FMUL.FTZ R166, R3.reuse, R166 ;  /* 0x000000a603a67220 */ /* 0x040fe20000410000 */
[----:B------:R-:W-:Y:S01]  /*1fb80*/  SHF.R.S32.HI R40, RZ, 0x5, R84 ;  /* 0x00000005ff287819 */ /* 0x000fe20000011454 */
[----:B------:R-:W-:Y:S01]  /*1fb90*/  FMUL.FTZ R11, R3, R167 ;  /* 0x000000a7030b7220 */ /* 0x000fe20000410000 */
[----:B------:R-:W-:Y:S01]  /*1fba0*/  F2FP.BF16.PACK_AB R7, R7, R154 ;  /* 0x0000009a0707723e */ /* 0x000fe200000010ff */
[----:B------:R-:W-:Y:S01]  /*1fbb0*/  FMUL.FTZ R170, R3, R170 ;  /* 0x000000aa03aa7220 */ /* 0x000fe20000410000 */
        /* <DEDUP_REMOVED lines=139> */
[----:B------:R-:W-:Y:S02]  /*20470*/  F2FP.BF16.PACK_AB R29, R123, R29 ;  /* 0x0000001d7b1d723e */ /* 0x000fe400000010ff */
        /* <DEDUP_REMOVED lines=11> */
[----:B------:R1:W-:Y:S02]  /*20530*/  STS [R0+0x400], R5 ;  /* 0x0004000500007388 */ /* 0x0003e40000000800 */
        /* <DEDUP_REMOVED lines=8> */
[----:B------:R4:W-:Y:S01]  /*205c0*/  STS [R0+0x2400], R8 ;  /* 0x0024000800007388 */ /* 0x0009e20000000800 */
[----:B-1----:R-:W-:-:S03]  /*205d0*/  MOV R5, 0x40 ;  /* 0x0000004000057802 */ /* 0x002fc60000000f00 */
[----:B------:R-:W-:Y:S01]  /*205e0*/  STS [R2+0x2000], R10 ;  /* 0x0020000a02007388 */ /* 0x000fe20000000800 */
[----:B------:R-:W-:-:S03]  /*205f0*/  SEL R5, R5, 0xffffffc0, !P2 ;  /* 0xffffffc005057807 */ /* 0x000fc60005000000 */
[----:B------:R1:W-:Y:S01]  /*20600*/  STS [R2+0x2400], R13 ;  /* 0x0024000d02007388 */ /* 0x0003e20000000800 */
        /* <DEDUP_REMOVED lines=10> */
[----:B------:R3:W-:Y:S04]  /*206b0*/  STS [R3+0x400], R14 ;  /* 0x0004000e03007388 */ /* 0x0007e80000000800 */
[----:B------:R-:W-:Y:S01]  /*206c0*/  STS [R4+0x2000], R16 ;  /* 0x0020001004007388 */ /* 0x000fe20000000800 */
[----:B-1----:R-:W-:-:S03]  /*206d0*/  MOV R13, 0x7f800000 ;  /* 0x7f800000000d7802 */ /* 0x002fc60000000f00 */
        /* <DEDUP_REMOVED lines=86> */
[----:B---34-:R-:W3:Y:S01]  /*20c40*/  S2R R3, SR_TID.X ;  /* 0x0000000000037919 */ /* 0x018ee20000002100 */
[----:B------:R-:W-:-:S04]  /*20c50*/  SHF.R.S32.HI R2, RZ, 0x1f, R40 ;  /* 0x0000001fff027819 */ /* 0x000fc80000011428 */
[----:B------:R-:W-:-:S04]  /*20c60*/  LEA.HI R2, R2, R40, RZ, 0x2 ;  /* 0x0000002802027211 */ /* 0x000fc800078f10ff */
[----:B------:R-:W-:-:S05]  /*20c70*/  LOP3.LUT R2, R2, 0xffffffc, RZ, 0xc0, !PT ;  /* 0x0ffffffc02027812 */ /* 0x000fca00078ec0ff */
[----:B------:R-:W-:Y:S01]  /*20c80*/  IMAD.IADD R2, R40, 0x1, -R2 ;  /* 0x0000000128027824 */ /* 0x000fe200078e0a02 */
[----:B---3--:R-:W-:-:S04]  /*20c90*/  SHF.R.S32.HI R0, RZ, 0x1f, R3 ;  /* 0x0000001fff007819 */ /* 0x008fc80000011403 */
[----:B------:R-:W-:-:S04]  /*20ca0*/  LEA.HI R0, R0, R3, RZ, 0x5 ;  /* 0x0000000300007211 */ /* 0x000fc800078f28ff */
[----:B------:R-:W-:-:S05]  /*20cb0*/  LOP3.LUT R0, R0, 0xffffffe0, RZ, 0xc0, !PT ;  /* 0xffffffe000007812 */ /* 0x000fca00078ec0ff */
[----:B------:R-:W-:-:S05]  /*20cc0*/  IMAD.IADD R0, R3, 0x1, -R0 ;  /* 0x0000000103007824 */ /* 0x000fca00078e0a00 */
[----:B------:R-:W-:-:S04]  /*20cd0*/  SHF.R.S32.HI R3, RZ, 0x1f, R0 ;  /* 0x0000001fff037819 */ /* 0x000fc80000011400 */
[----:B------:R-:W-:-:S04]  /*20ce0*/  LEA.HI R0, R3, R0, RZ, 0x2 ;  /* 0x0000000003007211 */ /* 0x000fc800078f10ff */
[----:B------:R-:W-:-:S05]  /*20cf0*/  SHF.R.S32.HI R0, RZ, 0x2, R0 ;  /* 0x00000002ff007819 */ /* 0x000fca0000011400 */
[----:B------:R-:W-:-:S05]  /*20d00*/  IMAD R0, R2, 0x10, R0 ;  /* 0x0000001002007824 */ /* 0x000fca00078e0200 */
        /* <DEDUP_REMOVED lines=31> */
.L_x_738:
[----:B---34-:R-:W-:Y:S05]  /*20f00*/  BSYNC B0 ;  /* 0x0000000000007941 */ /* 0x018fea0003800000 */
.L_x_737:
        /* <DEDUP_REMOVED lines=36> */
.L_x_740:
[----:B----4-:R-:W-:Y:S05]  /*21150*/  BSYNC B0 ;  /* 0x0000000000007941 */ /* 0x010fea0003800000 */
.L_x_739:
        /* <DEDUP_REMOVED lines=18> */
.L_x_742:
[----:B------:R-:W-:Y:S05]  /*21280*/  BSYNC B0 ;  /* 0x0000000000007941 */ /* 0x000fea0003800000 */
.L_x_741:
        /* <DEDUP_REMOVED lines=18> */
.L_x_744:
[----:B------:R-:W-:Y:S05]  /*213b0*/  BSYNC B0 ;  /* 0x0000000000007941 */ /* 0x000fea0003800000 */
.L_x_743:
        /* <DEDUP_REMOVED lines=18> */
.L_x_746:
[----:B------:R-:W-:Y:S05]  /*214e0*/  BSYNC B0 ;  /* 0x0000000000007941 */ /* 0x000fea0003800000 */
.L_x_745:
        /* <DEDUP_REMOVED lines=18> */
.L_x_748:
[----:B------:R-:W-:Y:S05]  /*21610*/  BSYNC B0 ;  /* 0x0000000000007941 */ /* 0x000fea0003800000 */
.L_x_747:
        /* <DEDUP_REMOVED lines=18> */
.L_x_750:
[----:B------:R-:W-:Y:S05]  /*21740*/  BSYNC B0 ;  /* 0x0000000000007941 */ /* 0x000fea0003800000 */
.L_x_749:
        /* <DEDUP_REMOVED lines=18> */
.L_x_752:
[----:B------:R-:W-:Y:S05]  /*21870*/  BSYNC B0 ;  /* 0x0000000000007941 */ /* 0x000fea0003800000 */
.L_x_751:
        /* <DEDUP_REMOVED lines=19> */
.L_x_753:
        /* <DEDUP_REMOVED lines=13> */
.L_x_2384:


//--------------------- .text._ZN5flash16flash_fwd_kernelI23Flash_fwd_kernel_traitsILi128ELi128ELi64ELi4ELb0ELb0EN7cutlass10bfloat16_tE19Flash_kernel_traitsILi128ELi128ELi64ELi4ES3_EELb0ELb0ELb1ELb1ELb0ELb0ELb1ELb0EEEvNS_16Flash_fwd_paramsE --------------------------
	.section	.text._ZN5flash16flash_fwd_kernelI23Flash_fwd_kernel_traitsILi128ELi128ELi64ELi4ELb0ELb0EN7cutlass10bfloat16_tE19Flash_kernel_traitsILi128ELi128ELi64ELi4ES3_EELb0ELb0ELb1ELb1ELb0ELb0ELb1ELb0EEEvNS_16Flash_fwd_paramsE,"ax",@progbits
	.sectioninfo	@"SHI_REGISTERS=255"
	.align	128
        .global         _ZN5flash16flash_fwd_kernelI23Flash_fwd_kernel_traitsILi128ELi128ELi64ELi4ELb0ELb0EN7cutlass10bfloat16_tE19Flash_kernel_traitsILi128ELi128ELi64ELi4ES3_EELb0ELb0ELb1ELb1ELb0ELb0ELb1ELb0EEEvNS_16Flash_fwd_paramsE
        .type           _ZN5flash16flash_fwd_kernelI23Flash_fwd_kernel_traitsILi128ELi128ELi64ELi4ELb0ELb0EN7cutlass10bfloat16_tE19Flash_kernel_traitsILi128ELi128ELi64ELi4ES3_EELb0ELb0ELb1ELb1ELb0ELb0ELb1ELb0EEEvNS_16Flash_fwd_paramsE,@function
        .size           _ZN5flash16flash_fwd_kernelI23Flash_fwd_kernel_traitsILi128ELi128ELi64ELi4ELb0ELb0EN7cutlass10bfloat16_tE19Flash_kernel_traitsILi128ELi128ELi64ELi4ES3_EELb0ELb0ELb1ELb1ELb0ELb0ELb1ELb0EEEvNS_16Flash_fwd_paramsE,(.L_x_2385 - _ZN5flash16flash_fwd_kernelI23Flash_fwd_kernel_traitsILi128ELi128ELi64ELi4ELb0ELb0EN7cutlass10bfloat16_tE19Flash_kernel_traitsILi128ELi128ELi64ELi4ES3_EELb0ELb0ELb1ELb1ELb0ELb0ELb1ELb0EEEvNS_16Flash_fwd_paramsE)
        .other          _ZN5flash16flash_fwd_kernelI23Flash_fwd_kernel_traitsILi128ELi128ELi64ELi4ELb0ELb0EN7cutlass10bfloat16_tE19Flash_kernel_traitsILi128ELi128ELi64ELi4ES3_EELb0ELb0ELb1ELb1ELb0ELb0ELb1ELb0EEEvNS_16Flash_fwd_paramsE,@"STO_CUDA_ENTRY STV_DEFAULT"
_ZN5flash16flash_fwd_kernelI23Flash_fwd_kernel_traitsILi128ELi128ELi64ELi4ELb0ELb0EN7cutlass10bfloat16_tE19Flash_kernel_traitsILi128ELi128ELi64ELi4ES3_EELb0ELb0ELb1ELb1ELb0ELb0ELb1ELb0EEEvNS_16Flash_fwd_paramsE:
.text._ZN5flash16flash_fwd_kernelI23Flash_fwd_kernel_traitsILi128ELi128ELi64ELi4ELb0ELb0EN7cutlass10bfloat16_tE19Flash_kernel_traitsILi128ELi128ELi64ELi4ES3_EELb0ELb0ELb1ELb1ELb0ELb0ELb1ELb0EEEvNS_16Flash_fwd_paramsE:
        /* <DEDUP_REMOVED lines=56> */
.L_x_754:
[----:B-1----:R-:W-:Y:S02]  /*0380*/  ULDC UR6, c[0x0][0x218] ;  /* 0x0000860000067ab9 */ /* 0x002fe40000000800 */
.L_x_755:
        /* <DEDUP_REMOVED lines=120> */
.L_x_758:
[----:B------:R-:W-:Y:S05]  /*0b10*/  BSYNC B0 ;  /* 0x0000000000007941 */ /* 0x000fea0003800000 */
.L_x_757:
        /* <DEDUP_REMOVED lines=18> */
.L_x_760:
[----:B------:R-:W-:Y:S05]  /*0c40*/  BSYNC B0 ;  /* 0x0000000000007941 */ /* 0x000fea0003800000 */
.L_x_759:
        /* <DEDUP_REMOVED lines=18> */
.L_x_762:
[----:B------:R-:W-:Y:S05]  /*0d70*/  BSYNC B0 ;  /* 0x0000000000007941 */ /* 0x000fea0003800000 */
.L_x_761:
        /* <DEDUP_REMOVED lines=18> */
.L_x_764:
[----:B------:R-:W-:Y:S05]  /*0ea0*/  BSYNC B0 ;  /* 0x0000000000007941 */ /* 0x000fea0003800000 */
.L_x_763:
        /* <DEDUP_REMOVED lines=18> */
.L_x_766:
[----:B------:R-:W-:Y:S05]  /*0fd0*/  BSYNC B0 ;  /* 0x0000000000007941 */ /* 0x000fea0003800000 */
.L_x_765:
        /* <DEDUP_REMOVED lines=18> */
.L_x_768:
[----:B------:R-:W-:Y:S05]  /*1100*/  BSYNC B0 ;  /* 0x0000000000007941 */ /* 0x000fea0003800000 */
.L_x_767:
        /* <DEDUP_REMOVED lines=18> */
.L_x_770:
[----:B------:R-:W-:Y:S05]  /*1230*/  BSYNC B0 ;  /* 0x0000000000007941 */ /* 0x000fea0003800000 */
.L_x_769:
        /* <DEDUP_REMOVED lines=18> */
.L_x_772:
[----:B------:R-:W-:Y:S05]  /*1360*/  BSYNC B0 ;  /* 0x0000000000007941 */ /* 0x000fea0003800000 */
.L_x_771:
        /* <DEDUP_REMOVED lines=67> */
.L_x_756:
        /* <DEDUP_REMOVED lines=33> */
.L_x_773:
        /* <DEDUP_REMOVED lines=45> */
.L_x_774:
        /* <DEDUP_REMOVED lines=95> */
.L_x_776:
[----:B------:R-:W-:Y:S05]  /*2270*/  BSYNC B0 ;  /* 0x0000000000007941 */ /* 0x000fea0003800000 */
.L_x_775:
        /* <DEDUP_REMOVED lines=29> */
.L_x_778:
[----:B------:R-:W-:Y:S05]  /*2450*/  BSYNC B0 ;  /* 0x0000000000007941 */ /* 0x000fea0003800000 */
.L_x_777:
        /* <DEDUP_REMOVED lines=29> */
.L_x_780:
[----:B------:R-:W-:Y:S05]  /*2630*/  BSYNC B0 ;  /* 0x0000000000007941 */ /* 0x000fea0003800000 */
.L_x_779:
        /* <DEDUP_REMOVED lines=29> */
.L_x_782:
[----:B------:R-:W-:Y:S05]  /*2810*/  BSYNC B0 ;  /* 0x0000000000007941 */ /* 0x000fea0003800000 */
.L_x_781:
        /* <DEDUP_REMOVED lines=29> */
.L_x_784:
[----:B------:R-:W-:Y:S05]  /*29f0*/  BSYNC B0 ;  /* 0x0000000000007941 */ /* 0x000fea0003800000 */
.L_x_783:
        /* <DEDUP_REMOVED lines=29> */
.L_x_786:
[----:B------:R-:W-:Y:S05]  /*2bd0*/  BSYNC B0 ;  /* 0x0000000000007941 */ /* 0x000fea0003800000 */
.L_x_785:
        /* <DEDUP_REMOVED lines=29> */
.L_x_788:
[----:B------:R-:W-:Y:S05]  /*2db0*/  BSYNC B0 ;  /* 0x0000000000007941 */ /* 0x000fea0003800000 */
.L_x_787:
        /* <DEDUP_REMOVED lines=33> */
.L_x_790:
[----:B------:R-:W-:Y:S05]  /*2fd0*/  BSYNC B0 ;  /* 0x0000000000007941 */ /* 0x000fea0003800000 */
.L_x_789:
        /* <DEDUP_REMOVED lines=32> */
.L_x_792:
[----:B------:R-:W-:Y:S05]  /*31e0*/  BSYNC B0 ;  /* 0x0000000000007941 */ /* 0x000fea0003800000 */
.L_x_791:
        /* <DEDUP_REMOVED lines=25> */
.L_x_794:
[----:B------:R-:W-:Y:S05]  /*3380*/  BSYNC B0 ;  /* 0x0000000000007941 */ /* 0x000fea0003800000 */
.L_x_793:
        /* <DEDUP_REMOVED lines=24> */
.L_x_796:
[----:B------:R-:W-:Y:S05]  /*3510*/  BSYNC B0 ;  /* 0x0000000000007941 */ /* 0x000fea0003800000 */
.L_x_795:
        /* <DEDUP_REMOVED lines=26> */
.L_x_798:
[----:B------:R-:W-:Y:S05]  /*36c0*/  BSYNC B0 ;  /* 0x0000000000007941 */ /* 0x000fea0003800000 */
.L_x_797:
        /* <DEDUP_REMOVED lines=66> */
.L_x_800:
[----:B--2---:R-:W-:Y:S05]  /*3af0*/  BSYNC B0 ;  /* 0x0000000000007941 */ /* 0x004fea0003800000 */
.L_x_799:
        /* <DEDUP_REMOVED lines=27> */
.L_x_802:
[----:B------:R-:W-:Y:S05]  /*3cb0*/  BSYNC B0 ;  /* 0x0000000000007941 */ /* 0x000fea0003800000 */
.L_x_801:
        /* <DEDUP_REMOVED lines=26> */
.L_x_804:
[----:B------:R-:W-:Y:S05]  /*3e60*/  BSYNC B0 ;  /* 0x0000000000007941 */ /* 0x000fea0003800000 */
.L_x_803:
        /* <DEDUP_REMOVED lines=28> */
.L_x_806:
[----:B------:R-:W-:Y:S05]  /*4030*/  BSYNC B0 ;  /* 0x0000000000007941 */ /* 0x000fea0003800000 */
.L_x_805:
        /* <DEDUP_REMOVED lines=23> */
[----:B------:R-:W-:-:S02]  /*41b0*/  LOP3.LUT R199, R6, R5, RZ, 0x3c, !PT ;  /* 0x0000000506c77212 */ /* 0x000fc400078e3cff */
[----:B------:R-:W-:Y:S01]  /*41c0*/  LEA R5, R124, UR13, 0x4 ;  /* 0x0000000d7c057c11 */ /* 0x000fe2000f8e20ff */
        /* <DEDUP_REMOVED lines=11> */
[----:B------:R-:W-:-:S02]  /*4280*/  IMAD R7, R3, 0x40, R126 ;  /* 0x0000004003077824 */ /* 0x000fc400078e027e */
[----:B------:R-:W5:Y:S01]  /*4290*/  LDSM.16.M88.4 R16, [R220+0x8800] ;  /* 0x00880000dc10783b */ /* 0x000f620000000200 */
[----:B------:R-:W-:Y:S01]  /*42a0*/  IMAD.MOV.U32 R0, RZ, RZ, 0x40 ;  /* 0x00000040ff007424 */ /* 0x000fe200078e00ff */
[----:B------:R-:W-:Y:S01]  /*42b0*/  IADD3 R238, R231, 0x800, RZ ;  /* 0x00000800e7ee7810 */ /* 0x000fe20007ffe0ff */
[C---:B------:R-:W-:Y:S01]  /*42c0*/  IMAD R230, R2.reuse, 0x2, R227 ;  /* 0x0000000202e67824 */ /* 0x040fe200078e02e3 */
[----:B------:R-:W2:Y:S01]  /*42d0*/  LDSM.16.M88.4 R32, [R220+0x9000] ;  /* 0x00900000dc20783b */ /* 0x000ea20000000200 */
[C---:B------:R-:W-:Y:S01]  /*42e0*/  IADD3 R132, R7.reuse, 0x20, RZ ;  /* 0x0000002007847810 */ /* 0x040fe20007ffe0ff */
[----:B------:R-:W-:Y:S01]  /*42f0*/  IMAD R229, R2, 0x2, R228 ;  /* 0x0000000202e57824 */ /* 0x000fe200078e02e4 */
[C---:B------:R-:W-:Y:S01]  /*4300*/  IADD3 R133, R7.reuse, 0x21, RZ ;  /* 0x0000002107857810 */ /* 0x040fe20007ffe0ff */
[----:B------:R-:W3:Y:S01]  /*4310*/  LDSM.16.M88.4 R44, [R220+0x9800] ;  /* 0x00980000dc2c783b */ /* 0x000ee20000000200 */
[----:B------:R-:W-:Y:S02]  /*4320*/  SEL R0, R0, 0xffffffc0, !P2 ;  /* 0xffffffc000007807 */ /* 0x000fe40005000000 */
[C---:B------:R-:W-:Y:S01]  /*4330*/  IADD3 R134, R7.reuse, 0x28, RZ ;  /* 0x0000002807867810 */ /* 0x040fe20007ffe0ff */
[----:B------:R-:W4:Y:S01]  /*4340*/  LDSM.16.M88.4 R20, [R227] ;  /* 0x00000000e314783b */ /* 0x000f220000000200 */
[C---:B------:R-:W-:Y:S01]  /*4350*/  IADD3 R136, R7.reuse, 0x29, RZ ;  /* 0x0000002907887810 */ /* 0x040fe20007ffe0ff */
[----:B------:R-:W-:Y:S01]  /*4360*/  IMAD.IADD R226, R220, 0x1, R0 ;  /* 0x00000001dce27824 */ /* 0x000fe200078e0200 */
[C---:B------:R-:W-:Y:S01]  /*4370*/  IADD3 R135, R7.reuse, 0x30, RZ ;  /* 0x0000003007877810 */ /* 0x040fe20007ffe0ff */
[----:B------:R-:W-:Y:S01]  /*4380*/  LDSM.16.M88.4 R40, [R231] ;  /* 0x00000000e728783b */ /* 0x000fe20000000200 */
[----:B------:R-:W-:Y:S01]  /*4390*/  IMAD.IADD R225, R0, 0x1, R231 ;  /* 0x0000000100e17824 */ /* 0x000fe200078e02e7 */
[----:B------:R-:W-:-:S02]  /*43a0*/  IADD3 R139, R7, 0x31, RZ ;  /* 0x00000031078b7810 */ /* 0x000fc40007ffe0ff */
[----:B------:R-:W-:Y:S01]  /*43b0*/  LDSM.16.M88.4 R28, [R231+0x1000] ;  /* 0x00100000e71c783b */ /* 0x000fe20000000200 */
[C---:B------:R-:W-:Y:S02]  /*43c0*/  IADD3 R138, R7.reuse, 0x38, RZ ;  /* 0x00000038078a7810 */ /* 0x040fe40007ffe0ff */
[----:B------:R-:W-:Y:S01]  /*43d0*/  IADD3 R137, R7, 0x39, RZ ;  /* 0x0000003907897810 */ /* 0x000fe20007ffe0ff */
[----:B------:R-:W-:Y:S01]  /*43e0*/  LDSM.16.M88.4 R36, [R231+0x800] ;  /* 0x00080000e724783b */ /* 0x000fe20000000200 */
[C---:B------:R-:W-:Y:S02]  /*43f0*/  IADD3 R237, R231.reuse, 0x1000, RZ ;  /* 0x00001000e7ed7810 */ /* 0x040fe40007ffe0ff */
[C---:B------:R-:W-:Y:S01]  /*4400*/  IADD3 R236, R231.reuse, 0x1800, RZ ;  /* 0x00001800e7ec7810 */ /* 0x040fe20007ffe0ff */
[----:B------:R-:W-:Y:S01]  /*4410*/  LDSM.16.M88.4 R24, [R231+0x1800] ;  /* 0x00180000e718783b */ /* 0x000fe20000000200 */
[C---:B------:R-:W-:Y:S02]  /*4420*/  IADD3 R235, R231.reuse, 0x2000, RZ ;  /* 0x00002000e7eb7810 */ /* 0x040fe40007ffe0ff */
[C---:B------:R-:W-:Y:S01]  /*4430*/  IADD3 R234, R231.reuse, 0x2800, RZ ;  /* 0x00002800e7ea7810 */ /* 0x040fe20007ffe0ff */
[----:B------:R-:W-:Y:S01]  /*4440*/  LDSM.16.M88.4 R96, [R226+0x9800] ;  /* 0x00980000e260783b */ /* 0x000fe20000000200 */
[----:B------:R-:W-:-:S02]  /*4450*/  IADD3 R233, R231, 0x3000, RZ ;  /* 0x00003000e7e97810 */ /* 0x000fc40007ffe0ff */
[----:B------:R-:W-:Y:S01]  /*4460*/  IADD3 R232, R231, 0x3800, RZ ;  /* 0x00003800e7e87810 */ /* 0x000fe20007ffe0ff */
[C---:B-1----:R-:W-:Y:S01]  /*4470*/  HMMA.16816.F32.BF16 R52, R8.reuse, R12, RZ ;  /* 0x0000000c0834723c */ /* 0x042fe200000418ff */
[----:B------:R-:W-:Y:S04]  /*4480*/  LDSM.16.M88.4 R48, [R226+0x8000] ;  /* 0x00800000e230783b */ /* 0x000fe80000000200 */
[----:B------:R-:W-:Y:S03]  /*4490*/  LDSM.16.M88.4 R60, [R226+0x9000] ;  /* 0x00900000e23c783b */ /* 0x000fe60000000200 */
[C---:B------:R-:W-:Y:S08]  /*44a0*/  HMMA.16816.F32.BF16 R72, R8.reuse, R14, RZ ;  /* 0x0000000e0848723c */ /* 0x040ff000000418ff */
[C---:B-----5:R-:W-:Y:S08]  /*44b0*/  HMMA.16816.F32.BF16 R56, R8.reuse, R16, RZ ;  /* 0x000000100838723c */ /* 0x060ff000000418ff */
[C---:B--2---:R-:W-:Y:S08]  /*44c0*/  HMMA.16816.F32.BF16 R64, R8.reuse, R32, RZ ;  /* 0x000000200840723c */ /* 0x044ff000000418ff */
[C---:B---3--:R-:W-:Y:S08]  /*44d0*/  HMMA.16816.F32.BF16 R68, R8.reuse, R44, RZ ;  /* 0x0000002c0844723c */ /* 0x048ff000000418ff */
[C---:B------:R-:W-:Y:S08]  /*44e0*/  HMMA.16816.F32.BF16 R76, R8.reuse, R18, RZ ;  /* 0x00000012084c723c */ /* 0x040ff000000418ff */
[C---:B------:R-:W-:Y:S08]  /*44f0*/  HMMA.16816.F32.BF16 R84, R8.reuse, R34, RZ ;  /* 0x000000220854723c */ /* 0x040ff000000418ff */
[----:B------:R-:W-:Y:S01]  /*4500*/  HMMA.16816.F32.BF16 R80, R8, R46, RZ ;  /* 0x0000002e0850723c */ /* 0x000fe200000418ff */
[----:B------:R-:W1:Y:S07]  /*4510*/  LDSM.16.M88.4 R8, [R228+0x2000] ;  /* 0x00200000e408783b */ /* 0x000e6e0000000200 */
[C---:B----4-:R-:W-:Y:S08]  /*4520*/  HMMA.16816.F32.BF16 R116, R20.reuse, R12, RZ ;  /* 0x0000000c1474723c */ /* 0x050ff000000418ff */
[C---:B------:R-:W-:Y:S01]  /*4530*/  HMMA.16816.F32.BF16 R120, R20.reuse, R14, RZ ;  /* 0x0000000e1478723c */ /* 0x040fe200000418ff */
[----:B------:R-:W2:Y:S07]  /*4540*/  LDSM.16.M88.4 R12, [R228] ;  /* 0x00000000e40c783b */ /* 0x000eae0000000200 */
[C---:B------:R-:W-:Y:S08]  /*4550*/  HMMA.16816.F32.BF16 R100, R20.reuse, R32, RZ ;  /* 0x000000201464723c */ /* 0x040ff000000418ff */
[C---:B------:R-:W-:Y:S08]  /*4560*/  HMMA.16816.F32.BF16 R108, R20.reuse, R34, RZ ;  /* 0x00000022146c723c */ /* 0x040ff000000418ff */
[C---:B------:R-:W-:Y:S08]  /*4570*/  HMMA.16816.F32.BF16 R104, R20.reuse, R16, RZ ;  /* 0x000000101468723c */ /* 0x040ff000000418ff */
[C---:B------:R-:W-:Y:S01]  /*4580*/  HMMA.16816.F32.BF16 R112, R20.reuse, R18, RZ ;  /* 0x000000121470723c */ /* 0x040fe200000418ff */
[----:B------:R-:W3:Y:S07]  /*4590*/  LDSM.16.M88.4 R16, [R230+0x2000] ;  /* 0x00200000e610783b */ /* 0x000eee0000000200 */
[C---:B------:R-:W-:Y:S08]  /*45a0*/  HMMA.16816.F32.BF16 R88, R20.reuse, R44, RZ ;  /* 0x0000002c1458723c */ /* 0x040ff000000418ff */
[----:B------:R-:W-:Y:S01]  /*45b0*/  HMMA.16816.F32.BF16 R92, R20, R46, RZ ;  /* 0x0000002e145c723c */ /* 0x000fe200000418ff */
[----:B------:R-:W4:Y:S07]  /*45c0*/  LDSM.16.M88.4 R44, [R226+0x8800] ;  /* 0x00880000e22c783b */ /* 0x000f2e0000000200 */
[C---:B-1----:R-:W-:Y:S08]  /*45d0*/  HMMA.16816.F32.BF16 R20, R8.reuse, R40, R52 ;  /* 0x000000280814723c */ /* 0x042ff00000041834 */
[C---:B------:R-:W-:Y:S08]  /*45e0*/  HMMA.16816.F32.BF16 R52, R8.reuse, R28, R64 ;  /* 0x0000001c0834723c */ /* 0x040ff00000041840 */
[C---:B------:R-:W-:Y:S08]  /*45f0*/  HMMA.16816.F32.BF16 R64, R8.reuse, R42, R72 ;  /* 0x0000002a0840723c */ /* 0x040ff00000041848 */
[----:B------:R-:W-:Y:S08]  /*4600*/  HMMA.16816.F32.BF16 R72, R8, R30, R84 ;  /* 0x0000001e0848723c */ /* 0x000ff00000041854 */
[C---:B--2---:R-:W-:Y:S08]  /*4610*/  HMMA.16816.F32.BF16 R100, R12.reuse, R28, R100 ;  /* 0x0000001c0c64723c */ /* 0x044ff00000041864 */
[----:B------:R-:W-:Y:S07]  /*4620*/  HMMA.16816.F32.BF16 R28, R12, R30, R108 ;  /* 0x0000001e0c1c723c */ /* 0x000fee000004186c */
[----:B------:R-:W-:Y:S01]  /*4630*/  IMAD.IADD R108, R125, 0x1, R5 ;  /* 0x000000017d6c7824 */ /* 0x000fe200078e0205 */
[C---:B------:R-:W-:Y:S01]  /*4640*/  IADD3 R109, R7.reuse, 0x1, RZ ;  /* 0x00000001076d7810 */ /* 0x040fe20007ffe0ff */
[----:B------:R-:W-:Y:S01]  /*4650*/  HMMA.16816.F32.BF16 R32, R8, R36, R56 ;  /* 0x000000240820723c */ /* 0x000fe20000041838 */
[----:B------:R-:W-:-:S02]  /*4660*/  IADD3 R110, R7, 0x8, RZ ;  /* 0x00000008076e7810 */ /* 0x000fc40007ffe0ff */
[C---:B------:R-:W-:Y:S02]  /*4670*/  IADD3 R247, R108.reuse, UR4, RZ ;  /* 0x000000046cf77c10 */ /* 0x040fe4000fffe0ff */
[----:B------:R-:W-:Y:S02]  /*4680*/  IADD3 R111, R7, 0x9, RZ ;  /* 0x00000009076f7810 */ /* 0x000fe40007ffe0ff */
[----:B------:R-:W-:Y:S01]  /*4690*/  IADD3 R153, R108, 0x8, RZ ;  /* 0x000000086c997810 */ /* 0x000fe20007ffe0ff */
[C---:B------:R-:W-:Y:S01]  /*46a0*/  IMAD.IADD R3, R247.reuse, 0x1, -R7 ;  /* 0x00000001f7037824 */ /* 0x040fe200078e0a07 */
[----:B------:R-:W-:Y:S01]  /*46b0*/  HMMA.16816.F32.BF16 R56, R8, R24, R68 ;  /* 0x000000180838723c */ /* 0x000fe20000041844 */
[----:B------:R-:W-:Y:S01]  /*46c0*/  IMAD.IADD R6, R247, 0x1, -R109 ;  /* 0x00000001f7067824 */ /* 0x000fe200078e0a6d */
[----:B------:R-:W-:Y:S02]  /*46d0*/  IADD3 R242, R153, UR4, RZ ;  /* 0x0000000499f27c10 */ /* 0x000fe4000fffe0ff */
[----:B------:R-:W-:-:S02]  /*46e0*/  IABS R3, R3 ;  /* 0x0000000300037213 */ /* 0x000fc40000000000 */
[----:B------:R-:W-:Y:S02]  /*46f0*/  IADD3 R152, R108, 0x40, RZ ;  /* 0x000000406c987810 */ /* 0x000fe40007ffe0ff */
[----:B------:R-:W-:Y:S01]  /*4700*/  HMMA.16816.F32.BF16 R68, R8, R38, R76 ;  /* 0x000000260844723c */ /* 0x000fe2000004184c */
[----:B------:R-:W-:Y:S01]  /*4710*/  IMAD.MOV.U32 R5, RZ, RZ, R3 ;  /* 0x000000ffff057224 */ /* 0x000fe200078e0003 */
[----:B------:R-:W-:Y:S01]  /*4720*/  IABS R3, R6 ;  /* 0x0000000600037213 */ /* 0x000fe20000000000 */
[C---:B------:R-:W-:Y:S01]  /*4730*/  IMAD.IADD R6, R247.reuse, 0x1, -R110 ;  /* 0x00000001f7067824 */ /* 0x040fe200078e0a6e */
[----:B------:R-:W-:Y:S01]  /*4740*/  IADD3 R241, R152, UR4, RZ ;  /* 0x0000000498f17c10 */ /* 0x000fe2000fffe0ff */
[----:B------:R1:W-:Y:S03]  /*4750*/  I2F R201, R5 ;  /* 0x0000000500c97306 */ /* 0x0003e60000201400 */
[C---:B------:R-:W-:Y:S08]  /*4760*/  HMMA.16816.F32.BF16 R76, R12.reuse, R40, R116 ;  /* 0x000000280c4c723c */ /* 0x040ff00000041874 */
[----:B------:R-:W-:Y:S01]  /*4770*/  HMMA.16816.F32.BF16 R40, R12, R42, R120 ;  /* 0x0000002a0c28723c */ /* 0x000fe20000041878 */
[----:B-1----:R-:W-:Y:S01]  /*4780*/  IMAD.MOV.U32 R5, RZ, RZ, R3 ;  /* 0x000000ffff057224 */ /* 0x002fe200078e0003 */
[----:B------:R-:W-:Y:S01]  /*4790*/  IABS R3, R6 ;  /* 0x0000000600037213 */ /* 0x000fe20000000000 */
[----:B------:R-:W-:-:S04]  /*47a0*/  IMAD.IADD R6, R247, 0x1, -R111 ;  /* 0x00000001f7067824 */ /* 0x000fc800078e0a6f */
[C---:B------:R-:W-:Y:S01]  /*47b0*/  IADD3 R120, R7.reuse, 0x10, RZ ;  /* 0x0000001007787810 */ /* 0x040fe20007ffe0ff */
[----:B------:R1:W-:Y:S01]  /*47c0*/  I2F R202, R5 ;  /* 0x0000000500ca7306 */ /* 0x0003e20000201400 */
[C---:B------:R-:W-:Y:S01]  /*47d0*/  IADD3 R121, R7.reuse, 0x11, RZ ;  /* 0x0000001107797810 */ /* 0x040fe20007ffe0ff */
[----:B------:R-:W-:Y:S01]  /*47e0*/  HMMA.16816.F32.BF16 R8, R8, R26, R80 ;  /* 0x0000001a0808723c */ /* 0x000fe20000041850 */
[C---:B------:R-:W-:Y:S02]  /*47f0*/  IADD3 R122, R7.reuse, 0x18, RZ ;  /* 0x00000018077a7810 */ /* 0x040fe40007ffe0ff */
[----:B------:R-:W-:-:S05]  /*4800*/  IADD3 R123, R7, 0x19, RZ ;  /* 0x00000019077b7810 */ /* 0x000fca0007ffe0ff */
        /* <DEDUP_REMOVED lines=9> */
[----:B-1----:R-:W-:Y:S01]  /*48a0*/  IMAD.IADD R5, R247, 0x1, -R120 ;  /* 0x00000001f7057824 */ /* 0x002fe200078e0a78 */
[----:B------:R-:W1:Y:S04]  /*48b0*/  LDSM.16.M88.4 R12, [R230] ;  /* 0x00000000e60c783b */ /* 0x000e680000000200 */
[----:B------:R-:W-:-:S02]  /*48c0*/  IABS R5, R5 ;  /* 0x0000000500057213 */ /* 0x000fc40000000000 */
[C---:B---3--:R-:W-:Y:S01]  /*48d0*/  HMMA.16816.F32.BF16 R116, R16.reuse, R96, R56 ;  /* 0x000000601074723c */ /* 0x048fe20000041838 */
[C---:B--2---:R-:W-:Y:S01]  /*48e0*/  IMAD.IADD R3, R247.reuse, 0x1, -R121 ;  /* 0x00000001f7037824 */ /* 0x044fe200078e0a79 */
[----:B------:R2:W-:Y:S04]  /*48f0*/  I2F R205, R5 ;  /* 0x0000000500cd7306 */ /* 0x0005e80000201400 */
[----:B------:R-:W-:Y:S02]  /*4900*/  IABS R3, R3 ;  /* 0x0000000300037213 */ /* 0x000fe40000000000 */
[C---:B----4-:R-:W-:Y:S01]  /*4910*/  HMMA.16816.F32.BF16 R112, R16.reuse, R44, R32 ;  /* 0x0000002c1070723c */ /* 0x050fe20000041820 */
[----:B------:R-:W-:Y:S07]  /*4920*/  LDSM.16.M88.4 R32, [R225+0x1000] ;  /* 0x00100000e120783b */ /* 0x000fee0000000200 */
[----:B------:R-:W-:Y:S01]  /*4930*/  HMMA.16816.F32.BF16 R68, R16, R46, R68 ;  /* 0x0000002e1044723c */ /* 0x000fe20000041844 */
[----:B--2---:R-:W-:Y:S01]  /*4940*/  IMAD.MOV.U32 R5, RZ, RZ, R3 ;  /* 0x000000ffff057224 */ /* 0x004fe200078e0003 */
[----:B------:R-:W-:Y:S01]  /*4950*/  IABS R3, R6 ;  /* 0x0000000600037213 */ /* 0x000fe20000000000 */
[----:B------:R-:W-:-:S02]  /*4960*/  IMAD.IADD R6, R247, 0x1, -R123 ;  /* 0x00000001f7067824 */ /* 0x000fc400078e0a7b */
[----:B------:R2:W-:Y:S03]  /*4970*/  I2F R206, R5 ;  /* 0x0000000500ce7306 */ /* 0x0005e60000201400 */
[C---:B------:R-:W-:Y:S01]  /*4980*/  HMMA.16816.F32.BF16 R84, R16.reuse, R48, R20 ;  /* 0x000000301054723c */ /* 0x040fe20000041814 */
[----:B------:R-:W-:Y:S07]  /*4990*/  LDSM.16.M88.4 R20, [R225+0x800] ;  /* 0x00080000e114783b */ /* 0x000fee0000000200 */
[----:B------:R-:W-:Y:S01]  /*49a0*/  HMMA.16816.F32.BF16 R52, R16, R60, R52 ;  /* 0x0000003c1034723c */ /* 0x000fe20000041834 */
[----:B--2---:R-:W-:Y:S01]  /*49b0*/  IMAD.MOV.U32 R5, RZ, RZ, R3 ;  /* 0x000000ffff057224 */ /* 0x004fe200078e0003 */
[----:B------:R-:W-:Y:S01]  /*49c0*/  IABS R3, R6 ;  /* 0x0000000600037213 */ /* 0x000fe20000000000 */
[----:B------:R-:W-:-:S05]  /*49d0*/  IMAD.IADD R6, R247, 0x1, -R132 ;  /* 0x00000001f7067824 */ /* 0x000fca00078e0a84 */
[C---:B-1----:R-:W-:Y:S01]  /*49e0*/  HMMA.16816.F32.BF16 R80, R12.reuse, R44, R80 ;  /* 0x0000002c0c50723c */ /* 0x042fe20000041850 */
[----:B------:R1:W-:Y:S07]  /*49f0*/  I2F R207, R5 ;  /* 0x0000000500cf7306 */ /* 0x0003ee0000201400 */
[----:B------:R-:W-:Y:S08]  /*4a00*/  HMMA.16816.F32.BF16 R56, R12, R46, R36 ;  /* 0x0000002e0c38723c */ /* 0x000ff00000041824 */
[----:B------:R-:W-:Y:S01]  /*4a10*/  HMMA.16816.F32.BF16 R64, R16, R50, R64 ;  /* 0x000000321040723c */ /* 0x000fe20000041840 */
[----:B-1----:R-:W-:Y:S01]  /*4a20*/  IMAD.MOV.U32 R5, RZ, RZ, R3 ;  /* 0x000000ffff057224 */ /* 0x002fe200078e0003 */
[----:B------:R-:W-:-:S02]  /*4a30*/  IABS R3, R6 ;  /* 0x0000000600037213 */ /* 0x000fc40000000000 */
[----:B------:R-:W-:Y:S01]  /*4a40*/  IADD3 R6, R108, 0x48, RZ ;  /* 0x000000486c067810 */ /* 0x000fe20007ffe0ff */
[----:B------:R1:W-:Y:S03]  /*4a50*/  I2F R208, R5 ;  /* 0x0000000500d07306 */ /* 0x0003e60000201400 */
[C---:B------:R-:W-:Y:S01]  /*4a60*/  IADD3 R248, R6.reuse, UR4, RZ ;  /* 0x0000000406f87c10 */ /* 0x040fe2000fffe0ff */
[C---:B------:R-:W-:Y:S01]  /*4a70*/  HMMA.16816.F32.BF16 R72, R16.reuse, R62, R72 ;  /* 0x0000003e1048723c */ /* 0x040fe20000041848 */
[----:B------:R-:W-:Y:S02]  /*4a80*/  ULDC UR4, c[0x0][0x2e8] ;  /* 0x0000ba0000047ab9 */ /* 0x000fe40000000800 */
[----:B------:R-:W-:Y:S01]  /*4a90*/  UIADD3 UR4, UR5, UR4, URZ ;  /* 0x0000000405047290 */ /* 0x000fe2000fffe03f */
[----:B------:R2:W-:Y:S04]  /*4aa0*/  I2F R209, R3 ;  /* 0x0000000300d17306 */ /* 0x0005e80000201400 */
[----:B------:R-:W-:Y:S01]  /*4ab0*/  HMMA.16816.F32.BF16 R24, R16, R98, R8 ;  /* 0x000000621018723c */ /* 0x000fe20000041808 */
[----:B------:R-:W3:Y:S01]  /*4ac0*/  LDSM.16.M88.4 R8, [R229+0x2000] ;  /* 0x00200000e508783b */ /* 0x000ee20000000200 */
[----:B------:R-:W-:Y:S01]  /*4ad0*/  IADD3 R6, R6, UR4, RZ ;  /* 0x0000000406067c10 */ /* 0x000fe2000fffe0ff */
[----:B-1----:R-:W-:-:S02]  /*4ae0*/  IMAD.IADD R5, R247, 0x1, -R133 ;  /* 0x00000001f7057824 */ /* 0x002fc400078e0a85 */
[----:B------:R-:W1:Y:S01]  /*4af0*/  LDSM.16.M88.4 R16, [R225] ;  /* 0x00000000e110783b */ /* 0x000e620000000200 */
[----:B------:R-:W-:Y:S02]  /*4b00*/  IMNMX R249, R6, UR14, PT ;  /* 0x0000000e06f97c17 */ /* 0x000fe4000b800200 */
[----:B------:R-:W-:Y:S01]  /*4b10*/  HMMA.16816.F32.BF16 R76, R12, R48, R76 ;  /* 0x000000300c4c723c */ /* 0x000fe2000004184c */
[----:B------:R-:W-:Y:S01]  /*4b20*/  IABS R0, R5 ;  /* 0x0000000500007213 */ /* 0x000fe20000000000 */
[----:B------:R-:W-:Y:S01]  /*4b30*/  IMAD.IADD R5, R247, 0x1, -R134 ;  /* 0x00000001f7057824 */ /* 0x000fe200078e0a86 */
[----:B------:R-:W-:-:S03]  /*4b40*/  ISETP.GE.AND P2, PT, R7, R249, PT ;  /* 0x000000f90700720c */ /* 0x000fc60003f46270 */
[----:B--2---:R-:W-:Y:S01]  /*4b50*/  IMAD.MOV.U32 R3, RZ, RZ, R0 ;  /* 0x000000ffff037224 */ /* 0x004fe200078e0000 */
[----:B------:R-:W-:Y:S01]  /*4b60*/  IABS R0, R5 ;  /* 0x0000000500007213 */ /* 0x000fe20000000000 */
[C---:B------:R-:W-:Y:S01]  /*4b70*/  IMAD.IADD R5, R247.reuse, 0x1, -R136 ;  /* 0x00000001f7057824 */ /* 0x040fe200078e0a88 */
[C---:B------:R-:W-:Y:S01]  /*4b80*/  HMMA.16816.F32.BF16 R44, R12.reuse, R60, R100 ;  /* 0x0000003c0c2c723c */ /* 0x040fe20000041864 */
[----:B------:R2:W-:Y:S07]  /*4b90*/  I2F R210, R3 ;  /* 0x0000000300d27306 */ /* 0x0005ee0000201400 */
[C---:B------:R-:W-:Y:S08]  /*4ba0*/  HMMA.16816.F32.BF16 R48, R12.reuse, R50, R40 ;  /* 0x000000320c30723c */ /* 0x040ff00000041828 */
[C---:B------:R-:W-:Y:S01]  /*4bb0*/  HMMA.16816.F32.BF16 R60, R12.reuse, R62, R28 ;  /* 0x0000003e0c3c723c */ /* 0x040fe2000004181c */
[----:B--2---:R-:W-:Y:S01]  /*4bc0*/  IMAD.MOV.U32 R3, RZ, RZ, R0 ;  /* 0x000000ffff037224 */ /* 0x004fe200078e0000 */
[----:B------:R-:W-:Y:S01]  /*4bd0*/  IABS R0, R5 ;  /* 0x0000000500007213 */ /* 0x000fe20000000000 */
[C---:B------:R-:W-:Y:S01]  /*4be0*/  IMAD.IADD R5, R247.reuse, 0x1, -R135 ;  /* 0x00000001f7057824 */ /* 0x040fe200078e0a87 */
[----:B------:R-:W2:Y:S01]  /*4bf0*/  LDSM.16.M88.4 R28, [R225+0x1800] ;  /* 0x00180000e11c783b */ /* 0x000ea20000000200 */
[----:B------:R4:W-:Y:S03]  /*4c00*/  I2F R211, R3 ;  /* 0x0000000300d37306 */ /* 0x0009e60000201400 */
[C---:B------:R-:W-:Y:S08]  /*4c10*/  HMMA.16816.F32.BF16 R40, R12.reuse, R96, R88 ;  /* 0x000000600c28723c */ /* 0x040ff00000041858 */
[----:B------:R-:W-:Y:S01]  /*4c20*/  HMMA.16816.F32.BF16 R36, R12, R98, R92 ;  /* 0x000000620c24723c */ /* 0x000fe2000004185c */
[----:B------:R-:W5:Y:S01]  /*4c30*/  LDSM.16.M88.4 R12, [R229] ;  /* 0x00000000e50c783b */ /* 0x000f620000000200 */
[----:B----4-:R-:W-:Y:S01]  /*4c40*/  IMAD.MOV.U32 R3, RZ, RZ, R0 ;  /* 0x000000ffff037224 */ /* 0x010fe200078e0000 */
[----:B------:R-:W-:Y:S01]  /*4c50*/  IABS R0, R5 ;  /* 0x0000000500007213 */ /* 0x000fe20000000000 */
[----:B------:R-:W-:-:S04]  /*4c60*/  IMAD.IADD R5, R247, 0x1, -R137 ;  /* 0x00000001f7057824 */ /* 0x000fc800078e0a89 */
[C---:B---3--:R-:W-:Y:S01]  /*4c70*/  HMMA.16816.F32.BF16 R92, R8.reuse, R34, R72 ;  /* 0x00000022085c723c */ /* 0x048fe20000041848 */
[----:B------:R3:W-:Y:S07]  /*4c80*/  I2F R212, R3 ;  /* 0x0000000300d47306 */ /* 0x0007ee0000201400 */
[C---:B-1----:R-:W-:Y:S01]  /*4c90*/  HMMA.16816.F32.BF16 R84, R8.reuse, R16, R84 ;  /* 0x000000100854723c */ /* 0x042fe20000041854 */
[----:B------:R1:W-:Y:S07]  /*4ca0*/  I2F R214, R0 ;  /* 0x0000000000d67306 */ /* 0x0003ee0000201400 */
[----:B------:R-:W-:Y:S01]  /*4cb0*/  HMMA.16816.F32.BF16 R96, R8, R18, R64 ;  /* 0x000000120860723c */ /* 0x000fe20000041840 */
[----:B---3--:R-:W-:-:S05]  /*4cc0*/  IMAD.IADD R3, R247, 0x1, -R139 ;  /* 0x00000001f7037824 */ /* 0x008fca00078e0a8b */
[----:B------:R-:W-:Y:S02]  /*4cd0*/  IABS R3, R3 ;  /* 0x0000000300037213 */ /* 0x000fe40000000000 */
[C---:B------:R-:W-:Y:S01]  /*4ce0*/  HMMA.16816.F32.BF16 R112, R8.reuse, R20, R112 ;  /* 0x000000140870723c */ /* 0x040fe20000041870 */
[----:B-1----:R-:W-:Y:S01]  /*4cf0*/  IMAD.IADD R0, R247, 0x1, -R138 ;  /* 0x00000001f7007824 */ /* 0x002fe200078e0a8a */
[----:B------:R1:W-:Y:S04]  /*4d00*/  I2F R213, R3 ;  /* 0x0000000300d57306 */ /* 0x0003e80000201400 */
[----:B------:R-:W-:Y:S02]  /*4d10*/  IABS R0, R0 ;  /* 0x0000000000007213 */ /* 0x000fe40000000000 */
[C---:B------:R-:W-:Y:S08]  /*4d20*/  HMMA.16816.F32.BF16 R104, R8.reuse, R22, R68 ;  /* 0x000000160868723c */ /* 0x040ff00000041844 */
[----:B------:R-:W-:Y:S01]  /*4d30*/  HMMA.16816.F32.BF16 R100, R8, R32, R52 ;  /* 0x000000200864723c */ /* 0x000fe20000041834 */
[----:B-1----:R-:W-:Y:S01]  /*4d40*/  IMAD.MOV.U32 R3, RZ, RZ, R0 ;  /* 0x000000ffff037224 */ /* 0x002fe200078e0000 */
[----:B------:R-:W-:Y:S01]  /*4d50*/  IABS R0, R5 ;  /* 0x0000000500007213 */ /* 0x000fe20000000000 */
[----:B------:R-:W-:-:S02]  /*4d60*/  IMAD.IADD R5, R242, 0x1, -R7 ;  /* 0x00000001f2057824 */ /* 0x000fc400078e0a07 */
[----:B------:R1:W-:Y:S03]  /*4d70*/  I2F R215, R3 ;  /* 0x0000000300d77306 */ /* 0x0003e60000201400 */
[C---:B--2---:R-:W-:Y:S08]  /*4d80*/  HMMA.16816.F32.BF16 R88, R8.reuse, R28, R116 ;  /* 0x0000001c0858723c */ /* 0x044ff00000041874 */
[----:B------:R-:W-:Y:S01]  /*4d90*/  HMMA.16816.F32.BF16 R72, R8, R30, R24 ;  /* 0x0000001e0848723c */ /* 0x000fe20000041818 */
[----:B------:R-:W-:Y:S04]  /*4da0*/  LDSM.16.M88.4 R24, [R220+0xa000] ;  /* 0x00a00000dc18783b */ /* 0x000fe80000000200 */
[----:B------:R-:W2:Y:S01]  /*4db0*/  LDSM.16.M88.4 R8, [R227+0x6000] ;  /* 0x00600000e308783b */ /* 0x000ea20000000200 */
[----:B-1----:R-:W-:Y:S01]  /*4dc0*/  IMAD.MOV.U32 R3, RZ, RZ, R0 ;  /* 0x000000ffff037224 */ /* 0x002fe200078e0000 */
[----:B------:R-:W-:Y:S01]  /*4dd0*/  IABS R0, R5 ;  /* 0x0000000500007213 */ /* 0x000fe20000000000 */
[--C-:B------:R-:W-:Y:S01]  /*4de0*/  IMAD.IADD R5, R241, 0x1, -R7.reuse ;  /* 0x00000001f1057824 */ /* 0x100fe200078e0a07 */
[C---:B-----5:R-:W-:Y:S01]  /*4df0*/  HMMA.16816.F32.BF16 R64, R12.reuse, R32, R44 ;  /* 0x000000200c40723c */ /* 0x060fe2000004182c */
        /* <DEDUP_REMOVED lines=8> */
[C---:B------:R-:W-:Y:S08]  /*4e80*/  HMMA.16816.F32.BF16 R80, R12.reuse, R20, R80 ;  /* 0x000000140c50723c */ /* 0x040ff00000041850 */
[----:B------:R-:W-:Y:S01]  /*4e90*/  HMMA.16816.F32.BF16 R56, R12, R22, R56 ;  /* 0x000000160c38723c */ /* 0x000fe20000041838 */
[----:B------:R-:W-:Y:S01]  /*4ea0*/  LDSM.16.M88.4 R20, [R220+0xb800] ;  /* 0x00b80000dc14783b */ /* 0x000fe20000000200 */
[----:B---3--:R-:W-:Y:S01]  /*4eb0*/  IMAD.MOV.U32 R3, RZ, RZ, R0 ;  /* 0x000000ffff037224 */ /* 0x008fe200078e0000 */
[----:B------:R-:W-:Y:S01]  /*4ec0*/  IABS R0, R5 ;  /* 0x0000000500007213 */ /* 0x000fe20000000000 */
[----:B------:R-:W-:-:S04]  /*4ed0*/  IMAD.IADD R5, R242, 0x1, -R109 ;  /* 0x00000001f2057824 */ /* 0x000fc800078e0a6d */
[C---:B------:R-:W-:Y:S01]  /*4ee0*/  HMMA.16816.F32.BF16 R60, R12.reuse, R34, R60 ;  /* 0x000000220c3c723c */ /* 0x040fe2000004183c */
[----:B------:R3:W-:Y:S01]  /*4ef0*/  I2F R197, R3 ;  /* 0x0000000300c57306 */ /* 0x0007e20000201400 */
[----:B------:R-:W4:Y:S06]  /*4f00*/  LDSM.16.M88.4 R32, [R220+0xb000] ;  /* 0x00b00000dc20783b */ /* 0x000f2c0000000200 */
[C---:B------:R-:W-:Y:S08]  /*4f10*/  HMMA.16816.F32.BF16 R52, R12.reuse, R28, R40 ;  /* 0x0000001c0c34723c */ /* 0x040ff00000041828 */
[----:B------:R-:W-:Y:S01]  /*4f20*/  HMMA.16816.F32.BF16 R44, R12, R30, R36 ;  /* 0x0000001e0c2c723c */ /* 0x000fe20000041824 */
[----:B---3--:R-:W-:Y:S01]  /*4f30*/  IMAD.MOV.U32 R3, RZ, RZ, R0 ;  /* 0x000000ffff037224 */ /* 0x008fe200078e0000 */
[----:B------:R-:W-:Y:S01]  /*4f40*/  IABS R0, R5 ;  /* 0x0000000500007213 */ /* 0x000fe20000000000 */
[C---:B------:R-:W-:Y:S01]  /*4f50*/  IMAD.IADD R5, R241.reuse, 0x1, -R109 ;  /* 0x00000001f1057824 */ /* 0x040fe200078e0a6d */
[----:B------:R-:W3:Y:S01]  /*4f60*/  LDSM.16.M88.4 R12, [R227+0x4000] ;  /* 0x00400000e30c783b */ /* 0x000ee20000000200 */
[----:B------:R5:W-:Y:S03]  /*4f70*/  I2F R194, R3 ;  /* 0x0000000300c27306 */ /* 0x000be60000201400 */
[C---:B--2---:R-:W-:Y:S01]  /*4f80*/  HMMA.16816.F32.BF16 R48, R8.reuse, R24, R84 ;  /* 0x000000180830723c */ /* 0x044fe20000041854 */
[----:B------:R-:W-:Y:S07]  /*4f90*/  LDSM.16.M88.4 R28, [R228+0x4000] ;  /* 0x00400000e41c783b */ /* 0x000fee0000000200 */
[----:B------:R-:W-:Y:S01]  /*4fa0*/  HMMA.16816.F32.BF16 R84, R8, R26, R96 ;  /* 0x0000001a0854723c */ /* 0x000fe20000041860 */
[----:B-----5:R-:W-:Y:S01]  /*4fb0*/  IMAD.MOV.U32 R3, RZ, RZ, R0 ;  /* 0x000000ffff037224 */ /* 0x020fe200078e0000 */
[----:B------:R-:W-:Y:S01]  /*4fc0*/  IABS R0, R5 ;  /* 0x0000000500007213 */ /* 0x000fe20000000000 */
[----:B------:R-:W-:-:S05]  /*4fd0*/  IMAD.IADD R5, R241, 0x1, -R110 ;  /* 0x00000001f1057824 */ /* 0x000fca00078e0a6e */
[C---:B-1----:R-:W-:Y:S01]  /*4fe0*/  HMMA.16816.F32.BF16 R128, R8.reuse, R16, R112 ;  /* 0x000000100880723c */ /* 0x042fe20000041870 */
[----:B------:R1:W-:Y:S07]  /*4ff0*/  I2F R198, R3 ;  /* 0x0000000300c67306 */ /* 0x0003ee0000201400 */
[C---:B------:R-:W-:Y:S01]  /*5000*/  HMMA.16816.F32.BF16 R96, R8.reuse, R18, R104 ;  /* 0x000000120860723c */ /* 0x040fe20000041868 */
[----:B------:R2:W-:Y:S07]  /*5010*/  I2F R196, R0 ;  /* 0x0000000000c47306 */ /* 0x0005ee0000201400 */
[----:B----4-:R-:W-:Y:S01]  /*5020*/  HMMA.16816.F32.BF16 R100, R8, R32, R100 ;  /* 0x000000200864723c */ /* 0x010fe20000041864 */
[----:B-1----:R-:W-:-:S05]  /*5030*/  IMAD.IADD R3, R248, 0x1, -R109 ;  /* 0x00000001f8037824 */ /* 0x002fca00078e0a6d */
[----:B------:R-:W-:Y:S02]  /*5040*/  IABS R3, R3 ;  /* 0x0000000300037213 */ /* 0x000fe40000000000 */
[C---:B------:R-:W-:Y:S01]  /*5050*/  HMMA.16816.F32.BF16 R144, R8.reuse, R34, R92 ;  /* 0x000000220890723c */ /* 0x040fe2000004185c */
[----:B--2---:R-:W-:Y:S01]  /*5060*/  IMAD.IADD R0, R242, 0x1, -R110 ;  /* 0x00000001f2007824 */ /* 0x004fe200078e0a6e */
[----:B------:R1:W-:Y:S04]  /*5070*/  I2F R193, R3 ;  /* 0x0000000300c17306 */ /* 0x0003e80000201400 */
[----:B------:R-:W-:Y:S02]  /*5080*/  IABS R0, R0 ;  /* 0x0000000000007213 */ /* 0x000fe40000000000 */
[C---:B------:R-:W-:Y:S08]  /*5090*/  HMMA.16816.F32.BF16 R88, R8.reuse, R20, R88 ;  /* 0x000000140858723c */ /* 0x040ff00000041858 */
[----:B------:R-:W-:Y:S01]  /*50a0*/  HMMA.16816.F32.BF16 R148, R8, R22, R72 ;  /* 0x000000160894723c */ /* 0x000fe20000041848 */
[----:B------:R-:W-:Y:S01]  /*50b0*/  LDSM.16.M88.4 R8, [R231+0x2000] ;  /* 0x00200000e708783b */ /* 0x000fe20000000200 */
[----:B-1----:R-:W-:Y:S01]  /*50c0*/  IMAD.MOV.U32 R3, RZ, RZ, R0 ;  /* 0x000000ffff037224 */ /* 0x002fe200078e0000 */
[----:B------:R-:W-:Y:S01]  /*50d0*/  IABS R0, R5 ;  /* 0x0000000500007213 */ /* 0x000fe20000000000 */
[----:B------:R-:W-:-:S02]  /*50e0*/  IMAD.IADD R5, R248, 0x1, -R110 ;  /* 0x00000001f8057824 */ /* 0x000fc400078e0a6e */
[----:B------:R1:W-:Y:S02]  /*50f0*/  I2F R192, R3 ;  /* 0x0000000300c07306 */ /* 0x0003e40000201400 */
[C---:B---3--:R-:W-:Y:S08]  /*5100*/  HMMA.16816.F32.BF16 R36, R12.reuse, R24, R76 ;  /* 0x000000180c24723c */ /* 0x048ff0000004184c */
[----:B------:R-:W-:Y:S01]  /*5110*/  HMMA.16816.F32.BF16 R40, R12, R26, R68 ;  /* 0x0000001a0c28723c */ /* 0x000fe20000041844 */
[----:B------:R-:W2:Y:S01]  /*5120*/  LDSM.16.M88.4 R24, [R228+0x6000] ;  /* 0x00600000e418783b */ /* 0x000ea20000000200 */
[----:B-1----:R-:W-:Y:S01]  /*5130*/  IMAD.MOV.U32 R3, RZ, RZ, R0 ;  /* 0x000000ffff037224 */ /* 0x002fe200078e0000 */
[----:B------:R-:W-:Y:S01]  /*5140*/  IABS R0, R5 ;  /* 0x0000000500007213 */ /* 0x000fe20000000000 */
[----:B------:R-:W-:-:S04]  /*5150*/  IMAD.IADD R5, R242, 0x1, -R111 ;  /* 0x00000001f2057824 */ /* 0x000fc800078e0a6f */
[C---:B------:R-:W-:Y:S01]  /*5160*/  HMMA.16816.F32.BF16 R72, R12.reuse, R16, R80 ;  /* 0x000000100c48723c */ /* 0x040fe20000041850 */
[----:B------:R1:W-:Y:S07]  /*5170*/  I2F R191, R3 ;  /* 0x0000000300bf7306 */ /* 0x0003ee0000201400 */
[C---:B------:R-:W-:Y:S01]  /*5180*/  HMMA.16816.F32.BF16 R112, R12.reuse, R18, R56 ;  /* 0x000000120c70723c */ /* 0x040fe20000041838 */
[----:B------:R-:W-:Y:S04]  /*5190*/  LDSM.16.M88.4 R16, [R230+0x6000] ;  /* 0x00600000e610783b */ /* 0x000fe80000000200 */
[----:B------:R-:W-:Y:S03]  /*51a0*/  LDSM.16.M88.4 R56, [R231+0x3000] ;  /* 0x00300000e738783b */ /* 0x000fe60000000200 */
[C---:B------:R-:W-:Y:S01]  /*51b0*/  HMMA.16816.F32.BF16 R140, R12.reuse, R22, R44 ;  /* 0x000000160c8c723c */ /* 0x040fe2000004182c */
[----:B-1----:R-:W-:Y:S01]  /*51c0*/  IMAD.MOV.U32 R3, RZ, RZ, R0 ;  /* 0x000000ffff037224 */ /* 0x002fe200078e0000 */
[----:B------:R-:W-:Y:S01]  /*51d0*/  IABS R0, R5 ;  /* 0x0000000500007213 */ /* 0x000fe20000000000 */
[--C-:B------:R-:W-:Y:S01]  /*51e0*/  IMAD.IADD R5, R241, 0x1, -R111.reuse ;  /* 0x00000001f1057824 */ /* 0x100fe200078e0a6f */
[----:B------:R-:W1:Y:S01]  /*51f0*/  LDSM.16.M88.4 R44, [R226+0xa000] ;  /* 0x00a00000e22c783b */ /* 0x000e620000000200 */
[----:B------:R3:W-:Y:S03]  /*5200*/  I2F R190, R3 ;  /* 0x0000000300be7306 */ /* 0x0007e60000201400 */
[C---:B------:R-:W-:Y:S01]  /*5210*/  HMMA.16816.F32.BF16 R116, R12.reuse, R20, R52 ;  /* 0x000000140c74723c */ /* 0x040fe20000041834 */
[----:B------:R-:W4:Y:S04]  /*5220*/  LDSM.16.M88.4 R20, [R230+0x4000] ;  /* 0x00400000e614783b */ /* 0x000f280000000200 */
[----:B------:R-:W5:Y:S03]  /*5230*/  LDSM.16.M88.4 R52, [R231+0x2800] ;  /* 0x00280000e734783b */ /* 0x000f660000000200 */
[----:B------:R-:W-:Y:S01]  /*5240*/  HMMA.16816.F32.BF16 R104, R12, R32, R64 ;  /* 0x000000200c68723c */ /* 0x000fe20000041840 */
[----:B---3--:R-:W-:Y:S01]  /*5250*/  IMAD.MOV.U32 R3, RZ, RZ, R0 ;  /* 0x000000ffff037224 */ /* 0x008fe200078e0000 */
[----:B------:R-:W-:Y:S01]  /*5260*/  IABS R0, R5 ;  /* 0x0000000500007213 */ /* 0x000fe20000000000 */
[----:B------:R-:W-:-:S05]  /*5270*/  IMAD.IADD R5, R248, 0x1, -R111 ;  /* 0x00000001f8057824 */ /* 0x000fca00078e0a6f */
[----:B------:R-:W-:Y:S01]  /*5280*/  HMMA.16816.F32.BF16 R124, R12, R34, R60 ;  /* 0x000000220c7c723c */ /* 0x000fe2000004183c */
[----:B------:R3:W-:Y:S01]  /*5290*/  I2F R187, R3 ;  /* 0x0000000300bb7306 */ /* 0x0007e20000201400 */
[----:B------:R-:W5:Y:S06]  /*52a0*/  LDSM.16.M88.4 R60, [R231+0x3800] ;  /* 0x00380000e73c783b */ /* 0x000f6c0000000200 */
[-C--:B--2---:R-:W-:Y:S08]  /*52b0*/  HMMA.16816.F32.BF16 R32, R24, R8.reuse, R48 ;  /* 0x000000081820723c */ /* 0x084ff00000041830 */
[C---:B------:R-:W-:Y:S01]  /*52c0*/  HMMA.16816.F32.BF16 R12, R28.reuse, R8, R36 ;  /* 0x000000081c0c723c */ /* 0x040fe20000041824 */
[----:B---3--:R-:W-:Y:S01]  /*52d0*/  IMAD.MOV.U32 R3, RZ, RZ, R0 ;  /* 0x000000ffff037224 */ /* 0x008fe200078e0000 */
[----:B------:R-:W-:Y:S01]  /*52e0*/  IABS R0, R5 ;  /* 0x0000000500007213 */ /* 0x000fe20000000000 */
[C---:B------:R-:W-:Y:S01]  /*52f0*/  IMAD.IADD R5, R242.reuse, 0x1, -R120 ;  /* 0x00000001f2057824 */ /* 0x040fe200078e0a78 */
[----:B------:R-:W-:Y:S01]  /*5300*/  LDSM.16.M88.4 R36, [R225+0x2000] ;  /* 0x00200000e124783b */ /* 0x000fe20000000200 */
[----:B------:R2:W-:Y:S03]  /*5310*/  I2F R188, R3 ;  /* 0x0000000300bc7306 */ /* 0x0005e60000201400 */
[----:B------:R-:W-:Y:S08]  /*5320*/  HMMA.16816.F32.BF16 R68, R28, R10, R40 ;  /* 0x0000000a1c44723c */ /* 0x000ff00000041828 */
[----:B-1----:R-:W-:Y:S01]  /*5330*/  HMMA.16816.F32.BF16 R40, R16, R44, R32 ;  /* 0x0000002c1028723c */ /* 0x002fe20000041820 */
[----:B--2---:R-:W-:Y:S01]  /*5340*/  IMAD.MOV.U32 R3, RZ, RZ, R0 ;  /* 0x000000ffff037224 */ /* 0x004fe200078e0000 */
[----:B------:R-:W-:Y:S01]  /*5350*/  IABS R0, R5 ;  /* 0x0000000500007213 */ /* 0x000fe20000000000 */
[----:B------:R-:W-:-:S05]  /*5360*/  IMAD.IADD R5, R242, 0x1, -R121 ;  /* 0x00000001f2057824 */ /* 0x000fca00078e0a79 */
[----:B----4-:R-:W-:Y:S01]  /*5370*/  HMMA.16816.F32.BF16 R32, R20, R44, R12 ;  /* 0x0000002c1420723c */ /* 0x010fe2000004180c */
[----:B------:R1:W-:Y:S01]  /*5380*/  I2F R186, R3 ;  /* 0x0000000300ba7306 */ /* 0x0003e20000201400 */
[----:B------:R-:W2:Y:S06]  /*5390*/  LDSM.16.M88.4 R12, [R229+0x4000] ;  /* 0x00400000e50c783b */ /* 0x000eac0000000200 */
[C---:B------:R-:W-:Y:S01]  /*53a0*/  HMMA.16816.F32.BF16 R80, R24.reuse, R10, R84 ;  /* 0x0000000a1850723c */ /* 0x040fe20000041854 */
[----:B------:R3:W-:Y:S01]  /*53b0*/  I2F R189, R0 ;  /* 0x0000000000bd7306 */ /* 0x0007e20000201400 */
[----:B------:R-:W4:Y:S06]  /*53c0*/  LDSM.16.M88.4 R8, [R229+0x6000] ;  /* 0x00600000e508783b */ /* 0x000f2c0000000200 */
[----:B-----5:R-:W-:Y:S01]  /*53d0*/  HMMA.16816.F32.BF16 R84, R24, R54, R96 ;  /* 0x000000361854723c */ /* 0x020fe20000041860 */
[----:B-1----:R-:W-:-:S05]  /*53e0*/  IMAD.IADD R3, R241, 0x1, -R120 ;  /* 0x00000001f1037824 */ /* 0x002fca00078e0a78 */
[----:B------:R-:W-:Y:S02]  /*53f0*/  IABS R3, R3 ;  /* 0x0000000300037213 */ /* 0x000fe40000000000 */
[C---:B------:R-:W-:Y:S01]  /*5400*/  HMMA.16816.F32.BF16 R92, R24.reuse, R56, R100 ;  /* 0x00000038185c723c */ /* 0x040fe20000041864 */
[----:B---3--:R-:W-:Y:S01]  /*5410*/  IMAD.IADD R0, R248, 0x1, -R120 ;  /* 0x00000001f8007824 */ /* 0x008fe200078e0a78 */
        /* <DEDUP_REMOVED lines=8> */
[----:B--2---:R-:W-:Y:S08]  /*54a0*/  HMMA.16816.F32.BF16 R48, R12, R36, R32 ;  /* 0x000000240c30723c */ /* 0x004ff00000041820 */
[----:B------:R-:W-:Y:S01]  /*54b0*/  HMMA.16816.F32.BF16 R76, R24, R52, R128 ;  /* 0x00000034184c723c */ /* 0x000fe20000041880 */
[----:B-1----:R-:W-:Y:S01]  /*54c0*/  IMAD.MOV.U32 R3, RZ, RZ, R0 ;  /* 0x000000ffff037224 */ /* 0x002fe200078e0000 */
[----:B------:R-:W-:Y:S01]  /*54d0*/  IABS R0, R5 ;  /* 0x0000000500007213 */ /* 0x000fe20000000000 */
[----:B------:R-:W-:-:S05]  /*54e0*/  IMAD.IADD R5, R248, 0x1, -R121 ;  /* 0x00000001f8057824 */ /* 0x000fca00078e0a79 */
[----:B------:R-:W-:Y:S01]  /*54f0*/  HMMA.16816.F32.BF16 R88, R24, R62, R148 ;  /* 0x0000003e1858723c */ /* 0x000fe20000041894 */
[----:B------:R1:W-:Y:S01]  /*5500*/  I2F R184, R3 ;  /* 0x0000000300b87306 */ /* 0x0003e20000201400 */
[----:B------:R-:W2:Y:S06]  /*5510*/  LDSM.16.M88.4 R24, [R226+0xa800] ;  /* 0x00a80000e218783b */ /* 0x000eac0000000200 */
[----:B------:R-:W-:Y:S08]  /*5520*/  HMMA.16816.F32.BF16 R32, R20, R46, R68 ;  /* 0x0000002e1420723c */ /* 0x000ff00000041844 */
[----:B----4-:R-:W-:Y:S01]  /*5530*/  HMMA.16816.F32.BF16 R40, R8, R36, R40 ;  /* 0x000000240828723c */ /* 0x010fe20000041828 */
[----:B-1----:R-:W-:Y:S01]  /*5540*/  IMAD.MOV.U32 R3, RZ, RZ, R0 ;  /* 0x000000ffff037224 */ /* 0x002fe200078e0000 */
[----:B------:R-:W-:Y:S01]  /*5550*/  IABS R0, R5 ;  /* 0x0000000500007213 */ /* 0x000fe20000000000 */
[----:B------:R-:W-:-:S02]  /*5560*/  IMAD.IADD R5, R242, 0x1, -R122 ;  /* 0x00000001f2057824 */ /* 0x000fc400078e0a7a */
[----:B------:R1:W-:Y:S03]  /*5570*/  I2F R182, R3 ;  /* 0x0000000300b67306 */ /* 0x0003e60000201400 */
[----:B------:R-:W-:Y:S08]  /*5580*/  HMMA.16816.F32.BF16 R64, R28, R52, R72 ;  /* 0x000000341c40723c */ /* 0x000ff00000041848 */
[----:B------:R-:W-:Y:S01]  /*5590*/  HMMA.16816.F32.BF16 R44, R16, R46, R80 ;  /* 0x0000002e102c723c */ /* 0x000fe20000041850 */
[----:B-1----:R-:W-:Y:S01]  /*55a0*/  IMAD.MOV.U32 R3, RZ, RZ, R0 ;  /* 0x000000ffff037224 */ /* 0x002fe200078e0000 */
        /* <DEDUP_REMOVED lines=12> */
[----:B------:R-:W3:Y:S01]  /*5670*/  LDSM.16.M88.4 R60, [R226+0xb800] ;  /* 0x00b80000e23c783b */ /* 0x000ee20000000200 */
[----:B-1----:R-:W-:Y:S01]  /*5680*/  IMAD.MOV.U32 R3, RZ, RZ, R0 ;  /* 0x000000ffff037224 */ /* 0x002fe200078e0000 */
[----:B------:R-:W-:Y:S01]  /*5690*/  IABS R0, R5 ;  /* 0x0000000500007213 */ /* 0x000fe20000000000 */
[----:B------:R-:W-:-:S04]  /*56a0*/  IMAD.IADD R5, R248, 0x1, -R123 ;  /* 0x00000001f8057824 */ /* 0x000fc800078e0a7b */
[----:B--2---:R-:W-:Y:S01]  /*56b0*/  HMMA.16816.F32.BF16 R28, R16, R24, R76 ;  /* 0x00000018101c723c */ /* 0x004fe2000004184c */
[----:B------:R1:W-:Y:S07]  /*56c0*/  I2F R183, R3 ;  /* 0x0000000300b77306 */ /* 0x0003ee0000201400 */
[----:B------:R-:W-:Y:S01]  /*56d0*/  HMMA.16816.F32.BF16 R52, R8, R38, R44 ;  /* 0x000000260834723c */ /* 0x000fe2000004182c */
[----:B------:R2:W-:Y:S07]  /*56e0*/  I2F R180, R0 ;  /* 0x0000000000b47306 */ /* 0x0005ee0000201400 */
[----:B------:R-:W-:Y:S01]  /*56f0*/  HMMA.16816.F32.BF16 R56, R16, R26, R84 ;  /* 0x0000001a1038723c */ /* 0x000fe20000041854 */
[----:B-1----:R-:W-:-:S05]  /*5700*/  IMAD.IADD R3, R242, 0x1, -R123 ;  /* 0x00000001f2037824 */ /* 0x002fca00078e0a7b */
[----:B------:R-:W-:Y:S02]  /*5710*/  IABS R3, R3 ;  /* 0x0000000300037213 */ /* 0x000fe40000000000 */
[----:B------:R-:W-:Y:S01]  /*5720*/  HMMA.16816.F32.BF16 R44, R20, R26, R68 ;  /* 0x0000001a142c723c */ /* 0x000fe20000041844 */
[----:B--2---:R-:W-:Y:S01]  /*5730*/  IMAD.IADD R0, R241, 0x1, -R123 ;  /* 0x00000001f1007824 */ /* 0x004fe200078e0a7b */
[----:B------:R1:W-:Y:S04]  /*5740*/  I2F R178, R3 ;  /* 0x0000000300b27306 */ /* 0x0003e80000201400 */
[----:B------:R-:W-:Y:S02]  /*5750*/  IABS R0, R0 ;  /* 0x0000000000007213 */ /* 0x000fe40000000000 */
[C---:B---3--:R-:W-:Y:S08]  /*5760*/  HMMA.16816.F32.BF16 R100, R16.reuse, R60, R100 ;  /* 0x0000003c1064723c */ /* 0x048ff00000041864 */
[----:B------:R-:W-:Y:S01]  /*5770*/  HMMA.16816.F32.BF16 R88, R16, R62, R88 ;  /* 0x0000003e1058723c */ /* 0x000fe20000041858 */
[----:B-1----:R-:W-:Y:S01]  /*5780*/  IMAD.MOV.U32 R3, RZ, RZ, R0 ;  /* 0x000000ffff037224 */ /* 0x002fe200078e0000 */
[----:B------:R-:W-:Y:S01]  /*5790*/  IABS R0, R5 ;  /* 0x0000000500007213 */ /* 0x000fe20000000000 */
[----:B------:R-:W-:-:S02]  /*57a0*/  IMAD.IADD R5, R242, 0x1, -R132 ;  /* 0x00000001f2057824 */ /* 0x000fc400078e0a84 */
[----:B------:R1:W-:Y:S02]  /*57b0*/  I2F R175, R3 ;  /* 0x0000000300af7306 */ /* 0x0003e40000201400 */
[----:B-1----:R-:W-:Y:S01]  /*57c0*/  IMAD.MOV.U32 R3, RZ, RZ, R0 ;  /* 0x000000ffff037224 */ /* 0x002fe200078e0000 */
[----:B------:R-:W-:Y:S01]  /*57d0*/  IABS R0, R5 ;  /* 0x0000000500007213 */ /* 0x000fe20000000000 */
[----:B------:R-:W-:-:S04]  /*57e0*/  IMAD.IADD R5, R241, 0x1, -R132 ;  /* 0x00000001f1057824 */ /* 0x000fc800078e0a84 */
        /* <DEDUP_REMOVED lines=28> */
[----:B------:R1:W-:Y:S08]  /*59b0*/  I2F R156, R3 ;  /* 0x00000003009c7306 */ /* 0x0003f00000201400 */
[----:B------:R2:W-:Y:S01]  /*59c0*/  I2F R171, R0 ;  /* 0x0000000000ab7306 */ /* 0x0005e20000201400 */
[----:B-1----:R-:W-:-:S05]  /*59d0*/  IMAD.IADD R3, R248, 0x1, -R134 ;  /* 0x00000001f8037824 */ /* 0x002fca00078e0a86 */
[----:B------:R-:W-:Y:S01]  /*59e0*/  IABS R3, R3 ;  /* 0x0000000300037213 */ /* 0x000fe20000000000 */
[----:B--2---:R-:W-:-:S03]  /*59f0*/  IMAD.IADD R0, R242, 0x1, -R136 ;  /* 0x00000001f2007824 */ /* 0x004fc600078e0a88 */
[----:B------:R1:W-:Y:S02]  /*5a00*/  I2F R158, R3 ;  /* 0x00000003009e7306 */ /* 0x0003e40000201400 */
[----:B------:R-:W-:-:S05]  /*5a10*/  IABS R0, R0 ;  /* 0x0000000000007213 */ /* 0x000fca0000000000 */
[----:B-1----:R-:W-:Y:S01]  /*5a20*/  IMAD.MOV.U32 R3, RZ, RZ, R0 ;  /* 0x000000ffff037224 */ /* 0x002fe200078e0000 */
[----:B------:R-:W-:Y:S01]  /*5a30*/  IABS R0, R5 ;  /* 0x0000000500007213 */ /* 0x000fe20000000000 */
[----:B------:R-:W-:Y:S02]  /*5a40*/  IMAD.IADD R5, R248, 0x1, -R136 ;  /* 0x00000001f8057824 */ /* 0x000fe400078e0a88 */
        /* <DEDUP_REMOVED lines=48> */
[----:B------:R-:W-:Y:S02]  /*5d50*/  IABS R0, R5 ;  /* 0x0000000500007213 */ /* 0x000fe40000000000 */
[----:B------:R-:W-:Y:S01]  /*5d60*/  IADD3 R5, R152, UR4, RZ ;  /* 0x0000000498057c10 */ /* 0x000fe2000fffe0ff */
[----:B------:R-:W-:Y:S03]  /*5d70*/  I2F R146, R3 ;  /* 0x0000000300927306 */ /* 0x000fe60000201400 */
[----:B------:R-:W-:Y:S02]  /*5d80*/  IMNMX R250, R5, UR14, PT ;  /* 0x0000000e05fa7c17 */ /* 0x000fe4000b800200 */
[----:B------:R-:W-:Y:S02]  /*5d90*/  IADD3 R5, R248, -c[0x0][0x2e4], RZ ;  /* 0x8000b900f8057a10 */ /* 0x000fe40007ffe0ff */
[----:B------:R-:W-:Y:S01]  /*5da0*/  ISETP.GE.AND P4, PT, R7, R250, PT ;  /* 0x000000fa0700720c */ /* 0x000fe20003f86270 */
[----:B------:R1:W-:Y:S01]  /*5db0*/  I2F R145, R0 ;  /* 0x0000000000917306 */ /* 0x0003e20000201400 */
[----:B------:R-:W-:-:S02]  /*5dc0*/  IMNMX R243, RZ, R5, !PT ;  /* 0x00000005fff37217 */ /* 0x000fc40007800200 */
[----:B------:R-:W-:Y:S02]  /*5dd0*/  ISETP.GE.AND P3, PT, R109, R250, PT ;  /* 0x000000fa6d00720c */ /* 0x000fe40003f66270 */
[----:B------:R-:W-:Y:S01]  /*5de0*/  ISETP.LT.OR P2, PT, R7, R243, P2 ;  /* 0x000000f30700720c */ /* 0x000fe20001741670 */
[----:B-1----:R-:W-:-:S04]  /*5df0*/  FMUL.FTZ R0, R48, c[0x0][0x2ec] ;  /* 0x0000bb0030007a20 */ /* 0x002fc80000410000 */
[----:B------:R1:W-:Y:S02]  /*5e00*/  MUFU.TANH R130, R0 ;  /* 0x0000000000827308 */ /* 0x0003e40000002400 */
[----:B-1----:R-:W-:-:S06]  /*5e10*/  FMUL.FTZ R0, R49, c[0x0][0x2ec] ;  /* 0x0000bb0031007a20 */ /* 0x002fcc0000410000 */
[----:B------:R1:W-:Y:S02]  /*5e20*/  MUFU.TANH R144, R0 ;  /* 0x0000000000907308 */ /* 0x0003e40000002400 */
[----:B-1----:R-:W-:-:S06]  /*5e30*/  FMUL.FTZ R0, R50, c[0x0][0x2ec] ;  /* 0x0000bb0032007a20 */ /* 0x002fcc0000410000 */
[----:B------:R1:W2:Y:S02]  /*5e40*/  MUFU.TANH R129, R0 ;  /* 0x0000000000817308 */ /* 0x0002a40000002400 */
[----:B-1----:R-:W-:Y:S02]  /*5e50*/  FMUL.FTZ R0, R51, c[0x0][0x2ec] ;  /* 0x0000bb0033007a20 */ /* 0x002fe40000410000 */
[----:B------:R-:W-:Y:S01]  /*5e60*/  HMMA.16816.F32.BF16 R48, R12, R38, R32 ;  /* 0x000000260c30723c */ /* 0x000fe20000041820 */
[----:B------:R-:W1:Y:S03]  /*5e70*/  LDSM.16.M88.4 R32, [R225+0x2800] ;  /* 0x00280000e120783b */ /* 0x000e660000000200 */
[----:B------:R3:W-:Y:S01]  /*5e80*/  MUFU.TANH R131, R0 ;  /* 0x0000000000837308 */ /* 0x0007e20000002400 */
[----:B--2---:R-:W-:Y:S01]  /*5e90*/  FFMA.FTZ R5, R195, -UR21, R129 ;  /* 0x80000015c3057c23 */ /* 0x004fe20008010081 */
[----:B------:R-:W2:Y:S01]  /*5ea0*/  LDSM.16.M88.4 R36, [R226+0xb000] ;  /* 0x00b00000e224783b */ /* 0x000ea20000000200 */
[----:B---3--:R-:W-:-:S05]  /*5eb0*/  FMUL.FTZ R0, R40, c[0x0][0x2ec] ;  /* 0x0000bb0028007a20 */ /* 0x008fca0000410000 */
[----:B------:R3:W4:Y:S02]  /*5ec0*/  MUFU.TANH R128, R0 ;  /* 0x0000000000807308 */ /* 0x0007240000002400 */
[----:B---3--:R-:W-:-:S06]  /*5ed0*/  FMUL.FTZ R0, R41, c[0x0][0x2ec] ;  /* 0x0000bb0029007a20 */ /* 0x008fcc0000410000 */
[----:B------:R3:W5:Y:S02]  /*5ee0*/  MUFU.TANH R124, R0 ;  /* 0x00000000007c7308 */ /* 0x0007640000002400 */
[----:B---3--:R-:W-:-:S06]  /*5ef0*/  FMUL.FTZ R0, R42, c[0x0][0x2ec] ;  /* 0x0000bb002a007a20 */ /* 0x008fcc0000410000 */
[----:B------:R3:W-:Y:S02]  /*5f00*/  MUFU.TANH R113, R0 ;  /* 0x0000000000717308 */ /* 0x0007e40000002400 */
[----:B---3--:R-:W-:Y:S02]  /*5f10*/  FMUL.FTZ R0, R43, c[0x0][0x2ec] ;  /* 0x0000bb002b007a20 */ /* 0x008fe40000410000 */
[----:B------:R-:W-:Y:S04]  /*5f20*/  HMMA.16816.F32.BF16 R40, R20, R24, R64 ;  /* 0x000000181428723c */ /* 0x000fe80000041840 */
[----:B------:R3:W-:Y:S04]  /*5f30*/  MUFU.TANH R116, R0 ;  /* 0x0000000000747308 */ /* 0x0007e80000002400 */
[----:B-1----:R-:W-:Y:S08]  /*5f40*/  HMMA.16816.F32.BF16 R24, R8, R32, R28 ;  /* 0x000000200818723c */ /* 0x002ff0000004181c */
[----:B--2---:R-:W-:Y:S01]  /*5f50*/  HMMA.16816.F32.BF16 R28, R20, R36, R72 ;  /* 0x00000024141c723c */ /* 0x004fe20000041848 */
[----:B---3--:R-:W-:-:S04]  /*5f60*/  FMUL.FTZ R0, R48, c[0x0][0x2ec] ;  /* 0x0000bb0030007a20 */ /* 0x008fc80000410000 */
[----:B------:R1:W2:Y:S03]  /*5f70*/  MUFU.TANH R114, R0 ;  /* 0x0000000000727308 */ /* 0x0002a60000002400 */
[----:B------:R-:W-:Y:S08]  /*5f80*/  HMMA.16816.F32.BF16 R40, R12, R32, R40 ;  /* 0x000000200c28723c */ /* 0x000ff00000041828 */
[----:B------:R-:W-:-:S04]  /*5f90*/  FMUL.FTZ R3, R24, c[0x0][0x2ec] ;  /* 0x0000bb0018037a20 */ /* 0x000fc80000410000 */
[----:B------:R3:W-:Y:S01]  /*5fa0*/  MUFU.TANH R75, R3 ;  /* 0x00000003004b7308 */ /* 0x0007e20000002400 */
[----:B-1----:R-:W-:-:S07]  /*5fb0*/  FMUL.FTZ R0, R49, c[0x0][0x2ec] ;  /* 0x0000bb0031007a20 */ /* 0x002fce0000410000 */
[----:B------:R1:W-:Y:S01]  /*5fc0*/  MUFU.TANH R115, R0 ;  /* 0x0000000000737308 */ /* 0x0003e20000002400 */
[----:B---3--:R-:W-:-:S04]  /*5fd0*/  IADD3 R3, R153, UR4, RZ ;  /* 0x0000000499037c10 */ /* 0x008fc8000fffe0ff */
[----:B------:R-:W-:Y:S02]  /*5fe0*/  IMNMX R251, R3, UR14, PT ;  /* 0x0000000e03fb7c17 */ /* 0x000fe4000b800200 */
[----:B------:R-:W-:Y:S01]  /*5ff0*/  IADD3 R3, R241, -c[0x0][0x2e4], RZ ;  /* 0x8000b900f1037a10 */ /* 0x000fe20007ffe0ff */
[----:B-1----:R-:W-:Y:S01]  /*6000*/  FMUL.FTZ R0, R50, c[0x0][0x2ec] ;  /* 0x0000bb0032007a20 */ /* 0x002fe20000410000 */
[----:B------:R-:W-:Y:S02]  /*6010*/  ISETP.GE.AND P0, PT, R7, R251, PT ;  /* 0x000000fb0700720c */ /* 0x000fe40003f06270 */
[----:B------:R-:W-:Y:S01]  /*6020*/  IMNMX R244, RZ, R3, !PT ;  /* 0x00000003fff47217 */ /* 0x000fe20007800200 */
[----:B------:R1:W-:Y:S01]  /*6030*/  MUFU.TANH R77, R0 ;  /* 0x00000000004d7308 */ /* 0x0003e20000002400 */
[----:B------:R-:W-:Y:S02]  /*6040*/  ISETP.GE.AND P5, PT, R109, R251, PT ;  /* 0x000000fb6d00720c */ /* 0x000fe40003fa6270 */
[----:B------:R-:W-:-:S02]  /*6050*/  ISETP.LT.OR P4, PT, R7, R244, P4 ;  /* 0x000000f40700720c */ /* 0x000fc40002781670 */
[----:B------:R-:W-:Y:S01]  /*6060*/  ISETP.LT.OR P3, PT, R109, R244, P3 ;  /* 0x000000f46d00720c */ /* 0x000fe20001f61670 */
[----:B-1----:R-:W-:Y:S02]  /*6070*/  FMUL.FTZ R0, R51, c[0x0][0x2ec] ;  /* 0x0000bb0033007a20 */ /* 0x002fe40000410000 */
[----:B------:R-:W-:Y:S02]  /*6080*/  HMMA.16816.F32.BF16 R48, R16, R36, R92 ;  /* 0x000000241030723c */ /* 0x000fe4000004185c */
[----:B------:R1:W-:Y:S02]  /*6090*/  MUFU.TANH R85, R0 ;  /* 0x0000000000557308 */ /* 0x0003e40000002400 */
[----:B-1----:R-:W-:-:S06]  /*60a0*/  FMUL.FTZ R0, R52, c[0x0][0x2ec] ;  /* 0x0000bb0034007a20 */ /* 0x002fcc0000410000 */
[----:B------:R1:W3:Y:S02]  /*60b0*/  MUFU.TANH R67, R0 ;  /* 0x0000000000437308 */ /* 0x0002e40000002400 */
[----:B-1----:R-:W-:-:S06]  /*60c0*/  FMUL.FTZ R0, R53, c[0x0][0x2ec] ;  /* 0x0000bb0035007a20 */ /* 0x002fcc0000410000 */
[----:B------:R1:W-:Y:S02]  /*60d0*/  MUFU.TANH R112, R0 ;  /* 0x0000000000707308 */ /* 0x0003e40000002400 */
[----:B-1----:R-:W-:-:S06]  /*60e0*/  FMUL.FTZ R0, R54, c[0x0][0x2ec] ;  /* 0x0000bb0036007a20 */ /* 0x002fcc0000410000 */
[----:B------:R1:W-:Y:S02]  /*60f0*/  MUFU.TANH R66, R0 ;  /* 0x0000000000427308 */ /* 0x0003e40000002400 */
[----:B-1----:R-:W-:Y:S02]  /*6100*/  FMUL.FTZ R0, R55, c[0x0][0x2ec] ;  /* 0x0000bb0037007a20 */ /* 0x002fe40000410000 */
[-C--:B------:R-:W-:Y:S04]  /*6110*/  HMMA.16816.F32.BF16 R52, R16, R38.reuse, R96 ;  /* 0x000000261034723c */ /* 0x080fe80000041860 */
[----:B------:R1:W-:Y:S03]  /*6120*/  MUFU.TANH R95, R0 ;  /* 0x00000000005f7308 */ /* 0x0003e60000002400 */
[----:B------:R-:W-:Y:S01]  /*6130*/  FMUL.FTZ R16, R25, c[0x0][0x2ec] ;  /* 0x0000bb0019107a20 */ /* 0x000fe20000410000 */
[----:B------:R-:W-:Y:S01]  /*6140*/  HMMA.16816.F32.BF16 R36, R20, R38, R80 ;  /* 0x000000261424723c */ /* 0x000fe20000041850 */
[----:B------:R-:W-:-:S02]  /*6150*/  FMUL.FTZ R17, R26, c[0x0][0x2ec] ;  /* 0x0000bb001a117a20 */ /* 0x000fc40000410000 */
[----:B------:R-:W-:Y:S01]  /*6160*/  FMUL.FTZ R18, R27, c[0x0][0x2ec] ;  /* 0x0000bb001b127a20 */ /* 0x000fe20000410000 */
[----:B------:R-:W-:Y:S04]  /*6170*/  MUFU.TANH R92, R16 ;  /* 0x00000010005c7308 */ /* 0x000fe80000002400 */
[----:B------:R-:W-:Y:S01]  /*6180*/  HMMA.16816.F32.BF16 R24, R12, R34, R44 ;  /* 0x000000220c18723c */ /* 0x000fe2000004182c */
[----:B-1----:R-:W-:-:S03]  /*6190*/  FMUL.FTZ R0, R40, c[0x0][0x2ec] ;  /* 0x0000bb0028007a20 */ /* 0x002fc60000410000 */
[----:B------:R-:W-:Y:S04]  /*61a0*/  MUFU.TANH R44, R17 ;  /* 0x00000011002c7308 */ /* 0x000fe80000002400 */
[----:B------:R-:W-:Y:S04]  /*61b0*/  HMMA.16816.F32.BF16 R32, R8, R34, R56 ;  /* 0x000000220820723c */ /* 0x000fe80000041838 */
[----:B------:R1:W1:Y:S08]  /*61c0*/  MUFU.TANH R69, R0 ;  /* 0x0000000000457308 */ /* 0x0002700000002400 */
[----:B------:R2:W-:Y:S04]  /*61d0*/  MUFU.TANH R76, R18 ;  /* 0x00000012004c7308 */ /* 0x0005e80000002400 */
[----:B------:R-:W-:-:S02]  /*61e0*/  FMUL.FTZ R6, R27, c[0x0][0x2ec] ;  /* 0x0000bb001b067a20 */ /* 0x000fc40000410000 */
[----:B------:R-:W-:Y:S02]  /*61f0*/  FMUL.FTZ R3, R25, c[0x0][0x2ec] ;  /* 0x0000bb0019037a20 */ /* 0x000fe40000410000 */
[----:B-1----:R-:W-:Y:S01]  /*6200*/  FMUL.FTZ R0, R41, c[0x0][0x2ec] ;  /* 0x0000bb0029007a20 */ /* 0x002fe20000410000 */
[----:B------:R1:W-:Y:S01]  /*6210*/  MUFU.TANH R87, R6 ;  /* 0x0000000600577308 */ /* 0x0003e20000002400 */
[----:B--2---:R-:W2:Y:S07]  /*6220*/  LDSM.16.M88.4 R16, [R225+0x3000] ;  /* 0x00300000e110783b */ /* 0x004eae0000000200 */
[----:B------:R3:W-:Y:S08]  /*6230*/  MUFU.TANH R97, R0 ;  /* 0x0000000000617308 */ /* 0x0007f00000002400 */
[----:B------:R4:W-:Y:S01]  /*6240*/  MUFU.TANH R94, R3 ;  /* 0x00000003005e7308 */ /* 0x0009e20000002400 */
[----:B-1----:R-:W-:-:S02]  /*6250*/  FMUL.FTZ R6, R33, c[0x0][0x2ec] ;  /* 0x0000bb0021067a20 */ /* 0x002fc40000410000 */
[----:B---3--:R-:W-:-:S05]  /*6260*/  FMUL.FTZ R0, R42, c[0x0][0x2ec] ;  /* 0x0000bb002a007a20 */ /* 0x008fca0000410000 */
[----:B------:R1:W-:Y:S01]  /*6270*/  MUFU.TANH R86, R6 ;  /* 0x0000000600567308 */ /* 0x0003e20000002400 */
[----:B----4-:R-:W-:-:S07]  /*6280*/  FFMA.FTZ R3, R197, -UR21, R128 ;  /* 0x80000015c5037c23 */ /* 0x010fce0008010080 */
[----:B------:R3:W4:Y:S01]  /*6290*/  MUFU.TANH R93, R0 ;  /* 0x00000000005d7308 */ /* 0x0007220000002400 */
[----:B------:R-:W-:Y:S01]  /*62a0*/  FSEL R79, R3, -INF , !P4 ;  /* 0xff800000034f7808 */ /* 0x000fe20006000000 */
[----:B-----5:R-:W-:Y:S01]  /*62b0*/  FFMA.FTZ R3, R196, -UR21, R124 ;  /* 0x80000015c4037c23 */ /* 0x020fe2000801007c */
[----:B------:R-:W-:Y:S01]  /*62c0*/  ISETP.GE.AND P4, PT, R110, R251, PT ;  /* 0x000000fb6e00720c */ /* 0x000fe20003f86270 */
[----:B-1----:R-:W-:-:S03]  /*62d0*/  FFMA.FTZ R6, R203, -UR21, R114 ;  /* 0x80000015cb067c23 */ /* 0x002fc60008010072 */
[----:B------:R-:W-:Y:S01]  /*62e0*/  FSEL R73, R3, -INF , !P3 ;  /* 0xff80000003497808 */ /* 0x000fe20005800000 */
[----:B------:R-:W-:Y:S01]  /*62f0*/  FFMA.FTZ R3, R191, -UR21, R67 ;  /* 0x80000015bf037c23 */ /* 0x000fe20008010043 */
[----:B------:R-:W-:Y:S01]  /*6300*/  ISETP.GE.AND P3, PT, R111, R251, PT ;  /* 0x000000fb6f00720c */ /* 0x000fe20003f66270 */
[----:B--2---:R-:W-:Y:S01]  /*6310*/  HMMA.16816.F32.BF16 R28, R12, R16, R28 ;  /* 0x000000100c1c723c */ /* 0x004fe2000004181c */
[----:B---3--:R-:W-:-:S04]  /*6320*/  FMUL.FTZ R0, R43, c[0x0][0x2ec] ;  /* 0x0000bb002b007a20 */ /* 0x008fc80000410000 */
[----:B------:R1:W-:Y:S03]  /*6330*/  MUFU.TANH R96, R0 ;  /* 0x0000000000607308 */ /* 0x0003e60000002400 */
[----:B------:R-:W-:Y:S01]  /*6340*/  HMMA.16816.F32.BF16 R40, R20, R60, R104 ;  /* 0x0000003c1428723c */ /* 0x000fe20000041868 */
[----:B-1----:R-:W-:-:S04]  /*6350*/  IADD3 R0, R108, UR4, RZ ;  /* 0x000000046c007c10 */ /* 0x002fc8000fffe0ff */
[----:B------:R-:W-:Y:S02]  /*6360*/  IMNMX R252, R0, UR14, PT ;  /* 0x0000000e00fc7c17 */ /* 0x000fe4000b800200 */
[----:B------:R-:W-:Y:S02]  /*6370*/  IADD3 R0, R247, -c[0x0][0x2e4], RZ ;  /* 0x8000b900f7007a10 */ /* 0x000fe40007ffe0ff */
[C---:B------:R-:W-:Y:S02]  /*6380*/  ISETP.GE.AND P1, PT, R7.reuse, R252, PT ;  /* 0x000000fc0700720c */ /* 0x040fe40003f26270 */
[----:B------:R-:W-:Y:S02]  /*6390*/  IMNMX R246, RZ, R0, !PT ;  /* 0x00000000fff67217 */ /* 0x000fe40007800200 */
[----:B------:R-:W-:Y:S02]  /*63a0*/  IADD3 R0, R242, -c[0x0][0x2e4], RZ ;  /* 0x8000b900f2007a10 */ /* 0x000fe40007ffe0ff */
[----:B------:R-:W-:-:S02]  /*63b0*/  ISETP.LT.OR P1, PT, R7, R246, P1 ;  /* 0x000000f60700720c */ /* 0x000fc40000f21670 */
[----:B------:R-:W-:Y:S01]  /*63c0*/  IMNMX R245, RZ, R0, !PT ;  /* 0x00000000fff57217 */ /* 0x000fe20007800200 */
[----:B------:R-:W-:Y:S01]  /*63d0*/  FMUL.FTZ R0, R24, c[0x0][0x2ec] ;  /* 0x0000bb0018007a20 */ /* 0x000fe20000410000 */
[----:B------:R-:W-:Y:S01]  /*63e0*/  ISETP.GE.AND P6, PT, R109, R252, PT ;  /* 0x000000fc6d00720c */ /* 0x000fe20003fc6270 */
[----:B------:R-:W-:Y:S01]  /*63f0*/  FMUL.FTZ R24, R34, c[0x0][0x2ec] ;  /* 0x0000bb0022187a20 */ /* 0x000fe20000410000 */
[----:B------:R-:W-:Y:S01]  /*6400*/  ISETP.LT.OR P0, PT, R7, R245, P0 ;  /* 0x000000f50700720c */ /* 0x000fe20000701670 */
[----:B------:R1:W2:Y:S01]  /*6410*/  MUFU.TANH R47, R0 ;  /* 0x00000000002f7308 */ /* 0x0002a20000002400 */
[----:B------:R-:W-:Y:S01]  /*6420*/  ISETP.LT.OR P6, PT, R109, R246, P6 ;  /* 0x000000f66d00720c */ /* 0x000fe200037c1670 */
[----:B------:R-:W-:Y:S01]  /*6430*/  FMUL.FTZ R7, R35, c[0x0][0x2ec] ;  /* 0x0000bb0023077a20 */ /* 0x000fe20000410000 */
[----:B------:R-:W-:Y:S01]  /*6440*/  FSEL R74, R5, -INF , !P0 ;  /* 0xff800000054a7808 */ /* 0x000fe20004000000 */
[----:B------:R-:W-:Y:S01]  /*6450*/  FFMA.FTZ R5, R202, -UR21, R144 ;  /* 0x80000015ca057c23 */ /* 0x000fe20008010090 */
[----:B------:R-:W-:-:S02]  /*6460*/  ISETP.GE.AND P0, PT, R110, R252, PT ;  /* 0x000000fc6e00720c */ /* 0x000fc40003f06270 */
[----:B------:R-:W-:Y:S01]  /*6470*/  ISETP.LT.OR P5, PT, R109, R245, P5 ;  /* 0x000000f56d00720c */ /* 0x000fe20002fa1670 */
[----:B------:R3:W-:Y:S01]  /*6480*/  MUFU.TANH R46, R24 ;  /* 0x00000018002e7308 */ /* 0x0007e20000002400 */
[----:B------:R-:W-:Y:S02]  /*6490*/  ISETP.LT.OR P0, PT, R110, R246, P0 ;  /* 0x000000f66e00720c */ /* 0x000fe40000701670 */
[----:B------:R-:W-:Y:S01]  /*64a0*/  FSEL R64, R5, -INF , !P6 ;  /* 0xff80000005407808 */ /* 0x000fe20007000000 */
[----:B------:R-:W-:Y:S01]  /*64b0*/  FFMA.FTZ R5, R198, -UR21, R131 ;  /* 0x80000015c6057c23 */ /* 0x000fe20008010083 */
[----:B------:R-:W-:Y:S02]  /*64c0*/  ISETP.GE.AND P6, PT, R110, R249, PT ;  /* 0x000000f96e00720c */ /* 0x000fe40003fc6270 */
[----:B------:R-:W-:Y:S01]  /*64d0*/  FSEL R59, R6, -INF , !P0 ;  /* 0xff800000063b7808 */ /* 0x000fe20004000000 */
[----:B-1----:R-:W-:Y:S01]  /*64e0*/  FFMA.FTZ R0, R201, -UR21, R130 ;  /* 0x80000015c9007c23 */ /* 0x002fe20008010082 */
[----:B------:R-:W-:Y:S01]  /*64f0*/  ISETP.LT.OR P6, PT, R110, R243, P6 ;  /* 0x000000f36e00720c */ /* 0x000fe200037c1670 */
[----:B------:R-:W-:Y:S01]  /*6500*/  FMUL.FTZ R6, R28, c[0x0][0x2ec] ;  /* 0x0000bb001c067a20 */ /* 0x000fe20000410000 */
[----:B------:R-:W-:Y:S01]  /*6510*/  FSEL R70, R5, -INF , !P5 ;  /* 0xff80000005467808 */ /* 0x000fe20006800000 */
[----:B------:R-:W-:Y:S01]  /*6520*/  FFMA.FTZ R5, R192, -UR21, R77 ;  /* 0x80000015c0057c23 */ /* 0x000fe2000801004d */
[----:B------:R-:W-:Y:S01]  /*6530*/  FSEL R65, R0, -INF , !P1 ;  /* 0xff80000000417808 */ /* 0x000fe20004800000 */
[----:B------:R-:W-:Y:S01]  /*6540*/  FMUL.FTZ R0, R26, c[0x0][0x2ec] ;  /* 0x0000bb001a007a20 */ /* 0x000fe20000410000 */
[----:B------:R-:W-:Y:S01]  /*6550*/  ISETP.GE.AND P1, PT, R109, R249, PT ;  /* 0x000000f96d00720c */ /* 0x000fe20003f26270 */
[----:B---3--:R-:W-:Y:S01]  /*6560*/  HMMA.16816.F32.BF16 R24, R8, R16, R48 ;  /* 0x000000100818723c */ /* 0x008fe20000041830 */
[----:B------:R1:W-:Y:S01]  /*6570*/  MUFU.TANH R83, R6 ;  /* 0x0000000600537308 */ /* 0x0003e20000002400 */
[----:B------:R-:W-:-:S02]  /*6580*/  ISETP.LT.OR P3, PT, R111, R245, P3 ;  /* 0x000000f56f00720c */ /* 0x000fc40001f61670 */
[----:B------:R-:W-:Y:S02]  /*6590*/  ISETP.LT.OR P1, PT, R109, R243, P1 ;  /* 0x000000f36d00720c */ /* 0x000fe40000f21670 */
[C---:B------:R-:W-:Y:S02]  /*65a0*/  ISETP.GE.AND P0, PT, R111.reuse, R249, PT ;  /* 0x000000f96f00720c */ /* 0x040fe40003f06270 */
[----:B------:R-:W-:Y:S01]  /*65b0*/  ISETP.LT.OR P4, PT, R110, R245, P4 ;  /* 0x000000f56e00720c */ /* 0x000fe20002781670 */
[----:B------:R3:W5:Y:S01]  /*65c0*/  MUFU.TANH R45, R0 ;  /* 0x00000000002d7308 */ /* 0x0007620000002400 */
[C---:B------:R-:W-:Y:S02]  /*65d0*/  ISETP.LT.OR P0, PT, R111.reuse, R243, P0 ;  /* 0x000000f36f00720c */ /* 0x040fe40000701670 */
[----:B------:R-:W-:Y:S02]  /*65e0*/  ISETP.GE.AND P5, PT, R111, R252, PT ;  /* 0x000000fc6f00720c */ /* 0x000fe40003fa6270 */
[----:B------:R-:W-:Y:S01]  /*65f0*/  FSEL R68, R5, -INF , !P4 ;  /* 0xff80000005447808 */ /* 0x000fe20006000000 */
[----:B------:R-:W-:Y:S01]  /*6600*/  FFMA.FTZ R5, R204, -UR21, R115 ;  /* 0x80000015cc057c23 */ /* 0x000fe20008010073 */
[----:B------:R-:W-:Y:S01]  /*6610*/  ISETP.LT.OR P5, PT, R111, R246, P5 ;  /* 0x000000f66f00720c */ /* 0x000fe20002fa1670 */
[----:B-1----:R-:W-:Y:S01]  /*6620*/  FFMA.FTZ R6, R187, -UR21, R85 ;  /* 0x80000015bb067c23 */ /* 0x002fe20008010055 */
[----:B------:R1:W-:Y:S01]  /*6630*/  MUFU.TANH R84, R7 ;  /* 0x0000000700547308 */ /* 0x0003e20000002400 */
[----:B------:R-:W-:-:S02]  /*6640*/  ISETP.GE.AND P4, PT, R120, R252, PT ;  /* 0x000000fc7800720c */ /* 0x000fc40003f86270 */
[----:B------:R-:W-:Y:S01]  /*6650*/  FSEL R56, R5, -INF , !P5 ;  /* 0xff80000005387808 */ /* 0x000fe20006800000 */
[----:B------:R-:W-:Y:S01]  /*6660*/  FFMA.FTZ R5, R205, -UR21, R69 ;  /* 0x80000015cd057c23 */ /* 0x000fe20008010045 */
[----:B------:R-:W-:Y:S01]  /*6670*/  FSEL R61, R6, -INF , !P3 ;  /* 0xff800000063d7808 */ /* 0x000fe20005800000 */
[----:B------:R-:W-:Y:S01]  /*6680*/  FMUL.FTZ R6, R31, c[0x0][0x2ec] ;  /* 0x0000bb001f067a20 */ /* 0x000fe20000410000 */
[----:B------:R-:W-:Y:S01]  /*6690*/  ISETP.GE.AND P5, PT, R120, R249, PT ;  /* 0x000000f97800720c */ /* 0x000fe20003fa6270 */
[----:B---3--:R-:W-:Y:S01]  /*66a0*/  FFMA.FTZ R0, R194, -UR21, R113 ;  /* 0x80000015c2007c23 */ /* 0x008fe20008010071 */
[C---:B------:R-:W-:Y:S01]  /*66b0*/  ISETP.LT.OR P4, PT, R120.reuse, R246, P4 ;  /* 0x000000f67800720c */ /* 0x040fe20002781670 */
[----:B------:R-:W-:Y:S01]  /*66c0*/  FMUL.FTZ R16, R27, c[0x0][0x2ec] ;  /* 0x0000bb001b107a20 */ /* 0x000fe20000410000 */
[----:B------:R3:W-:Y:S01]  /*66d0*/  MUFU.TANH R82, R6 ;  /* 0x0000000600527308 */ /* 0x0007e20000002400 */
[----:B------:R-:W-:Y:S02]  /*66e0*/  ISETP.LT.OR P5, PT, R120, R243, P5 ;  /* 0x000000f37800720c */ /* 0x000fe40002fa1670 */
[----:B------:R-:W-:Y:S01]  /*66f0*/  FSEL R81, R0, -INF , !P2 ;  /* 0xff80000000517808 */ /* 0x000fe20005000000 */
[----:B------:R-:W-:Y:S01]  /*6700*/  FMUL.FTZ R0, R32, c[0x0][0x2ec] ;  /* 0x0000bb0020007a20 */ /* 0x000fe20000410000 */
[C---:B------:R-:W-:Y:S01]  /*6710*/  ISETP.GE.AND P2, PT, R110.reuse, R250, PT ;  /* 0x000000fa6e00720c */ /* 0x040fe20003f46270 */
[----:B-1----:R-:W-:Y:S01]  /*6720*/  FMUL.FTZ R7, R29, c[0x0][0x2ec] ;  /* 0x0000bb001d077a20 */ /* 0x002fe20000410000 */
[----:B------:R-:W-:Y:S01]  /*6730*/  FSEL R51, R5, -INF , !P4 ;  /* 0xff80000005337808 */ /* 0x000fe20006000000 */
[----:B------:R1:W1:Y:S01]  /*6740*/  MUFU.TANH R58, R0 ;  /* 0x00000000003a7308 */ /* 0x0002620000002400 */
[----:B------:R-:W-:Y:S01]  /*6750*/  ISETP.LT.OR P2, PT, R110, R244, P2 ;  /* 0x000000f46e00720c */ /* 0x000fe20001741670 */
[----:B----4-:R-:W-:Y:S01]  /*6760*/  FFMA.FTZ R5, R189, -UR21, R93 ;  /* 0x80000015bd057c23 */ /* 0x010fe2000801005d */
[----:B------:R-:W-:Y:S01]  /*6770*/  ISETP.GE.AND P3, PT, R121, R252, PT ;  /* 0x000000fc7900720c */ /* 0x000fe20003f66270 */
[----:B------:R-:W-:Y:S01]  /*6780*/  HMMA.16816.F32.BF16 R32, R20, R62, R140 ;  /* 0x0000003e1420723c */ /* 0x000fe2000004188c */
[----:B------:R-:W-:Y:S01]  /*6790*/  FSEL R71, R3, -INF , !P2 ;  /* 0xff80000003477808 */ /* 0x000fe20005000000 */
[----:B------:R-:W-:Y:S01]  /*67a0*/  FFMA.FTZ R3, R188, -UR21, R112 ;  /* 0x80000015bc037c23 */ /* 0x000fe20008010070 */
[----:B------:R-:W-:Y:S01]  /*67b0*/  ISETP.GE.AND P2, PT, R120, R251, PT ;  /* 0x000000fb7800720c */ /* 0x000fe20003f46270 */
[----:B------:R4:W-:Y:S01]  /*67c0*/  MUFU.TANH R85, R7 ;  /* 0x0000000700557308 */ /* 0x0009e20000002400 */
[----:B---3--:R-:W-:Y:S01]  /*67d0*/  FMUL.FTZ R6, R25, c[0x0][0x2ec] ;  /* 0x0000bb0019067a20 */ /* 0x008fe20000410000 */
[----:B------:R-:W-:-:S02]  /*67e0*/  ISETP.LT.OR P3, PT, R121, R246, P3 ;  /* 0x000000f67900720c */ /* 0x000fc40001f61670 */
[----:B------:R-:W-:Y:S02]  /*67f0*/  ISETP.LT.OR P2, PT, R120, R245, P2 ;  /* 0x000000f57800720c */ /* 0x000fe40001741670 */
[----:B------:R-:W-:Y:S01]  /*6800*/  ISETP.GE.AND P4, PT, R121, R249, PT ;  /* 0x000000f97900720c */ /* 0x000fe20003f86270 */
[----:B-1----:R-:W-:Y:S01]  /*6810*/  FFMA.FTZ R0, R193, -UR21, R116 ;  /* 0x80000015c1007c23 */ /* 0x002fe20008010074 */
[----:B------:R1:W-:Y:S01]  /*6820*/  MUFU.TANH R80, R6 ;  /* 0x0000000600507308 */ /* 0x0003e20000002400 */
[----:B------:R-:W-:Y:S01]  /*6830*/  FSEL R57, R5, -INF , !P2 ;  /* 0xff80000005397808 */ /* 0x000fe20005000000 */
[----:B------:R-:W-:Y:S01]  /*6840*/  FFMA.FTZ R5, R174, -UR21, R76 ;  /* 0x80000015ae057c23 */ /* 0x000fe2000801004c */
[----:B------:R-:W-:Y:S02]  /*6850*/  ISETP.GE.AND P2, PT, R122, R252, PT ;  /* 0x000000fc7a00720c */ /* 0x000fe40003f46270 */
[----:B------:R-:W-:Y:S01]  /*6860*/  FSEL R78, R0, -INF , !P1 ;  /* 0xff800000004e7808 */ /* 0x000fe20004800000 */
[----:B------:R-:W-:Y:S01]  /*6870*/  FFMA.FTZ R0, R190, -UR21, R66 ;  /* 0x80000015be007c23 */ /* 0x000fe20008010042 */
[----:B------:R-:W-:Y:S01]  /*6880*/  ISETP.GE.AND P1, PT, R111, R250, PT ;  /* 0x000000fa6f00720c */ /* 0x000fe20003f26270 */
[----:B----4-:R-:W-:Y:S01]  /*6890*/  FMUL.FTZ R7, R26, c[0x0][0x2ec] ;  /* 0x0000bb001a077a20 */ /* 0x010fe20000410000 */
[----:B------:R-:W-:-:S02]  /*68a0*/  ISETP.LT.OR P2, PT, R122, R246, P2 ;  /* 0x000000f67a00720c */ /* 0x000fc40001741670 */
[----:B------:R-:W-:Y:S01]  /*68b0*/  FSEL R77, R0, -INF , !P6 ;  /* 0xff800000004d7808 */ /* 0x000fe20007000000 */
[----:B------:R-:W-:Y:S01]  /*68c0*/  FMUL.FTZ R0, R30, c[0x0][0x2ec] ;  /* 0x0000bb001e007a20 */ /* 0x000fe20000410000 */
[----:B------:R-:W-:Y:S01]  /*68d0*/  ISETP.LT.OR P1, PT, R111, R244, P1 ;  /* 0x000000f46f00720c */ /* 0x000fe20000f21670 */
[----:B------:R-:W-:Y:S01]  /*68e0*/  HMMA.16816.F32.BF16 R28, R8, R18, R52 ;  /* 0x00000012081c723c */ /* 0x000fe20000041834 */
[----:B------:R-:W-:Y:S01]  /*68f0*/  MUFU.TANH R52, R16 ;  /* 0x0000001000347308 */ /* 0x000fe20000002400 */
[----:B------:R-:W-:Y:S01]  /*6900*/  ISETP.GE.AND P6, PT, R120, R250, PT ;  /* 0x000000fa7800720c */ /* 0x000fe20003fc6270 */
[----:B-1----:R-:W-:Y:S01]  /*6910*/  FFMA.FTZ R6, R206, -UR21, R97 ;  /* 0x80000015ce067c23 */ /* 0x002fe20008010061 */
[----:B------:R-:W-:Y:S01]  /*6920*/  FSEL R69, R3, -INF , !P1 ;  /* 0xff80000003457808 */ /* 0x000fe20004800000 */
[----:B------:R-:W-:Y:S01]  /*6930*/  FFMA.FTZ R3, R185, -UR21, R75 ;  /* 0x80000015b9037c23 */ /* 0x000fe2000801004b */
[C---:B------:R-:W-:Y:S02]  /*6940*/  ISETP.GE.AND P1, PT, R121.reuse, R251, PT ;  /* 0x000000fb7900720c */ /* 0x040fe40003f26270 */
[----:B------:R-:W-:Y:S01]  /*6950*/  ISETP.LT.OR P6, PT, R120, R244, P6 ;  /* 0x000000f47800720c */ /* 0x000fe200037c1670 */
[----:B------:R1:W-:Y:S01]  /*6960*/  MUFU.TANH R67, R0 ;  /* 0x0000000000437308 */ /* 0x0003e20000002400 */
[----:B------:R-:W-:-:S02]  /*6970*/  ISETP.LT.OR P1, PT, R121, R245, P1 ;  /* 0x000000f57900720c */ /* 0x000fc40000f21670 */
[----:B------:R-:W-:Y:S01]  /*6980*/  FSEL R60, R3, -INF , !P6 ;  /* 0xff800000033c7808 */ /* 0x000fe20007000000 */
[----:B--2---:R-:W-:Y:S01]  /*6990*/  FFMA.FTZ R3, R207, -UR21, R47 ;  /* 0x80000015cf037c23 */ /* 0x004fe2000801002f */
[----:B------:R-:W-:Y:S02]  /*69a0*/  ISETP.GE.AND P6, PT, R122, R251, PT ;  /* 0x000000fb7a00720c */ /* 0x000fe40003fc6270 */
[----:B------:R-:W-:Y:S01]  /*69b0*/  FSEL R48, R6, -INF , !P3 ;  /* 0xff80000006307808 */ /* 0x000fe20005800000 */
[----:B------:R-:W-:Y:S01]  /*69c0*/  FFMA.FTZ R6, R182, -UR21, R92 ;  /* 0x80000015b6067c23 */ /* 0x000fe2000801005c */
[C---:B------:R-:W-:Y:S02]  /*69d0*/  ISETP.LT.OR P6, PT, R122.reuse, R245, P6 ;  /* 0x000000f57a00720c */ /* 0x040fe400037c1670 */
[----:B------:R-:W-:Y:S02]  /*69e0*/  ISETP.GE.AND P3, PT, R122, R249, PT ;  /* 0x000000f97a00720c */ /* 0x000fe40003f66270 */
[----:B------:R-:W-:-:S02]  /*69f0*/  ISETP.LT.OR P4, PT, R121, R243, P4 ;  /* 0x000000f37900720c */ /* 0x000fc40002781670 */
[----:B------:R-:W-:Y:S01]  /*6a00*/  ISETP.LT.OR P3, PT, R122, R243, P3 ;  /* 0x000000f37a00720c */ /* 0x000fe20001f61670 */
[----:B-1----:R-:W-:Y:S01]  /*6a10*/  FFMA.FTZ R0, R186, -UR21, R95 ;  /* 0x80000015ba007c23 */ /* 0x002fe2000801005f */
[----:B------:R-:W-:Y:S01]  /*6a20*/  FSEL R76, R5, -INF , !P4 ;  /* 0xff800000054c7808 */ /* 0x000fe20006000000 */
[----:B------:R-:W-:Y:S01]  /*6a30*/  FFMA.FTZ R5, R208, -UR21, R94 ;  /* 0x80000015d0057c23 */ /* 0x000fe2000801005e */
[-C--:B------:R-:W-:Y:S02]  /*6a40*/  ISETP.GE.AND P4, PT, R123, R250.reuse, PT ;  /* 0x000000fa7b00720c */ /* 0x080fe40003f86270 */
[----:B------:R-:W-:Y:S01]  /*6a50*/  FSEL R72, R0, -INF , !P0 ;  /* 0xff80000000487808 */ /* 0x000fe20004000000 */
[----:B------:R-:W-:Y:S01]  /*6a60*/  FMUL.FTZ R0, R24, c[0x0][0x2ec] ;  /* 0x0000bb0018007a20 */ /* 0x000fe20000410000 */
[C---:B------:R-:W-:Y:S01]  /*6a70*/  ISETP.GE.AND P0, PT, R121.reuse, R250, PT ;  /* 0x000000fa7900720c */ /* 0x040fe20003f06270 */
[----:B------:R-:W-:Y:S01]  /*6a80*/  HMMA.16816.F32.BF16 R24, R12, R18, R36 ;  /* 0x000000120c18723c */ /* 0x000fe20000041824 */
[----:B------:R-:W1:Y:S01]  /*6a90*/  LDSM.16.M88.4 R16, [R225+0x3800] ;  /* 0x00380000e110783b */ /* 0x000e620000000200 */
[----:B------:R2:W-:Y:S01]  /*6aa0*/  MUFU.TANH R66, R0 ;  /* 0x0000000000427308 */ /* 0x0005e20000002400 */
[----:B------:R-:W-:Y:S01]  /*6ab0*/  ISETP.LT.OR P0, PT, R121, R244, P0 ;  /* 0x000000f47900720c */ /* 0x000fe20000701670 */
[----:B------:R-:W-:-:S04]  /*6ac0*/  DEPBAR.LE SB0, 0x0 ;  /* 0x000080000000791a */ /* 0x000fc80000000000 */
[----:B------:R-:W-:Y:S01]  /*6ad0*/  FSEL R53, R6, -INF , !P0 ;  /* 0xff80000006357808 */ /* 0x000fe20004000000 */
[----:B------:R-:W-:Y:S01]  /*6ae0*/  BAR.SYNC.DEFER_BLOCKING 0x0 ;  /* 0x0000000000007b1d */ /* 0x000fe20000010000 */
[C---:B------:R-:W-:Y:S02]  /*6af0*/  ISETP.GE.AND P0, PT, R123.reuse, R251, PT ;  /* 0x000000fb7b00720c */ /* 0x040fe40003f06270 */
[C---:B------:R-:W-:Y:S02]  /*6b00*/  ISETP.LT.OR P4, PT, R123.reuse, R244, P4 ;  /* 0x000000f47b00720c */ /* 0x040fe40002781670 */
[----:B------:R-:W-:Y:S01]  /*6b10*/  ISETP.LT.OR P0, PT, R123, R245, P0 ;  /* 0x000000f57b00720c */ /* 0x000fe20000701670 */
[----:B--2---:R-:W-:Y:S02]  /*6b20*/  FFMA.FTZ R0, R181, -UR21, R44 ;  /* 0x80000015b5007c23 */ /* 0x004fe4000801002c */
[----:B------:R2:W3:Y:S03]  /*6b30*/  MUFU.TANH R44, R7 ;  /* 0x00000007002c7308 */ /* 0x0004e60000002400 */
[----:B------:R-:W-:Y:S01]  /*6b40*/  FSEL R75, R0, -INF , !P5 ;  /* 0xff800000004b7808 */ /* 0x000fe20006800000 */
[----:B------:R-:W-:Y:S01]  /*6b50*/  FFMA.FTZ R0, R184, -UR21, R96 ;  /* 0x80000015b8007c23 */ /* 0x000fe20008010060 */
[----:B------:R-:W-:-:S02]  /*6b60*/  ISETP.GE.AND P5, PT, R122, R250, PT ;  /* 0x000000fa7a00720c */ /* 0x000fc40003fa6270 */
[----:B------:R-:W-:Y:S02]  /*6b70*/  FMUL.FTZ R6, R27, c[0x0][0x2ec] ;  /* 0x0000bb001b067a20 */ /* 0x000fe40000410000 */
[----:B------:R-:W-:Y:S01]  /*6b80*/  FSEL R50, R0, -INF , !P1 ;  /* 0xff80000000327808 */ /* 0x000fe20004800000 */
[----:B-----5:R-:W-:Y:S01]  /*6b90*/  FFMA.FTZ R0, R179, -UR21, R45 ;  /* 0x80000015b3007c23 */ /* 0x020fe2000801002d */
[----:B------:R-:W-:Y:S02]  /*6ba0*/  ISETP.GE.AND P1, PT, R123, R252, PT ;  /* 0x000000fc7b00720c */ /* 0x000fe40003f26270 */
[----:B------:R-:W-:Y:S01]  /*6bb0*/  FSEL R45, R3, -INF , !P2 ;  /* 0xff800000032d7808 */ /* 0x000fe20005000000 */
[----:B------:R-:W-:Y:S01]  /*6bc0*/  FMUL.FTZ R3, R26, c[0x0][0x2ec] ;  /* 0x0000bb001a037a20 */ /* 0x000fe20000410000 */
[----:B------:R-:W-:Y:S01]  /*6bd0*/  FSEL R47, R0, -INF , !P6 ;  /* 0xff800000002f7808 */ /* 0x000fe20007000000 */
[----:B------:R-:W-:Y:S01]  /*6be0*/  FFMA.FTZ R0, R180, -UR21, R46 ;  /* 0x80000015b4007c23 */ /* 0x000fe2000801002e */
[----:B------:R-:W-:Y:S01]  /*6bf0*/  ISETP.LT.OR P1, PT, R123, R246, P1 ;  /* 0x000000f67b00720c */ /* 0x000fe20000f21670 */
[----:B--2---:R-:W-:Y:S01]  /*6c00*/  FMUL.FTZ R7, R24, c[0x0][0x2ec] ;  /* 0x0000bb0018077a20 */ /* 0x004fe20000410000 */
[----:B------:R2:W4:Y:S01]  /*6c10*/  MUFU.TANH R37, R3 ;  /* 0x0000000300257308 */ /* 0x0005220000002400 */
[----:B------:R-:W-:Y:S01]  /*6c20*/  FMUL.FTZ R24, R30, c[0x0][0x2ec] ;  /* 0x0000bb001e187a20 */ /* 0x000fe20000410000 */
[----:B-1----:R-:W-:Y:S01]  /*6c30*/  HMMA.16816.F32.BF16 R20, R12, R16, R40 ;  /* 0x000000100c14723c */ /* 0x002fe20000041828 */
[----:B------:R-:W-:Y:S01]  /*6c40*/  FSEL R63, R0, -INF , !P3 ;  /* 0xff800000003f7808 */ /* 0x000fe20005800000 */
[----:B------:R-:W-:Y:S01]  /*6c50*/  FMUL.FTZ R0, R28, c[0x0][0x2ec] ;  /* 0x0000bb001c007a20 */ /* 0x000fe20000410000 */
[----:B------:R-:W-:-:S02]  /*6c60*/  ISETP.LT.OR P5, PT, R122, R244, P5 ;  /* 0x000000f47a00720c */ /* 0x000fc40002fa1670 */
[----:B------:R-:W-:Y:S01]  /*6c70*/  FSEL R39, R5, -INF , !P1 ;  /* 0xff80000005277808 */ /* 0x000fe20004800000 */
[----:B------:R1:W-:Y:S01]  /*6c80*/  MUFU.TANH R49, R7 ;  /* 0x0000000700317308 */ /* 0x0003e20000002400 */
[----:B------:R-:W-:Y:S01]  /*6c90*/  FFMA.FTZ R5, R175, -UR21, R86 ;  /* 0x80000015af057c23 */ /* 0x000fe20008010056 */
[----:B------:R-:W-:Y:S01]  /*6ca0*/  ISETP.GE.AND P2, PT, R123, R249, PT ;  /* 0x000000f97b00720c */ /* 0x000fe20003f46270 */
[----:B------:R-:W-:Y:S01]  /*6cb0*/  HMMA.16816.F32.BF16 R12, R12, R18, R32 ;  /* 0x000000120c0c723c */ /* 0x000fe20000041820 */
[----:B------:R-:W-:Y:S02]  /*6cc0*/  ISETP.GE.AND P6, PT, R132, R252, PT ;  /* 0x000000fc8400720c */ /* 0x000fe40003fc6270 */
[----:B------:R-:W-:Y:S01]  /*6cd0*/  FSEL R41, R5, -INF , !P4 ;  /* 0xff80000005297808 */ /* 0x000fe20006000000 */
[----:B--2---:R-:W-:Y:S01]  /*6ce0*/  FFMA.FTZ R3, R183, -UR21, R58 ;  /* 0x80000015b7037c23 */ /* 0x004fe2000801003a */
[----:B------:R2:W-:Y:S01]  /*6cf0*/  MUFU.TANH R36, R0 ;  /* 0x0000000000247308 */ /* 0x0005e20000002400 */
[----:B------:R-:W-:-:S02]  /*6d00*/  ISETP.LT.OR P2, PT, R123, R243, P2 ;  /* 0x000000f37b00720c */ /* 0x000fc40001741670 */
[C---:B------:R-:W-:Y:S02]  /*6d10*/  ISETP.LT.OR P6, PT, R132.reuse, R246, P6 ;  /* 0x000000f68400720c */ /* 0x040fe400037c1670 */
[----:B------:R-:W-:Y:S01]  /*6d20*/  FSEL R58, R3, -INF , !P5 ;  /* 0xff800000033a7808 */ /* 0x000fe20006800000 */
[----:B------:R-:W-:Y:S01]  /*6d30*/  FMUL.FTZ R3, R29, c[0x0][0x2ec] ;  /* 0x0000bb001d037a20 */ /* 0x000fe20000410000 */
[----:B------:R-:W-:Y:S01]  /*6d40*/  ISETP.GE.AND P5, PT, R132, R251, PT ;  /* 0x000000fb8400720c */ /* 0x000fe20003fa6270 */
[----:B-1----:R-:W-:Y:S01]  /*6d50*/  FMUL.FTZ R7, R25, c[0x0][0x2ec] ;  /* 0x0000bb0019077a20 */ /* 0x002fe20000410000 */
[----:B------:R1:W-:Y:S01]  /*6d60*/  MUFU.TANH R28, R24 ;  /* 0x00000018001c7308 */ /* 0x0003e20000002400 */
[----:B------:R-:W-:Y:S01]  /*6d70*/  FMUL.FTZ R5, R20, c[0x0][0x2ec] ;  /* 0x0000bb0014057a20 */ /* 0x000fe20000410000 */
[C---:B------:R-:W-:Y:S02]  /*6d80*/  ISETP.GE.AND P1, PT, R132.reuse, R249, PT ;  /* 0x000000f98400720c */ /* 0x040fe40003f26270 */
[----:B------:R-:W-:-:S02]  /*6d90*/  ISETP.GE.AND P3, PT, R132, R250, PT ;  /* 0x000000fa8400720c */ /* 0x000fc40003f66270 */
[----:B------:R-:W-:Y:S01]  /*6da0*/  ISETP.LT.OR P5, PT, R132, R245, P5 ;  /* 0x000000f58400720c */ /* 0x000fe20002fa1670 */
[----:B--2---:R-:W-:Y:S01]  /*6db0*/  FFMA.FTZ R0, R178, -UR21, R87 ;  /* 0x80000015b2007c23 */ /* 0x004fe20008010057 */
[----:B------:R2:W-:Y:S01]  /*6dc0*/  MUFU.TANH R38, R3 ;  /* 0x0000000300267308 */ /* 0x0005e20000002400 */
[----:B------:R-:W-:Y:S01]  /*6dd0*/  ISETP.LT.OR P1, PT, R132, R243, P1 ;  /* 0x000000f38400720c */ /* 0x000fe20000f21670 */
[----:B------:R-:W-:Y:S01]  /*6de0*/  FMUL.FTZ R14, R14, c[0x0][0x2ec] ;  /* 0x0000bb000e0e7a20 */ /* 0x000fe20000410000 */
[----:B------:R-:W-:Y:S01]  /*6df0*/  ISETP.GE.AND P4, PT, R133, R251, PT ;  /* 0x000000fb8500720c */ /* 0x000fe20003f86270 */
[----:B------:R-:W-:Y:S01]  /*6e00*/  FMUL.FTZ R13, R13, c[0x0][0x2ec] ;  /* 0x0000bb000d0d7a20 */ /* 0x000fe20000410000 */
[----:B------:R-:W-:Y:S01]  /*6e10*/  FSEL R40, R0, -INF , !P0 ;  /* 0xff80000000287808 */ /* 0x000fe20004000000 */
[----:B------:R-:W-:Y:S01]  /*6e20*/  FFMA.FTZ R0, R173, -UR21, R84 ;  /* 0x80000015ad007c23 */ /* 0x000fe20008010054 */
[----:B------:R-:W-:Y:S01]  /*6e30*/  ISETP.GE.AND P0, PT, R133, R252, PT ;  /* 0x000000fc8500720c */ /* 0x000fe20003f06270 */
[----:B-1----:R-:W-:Y:S01]  /*6e40*/  HMMA.16816.F32.BF16 R24, R8, R16, R100 ;  /* 0x000000100818723c */ /* 0x002fe20000041864 */
[----:B------:R1:W-:Y:S01]  /*6e50*/  MUFU.TANH R46, R6 ;  /* 0x00000006002e7308 */ /* 0x0003e20000002400 */
[----:B------:R-:W-:Y:S01]  /*6e60*/  ISETP.LT.OR P3, PT, R132, R244, P3 ;  /* 0x000000f48400720c */ /* 0x000fe20001f61670 */
[----:B------:R-:W-:Y:S01]  /*6e70*/  FMUL.FTZ R15, R15, c[0x0][0x2ec] ;  /* 0x0000bb000f0f7a20 */ /* 0x000fe20000410000 */
[----:B------:R-:W-:-:S02]  /*6e80*/  ISETP.LT.OR P0, PT, R133, R246, P0 ;  /* 0x000000f68500720c */ /* 0x000fc40000701670 */
[----:B------:R-:W-:Y:S01]  /*6e90*/  FSEL R62, R0, -INF , !P2 ;  /* 0xff800000003e7808 */ /* 0x000fe20005000000 */
[----:B---3--:R-:W-:Y:S01]  /*6ea0*/  FFMA.FTZ R0, R170, -UR21, R44 ;  /* 0x80000015aa007c23 */ /* 0x008fe2000801002c */
[----:B------:R-:W-:Y:S01]  /*6eb0*/  ISETP.LT.OR P4, PT, R133, R245, P4 ;  /* 0x000000f58500720c */ /* 0x000fe20002781670 */
[----:B--2---:R-:W-:Y:S01]  /*6ec0*/  FFMA.FTZ R3, R209, -UR21, R83 ;  /* 0x80000015d1037c23 */ /* 0x004fe20008010053 */
[----:B------:R2:W-:Y:S01]  /*6ed0*/  MUFU.TANH R29, R5 ;  /* 0x00000005001d7308 */ /* 0x0005e20000002400 */
[----:B------:R-:W-:Y:S01]  /*6ee0*/  ISETP.GE.AND P2, PT, R133, R250, PT ;  /* 0x000000fa8500720c */ /* 0x000fe20003f46270 */
[----:B------:R-:W-:Y:S01]  /*6ef0*/  HMMA.16816.F32.BF16 R8, R8, R18, R88 ;  /* 0x000000120808723c */ /* 0x000fe20000041858 */
[----:B------:R-:W-:Y:S01]  /*6f00*/  FSEL R188, R0, -INF , !P1 ;  /* 0xff80000000bc7808 */ /* 0x000fe20004800000 */
[----:B------:R-:W-:Y:S01]  /*6f10*/  FMUL.FTZ R0, R22, c[0x0][0x2ec] ;  /* 0x0000bb0016007a20 */ /* 0x000fe20000410000 */
[----:B------:R-:W-:Y:S01]  /*6f20*/  FSEL R189, R3, -INF , !P6 ;  /* 0xff80000003bd7808 */ /* 0x000fe20007000000 */
[----:B------:R-:W-:Y:S01]  /*6f30*/  FFMA.FTZ R3, R172, -UR21, R66 ;  /* 0x80000015ac037c23 */ /* 0x000fe20008010042 */
[----:B------:R-:W-:Y:S01]  /*6f40*/  ISETP.GE.AND P6, PT, R133, R249, PT ;  /* 0x000000f98500720c */ /* 0x000fe20003fc6270 */
[----:B-1----:R-:W-:Y:S01]  /*6f50*/  FFMA.FTZ R6, R169, -UR21, R67 ;  /* 0x80000015a9067c23 */ /* 0x002fe20008010043 */
[----:B------:R1:W3:Y:S01]  /*6f60*/  MUFU.TANH R54, R7 ;  /* 0x0000000700367308 */ /* 0x0002e20000002400 */
[----:B------:R-:W-:-:S02]  /*6f70*/  ISETP.LT.OR P2, PT, R133, R244, P2 ;  /* 0x000000f48500720c */ /* 0x000fc40001741670 */
[----:B------:R-:W-:Y:S01]  /*6f80*/  FSEL R174, R3, -INF , !P3 ;  /* 0xff80000003ae7808 */ /* 0x000fe20005800000 */
[----:B------:R-:W-:Y:S01]  /*6f90*/  FFMA.FTZ R3, R168, -UR21, R80 ;  /* 0x80000015a8037c23 */ /* 0x000fe20008010050 */
[----:B------:R-:W-:Y:S01]  /*6fa0*/  FSEL R175, R6, -INF , !P5 ;  /* 0xff80000006af7808 */ /* 0x000fe20006800000 */
[----:B------:R-:W-:Y:S01]  /*6fb0*/  FMUL.FTZ R6, R21, c[0x0][0x2ec] ;  /* 0x0000bb0015067a20 */ /* 0x000fe20000410000 */
[----:B------:R-:W-:Y:S01]  /*6fc0*/  ISETP.GE.AND P5, PT, R134, R252, PT ;  /* 0x000000fc8600720c */ /* 0x000fe20003fa6270 */
[----:B--2---:R-:W-:Y:S01]  /*6fd0*/  FFMA.FTZ R5, R210, -UR21, R85 ;  /* 0x80000015d2057c23 */ /* 0x004fe20008010055 */
[C---:B------:R-:W-:Y:S01]  /*6fe0*/  ISETP.GE.AND P3, PT, R134.reuse, R251, PT ;  /* 0x000000fb8600720c */ /* 0x040fe20003f66270 */
[----:B------:R2:W-:Y:S01]  /*6ff0*/  MUFU.TANH R22, R0 ;  /* 0x0000000000167308 */ /* 0x0005e20000002400 */
[C---:B------:R-:W-:Y:S02]  /*7000*/  ISETP.LT.OR P5, PT, R134.reuse, R246, P5 ;  /* 0x000000f68600720c */ /* 0x040fe40002fa1670 */
[----:B------:R-:W-:Y:S01]  /*7010*/  FSEL R173, R5, -INF , !P0 ;  /* 0xff80000005ad7808 */ /* 0x000fe20004000000 */
[----:B------:R-:W-:Y:S01]  /*7020*/  FFMA.FTZ R5, R177, -UR21, R82 ;  /* 0x80000015b1057c23 */ /* 0x000fe20008010052 */
[----:B------:R-:W-:Y:S01]  /*7030*/  ISETP.LT.OR P3, PT, R134, R245, P3 ;  /* 0x000000f58600720c */ /* 0x000fe20001f61670 */
[----:B-1----:R-:W-:Y:S01]  /*7040*/  FMUL.FTZ R7, R31, c[0x0][0x2ec] ;  /* 0x0000bb001f077a20 */ /* 0x002fe20000410000 */
[----:B------:R-:W-:Y:S01]  /*7050*/  ISETP.LT.OR P6, PT, R133, R243, P6 ;  /* 0x000000f38500720c */ /* 0x000fe200037c1670 */
[----:B------:R1:W-:Y:S01]  /*7060*/  MUFU.TANH R31, R6 ;  /* 0x00000006001f7308 */ /* 0x0003e20000002400 */
[----:B------:R-:W-:Y:S01]  /*7070*/  FSEL R170, R5, -INF , !P4 ;  /* 0xff80000005aa7808 */ /* 0x000fe20006000000 */
[----:B----4-:R-:W-:Y:S01]  /*7080*/  FFMA.FTZ R5, R156, -UR21, R37 ;  /* 0x800000159c057c23 */ /* 0x010fe20008010025 */
[----:B------:R-:W-:Y:S01]  /*7090*/  ISETP.GE.AND P4, PT, R136, R252, PT ;  /* 0x000000fc8800720c */ /* 0x000fe20003f86270 */
[----:B------:R-:W-:Y:S01]  /*70a0*/  FMUL.FTZ R8, R8, c[0x0][0x2ec] ;  /* 0x0000bb0008087a20 */ /* 0x000fe20000410000 */
[----:B------:R-:W-:Y:S01]  /*70b0*/  ISETP.GE.AND P1, PT, R134, R250, PT ;  /* 0x000000fa8600720c */ /* 0x000fe20003f26270 */
[----:B------:R-:W-:Y:S01]  /*70c0*/  FMUL.FTZ R10, R10, c[0x0][0x2ec] ;  /* 0x0000bb000a0a7a20 */ /* 0x000fe20000410000 */
[----:B------:R-:W-:Y:S01]  /*70d0*/  ISETP.LT.OR P4, PT, R136, R246, P4 ;  /* 0x000000f68800720c */ /* 0x000fe20002781670 */
[----:B------:R4:W5:Y:S01]  /*70e0*/  MUFU.TANH R30, R7 ;  /* 0x00000007001e7308 */ /* 0x0009620000002400 */
[----:B--2---:R-:W-:Y:S01]  /*70f0*/  FFMA.FTZ R0, R159, -UR21, R52 ;  /* 0x800000159f007c23 */ /* 0x004fe20008010034 */
[----:B------:R-:W-:Y:S01]  /*7100*/  FSEL R159, R5, -INF , !P3 ;  /* 0xff800000059f7808 */ /* 0x000fe20005800000 */
[----:B---3--:R-:W-:Y:S01]  /*7110*/  FFMA.FTZ R5, R212, -UR21, R54 ;  /* 0x80000015d4057c23 */ /* 0x008fe20008010036 */
[----:B------:R-:W-:Y:S01]  /*7120*/  FSEL R169, R3, -INF , !P2 ;  /* 0xff80000003a97808 */ /* 0x000fe20005000000 */
[----:B------:R-:W-:Y:S01]  /*7130*/  FFMA.FTZ R3, R171, -UR21, R36 ;  /* 0x80000015ab037c23 */ /* 0x000fe20008010024 */
[----:B------:R-:W-:Y:S01]  /*7140*/  FSEL R172, R0, -INF , !P6 ;  /* 0xff80000000ac7808 */ /* 0x000fe20007000000 */
[----:B------:R-:W-:Y:S01]  /*7150*/  FMUL.FTZ R0, R25, c[0x0][0x2ec] ;  /* 0x0000bb0019007a20 */ /* 0x000fe20000410000 */
[----:B------:R-:W-:Y:S01]  /*7160*/  ISETP.GE.AND P0, PT, R134, R249, PT ;  /* 0x000000f98600720c */ /* 0x000fe20003f06270 */
[----:B-1----:R-:W-:Y:S01]  /*7170*/  FFMA.FTZ R6, R211, -UR21, R49 ;  /* 0x80000015d3067c23 */ /* 0x002fe20008010031 */
[----:B------:R-:W-:Y:S01]  /*7180*/  ISETP.GE.AND P2, PT, R136, R251, PT ;  /* 0x000000fb8800720c */ /* 0x000fe20003f46270 */
[----:B------:R1:W-:Y:S01]  /*7190*/  MUFU.TANH R21, R0 ;  /* 0x0000000000157308 */ /* 0x0003e20000002400 */
[----:B------:R-:W-:Y:S01]  /*71a0*/  ISETP.LT.OR P1, PT, R134, R244, P1 ;  /* 0x000000f48600720c */ /* 0x000fe20000f21670 */
[----:B------:R-:W-:Y:S01]  /*71b0*/  FMUL.FTZ R9, R9, c[0x0][0x2ec] ;  /* 0x0000bb0009097a20 */ /* 0x000fe20000410000 */
[----:B------:R-:W-:Y:S01]  /*71c0*/  FSEL R168, R6, -INF , !P5 ;  /* 0xff80000006a87808 */ /* 0x000fe20006800000 */
[----:B------:R-:W-:Y:S01]  /*71d0*/  FMUL.FTZ R6, R27, c[0x0][0x2ec] ;  /* 0x0000bb001b067a20 */ /* 0x000fe20000410000 */
[----:B------:R-:W-:Y:S01]  /*71e0*/  FSEL R156, R5, -INF , !P4 ;  /* 0xff800000059c7808 */ /* 0x000fe20006000000 */
[----:B----4-:R-:W-:Y:S01]  /*71f0*/  FMUL.FTZ R7, R23, c[0x0][0x2ec] ;  /* 0x0000bb0017077a20 */ /* 0x010fe20000410000 */
[----:B------:R-:W-:Y:S01]  /*7200*/  ISETP.LT.OR P0, PT, R134, R243, P0 ;  /* 0x000000f38600720c */ /* 0x000fe20000701670 */
[----:B------:R2:W-:Y:S01]  /*7210*/  MUFU.TANH R20, R6 ;  /* 0x0000000600147308 */ /* 0x0005e20000002400 */
[----:B------:R-:W-:Y:S01]  /*7220*/  FFMA.FTZ R5, R176, -UR21, R46 ;  /* 0x80000015b0057c23 */ /* 0x000fe2000801002e */
[C---:B------:R-:W-:Y:S01]  /*7230*/  ISETP.LT.OR P2, PT, R136.reuse, R245, P2 ;  /* 0x000000f58800720c */ /* 0x040fe20001741670 */
[----:B------:R-:W-:Y:S01]  /*7240*/  FMUL.FTZ R11, R11, c[0x0][0x2ec] ;  /* 0x0000bb000b0b7a20 */ /* 0x000fe20000410000 */
[----:B------:R-:W-:-:S02]  /*7250*/  ISETP.GE.AND P6, PT, R136, R250, PT ;  /* 0x000000fa8800720c */ /* 0x000fc40003fc6270 */
[----:B------:R-:W-:Y:S02]  /*7260*/  ISETP.GE.AND P5, PT, R136, R249, PT ;  /* 0x000000f98800720c */ /* 0x000fe40003fa6270 */
[----:B------:R3:W-:Y:S01]  /*7270*/  MUFU.TANH R23, R7 ;  /* 0x0000000700177308 */ /* 0x0007e20000002400 */
[----:B-1----:R-:W-:Y:S01]  /*7280*/  FFMA.FTZ R0, R158, -UR21, R28 ;  /* 0x800000159e007c23 */ /* 0x002fe2000801001c */
[----:B------:R-:W-:Y:S01]  /*7290*/  FSEL R158, R3, -INF , !P1 ;  /* 0xff800000039e7808 */ /* 0x000fe20004800000 */
[----:B------:R-:W-:Y:S01]  /*72a0*/  FFMA.FTZ R3, R167, -UR21, R38 ;  /* 0x80000015a7037c23 */ /* 0x000fe20008010026 */
[C---:B------:R-:W-:Y:S02]  /*72b0*/  ISETP.GE.AND P3, PT, R135.reuse, R252, PT ;  /* 0x000000fc8700720c */ /* 0x040fe40003f66270 */
[----:B------:R-:W-:Y:S01]  /*72c0*/  ISETP.GE.AND P1, PT, R135, R251, PT ;  /* 0x000000fb8700720c */ /* 0x000fe20003f26270 */
[----:B--2---:R-:W-:Y:S01]  /*72d0*/  FMUL.FTZ R6, R12, c[0x0][0x2ec] ;  /* 0x0000bb000c067a20 */ /* 0x004fe20000410000 */
[----:B------:R-:W-:Y:S01]  /*72e0*/  FSEL R171, R0, -INF , !P0 ;  /* 0xff80000000ab7808 */ /* 0x000fe20004000000 */
[----:B-----5:R-:W-:Y:S01]  /*72f0*/  FFMA.FTZ R0, R157, -UR21, R30 ;  /* 0x800000159d007c23 */ /* 0x020fe2000801001e */
[----:B------:R-:W-:Y:S01]  /*7300*/  FSEL R143, R5, -INF , !P2 ;  /* 0xff800000058f7808 */ /* 0x000fe20005000000 */
[----:B------:R-:W-:Y:S01]  /*7310*/  FFMA.FTZ R5, R154, -UR21, R22 ;  /* 0x800000159a057c23 */ /* 0x000fe20008010016 */
[C---:B------:R-:W-:Y:S01]  /*7320*/  ISETP.LT.OR P6, PT, R136.reuse, R244, P6 ;  /* 0x000000f48800720c */ /* 0x040fe200037c1670 */
[----:B------:R-:W-:Y:S01]  /*7330*/  MUFU.TANH R14, R14 ;  /* 0x0000000e000e7308 */ /* 0x000fe20000002400 */
[----:B------:R-:W-:Y:S01]  /*7340*/  ISETP.LT.OR P5, PT, R136, R243, P5 ;  /* 0x000000f38800720c */ /* 0x000fe20002fa1670 */
[----:B---3--:R-:W-:Y:S01]  /*7350*/  FMUL.FTZ R7, R24, c[0x0][0x2ec] ;  /* 0x0000bb0018077a20 */ /* 0x008fe20000410000 */
[----:B------:R-:W-:-:S02]  /*7360*/  ISETP.LT.OR P3, PT, R135, R246, P3 ;  /* 0x000000f68700720c */ /* 0x000fc40001f61670 */
[C---:B------:R-:W-:Y:S02]  /*7370*/  ISETP.LT.OR P1, PT, R135.reuse, R245, P1 ;  /* 0x000000f58700720c */ /* 0x040fe40000f21670 */
[----:B------:R-:W-:Y:S01]  /*7380*/  ISETP.GE.AND P0, PT, R135, R250, PT ;  /* 0x000000fa8700720c */ /* 0x000fe20003f06270 */
[----:B------:R1:W2:Y:S01]  /*7390*/  MUFU.TANH R17, R7 ;  /* 0x0000000700117308 */ /* 0x0002a20000002400 */
[----:B------:R-:W-:Y:S02]  /*73a0*/  ISETP.GE.AND P2, PT, R139, R252, PT ;  /* 0x000000fc8b00720c */ /* 0x000fe40003f46270 */
[----:B------:R-:W-:Y:S02]  /*73b0*/  FSEL R154, R3, -INF , !P6 ;  /* 0xff800000039a7808 */ /* 0x000fe40007000000 */
[----:B------:R-:W-:Y:S02]  /*73c0*/  FSEL R157, R0, -INF , !P5 ;  /* 0xff800000009d7808 */ /* 0x000fe40006800000 */
[----:B------:R-:W-:Y:S01]  /*73d0*/  FSEL R153, R5, -INF , !P1 ;  /* 0xff80000005997808 */ /* 0x000fe20004800000 */
[----:B------:R-:W-:Y:S01]  /*73e0*/  FFMA.FTZ R5, R213, -UR21, R31 ;  /* 0x80000015d5057c23 */ /* 0x000fe2000801001f */
[C---:B------:R-:W-:Y:S01]  /*73f0*/  ISETP.GE.AND P6, PT, R139.reuse, R251, PT ;  /* 0x000000fb8b00720c */ /* 0x040fe20003fc6270 */
[----:B------:R-:W-:Y:S01]  /*7400*/  MUFU.TANH R13, R13 ;  /* 0x0000000d000d7308 */ /* 0x000fe20000002400 */
[----:B------:R-:W-:-:S02]  /*7410*/  ISETP.GE.AND P5, PT, R139, R250, PT ;  /* 0x000000fa8b00720c */ /* 0x000fc40003fa6270 */
[----:B------:R-:W-:Y:S02]  /*7420*/  ISETP.LT.OR P0, PT, R135, R244, P0 ;  /* 0x000000f48700720c */ /* 0x000fe40000701670 */
[----:B------:R-:W-:Y:S01]  /*7430*/  ISETP.LT.OR P2, PT, R139, R246, P2 ;  /* 0x000000f68b00720c */ /* 0x000fe20001741670 */
[----:B-1----:R-:W-:Y:S01]  /*7440*/  FMUL.FTZ R7, R26, c[0x0][0x2ec] ;  /* 0x0000bb001a077a20 */ /* 0x002fe20000410000 */
[----:B------:R-:W-:Y:S01]  /*7450*/  ISETP.GE.AND P1, PT, R138, R252, PT ;  /* 0x000000fc8a00720c */ /* 0x000fe20003f26270 */
[----:B--2---:R-:W-:Y:S01]  /*7460*/  FFMA.FTZ R3, R165, -UR21, R17 ;  /* 0x80000015a5037c23 */ /* 0x004fe20008010011 */
[----:B------:R-:W-:Y:S01]  /*7470*/  ISETP.GE.AND P4, PT, R135, R249, PT ;  /* 0x000000f98700720c */ /* 0x000fe20003f86270 */
[----:B------:R-:W1:Y:S01]  /*7480*/  MUFU.TANH R16, R7 ;  /* 0x0000000700107308 */ /* 0x000e620000002400 */
[C---:B------:R-:W-:Y:S02]  /*7490*/  ISETP.LT.OR P6, PT, R139.reuse, R245, P6 ;  /* 0x000000f58b00720c */ /* 0x040fe400037c1670 */
[----:B------:R-:W-:-:S02]  /*74a0*/  ISETP.LT.OR P5, PT, R139, R244, P5 ;  /* 0x000000f48b00720c */ /* 0x000fc40002fa1670 */
[----:B------:R-:W-:Y:S02]  /*74b0*/  FSEL R152, R3, -INF , !P0 ;  /* 0xff80000003987808 */ /* 0x000fe40004000000 */
[C---:B------:R-:W-:Y:S01]  /*74c0*/  ISETP.LT.OR P1, PT, R138.reuse, R246, P1 ;  /* 0x000000f68a00720c */ /* 0x040fe20000f21670 */
[----:B------:R2:W3:Y:S01]  /*74d0*/  MUFU.TANH R7, R6 ;  /* 0x0000000600077308 */ /* 0x0004e20000002400 */
[----:B------:R-:W-:Y:S02]  /*74e0*/  ISETP.LT.OR P4, PT, R135, R243, P4 ;  /* 0x000000f38700720c */ /* 0x000fe40002781670 */
[----:B------:R-:W-:-:S04]  /*74f0*/  ISETP.GE.AND P0, PT, R138, R251, PT ;  /* 0x000000fb8a00720c */ /* 0x000fc80003f06270 */
[----:B------:R-:W-:Y:S01]  /*7500*/  ISETP.LT.OR P0, PT, R138, R245, P0 ;  /* 0x000000f58a00720c */ /* 0x000fe20000701670 */
[----:B-1----:R-:W-:Y:S01]  /*7510*/  FFMA.FTZ R0, R155, -UR21, R16 ;  /* 0x800000159b007c23 */ /* 0x002fe20008010010 */
[----:B------:R-:W-:Y:S04]  /*7520*/  MUFU.TANH R15, R15 ;  /* 0x0000000f000f7308 */ /* 0x000fe80000002400 */
[----:B------:R-:W-:Y:S01]  /*7530*/  FSEL R155, R0, -INF , !P4 ;  /* 0xff800000009b7808 */ /* 0x000fe20006000000 */
[----:B------:R-:W-:Y:S01]  /*7540*/  FFMA.FTZ R0, R166, -UR21, R23 ;  /* 0x80000015a6007c23 */ /* 0x000fe20008010017 */
[----:B------:R-:W-:Y:S01]  /*7550*/  ISETP.GE.AND P4, PT, R138, R250, PT ;  /* 0x000000fa8a00720c */ /* 0x000fe20003f86270 */
[----:B--2---:R-:W-:Y:S01]  /*7560*/  FFMA.FTZ R6, R214, -UR21, R29 ;  /* 0x80000015d6067c23 */ /* 0x004fe2000801001d */
[----:B------:R-:W1:Y:S01]  /*7570*/  MUFU.TANH R8, R8 ;  /* 0x0000000800087308 */ /* 0x000e620000002400 */
[----:B---3--:R-:W-:Y:S01]  /*7580*/  FFMA.FTZ R3, R215, -UR21, R7 ;  /* 0x80000015d7037c23 */ /* 0x008fe20008010007 */
[----:B------:R-:W-:-:S02]  /*7590*/  ISETP.LT.OR P4, PT, R138, R244, P4 ;  /* 0x000000f48a00720c */ /* 0x000fc40002781670 */
[----:B------:R-:W-:Y:S02]  /*75a0*/  FSEL R142, R6, -INF , !P3 ;  /* 0xff800000068e7808 */ /* 0x000fe40005800000 */
[----:B------:R-:W-:Y:S02]  /*75b0*/  ISETP.GE.AND P3, PT, R139, R249, PT ;  /* 0x000000f98b00720c */ /* 0x000fe40003f66270 */
[----:B------:R-:W-:Y:S01]  /*75c0*/  FSEL R128, R3, -INF , !P1 ;  /* 0xff80000003807808 */ /* 0x000fe20004800000 */
[----:B------:R-:W2:Y:S01]  /*75d0*/  MUFU.TANH R6, R10 ;  /* 0x0000000a00067308 */ /* 0x000ea20000002400 */
[----:B------:R-:W-:Y:S01]  /*75e0*/  ISETP.LT.OR P3, PT, R139, R243, P3 ;  /* 0x000000f38b00720c */ /* 0x000fe20001f61670 */
[----:B------:R-:W-:Y:S01]  /*75f0*/  FFMA.FTZ R3, R163, -UR21, R14 ;  /* 0x80000015a3037c23 */ /* 0x000fe2000801000e */
[----:B------:R-:W-:Y:S01]  /*7600*/  FSEL R139, R5, -INF , !P2 ;  /* 0xff800000058b7808 */ /* 0x000fe20005000000 */
[----:B------:R-:W-:Y:S01]  /*7610*/  FFMA.FTZ R5, R164, -UR21, R21 ;  /* 0x80000015a4057c23 */ /* 0x000fe20008010015 */
[----:B------:R-:W-:-:S02]  /*7620*/  ISETP.GE.AND P2, PT, R138, R249, PT ;  /* 0x000000f98a00720c */ /* 0x000fc40003f46270 */
[----:B------:R-:W-:Y:S01]  /*7630*/  FSEL R129, R3, -INF , !P0 ;  /* 0xff80000003817808 */ /* 0x000fe20004000000 */
[----:B------:R3:W4:Y:S01]  /*7640*/  MUFU.TANH R7, R9 ;  /* 0x0000000900077308 */ /* 0x0007220000002400 */
[----:B------:R-:W-:Y:S01]  /*7650*/  FSEL R140, R5, -INF , !P5 ;  /* 0xff800000058c7808 */ /* 0x000fe20006800000 */
[----:B-1----:R-:W-:Y:S01]  /*7660*/  FFMA.FTZ R8, R161, -UR21, R8 ;  /* 0x80000015a1087c23 */ /* 0x002fe20008010008 */
[----:B------:R-:W-:Y:S02]  /*7670*/  ISETP.LT.OR P2, PT, R138, R243, P2 ;  /* 0x000000f38a00720c */ /* 0x000fe40001741670 */
[----:B------:R-:W-:Y:S01]  /*7680*/  FSEL R138, R0, -INF , !P6 ;  /* 0xff800000008a7808 */ /* 0x000fe20007000000 */
[----:B------:R-:W-:Y:S01]  /*7690*/  FFMA.FTZ R0, R162, -UR21, R20 ;  /* 0x80000015a2007c23 */ /* 0x000fe20008010014 */
[----:B------:R-:W-:Y:S01]  /*76a0*/  PLOP3.LUT P0, PT, PT, PT, UP0, 0x80, 0x0 ;  /* 0x000000000000781c */ /* 0x000fe20003f0f008 */
[----:B------:R-:W1:Y:S01]  /*76b0*/  MUFU.TANH R5, R11 ;  /* 0x0000000b00057308 */ /* 0x000e620000002400 */
[C---:B------:R-:W-:Y:S01]  /*76c0*/  ISETP.GE.AND P6, PT, R137.reuse, R252, PT ;  /* 0x000000fc8900720c */ /* 0x040fe20003fc6270 */
[----:B--2---:R-:W-:Y:S01]  /*76d0*/  FFMA.FTZ R6, R160, -UR21, R6 ;  /* 0x80000015a0067c23 */ /* 0x004fe20008010006 */
[----:B------:R-:W-:Y:S01]  /*76e0*/  FSEL R141, R0, -INF , !P3 ;  /* 0xff800000008d7808 */ /* 0x000fe20005800000 */
[----:B------:R-:W-:Y:S01]  /*76f0*/  FFMA.FTZ R10, R216, -UR21, R13 ;  /* 0x80000015d80a7c23 */ /* 0x000fe2000801000d */
[----:B------:R-:W-:-:S02]  /*7700*/  ISETP.GE.AND P5, PT, R137, R251, PT ;  /* 0x000000fb8900720c */ /* 0x000fc40003fa6270 */
[----:B------:R-:W-:Y:S01]  /*7710*/  ISETP.GE.AND P3, PT, R137, R250, PT ;  /* 0x000000fa8900720c */ /* 0x000fe20003f66270 */
[----:B---3--:R-:W-:Y:S01]  /*7720*/  FFMA.FTZ R9, R147, -UR21, R15 ;  /* 0x8000001593097c23 */ /* 0x008fe2000801000f */
[C---:B------:R-:W-:Y:S01]  /*7730*/  ISETP.GE.AND P1, PT, R137.reuse, R249, PT ;  /* 0x000000f98900720c */ /* 0x040fe20003f26270 */
[----:B----4-:R-:W-:Y:S01]  /*7740*/  FFMA.FTZ R7, R146, -UR21, R7 ;  /* 0x8000001592077c23 */ /* 0x010fe20008010007 */
[C---:B------:R-:W-:Y:S02]  /*7750*/  ISETP.LT.OR P6, PT, R137.reuse, R246, P6 ;  /* 0x000000f68900720c */ /* 0x040fe400037c1670 */
[C---:B------:R-:W-:Y:S02]  /*7760*/  ISETP.LT.OR P5, PT, R137.reuse, R245, P5 ;  /* 0x000000f58900720c */ /* 0x040fe40002fa1670 */
[----:B------:R-:W-:Y:S01]  /*7770*/  ISETP.LT.OR P3, PT, R137, R244, P3 ;  /* 0x000000f48900720c */ /* 0x000fe20001f61670 */
[----:B-1----:R-:W-:Y:S01]  /*7780*/  FFMA.FTZ R5, R145, -UR21, R5 ;  /* 0x8000001591057c23 */ /* 0x002fe20008010005 */
[----:B------:R-:W-:-:S02]  /*7790*/  ISETP.LT.OR P1, PT, R137, R243, P1 ;  /* 0x000000f38900720c */ /* 0x000fc40000f21670 */
[----:B------:R-:W-:Y:S02]  /*77a0*/  LOP3.LUT R0, R199, R200, RZ, 0xfc, !PT ;  /* 0x000000c8c7007212 */ /* 0x000fe400078efcff */
[----:B------:R-:W-:Y:S02]  /*77b0*/  FSEL R131, R8, -INF , !P4 ;  /* 0xff80000008837808 */ /* 0x000fe40006000000 */
[----:B------:R-:W-:Y:S02]  /*77c0*/  FSEL R133, R6, -INF , !P2 ;  /* 0xff80000006857808 */ /* 0x000fe40005000000 */
[----:B------:R-:W-:Y:S02]  /*77d0*/  FSEL R22, R10, -INF , !P6 ;  /* 0xff8000000a167808 */ /* 0x000fe40007000000 */
[----:B------:R-:W-:Y:S02]  /*77e0*/  FSEL R23, R9, -INF , !P5 ;  /* 0xff80000009177808 */ /* 0x000fe40006800000 */
[----:B------:R-:W-:-:S02]  /*77f0*/  FSEL R130, R7, -INF , !P3 ;  /* 0xff80000007827808 */ /* 0x000fc40005800000 */
[----:B------:R-:W-:Y:S01]  /*7800*/  FSEL R132, R5, -INF , !P1 ;  /* 0xff80000005847808 */ /* 0x000fe20004800000 */
        /* <DEDUP_REMOVED lines=73> */
.L_x_809:
[----:B------:R-:W-:Y:S05]  /*7ca0*/  BSYNC B0 ;  /* 0x0000000000007941 */ /* 0x000fea0003800000 */
.L_x_808:
[----:B------:R-:W0:Y:S02]  /*7cb0*/  LDGDEPBAR ;  /* 0x00000000000079af */ /* 0x000e240000000000 */
.L_x_807:
        /* <DEDUP_REMOVED lines=41> */
[----:B------:R-:W-:Y:S03]  /*7f50*/  STL [R1+0xa8], R220 ;  /* 0x0000a8dc01007387 */ /* 0x000fe60000100800 */
[----:B------:R-:W-:Y:S01]  /*7f60*/  FMNMX.FTZ R137, R22, R137, !PT ;  /* 0x0000008916897209 */ /* 0x000fe20007810000 */
[----:B------:R-:W-:Y:S01]  /*7f70*/  LDSM.16.MT88.4 R24, [R222+0xc000] ;  /* 0x00c00000de18783b */ /* 0x000fe20000004200 */
[----:B------:R-:W-:-:S03]  /*7f80*/  LEA R223, R2, R222, 0x1 ;  /* 0x000000de02df7211 */ /* 0x000fc600078e08ff */
[----:B------:R-:W2:Y:S04]  /*7f90*/  SHFL.BFLY PT, R5, R137, 0x2, 0x1f ;  /* 0x0c401f0089057f89 */ /* 0x000ea800000e0000 */
[----:B------:R-:W-:Y:S01]  /*7fa0*/  LDSM.16.MT88.4 R32, [R224+0xc000] ;  /* 0x00c00000e020783b */ /* 0x000fe20000004200 */
[----:B--2---:R-:W-:Y:S02]  /*7fb0*/  FMNMX.FTZ R137, R137, R5, !PT ;  /* 0x0000000589897209 */ /* 0x004fe40007810000 */
        /* <DEDUP_REMOVED lines=29> */
[----:B-1----:R1:W-:Y:S01]  /*8190*/  MUFU.EX2 R11, R5 ;  /* 0x00000005000b7308 */ /* 0x0023e20000000800 */
[----:B------:R-:W-:-:S04]  /*81a0*/  FMNMX.FTZ R135, R131, R135, !PT ;  /* 0x0000008783877209 */ /* 0x000fc80007810000 */
[----:B------:R-:W-:Y:S02]  /*81b0*/  FMNMX.FTZ R135, R130, R135, !PT ;  /* 0x0000008782877209 */ /* 0x000fe40007810000 */
[----:B--2---:R-:W-:Y:S01]  /*81c0*/  FMNMX.FTZ R3, R81, R78, !PT ;  /* 0x0000004e51037209 */ /* 0x004fe20007810000 */
[----:B------:R2:W4:Y:S03]  /*81d0*/  MUFU.EX2 R192, R6 ;  /* 0x0000000600c07308 */ /* 0x0005260000000800 */
[----:B------:R-:W-:-:S04]  /*81e0*/  FMNMX.FTZ R3, R77, R3, !PT ;  /* 0x000000034d037209 */ /* 0x000fc80007810000 */
[----:B------:R-:W-:Y:S01]  /*81f0*/  FMNMX.FTZ R3, R72, R3, !PT ;  /* 0x0000000348037209 */ /* 0x000fe20007810000 */
[----:B-1----:R-:W-:Y:S01]  /*8200*/  FFMA.FTZ R5, R56, c[0x0][0x23c], -R21 ;  /* 0x00008f0038057a23 */ /* 0x002fe20000010815 */
[----:B---3--:R-:W-:Y:S02]  /*8210*/  FMNMX.FTZ R136, R136, R7, !PT ;  /* 0x0000000788887209 */ /* 0x008fe40007810000 */
[----:B------:R-:W-:Y:S01]  /*8220*/  FMNMX.FTZ R3, R75, R3, !PT ;  /* 0x000000034b037209 */ /* 0x000fe20007810000 */
[----:B------:R1:W3:Y:S01]  /*8230*/  MUFU.EX2 R220, R5 ;  /* 0x0000000500dc7308 */ /* 0x0002e20000000800 */
[C---:B------:R-:W-:Y:S01]  /*8240*/  FSETP.NEU.FTZ.AND P1, PT, R136.reuse, -INF , PT ;  /* 0xff8000008800780b */ /* 0x040fe20003f3d000 */
[----:B------:R-:W-:Y:S01]  /*8250*/  FMUL.FTZ R20, R136, c[0x0][0x23c] ;  /* 0x00008f0088147a20 */ /* 0x000fe20000410000 */
[----:B------:R-:W-:Y:S01]  /*8260*/  FMNMX.FTZ R3, R76, R3, !PT ;  /* 0x000000034c037209 */ /* 0x000fe20007810000 */
[----:B--2---:R-:W2:Y:S01]  /*8270*/  SHFL.BFLY PT, R6, R135, 0x2, 0x1f ;  /* 0x0c401f0087067f89 */ /* 0x004ea200000e0000 */
[----:B----4-:R-:W-:-:S02]  /*8280*/  F2FP.BF16.PACK_AB R16, R192, R193 ;  /* 0x000000c1c010723e */ /* 0x010fc400000010ff */
[----:B------:R-:W-:Y:S02]  /*8290*/  FMNMX.FTZ R3, R63, R3, !PT ;  /* 0x000000033f037209 */ /* 0x000fe40007810000 */
[----:B------:R-:W-:-:S05]  /*82a0*/  FSEL R20, R20, RZ, P1 ;  /* 0x000000ff14147208 */ /* 0x000fca0000800000 */
[----:B------:R-:W-:Y:S01]  /*82b0*/  FFMA.FTZ R23, R23, c[0x0][0x23c], -R20 ;  /* 0x00008f0017177a23 */ /* 0x000fe20000010814 */
[----:B-1----:R-:W-:Y:S01]  /*82c0*/  FMNMX.FTZ R5, R62, R3, !PT ;  /* 0x000000033e057209 */ /* 0x002fe20007810000 */
[----:B------:R-:W-:Y:S01]  /*82d0*/  FFMA.FTZ R3, R51, c[0x0][0x23c], -R21 ;  /* 0x00008f0033037a23 */ /* 0x000fe20000010815 */
[----:B---3--:R-:W-:Y:S02]  /*82e0*/  F2FP.BF16.PACK_AB R18, R220, R11 ;  /* 0x0000000bdc12723e */ /* 0x008fe400000010ff */
        /* <DEDUP_REMOVED lines=17> */
[----:B------:R-:W-:Y:S02]  /*8400*/  FFMA.FTZ R5, R47, c[0x0][0x23c], -R20 ;  /* 0x00008f002f057a23 */ /* 0x000fe40000010814 */
[----:B------:R-:W-:Y:S01]  /*8410*/  LDSM.16.MT88.4 R44, [R222+0xc800] ;  /* 0x00c80000de2c783b */ /* 0x000fe20000004200 */
[----:B------:R-:W-:-:S03]  /*8420*/  FSETP.NEU.FTZ.AND P1, PT, R135, -INF , PT ;  /* 0xff8000008700780b */ /* 0x000fc60003f3d000 */
[----:B------:R2:W-:Y:S01]  /*8430*/  MUFU.EX2 R92, R5 ;  /* 0x00000005005c7308 */ /* 0x0005e20000000800 */
[----:B-1----:R-:W-:Y:S01]  /*8440*/  FFMA.FTZ R3, R39, c[0x0][0x23c], -R21 ;  /* 0x00008f0027037a23 */ /* 0x002fe20000010815 */
[----:B---3--:R-:W-:-:S06]  /*8450*/  FMNMX.FTZ R134, R134, R6, !PT ;  /* 0x0000000686867209 */ /* 0x008fcc0007810000 */
[----:B------:R1:W-:Y:S01]  /*8460*/  MUFU.EX2 R236, R3 ;  /* 0x0000000300ec7308 */ /* 0x0003e20000000800 */
[----:B------:R-:W3:Y:S01]  /*8470*/  SHFL.BFLY PT, R6, R134, 0x1, 0x1f ;  /* 0x0c201f0086067f89 */ /* 0x000ee200000e0000 */
[----:B--2---:R-:W-:-:S06]  /*8480*/  FFMA.FTZ R5, R40, c[0x0][0x23c], -R20 ;  /* 0x00008f0028057a23 */ /* 0x004fcc0000010814 */
[----:B------:R-:W-:Y:S01]  /*8490*/  MUFU.EX2 R225, R5 ;  /* 0x0000000500e17308 */ /* 0x000fe20000000800 */
[----:B-1----:R-:W-:-:S07]  /*84a0*/  FFMA.FTZ R3, R74, c[0x0][0x23c], -R20 ;  /* 0x00008f004a037a23 */ /* 0x002fce0000010814 */
[----:B------:R1:W-:Y:S01]  /*84b0*/  MUFU.EX2 R191, R3 ;  /* 0x0000000300bf7308 */ /* 0x0003e20000000800 */
[----:B---3--:R-:W-:Y:S01]  /*84c0*/  FMNMX.FTZ R134, R134, R6, !PT ;  /* 0x0000000686867209 */ /* 0x008fe20007810000 */
        /* <DEDUP_REMOVED lines=10> */
[----:B-1----:R-:W-:Y:S02]  /*8570*/  FFMA.FTZ R3, R50, c[0x0][0x23c], -R20 ;  /* 0x00008f0032037a23 */ /* 0x002fe40000010814 */
[----:B------:R-:W-:Y:S04]  /*8580*/  LDSM.16.MT88.4 R48, [R221+0xc800] ;  /* 0x00c80000dd30783b */ /* 0x000fe80000004200 */
[----:B------:R1:W-:Y:S02]  /*8590*/  MUFU.EX2 R94, R3 ;  /* 0x00000003005e7308 */ /* 0x0003e40000000800 */
[----:B-1----:R-:W-:-:S05]  /*85a0*/  FMUL.FTZ R3, R135, c[0x0][0x23c] ;  /* 0x00008f0087037a20 */ /* 0x002fca0000410000 */
[----:B------:R-:W-:Y:S02]  /*85b0*/  FSEL R3, R3, RZ, P1 ;  /* 0x000000ff03037208 */ /* 0x000fe40000800000 */
[----:B------:R-:W-:-:S03]  /*85c0*/  FSETP.NEU.FTZ.AND P1, PT, R134, -INF , PT ;  /* 0xff8000008600780b */ /* 0x000fc60003f3d000 */
[--C-:B------:R-:W-:Y:S02]  /*85d0*/  FFMA.FTZ R5, R79, c[0x0][0x23c], -R3.reuse ;  /* 0x00008f004f057a23 */ /* 0x100fe40000010803 */
[--C-:B------:R-:W-:Y:S02]  /*85e0*/  FFMA.FTZ R6, R60, c[0x0][0x23c], -R3.reuse ;  /* 0x00008f003c067a23 */ /* 0x100fe40000010803 */
[----:B------:R1:W-:Y:S08]  /*85f0*/  MUFU.EX2 R10, R5 ;  /* 0x00000005000a7308 */ /* 0x0003f00000000800 */
        /* <DEDUP_REMOVED lines=8> */
[----:B-1----:R-:W-:Y:S01]  /*8680*/  FMUL.FTZ R5, R134, c[0x0][0x23c] ;  /* 0x00008f0086057a20 */ /* 0x002fe20000410000 */
[----:B--2---:R-:W-:-:S04]  /*8690*/  F2FP.BF16.PACK_AB R14, R234, R239 ;  /* 0x000000efea0e723e */ /* 0x004fc800000010ff */
[----:B------:R-:W-:Y:S01]  /*86a0*/  FSEL R0, R5, RZ, P1 ;  /* 0x000000ff05007208 */ /* 0x000fe20000800000 */
[----:B------:R-:W-:Y:S02]  /*86b0*/  FFMA.FTZ R5, R53, c[0x0][0x23c], -R3 ;  /* 0x00008f0035057a23 */ /* 0x000fe40000010803 */
[----:B------:R-:W1:Y:S02]  /*86c0*/  LDSM.16.MT88.4 R52, [R221+0xc000] ;  /* 0x00c00000dd34783b */ /* 0x000e640000004200 */
[--C-:B------:R-:W-:Y:S01]  /*86d0*/  FFMA.FTZ R4, R77, c[0x0][0x23c], -R0.reuse ;  /* 0x00008f004d047a23 */ /* 0x100fe20000010800 */
[----:B------:R2:W-:Y:S08]  /*86e0*/  MUFU.EX2 R232, R5 ;  /* 0x0000000500e87308 */ /* 0x0005f00000000800 */
[----:B------:R3:W-:Y:S01]  /*86f0*/  MUFU.EX2 R235, R4 ;  /* 0x0000000400eb7308 */ /* 0x0007e20000000800 */
[----:B--2---:R-:W-:-:S02]  /*8700*/  FFMA.FTZ R5, R81, c[0x0][0x23c], -R0 ;  /* 0x00008f0051057a23 */ /* 0x004fc40000010800 */
[----:B------:R-:W2:Y:S05]  /*8710*/  LDSM.16.MT88.4 R80, [R222+0xe000] ;  /* 0x00e00000de50783b */ /* 0x000eaa0000004200 */
[----:B------:R4:W-:Y:S01]  /*8720*/  MUFU.EX2 R226, R5 ;  /* 0x0000000500e27308 */ /* 0x0009e20000000800 */
[----:B---3--:R-:W-:-:S07]  /*8730*/  FFMA.FTZ R4, R72, c[0x0][0x23c], -R0 ;  /* 0x00008f0048047a23 */ /* 0x008fce0000010800 */
[----:B------:R3:W3:Y:S01]  /*8740*/  MUFU.EX2 R229, R4 ;  /* 0x0000000400e57308 */ /* 0x0006e20000000800 */
[----:B----4-:R-:W-:Y:S01]  /*8750*/  FFMA.FTZ R5, R78, c[0x0][0x23c], -R0 ;  /* 0x00008f004e057a23 */ /* 0x010fe20000010800 */
[C---:B-1----:R-:W-:Y:S06]  /*8760*/  HMMA.16816.F32.BF16 R68, R16.reuse, R52, RZ ;  /* 0x000000341044723c */ /* 0x042fec00000418ff */
[----:B------:R-:W1:Y:S01]  /*8770*/  MUFU.EX2 R227, R5 ;  /* 0x0000000500e37308 */ /* 0x000e620000000800 */
[--C-:B---3--:R-:W-:Y:S01]  /*8780*/  FFMA.FTZ R4, R58, c[0x0][0x23c], -R3.reuse ;  /* 0x00008f003a047a23 */ /* 0x108fe20000010803 */
[----:B------:R-:W-:Y:S01]  /*8790*/  F2FP.BF16.PACK_AB R15, R229, R235 ;  /* 0x000000ebe50f723e */ /* 0x000fe200000010ff */
[----:B------:R-:W3:Y:S05]  /*87a0*/  LDSM.16.MT88.4 R56, [R223+0xc000] ;  /* 0x00c00000df38783b */ /* 0x000eea0000004200 */
[----:B------:R4:W-:Y:S01]  /*87b0*/  MUFU.EX2 R84, R4 ;  /* 0x0000000400547308 */ /* 0x0009e20000000800 */
[----:B-1----:R-:W-:Y:S01]  /*87c0*/  F2FP.BF16.PACK_AB R13, R227, R226 ;  /* 0x000000e2e30d723e */ /* 0x002fe200000010ff */
[----:B--2---:R-:W-:Y:S01]  /*87d0*/  HMMA.16816.F32.BF16 R108, R16, R80, RZ ;  /* 0x00000050106c723c */ /* 0x004fe200000418ff */
[----:B----4-:R-:W-:-:S07]  /*87e0*/  FFMA.FTZ R4, R41, c[0x0][0x23c], -R3 ;  /* 0x00008f0029047a23 */ /* 0x010fce0000010803 */
[-C--:B------:R-:W-:Y:S01]  /*87f0*/  HMMA.16816.F32.BF16 R40, R16, R24.reuse, RZ ;  /* 0x000000181028723c */ /* 0x080fe200000418ff */
[----:B------:R1:W2:Y:S07]  /*8800*/  MUFU.EX2 R28, R4 ;  /* 0x00000004001c7308 */ /* 0x0002ae0000000800 */
[C---:B------:R-:W-:Y:S07]  /*8810*/  HMMA.16816.F32.BF16 R36, R12.reuse, R24, RZ ;  /* 0x000000180c24723c */ /* 0x040fee00000418ff */
[----:B------:R-:W-:Y:S01]  /*8820*/  IMAD.MOV.U32 R24, RZ, RZ, R29 ;  /* 0x000000ffff187224 */ /* 0x000fe200078e001d */
[-C--:B------:R-:W-:Y:S01]  /*8830*/  HMMA.16816.F32.BF16 R88, R12, R32.reuse, RZ ;  /* 0x000000200c58723c */ /* 0x080fe200000418ff */
[----:B------:R-:W-:Y:S01]  /*8840*/  MOV R25, R8 ;  /* 0x0000000800197202 */ /* 0x000fe20000000f00 */
[----:B-1----:R-:W-:Y:S01]  /*8850*/  FFMA.FTZ R4, R75, c[0x0][0x23c], -R0 ;  /* 0x00008f004b047a23 */ /* 0x002fe20000010800 */
[----:B------:R-:W-:Y:S01]  /*8860*/  F2FP.BF16.PACK_AB R8, R95, R228 ;  /* 0x000000e45f08723e */ /* 0x000fe200000010ff */
[----:B--2---:R-:W-:Y:S01]  /*8870*/  IMAD.MOV.U32 R2, RZ, RZ, R28 ;  /* 0x000000ffff027224 */ /* 0x004fe200078e001c */
[----:B------:R-:W1:Y:S01]  /*8880*/  LDSM.16.MT88.4 R72, [R224+0xc800] ;  /* 0x00c80000e048783b */ /* 0x000e620000004200 */
[----:B------:R2:W-:Y:S02]  /*8890*/  MUFU.EX2 R233, R4 ;  /* 0x0000000400e97308 */ /* 0x0005e40000000800 */
[----:B------:R-:W-:Y:S07]  /*88a0*/  HMMA.16816.F32.BF16 R28, R16, R32, RZ ;  /* 0x00000020101c723c */ /* 0x000fee00000418ff */
[----:B------:R-:W-:Y:S01]  /*88b0*/  IMAD.MOV.U32 R33, RZ, RZ, R84 ;  /* 0x000000ffff217224 */ /* 0x000fe200078e0054 */
[----:B------:R-:W-:Y:S01]  /*88c0*/  HMMA.16816.F32.BF16 R64, R12, R52, RZ ;  /* 0x000000340c40723c */ /* 0x000fe200000418ff */
[----:B------:R-:W-:Y:S01]  /*88d0*/  LDSM.16.MT88.4 R84, [R223+0xe000] ;  /* 0x00e00000df54783b */ /* 0x000fe20000004200 */
[----:B------:R-:W-:-:S02]  /*88e0*/  MOV R32, R11 ;  /* 0x0000000b00207202 */ /* 0x000fc40000000f00 */
[----:B------:R-:W-:Y:S01]  /*88f0*/  F2FP.BF16.PACK_AB R6, R2, R33 ;  /* 0x000000210206723e */ /* 0x000fe200000010ff */
[----:B--2---:R-:W-:Y:S02]  /*8900*/  FFMA.FTZ R4, R76, c[0x0][0x23c], -R0 ;  /* 0x00008f004c047a23 */ /* 0x004fe40000010800 */
[----:B------:R-:W-:Y:S01]  /*8910*/  MOV R53, R10 ;  /* 0x0000000a00357202 */ /* 0x000fe20000000f00 */
[----:B------:R-:W2:Y:S01]  /*8920*/  LDSM.16.MT88.4 R76, [R224+0xe000] ;  /* 0x00e00000e04c783b */ /* 0x000ea20000004200 */
[----:B------:R-:W-:Y:S01]  /*8930*/  IMAD.MOV.U32 R52, RZ, RZ, R9 ;  /* 0x000000ffff347224 */ /* 0x000fe200078e0009 */
[----:B------:R4:W4:Y:S01]  /*8940*/  MUFU.EX2 R231, R4 ;  /* 0x0000000400e77308 */ /* 0x0009220000000800 */
[----:B------:R-:W-:Y:S01]  /*8950*/  F2FP.BF16.PACK_AB R9, R94, R24 ;  /* 0x000000185e09723e */ /* 0x000fe200000010ff */
[----:B---3--:R-:W-:Y:S01]  /*8960*/  HMMA.16816.F32.BF16 R124, R16, R56, RZ ;  /* 0x00000038107c723c */ /* 0x008fe200000418ff */
[----:B------:R-:W-:Y:S02]  /*8970*/  F2FP.BF16.PACK_AB R10, R236, R230 ;  /* 0x000000e6ec0a723e */ /* 0x000fe400000010ff */
[----:B------:R-:W-:-:S05]  /*8980*/  F2FP.BF16.PACK_AB R11, R225, R92 ;  /* 0x0000005ce10b723e */ /* 0x000fca00000010ff */
[----:B------:R-:W-:Y:S01]  /*8990*/  HMMA.16816.F32.BF16 R120, R12, R56, RZ ;  /* 0x000000380c78723c */ /* 0x000fe200000418ff */
[----:B----4-:R-:W-:Y:S01]  /*89a0*/  FFMA.FTZ R4, R63, c[0x0][0x23c], -R0 ;  /* 0x00008f003f047a23 */ /* 0x010fe20000010800 */
[----:B------:R-:W-:-:S06]  /*89b0*/  F2FP.BF16.PACK_AB R5, R231, R233 ;  /* 0x000000e9e705723e */ /* 0x000fcc00000010ff */
[C---:B------:R-:W-:Y:S01]  /*89c0*/  HMMA.16816.F32.BF16 R164, R8.reuse, R44, R40 ;  /* 0x0000002c08a4723c */ /* 0x040fe20000041828 */
[----:B------:R-:W3:Y:S01]  /*89d0*/  LDSM.16.MT88.4 R40, [R223+0xc800] ;  /* 0x00c80000df28783b */ /* 0x000ee20000004200 */
[----:B------:R4:W-:Y:S06]  /*89e0*/  MUFU.EX2 R237, R4 ;  /* 0x0000000400ed7308 */ /* 0x0009ec0000000800 */
[C---:B------:R-:W-:Y:S01]  /*89f0*/  HMMA.16816.F32.BF16 R148, R8.reuse, R48, R68 ;  /* 0x000000300894723c */ /* 0x040fe20000041844 */
[----:B------:R-:W-:Y:S07]  /*8a00*/  LDSM.16.MT88.4 R68, [R224+0xe800] ;  /* 0x00e80000e044783b */ /* 0x000fee0000004200 */
[----:B-1----:R-:W-:Y:S01]  /*8a10*/  HMMA.16816.F32.BF16 R180, R8, R72, R28 ;  /* 0x0000004808b4723c */ /* 0x002fe2000004181c */
[----:B------:R-:W-:Y:S01]  /*8a20*/  LDSM.16.MT88.4 R28, [R222+0xe800] ;  /* 0x00e80000de1c783b */ /* 0x000fe20000004200 */
[----:B----4-:R-:W-:-:S03]  /*8a30*/  FFMA.FTZ R4, R62, c[0x0][0x23c], -R0 ;  /* 0x00008f003e047a23 */ /* 0x010fc60000010800 */
[----:B------:R-:W-:Y:S01]  /*8a40*/  LDSM.16.MT88.4 R60, [R221+0xe000] ;  /* 0x00e00000dd3c783b */ /* 0x000fe20000004200 */
[----:B------:R1:W4:Y:S02]  /*8a50*/  MUFU.EX2 R93, R4 ;  /* 0x00000004005d7308 */ /* 0x0003240000000800 */
[----:B--2---:R-:W-:Y:S08]  /*8a60*/  HMMA.16816.F32.BF16 R100, R16, R76, RZ ;  /* 0x0000004c1064723c */ /* 0x004ff000000418ff */
[----:B------:R-:W-:Y:S01]  /*8a70*/  HMMA.16816.F32.BF16 R104, R12, R80, RZ ;  /* 0x000000500c68723c */ /* 0x000fe200000418ff */
[----:B-1----:R-:W-:-:S02]  /*8a80*/  F2FP.BF16.PACK_AB R4, R232, R204 ;  /* 0x000000cce804723e */ /* 0x002fc400000010ff */
[----:B----4-:R-:W-:-:S05]  /*8a90*/  F2FP.BF16.PACK_AB R7, R93, R237 ;  /* 0x000000ed5d07723e */ /* 0x010fca00000010ff */
[----:B---3--:R-:W-:Y:S08]  /*8aa0*/  HMMA.16816.F32.BF16 R196, R8, R40, R124 ;  /* 0x0000002808c4723c */ /* 0x008ff0000004187c */
[C---:B------:R-:W-:Y:S01]  /*8ab0*/  HMMA.16816.F32.BF16 R144, R4.reuse, R48, R64 ;  /* 0x000000300490723c */ /* 0x040fe20000041840 */
[----:B------:R-:W1:Y:S06]  /*8ac0*/  LDSM.16.MT88.4 R64, [R223+0xe800] ;  /* 0x00e80000df40783b */ /* 0x000e6c0000004200 */
[----:B------:R-:W-:Y:S01]  /*8ad0*/  MOV R49, R95 ;  /* 0x0000005f00317202 */ /* 0x000fe20000000f00 */
[----:B------:R-:W-:Y:S01]  /*8ae0*/  HMMA.16816.F32.BF16 R176, R4, R72, R88 ;  /* 0x0000004804b0723c */ /* 0x000fe20000041858 */
[----:B------:R-:W-:-:S06]  /*8af0*/  IMAD.MOV.U32 R48, RZ, RZ, R94 ;  /* 0x000000ffff307224 */ /* 0x000fcc00078e005e */
[----:B------:R-:W-:Y:S01]  /*8b00*/  IMAD.MOV.U32 R73, RZ, RZ, R92 ;  /* 0x000000ffff497224 */ /* 0x000fe200078e005c */
[----:B------:R-:W-:Y:S08]  /*8b10*/  HMMA.16816.F32.BF16 R88, R12, R84, RZ ;  /* 0x000000540c58723c */ /* 0x000ff000000418ff */
[C---:B------:R-:W-:Y:S01]  /*8b20*/  HMMA.16816.F32.BF16 R160, R4.reuse, R44, R36 ;  /* 0x0000002c04a0723c */ /* 0x040fe20000041824 */
[----:B------:R-:W2:Y:S06]  /*8b30*/  LDSM.16.MT88.4 R36, [R221+0xe800] ;  /* 0x00e80000dd24783b */ /* 0x000eac0000004200 */
[----:B------:R-:W-:Y:S01]  /*8b40*/  MOV R44, R93 ;  /* 0x0000005d002c7202 */ /* 0x000fe20000000f00 */
[----:B------:R-:W-:Y:S01]  /*8b50*/  HMMA.16816.F32.BF16 R120, R4, R40, R120 ;  /* 0x000000280478723c */ /* 0x000fe20000041878 */
[----:B------:R-:W-:-:S05]  /*8b60*/  IMAD.MOV.U32 R45, RZ, RZ, R96 ;  /* 0x000000ffff2d7224 */ /* 0x000fca00078e0060 */
[----:B------:R-:W-:Y:S02]  /*8b70*/  MOV R80, R45 ;  /* 0x0000002d00507202 */ /* 0x000fe40000000f00 */
[----:B------:R-:W-:Y:S01]  /*8b80*/  HMMA.16816.F32.BF16 R92, R16, R84, RZ ;  /* 0x00000054105c723c */ /* 0x000fe200000418ff */
[----:B------:R-:W-:-:S06]  /*8b90*/  MOV R45, R53 ;  /* 0x00000035002d7202 */ /* 0x000fcc0000000f00 */
[----:B------:R-:W-:Y:S01]  /*8ba0*/  IMAD.MOV.U32 R85, RZ, RZ, R32 ;  /* 0x000000ffff557224 */ /* 0x000fe200078e0020 */
[----:B-1----:R-:W-:Y:S01]  /*8bb0*/  HMMA.16816.F32.BF16 R88, R4, R64, R88 ;  /* 0x000000400458723c */ /* 0x002fe20000041858 */
[----:B------:R-:W-:-:S07]  /*8bc0*/  MOV R84, R25 ;  /* 0x0000001900547202 */ /* 0x000fce0000000f00 */
[----:B------:R-:W-:Y:S08]  /*8bd0*/  HMMA.16816.F32.BF16 R112, R12, R60, RZ ;  /* 0x0000003c0c70723c */ /* 0x000ff000000418ff */
[----:B------:R-:W-:Y:S08]  /*8be0*/  HMMA.16816.F32.BF16 R216, R8, R68, R100 ;  /* 0x0000004408d8723c */ /* 0x000ff00000041864 */
[----:B------:R-:W-:Y:S01]  /*8bf0*/  MOV R195, R89 ;  /* 0x0000005900c37202 */ /* 0x000fe20000000f00 */
[----:B------:R-:W-:Y:S01]  /*8c00*/  IMAD.MOV.U32 R194, RZ, RZ, R90 ;  /* 0x000000ffffc27224 */ /* 0x000fe200078e005a */
[----:B------:R-:W-:Y:S01]  /*8c10*/  MOV R41, R91 ;  /* 0x0000005b00297202 */ /* 0x000fe20000000f00 */
[----:B------:R-:W-:Y:S01]  /*8c20*/  IMAD.MOV.U32 R40, RZ, RZ, R88 ;  /* 0x000000ffff287224 */ /* 0x000fe200078e0058 */
[----:B------:R-:W-:Y:S08]  /*8c30*/  HMMA.16816.F32.BF16 R96, R12, R76, RZ ;  /* 0x0000004c0c60723c */ /* 0x000ff000000418ff */
[----:B------:R-:W-:Y:S04]  /*8c40*/  HMMA.16816.F32.BF16 R92, R8, R64, R92 ;  /* 0x00000040085c723c */ /* 0x000fe8000004185c */
[----:B------:R-:W-:Y:S01]  /*8c50*/  MOV R207, R217 ;  /* 0x000000d900cf7202 */ /* 0x000fe20000000f00 */
[----:B------:R-:W-:Y:S01]  /*8c60*/  IMAD.MOV.U32 R206, RZ, RZ, R218 ;  /* 0x000000ffffce7224 */ /* 0x000fe200078e00da */
[----:B------:R-:W-:Y:S01]  /*8c70*/  MOV R205, R219 ;  /* 0x000000db00cd7202 */ /* 0x000fe20000000f00 */
[----:B------:R-:W-:Y:S01]  /*8c80*/  IMAD.MOV.U32 R81, RZ, RZ, R216 ;  /* 0x000000ffff517224 */ /* 0x000fe200078e00d8 */
[----:B------:R-:W-:Y:S08]  /*8c90*/  HMMA.16816.F32.BF16 R88, R12, R82, RZ ;  /* 0x000000520c58723c */ /* 0x000ff000000418ff */
[----:B------:R-:W-:Y:S07]  /*8ca0*/  HMMA.16816.F32.BF16 R116, R16, R60, RZ ;  /* 0x0000003c1074723c */ /* 0x000fee00000418ff */
[----:B------:R-:W-:Y:S01]  /*8cb0*/  IMAD.MOV.U32 R60, RZ, RZ, R44 ;  /* 0x000000ffff3c7224 */ /* 0x000fe200078e002c */
[----:B--2---:R-:W-:Y:S01]  /*8cc0*/  HMMA.16816.F32.BF16 R184, R4, R36, R112 ;  /* 0x0000002404b8723c */ /* 0x004fe20000041870 */
[----:B------:R-:W-:Y:S01]  /*8cd0*/  MOV R77, R92 ;  /* 0x0000005c004d7202 */ /* 0x000fe20000000f00 */
[----:B------:R-:W-:Y:S01]  /*8ce0*/  IMAD.MOV.U32 R76, RZ, RZ, R93 ;  /* 0x000000ffff4c7224 */ /* 0x000fe200078e005d */
[----:B------:R-:W-:Y:S01]  /*8cf0*/  MOV R57, R94 ;  /* 0x0000005e00397202 */ /* 0x000fe20000000f00 */
[----:B------:R-:W-:Y:S01]  /*8d00*/  IMAD.MOV.U32 R56, RZ, RZ, R95 ;  /* 0x000000ffff387224 */ /* 0x000fe200078e005f */
[----:B------:R-:W-:Y:S01]  /*8d10*/  MOV R61, R73 ;  /* 0x00000049003d7202 */ /* 0x000fe20000000f00 */
[----:B------:R-:W-:-:S02]  /*8d20*/  IMAD.MOV.U32 R44, RZ, RZ, R52 ;  /* 0x000000ffff2c7224 */ /* 0x000fc400078e0034 */
[-C--:B------:R-:W-:Y:S08]  /*8d30*/  HMMA.16816.F32.BF16 R212, R8, R28.reuse, R108 ;  /* 0x0000001c08d4723c */ /* 0x080ff0000004186c */
[C---:B------:R-:W-:Y:S07]  /*8d40*/  HMMA.16816.F32.BF16 R208, R4.reuse, R28, R104 ;  /* 0x0000001c04d0723c */ /* 0x040fee0000041868 */
[--C-:B------:R-:W-:Y:S01]  /*8d50*/  FFMA.FTZ R29, R128, c[0x0][0x23c], -R21.reuse ;  /* 0x00008f00801d7a23 */ /* 0x100fe20000010815 */
[----:B------:R-:W-:Y:S01]  /*8d60*/  HMMA.16816.F32.BF16 R216, R4, R68, R96 ;  /* 0x0000004404d8723c */ /* 0x000fe20000041860 */
[----:B------:R-:W-:-:S02]  /*8d70*/  FFMA.FTZ R28, R22, c[0x0][0x23c], -R21 ;  /* 0x00008f00161c7a23 */ /* 0x000fc40000010815 */
[----:B------:R-:W-:-:S05]  /*8d80*/  FFMA.FTZ R22, R152, c[0x0][0x23c], -R3 ;  /* 0x00008f0098167a23 */ /* 0x000fca0000010803 */
[----:B------:R-:W-:Y:S08]  /*8d90*/  HMMA.16816.F32.BF16 R112, R4, R30, R88 ;  /* 0x0000001e0470723c */ /* 0x000ff00000041858 */
[C---:B------:R-:W-:Y:S08]  /*8da0*/  HMMA.16816.F32.BF16 R108, R12.reuse, R54, RZ ;  /* 0x000000360c6c723c */ /* 0x040ff000000418ff */
[C---:B------:R-:W-:Y:S08]  /*8db0*/  HMMA.16816.F32.BF16 R104, R12.reuse, R26, RZ ;  /* 0x0000001a0c68723c */ /* 0x040ff000000418ff */
[C---:B------:R-:W-:Y:S08]  /*8dc0*/  HMMA.16816.F32.BF16 R100, R12.reuse, R34, RZ ;  /* 0x000000220c64723c */ /* 0x040ff000000418ff */
[C---:B------:R-:W-:Y:S08]  /*8dd0*/  HMMA.16816.F32.BF16 R96, R12.reuse, R58, RZ ;  /* 0x0000003a0c60723c */ /* 0x040ff000000418ff */
[C---:B------:R-:W-:Y:S08]  /*8de0*/  HMMA.16816.F32.BF16 R92, R12.reuse, R62, RZ ;  /* 0x0000003e0c5c723c */ /* 0x040ff000000418ff */
[C---:B------:R-:W-:Y:S08]  /*8df0*/  HMMA.16816.F32.BF16 R88, R12.reuse, R78, RZ ;  /* 0x0000004e0c58723c */ /* 0x040ff000000418ff */
[----:B------:R-:W-:Y:S08]  /*8e00*/  HMMA.16816.F32.BF16 R12, R12, R86, RZ ;  /* 0x000000560c0c723c */ /* 0x000ff000000418ff */
[----:B------:R-:W-:Y:S07]  /*8e10*/  HMMA.16816.F32.BF16 R200, R8, R36, R116 ;  /* 0x0000002408c8723c */ /* 0x000fee0000041874 */
[----:B------:R-:W-:Y:S01]  /*8e20*/  MOV R36, R33 ;  /* 0x0000002100247202 */ /* 0x000fe20000000f00 */
[----:B------:R-:W-:Y:S01]  /*8e30*/  HMMA.16816.F32.BF16 R108, R4, R50, R108 ;  /* 0x00000032046c723c */ /* 0x000fe2000004186c */
[----:B------:R-:W-:-:S07]  /*8e40*/  IMAD.MOV.U32 R37, RZ, RZ, R24 ;  /* 0x000000ffff257224 */ /* 0x000fce00078e0018 */
[----:B------:R-:W-:Y:S08]  /*8e50*/  HMMA.16816.F32.BF16 R32, R16, R34, RZ ;  /* 0x000000221020723c */ /* 0x000ff000000418ff */
[C---:B------:R-:W-:Y:S08]  /*8e60*/  HMMA.16816.F32.BF16 R104, R4.reuse, R46, R104 ;  /* 0x0000002e0468723c */ /* 0x040ff00000041868 */
[C---:B------:R-:W-:Y:S08]  /*8e70*/  HMMA.16816.F32.BF16 R100, R4.reuse, R74, R100 ;  /* 0x0000004a0464723c */ /* 0x040ff00000041864 */
[C---:B------:R-:W-:Y:S08]  /*8e80*/  HMMA.16816.F32.BF16 R96, R4.reuse, R42, R96 ;  /* 0x0000002a0460723c */ /* 0x040ff00000041860 */
[C---:B------:R-:W-:Y:S08]  /*8e90*/  HMMA.16816.F32.BF16 R92, R4.reuse, R38, R92 ;  /* 0x00000026045c723c */ /* 0x040ff0000004185c */
[C---:B------:R-:W-:Y:S08]  /*8ea0*/  HMMA.16816.F32.BF16 R116, R4.reuse, R70, R88 ;  /* 0x000000460474723c */ /* 0x040ff00000041858 */
[----:B------:R-:W-:Y:S01]  /*8eb0*/  HMMA.16816.F32.BF16 R124, R4, R66, R12 ;  /* 0x00000042047c723c */ /* 0x000fe2000004180c */
[----:B------:R-:W1:Y:S07]  /*8ec0*/  LDSM.16.MT88.4 R12, [R221+0xd000] ;  /* 0x00d00000dd0c783b */ /* 0x000e6e0000004200 */
[C---:B------:R-:W-:Y:S08]  /*8ed0*/  HMMA.16816.F32.BF16 R52, R16.reuse, R54, RZ ;  /* 0x000000361034723c */ /* 0x040ff000000418ff */
[----:B------:R-:W-:Y:S08]  /*8ee0*/  HMMA.16816.F32.BF16 R4, R16, R58, RZ ;  /* 0x0000003a1004723c */ /* 0x000ff000000418ff */
[C---:B------:R-:W-:Y:S07]  /*8ef0*/  HMMA.16816.F32.BF16 R72, R8.reuse, R74, R32 ;  /* 0x0000004a0848723c */ /* 0x040fee0000041820 */
[----:B------:R-:W-:Y:S01]  /*8f00*/  IMAD.MOV.U32 R35, RZ, RZ, R48 ;  /* 0x000000ffff237224 */ /* 0x000fe200078e0030 */
[----:B------:R-:W-:Y:S01]  /*8f10*/  HMMA.16816.F32.BF16 R52, R8, R50, R52 ;  /* 0x000000320834723c */ /* 0x000fe20000041834 */
[----:B------:R-:W-:-:S07]  /*8f20*/  MOV R34, R49 ;  /* 0x0000003100227202 */ /* 0x000fce0000000f00 */
[----:B------:R-:W-:Y:S08]  /*8f30*/  HMMA.16816.F32.BF16 R24, R16, R26, RZ ;  /* 0x0000001a1018723c */ /* 0x000ff000000418ff */
[----:B------:R-:W-:Y:S07]  /*8f40*/  HMMA.16816.F32.BF16 R48, R8, R42, R4 ;  /* 0x0000002a0830723c */ /* 0x000fee0000041804 */
[----:B------:R-:W-:Y:S01]  /*8f50*/  IMAD.MOV.U32 R43, RZ, RZ, R36 ;  /* 0x000000ffff2b7224 */ /* 0x000fe200078e0024 */
[----:B------:R-:W-:Y:S01]  /*8f60*/  HMMA.16816.F32.BF16 R4, R16, R62, RZ ;  /* 0x0000003e1004723c */ /* 0x000fe200000418ff */
[----:B------:R-:W-:-:S06]  /*8f70*/  MOV R42, R37 ;  /* 0x00000025002a7202 */ /* 0x000fcc0000000f00 */
[----:B------:R-:W-:Y:S01]  /*8f80*/  IMAD.MOV.U32 R63, RZ, RZ, R44 ;  /* 0x000000ffff3f7224 */ /* 0x000fe200078e002c */
[----:B------:R-:W-:Y:S01]  /*8f90*/  HMMA.16816.F32.BF16 R88, R8, R46, R24 ;  /* 0x0000002e0858723c */ /* 0x000fe20000041818 */
[----:B------:R-:W-:-:S06]  /*8fa0*/  MOV R62, R45 ;  /* 0x0000002d003e7202 */ /* 0x000fcc0000000f00 */
[--C-:B------:R-:W-:Y:S02]  /*8fb0*/  FFMA.FTZ R25, R138, c[0x0][0x23c], -R20.reuse ;  /* 0x00008f008a197a23 */ /* 0x100fe40000010814 */
[--C-:B------:R-:W-:Y:S01]  /*8fc0*/  FFMA.FTZ R26, R153, c[0x0][0x23c], -R20.reuse ;  /* 0x00008f00991a7a23 */ /* 0x100fe20000010814 */
[----:B------:R-:W-:Y:S01]  /*8fd0*/  MOV R153, R63 ;  /* 0x0000003f00997202 */ /* 0x000fe20000000f00 */
[----:B------:R-:W-:Y:S02]  /*8fe0*/  FFMA.FTZ R24, R129, c[0x0][0x23c], -R20 ;  /* 0x00008f0081187a23 */ /* 0x000fe40000010814 */
[----:B------:R-:W-:Y:S02]  /*8ff0*/  IMAD.MOV.U32 R129, RZ, RZ, R42 ;  /* 0x000000ffff817224 */ /* 0x000fe400078e002a */
[----:B------:R-:W-:Y:S01]  /*9000*/  IMAD.MOV.U32 R63, RZ, RZ, R205 ;  /* 0x000000ffff3f7224 */ /* 0x000fe200078e00cd */
[----:B------:R-:W-:Y:S08]  /*9010*/  HMMA.16816.F32.BF16 R44, R8, R38, R4 ;  /* 0x00000026082c723c */ /* 0x000ff00000041804 */
[----:B------:R-:W-:Y:S07]  /*9020*/  HMMA.16816.F32.BF16 R4, R16, R82, RZ ;  /* 0x000000521004723c */ /* 0x000fee00000418ff */
[----:B------:R-:W-:-:S02]  /*9030*/  IMAD.MOV.U32 R83, RZ, RZ, R2 ;  /* 0x000000ffff537224 */ /* 0x000fc400078e0002 */
[----:B------:R-:W-:Y:S02]  /*9040*/  FFMA.FTZ R2, R189, c[0x0][0x23c], -R21 ;  /* 0x00008f00bd027a23 */ /* 0x000fe40000010815 */
[----:B------:R-:W-:Y:S02]  /*9050*/  IMAD.MOV.U32 R82, RZ, RZ, R84 ;  /* 0x000000ffff527224 */ /* 0x000fe400078e0054 */
[----:B------:R2:W3:Y:S03]  /*9060*/  MUFU.EX2 R33, R2 ;  /* 0x0000000200217308 */ /* 0x0004e60000000800 */
[----:B------:R-:W-:Y:S01]  /*9070*/  MOV R128, R82 ;  /* 0x0000005200807202 */ /* 0x000fe20000000f00 */
[----:B------:R-:W-:-:S07]  /*9080*/  IMAD.MOV.U32 R82, RZ, RZ, R207 ;  /* 0x000000ffff527224 */ /* 0x000fce00078e00cf */
[----:B------:R-:W-:Y:S01]  /*9090*/  HMMA.16816.F32.BF16 R36, R8, R30, R4 ;  /* 0x0000001e0824723c */ /* 0x000fe20000041804 */
[----:B--2---:R-:W-:-:S06]  /*90a0*/  FFMA.FTZ R2, R173, c[0x0][0x23c], -R21 ;  /* 0x00008f00ad027a23 */ /* 0x004fcc0000010815 */
[--C-:B------:R-:W-:Y:S01]  /*90b0*/  FFMA.FTZ R30, R139, c[0x0][0x23c], -R21.reuse ;  /* 0x00008f008b1e7a23 */ /* 0x100fe20000010815 */
[C---:B------:R-:W-:Y:S01]  /*90c0*/  HMMA.16816.F32.BF16 R4, R16.reuse, R78, RZ ;  /* 0x0000004e1004723c */ /* 0x040fe200000418ff */
[----:B------:R-:W-:Y:S02]  /*90d0*/  FFMA.FTZ R31, R142, c[0x0][0x23c], -R21 ;  /* 0x00008f008e1f7a23 */ /* 0x000fe40000010815 */
[----:B---3--:R-:W-:Y:S02]  /*90e0*/  IMAD.MOV.U32 R152, RZ, RZ, R33 ;  /* 0x000000ffff987224 */ /* 0x008fe400078e0021 */
[----:B------:R-:W-:Y:S02]  /*90f0*/  FFMA.FTZ R33, R133, c[0x0][0x23c], -R0 ;  /* 0x00008f0085217a23 */ /* 0x000fe40000010800 */
[----:B------:R-:W-:Y:S01]  /*9100*/  MOV R79, R85 ;  /* 0x00000055004f7202 */ /* 0x000fe20000000f00 */
[----:B------:R-:W-:Y:S01]  /*9110*/  HMMA.16816.F32.BF16 R16, R16, R86, RZ ;  /* 0x000000561010723c */ /* 0x000fe200000418ff */
[----:B------:R-:W-:Y:S01]  /*9120*/  IMAD.MOV.U32 R78, RZ, RZ, R80 ;  /* 0x000000ffff4e7224 */ /* 0x000fe200078e0050 */
[----:B------:R-:W-:-:S05]  /*9130*/  MOV R80, R239 ;  /* 0x000000ef00507202 */ /* 0x000fca0000000f00 */
[----:B------:R-:W-:Y:S02]  /*9140*/  MOV R87, R60 ;  /* 0x0000003c00577202 */ /* 0x000fe40000000f00 */
[----:B------:R2:W3:Y:S07]  /*9150*/  MUFU.EX2 R60, R2 ;  /* 0x00000002003c7308 */ /* 0x0004ee0000000800 */
[C---:B------:R-:W-:Y:S07]  /*9160*/  HMMA.16816.F32.BF16 R68, R8.reuse, R70, R4 ;  /* 0x000000460844723c */ /* 0x040fee0000041804 */
[----:B------:R-:W-:Y:S01]  /*9170*/  FFMA.FTZ R4, R188, c[0x0][0x23c], -R0 ;  /* 0x00008f00bc047a23 */ /* 0x000fe20000010800 */
[----:B------:R-:W-:Y:S01]  /*9180*/  HMMA.16816.F32.BF16 R64, R8, R66, R16 ;  /* 0x000000420840723c */ /* 0x000fe20000041810 */
[----:B--2---:R-:W-:-:S02]  /*9190*/  FFMA.FTZ R2, R168, c[0x0][0x23c], -R21 ;  /* 0x00008f00a8027a23 */ /* 0x004fc40000010815 */
[----:B------:R-:W-:Y:S01]  /*91a0*/  MUFU.EX2 R239, R4 ;  /* 0x0000000400ef7308 */ /* 0x000fe20000000800 */
[----:B------:R-:W-:Y:S02]  /*91b0*/  IMAD.MOV.U32 R168, RZ, RZ, R87 ;  /* 0x000000ffffa87224 */ /* 0x000fe400078e0057 */
[----:B------:R-:W-:Y:S01]  /*91c0*/  IMAD.MOV.U32 R87, RZ, RZ, R194 ;  /* 0x000000ffff577224 */ /* 0x000fe200078e00c2 */
[----:B---3--:R-:W-:Y:S01]  /*91d0*/  F2FP.BF16.PACK_AB R8, R60, R152 ;  /* 0x000000983c08723e */ /* 0x008fe200000010ff */
[----:B------:R-:W-:-:S03]  /*91e0*/  IMAD.MOV.U32 R19, RZ, RZ, R40 ;  /* 0x000000ffff137224 */ /* 0x000fc600078e0028 */
[----:B------:R2:W-:Y:S02]  /*91f0*/  MUFU.EX2 R58, R2 ;  /* 0x00000002003a7308 */ /* 0x0005e40000000800 */
[----:B--2---:R-:W-:Y:S02]  /*9200*/  FFMA.FTZ R2, R156, c[0x0][0x23c], -R21 ;  /* 0x00008f009c027a23 */ /* 0x004fe40000010815 */
[----:B------:R-:W-:-:S04]  /*9210*/  FFMA.FTZ R21, R140, c[0x0][0x23c], -R3 ;  /* 0x00008f008c157a23 */ /* 0x000fc80000010803 */
[----:B------:R2:W3:Y:S02]  /*9220*/  MUFU.EX2 R84, R2 ;  /* 0x0000000200547308 */ /* 0x0004e40000000800 */
[----:B--2---:R-:W-:Y:S01]  /*9230*/  FFMA.FTZ R2, R175, c[0x0][0x23c], -R20 ;  /* 0x00008f00af027a23 */ /* 0x004fe20000010814 */
[----:B---3--:R-:W-:-:S05]  /*9240*/  F2FP.BF16.PACK_AB R10, R84, R58 ;  /* 0x0000003a540a723e */ /* 0x008fca00000010ff */
[----:B------:R2:W-:Y:S02]  /*9250*/  MUFU.EX2 R27, R2 ;  /* 0x00000002001b7308 */ /* 0x0005e40000000800 */
[----:B--2---:R-:W-:Y:S01]  /*9260*/  FFMA.FTZ R2, R170, c[0x0][0x23c], -R20 ;  /* 0x00008f00aa027a23 */ /* 0x004fe20000010814 */
[----:B------:R-:W-:Y:S02]  /*9270*/  MOV R170, R78 ;  /* 0x0000004e00aa7202 */ /* 0x000fe40000000f00 */
[----:B------:R-:W-:-:S03]  /*9280*/  MOV R78, R41 ;  /* 0x00000029004e7202 */ /* 0x000fc60000000f00 */
[----:B------:R2:W-:Y:S02]  /*9290*/  MUFU.EX2 R18, R2 ;  /* 0x0000000200127308 */ /* 0x0005e40000000800 */
[----:B--2---:R-:W-:-:S06]  /*92a0*/  FFMA.FTZ R2, R159, c[0x0][0x23c], -R20 ;  /* 0x00008f009f027a23 */ /* 0x004fcc0000010814 */
[----:B------:R2:W-:Y:S02]  /*92b0*/  MUFU.EX2 R59, R2 ;  /* 0x00000002003b7308 */ /* 0x0005e40000000800 */
[----:B--2---:R-:W-:Y:S02]  /*92c0*/  FFMA.FTZ R2, R143, c[0x0][0x23c], -R20 ;  /* 0x00008f008f027a23 */ /* 0x004fe40000010814 */
[----:B------:R-:W-:-:S04]  /*92d0*/  FFMA.FTZ R20, R131, c[0x0][0x23c], -R3 ;  /* 0x00008f0083147a23 */ /* 0x000fc80000010803 */
[----:B------:R2:W3:Y:S01]  /*92e0*/  MUFU.EX2 R16, R2 ;  /* 0x0000000200107308 */ /* 0x0004e20000000800 */
[----:B------:R-:W-:Y:S02]  /*92f0*/  IMAD.MOV.U32 R131, RZ, RZ, R34 ;  /* 0x000000ffff837224 */ /* 0x000fe400078e0022 */
[----:B------:R-:W-:Y:S02]  /*9300*/  FFMA.FTZ R34, R132, c[0x0][0x23c], -R0 ;  /* 0x00008f0084227a23 */ /* 0x000fe40000010800 */
[----:B--2---:R-:W-:Y:S01]  /*9310*/  FFMA.FTZ R2, R174, c[0x0][0x23c], -R3 ;  /* 0x00008f00ae027a23 */ /* 0x004fe20000010803 */
[----:B---3--:R-:W-:-:S03]  /*9320*/  F2FP.BF16.PACK_AB R11, R16, R59 ;  /* 0x0000003b100b723e */ /* 0x008fc600000010ff */
[----:B------:R2:W3:Y:S02]  /*9330*/  MUFU.EX2 R32, R2 ;  /* 0x0000000200207308 */ /* 0x0004e40000000800 */
[----:B--2---:R-:W-:Y:S02]  /*9340*/  FFMA.FTZ R2, R169, c[0x0][0x23c], -R3 ;  /* 0x00008f00a9027a23 */ /* 0x004fe40000010803 */
[----:B------:R-:W-:Y:S01]  /*9350*/  IMAD.MOV.U32 R169, RZ, RZ, R79 ;  /* 0x000000ffffa97224 */ /* 0x000fe200078e004f */
[----:B------:R-:W-:-:S03]  /*9360*/  MOV R79, R81 ;  /* 0x00000051004f7202 */ /* 0x000fc60000000f00 */
[----:B------:R2:W4:Y:S01]  /*9370*/  MUFU.EX2 R17, R2 ;  /* 0x0000000200117308 */ /* 0x0005220000000800 */
[----:B------:R-:W-:Y:S02]  /*9380*/  IMAD.MOV.U32 R81, RZ, RZ, R204 ;  /* 0x000000ffff517224 */ /* 0x000fe400078e00cc */
[----:B--2---:R-:W-:-:S05]  /*9390*/  FFMA.FTZ R2, R158, c[0x0][0x23c], -R3 ;  /* 0x00008f009e027a23 */ /* 0x004fca0000010803 */
[----:B------:R2:W-:Y:S02]  /*93a0*/  MUFU.EX2 R85, R2 ;  /* 0x0000000200557308 */ /* 0x0005e40000000800 */
[--C-:B--2---:R-:W-:Y:S02]  /*93b0*/  FFMA.FTZ R2, R154, c[0x0][0x23c], -R3.reuse ;  /* 0x00008f009a027a23 */ /* 0x104fe40000010803 */
[----:B------:R-:W-:Y:S01]  /*93c0*/  FFMA.FTZ R3, R130, c[0x0][0x23c], -R3 ;  /* 0x00008f0082037a23 */ /* 0x000fe20000010803 */
[----:B------:R-:W-:-:S03]  /*93d0*/  MOV R130, R27 ;  /* 0x0000001b00827202 */ /* 0x000fc60000000f00 */
[----:B------:R2:W2:Y:S01]  /*93e0*/  MUFU.EX2 R86, R2 ;  /* 0x0000000200567308 */ /* 0x0004a20000000800 */
[----:B------:R-:W-:Y:S02]  /*93f0*/  FFMA.FTZ R27, R155, c[0x0][0x23c], -R0 ;  /* 0x00008f009b1b7a23 */ /* 0x000fe40000010800 */
[----:B---3--:R-:W-:Y:S01]  /*9400*/  IMAD.MOV.U32 R155, RZ, RZ, R32 ;  /* 0x000000ffff9b7224 */ /* 0x008fe200078e0020 */
[----:B------:R-:W-:Y:S01]  /*9410*/  F2FP.BF16.PACK_AB R9, R18, R130 ;  /* 0x000000821209723e */ /* 0x000fe200000010ff */
[----:B------:R-:W-:Y:S01]  /*9420*/  IMAD.MOV.U32 R154, RZ, RZ, R62 ;  /* 0x000000ffff9a7224 */ /* 0x000fe200078e003e */
[----:B------:R-:W-:Y:S01]  /*9430*/  MOV R62, R206 ;  /* 0x000000ce003e7202 */ /* 0x000fe20000000f00 */
[----:B------:R-:W-:Y:S01]  /*9440*/  FFMA.FTZ R32, R141, c[0x0][0x23c], -R0 ;  /* 0x00008f008d207a23 */ /* 0x000fe20000010800 */
[----:B----4-:R-:W-:-:S03]  /*9450*/  F2FP.BF16.PACK_AB R4, R17, R155 ;  /* 0x0000009b1104723e */ /* 0x010fc600000010ff */
[----:B-1----:R-:W-:Y:S01]  /*9460*/  HMMA.16816.F32.BF16 R148, R8, R12, R148 ;  /* 0x0000000c0894723c */ /* 0x002fe20000041894 */
[--C-:B--2---:R-:W-:Y:S01]  /*9470*/  FFMA.FTZ R2, R172, c[0x0][0x23c], -R0.reuse ;  /* 0x00008f00ac027a23 */ /* 0x104fe20000010800 */
[----:B------:R-:W-:Y:S02]  /*9480*/  MOV R133, R86 ;  /* 0x0000005600857202 */ /* 0x000fe40000000f00 */
[----:B------:R-:W-:Y:S01]  /*9490*/  MOV R86, R195 ;  /* 0x000000c300567202 */ /* 0x000fe20000000f00 */
[----:B------:R1:W2:Y:S01]  /*94a0*/  MUFU.EX2 R139, R2 ;  /* 0x00000002008b7308 */ /* 0x0002a20000000800 */
[----:B------:R-:W-:Y:S01]  /*94b0*/  F2FP.BF16.PACK_AB R6, R133, R85 ;  /* 0x000000558506723e */ /* 0x000fe200000010ff */
[----:B-1----:R-:W-:Y:S01]  /*94c0*/  FFMA.FTZ R2, R171, c[0x0][0x23c], -R0 ;  /* 0x00008f00ab027a23 */ /* 0x002fe20000010800 */
[----:B--2---:R-:W-:Y:S02]  /*94d0*/  F2FP.BF16.PACK_AB R5, R139, R239 ;  /* 0x000000ef8b05723e */ /* 0x004fe400000010ff */
[----:B------:R-:W-:-:S03]  /*94e0*/  MOV R171, R43 ;  /* 0x0000002b00ab7202 */ /* 0x000fc60000000f00 */
[----:B------:R1:W-:Y:S01]  /*94f0*/  MUFU.EX2 R138, R2 ;  /* 0x00000002008a7308 */ /* 0x0003e20000000800 */
[----:B------:R-:W-:Y:S01]  /*9500*/  HMMA.16816.F32.BF16 R40, R8, R14, R52 ;  /* 0x0000000e0828723c */ /* 0x000fe20000041834 */
[----:B-1----:R-:W-:Y:S02]  /*9510*/  FFMA.FTZ R2, R157, c[0x0][0x23c], -R0 ;  /* 0x00008f009d027a23 */ /* 0x002fe40000010800 */
[----:B------:R-:W-:-:S04]  /*9520*/  FADD.FTZ R0, R193, R192 ;  /* 0x000000c0c1007221 */ /* 0x000fc80000010000 */
[----:B------:R-:W1:Y:S02]  /*9530*/  MUFU.EX2 R132, R2 ;  /* 0x0000000200847308 */ /* 0x000e640000000800 */
[----:B-1----:R-:W-:Y:S02]  /*9540*/  F2FP.BF16.PACK_AB R7, R132, R138 ;  /* 0x0000008a8407723e */ /* 0x002fe400000010ff */
[----:B------:R-:W-:Y:S01]  /*9550*/  MOV R2, R35 ;  /* 0x0000002300027202 */ /* 0x000fe20000000f00 */
[----:B------:R-:W-:-:S04]  /*9560*/  FADD.FTZ R35, R191, R190 ;  /* 0x000000bebf237221 */ /* 0x000fc80000010000 */
[C---:B------:R-:W-:Y:S08]  /*9570*/  HMMA.16816.F32.BF16 R144, R4.reuse, R12, R144 ;  /* 0x0000000c0490723c */ /* 0x040ff00000041890 */
[----:B------:R-:W-:Y:S01]  /*9580*/  HMMA.16816.F32.BF16 R156, R4, R14, R108 ;  /* 0x0000000e049c723c */ /* 0x000fe2000004186c */
        /* <DEDUP_REMOVED lines=14> */
[----:B------:R-:W-:-:S02]  /*9670*/  IMAD.MOV.U32 R82, RZ, RZ, R61 ;  /* 0x000000ffff527224 */ /* 0x000fc400078e003d */
[----:B------:R-:W-:Y:S02]  /*9680*/  IMAD.MOV.U32 R100, RZ, RZ, R79 ;  /* 0x000000ffff647224 */ /* 0x000fe400078e004f */
[----:B-1----:R-:W-:Y:S07]  /*9690*/  HMMA.16816.F32.BF16 R204, R4, R14, R96 ;  /* 0x0000000e04cc723c */ /* 0x002fee0000041860 */
[----:B------:R-:W-:Y:S01]  /*96a0*/  MOV R98, R60 ;  /* 0x0000003c00627202 */ /* 0x000fe20000000f00 */
[----:B------:R-:W-:Y:S01]  /*96b0*/  HMMA.16816.F32.BF16 R196, R8, R12, R196 ;  /* 0x0000000c08c4723c */ /* 0x000fe200000418c4 */
[----:B------:R-:W-:Y:S01]  /*96c0*/  MOV R99, R16 ;  /* 0x0000001000637202 */ /* 0x000fe20000000f00 */
[----:B------:R-:W-:Y:S01]  /*96d0*/  IMAD.MOV.U32 R96, RZ, RZ, R17 ;  /* 0x000000ffff607224 */ /* 0x000fe200078e0011 */
[----:B------:R-:W-:-:S05]  /*96e0*/  MOV R97, R18 ;  /* 0x0000001200617202 */ /* 0x000fca0000000f00 */
[----:B------:R-:W-:Y:S07]  /*96f0*/  HMMA.16816.F32.BF16 R192, R4, R12, R120 ;  /* 0x0000000c04c0723c */ /* 0x000fee0000041878 */
[----:B------:R-:W-:Y:S01]  /*9700*/  MOV R123, R78 ;  /* 0x0000004e007b7202 */ /* 0x000fe20000000f00 */
[C---:B------:R-:W-:Y:S01]  /*9710*/  HMMA.16816.F32.BF16 R60, R8.reuse, R14, R48 ;  /* 0x0000000e083c723c */ /* 0x040fe20000041830 */
[----:B------:R-:W1:Y:S01]  /*9720*/  LDSM.16.MT88.4 R12, [R221+0xf000] ;  /* 0x00f00000dd0c783b */ /* 0x000e620000004200 */
[----:B------:R-:W-:Y:S01]  /*9730*/  IMAD.MOV.U32 R120, RZ, RZ, R19 ;  /* 0x000000ffff787224 */ /* 0x000fe200078e0013 */
[----:B------:R-:W-:Y:S01]  /*9740*/  MOV R121, R86 ;  /* 0x0000005600797202 */ /* 0x000fe20000000f00 */
[----:B------:R-:W-:Y:S01]  /*9750*/  IMAD.MOV.U32 R122, RZ, RZ, R87 ;  /* 0x000000ffff7a7224 */ /* 0x000fe200078e0057 */
[----:B------:R-:W2:Y:S03]  /*9760*/  LDSM.16.MT88.4 R16, [R224+0xf000] ;  /* 0x00f00000e010783b */ /* 0x000ea60000004200 */
[-C--:B-1----:R-:W-:Y:S07]  /*9770*/  HMMA.16816.F32.BF16 R140, R8, R12.reuse, R200 ;  /* 0x0000000c088c723c */ /* 0x082fee00000418c8 */
[----:B------:R-:W-:Y:S01]  /*9780*/  IMAD.MOV.U32 R203, RZ, RZ, R58 ;  /* 0x000000ffffcb7224 */ /* 0x000fe200078e003a */
[----:B------:R-:W-:Y:S01]  /*9790*/  HMMA.16816.F32.BF16 R48, R4, R12, R184 ;  /* 0x0000000c0430723c */ /* 0x000fe200000418b8 */
[----:B------:R-:W-:Y:S01]  /*97a0*/  MOV R202, R59 ;  /* 0x0000003b00ca7202 */ /* 0x000fe20000000f00 */
[----:B------:R-:W-:Y:S01]  /*97b0*/  IMAD.MOV.U32 R201, RZ, RZ, R85 ;  /* 0x000000ffffc97224 */ /* 0x000fe200078e0055 */
[----:B------:R-:W-:-:S04]  /*97c0*/  MOV R200, R84 ;  /* 0x0000005400c87202 */ /* 0x000fc80000000f00 */
[----:B------:R-:W-:Y:S01]  /*97d0*/  IMAD.MOV.U32 R184, RZ, RZ, R77 ;  /* 0x000000ffffb87224 */ /* 0x000fe200078e004d */
[----:B------:R-:W-:Y:S01]  /*97e0*/  MOV R185, R76 ;  /* 0x0000004c00b97202 */ /* 0x000fe20000000f00 */
[----:B------:R-:W-:Y:S01]  /*97f0*/  IMAD.MOV.U32 R186, RZ, RZ, R57 ;  /* 0x000000ffffba7224 */ /* 0x000fe200078e0039 */
[----:B------:R-:W-:Y:S01]  /*9800*/  MOV R187, R56 ;  /* 0x0000003800bb7202 */ /* 0x000fe20000000f00 */
[-C--:B------:R-:W-:Y:S08]  /*9810*/  HMMA.16816.F32.BF16 R76, R4, R14.reuse, R92 ;  /* 0x0000000e044c723c */ /* 0x080ff0000004185c */
[----:B------:R-:W-:Y:S01]  /*9820*/  HMMA.16816.F32.BF16 R56, R8, R14, R44 ;  /* 0x0000000e0838723c */ /* 0x000fe2000004182c */
[----:B------:R-:W1:Y:S07]  /*9830*/  LDSM.16.MT88.4 R12, [R222+0xf000] ;  /* 0x00f00000de0c783b */ /* 0x000e6e0000004200 */
[C---:B--2---:R-:W-:Y:S08]  /*9840*/  HMMA.16816.F32.BF16 R108, R4.reuse, R18, R116 ;  /* 0x00000012046c723c */ /* 0x044ff00000041874 */
[----:B------:R-:W-:Y:S08]  /*9850*/  HMMA.16816.F32.BF16 R104, R4, R16, R216 ;  /* 0x000000100468723c */ /* 0x000ff000000418d8 */
[-C--:B-1----:R-:W-:Y:S07]  /*9860*/  HMMA.16816.F32.BF16 R84, R8, R12.reuse, R212 ;  /* 0x0000000c0854723c */ /* 0x082fee00000418d4 */
        /* <DEDUP_REMOVED lines=14> */
[----:B------:R-:W-:-:S03]  /*9950*/  MOV R153, R170 ;  /* 0x000000aa00997202 */ /* 0x000fc60000000f00 */
[C---:B------:R-:W-:Y:S01]  /*9960*/  HMMA.16816.F32.BF16 R44, R8.reuse, R14, R36 ;  /* 0x0000000e082c723c */ /* 0x040fe20000041824 */
[----:B------:R-:W1:Y:S01]  /*9970*/  LDSM.16.MT88.4 R12, [R223+0xf000] ;  /* 0x00f00000df0c783b */ /* 0x000e620000004200 */
        /* <DEDUP_REMOVED lines=24> */
[----:B------:R-:W-:Y:S01]  /*9b00*/  IMAD.MOV.U32 R169, RZ, RZ, R80 ;  /* 0x000000ffffa97224 */ /* 0x000fe200078e0050 */
[----:B------:R-:W-:Y:S01]  /*9b10*/  MOV R170, R81 ;  /* 0x0000005100aa7202 */ /* 0x000fe20000000f00 */
[----:B------:R-:W-:Y:S01]  /*9b20*/  IMAD.MOV.U32 R168, RZ, RZ, R233 ;  /* 0x000000ffffa87224 */ /* 0x000fe200078e00e9 */
[----:B------:R-:W-:Y:S01]  /*9b30*/  MUFU.EX2 R31, R31 ;  /* 0x0000001f001f7308 */ /* 0x000fe20000000800 */
[----:B------:R2:W5:Y:S03]  /*9b40*/  LDL.LU R237, [R1+0xdc] ;  /* 0x0000dc0001ed7983 */ /* 0x0005660000300800 */
[C---:B------:R-:W-:Y:S08]  /*9b50*/  HMMA.16816.F32.BF16 R16, R8.reuse, R18, R68 ;  /* 0x000000120810723c */ /* 0x040ff00000041844 */
[C---:B-1----:R-:W-:Y:S08]  /*9b60*/  HMMA.16816.F32.BF16 R116, R8.reuse, R12, R208 ;  /* 0x0000000c0874723c */ /* 0x042ff000000418d0 */
[----:B------:R-:W-:Y:S01]  /*9b70*/  HMMA.16816.F32.BF16 R64, R8, R14, R64 ;  /* 0x0000000e0840723c */ /* 0x000fe20000041840 */
[----:B------:R-:W-:Y:S01]  /*9b80*/  IMAD.MOV.U32 R210, RZ, RZ, R212 ;  /* 0x000000ffffd27224 */ /* 0x000fe200078e00d4 */
[----:B------:R-:W-:Y:S01]  /*9b90*/  MOV R211, R213 ;  /* 0x000000d500d37202 */ /* 0x000fe20000000f00 */
[----:B------:R-:W-:Y:S01]  /*9ba0*/  IMAD.MOV.U32 R212, RZ, RZ, R214 ;  /* 0x000000ffffd47224 */ /* 0x000fe200078e00d6 */
[----:B------:R-:W-:Y:S01]  /*9bb0*/  MOV R213, R131 ;  /* 0x0000008300d57202 */ /* 0x000fe20000000f00 */
[----:B------:R-:W-:Y:S01]  /*9bc0*/  FADD.FTZ R2, R2, R210 ;  /* 0x000000d202027221 */ /* 0x000fe20000010000 */
[----:B------:R-:W-:Y:S01]  /*9bd0*/  MOV R214, R128 ;  /* 0x0000008000d67202 */ /* 0x000fe20000000f00 */
[----:B------:R1:W-:Y:S01]  /*9be0*/  MUFU.EX2 R11, R3 ;  /* 0x00000003000b7308 */ /* 0x0003e20000000800 */
[C---:B------:R-:W-:Y:S01]  /*9bf0*/  HMMA.16816.F32.BF16 R120, R4.reuse, R12, R120 ;  /* 0x0000000c0478723c */ /* 0x040fe20000041878 */
[----:B------:R-:W-:Y:S01]  /*9c00*/  IMAD.MOV.U32 R131, RZ, RZ, R129 ;  /* 0x000000ffff837224 */ /* 0x000fe200078e0081 */
[----:B------:R-:W-:Y:S01]  /*9c10*/  MOV R209, R214 ;  /* 0x000000d600d17202 */ /* 0x000fe20000000f00 */
[----:B------:R-:W-:Y:S01]  /*9c20*/  FADD.FTZ R0, R211, R0 ;  /* 0x00000000d3007221 */ /* 0x000fe20000010000 */
[----:B------:R-:W-:Y:S01]  /*9c30*/  MOV R128, R170 ;  /* 0x000000aa00807202 */ /* 0x000fe20000000f00 */
[----:B------:R-:W-:Y:S01]  /*9c40*/  IMAD.MOV.U32 R210, RZ, RZ, R215 ;  /* 0x000000ffffd27224 */ /* 0x000fe200078e00d7 */
[----:B------:R-:W-:Y:S01]  /*9c50*/  MOV R211, R184 ;  /* 0x000000b800d37202 */ /* 0x000fe20000000f00 */
[----:B------:R-:W-:Y:S01]  /*9c60*/  IMAD.MOV.U32 R129, RZ, RZ, R169 ;  /* 0x000000ffff817224 */ /* 0x000fe200078e00a9 */
[----:B------:R-:W-:Y:S01]  /*9c70*/  HMMA.16816.F32.BF16 R36, R4, R14, R124 ;  /* 0x0000000e0424723c */ /* 0x000fe2000004187c */
[----:B------:R-:W-:Y:S01]  /*9c80*/  FADD.FTZ R2, R213, R2 ;  /* 0x00000002d5027221 */ /* 0x000fe20000010000 */
[----:B------:R-:W-:Y:S01]  /*9c90*/  MOV R214, R200 ;  /* 0x000000c800d67202 */ /* 0x000fe20000000f00 */
[----:B------:R-:W-:Y:S01]  /*9ca0*/  IMAD.MOV.U32 R215, RZ, RZ, R187 ;  /* 0x000000ffffd77224 */ /* 0x000fe200078e00bb */
[----:B------:R-:W-:Y:S08]  /*9cb0*/  MUFU.EX2 R30, R30 ;  /* 0x0000001e001e7308 */ /* 0x000ff00000000800 */
[----:B------:R-:W-:Y:S01]  /*9cc0*/  MUFU.EX2 R29, R29 ;  /* 0x0000001d001d7308 */ /* 0x000fe20000000800 */
[----:B-1----:R-:W-:-:S07]  /*9cd0*/  FADD.FTZ R3, R212, R35 ;  /* 0x00000023d4037221 */ /* 0x002fce0000010000 */
[----:B------:R-:W-:Y:S01]  /*9ce0*/  MUFU.EX2 R28, R28 ;  /* 0x0000001c001c7308 */ /* 0x000fe20000000800 */
        /* <DEDUP_REMOVED lines=17> */
[----:B------:R-:W1:Y:S01]  /*9e00*/  LDSM.16.MT88.4 R152, [R221+0xd800] ;  /* 0x00d80000dd98783b */ /* 0x000e620000004200 */
[----:B------:R-:W-:-:S02]  /*9e10*/  FADD.FTZ R0, R220, R0 ;  /* 0x00000000dc007221 */ /* 0x000fc40000010000 */
[----:B------:R-:W-:Y:S01]  /*9e20*/  FADD.FTZ R4, R129, R2 ;  /* 0x0000000281047221 */ /* 0x000fe20000010000 */
[----:B------:R-:W-:Y:S01]  /*9e30*/  MUFU.EX2 R26, R26 ;  /* 0x0000001a001a7308 */ /* 0x000fe20000000800 */
[----:B------:R-:W-:-:S07]  /*9e40*/  IMAD.MOV.U32 R129, RZ, RZ, R128 ;  /* 0x000000ffff817224 */ /* 0x000fce00078e0080 */
[----:B------:R-:W3:Y:S01]  /*9e50*/  MUFU.EX2 R25, R25 ;  /* 0x0000001900197308 */ /* 0x000ee20000000800 */
[----:B------:R-:W-:-:S07]  /*9e60*/  FADD.FTZ R2, R168, R0 ;  /* 0x00000000a8027221 */ /* 0x000fce0000010000 */
[----:B------:R-:W-:Y:S01]  /*9e70*/  MUFU.EX2 R24, R24 ;  /* 0x0000001800187308 */ /* 0x000fe20000000800 */
[----:B------:R-:W-:-:S07]  /*9e80*/  FADD.FTZ R3, R170, R6 ;  /* 0x00000006aa037221 */ /* 0x000fce0000010000 */
[----:B------:R-:W-:Y:S01]  /*9e90*/  MUFU.EX2 R23, R23 ;  /* 0x0000001700177308 */ /* 0x000fe20000000800 */
[----:B------:R-:W-:-:S07]  /*9ea0*/  FADD.FTZ R0, R210, R5 ;  /* 0x00000005d2007221 */ /* 0x000fce0000010000 */
[----:B------:R-:W-:Y:S01]  /*9eb0*/  MUFU.EX2 R22, R22 ;  /* 0x0000001600167308 */ /* 0x000fe20000000800 */
[----:B------:R-:W-:-:S07]  /*9ec0*/  FADD.FTZ R10, R129, R4 ;  /* 0x00000004810a7221 */ /* 0x000fce0000010000 */
[----:B------:R-:W4:Y:S01]  /*9ed0*/  MUFU.EX2 R21, R21 ;  /* 0x0000001500157308 */ /* 0x000f220000000800 */
[----:B------:R-:W1:Y:S01]  /*9ee0*/  LDSM.16.MT88.4 R4, [R223+0xf800] ;  /* 0x00f80000df04783b */ /* 0x000e620000004200 */
[----:B------:R-:W-:Y:S01]  /*9ef0*/  MOV R213, R186 ;  /* 0x000000ba00d57202 */ /* 0x000fe20000000f00 */
[----:B------:R-:W-:Y:S01]  /*9f00*/  IMAD.MOV.U32 R186, RZ, RZ, R203 ;  /* 0x000000ffffba7224 */ /* 0x000fe200078e00cb */
[----:B------:R-:W-:-:S04]  /*9f10*/  MOV R211, R212 ;  /* 0x000000d400d37202 */ /* 0x000fc80000000f00 */
[----:B------:R-:W-:Y:S01]  /*9f20*/  MUFU.EX2 R20, R20 ;  /* 0x0000001400147308 */ /* 0x000fe20000000800 */
[----:B------:R-:W-:Y:S01]  /*9f30*/  IMAD.MOV.U32 R212, RZ, RZ, R213 ;  /* 0x000000ffffd47224 */ /* 0x000fe200078e00d5 */
[----:B------:R-:W-:-:S06]  /*9f40*/  MOV R213, R184 ;  /* 0x000000b800d57202 */ /* 0x000fcc0000000f00 */
[----:B------:R-:W-:Y:S01]  /*9f50*/  MUFU.EX2 R27, R27 ;  /* 0x0000001b001b7308 */ /* 0x000fe20000000800 */
[----:B------:R-:W-:Y:S01]  /*9f60*/  MOV R184, R185 ;  /* 0x000000b900b87202 */ /* 0x000fe20000000f00 */
[----:B------:R-:W-:Y:S01]  /*9f70*/  IMAD.MOV.U32 R185, RZ, RZ, R186 ;  /* 0x000000ffffb97224 */ /* 0x000fe200078e00ba */
[----:B------:R-:W-:-:S05]  /*9f80*/  MOV R203, R130 ;  /* 0x0000008200cb7202 */ /* 0x000fca0000000f00 */
[----:B------:R-:W1:Y:S01]  /*9f90*/  MUFU.EX2 R32, R32 ;  /* 0x0000002000207308 */ /* 0x000e620000000800 */
[----:B------:R-:W-:-:S07]  /*9fa0*/  MOV R186, R187 ;  /* 0x000000bb00ba7202 */ /* 0x000fce0000000f00 */
[----:B------:R-:W-:Y:S01]  /*9fb0*/  MUFU.EX2 R33, R33 ;  /* 0x0000002100217308 */ /* 0x000fe20000000800 */
[----:B------:R-:W-:Y:S01]  /*9fc0*/  MOV R187, R200 ;  /* 0x000000c800bb7202 */ /* 0x000fe20000000f00 */
[----:B------:R-:W-:Y:S01]  /*9fd0*/  IMAD.MOV.U32 R200, RZ, RZ, R201 ;  /* 0x000000ffffc87224 */ /* 0x000fe200078e00c9 */
[----:B------:R-:W-:-:S05]  /*9fe0*/  MOV R201, R202 ;  /* 0x000000ca00c97202 */ /* 0x000fca0000000f00 */
        /* <DEDUP_REMOVED lines=18> */
[----:B------:R-:W-:-:S02]  /*a110*/  MOV R201, R203 ;  /* 0x000000cb00c97202 */ /* 0x000fc40000000f00 */
[----:B---3--:R-:W-:Y:S02]  /*a120*/  F2FP.BF16.PACK_AB R129, R25, R26 ;  /* 0x0000001a1981723e */ /* 0x008fe400000010ff */
[----:B----4-:R-:W-:Y:S02]  /*a130*/  F2FP.BF16.PACK_AB R124, R21, R22 ;  /* 0x00000016157c723e */ /* 0x010fe400000010ff */
[----:B-1----:R-:W-:Y:S02]  /*a140*/  F2FP.BF16.PACK_AB R125, R32, R27 ;  /* 0x0000001b207d723e */ /* 0x002fe400000010ff */
[----:B------:R-:W-:Y:S02]  /*a150*/  F2FP.BF16.PACK_AB R126, R11, R20 ;  /* 0x000000140b7e723e */ /* 0x000fe400000010ff */
[----:B------:R-:W-:Y:S02]  /*a160*/  MOV R113, R211 ;  /* 0x000000d300717202 */ /* 0x000fe40000000f00 */
[----:B------:R-:W-:-:S02]  /*a170*/  MOV R81, R232 ;  /* 0x000000e800517202 */ /* 0x000fc40000000f00 */
[----:B------:R-:W-:Y:S02]  /*a180*/  MOV R83, R230 ;  /* 0x000000e600537202 */ /* 0x000fe40000000f00 */
[----:B------:R-:W-:Y:S01]  /*a190*/  MOV R35, R99 ;  /* 0x0000006300237202 */ /* 0x000fe20000000f00 */
[----:B------:R-:W-:Y:S01]  /*a1a0*/  IMAD.MOV.U32 R210, RZ, RZ, R186 ;  /* 0x000000ffffd27224 */ /* 0x000fe200078e00ba */
[----:B------:R-:W-:Y:S01]  /*a1b0*/  MOV R203, R97 ;  /* 0x0000006100cb7202 */ /* 0x000fe20000000f00 */
[----:B------:R-:W-:Y:S01]  /*a1c0*/  IMAD.MOV.U32 R97, RZ, RZ, R130 ;  /* 0x000000ffff617224 */ /* 0x000fe200078e0082 */
[----:B------:R-:W-:Y:S01]  /*a1d0*/  MOV R96, R98 ;  /* 0x0000006200607202 */ /* 0x000fe20000000f00 */
[----:B------:R-:W-:Y:S01]  /*a1e0*/  LDSM.16.MT88.4 R168, [R222+0xd800] ;  /* 0x00d80000dea8783b */ /* 0x000fe20000004200 */
[----:B------:R-:W-:Y:S02]  /*a1f0*/  MOV R98, R131 ;  /* 0x0000008300627202 */ /* 0x000fe40000000f00 */
[----:B------:R-:W-:Y:S01]  /*a200*/  F2FP.BF16.PACK_AB R128, R30, R31 ;  /* 0x0000001f1e80723e */ /* 0x000fe200000010ff */
[----:B------:R2:W5:Y:S01]  /*a210*/  LDL.LU R235, [R1+0xd4] ;  /* 0x0000d40001eb7983 */ /* 0x0005620000300800 */
[----:B------:R-:W-:-:S02]  /*a220*/  F2FP.BF16.PACK_AB R130, R28, R29 ;  /* 0x0000001d1c82723e */ /* 0x000fc400000010ff */
[----:B------:R-:W-:Y:S02]  /*a230*/  F2FP.BF16.PACK_AB R131, R23, R24 ;  /* 0x000000181783723e */ /* 0x000fe400000010ff */
[----:B------:R-:W-:Y:S01]  /*a240*/  F2FP.BF16.PACK_AB R127, R34, R33 ;  /* 0x00000021227f723e */ /* 0x000fe200000010ff */
[----:B------:R-:W-:Y:S01]  /*a250*/  FADD.FTZ R3, R114, R0 ;  /* 0x0000000072037221 */ /* 0x000fe20000010000 */
[----:B------:R-:W-:Y:S01]  /*a260*/  MOV R0, R80 ;  /* 0x0000005000007202 */ /* 0x000fe20000000f00 */
[----:B------:R-:W-:Y:S01]  /*a270*/  FADD.FTZ R8, R113, R2 ;  /* 0x0000000271087221 */ /* 0x000fe20000010000 */
[----:B------:R-:W-:Y:S01]  /*a280*/  MOV R2, R81 ;  /* 0x0000005100027202 */ /* 0x000fe20000000f00 */
[----:B------:R-:W-:Y:S01]  /*a290*/  HMMA.16816.F32.BF16 R148, R128, R152, R148 ;  /* 0x000000988094723c */ /* 0x000fe20000041894 */
[----:B------:R-:W-:Y:S01]  /*a2a0*/  IMAD.MOV.U32 R14, RZ, RZ, R98 ;  /* 0x000000ffff0e7224 */ /* 0x000fe200078e0062 */
[----:B------:R-:W-:Y:S01]  /*a2b0*/  MOV R15, R97 ;  /* 0x00000061000f7202 */ /* 0x000fe20000000f00 */
[----:B------:R-:W-:Y:S01]  /*a2c0*/  FADD.FTZ R0, R0, R9 ;  /* 0x0000000900007221 */ /* 0x000fe20000010000 */
[----:B------:R-:W-:-:S02]  /*a2d0*/  MOV R12, R96 ;  /* 0x00000060000c7202 */ /* 0x000fc40000000f00 */
[----:B------:R-:W-:Y:S01]  /*a2e0*/  MOV R216, R202 ;  /* 0x000000ca00d87202 */ /* 0x000fe20000000f00 */
[----:B------:R-:W-:Y:S01]  /*a2f0*/  IMAD.MOV.U32 R13, RZ, RZ, R203 ;  /* 0x000000ffff0d7224 */ /* 0x000fe200078e00cb */
[C---:B------:R-:W-:Y:S01]  /*a300*/  HMMA.16816.F32.BF16 R144, R124.reuse, R152, R144 ;  /* 0x000000987c90723c */ /* 0x040fe20000041890 */
[----:B------:R-:W-:Y:S01]  /*a310*/  FADD.FTZ R2, R2, R10 ;  /* 0x0000000a02027221 */ /* 0x000fe20000010000 */
[----:B------:R-:W-:Y:S01]  /*a320*/  MOV R217, R201 ;  /* 0x000000c900d97202 */ /* 0x000fe20000000f00 */
[----:B------:R-:W-:Y:S01]  /*a330*/  IMAD.MOV.U32 R218, RZ, RZ, R200 ;  /* 0x000000ffffda7224 */ /* 0x000fe200078e00c8 */
[----:B------:R-:W-:Y:S01]  /*a340*/  MOV R219, R115 ;  /* 0x0000007300db7202 */ /* 0x000fe20000000f00 */
[----:B------:R2:W5:Y:S03]  /*a350*/  LDL.LU R234, [R1+0xd0] ;  /* 0x0000d00001ea7983 */ /* 0x0005660000300800 */
[-C--:B------:R-:W-:Y:S01]  /*a360*/  HMMA.16816.F32.BF16 R156, R124, R154.reuse, R156 ;  /* 0x0000009a7c9c723c */ /* 0x080fe2000004189c */
[----:B------:R-:W-:Y:S01]  /*a370*/  FADD.FTZ R0, R14, R0 ;  /* 0x000000000e007221 */ /* 0x000fe20000010000 */
[----:B------:R-:W-:Y:S01]  /*a380*/  MOV R209, R187 ;  /* 0x000000bb00d17202 */ /* 0x000fe20000000f00 */
[----:B------:R-:W-:Y:S01]  /*a390*/  FADD.FTZ R2, R35, R2 ;  /* 0x0000000223027221 */ /* 0x000fe20000010000 */
[----:B------:R-:W-:Y:S01]  /*a3a0*/  MOV R211, R185 ;  /* 0x000000b900d37202 */ /* 0x000fe20000000f00 */
[----:B------:R-:W-:Y:S03]  /*a3b0*/  LDSM.16.MT88.4 R200, [R223+0xd800] ;  /* 0x00d80000dfc8783b */ /* 0x000fe60000004200 */
[----:B------:R-:W-:Y:S01]  /*a3c0*/  HMMA.16816.F32.BF16 R152, R128, R154, R40 ;  /* 0x0000009a8098723c */ /* 0x000fe20000041828 */
[----:B------:R-:W-:-:S07]  /*a3d0*/  MOV R212, R184 ;  /* 0x000000b800d47202 */ /* 0x000fce0000000f00 */
[-C--:B------:R-:W-:Y:S01]  /*a3e0*/  HMMA.16816.F32.BF16 R120, R124, R4.reuse, R120 ;  /* 0x000000047c78723c */ /* 0x080fe20000041878 */
[----:B------:R-:W-:Y:S01]  /*a3f0*/  MOV R43, R82 ;  /* 0x00000052002b7202 */ /* 0x000fe20000000f00 */
[----:B------:R-:W-:Y:S01]  /*a400*/  IMAD.MOV.U32 R42, RZ, RZ, R83 ;  /* 0x000000ffff2a7224 */ /* 0x000fe200078e0053 */
[----:B------:R-:W1:Y:S03]  /*a410*/  LDSM.16.MT88.4 R184, [R224+0xd800] ;  /* 0x00d80000e0b8783b */ /* 0x000e660000004200 */
[----:B------:R-:W-:Y:S01]  /*a420*/  FADD.FTZ R3, R43, R3 ;  /* 0x000000032b037221 */ /* 0x000fe20000010000 */
[----:B------:R-:W3:Y:S01]  /*a430*/  LDSM.16.MT88.4 R80, [R221+0xf800] ;  /* 0x00f80000dd50783b */ /* 0x000ee20000004200 */
[----:B------:R-:W-:Y:S01]  /*a440*/  HMMA.16816.F32.BF16 R116, R128, R4, R116 ;  /* 0x000000048074723c */ /* 0x000fe20000041874 */
[----:B------:R-:W-:Y:S02]  /*a450*/  FADD.FTZ R0, R216, R0 ;  /* 0x00000000d8007221 */ /* 0x000fe40000010000 */
[----:B------:R-:W4:Y:S04]  /*a460*/  LDSM.16.MT88.4 R96, [R222+0xf800] ;  /* 0x00f80000de60783b */ /* 0x000f280000004200 */
        /* <DEDUP_REMOVED lines=57> */
[C---:B------:R-:W-:Y:S08]  /*a800*/  HMMA.16816.F32.BF16 R172, R124.reuse, R170, R172 ;  /* 0x000000aa7cac723c */ /* 0x040ff000000418ac */
[C---:B------:R-:W-:Y:S08]  /*a810*/  HMMA.16816.F32.BF16 R192, R124.reuse, R200, R192 ;  /* 0x000000c87cc0723c */ /* 0x040ff000000418c0 */
[C---:B------:R-:W-:Y:S08]  /*a820*/  HMMA.16816.F32.BF16 R204, R124.reuse, R202, R204 ;  /* 0x000000ca7ccc723c */ /* 0x040ff000000418cc */
[C---:B---3--:R-:W-:Y:S08]  /*a830*/  HMMA.16816.F32.BF16 R72, R124.reuse, R80, R48 ;  /* 0x000000507c48723c */ /* 0x048ff00000041830 */
        /* <DEDUP_REMOVED lines=128> */
[----:B------:R-:W-:Y:S01]  /*b040*/  IMAD.MOV.U32 R67, RZ, RZ, R56 ;  /* 0x000000ffff437224 */ /* 0x000fe200078e0038 */
[----:B------:R-:W-:Y:S01]  /*b050*/  MOV R64, R59 ;  /* 0x0000003b00407202 */ /* 0x000fe20000000f00 */
[----:B------:R-:W-:Y:S02]  /*b060*/  IMAD.MOV.U32 R66, RZ, RZ, R57 ;  /* 0x000000ffff427224 */ /* 0x000fe400078e0039 */
[----:B------:R-:W-:-:S03]  /*b070*/  IMAD.MOV.U32 R65, RZ, RZ, R58 ;  /* 0x000000ffff417224 */ /* 0x000fc600078e003a */
        /* <DEDUP_REMOVED lines=9> */
[----:B------:R-:W-:Y:S01]  /*b110*/  MOV R76, R60 ;  /* 0x0000003c004c7202 */ /* 0x000fe20000000f00 */
[----:B------:R-:W-:-:S02]  /*b120*/  IMAD.MOV.U32 R37, RZ, RZ, R61 ;  /* 0x000000ffff257224 */ /* 0x000fc400078e003d */
[----:B------:R-:W-:Y:S02]  /*b130*/  IMAD.MOV.U32 R25, RZ, RZ, R62 ;  /* 0x000000ffff197224 */ /* 0x000fe400078e003e */
[----:B------:R-:W-:Y:S02]  /*b140*/  IMAD.MOV.U32 R24, RZ, RZ, R63 ;  /* 0x000000ffff187224 */ /* 0x000fe400078e003f */
        /* <DEDUP_REMOVED lines=18> */
[----:B------:R-:W-:Y:S01]  /*b270*/  MOV R33, R69 ;  /* 0x0000004500217202 */ /* 0x000fe20000000f00 */
[C---:B------:R-:W-:Y:S08]  /*b280*/  HMMA.16816.F32.BF16 R60, R4.reuse, R34, R60 ;  /* 0x00000022043c723c */ /* 0x040ff0000004183c */
        /* <DEDUP_REMOVED lines=13> */
[----:B------:R-:W-:Y:S01]  /*b360*/  MOV R212, R67 ;  /* 0x0000004300d47202 */ /* 0x000fe20000000f00 */
[----:B------:R-:W-:Y:S01]  /*b370*/  IMAD.MOV.U32 R213, RZ, RZ, R66 ;  /* 0x000000ffffd57224 */ /* 0x000fe200078e0042 */
[----:B------:R-:W-:Y:S01]  /*b380*/  HMMA.16816.F32.BF16 R52, R4, R14, R60 ;  /* 0x0000000e0434723c */ /* 0x000fe2000004183c */
[----:B------:R-:W-:-:S02]  /*b390*/  IMAD.MOV.U32 R214, RZ, RZ, R65 ;  /* 0x000000ffffd67224 */ /* 0x000fc400078e0041 */
[----:B------:R-:W-:-:S04]  /*b3a0*/  IMAD.MOV.U32 R215, RZ, RZ, R64 ;  /* 0x000000ffffd77224 */ /* 0x000fc800078e0040 */
[----:B------:R-:W-:Y:S02]  /*b3b0*/  IMAD.MOV.U32 R60, RZ, RZ, R36 ;  /* 0x000000ffff3c7224 */ /* 0x000fe400078e0024 */
[----:B------:R-:W-:Y:S01]  /*b3c0*/  IMAD.MOV.U32 R61, RZ, RZ, R3 ;  /* 0x000000ffff3d7224 */ /* 0x000fe200078e0003 */
[----:B--2---:R-:W-:Y:S01]  /*b3d0*/  HMMA.16816.F32.BF16 R64, R8, R12, R216 ;  /* 0x0000000c0840723c */ /* 0x004fe200000418d8 */
[----:B------:R-:W-:Y:S02]  /*b3e0*/  IMAD.MOV.U32 R62, RZ, RZ, R2 ;  /* 0x000000ffff3e7224 */ /* 0x000fe400078e0002 */
[----:B------:R-:W-:-:S04]  /*b3f0*/  IMAD.MOV.U32 R63, RZ, RZ, R0 ;  /* 0x000000ffff3f7224 */ /* 0x000fc800078e0000 */
[----:B------:R-:W-:Y:S01]  /*b400*/  IMAD.MOV.U32 R218, RZ, RZ, R25 ;  /* 0x000000ffffda7224 */ /* 0x000fe200078e0019 */
[----:B------:R-:W-:Y:S01]  /*b410*/  MOV R219, R24 ;  /* 0x0000001800db7202 */ /* 0x000fe20000000f00 */
[----:B------:R-:W-:Y:S01]  /*b420*/  IMAD.MOV.U32 R217, RZ, RZ, R37 ;  /* 0x000000ffffd97224 */ /* 0x000fe200078e0025 */
[----:B------:R-:W-:Y:S01]  /*b430*/  HMMA.16816.F32.BF16 R24, R8, R14, R48 ;  /* 0x0000000e0818723c */ /* 0x000fe20000041830 */
[----:B------:R-:W1:Y:S01]  /*b440*/  LDSM.16.M88.4 R12, [R226+0x8800] ;  /* 0x00880000e20c783b */ /* 0x000e620000000200 */
[----:B------:R-:W-:-:S06]  /*b450*/  IMAD.MOV.U32 R216, RZ, RZ, R76 ;  /* 0x000000ffffd87224 */ /* 0x000fcc00078e004c */
        /* <DEDUP_REMOVED lines=15> */
[----:B------:R-:W-:Y:S01]  /*b550*/  IMAD.MOV.U32 R76, RZ, RZ, R72 ;  /* 0x000000ffff4c7224 */ /* 0x000fe200078e0048 */
[----:B------:R-:W-:Y:S01]  /*b560*/  MOV R42, R74 ;  /* 0x0000004a002a7202 */ /* 0x000fe20000000f00 */
[----:B------:R-:W-:Y:S01]  /*b570*/  IMAD.MOV.U32 R43, RZ, RZ, R73 ;  /* 0x000000ffff2b7224 */ /* 0x000fe200078e0049 */
[----:B------:R-:W1:Y:S01]  /*b580*/  LDSM.16.M88.4 R8, [R229] ;  /* 0x00000000e508783b */ /* 0x000e620000000200 */
[----:B------:R-:W-:-:S02]  /*b590*/  IMAD.MOV.U32 R41, RZ, RZ, R75 ;  /* 0x000000ffff297224 */ /* 0x000fc400078e004b */
[----:B------:R-:W-:Y:S02]  /*b5a0*/  IMAD.MOV.U32 R40, RZ, RZ, R4 ;  /* 0x000000ffff287224 */ /* 0x000fe400078e0004 */
[----:B------:R-:W-:Y:S02]  /*b5b0*/  IMAD.MOV.U32 R3, RZ, RZ, R5 ;  /* 0x000000ffff037224 */ /* 0x000fe400078e0005 */
[----:B------:R-:W-:Y:S02]  /*b5c0*/  IMAD.MOV.U32 R2, RZ, RZ, R6 ;  /* 0x000000ffff027224 */ /* 0x000fe400078e0006 */
[----:B------:R-:W-:Y:S02]  /*b5d0*/  IMAD.MOV.U32 R0, RZ, RZ, R7 ;  /* 0x000000ffff007224 */ /* 0x000fe400078e0007 */
[----:B------:R-:W2:Y:S01]  /*b5e0*/  LDSM.16.M88.4 R4, [R229+0x2000] ;  /* 0x00200000e504783b */ /* 0x000ea20000000200 */
        /* <DEDUP_REMOVED lines=8> */
[----:B------:R-:W-:Y:S01]  /*b670*/  MOV R33, R43 ;  /* 0x0000002b00217202 */ /* 0x000fe20000000f00 */
        /* <DEDUP_REMOVED lines=34> */
[----:B------:R-:W-:Y:S01]  /*b8a0*/  IMAD.MOV.U32 R28, RZ, RZ, R12 ;  /* 0x000000ffff1c7224 */ /* 0x000fe200078e000c */
[----:B------:R-:W-:Y:S01]  /*b8b0*/  MOV R75, R208 ;  /* 0x000000d0004b7202 */ /* 0x000fe20000000f00 */
[----:B------:R-:W1:Y:S01]  /*b8c0*/  LDSM.16.M88.4 R12, [R220+0xb000] ;  /* 0x00b00000dc0c783b */ /* 0x000e620000000200 */
[----:B------:R-:W-:Y:S01]  /*b8d0*/  IMAD.MOV.U32 R74, RZ, RZ, R209 ;  /* 0x000000ffff4a7224 */ /* 0x000fe200078e00d1 */
[----:B------:R-:W-:Y:S01]  /*b8e0*/  MOV R30, R2 ;  /* 0x00000002001e7202 */ /* 0x000fe20000000f00 */
[----:B------:R-:W-:Y:S02]  /*b8f0*/  IMAD.MOV.U32 R73, RZ, RZ, R210 ;  /* 0x000000ffff497224 */ /* 0x000fe400078e00d2 */
        /* <DEDUP_REMOVED lines=36> */
[----:B------:R-:W-:Y:S01]  /*bb40*/  MOV R56, R76 ;  /* 0x0000004c00387202 */ /* 0x000fe20000000f00 */
        /* <DEDUP_REMOVED lines=14> */
[----:B------:R-:W-:Y:S01]  /*bc30*/  IMAD.MOV.U32 R59, RZ, RZ, R60 ;  /* 0x000000ffff3b7224 */ /* 0x000fe200078e003c */
[----:B------:R-:W-:Y:S01]  /*bc40*/  MOV R56, R63 ;  /* 0x0000003f00387202 */ /* 0x000fe20000000f00 */
[----:B------:R-:W-:-:S02]  /*bc50*/  IMAD.MOV.U32 R58, RZ, RZ, R61 ;  /* 0x000000ffff3a7224 */ /* 0x000fc400078e003d */
        /* <DEDUP_REMOVED lines=14> */
[----:B------:R-:W-:Y:S01]  /*bd40*/  IMAD.MOV.U32 R55, RZ, RZ, R140 ;  /* 0x000000ffff377224 */ /* 0x000fe200078e008c */
[----:B------:R-:W-:Y:S01]  /*bd50*/  MOV R53, R142 ;  /* 0x0000008e00357202 */ /* 0x000fe20000000f00 */
        /* <DEDUP_REMOVED lines=16> */
[----:B------:R-:W-:Y:S01]  /*be60*/  IMAD.MOV.U32 R76, RZ, RZ, R68 ;  /* 0x000000ffff4c7224 */ /* 0x000fe200078e0044 */
[----:B------:R-:W-:Y:S01]  /*be70*/  MOV R3, R69 ;  /* 0x0000004500037202 */ /* 0x000fe20000000f00 */
[----:B------:R-:W-:Y:S02]  /*be80*/  IMAD.MOV.U32 R2, RZ, RZ, R70 ;  /* 0x000000ffff027224 */ /* 0x000fe400078e0046 */
[----:B------:R-:W-:Y:S02]  /*be90*/  IMAD.MOV.U32 R0, RZ, RZ, R71 ;  /* 0x000000ffff007224 */ /* 0x000fe400078e0047 */
[C---:B------:R-:W-:Y:S01]  /*bea0*/  HMMA.16816.F32.BF16 R68, R4.reuse, R14, R36 ;  /* 0x0000000e0444723c */ /* 0x040fe20000041824 */
[----:B------:R-:W1:Y:S07]  /*beb0*/  LDSM.16.M88.4 R12, [R226+0xa800] ;  /* 0x00a80000e20c783b */ /* 0x000e6e0000000200 */
[-C--:B-1----:R-:W-:Y:S07]  /*bec0*/  HMMA.16816.F32.BF16 R56, R4, R12.reuse, R32 ;  /* 0x0000000c0438723c */ /* 0x082fee0000041820 */
[----:B------:R-:W-:Y:S01]  /*bed0*/  MOV R32, R55 ;  /* 0x0000003700207202 */ /* 0x000fe20000000f00 */
[----:B------:R-:W-:Y:S01]  /*bee0*/  IMAD.MOV.U32 R33, RZ, RZ, R54 ;  /* 0x000000ffff217224 */ /* 0x000fe200078e0036 */
[----:B------:R-:W-:Y:S01]  /*bef0*/  HMMA.16816.F32.BF16 R212, R8, R12, R48 ;  /* 0x0000000c08d4723c */ /* 0x000fe20000041830 */
[----:B------:R-:W-:-:S02]  /*bf00*/  IMAD.MOV.U32 R34, RZ, RZ, R53 ;  /* 0x000000ffff227224 */ /* 0x000fc400078e0035 */
[----:B------:R-:W-:-:S05]  /*bf10*/  IMAD.MOV.U32 R35, RZ, RZ, R52 ;  /* 0x000000ffff237224 */ /* 0x000fca00078e0034 */
[-C--:B------:R-:W-:Y:S08]  /*bf20*/  HMMA.16816.F32.BF16 R52, R4, R14.reuse, R28 ;  /* 0x0000000e0434723c */ /* 0x080ff0000004181c */
[C---:B------:R-:W-:Y:S01]  /*bf30*/  HMMA.16816.F32.BF16 R28, R8.reuse, R14, R20 ;  /* 0x0000000e081c723c */ /* 0x040fe20000041814 */
[----:B------:R-:W1:Y:S07]  /*bf40*/  LDSM.16.M88.4 R12, [R226+0xb000] ;  /* 0x00b00000e20c783b */ /* 0x000e6e0000000200 */
[-C--:B-1----:R-:W-:Y:S08]  /*bf50*/  HMMA.16816.F32.BF16 R48, R8, R12.reuse, R40 ;  /* 0x0000000c0830723c */ /* 0x082ff00000041828 */
[C---:B------:R-:W-:Y:S07]  /*bf60*/  HMMA.16816.F32.BF16 R40, R4.reuse, R12, R60 ;  /* 0x0000000c0428723c */ /* 0x040fee000004183c */
[----:B------:R-:W-:Y:S01]  /*bf70*/  IMAD.MOV.U32 R60, RZ, RZ, R76 ;  /* 0x000000ffff3c7224 */ /* 0x000fe200078e004c */
[----:B------:R-:W-:Y:S01]  /*bf80*/  HMMA.16816.F32.BF16 R36, R4, R14, R208 ;  /* 0x0000000e0424723c */ /* 0x000fe200000418d0 */
[----:B------:R-:W-:Y:S01]  /*bf90*/  IMAD.MOV.U32 R61, RZ, RZ, R3 ;  /* 0x000000ffff3d7224 */ /* 0x000fe200078e0003 */
[----:B------:R-:W-:Y:S01]  /*bfa0*/  MOV R63, R0 ;  /* 0x00000000003f7202 */ /* 0x000fe20000000f00 */
[----:B------:R-:W-:Y:S01]  /*bfb0*/  IMAD.MOV.U32 R62, RZ, RZ, R2 ;  /* 0x000000ffff3e7224 */ /* 0x000fe200078e0002 */
[----:B------:R-:W-:-:S04]  /*bfc0*/  MOV R0, UR22 ;  /* 0x0000001600007c02 */ /* 0x000fc80008000f00 */
[----:B------:R-:W-:Y:S01]  /*bfd0*/  HMMA.16816.F32.BF16 R24, R8, R14, R64 ;  /* 0x0000000e0818723c */ /* 0x000fe20000041840 */
[----:B------:R-:W1:Y:S01]  /*bfe0*/  LDSM.16.M88.4 R12, [R226+0xb800] ;  /* 0x00b80000e20c783b */ /* 0x000e620000000200 */
        /* <DEDUP_REMOVED lines=32> */
[C---:B-1----:R-:W-:Y:S08]  /*c1f0*/  HMMA.16816.F32.BF16 R32, R4.reuse, R12, R32 ;  /* 0x0000000c0420723c */ /* 0x042ff00000041820 */
[----:B------:R-:W-:Y:S08]  /*c200*/  HMMA.16816.F32.BF16 R4, R4, R14, R20 ;  /* 0x0000000e0404723c */ /* 0x000ff00000041814 */
        /* <DEDUP_REMOVED lines=9> */
[----:B------:R-:W-:Y:S07]  /*c2a0*/  HMMA.16816.F32.BF16 R4, R8, R14, R16 ;  /* 0x0000000e0804723c */ /* 0x000fee0000041810 */
[----:B------:R-:W-:Y:S02]  /*c2b0*/  FMUL.FTZ R17, R141, c[0x0][0x2ec] ;  /* 0x0000bb008d117a20 */ /* 0x000fe40000410000 */
[----:B------:R-:W-:Y:S02]  /*c2c0*/  FMUL.FTZ R19, R213, c[0x0][0x2ec] ;  /* 0x0000bb00d5137a20 */ /* 0x000fe40000410000 */
[----:B------:R-:W-:-:S02]  /*c2d0*/  FMUL.FTZ R18, R58, c[0x0][0x2ec] ;  /* 0x0000bb003a127a20 */ /* 0x000fc40000410000 */
[----:B------:R-:W-:Y:S08]  /*c2e0*/  MUFU.TANH R17, R17 ;  /* 0x0000001100117308 */ /* 0x000ff00000002400 */
[----:B------:R-:W-:Y:S03]  /*c2f0*/  MUFU.TANH R18, R18 ;  /* 0x0000001200127308 */ /* 0x000fe60000002400 */
[----:B------:R-:W-:-:S02]  /*c300*/  IMAD.MOV.U32 R73, RZ, RZ, R4 ;  /* 0x000000ffff497224 */ /* 0x000fc400078e0004 */
[----:B------:R-:W-:Y:S02]  /*c310*/  IMAD.IADD R4, R241, 0x1, -R0 ;  /* 0x00000001f1047824 */ /* 0x000fe400078e0a00 */
[----:B------:R-:W-:Y:S02]  /*c320*/  IMAD.MOV.U32 R72, RZ, RZ, R6 ;  /* 0x000000ffff487224 */ /* 0x000fe400078e0006 */
[----:B------:R1:W-:Y:S01]  /*c330*/  I2F R6, R3 ;  /* 0x0000000300067306 */ /* 0x0003e20000201400 */
[----:B------:R-:W-:Y:S02]  /*c340*/  IMAD.MOV.U32 R70, RZ, RZ, R5 ;  /* 0x000000ffff467224 */ /* 0x000fe400078e0005 */
[----:B------:R-:W-:Y:S02]  /*c350*/  IMAD.MOV.U32 R69, RZ, RZ, R7 ;  /* 0x000000ffff457224 */ /* 0x000fe400078e0007 */
[----:B-1----:R-:W-:Y:S01]  /*c360*/  IMAD.MOV.U32 R3, RZ, RZ, R2 ;  /* 0x000000ffff037224 */ /* 0x002fe200078e0002 */
[----:B------:R-:W-:-:S03]  /*c370*/  IABS R2, R4 ;  /* 0x0000000400027213 */ /* 0x000fc60000000000 */
[----:B------:R1:W-:Y:S01]  /*c380*/  I2F R12, R3 ;  /* 0x00000003000c7306 */ /* 0x0003e20000201400 */
[----:B------:R-:W-:Y:S01]  /*c390*/  MOV R4, R2 ;  /* 0x0000000200047202 */ /* 0x000fe20000000f00 */
[----:B------:R-:W-:-:S06]  /*c3a0*/  IMAD.IADD R2, R248, 0x1, -R0 ;  /* 0x00000001f8027824 */ /* 0x000fcc00078e0a00 */
[----:B------:R2:W-:Y:S01]  /*c3b0*/  I2F R11, R4 ;  /* 0x00000004000b7306 */ /* 0x0005e20000201400 */
[----:B-1----:R-:W-:Y:S02]  /*c3c0*/  IABS R3, R2 ;  /* 0x0000000200037213 */ /* 0x002fe40000000000 */
[----:B------:R-:W-:Y:S01]  /*c3d0*/  IADD3 R2, R0, 0x1, RZ ;  /* 0x0000000100027810 */ /* 0x000fe20007ffe0ff */
[----:B------:R-:W-:Y:S03]  /*c3e0*/  BAR.SYNC.DEFER_BLOCKING 0x0 ;  /* 0x0000000000007b1d */ /* 0x000fe60000010000 */
[----:B------:R-:W-:Y:S01]  /*c3f0*/  ISETP.GE.AND P0, PT, R2, R252, PT ;  /* 0x000000fc0200720c */ /* 0x000fe20003f06270 */
[--C-:B------:R-:W-:Y:S01]  /*c400*/  IMAD.IADD R5, R242, 0x1, -R2.reuse ;  /* 0x00000001f2057824 */ /* 0x100fe200078e0a02 */
[C---:B------:R-:W-:Y:S01]  /*c410*/  ISETP.GE.AND P6, PT, R2.reuse, R251, PT ;  /* 0x000000fb0200720c */ /* 0x040fe20003fc6270 */
[----:B--2---:R-:W-:Y:S01]  /*c420*/  IMAD.MOV.U32 R4, RZ, RZ, R3 ;  /* 0x000000ffff047224 */ /* 0x004fe200078e0003 */
[C---:B------:R-:W-:Y:S01]  /*c430*/  ISETP.GE.AND P5, PT, R2.reuse, R250, PT ;  /* 0x000000fa0200720c */ /* 0x040fe20003fa6270 */
[----:B------:R-:W-:Y:S01]  /*c440*/  IMAD.IADD R3, R247, 0x1, -R2 ;  /* 0x00000001f7037824 */ /* 0x000fe200078e0a02 */
[C---:B------:R-:W-:Y:S01]  /*c450*/  ISETP.GE.AND P4, PT, R2.reuse, R249, PT ;  /* 0x000000f90200720c */ /* 0x040fe20003f86270 */
[----:B------:R1:W-:Y:S01]  /*c460*/  I2F R10, R4 ;  /* 0x00000004000a7306 */ /* 0x0003e20000201400 */
[----:B------:R-:W-:-:S02]  /*c470*/  ISETP.LT.OR P0, PT, R2, R246, P0 ;  /* 0x000000f60200720c */ /* 0x000fc40000701670 */
[----:B------:R-:W-:Y:S02]  /*c480*/  IABS R3, R3 ;  /* 0x0000000300037213 */ /* 0x000fe40000000000 */
[C---:B------:R-:W-:Y:S02]  /*c490*/  ISETP.LT.OR P6, PT, R2.reuse, R245, P6 ;  /* 0x000000f50200720c */ /* 0x040fe400037c1670 */
[C---:B------:R-:W-:Y:S02]  /*c4a0*/  ISETP.LT.OR P5, PT, R2.reuse, R244, P5 ;  /* 0x000000f40200720c */ /* 0x040fe40002fa1670 */
[----:B------:R-:W-:Y:S01]  /*c4b0*/  ISETP.LT.OR P4, PT, R2, R243, P4 ;  /* 0x000000f30200720c */ /* 0x000fe20002781670 */
[----:B-1----:R-:W-:Y:S01]  /*c4c0*/  IMAD.MOV.U32 R4, RZ, RZ, R3 ;  /* 0x000000ffff047224 */ /* 0x002fe200078e0003 */
[----:B------:R-:W-:Y:S01]  /*c4d0*/  IABS R3, R5 ;  /* 0x0000000500037213 */ /* 0x000fe20000000000 */
[----:B------:R-:W-:Y:S02]  /*c4e0*/  FMUL.FTZ R5, R66, c[0x0][0x2ec] ;  /* 0x0000bb0042057a20 */ /* 0x000fe40000410000 */
[----:B------:R1:W-:Y:S08]  /*c4f0*/  I2F R9, R4 ;  /* 0x0000000400097306 */ /* 0x0003f00000201400 */
[----:B------:R2:W-:Y:S01]  /*c500*/  I2F R8, R3 ;  /* 0x0000000300087306 */ /* 0x0005e20000201400 */
[----:B-1----:R-:W-:-:S07]  /*c510*/  FMUL.FTZ R4, R60, c[0x0][0x2ec] ;  /* 0x0000bb003c047a20 */ /* 0x002fce0000410000 */
[----:B------:R-:W1:Y:S01]  /*c520*/  MUFU.TANH R5, R5 ;  /* 0x0000000500057308 */ /* 0x000e620000002400 */
[----:B--2---:R-:W-:-:S07]  /*c530*/  IMAD.IADD R3, R241, 0x1, -R2 ;  /* 0x00000001f1037824 */ /* 0x004fce00078e0a02 */
[----:B------:R-:W2:Y:S01]  /*c540*/  MUFU.TANH R4, R4 ;  /* 0x0000000400047308 */ /* 0x000ea20000002400 */
[----:B------:R-:W-:-:S07]  /*c550*/  IABS R3, R3 ;  /* 0x0000000300037213 */ /* 0x000fce0000000000 */
[----:B------:R3:W-:Y:S01]  /*c560*/  I2F R7, R3 ;  /* 0x0000000300077306 */ /* 0x0007e20000201400 */
[----:B-1----:R-:W-:Y:S02]  /*c570*/  FFMA.FTZ R5, R10, -UR21, R5 ;  /* 0x800000150a057c23 */ /* 0x002fe40008010005 */
[----:B------:R-:W-:Y:S02]  /*c580*/  FMUL.FTZ R10, R67, c[0x0][0x2ec] ;  /* 0x0000bb00430a7a20 */ /* 0x000fe40000410000 */
[----:B--2---:R-:W-:-:S04]  /*c590*/  FFMA.FTZ R6, R6, -UR21, R4 ;  /* 0x8000001506067c23 */ /* 0x004fc80008010004 */
[----:B------:R-:W-:Y:S01]  /*c5a0*/  MUFU.TANH R10, R10 ;  /* 0x0000000a000a7308 */ /* 0x000fe20000002400 */
[----:B------:R-:W-:Y:S02]  /*c5b0*/  FSEL R21, R6, -INF , !P1 ;  /* 0xff80000006157808 */ /* 0x000fe40004800000 */
[----:B------:R-:W-:Y:S01]  /*c5c0*/  ISETP.GE.AND P1, PT, R0, R251, PT ;  /* 0x000000fb0000720c */ /* 0x000fe20003f26270 */
[----:B---3--:R-:W-:-:S03]  /*c5d0*/  FMUL.FTZ R3, R62, c[0x0][0x2ec] ;  /* 0x0000bb003e037a20 */ /* 0x008fc60000410000 */
[----:B------:R-:W-:Y:S01]  /*c5e0*/  ISETP.LT.OR P1, PT, R0, R245, P1 ;  /* 0x000000f50000720c */ /* 0x000fe20000f21670 */
[----:B------:R1:W-:Y:S02]  /*c5f0*/  MUFU.TANH R15, R3 ;  /* 0x00000003000f7308 */ /* 0x0003e40000002400 */
[----:B-1----:R-:W-:-:S06]  /*c600*/  FMUL.FTZ R3, R64, c[0x0][0x2ec] ;  /* 0x0000bb0040037a20 */ /* 0x002fcc0000410000 */
[----:B------:R1:W2:Y:S02]  /*c610*/  MUFU.TANH R14, R3 ;  /* 0x00000003000e7308 */ /* 0x0002a40000002400 */
[----:B-1----:R-:W-:Y:S01]  /*c620*/  IADD3 R3, R248, -R2, RZ ;  /* 0x80000002f8037210 */ /* 0x002fe20007ffe0ff */
[----:B--2---:R-:W-:Y:S02]  /*c630*/  FFMA.FTZ R2, R11, -UR21, R14 ;  /* 0x800000150b027c23 */ /* 0x004fe4000801000e */
[----:B------:R-:W-:Y:S01]  /*c640*/  FMUL.FTZ R11, R65, c[0x0][0x2ec] ;  /* 0x0000bb00410b7a20 */ /* 0x000fe20000410000 */
[----:B------:R-:W-:Y:S01]  /*c650*/  IABS R3, R3 ;  /* 0x0000000300037213 */ /* 0x000fe20000000000 */
[----:B------:R-:W-:-:S03]  /*c660*/  FMUL.FTZ R14, R142, c[0x0][0x2ec] ;  /* 0x0000bb008e0e7a20 */ /* 0x000fc60000410000 */
[----:B------:R1:W-:Y:S08]  /*c670*/  I2F R4, R3 ;  /* 0x0000000300047306 */ /* 0x0003f00000201400 */
[----:B------:R-:W2:Y:S01]  /*c680*/  MUFU.TANH R11, R11 ;  /* 0x0000000b000b7308 */ /* 0x000ea20000002400 */
[----:B-1----:R-:W-:-:S07]  /*c690*/  FMUL.FTZ R3, R61, c[0x0][0x2ec] ;  /* 0x0000bb003d037a20 */ /* 0x002fce0000410000 */
[----:B------:R-:W-:Y:S01]  /*c6a0*/  MUFU.TANH R14, R14 ;  /* 0x0000000e000e7308 */ /* 0x000fe20000002400 */
[----:B--2---:R-:W-:-:S07]  /*c6b0*/  FFMA.FTZ R7, R7, -UR21, R11 ;  /* 0x8000001507077c23 */ /* 0x004fce000801000b */
[----:B------:R1:W2:Y:S01]  /*c6c0*/  MUFU.TANH R13, R3 ;  /* 0x00000003000d7308 */ /* 0x0002a20000002400 */
[----:B------:R-:W-:Y:S01]  /*c6d0*/  FSEL R34, R7, -INF , !P5 ;  /* 0xff80000007227808 */ /* 0x000fe20006800000 */
[----:B-1----:R-:W-:Y:S02]  /*c6e0*/  FFMA.FTZ R3, R12, -UR21, R15 ;  /* 0x800000150c037c23 */ /* 0x002fe4000801000f */
[----:B------:R-:W-:Y:S02]  /*c6f0*/  FMUL.FTZ R12, R63, c[0x0][0x2ec] ;  /* 0x0000bb003f0c7a20 */ /* 0x000fe40000410000 */
[----:B------:R-:W-:Y:S01]  /*c700*/  FFMA.FTZ R15, R4, -UR21, R10 ;  /* 0x80000015040f7c23 */ /* 0x000fe2000801000a */
[----:B------:R-:W-:Y:S01]  /*c710*/  FSEL R26, R3, -INF , !P1 ;  /* 0xff800000031a7808 */ /* 0x000fe20004800000 */
[----:B--2---:R-:W-:Y:S01]  /*c720*/  FFMA.FTZ R6, R9, -UR21, R13 ;  /* 0x8000001509067c23 */ /* 0x004fe2000801000d */
[C---:B------:R-:W-:Y:S01]  /*c730*/  ISETP.GE.AND P1, PT, R0.reuse, R250, PT ;  /* 0x000000fa0000720c */ /* 0x040fe20003f26270 */
[----:B------:R-:W1:Y:S03]  /*c740*/  MUFU.TANH R12, R12 ;  /* 0x0000000c000c7308 */ /* 0x000e660000002400 */
[----:B------:R-:W-:-:S02]  /*c750*/  ISETP.LT.OR P1, PT, R0, R244, P1 ;  /* 0x000000f40000720c */ /* 0x000fc40000f21670 */
[----:B------:R-:W-:Y:S02]  /*c760*/  FSEL R23, R6, -INF , !P0 ;  /* 0xff80000006177808 */ /* 0x000fe40004000000 */
[----:B------:R-:W-:Y:S02]  /*c770*/  FSEL R32, R2, -INF , !P1 ;  /* 0xff80000002207808 */ /* 0x000fe40004800000 */
[C---:B------:R-:W-:Y:S02]  /*c780*/  IADD3 R2, R0.reuse, 0x8, RZ ;  /* 0x0000000800027810 */ /* 0x040fe40007ffe0ff */
[----:B------:R-:W-:Y:S02]  /*c790*/  ISETP.GE.AND P1, PT, R0, R249, PT ;  /* 0x000000f90000720c */ /* 0x000fe40003f26270 */
[----:B------:R-:W-:Y:S01]  /*c7a0*/  ISETP.GE.AND P0, PT, R2, R251, PT ;  /* 0x000000fb0200720c */ /* 0x000fe20003f06270 */
[----:B------:R-:W-:Y:S01]  /*c7b0*/  IMAD.IADD R3, R247, 0x1, -R2 ;  /* 0x00000001f7037824 */ /* 0x000fe200078e0a02 */
[----:B------:R-:W-:Y:S01]  /*c7c0*/  ISETP.LT.OR P1, PT, R0, R243, P1 ;  /* 0x000000f30000720c */ /* 0x000fe20000f21670 */
[----:B-1----:R-:W-:Y:S01]  /*c7d0*/  FFMA.FTZ R8, R8, -UR21, R12 ;  /* 0x8000001508087c23 */ /* 0x002fe2000801000c */
[----:B------:R-:W-:Y:S01]  /*c7e0*/  ISETP.GE.AND P5, PT, R2, R249, PT ;  /* 0x000000f90200720c */ /* 0x000fe20003fa6270 */
[----:B------:R-:W-:Y:S01]  /*c7f0*/  FMUL.FTZ R12, R219, c[0x0][0x2ec] ;  /* 0x0000bb00db0c7a20 */ /* 0x000fe20000410000 */
[----:B------:R-:W-:-:S02]  /*c800*/  IABS R3, R3 ;  /* 0x0000000300037213 */ /* 0x000fc40000000000 */
[----:B------:R-:W-:Y:S01]  /*c810*/  FSEL R33, R5, -INF , !P1 ;  /* 0xff80000005217808 */ /* 0x000fe20004800000 */
[----:B------:R1:W-:Y:S01]  /*c820*/  MUFU.TANH R16, R12 ;  /* 0x0000000c00107308 */ /* 0x0003e20000002400 */
[----:B------:R-:W-:Y:S01]  /*c830*/  FSEL R27, R8, -INF , !P6 ;  /* 0xff800000081b7808 */ /* 0x000fe20007000000 */
[----:B------:R-:W-:Y:S01]  /*c840*/  IMAD.MOV.U32 R4, RZ, RZ, R3 ;  /* 0x000000ffff047224 */ /* 0x000fe200078e0003 */
[----:B------:R-:W-:Y:S01]  /*c850*/  ISETP.GE.AND P1, PT, R2, R252, PT ;  /* 0x000000fc0200720c */ /* 0x000fe20003f26270 */
[----:B------:R-:W-:Y:S01]  /*c860*/  IMAD.IADD R3, R242, 0x1, -R2 ;  /* 0x00000001f2037824 */ /* 0x000fe200078e0a02 */
[C---:B------:R-:W-:Y:S02]  /*c870*/  ISETP.GE.AND P6, PT, R2.reuse, R250, PT ;  /* 0x000000fa0200720c */ /* 0x040fe40003fc6270 */
[----:B------:R-:W-:Y:S01]  /*c880*/  ISETP.LT.OR P1, PT, R2, R246, P1 ;  /* 0x000000f60200720c */ /* 0x000fe20000f21670 */
[----:B------:R2:W-:Y:S01]  /*c890*/  I2F R6, R4 ;  /* 0x0000000400067306 */ /* 0x0005e20000201400 */
[----:B------:R-:W-:-:S02]  /*c8a0*/  IABS R3, R3 ;  /* 0x0000000300037213 */ /* 0x000fc40000000000 */
[C---:B------:R-:W-:Y:S02]  /*c8b0*/  ISETP.LT.OR P0, PT, R2.reuse, R245, P0 ;  /* 0x000000f50200720c */ /* 0x040fe40000701670 */
[C---:B------:R-:W-:Y:S02]  /*c8c0*/  ISETP.LT.OR P6, PT, R2.reuse, R244, P6 ;  /* 0x000000f40200720c */ /* 0x040fe400037c1670 */
[----:B------:R-:W-:Y:S01]  /*c8d0*/  ISETP.LT.OR P5, PT, R2, R243, P5 ;  /* 0x000000f30200720c */ /* 0x000fe20002fa1670 */
[----:B-1----:R-:W-:-:S06]  /*c8e0*/  FMUL.FTZ R12, R140, c[0x0][0x2ec] ;  /* 0x0000bb008c0c7a20 */ /* 0x002fcc0000410000 */
[----:B------:R-:W-:Y:S01]  /*c8f0*/  MUFU.TANH R12, R12 ;  /* 0x0000000c000c7308 */ /* 0x000fe20000002400 */
[----:B--2---:R-:W-:Y:S02]  /*c900*/  IMAD.MOV.U32 R4, RZ, RZ, R3 ;  /* 0x000000ffff047224 */ /* 0x004fe400078e0003 */
[----:B------:R-:W-:-:S05]  /*c910*/  IMAD.IADD R3, R241, 0x1, -R2 ;  /* 0x00000001f1037824 */ /* 0x000fca00078e0a02 */
[----:B------:R1:W-:Y:S01]  /*c920*/  I2F R10, R4 ;  /* 0x00000004000a7306 */ /* 0x0003e20000201400 */
[----:B------:R-:W-:-:S07]  /*c930*/  IABS R3, R3 ;  /* 0x0000000300037213 */ /* 0x000fce0000000000 */
[----:B------:R2:W-:Y:S01]  /*c940*/  I2F R9, R3 ;  /* 0x0000000300097306 */ /* 0x0005e20000201400 */
[----:B-1----:R-:W-:Y:S01]  /*c950*/  IMAD.IADD R4, R248, 0x1, -R2 ;  /* 0x00000001f8047824 */ /* 0x002fe200078e0a02 */
[----:B------:R-:W-:-:S04]  /*c960*/  IADD3 R2, R0, 0x9, RZ ;  /* 0x0000000900027810 */ /* 0x000fc80007ffe0ff */
[----:B------:R-:W-:Y:S01]  /*c970*/  IABS R4, R4 ;  /* 0x0000000400047213 */ /* 0x000fe20000000000 */
[----:B------:R-:W-:Y:S01]  /*c980*/  IMAD.IADD R5, R241, 0x1, -R2 ;  /* 0x00000001f1057824 */ /* 0x000fe200078e0a02 */
[----:B--2---:R-:W-:Y:S02]  /*c990*/  IADD3 R3, R247, -R2, RZ ;  /* 0x80000002f7037210 */ /* 0x004fe40007ffe0ff */
[----:B------:R1:W2:Y:S02]  /*c9a0*/  I2F R11, R4 ;  /* 0x00000004000b7306 */ /* 0x0002a40000201400 */
[----:B------:R-:W-:-:S05]  /*c9b0*/  IABS R3, R3 ;  /* 0x0000000300037213 */ /* 0x000fca0000000000 */
[----:B-1----:R-:W-:Y:S02]  /*c9c0*/  IMAD.MOV.U32 R4, RZ, RZ, R3 ;  /* 0x000000ffff047224 */ /* 0x002fe400078e0003 */
[----:B------:R-:W-:Y:S02]  /*c9d0*/  IMAD.IADD R3, R242, 0x1, -R2 ;  /* 0x00000001f2037824 */ /* 0x000fe400078e0a02 */
[----:B------:R1:W-:Y:S01]  /*c9e0*/  I2F R8, R4 ;  /* 0x0000000400087306 */ /* 0x0003e20000201400 */
[----:B--2---:R-:W-:Y:S02]  /*c9f0*/  FFMA.FTZ R14, R11, -UR21, R14 ;  /* 0x800000150b0e7c23 */ /* 0x004fe4000801000e */
[----:B------:R-:W-:-:S03]  /*ca00*/  IABS R3, R3 ;  /* 0x0000000300037213 */ /* 0x000fc60000000000 */
[----:B------:R-:W-:Y:S02]  /*ca10*/  FSEL R22, R14, -INF , !P5 ;  /* 0xff8000000e167808 */ /* 0x000fe40006800000 */
[----:B------:R2:W-:Y:S01]  /*ca20*/  MUFU.TANH R14, R19 ;  /* 0x00000013000e7308 */ /* 0x0005e20000002400 */
[----:B-1----:R-:W-:Y:S01]  /*ca30*/  IMAD.MOV.U32 R4, RZ, RZ, R3 ;  /* 0x000000ffff047224 */ /* 0x002fe200078e0003 */
[----:B------:R-:W-:Y:S01]  /*ca40*/  IABS R3, R5 ;  /* 0x0000000500037213 */ /* 0x000fe20000000000 */
[----:B------:R-:W-:-:S05]  /*ca50*/  FMUL.FTZ R5, R217, c[0x0][0x2ec] ;  /* 0x0000bb00d9057a20 */ /* 0x000fca0000410000 */
[----:B------:R1:W-:Y:S01]  /*ca60*/  I2F R7, R4 ;  /* 0x0000000400077306 */ /* 0x0003e20000201400 */
[----:B--2---:R-:W-:-:S07]  /*ca70*/  FMUL.FTZ R19, R36, c[0x0][0x2ec] ;  /* 0x0000bb0024137a20 */ /* 0x004fce0000410000 */
[----:B------:R2:W3:Y:S01]  /*ca80*/  MUFU.TANH R13, R5 ;  /* 0x00000005000d7308 */ /* 0x0004e20000002400 */
[----:B-1----:R-:W-:-:S07]  /*ca90*/  FMUL.FTZ R4, R216, c[0x0][0x2ec] ;  /* 0x0000bb00d8047a20 */ /* 0x002fce0000410000 */
[----:B------:R-:W1:Y:S01]  /*caa0*/  I2F R3, R3 ;  /* 0x0000000300037306 */ /* 0x000e620000201400 */
[----:B--2---:R-:W-:-:S07]  /*cab0*/  FMUL.FTZ R5, R218, c[0x0][0x2ec] ;  /* 0x0000bb00da057a20 */ /* 0x004fce0000410000 */
[----:B------:R-:W2:Y:S01]  /*cac0*/  MUFU.TANH R4, R4 ;  /* 0x0000000400047308 */ /* 0x000ea20000002400 */
[----:B---3--:R-:W-:-:S07]  /*cad0*/  FFMA.FTZ R13, R8, -UR21, R13 ;  /* 0x80000015080d7c23 */ /* 0x008fce000801000d */
[----:B------:R-:W3:Y:S01]  /*cae0*/  MUFU.TANH R5, R5 ;  /* 0x0000000500057308 */ /* 0x000ee20000002400 */
[----:B-1----:R-:W-:Y:S01]  /*caf0*/  FFMA.FTZ R11, R3, -UR21, R17 ;  /* 0x80000015030b7c23 */ /* 0x002fe20008010011 */
[----:B------:R-:W-:Y:S01]  /*cb00*/  FSEL R3, R15, -INF , !P4 ;  /* 0xff8000000f037808 */ /* 0x000fe20006000000 */
[----:B------:R-:W-:Y:S01]  /*cb10*/  FMUL.FTZ R15, R214, c[0x0][0x2ec] ;  /* 0x0000bb00d60f7a20 */ /* 0x000fe20000410000 */
[----:B------:R-:W-:-:S03]  /*cb20*/  ISETP.GE.AND P4, PT, R2, R252, PT ;  /* 0x000000fc0200720c */ /* 0x000fc60003f86270 */
[----:B------:R1:W-:Y:S01]  /*cb30*/  STL [R1+0x2c], R3 ;  /* 0x00002c0301007387 */ /* 0x0003e20000100800 */
[----:B--2---:R-:W-:Y:S01]  /*cb40*/  FFMA.FTZ R6, R6, -UR21, R4 ;  /* 0x8000001506067c23 */ /* 0x004fe20008010004 */
[----:B------:R-:W-:Y:S01]  /*cb50*/  ISETP.LT.OR P4, PT, R2, R246, P4 ;  /* 0x000000f60200720c */ /* 0x000fe20002781670 */
[----:B------:R-:W-:Y:S01]  /*cb60*/  FFMA.FTZ R4, R9, -UR21, R12 ;  /* 0x8000001509047c23 */ /* 0x000fe2000801000c */
[----:B------:R-:W-:Y:S01]  /*cb70*/  MUFU.TANH R15, R15 ;  /* 0x0000000f000f7308 */ /* 0x000fe20000002400 */
[----:B------:R-:W-:Y:S01]  /*cb80*/  FFMA.FTZ R12, R7, -UR21, R16 ;  /* 0x80000015070c7c23 */ /* 0x000fe20008010010 */
[----:B------:R-:W-:Y:S01]  /*cb90*/  FSEL R20, R6, -INF , !P1 ;  /* 0xff80000006147808 */ /* 0x000fe20004800000 */
[----:B------:R-:W-:Y:S01]  /*cba0*/  FMUL.FTZ R16, R56, c[0x0][0x2ec] ;  /* 0x0000bb0038107a20 */ /* 0x000fe20000410000 */
[----:B------:R-:W-:Y:S01]  /*cbb0*/  FSEL R35, R4, -INF , !P6 ;  /* 0xff80000004237808 */ /* 0x000fe20007000000 */
[----:B---3--:R-:W-:Y:S01]  /*cbc0*/  FFMA.FTZ R5, R10, -UR21, R5 ;  /* 0x800000150a057c23 */ /* 0x008fe20008010005 */
[C---:B------:R-:W-:Y:S01]  /*cbd0*/  ISETP.GE.AND P1, PT, R2.reuse, R251, PT ;  /* 0x000000fb0200720c */ /* 0x040fe20003f26270 */
[----:B------:R2:W-:Y:S01]  /*cbe0*/  STL [R1+0x14], R22 ;  /* 0x0000141601007387 */ /* 0x0005e20000100800 */
[----:B------:R-:W-:Y:S01]  /*cbf0*/  ISETP.GE.AND P6, PT, R2, R249, PT ;  /* 0x000000f90200720c */ /* 0x000fe20003fc6270 */
[----:B------:R-:W-:Y:S01]  /*cc00*/  MUFU.TANH R16, R16 ;  /* 0x0000001000107308 */ /* 0x000fe20000002400 */
[----:B------:R-:W-:-:S02]  /*cc10*/  FSEL R25, R5, -INF , !P0 ;  /* 0xff80000005197808 */ /* 0x000fc40004000000 */
[C---:B------:R-:W-:Y:S02]  /*cc20*/  ISETP.GE.AND P0, PT, R2.reuse, R250, PT ;  /* 0x000000fa0200720c */ /* 0x040fe40003f06270 */
[C---:B------:R-:W-:Y:S02]  /*cc30*/  ISETP.LT.OR P1, PT, R2.reuse, R245, P1 ;  /* 0x000000f50200720c */ /* 0x040fe40000f21670 */
[C---:B------:R-:W-:Y:S02]  /*cc40*/  ISETP.LT.OR P0, PT, R2.reuse, R244, P0 ;  /* 0x000000f40200720c */ /* 0x040fe40000701670 */
[----:B------:R-:W-:Y:S01]  /*cc50*/  ISETP.LT.OR P6, PT, R2, R243, P6 ;  /* 0x000000f30200720c */ /* 0x000fe200037c1670 */
[----:B------:R-:W-:Y:S01]  /*cc60*/  IMAD.IADD R2, R248, 0x1, -R2 ;  /* 0x00000001f8027824 */ /* 0x000fe200078e0a02 */
[----:B------:R-:W-:Y:S02]  /*cc70*/  FSEL R24, R12, -INF , !P1 ;  /* 0xff8000000c187808 */ /* 0x000fe40004800000 */
[----:B-1----:R-:W-:-:S02]  /*cc80*/  IADD3 R3, R0, 0x10, RZ ;  /* 0x0000001000037810 */ /* 0x002fc40007ffe0ff */
[----:B------:R-:W-:Y:S02]  /*cc90*/  IABS R4, R2 ;  /* 0x0000000200047213 */ /* 0x000fe40000000000 */
[----:B------:R-:W-:Y:S01]  /*cca0*/  FSEL R133, R11, -INF , !P0 ;  /* 0xff8000000b857808 */ /* 0x000fe20004000000 */
[--C-:B------:R-:W-:Y:S01]  /*ccb0*/  IMAD.IADD R2, R247, 0x1, -R3.reuse ;  /* 0x00000001f7027824 */ /* 0x100fe200078e0a03 */
[----:B------:R1:W-:Y:S01]  /*ccc0*/  I2F R17, R4 ;  /* 0x0000000400117306 */ /* 0x0003e20000201400 */
[----:B------:R-:W-:Y:S01]  /*ccd0*/  IMAD.IADD R5, R241, 0x1, -R3 ;  /* 0x00000001f1057824 */ /* 0x000fe200078e0a03 */
[----:B------:R-:W-:Y:S02]  /*cce0*/  ISETP.GE.AND P5, PT, R3, R252, PT ;  /* 0x000000fc0300720c */ /* 0x000fe40003fa6270 */
[----:B------:R-:W-:Y:S02]  /*ccf0*/  IABS R2, R2 ;  /* 0x0000000200027213 */ /* 0x000fe40000000000 */
[----:B--2---:R-:W-:Y:S01]  /*cd00*/  FSEL R22, R13, -INF , !P4 ;  /* 0xff8000000d167808 */ /* 0x004fe20006000000 */
[----:B------:R-:W-:Y:S01]  /*cd10*/  FMUL.FTZ R13, R59, c[0x0][0x2ec] ;  /* 0x0000bb003b0d7a20 */ /* 0x000fe20000410000 */
[----:B------:R-:W-:-:S02]  /*cd20*/  ISETP.GE.AND P4, PT, R3, R251, PT ;  /* 0x000000fb0300720c */ /* 0x000fc40003f86270 */
[C---:B------:R-:W-:Y:S02]  /*cd30*/  ISETP.GE.AND P1, PT, R3.reuse, R250, PT ;  /* 0x000000fa0300720c */ /* 0x040fe40003f26270 */
[C---:B------:R-:W-:Y:S01]  /*cd40*/  ISETP.GE.AND P0, PT, R3.reuse, R249, PT ;  /* 0x000000f90300720c */ /* 0x040fe20003f06270 */
[----:B------:R-:W-:Y:S01]  /*cd50*/  MUFU.TANH R13, R13 ;  /* 0x0000000d000d7308 */ /* 0x000fe20000002400 */
[C---:B------:R-:W-:Y:S02]  /*cd60*/  ISETP.LT.OR P5, PT, R3.reuse, R246, P5 ;  /* 0x000000f60300720c */ /* 0x040fe40002fa1670 */
[----:B-1----:R-:W-:Y:S01]  /*cd70*/  MOV R4, R2 ;  /* 0x0000000200047202 */ /* 0x002fe20000000f00 */
[----:B------:R-:W-:Y:S01]  /*cd80*/  IMAD.IADD R2, R242, 0x1, -R3 ;  /* 0x00000001f2027824 */ /* 0x000fe200078e0a03 */
[C---:B------:R-:W-:Y:S02]  /*cd90*/  ISETP.LT.OR P4, PT, R3.reuse, R245, P4 ;  /* 0x000000f50300720c */ /* 0x040fe40002781670 */
[----:B------:R-:W-:Y:S01]  /*cda0*/  ISETP.LT.OR P1, PT, R3, R244, P1 ;  /* 0x000000f40300720c */ /* 0x000fe20000f21670 */
[----:B------:R1:W-:Y:S01]  /*cdb0*/  I2F R10, R4 ;  /* 0x00000004000a7306 */ /* 0x0003e20000201400 */
[----:B------:R-:W-:-:S02]  /*cdc0*/  IABS R2, R2 ;  /* 0x0000000200027213 */ /* 0x000fc40000000000 */
[----:B------:R-:W-:-:S03]  /*cdd0*/  ISETP.LT.OR P0, PT, R3, R243, P0 ;  /* 0x000000f30300720c */ /* 0x000fc60000701670 */
[----:B-1----:R-:W-:Y:S01]  /*cde0*/  IMAD.MOV.U32 R4, RZ, RZ, R2 ;  /* 0x000000ffff047224 */ /* 0x002fe200078e0002 */
[----:B------:R-:W-:-:S03]  /*cdf0*/  IABS R2, R5 ;  /* 0x0000000500027213 */ /* 0x000fc60000000000 */
[----:B------:R1:W-:Y:S02]  /*ce00*/  I2F R9, R4 ;  /* 0x0000000400097306 */ /* 0x0003e40000201400 */
[----:B------:R-:W-:Y:S01]  /*ce10*/  IMAD.MOV.U32 R5, RZ, RZ, R2 ;  /* 0x000000ffff057224 */ /* 0x000fe200078e0002 */
[----:B------:R-:W-:-:S04]  /*ce20*/  IADD3 R2, R0, 0x11, RZ ;  /* 0x0000001100027810 */ /* 0x000fc80007ffe0ff */
[----:B------:R-:W-:Y:S01]  /*ce30*/  IADD3 R6, R247, -R2, RZ ;  /* 0x80000002f7067210 */ /* 0x000fe20007ffe0ff */
[----:B------:R-:W2:Y:S01]  /*ce40*/  I2F R8, R5 ;  /* 0x0000000500087306 */ /* 0x000ea20000201400 */
[----:B-1----:R-:W-:-:S05]  /*ce50*/  IMAD.IADD R4, R248, 0x1, -R3 ;  /* 0x00000001f8047824 */ /* 0x002fca00078e0a03 */
[----:B------:R-:W-:Y:S01]  /*ce60*/  IABS R4, R4 ;  /* 0x0000000400047213 */ /* 0x000fe20000000000 */
[----:B--2---:R-:W-:-:S04]  /*ce70*/  FFMA.FTZ R8, R8, -UR21, R16 ;  /* 0x8000001508087c23 */ /* 0x004fc80008010010 */
[----:B------:R-:W-:Y:S01]  /*ce80*/  IMAD.MOV.U32 R5, RZ, RZ, R4 ;  /* 0x000000ffff057224 */ /* 0x000fe200078e0004 */
[----:B------:R-:W-:Y:S01]  /*ce90*/  IABS R4, R6 ;  /* 0x0000000600047213 */ /* 0x000fe20000000000 */
[----:B------:R-:W-:Y:S01]  /*cea0*/  FMUL.FTZ R6, R212, c[0x0][0x2ec] ;  /* 0x0000bb00d4067a20 */ /* 0x000fe20000410000 */
[----:B------:R-:W-:Y:S01]  /*ceb0*/  FSEL R65, R8, -INF , !P1 ;  /* 0xff80000008417808 */ /* 0x000fe20004800000 */
[----:B------:R1:W2:Y:S01]  /*cec0*/  I2F R7, R5 ;  /* 0x0000000500077306 */ /* 0x0002a20000201400 */
[----:B------:R-:W-:Y:S01]  /*ced0*/  ISETP.GE.AND P1, PT, R2, R249, PT ;  /* 0x000000f90200720c */ /* 0x000fe20003f26270 */
[----:B------:R-:W-:-:S03]  /*cee0*/  FMUL.FTZ R16, R30, c[0x0][0x2ec] ;  /* 0x0000bb001e107a20 */ /* 0x000fc60000410000 */
[----:B------:R-:W-:-:S03]  /*cef0*/  ISETP.LT.OR P1, PT, R2, R243, P1 ;  /* 0x000000f30200720c */ /* 0x000fc60000f21670 */
[----:B------:R-:W3:Y:S01]  /*cf00*/  I2F R4, R4 ;  /* 0x0000000400047306 */ /* 0x000ee20000201400 */
[----:B-1----:R-:W-:-:S07]  /*cf10*/  FMUL.FTZ R5, R143, c[0x0][0x2ec] ;  /* 0x0000bb008f057a20 */ /* 0x002fce0000410000 */
[----:B------:R-:W1:Y:S01]  /*cf20*/  MUFU.TANH R6, R6 ;  /* 0x0000000600067308 */ /* 0x000e620000002400 */
[----:B--2---:R-:W-:Y:S02]  /*cf30*/  FFMA.FTZ R12, R7, -UR21, R18 ;  /* 0x80000015070c7c23 */ /* 0x004fe40008010012 */
[----:B------:R-:W-:Y:S02]  /*cf40*/  FMUL.FTZ R18, R43, c[0x0][0x2ec] ;  /* 0x0000bb002b127a20 */ /* 0x000fe40000410000 */
[----:B---3--:R-:W-:-:S03]  /*cf50*/  FFMA.FTZ R11, R4, -UR21, R14 ;  /* 0x80000015040b7c23 */ /* 0x008fc6000801000e */
[----:B------:R-:W2:Y:S01]  /*cf60*/  MUFU.TANH R5, R5 ;  /* 0x0000000500057308 */ /* 0x000ea20000002400 */
[----:B------:R-:W-:Y:S02]  /*cf70*/  IMAD.IADD R4, R242, 0x1, -R2 ;  /* 0x00000001f2047824 */ /* 0x000fe400078e0a02 */
[----:B-1----:R-:W-:-:S05]  /*cf80*/  FFMA.FTZ R6, R10, -UR21, R6 ;  /* 0x800000150a067c23 */ /* 0x002fca0008010006 */
[----:B------:R-:W-:Y:S01]  /*cf90*/  MUFU.TANH R16, R16 ;  /* 0x0000001000107308 */ /* 0x000fe20000002400 */
[----:B------:R-:W-:Y:S02]  /*cfa0*/  FSEL R62, R6, -INF , !P5 ;  /* 0xff800000063e7808 */ /* 0x000fe40006800000 */
[----:B------:R-:W-:Y:S01]  /*cfb0*/  ISETP.GE.AND P5, PT, R2, R251, PT ;  /* 0x000000fb0200720c */ /* 0x000fe20003fa6270 */
[----:B--2---:R-:W-:-:S04]  /*cfc0*/  FFMA.FTZ R3, R17, -UR21, R5 ;  /* 0x8000001511037c23 */ /* 0x004fc80008010005 */
[----:B------:R-:W-:Y:S01]  /*cfd0*/  MUFU.TANH R18, R18 ;  /* 0x0000001200127308 */ /* 0x000fe20000002400 */
[----:B------:R-:W-:Y:S01]  /*cfe0*/  FFMA.FTZ R5, R9, -UR21, R15 ;  /* 0x8000001509057c23 */ /* 0x000fe2000801000f */
[----:B------:R-:W-:Y:S01]  /*cff0*/  ISETP.LT.OR P5, PT, R2, R245, P5 ;  /* 0x000000f50200720c */ /* 0x000fe20002fa1670 */
[----:B------:R-:W-:Y:S01]  /*d000*/  FMUL.FTZ R15, R28, c[0x0][0x2ec] ;  /* 0x0000bb001c0f7a20 */ /* 0x000fe20000410000 */
[----:B------:R-:W-:Y:S01]  /*d010*/  FSEL R132, R3, -INF , !P6 ;  /* 0xff80000003847808 */ /* 0x000fe20007000000 */
[----:B------:R-:W-:Y:S01]  /*d020*/  FMUL.FTZ R17, R52, c[0x0][0x2ec] ;  /* 0x0000bb0034117a20 */ /* 0x000fe20000410000 */
[----:B------:R-:W-:Y:S02]  /*d030*/  IABS R3, R4 ;  /* 0x0000000400037213 */ /* 0x000fe40000000000 */
[----:B------:R-:W-:Y:S01]  /*d040*/  FSEL R60, R5, -INF , !P4 ;  /* 0xff800000053c7808 */ /* 0x000fe20006000000 */
[----:B------:R-:W-:Y:S01]  /*d050*/  MUFU.TANH R15, R15 ;  /* 0x0000000f000f7308 */ /* 0x000fe20000002400 */
[C---:B------:R-:W-:Y:S01]  /*d060*/  ISETP.GE.AND P6, PT, R2.reuse, R252, PT ;  /* 0x000000fc0200720c */ /* 0x040fe20003fc6270 */
[----:B------:R-:W-:Y:S01]  /*d070*/  IMAD.MOV.U32 R4, RZ, RZ, R3 ;  /* 0x000000ffff047224 */ /* 0x000fe200078e0003 */
[C---:B------:R-:W-:Y:S01]  /*d080*/  ISETP.GE.AND P4, PT, R2.reuse, R250, PT ;  /* 0x000000fa0200720c */ /* 0x040fe20003f86270 */
[----:B------:R-:W-:Y:S01]  /*d090*/  IMAD.IADD R3, R241, 0x1, -R2 ;  /* 0x00000001f1037824 */ /* 0x000fe200078e0a02 */
[----:B------:R-:W-:-:S02]  /*d0a0*/  ISETP.LT.OR P6, PT, R2, R246, P6 ;  /* 0x000000f60200720c */ /* 0x000fc400037c1670 */
[----:B------:R-:W-:Y:S01]  /*d0b0*/  ISETP.LT.OR P4, PT, R2, R244, P4 ;  /* 0x000000f40200720c */ /* 0x000fe20002781670 */
[----:B------:R1:W-:Y:S01]  /*d0c0*/  I2F R10, R4 ;  /* 0x00000004000a7306 */ /* 0x0003e20000201400 */
[----:B------:R-:W-:Y:S02]  /*d0d0*/  IABS R3, R3 ;  /* 0x0000000300037213 */ /* 0x000fe40000000000 */
[----:B------:R-:W-:-:S05]  /*d0e0*/  FSEL R66, R11, -INF , !P6 ;  /* 0xff8000000b427808 */ /* 0x000fca0007000000 */
[----:B------:R2:W-:Y:S01]  /*d0f0*/  I2F R9, R3 ;  /* 0x0000000300097306 */ /* 0x0005e20000201400 */
[----:B-1----:R-:W-:Y:S01]  /*d100*/  IMAD.IADD R4, R248, 0x1, -R2 ;  /* 0x00000001f8047824 */ /* 0x002fe200078e0a02 */
[----:B------:R-:W-:-:S06]  /*d110*/  IADD3 R2, R0, 0x18, RZ ;  /* 0x0000001800027810 */ /* 0x000fcc0007ffe0ff */
[----:B------:R-:W-:Y:S01]  /*d120*/  MUFU.TANH R17, R17 ;  /* 0x0000001100117308 */ /* 0x000fe20000002400 */
[----:B------:R-:W-:Y:S01]  /*d130*/  IABS R4, R4 ;  /* 0x0000000400047213 */ /* 0x000fe20000000000 */
[----:B------:R-:W-:Y:S01]  /*d140*/  IMAD.IADD R5, R242, 0x1, -R2 ;  /* 0x00000001f2057824 */ /* 0x000fe200078e0a02 */
[----:B------:R-:W-:Y:S02]  /*d150*/  ISETP.GE.AND P6, PT, R2, R251, PT ;  /* 0x000000fb0200720c */ /* 0x000fe40003fc6270 */
[----:B--2---:R-:W-:-:S03]  /*d160*/  IADD3 R3, R247, -R2, RZ ;  /* 0x80000002f7037210 */ /* 0x004fc60007ffe0ff */
[----:B------:R1:W-:Y:S01]  /*d170*/  I2F R14, R4 ;  /* 0x00000004000e7306 */ /* 0x0003e20000201400 */
        /* <DEDUP_REMOVED lines=8> */
[----:B------:R1:W2:Y:S01]  /*d200*/  I2F R7, R4 ;  /* 0x0000000400077306 */ /* 0x0002a20000201400 */
[----:B------:R-:W-:-:S04]  /*d210*/  IABS R3, R3 ;  /* 0x0000000300037213 */ /* 0x000fc80000000000 */
[----:B-1----:R-:W-:Y:S01]  /*d220*/  MOV R4, R3 ;  /* 0x0000000300047202 */ /* 0x002fe20000000f00 */
[----:B--2---:R-:W-:Y:S01]  /*d230*/  FFMA.FTZ R7, R7, -UR21, R16 ;  /* 0x8000001507077c23 */ /* 0x004fe20008010010 */
[----:B------:R-:W-:Y:S01]  /*d240*/  IABS R3, R5 ;  /* 0x0000000500037213 */ /* 0x000fe20000000000 */
[----:B------:R-:W-:Y:S01]  /*d250*/  FMUL.FTZ R5, R215, c[0x0][0x2ec] ;  /* 0x0000bb00d7057a20 */ /* 0x000fe20000410000 */
[----:B------:R1:W2:Y:S01]  /*d260*/  I2F R6, R4 ;  /* 0x0000000400067306 */ /* 0x0002a20000201400 */
[----:B------:R-:W-:Y:S01]  /*d270*/  FMUL.FTZ R16, R50, c[0x0][0x2ec] ;  /* 0x0000bb0032107a20 */ /* 0x000fe20000410000 */
[----:B------:R-:W-:-:S06]  /*d280*/  FSEL R64, R7, -INF , !P6 ;  /* 0xff80000007407808 */ /* 0x000fcc0007000000 */
[----:B------:R-:W3:Y:S01]  /*d290*/  MUFU.TANH R5, R5 ;  /* 0x0000000500057308 */ /* 0x000ee20000002400 */
[----:B-1----:R-:W-:-:S07]  /*d2a0*/  FMUL.FTZ R4, R57, c[0x0][0x2ec] ;  /* 0x0000bb0039047a20 */ /* 0x002fce0000410000 */
[----:B------:R-:W-:Y:S01]  /*d2b0*/  I2F R3, R3 ;  /* 0x0000000300037306 */ /* 0x000fe20000201400 */
[----:B--2---:R-:W-:Y:S02]  /*d2c0*/  FFMA.FTZ R6, R6, -UR21, R17 ;  /* 0x8000001506067c23 */ /* 0x004fe40008010011 */
[----:B------:R-:W-:Y:S02]  /*d2d0*/  FMUL.FTZ R17, R40, c[0x0][0x2ec] ;  /* 0x0000bb0028117a20 */ /* 0x000fe40000410000 */
[----:B---3--:R-:W-:-:S03]  /*d2e0*/  FFMA.FTZ R5, R10, -UR21, R5 ;  /* 0x800000150a057c23 */ /* 0x008fc60008010005 */
[----:B------:R-:W1:Y:S01]  /*d2f0*/  MUFU.TANH R4, R4 ;  /* 0x0000000400047308 */ /* 0x000e620000002400 */
[----:B------:R-:W-:Y:S01]  /*d300*/  FMUL.FTZ R10, R54, c[0x0][0x2ec] ;  /* 0x0000bb00360a7a20 */ /* 0x000fe20000410000 */
[----:B------:R-:W-:Y:S02]  /*d310*/  FSEL R5, R5, -INF , !P5 ;  /* 0xff80000005057808 */ /* 0x000fe40006800000 */
[----:B------:R-:W-:-:S04]  /*d320*/  ISETP.GE.AND P5, PT, R2, R250, PT ;  /* 0x000000fa0200720c */ /* 0x000fc80003fa6270 */
[----:B------:R-:W-:Y:S01]  /*d330*/  MUFU.TANH R17, R17 ;  /* 0x0000001100117308 */ /* 0x000fe20000002400 */
[----:B------:R-:W-:-:S04]  /*d340*/  ISETP.LT.OR P5, PT, R2, R244, P5 ;  /* 0x000000f40200720c */ /* 0x000fc80002fa1670 */
[----:B------:R-:W-:Y:S01]  /*d350*/  FSEL R30, R6, -INF , !P5 ;  /* 0xff800000061e7808 */ /* 0x000fe20006800000 */
[----:B------:R-:W-:Y:S02]  /*d360*/  FMUL.FTZ R6, R29, c[0x0][0x2ec] ;  /* 0x0000bb001d067a20 */ /* 0x000fe40000410000 */
[----:B------:R-:W-:Y:S01]  /*d370*/  MUFU.TANH R16, R16 ;  /* 0x0000001000107308 */ /* 0x000fe20000002400 */
[----:B-1----:R-:W-:-:S05]  /*d380*/  FFMA.FTZ R4, R9, -UR21, R4 ;  /* 0x8000001509047c23 */ /* 0x002fca0008010004 */
[----:B------:R-:W-:Y:S02]  /*d390*/  FSEL R4, R4, -INF , !P4 ;  /* 0xff80000004047808 */ /* 0x000fe40006000000 */
[----:B------:R1:W2:Y:S01]  /*d3a0*/  MUFU.TANH R9, R10 ;  /* 0x0000000a00097308 */ /* 0x0002a20000002400 */
[----:B------:R-:W-:-:S04]  /*d3b0*/  ISETP.GE.AND P4, PT, R2, R249, PT ;  /* 0x000000f90200720c */ /* 0x000fc80003f86270 */
[----:B------:R-:W-:-:S03]  /*d3c0*/  ISETP.LT.OR P4, PT, R2, R243, P4 ;  /* 0x000000f30200720c */ /* 0x000fc60002781670 */
[----:B------:R-:W-:Y:S01]  /*d3d0*/  MUFU.TANH R6, R6 ;  /* 0x0000000600067308 */ /* 0x000fe20000002400 */
[----:B-1----:R-:W-:Y:S01]  /*d3e0*/  FSEL R10, R12, -INF , !P0 ;  /* 0xff8000000c0a7808 */ /* 0x002fe20004000000 */
[----:B------:R-:W-:Y:S01]  /*d3f0*/  FMUL.FTZ R12, R55, c[0x0][0x2ec] ;  /* 0x0000bb00370c7a20 */ /* 0x000fe20000410000 */
[----:B------:R-:W-:-:S03]  /*d400*/  ISETP.GE.AND P0, PT, R2, R252, PT ;  /* 0x000000fc0200720c */ /* 0x000fc60003f06270 */
[----:B------:R-:W-:Y:S01]  /*d410*/  STL [R1+0x44], R10 ;  /* 0x0000440a01007387 */ /* 0x000fe20000100800 */
[----:B------:R-:W-:Y:S01]  /*d420*/  ISETP.LT.OR P0, PT, R2, R246, P0 ;  /* 0x000000f60200720c */ /* 0x000fe20000701670 */
[----:B------:R-:W-:Y:S01]  /*d430*/  MUFU.TANH R12, R12 ;  /* 0x0000000c000c7308 */ /* 0x000fe20000002400 */
[----:B------:R-:W-:Y:S01]  /*d440*/  IADD3 R2, R0, 0x19, RZ ;  /* 0x0000001900027810 */ /* 0x000fe20007ffe0ff */
[----:B------:R1:W-:Y:S03]  /*d450*/  STL [R1+0x38], R5 ;  /* 0x0000380501007387 */ /* 0x0003e60000100800 */
[C---:B------:R-:W-:Y:S01]  /*d460*/  ISETP.GE.AND P6, PT, R2.reuse, R250, PT ;  /* 0x000000fa0200720c */ /* 0x040fe20003fc6270 */
[----:B------:R3:W-:Y:S01]  /*d470*/  STL [R1+0x3c], R4 ;  /* 0x00003c0401007387 */ /* 0x0007e20000100800 */
[C---:B------:R-:W-:Y:S02]  /*d480*/  ISETP.GE.AND P5, PT, R2.reuse, R249, PT ;  /* 0x000000f90200720c */ /* 0x040fe40003fa6270 */
[----:B------:R-:W-:-:S02]  /*d490*/  ISETP.LT.OR P6, PT, R2, R244, P6 ;  /* 0x000000f40200720c */ /* 0x000fc400037c1670 */
[----:B------:R-:W-:Y:S01]  /*d4a0*/  ISETP.LT.OR P5, PT, R2, R243, P5 ;  /* 0x000000f30200720c */ /* 0x000fe20002fa1670 */
[----:B-1----:R-:W-:Y:S02]  /*d4b0*/  FFMA.FTZ R5, R8, -UR21, R15 ;  /* 0x8000001508057c23 */ /* 0x002fe4000801000f */
[----:B--2---:R-:W-:Y:S02]  /*d4c0*/  FFMA.FTZ R15, R3, -UR21, R9 ;  /* 0x80000015030f7c23 */ /* 0x004fe40008010009 */
[----:B---3--:R-:W-:Y:S01]  /*d4d0*/  FFMA.FTZ R4, R14, -UR21, R13 ;  /* 0x800000150e047c23 */ /* 0x008fe2000801000d */
[----:B------:R-:W-:Y:S01]  /*d4e0*/  FSEL R63, R5, -INF , !P0 ;  /* 0xff800000053f7808 */ /* 0x000fe20004000000 */
[----:B------:R-:W-:Y:S01]  /*d4f0*/  IMAD.IADD R3, R247, 0x1, -R2 ;  /* 0x00000001f7037824 */ /* 0x000fe200078e0a02 */
[----:B------:R-:W-:Y:S01]  /*d500*/  ISETP.GE.AND P0, PT, R2, R251, PT ;  /* 0x000000fb0200720c */ /* 0x000fe20003f06270 */
[----:B------:R-:W-:Y:S01]  /*d510*/  FMUL.FTZ R13, R48, c[0x0][0x2ec] ;  /* 0x0000bb00300d7a20 */ /* 0x000fe20000410000 */
[----:B------:R-:W-:-:S02]  /*d520*/  FSEL R4, R4, -INF , !P1 ;  /* 0xff80000004047808 */ /* 0x000fc40004800000 */
[----:B------:R-:W-:Y:S02]  /*d530*/  IABS R3, R3 ;  /* 0x0000000300037213 */ /* 0x000fe40000000000 */
[C---:B------:R-:W-:Y:S01]  /*d540*/  ISETP.GE.AND P1, PT, R2.reuse, R252, PT ;  /* 0x000000fc0200720c */ /* 0x040fe20003f26270 */
[----:B------:R1:W-:Y:S01]  /*d550*/  STL [R1+0x40], R4 ;  /* 0x0000400401007387 */ /* 0x0003e20000100800 */
[C---:B------:R-:W-:Y:S01]  /*d560*/  ISETP.LT.OR P0, PT, R2.reuse, R245, P0 ;  /* 0x000000f50200720c */ /* 0x040fe20000701670 */
[----:B------:R-:W-:Y:S01]  /*d570*/  MUFU.TANH R13, R13 ;  /* 0x0000000d000d7308 */ /* 0x000fe20000002400 */
[----:B------:R-:W-:Y:S02]  /*d580*/  ISETP.LT.OR P1, PT, R2, R246, P1 ;  /* 0x000000f60200720c */ /* 0x000fe40000f21670 */
[----:B------:R-:W-:Y:S01]  /*d590*/  FSEL R28, R15, -INF , !P4 ;  /* 0xff8000000f1c7808 */ /* 0x000fe20006000000 */
[----:B-1----:R-:W-:Y:S02]  /*d5a0*/  IMAD.MOV.U32 R4, RZ, RZ, R3 ;  /* 0x000000ffff047224 */ /* 0x002fe400078e0003 */
[----:B------:R-:W-:-:S02]  /*d5b0*/  IMAD.IADD R3, R242, 0x1, -R2 ;  /* 0x00000001f2037824 */ /* 0x000fc400078e0a02 */
        /* <DEDUP_REMOVED lines=9> */
[----:B-1----:R-:W-:Y:S02]  /*d650*/  IADD3 R4, R248, -R2, RZ ;  /* 0x80000002f8047210 */ /* 0x002fe40007ffe0ff */
[----:B------:R-:W-:Y:S02]  /*d660*/  IADD3 R2, R0, 0x20, RZ ;  /* 0x0000002000027810 */ /* 0x000fe40007ffe0ff */
[----:B------:R-:W-:Y:S02]  /*d670*/  IABS R4, R4 ;  /* 0x0000000400047213 */ /* 0x000fe40000000000 */
[C---:B------:R-:W-:Y:S01]  /*d680*/  ISETP.GE.AND P4, PT, R2.reuse, R252, PT ;  /* 0x000000fc0200720c */ /* 0x040fe20003f86270 */
[--C-:B------:R-:W-:Y:S01]  /*d690*/  IMAD.IADD R5, R241, 0x1, -R2.reuse ;  /* 0x00000001f1057824 */ /* 0x100fe200078e0a02 */
[----:B------:R1:W3:Y:S01]  /*d6a0*/  I2F R14, R4 ;  /* 0x00000004000e7306 */ /* 0x0002e20000201400 */
[----:B--2---:R-:W-:Y:S01]  /*d6b0*/  IMAD.IADD R3, R247, 0x1, -R2 ;  /* 0x00000001f7037824 */ /* 0x004fe200078e0a02 */
[----:B------:R-:W-:-:S02]  /*d6c0*/  ISETP.GE.AND P1, PT, R2, R251, PT ;  /* 0x000000fb0200720c */ /* 0x000fc40003f26270 */
[C---:B------:R-:W-:Y:S02]  /*d6d0*/  ISETP.LT.OR P4, PT, R2.reuse, R246, P4 ;  /* 0x000000f60200720c */ /* 0x040fe40002781670 */
[----:B------:R-:W-:Y:S02]  /*d6e0*/  IABS R3, R3 ;  /* 0x0000000300037213 */ /* 0x000fe40000000000 */
[----:B------:R-:W-:-:S03]  /*d6f0*/  ISETP.LT.OR P1, PT, R2, R245, P1 ;  /* 0x000000f50200720c */ /* 0x000fc60000f21670 */
[----:B-1----:R-:W-:Y:S02]  /*d700*/  IMAD.MOV.U32 R4, RZ, RZ, R3 ;  /* 0x000000ffff047224 */ /* 0x002fe400078e0003 */
[----:B------:R-:W-:Y:S02]  /*d710*/  IMAD.IADD R3, R242, 0x1, -R2 ;  /* 0x00000001f2037824 */ /* 0x000fe400078e0a02 */
[----:B------:R1:W2:Y:S01]  /*d720*/  I2F R8, R4 ;  /* 0x0000000400087306 */ /* 0x0002a20000201400 */
[----:B---3--:R-:W-:Y:S02]  /*d730*/  FFMA.FTZ R14, R14, -UR21, R12 ;  /* 0x800000150e0e7c23 */ /* 0x008fe4000801000c */
[----:B------:R-:W-:-:S03]  /*d740*/  IABS R3, R3 ;  /* 0x0000000300037213 */ /* 0x000fc60000000000 */
[----:B------:R-:W-:Y:S02]  /*d750*/  FSEL R52, R14, -INF , !P5 ;  /* 0xff8000000e347808 */ /* 0x000fe40006800000 */
[----:B------:R-:W-:Y:S01]  /*d760*/  MUFU.TANH R14, R19 ;  /* 0x00000013000e7308 */ /* 0x000fe20000002400 */
[----:B-1----:R-:W-:Y:S01]  /*d770*/  IMAD.MOV.U32 R4, RZ, RZ, R3 ;  /* 0x000000ffff047224 */ /* 0x002fe200078e0003 */
[----:B------:R-:W-:Y:S01]  /*d780*/  IABS R3, R5 ;  /* 0x0000000500037213 */ /* 0x000fe20000000000 */
[----:B------:R-:W-:-:S05]  /*d790*/  FMUL.FTZ R5, R31, c[0x0][0x2ec] ;  /* 0x0000bb001f057a20 */ /* 0x000fca0000410000 */
[----:B------:R1:W3:Y:S01]  /*d7a0*/  I2F R7, R4 ;  /* 0x0000000400077306 */ /* 0x0002e20000201400 */
[----:B--2---:R-:W-:-:S05]  /*d7b0*/  FFMA.FTZ R13, R8, -UR21, R13 ;  /* 0x80000015080d7c23 */ /* 0x004fca000801000d */
[----:B------:R-:W-:Y:S01]  /*d7c0*/  FSEL R40, R13, -INF , !P4 ;  /* 0xff8000000d287808 */ /* 0x000fe20006000000 */
[----:B------:R-:W-:Y:S01]  /*d7d0*/  FMUL.FTZ R13, R209, c[0x0][0x2ec] ;  /* 0x0000bb00d10d7a20 */ /* 0x000fe20000410000 */
[----:B------:R-:W2:Y:S01]  /*d7e0*/  MUFU.TANH R5, R5 ;  /* 0x0000000500057308 */ /* 0x000ea20000002400 */
[----:B-1----:R-:W-:-:S07]  /*d7f0*/  FMUL.FTZ R4, R53, c[0x0][0x2ec] ;  /* 0x0000bb0035047a20 */ /* 0x002fce0000410000 */
[----:B------:R-:W1:Y:S01]  /*d800*/  I2F R3, R3 ;  /* 0x0000000300037306 */ /* 0x000e620000201400 */
[----:B---3--:R-:W-:-:S05]  /*d810*/  FFMA.FTZ R12, R7, -UR21, R16 ;  /* 0x80000015070c7c23 */ /* 0x008fca0008010010 */
[----:B------:R-:W-:Y:S01]  /*d820*/  FSEL R53, R12, -INF , !P1 ;  /* 0xff8000000c357808 */ /* 0x000fe20004800000 */
[----:B--2---:R-:W-:Y:S01]  /*d830*/  FFMA.FTZ R5, R10, -UR21, R5 ;  /* 0x800000150a057c23 */ /* 0x004fe20008010005 */
[----:B------:R-:W2:Y:S04]  /*d840*/  MUFU.TANH R4, R4 ;  /* 0x0000000400047308 */ /* 0x000ea80000002400 */
[----:B------:R-:W-:Y:S02]  /*d850*/  FSEL R61, R5, -INF , !P0 ;  /* 0xff800000053d7808 */ /* 0x000fe40004000000 */
[----:B------:R-:W-:Y:S01]  /*d860*/  ISETP.GE.AND P0, PT, R2, R250, PT ;  /* 0x000000fa0200720c */ /* 0x000fe20003f06270 */
[----:B-1----:R-:W-:Y:S01]  /*d870*/  FFMA.FTZ R11, R3, -UR21, R17 ;  /* 0x80000015030b7c23 */ /* 0x002fe20008010011 */
[----:B------:R-:W-:-:S02]  /*d880*/  IADD3 R3, R0, 0x21, RZ ;  /* 0x0000002100037810 */ /* 0x000fc40007ffe0ff */
[----:B------:R-:W-:Y:S02]  /*d890*/  ISETP.LT.OR P0, PT, R2, R244, P0 ;  /* 0x000000f40200720c */ /* 0x000fe40000701670 */
[----:B------:R-:W-:Y:S01]  /*d8a0*/  ISETP.GE.AND P5, PT, R3, R252, PT ;  /* 0x000000fc0300720c */ /* 0x000fe20003fa6270 */
[----:B------:R-:W-:Y:S01]  /*d8b0*/  IMAD.IADD R5, R241, 0x1, -R3 ;  /* 0x00000001f1057824 */ /* 0x000fe200078e0a03 */
[----:B------:R-:W-:Y:S01]  /*d8c0*/  FSEL R59, R11, -INF , !P0 ;  /* 0xff8000000b3b7808 */ /* 0x000fe20004000000 */
[----:B--2---:R-:W-:Y:S01]  /*d8d0*/  FFMA.FTZ R4, R9, -UR21, R4 ;  /* 0x8000001509047c23 */ /* 0x004fe20008010004 */
[C---:B------:R-:W-:Y:S02]  /*d8e0*/  ISETP.GE.AND P4, PT, R3.reuse, R251, PT ;  /* 0x000000fb0300720c */ /* 0x040fe40003f86270 */
[----:B------:R-:W-:Y:S02]  /*d8f0*/  ISETP.GE.AND P1, PT, R3, R250, PT ;  /* 0x000000fa0300720c */ /* 0x000fe40003f26270 */
[----:B------:R-:W-:-:S02]  /*d900*/  FSEL R29, R4, -INF , !P6 ;  /* 0xff800000041d7808 */ /* 0x000fc40007000000 */
[CC--:B------:R-:W-:Y:S02]  /*d910*/  ISETP.GE.AND P6, PT, R2.reuse, R249.reuse, PT ;  /* 0x000000f90200720c */ /* 0x0c0fe40003fc6270 */
[C---:B------:R-:W-:Y:S02]  /*d920*/  ISETP.GE.AND P0, PT, R3.reuse, R249, PT ;  /* 0x000000f90300720c */ /* 0x040fe40003f06270 */
[----:B------:R-:W-:Y:S02]  /*d930*/  ISETP.LT.OR P6, PT, R2, R243, P6 ;  /* 0x000000f30200720c */ /* 0x000fe400037c1670 */
[----:B------:R-:W-:Y:S02]  /*d940*/  IADD3 R2, R248, -R2, RZ ;  /* 0x80000002f8027210 */ /* 0x000fe40007ffe0ff */
[----:B------:R-:W-:Y:S02]  /*d950*/  ISETP.LT.OR P5, PT, R3, R246, P5 ;  /* 0x000000f60300720c */ /* 0x000fe40002fa1670 */
[----:B------:R-:W-:Y:S01]  /*d960*/  IABS R4, R2 ;  /* 0x0000000200047213 */ /* 0x000fe20000000000 */
[----:B------:R-:W-:Y:S01]  /*d970*/  IMAD.IADD R2, R247, 0x1, -R3 ;  /* 0x00000001f7027824 */ /* 0x000fe200078e0a03 */
[----:B------:R-:W-:-:S02]  /*d980*/  ISETP.LT.OR P4, PT, R3, R245, P4 ;  /* 0x000000f50300720c */ /* 0x000fc40002781670 */
[----:B------:R1:W-:Y:S01]  /*d990*/  I2F R17, R4 ;  /* 0x0000000400117306 */ /* 0x0003e20000201400 */
[C---:B------:R-:W-:Y:S02]  /*d9a0*/  ISETP.LT.OR P1, PT, R3.reuse, R244, P1 ;  /* 0x000000f40300720c */ /* 0x040fe40000f21670 */
[----:B------:R-:W-:Y:S02]  /*d9b0*/  IABS R2, R2 ;  /* 0x0000000200027213 */ /* 0x000fe40000000000 */
[----:B------:R-:W-:-:S03]  /*d9c0*/  ISETP.LT.OR P0, PT, R3, R243, P0 ;  /* 0x000000f30300720c */ /* 0x000fc60000701670 */
[----:B-1----:R-:W-:Y:S02]  /*d9d0*/  IMAD.MOV.U32 R4, RZ, RZ, R2 ;  /* 0x000000ffff047224 */ /* 0x002fe400078e0002 */
[----:B------:R-:W-:Y:S02]  /*d9e0*/  IMAD.IADD R2, R242, 0x1, -R3 ;  /* 0x00000001f2027824 */ /* 0x000fe400078e0a03 */
[----:B------:R1:W-:Y:S03]  /*d9f0*/  I2F R10, R4 ;  /* 0x00000004000a7306 */ /* 0x0003e60000201400 */
[----:B------:R-:W-:-:S05]  /*da00*/  IABS R2, R2 ;  /* 0x0000000200027213 */ /* 0x000fca0000000000 */
[----:B-1----:R-:W-:Y:S01]  /*da10*/  IMAD.MOV.U32 R4, RZ, RZ, R2 ;  /* 0x000000ffff047224 */ /* 0x002fe200078e0002 */
[----:B------:R-:W-:-:S03]  /*da20*/  IABS R2, R5 ;  /* 0x0000000500027213 */ /* 0x000fc60000000000 */
[----:B------:R1:W-:Y:S01]  /*da30*/  I2F R9, R4 ;  /* 0x0000000400097306 */ /* 0x0003e20000201400 */
[----:B------:R-:W-:Y:S02]  /*da40*/  MOV R5, R2 ;  /* 0x0000000200057202 */ /* 0x000fe40000000f00 */
[----:B------:R-:W-:-:S05]  /*da50*/  IADD3 R2, R0, 0x28, RZ ;  /* 0x0000002800027810 */ /* 0x000fca0007ffe0ff */
[----:B------:R2:W-:Y:S01]  /*da60*/  I2F R8, R5 ;  /* 0x0000000500087306 */ /* 0x0005e20000201400 */
[----:B------:R-:W-:Y:S02]  /*da70*/  IMAD.IADD R6, R247, 0x1, -R2 ;  /* 0x00000001f7067824 */ /* 0x000fe400078e0a02 */
[----:B-1----:R-:W-:-:S05]  /*da80*/  IMAD.IADD R4, R248, 0x1, -R3 ;  /* 0x00000001f8047824 */ /* 0x002fca00078e0a03 */
[----:B------:R-:W-:-:S05]  /*da90*/  IABS R4, R4 ;  /* 0x0000000400047213 */ /* 0x000fca0000000000 */
[----:B--2---:R-:W-:Y:S01]  /*daa0*/  IMAD.MOV.U32 R5, RZ, RZ, R4 ;  /* 0x000000ffff057224 */ /* 0x004fe200078e0004 */
[----:B------:R-:W-:Y:S01]  /*dab0*/  IABS R4, R6 ;  /* 0x0000000600047213 */ /* 0x000fe20000000000 */
[----:B------:R-:W-:Y:S02]  /*dac0*/  FMUL.FTZ R6, R49, c[0x0][0x2ec] ;  /* 0x0000bb0031067a20 */ /* 0x000fe40000410000 */
[----:B------:R1:W2:Y:S08]  /*dad0*/  I2F R7, R5 ;  /* 0x0000000500077306 */ /* 0x0002b00000201400 */
[----:B------:R-:W3:Y:S01]  /*dae0*/  I2F R4, R4 ;  /* 0x0000000400047306 */ /* 0x000ee20000201400 */
[----:B-1----:R-:W-:-:S07]  /*daf0*/  FMUL.FTZ R5, R51, c[0x0][0x2ec] ;  /* 0x0000bb0033057a20 */ /* 0x002fce0000410000 */
[----:B------:R-:W1:Y:S01]  /*db00*/  MUFU.TANH R6, R6 ;  /* 0x0000000600067308 */ /* 0x000e620000002400 */
[----:B--2---:R-:W-:-:S05]  /*db10*/  FFMA.FTZ R12, R7, -UR21, R18 ;  /* 0x80000015070c7c23 */ /* 0x004fca0008010012 */
[----:B------:R-:W-:Y:S01]  /*db20*/  FSEL R56, R12, -INF , !P0 ;  /* 0xff8000000c387808 */ /* 0x000fe20004000000 */
[----:B---3--:R-:W-:Y:S01]  /*db30*/  FFMA.FTZ R11, R4, -UR21, R14 ;  /* 0x80000015040b7c23 */ /* 0x008fe2000801000e */
[----:B------:R2:W-:Y:S01]  /*db40*/  MUFU.TANH R15, R5 ;  /* 0x00000005000f7308 */ /* 0x0005e20000002400 */
[----:B------:R-:W-:Y:S02]  /*db50*/  IMAD.IADD R4, R242, 0x1, -R2 ;  /* 0x00000001f2047824 */ /* 0x000fe400078e0a02 */
[----:B-1----:R-:W-:Y:S02]  /*db60*/  FFMA.FTZ R6, R10, -UR21, R6 ;  /* 0x800000150a067c23 */ /* 0x002fe40008010006 */
[----:B--2---:R-:W-:-:S03]  /*db70*/  FMUL.FTZ R5, R41, c[0x0][0x2ec] ;  /* 0x0000bb0029057a20 */ /* 0x004fc60000410000 */
[----:B------:R-:W-:Y:S02]  /*db80*/  FSEL R41, R6, -INF , !P5 ;  /* 0xff80000006297808 */ /* 0x000fe40006800000 */
[C---:B------:R-:W-:Y:S01]  /*db90*/  ISETP.GE.AND P5, PT, R2.reuse, R251, PT ;  /* 0x000000fb0200720c */ /* 0x040fe20003fa6270 */
[----:B------:R1:W2:Y:S03]  /*dba0*/  MUFU.TANH R16, R5 ;  /* 0x0000000500107308 */ /* 0x0002a60000002400 */
[----:B------:R-:W-:Y:S01]  /*dbb0*/  ISETP.LT.OR P5, PT, R2, R245, P5 ;  /* 0x000000f50200720c */ /* 0x000fe20002fa1670 */
[----:B-1----:R-:W-:Y:S02]  /*dbc0*/  FMUL.FTZ R5, R42, c[0x0][0x2ec] ;  /* 0x0000bb002a057a20 */ /* 0x002fe40000410000 */
[----:B--2---:R-:W-:-:S04]  /*dbd0*/  FFMA.FTZ R8, R8, -UR21, R16 ;  /* 0x8000001508087c23 */ /* 0x004fc80008010010 */
[----:B------:R-:W1:Y:S01]  /*dbe0*/  MUFU.TANH R5, R5 ;  /* 0x0000000500057308 */ /* 0x000e620000002400 */
[----:B------:R-:W-:Y:S02]  /*dbf0*/  FSEL R54, R8, -INF , !P1 ;  /* 0xff80000008367808 */ /* 0x000fe40004800000 */
[----:B------:R-:W-:-:S04]  /*dc00*/  ISETP.GE.AND P1, PT, R2, R249, PT ;  /* 0x000000f90200720c */ /* 0x000fc80003f26270 */
[----:B------:R-:W-:Y:S01]  /*dc10*/  ISETP.LT.OR P1, PT, R2, R243, P1 ;  /* 0x000000f30200720c */ /* 0x000fe20000f21670 */
[----:B-1----:R-:W-:Y:S02]  /*dc20*/  FFMA.FTZ R3, R17, -UR21, R5 ;  /* 0x8000001511037c23 */ /* 0x002fe40008010005 */
[----:B------:R-:W-:Y:S01]  /*dc30*/  FFMA.FTZ R5, R9, -UR21, R15 ;  /* 0x8000001509057c23 */ /* 0x000fe2000801000f */
[----:B------:R1:W-:Y:S02]  /*dc40*/  MUFU.TANH R17, R13 ;  /* 0x0000000d00117308 */ /* 0x0003e40000002400 */
[----:B------:R-:W-:Y:S02]  /*dc50*/  FSEL R57, R3, -INF , !P6 ;  /* 0xff80000003397808 */ /* 0x000fe40007000000 */
[----:B------:R-:W-:Y:S02]  /*dc60*/  IABS R3, R4 ;  /* 0x0000000400037213 */ /* 0x000fe40000000000 */
[----:B------:R-:W-:-:S02]  /*dc70*/  FSEL R19, R5, -INF , !P4 ;  /* 0xff80000005137808 */ /* 0x000fc40006000000 */
[C---:B------:R-:W-:Y:S01]  /*dc80*/  ISETP.GE.AND P6, PT, R2.reuse, R252, PT ;  /* 0x000000fc0200720c */ /* 0x040fe20003fc6270 */
[----:B------:R-:W-:Y:S01]  /*dc90*/  IMAD.MOV.U32 R4, RZ, RZ, R3 ;  /* 0x000000ffff047224 */ /* 0x000fe200078e0003 */
[C---:B------:R-:W-:Y:S02]  /*dca0*/  ISETP.GE.AND P4, PT, R2.reuse, R250, PT ;  /* 0x000000fa0200720c */ /* 0x040fe40003f86270 */
[----:B------:R-:W-:Y:S01]  /*dcb0*/  IADD3 R3, R241, -R2, RZ ;  /* 0x80000002f1037210 */ /* 0x000fe20007ffe0ff */
[----:B------:R2:W-:Y:S01]  /*dcc0*/  I2F R10, R4 ;  /* 0x00000004000a7306 */ /* 0x0005e20000201400 */
[C---:B------:R-:W-:Y:S02]  /*dcd0*/  ISETP.LT.OR P6, PT, R2.reuse, R246, P6 ;  /* 0x000000f60200720c */ /* 0x040fe400037c1670 */
[----:B------:R-:W-:Y:S01]  /*dce0*/  ISETP.LT.OR P4, PT, R2, R244, P4 ;  /* 0x000000f40200720c */ /* 0x000fe20002781670 */
[----:B-1----:R-:W-:Y:S01]  /*dcf0*/  FMUL.FTZ R13, R210, c[0x0][0x2ec] ;  /* 0x0000bb00d20d7a20 */ /* 0x002fe20000410000 */
[----:B------:R-:W-:-:S02]  /*dd00*/  IABS R3, R3 ;  /* 0x0000000300037213 */ /* 0x000fc40000000000 */
[----:B------:R-:W-:Y:S02]  /*dd10*/  FSEL R239, R11, -INF , !P6 ;  /* 0xff8000000bef7808 */ /* 0x000fe40007000000 */
[----:B------:R1:W-:Y:S01]  /*dd20*/  I2F R9, R3 ;  /* 0x0000000300097306 */ /* 0x0003e20000201400 */
[----:B--2---:R-:W-:Y:S01]  /*dd30*/  IMAD.IADD R4, R248, 0x1, -R2 ;  /* 0x00000001f8047824 */ /* 0x004fe200078e0a02 */
[----:B------:R-:W-:-:S06]  /*dd40*/  IADD3 R2, R0, 0x29, RZ ;  /* 0x0000002900027810 */ /* 0x000fcc0007ffe0ff */
[----:B------:R-:W-:Y:S01]  /*dd50*/  MUFU.TANH R13, R13 ;  /* 0x0000000d000d7308 */ /* 0x000fe20000002400 */
[----:B------:R-:W-:Y:S01]  /*dd60*/  IABS R4, R4 ;  /* 0x0000000400047213 */ /* 0x000fe20000000000 */
[--C-:B------:R-:W-:Y:S01]  /*dd70*/  IMAD.IADD R5, R242, 0x1, -R2.reuse ;  /* 0x00000001f2057824 */ /* 0x100fe200078e0a02 */
[----:B------:R-:W-:Y:S01]  /*dd80*/  ISETP.GE.AND P0, PT, R2, R252, PT ;  /* 0x000000fc0200720c */ /* 0x000fe20003f06270 */
[----:B-1----:R-:W-:-:S04]  /*dd90*/  IMAD.IADD R3, R247, 0x1, -R2 ;  /* 0x00000001f7037824 */ /* 0x002fc800078e0a02 */
[----:B------:R1:W-:Y:S01]  /*dda0*/  I2F R14, R4 ;  /* 0x00000004000e7306 */ /* 0x0003e20000201400 */
[C---:B------:R-:W-:Y:S02]  /*ddb0*/  ISETP.GE.AND P6, PT, R2.reuse, R251, PT ;  /* 0x000000fb0200720c */ /* 0x040fe40003fc6270 */
[C---:B------:R-:W-:Y:S02]  /*ddc0*/  ISETP.LT.OR P0, PT, R2.reuse, R246, P0 ;  /* 0x000000f60200720c */ /* 0x040fe40000701670 */
[----:B------:R-:W-:Y:S02]  /*ddd0*/  IABS R3, R3 ;  /* 0x0000000300037213 */ /* 0x000fe40000000000 */
[----:B------:R-:W-:-:S03]  /*dde0*/  ISETP.LT.OR P6, PT, R2, R245, P6 ;  /* 0x000000f50200720c */ /* 0x000fc600037c1670 */
[----:B-1----:R-:W-:Y:S01]  /*ddf0*/  IMAD.MOV.U32 R4, RZ, RZ, R3 ;  /* 0x000000ffff047224 */ /* 0x002fe200078e0003 */
[----:B------:R-:W-:Y:S01]  /*de00*/  IABS R3, R5 ;  /* 0x0000000500037213 */ /* 0x000fe20000000000 */
[----:B------:R-:W-:Y:S02]  /*de10*/  IMAD.IADD R5, R248, 0x1, -R2 ;  /* 0x00000001f8057824 */ /* 0x000fe400078e0a02 */
[----:B------:R1:W-:Y:S02]  /*de20*/  I2F R8, R4 ;  /* 0x0000000400087306 */ /* 0x0003e40000201400 */
[----:B-1----:R-:W-:Y:S01]  /*de30*/  IMAD.MOV.U32 R4, RZ, RZ, R3 ;  /* 0x000000ffff047224 */ /* 0x002fe200078e0003 */
[----:B------:R-:W-:-:S05]  /*de40*/  IADD3 R3, R241, -R2, RZ ;  /* 0x80000002f1037210 */ /* 0x000fca0007ffe0ff */
[----:B------:R1:W-:Y:S01]  /*de50*/  I2F R7, R4 ;  /* 0x0000000400077306 */ /* 0x0003e20000201400 */
[----:B------:R-:W-:-:S05]  /*de60*/  IABS R3, R3 ;  /* 0x0000000300037213 */ /* 0x000fca0000000000 */
[----:B-1----:R-:W-:Y:S01]  /*de70*/  IMAD.MOV.U32 R4, RZ, RZ, R3 ;  /* 0x000000ffff047224 */ /* 0x002fe200078e0003 */
[----:B------:R-:W-:Y:S01]  /*de80*/  IABS R3, R5 ;  /* 0x0000000500037213 */ /* 0x000fe20000000000 */
[----:B------:R-:W-:Y:S02]  /*de90*/  FMUL.FTZ R5, R38, c[0x0][0x2ec] ;  /* 0x0000bb0026057a20 */ /* 0x000fe40000410000 */
[----:B------:R1:W2:Y:S08]  /*dea0*/  I2F R6, R4 ;  /* 0x0000000400067306 */ /* 0x0002b00000201400 */
[----:B------:R-:W3:Y:S01]  /*deb0*/  MUFU.TANH R5, R5 ;  /* 0x0000000500057308 */ /* 0x000ee20000002400 */
[----:B-1----:R-:W-:-:S07]  /*dec0*/  FMUL.FTZ R4, R37, c[0x0][0x2ec] ;  /* 0x0000bb0025047a20 */ /* 0x002fce0000410000 */
[----:B------:R-:W-:Y:S01]  /*ded0*/  I2F R3, R3 ;  /* 0x0000000300037306 */ /* 0x000fe20000201400 */
[----:B--2---:R-:W-:Y:S02]  /*dee0*/  FFMA.FTZ R6, R6, -UR21, R17 ;  /* 0x8000001506067c23 */ /* 0x004fe40008010011 */
[----:B---3--:R-:W-:-:S05]  /*def0*/  FFMA.FTZ R5, R10, -UR21, R5 ;  /* 0x800000150a057c23 */ /* 0x008fca0008010005 */
[----:B------:R1:W2:Y:S01]  /*df00*/  MUFU.TANH R15, R4 ;  /* 0x00000004000f7308 */ /* 0x0002a20000002400 */
[----:B------:R-:W-:Y:S01]  /*df10*/  FMUL.FTZ R10, R211, c[0x0][0x2ec] ;  /* 0x0000bb00d30a7a20 */ /* 0x000fe20000410000 */
[----:B------:R-:W-:Y:S02]  /*df20*/  FSEL R31, R5, -INF , !P5 ;  /* 0xff800000051f7808 */ /* 0x000fe40006800000 */
[----:B------:R-:W-:-:S04]  /*df30*/  ISETP.GE.AND P5, PT, R2, R250, PT ;  /* 0x000000fa0200720c */ /* 0x000fc80003fa6270 */
[----:B------:R-:W-:-:S04]  /*df40*/  ISETP.LT.OR P5, PT, R2, R244, P5 ;  /* 0x000000f40200720c */ /* 0x000fc80002fa1670 */
[----:B------:R-:W-:Y:S01]  /*df50*/  FSEL R219, R6, -INF , !P5 ;  /* 0xff80000006db7808 */ /* 0x000fe20006800000 */
[----:B------:R-:W-:Y:S02]  /*df60*/  FMUL.FTZ R6, R44, c[0x0][0x2ec] ;  /* 0x0000bb002c067a20 */ /* 0x000fe40000410000 */
[----:B-1----:R-:W-:Y:S02]  /*df70*/  FMUL.FTZ R4, R39, c[0x0][0x2ec] ;  /* 0x0000bb0027047a20 */ /* 0x002fe40000410000 */
[----:B--2---:R-:W-:Y:S02]  /*df80*/  FFMA.FTZ R5, R8, -UR21, R15 ;  /* 0x8000001508057c23 */ /* 0x004fe4000801000f */
[----:B------:R1:W2:Y:S03]  /*df90*/  MUFU.TANH R16, R4 ;  /* 0x0000000400107308 */ /* 0x0002a60000002400 */
[----:B------:R-:W-:Y:S01]  /*dfa0*/  FSEL R217, R5, -INF , !P0 ;  /* 0xff80000005d97808 */ /* 0x000fe20004000000 */
[----:B------:R-:W-:-:S04]  /*dfb0*/  FMUL.FTZ R17, R75, c[0x0][0x2ec] ;  /* 0x0000bb004b117a20 */ /* 0x000fc80000410000 */
[----:B------:R-:W-:Y:S01]  /*dfc0*/  MUFU.TANH R6, R6 ;  /* 0x0000000600067308 */ /* 0x000fe20000002400 */
[----:B-1----:R-:W-:Y:S02]  /*dfd0*/  FMUL.FTZ R4, R208, c[0x0][0x2ec] ;  /* 0x0000bb00d0047a20 */ /* 0x002fe40000410000 */
[----:B--2---:R-:W-:-:S05]  /*dfe0*/  FFMA.FTZ R7, R7, -UR21, R16 ;  /* 0x8000001507077c23 */ /* 0x004fca0008010010 */
[----:B------:R-:W1:Y:S01]  /*dff0*/  MUFU.TANH R4, R4 ;  /* 0x0000000400047308 */ /* 0x000e620000002400 */
[----:B------:R-:W-:Y:S01]  /*e000*/  FSEL R218, R7, -INF , !P6 ;  /* 0xff80000007da7808 */ /* 0x000fe20007000000 */
[----:B-1----:R-:W-:-:S06]  /*e010*/  FFMA.FTZ R4, R9, -UR21, R4 ;  /* 0x8000001509047c23 */ /* 0x002fcc0008010004 */
[----:B------:R-:W1:Y:S01]  /*e020*/  MUFU.TANH R9, R10 ;  /* 0x0000000a00097308 */ /* 0x000e620000002400 */
[----:B------:R-:W-:Y:S01]  /*e030*/  FSEL R58, R4, -INF , !P4 ;  /* 0xff800000043a7808 */ /* 0x000fe20006000000 */
[----:B------:R-:W-:Y:S01]  /*e040*/  FFMA.FTZ R4, R14, -UR21, R13 ;  /* 0x800000150e047c23 */ /* 0x000fe2000801000d */
[----:B------:R-:W-:-:S04]  /*e050*/  ISETP.GE.AND P4, PT, R2, R249, PT ;  /* 0x000000f90200720c */ /* 0x000fc80003f86270 */
[----:B------:R-:W-:Y:S02]  /*e060*/  ISETP.LT.OR P4, PT, R2, R243, P4 ;  /* 0x000000f30200720c */ /* 0x000fe40002781670 */
[----:B------:R-:W-:Y:S02]  /*e070*/  IADD3 R2, R0, 0x30, RZ ;  /* 0x0000003000027810 */ /* 0x000fe40007ffe0ff */
[----:B------:R-:W-:Y:S02]  /*e080*/  FSEL R43, R4, -INF , !P1 ;  /* 0xff800000042b7808 */ /* 0x000fe40004800000 */
[C---:B------:R-:W-:Y:S01]  /*e090*/  ISETP.GE.AND P1, PT, R2.reuse, R252, PT ;  /* 0x000000fc0200720c */ /* 0x040fe20003f26270 */
[----:B-1----:R-:W-:Y:S01]  /*e0a0*/  FFMA.FTZ R13, R3, -UR21, R9 ;  /* 0x80000015030d7c23 */ /* 0x002fe20008010009 */
[C---:B------:R-:W-:Y:S01]  /*e0b0*/  ISETP.GE.AND P0, PT, R2.reuse, R251, PT ;  /* 0x000000fb0200720c */ /* 0x040fe20003f06270 */
[----:B------:R-:W-:Y:S01]  /*e0c0*/  IMAD.IADD R3, R247, 0x1, -R2 ;  /* 0x00000001f7037824 */ /* 0x000fe200078e0a02 */
[----:B------:R-:W-:-:S02]  /*e0d0*/  ISETP.GE.AND P6, PT, R2, R250, PT ;  /* 0x000000fa0200720c */ /* 0x000fc40003fc6270 */
[C---:B------:R-:W-:Y:S02]  /*e0e0*/  ISETP.GE.AND P5, PT, R2.reuse, R249, PT ;  /* 0x000000f90200720c */ /* 0x040fe40003fa6270 */
[----:B------:R-:W-:Y:S02]  /*e0f0*/  IABS R3, R3 ;  /* 0x0000000300037213 */ /* 0x000fe40000000000 */
[C---:B------:R-:W-:Y:S02]  /*e100*/  ISETP.LT.OR P1, PT, R2.reuse, R246, P1 ;  /* 0x000000f60200720c */ /* 0x040fe40000f21670 */
[C---:B------:R-:W-:Y:S01]  /*e110*/  ISETP.LT.OR P0, PT, R2.reuse, R245, P0 ;  /* 0x000000f50200720c */ /* 0x040fe20000701670 */
[----:B------:R-:W-:Y:S01]  /*e120*/  IMAD.MOV.U32 R4, RZ, RZ, R3 ;  /* 0x000000ffff047224 */ /* 0x000fe200078e0003 */
[----:B------:R-:W-:Y:S01]  /*e130*/  ISETP.LT.OR P6, PT, R2, R244, P6 ;  /* 0x000000f40200720c */ /* 0x000fe200037c1670 */
[----:B------:R-:W-:Y:S01]  /*e140*/  IMAD.IADD R3, R242, 0x1, -R2 ;  /* 0x00000001f2037824 */ /* 0x000fe200078e0a02 */
[----:B------:R-:W-:Y:S01]  /*e150*/  ISETP.LT.OR P5, PT, R2, R243, P5 ;  /* 0x000000f30200720c */ /* 0x000fe20002fa1670 */
[----:B------:R1:W2:Y:S03]  /*e160*/  I2F R11, R4 ;  /* 0x00000004000b7306 */ /* 0x0002a60000201400 */
[----:B------:R-:W-:-:S04]  /*e170*/  IABS R3, R3 ;  /* 0x0000000300037213 */ /* 0x000fc80000000000 */
[----:B-1----:R-:W-:Y:S01]  /*e180*/  MOV R4, R3 ;  /* 0x0000000300047202 */ /* 0x002fe20000000f00 */
[----:B------:R-:W-:-:S03]  /*e190*/  IMAD.IADD R3, R241, 0x1, -R2 ;  /* 0x00000001f1037824 */ /* 0x000fc600078e0a02 */
[----:B------:R1:W-:Y:S02]  /*e1a0*/  I2F R10, R4 ;  /* 0x00000004000a7306 */ /* 0x0003e40000201400 */
[----:B------:R-:W-:-:S06]  /*e1b0*/  IABS R3, R3 ;  /* 0x0000000300037213 */ /* 0x000fcc0000000000 */
[----:B------:R3:W-:Y:S01]  /*e1c0*/  I2F R9, R3 ;  /* 0x0000000300097306 */ /* 0x0007e20000201400 */
[----:B-1----:R-:W-:Y:S01]  /*e1d0*/  IMAD.IADD R4, R248, 0x1, -R2 ;  /* 0x00000001f8047824 */ /* 0x002fe200078e0a02 */
[----:B------:R-:W-:-:S04]  /*e1e0*/  IADD3 R2, R0, 0x31, RZ ;  /* 0x0000003100027810 */ /* 0x000fc80007ffe0ff */
[----:B------:R-:W-:Y:S02]  /*e1f0*/  IABS R4, R4 ;  /* 0x0000000400047213 */ /* 0x000fe40000000000 */
[----:B------:R-:W-:Y:S01]  /*e200*/  IADD3 R5, R241, -R2, RZ ;  /* 0x80000002f1057210 */ /* 0x000fe20007ffe0ff */
[----:B---3--:R-:W-:Y:S01]  /*e210*/  IMAD.IADD R3, R247, 0x1, -R2 ;  /* 0x00000001f7037824 */ /* 0x008fe200078e0a02 */
[----:B------:R1:W-:Y:S04]  /*e220*/  I2F R12, R4 ;  /* 0x00000004000c7306 */ /* 0x0003e80000201400 */
[----:B------:R-:W-:-:S05]  /*e230*/  IABS R3, R3 ;  /* 0x0000000300037213 */ /* 0x000fca0000000000 */
[----:B-1----:R-:W-:Y:S02]  /*e240*/  IMAD.MOV.U32 R4, RZ, RZ, R3 ;  /* 0x000000ffff047224 */ /* 0x002fe400078e0003 */
[----:B------:R-:W-:Y:S02]  /*e250*/  IMAD.IADD R3, R242, 0x1, -R2 ;  /* 0x00000001f2037824 */ /* 0x000fe400078e0a02 */
[----:B------:R1:W-:Y:S03]  /*e260*/  I2F R8, R4 ;  /* 0x0000000400087306 */ /* 0x0003e60000201400 */
[----:B------:R-:W-:-:S05]  /*e270*/  IABS R3, R3 ;  /* 0x0000000300037213 */ /* 0x000fca0000000000 */
[----:B-1----:R-:W-:Y:S01]  /*e280*/  IMAD.MOV.U32 R4, RZ, RZ, R3 ;  /* 0x000000ffff047224 */ /* 0x002fe200078e0003 */
[----:B------:R-:W-:Y:S01]  /*e290*/  IABS R3, R5 ;  /* 0x0000000500037213 */ /* 0x000fe20000000000 */
[----:B------:R-:W-:Y:S02]  /*e2a0*/  FMUL.FTZ R5, R46, c[0x0][0x2ec] ;  /* 0x0000bb002e057a20 */ /* 0x000fe40000410000 */
[----:B------:R1:W-:Y:S01]  /*e2b0*/  I2F R7, R4 ;  /* 0x0000000400077306 */ /* 0x0003e20000201400 */
[----:B------:R-:W-:-:S07]  /*e2c0*/  FMUL.FTZ R14, R76, c[0x0][0x2ec] ;  /* 0x0000bb004c0e7a20 */ /* 0x000fce0000410000 */
[----:B------:R-:W3:Y:S01]  /*e2d0*/  MUFU.TANH R5, R5 ;  /* 0x0000000500057308 */ /* 0x000ee20000002400 */
[----:B-1----:R-:W-:-:S07]  /*e2e0*/  FMUL.FTZ R4, R45, c[0x0][0x2ec] ;  /* 0x0000bb002d047a20 */ /* 0x002fce0000410000 */
[----:B------:R-:W-:Y:S08]  /*e2f0*/  I2F R3, R3 ;  /* 0x0000000300037306 */ /* 0x000ff00000201400 */
[----:B------:R1:W4:Y:S02]  /*e300*/  MUFU.TANH R15, R4 ;  /* 0x00000004000f7308 */ /* 0x0003240000002400 */
[----:B-1----:R-:W-:-:S06]  /*e310*/  FMUL.FTZ R4, R47, c[0x0][0x2ec] ;  /* 0x0000bb002f047a20 */ /* 0x002fcc0000410000 */
[----:B------:R1:W1:Y:S02]  /*e320*/  MUFU.TANH R16, R4 ;  /* 0x0000000400107308 */ /* 0x0002640000002400 */
[----:B-1----:R-:W-:-:S06]  /*e330*/  FMUL.FTZ R4, R77, c[0x0][0x2ec] ;  /* 0x0000bb004d047a20 */ /* 0x002fcc0000410000 */
[----:B------:R-:W-:Y:S08]  /*e340*/  MUFU.TANH R14, R14 ;  /* 0x0000000e000e7308 */ /* 0x000ff00000002400 */
[----:B------:R-:W-:Y:S01]  /*e350*/  MUFU.TANH R17, R17 ;  /* 0x0000001100117308 */ /* 0x000fe20000002400 */
[----:B--2---:R-:W-:Y:S01]  /*e360*/  FFMA.FTZ R6, R11, -UR21, R6 ;  /* 0x800000150b067c23 */ /* 0x004fe20008010006 */
[----:B------:R-:W-:Y:S01]  /*e370*/  FSEL R216, R13, -INF , !P4 ;  /* 0xff8000000dd87808 */ /* 0x000fe20006000000 */
[----:B---3--:R-:W-:Y:S01]  /*e380*/  FFMA.FTZ R5, R10, -UR21, R5 ;  /* 0x800000150a057c23 */ /* 0x008fe20008010005 */
[----:B------:R1:W5:Y:S04]  /*e390*/  LDL.LU R77, [R1+0xcc] ;  /* 0x0000cc00014d7983 */ /* 0x0003680000300800 */
[----:B------:R-:W2:Y:S01]  /*e3a0*/  MUFU.TANH R4, R4 ;  /* 0x0000000400047308 */ /* 0x000ea20000002400 */
[----:B------:R-:W-:Y:S01]  /*e3b0*/  FSEL R212, R6, -INF , !P1 ;  /* 0xff80000006d47808 */ /* 0x000fe20004800000 */
[----:B----4-:R-:W-:Y:S01]  /*e3c0*/  FFMA.FTZ R8, R8, -UR21, R15 ;  /* 0x8000001508087c23 */ /* 0x010fe2000801000f */
[----:B------:R-:W-:Y:S01]  /*e3d0*/  FSEL R214, R5, -INF , !P0 ;  /* 0xff80000005d67808 */ /* 0x000fe20004000000 */
[----:B------:R-:W-:Y:S01]  /*e3e0*/  FFMA.FTZ R7, R7, -UR21, R16 ;  /* 0x8000001507077c23 */ /* 0x000fe20008010010 */
[C---:B------:R-:W-:Y:S01]  /*e3f0*/  ISETP.GE.AND P4, PT, R2.reuse, R252, PT ;  /* 0x000000fc0200720c */ /* 0x040fe20003f86270 */
[----:B------:R1:W5:Y:S01]  /*e400*/  LDL.LU R76, [R1+0xc8] ;  /* 0x0000c800014c7983 */ /* 0x0003620000300800 */
[----:B------:R-:W-:-:S02]  /*e410*/  ISETP.GE.AND P1, PT, R2, R251, PT ;  /* 0x000000fb0200720c */ /* 0x000fc40003f26270 */
[C---:B------:R-:W-:Y:S01]  /*e420*/  ISETP.GE.AND P0, PT, R2.reuse, R250, PT ;  /* 0x000000fa0200720c */ /* 0x040fe20003f06270 */
[----:B------:R1:W5:Y:S01]  /*e430*/  LDL.LU R75, [R1+0xc4] ;  /* 0x0000c400014b7983 */ /* 0x0003620000300800 */
[C---:B------:R-:W-:Y:S02]  /*e440*/  ISETP.LT.OR P4, PT, R2.reuse, R246, P4 ;  /* 0x000000f60200720c */ /* 0x040fe40002781670 */
[C---:B------:R-:W-:Y:S02]  /*e450*/  ISETP.LT.OR P1, PT, R2.reuse, R245, P1 ;  /* 0x000000f50200720c */ /* 0x040fe40000f21670 */
[----:B------:R-:W-:Y:S01]  /*e460*/  ISETP.LT.OR P0, PT, R2, R244, P0 ;  /* 0x000000f40200720c */ /* 0x000fe20000701670 */
[----:B--2---:R-:W-:Y:S01]  /*e470*/  FFMA.FTZ R4, R9, -UR21, R4 ;  /* 0x8000001509047c23 */ /* 0x004fe20008010004 */
[----:B------:R-:W-:Y:S01]  /*e480*/  FSEL R209, R8, -INF , !P4 ;  /* 0xff80000008d17808 */ /* 0x000fe20006000000 */
[----:B------:R-:W-:Y:S01]  /*e490*/  FFMA.FTZ R9, R12, -UR21, R14 ;  /* 0x800000150c097c23 */ /* 0x000fe2000801000e */
[----:B------:R-:W-:Y:S01]  /*e4a0*/  FSEL R210, R7, -INF , !P1 ;  /* 0xff80000007d27808 */ /* 0x000fe20004800000 */
[----:B------:R-:W-:Y:S01]  /*e4b0*/  FFMA.FTZ R12, R3, -UR21, R17 ;  /* 0x80000015030c7c23 */ /* 0x000fe20008010011 */
[----:B------:R-:W-:Y:S01]  /*e4c0*/  FSEL R215, R4, -INF , !P6 ;  /* 0xff80000004d77808 */ /* 0x000fe20007000000 */
[----:B------:R-:W-:Y:S01]  /*e4d0*/  IMAD.IADD R3, R248, 0x1, -R2 ;  /* 0x00000001f8037824 */ /* 0x000fe200078e0a02 */
[----:B------:R-:W-:-:S02]  /*e4e0*/  ISETP.GE.AND P6, PT, R2, R249, PT ;  /* 0x000000f90200720c */ /* 0x000fc40003fc6270 */
[----:B------:R-:W-:Y:S02]  /*e4f0*/  FSEL R213, R9, -INF , !P5 ;  /* 0xff80000009d57808 */ /* 0x000fe40006800000 */
[----:B------:R-:W-:Y:S02]  /*e500*/  ISETP.LT.OR P6, PT, R2, R243, P6 ;  /* 0x000000f30200720c */ /* 0x000fe400037c1670 */
[----:B------:R-:W-:Y:S02]  /*e510*/  IABS R3, R3 ;  /* 0x0000000300037213 */ /* 0x000fe40000000000 */
[C---:B------:R-:W-:Y:S02]  /*e520*/  IADD3 R2, R0.reuse, 0x38, RZ ;  /* 0x0000003800027810 */ /* 0x040fe40007ffe0ff */
[----:B------:R-:W-:Y:S01]  /*e530*/  IADD3 R0, R0, 0x39, RZ ;  /* 0x0000003900007810 */ /* 0x000fe20007ffe0ff */
[----:B------:R-:W-:Y:S01]  /*e540*/  IMAD.MOV.U32 R4, RZ, RZ, R3 ;  /* 0x000000ffff047224 */ /* 0x000fe200078e0003 */
[----:B------:R-:W-:Y:S01]  /*e550*/  FSEL R211, R12, -INF , !P0 ;  /* 0xff8000000cd37808 */ /* 0x000fe20004000000 */
[--C-:B------:R-:W-:Y:S01]  /*e560*/  IMAD.IADD R3, R247, 0x1, -R2.reuse ;  /* 0x00000001f7037824 */ /* 0x100fe200078e0a02 */
[----:B------:R-:W-:Y:S01]  /*e570*/  ISETP.GE.AND P5, PT, R2, R252, PT ;  /* 0x000000fc0200720c */ /* 0x000fe20003fa6270 */
[----:B------:R-:W-:Y:S01]  /*e580*/  IMAD.IADD R5, R242, 0x1, -R2 ;  /* 0x00000001f2057824 */ /* 0x000fe200078e0a02 */
[----:B------:R2:W-:Y:S01]  /*e590*/  I2F R6, R4 ;  /* 0x0000000400067306 */ /* 0x0005e20000201400 */
[----:B------:R-:W-:-:S02]  /*e5a0*/  ISETP.GE.AND P4, PT, R2, R251, PT ;  /* 0x000000fb0200720c */ /* 0x000fc40003f86270 */
[----:B------:R-:W-:Y:S02]  /*e5b0*/  IABS R3, R3 ;  /* 0x0000000300037213 */ /* 0x000fe40000000000 */
[C---:B------:R-:W-:Y:S02]  /*e5c0*/  ISETP.GE.AND P1, PT, R2.reuse, R250, PT ;  /* 0x000000fa0200720c */ /* 0x040fe40003f26270 */
[C---:B------:R-:W-:Y:S02]  /*e5d0*/  ISETP.GE.AND P0, PT, R2.reuse, R249, PT ;  /* 0x000000f90200720c */ /* 0x040fe40003f06270 */
[C---:B------:R-:W-:Y:S02]  /*e5e0*/  ISETP.LT.OR P5, PT, R2.reuse, R246, P5 ;  /* 0x000000f60200720c */ /* 0x040fe40002fa1670 */
[C---:B------:R-:W-:Y:S02]  /*e5f0*/  ISETP.LT.OR P4, PT, R2.reuse, R245, P4 ;  /* 0x000000f50200720c */ /* 0x040fe40002781670 */
[----:B------:R-:W-:-:S02]  /*e600*/  ISETP.LT.OR P1, PT, R2, R244, P1 ;  /* 0x000000f40200720c */ /* 0x000fc40000f21670 */
[----:B------:R-:W-:Y:S02]  /*e610*/  ISETP.LT.OR P0, PT, R2, R243, P0 ;  /* 0x000000f30200720c */ /* 0x000fe40000701670 */
[----:B--2---:R-:W-:Y:S02]  /*e620*/  MOV R4, R3 ;  /* 0x0000000300047202 */ /* 0x004fe40000000f00 */
[----:B------:R-:W-:Y:S02]  /*e630*/  IABS R3, R5 ;  /* 0x0000000500037213 */ /* 0x000fe40000000000 */
[----:B------:R2:W-:Y:S03]  /*e640*/  I2F R14, R4 ;  /* 0x00000004000e7306 */ /* 0x0005e60000201400 */
[----:B--2---:R-:W-:Y:S02]  /*e650*/  IMAD.MOV.U32 R4, RZ, RZ, R3 ;  /* 0x000000ffff047224 */ /* 0x004fe400078e0003 */
[----:B------:R-:W-:-:S03]  /*e660*/  IMAD.IADD R3, R241, 0x1, -R2 ;  /* 0x00000001f1037824 */ /* 0x000fc600078e0a02 */
[----:B------:R2:W-:Y:S02]  /*e670*/  I2F R13, R4 ;  /* 0x00000004000d7306 */ /* 0x0005e40000201400 */
[----:B------:R-:W-:-:S05]  /*e680*/  IABS R3, R3 ;  /* 0x0000000300037213 */ /* 0x000fca0000000000 */
[----:B------:R-:W-:-:S04]  /*e690*/  IMAD.MOV.U32 R5, RZ, RZ, R3 ;  /* 0x000000ffff057224 */ /* 0x000fc800078e0003 */
[----:B------:R-:W-:Y:S01]  /*e6a0*/  I2F R11, R5 ;  /* 0x00000005000b7306 */ /* 0x000fe20000201400 */
[----:B--2---:R-:W-:-:S05]  /*e6b0*/  IMAD.IADD R4, R248, 0x1, -R2 ;  /* 0x00000001f8047824 */ /* 0x004fca00078e0a02 */
[----:B------:R-:W-:-:S05]  /*e6c0*/  IABS R3, R4 ;  /* 0x0000000400037213 */ /* 0x000fca0000000000 */
[----:B------:R-:W-:Y:S01]  /*e6d0*/  IMAD.MOV.U32 R4, RZ, RZ, R3 ;  /* 0x000000ffff047224 */ /* 0x000fe200078e0003 */
[----:B------:R-:W-:-:S03]  /*e6e0*/  IADD3 R3, R247, -R0, RZ ;  /* 0x80000000f7037210 */ /* 0x000fc60007ffe0ff */
[----:B------:R2:W-:Y:S01]  /*e6f0*/  I2F R10, R4 ;  /* 0x00000004000a7306 */ /* 0x0005e20000201400 */
[----:B------:R-:W-:-:S05]  /*e700*/  IABS R3, R3 ;  /* 0x0000000300037213 */ /* 0x000fca0000000000 */
[----:B--2---:R-:W-:Y:S02]  /*e710*/  IMAD.MOV.U32 R4, RZ, RZ, R3 ;  /* 0x000000ffff047224 */ /* 0x004fe400078e0003 */
[--C-:B------:R-:W-:Y:S02]  /*e720*/  IMAD.IADD R3, R242, 0x1, -R0.reuse ;  /* 0x00000001f2037824 */ /* 0x100fe400078e0a00 */
[----:B------:R-:W-:Y:S01]  /*e730*/  IMAD.IADD R2, R241, 0x1, -R0 ;  /* 0x00000001f1027824 */ /* 0x000fe200078e0a00 */
[----:B------:R-:W-:Y:S02]  /*e740*/  I2F R9, R4 ;  /* 0x0000000400097306 */ /* 0x000fe40000201400 */
[----:B------:R-:W-:-:S06]  /*e750*/  IABS R3, R3 ;  /* 0x0000000300037213 */ /* 0x000fcc0000000000 */
[----:B------:R2:W-:Y:S01]  /*e760*/  I2F R8, R3 ;  /* 0x0000000300087306 */ /* 0x0005e20000201400 */
[----:B------:R-:W-:Y:S01]  /*e770*/  IABS R2, R2 ;  /* 0x0000000200027213 */ /* 0x000fe20000000000 */
[----:B--2---:R-:W-:-:S06]  /*e780*/  FMUL.FTZ R3, R74, c[0x0][0x2ec] ;  /* 0x0000bb004a037a20 */ /* 0x004fcc0000410000 */
[----:B------:R2:W-:Y:S01]  /*e790*/  I2F R7, R2 ;  /* 0x0000000200077306 */ /* 0x0005e20000201400 */
[----:B------:R1:W5:Y:S07]  /*e7a0*/  LDL.LU R74, [R1+0xc0] ;  /* 0x0000c000014a7983 */ /* 0x00036e0000300800 */
[----:B------:R-:W3:Y:S01]  /*e7b0*/  MUFU.TANH R3, R3 ;  /* 0x0000000300037308 */ /* 0x000ee20000002400 */
[----:B--2---:R-:W-:Y:S02]  /*e7c0*/  FMUL.FTZ R2, R73, c[0x0][0x2ec] ;  /* 0x0000bb0049027a20 */ /* 0x004fe40000410000 */
[----:B------:R1:W5:Y:S05]  /*e7d0*/  LDL.LU R73, [R1+0xbc] ;  /* 0x0000bc0001497983 */ /* 0x00036a0000300800 */
[----:B------:R2:W-:Y:S01]  /*e7e0*/  MUFU.TANH R4, R2 ;  /* 0x0000000200047308 */ /* 0x0005e20000002400 */
[----:B---3--:R-:W-:-:S02]  /*e7f0*/  FFMA.FTZ R5, R6, -UR21, R3 ;  /* 0x8000001506057c23 */ /* 0x008fc40008010003 */
[----:B--2---:R-:W-:Y:S02]  /*e800*/  FMUL.FTZ R2, R72, c[0x0][0x2ec] ;  /* 0x0000bb0048027a20 */ /* 0x004fe40000410000 */
[----:B------:R1:W5:Y:S01]  /*e810*/  LDL.LU R72, [R1+0xb8] ;  /* 0x0000b80001487983 */ /* 0x0003620000300800 */
[----:B------:R-:W-:Y:S02]  /*e820*/  FMUL.FTZ R12, R71, c[0x0][0x2ec] ;  /* 0x0000bb00470c7a20 */ /* 0x000fe40000410000 */
[----:B------:R2:W3:Y:S01]  /*e830*/  MUFU.TANH R3, R2 ;  /* 0x0000000200037308 */ /* 0x0004e20000002400 */
[----:B------:R1:W5:Y:S01]  /*e840*/  LDL.LU R71, [R1+0xb4] ;  /* 0x0000b40001477983 */ /* 0x0003620000300800 */
[----:B--2---:R-:W-:-:S05]  /*e850*/  IMAD.IADD R2, R248, 0x1, -R0 ;  /* 0x00000001f8027824 */ /* 0x004fca00078e0a00 */
[----:B------:R-:W-:Y:S01]  /*e860*/  IABS R2, R2 ;  /* 0x0000000200027213 */ /* 0x000fe20000000000 */
[----:B---3--:R-:W-:-:S03]  /*e870*/  FFMA.FTZ R3, R13, -UR21, R3 ;  /* 0x800000150d037c23 */ /* 0x008fc60008010003 */
[----:B------:R2:W-:Y:S02]  /*e880*/  I2F R6, R2 ;  /* 0x0000000200067306 */ /* 0x0005e40000201400 */
[----:B------:R-:W-:Y:S01]  /*e890*/  FSEL R141, R3, -INF , !P4 ;  /* 0xff800000038d7808 */ /* 0x000fe20006000000 */
[----:B------:R-:W-:Y:S02]  /*e8a0*/  FMUL.FTZ R3, R68, c[0x0][0x2ec] ;  /* 0x0000bb0044037a20 */ /* 0x000fe40000410000 */
[----:B--2---:R-:W-:Y:S02]  /*e8b0*/  FMUL.FTZ R2, R70, c[0x0][0x2ec] ;  /* 0x0000bb0046027a20 */ /* 0x004fe40000410000 */
[----:B------:R1:W5:Y:S02]  /*e8c0*/  LDL.LU R70, [R1+0xb0] ;  /* 0x0000b00001467983 */ /* 0x0003640000300800 */
[----:B------:R2:W-:Y:S02]  /*e8d0*/  MUFU.TANH R15, R2 ;  /* 0x00000002000f7308 */ /* 0x0005e40000002400 */
[----:B--2---:R-:W-:-:S02]  /*e8e0*/  FMUL.FTZ R2, R69, c[0x0][0x2ec] ;  /* 0x0000bb0045027a20 */ /* 0x004fc40000410000 */
[----:B------:R1:W5:Y:S04]  /*e8f0*/  LDL.LU R69, [R1+0xac] ;  /* 0x0000ac0001457983 */ /* 0x0003680000300800 */
[----:B------:R1:W5:Y:S01]  /*e900*/  LDL.LU R68, [R1+0xa8] ;  /* 0x0000a80001447983 */ /* 0x0003620000300800 */
[----:B------:R-:W2:Y:S01]  /*e910*/  MUFU.TANH R12, R12 ;  /* 0x0000000c000c7308 */ /* 0x000ea20000002400 */
[----:B------:R-:W-:Y:S01]  /*e920*/  FFMA.FTZ R4, R14, -UR21, R4 ;  /* 0x800000150e047c23 */ /* 0x000fe20008010004 */
[----:B------:R-:W-:-:S06]  /*e930*/  FSEL R208, R5, -INF , !P6 ;  /* 0xff80000005d07808 */ /* 0x000fcc0007000000 */
[----:B------:R2:W-:Y:S01]  /*e940*/  MUFU.TANH R13, R2 ;  /* 0x00000002000d7308 */ /* 0x0005e20000002400 */
[C---:B------:R-:W-:Y:S02]  /*e950*/  ISETP.GE.AND P6, PT, R0.reuse, R252, PT ;  /* 0x000000fc0000720c */ /* 0x040fe40003fc6270 */
[----:B------:R-:W-:Y:S01]  /*e960*/  ISETP.GE.AND P4, PT, R0, R250, PT ;  /* 0x000000fa0000720c */ /* 0x000fe20003f86270 */
[----:B--2---:R-:W-:Y:S02]  /*e970*/  FFMA.FTZ R2, R11, -UR21, R12 ;  /* 0x800000150b027c23 */ /* 0x004fe4000801000c */
[----:B------:R-:W-:-:S04]  /*e980*/  FMUL.FTZ R11, R139, c[0x0][0x2ec] ;  /* 0x0000bb008b0b7a20 */ /* 0x000fc80000410000 */
[----:B------:R-:W2:Y:S01]  /*e990*/  MUFU.TANH R5, R11 ;  /* 0x0000000b00057308 */ /* 0x000ea20000002400 */
[----:B------:R-:W-:Y:S02]  /*e9a0*/  FSEL R139, R4, -INF , !P5 ;  /* 0xff800000048b7808 */ /* 0x000fe40006800000 */
[----:B------:R-:W-:Y:S02]  /*e9b0*/  FSEL R143, R2, -INF , !P1 ;  /* 0xff800000028f7808 */ /* 0x000fe40004800000 */
[C---:B------:R-:W-:Y:S02]  /*e9c0*/  ISETP.GE.AND P5, PT, R0.reuse, R251, PT ;  /* 0x000000fb0000720c */ /* 0x040fe40003fa6270 */
[C---:B------:R-:W-:Y:S02]  /*e9d0*/  ISETP.GE.AND P1, PT, R0.reuse, R249, PT ;  /* 0x000000f90000720c */ /* 0x040fe40003f26270 */
[C---:B------:R-:W-:Y:S02]  /*e9e0*/  ISETP.LT.OR P6, PT, R0.reuse, R246, P6 ;  /* 0x000000f60000720c */ /* 0x040fe400037c1670 */
[----:B------:R-:W-:-:S02]  /*e9f0*/  ISETP.LT.OR P5, PT, R0, R245, P5 ;  /* 0x000000f50000720c */ /* 0x000fc40002fa1670 */
[C---:B------:R-:W-:Y:S02]  /*ea00*/  ISETP.LT.OR P4, PT, R0.reuse, R244, P4 ;  /* 0x000000f40000720c */ /* 0x040fe40002781670 */
[----:B------:R-:W-:Y:S01]  /*ea10*/  ISETP.LT.OR P1, PT, R0, R243, P1 ;  /* 0x000000f30000720c */ /* 0x000fe20000f21670 */
[----:B------:R-:W-:Y:S01]  /*ea20*/  FMUL.FTZ R0, R138, c[0x0][0x2ec] ;  /* 0x0000bb008a007a20 */ /* 0x000fe20000410000 */
[----:B------:R-:W3:Y:S01]  /*ea30*/  MUFU.TANH R3, R3 ;  /* 0x0000000300037308 */ /* 0x000ee20000002400 */
[----:B--2---:R-:W-:-:S07]  /*ea40*/  FFMA.FTZ R2, R10, -UR21, R5 ;  /* 0x800000150a027c23 */ /* 0x004fce0008010005 */
[----:B------:R-:W2:Y:S01]  /*ea50*/  MUFU.TANH R0, R0 ;  /* 0x0000000000007308 */ /* 0x000ea20000002400 */
[----:B------:R-:W-:Y:S02]  /*ea60*/  FSEL R142, R2, -INF , !P0 ;  /* 0xff800000028e7808 */ /* 0x000fe40004000000 */
[----:B------:R-:W-:Y:S01]  /*ea70*/  PLOP3.LUT P0, PT, PT, PT, UP0, 0x80, 0x0 ;  /* 0x000000000000781c */ /* 0x000fe20003f0f008 */
[----:B------:R-:W-:Y:S02]  /*ea80*/  FFMA.FTZ R5, R9, -UR21, R15 ;  /* 0x8000001509057c23 */ /* 0x000fe4000801000f */
[----:B------:R-:W-:Y:S02]  /*ea90*/  FFMA.FTZ R4, R8, -UR21, R13 ;  /* 0x8000001508047c23 */ /* 0x000fe4000801000d */
[----:B---3--:R-:W-:Y:S01]  /*eaa0*/  FFMA.FTZ R3, R7, -UR21, R3 ;  /* 0x8000001507037c23 */ /* 0x008fe20008010003 */
[----:B------:R-:W-:Y:S02]  /*eab0*/  FSEL R13, R5, -INF , !P6 ;  /* 0xff800000050d7808 */ /* 0x000fe40007000000 */
[----:B------:R-:W-:Y:S01]  /*eac0*/  FSEL R14, R4, -INF , !P5 ;  /* 0xff800000040e7808 */ /* 0x000fe20006800000 */
[----:B--2---:R-:W-:Y:S01]  /*ead0*/  FFMA.FTZ R0, R6, -UR21, R0 ;  /* 0x8000001506007c23 */ /* 0x004fe20008010000 */
[----:B------:R-:W-:-:S04]  /*eae0*/  FSEL R138, R3, -INF , !P4 ;  /* 0xff800000038a7808 */ /* 0x000fc80006000000 */
[----:B------:R-:W-:Y:S01]  /*eaf0*/  FSEL R140, R0, -INF , !P1 ;  /* 0xff800000008c7808 */ /* 0x000fe20004800000 */
[----:B------:R-:W-:Y:S05]  /*eb00*/  @!P0 BRA `(.L_x_811) ;  /* 0x0000050000008947 */ /* 0x000fea0003800000 */
[----:B-1----:R-:W2:Y:S04]  /*eb10*/  LDL.64 R50, [R1+0xa0] ;  /* 0x0000a00001327983 */ /* 0x002ea80000100a00 */
        /* <DEDUP_REMOVED lines=77> */
.L_x_813:
[----:B------:R-:W-:Y:S05]  /*eff0*/  BSYNC B0 ;  /* 0x0000000000007941 */ /* 0x000fea0003800000 */
.L_x_812:
[----:B------:R-:W0:Y:S02]  /*f000*/  LDGDEPBAR ;  /* 0x00000000000079af */ /* 0x000e240000000000 */
.L_x_811:
[----:B-1----:R-:W2:Y:S01]  /*f010*/  LDL.LU R18, [R1+0x38] ;  /* 0x0000380001127983 */ /* 0x002ea20000300800 */
[----:B------:R-:W-:-:S03]  /*f020*/  MOV R37, R53 ;  /* 0x0000003500257202 */ /* 0x000fc60000000f00 */
[----:B------:R-:W3:Y:S04]  /*f030*/  LDL.LU R16, [R1+0x40] ;  /* 0x0000400001107983 */ /* 0x000ee80000300800 */
[----:B------:R-:W4:Y:S04]  /*f040*/  LDL.LU R38, [R1+0x2c] ;  /* 0x00002c0001267983 */ /* 0x000f280000300800 */
[----:B------:R-:W3:Y:S04]  /*f050*/  LDL.LU R39, [R1+0x44] ;  /* 0x0000440001277983 */ /* 0x000ee80000300800 */
[----:B------:R-:W3:Y:S04]  /*f060*/  LDL.LU R42, [R1+0x14] ;  /* 0x00001400012a7983 */ /* 0x000ee80000300800 */
[----:B------:R-:W3:Y:S01]  /*f070*/  LDL.LU R36, [R1+0x3c] ;  /* 0x00003c0001247983 */ /* 0x000ee20000300800 */
        /* <DEDUP_REMOVED lines=20> */
[----:B------:R-:W-:Y:S01]  /*f1c0*/  MOV R7, R65 ;  /* 0x0000004100077202 */ /* 0x000fe20000000f00 */
[----:B------:R-:W-:Y:S04]  /*f1d0*/  STL [R1+0xb4], R227 ;  /* 0x0000b4e301007387 */ /* 0x000fe80000100800 */
[----:B------:R1:W-:Y:S01]  /*f1e0*/  STL [R1+0xb0], R226 ;  /* 0x0000b0e201007387 */ /* 0x0003e20000100800 */
[----:B------:R-:W-:Y:S01]  /*f1f0*/  IMAD.MOV.U32 R15, RZ, RZ, R52 ;  /* 0x000000ffff0f7224 */ /* 0x000fe200078e0034 */
[----:B------:R-:W-:Y:S02]  /*f200*/  MOV R17, R29 ;  /* 0x0000001d00117202 */ /* 0x000fe40000000f00 */
[----:B------:R1:W-:Y:S04]  /*f210*/  STL [R1+0xac], R225 ;  /* 0x0000ace101007387 */ /* 0x0003e80000100800 */
[----:B------:R1:W-:Y:S04]  /*f220*/  STL [R1+0xa8], R220 ;  /* 0x0000a8dc01007387 */ /* 0x0003e80000100800 */
[----:B------:R-:W3:Y:S01]  /*f230*/  LDL.LU R9, [R1+0x70] ;  /* 0x0000700001097983 */ /* 0x000ee20000300800 */
[----:B-1----:R-:W-:-:S02]  /*f240*/  MOV R226, R28 ;  /* 0x0000001c00e27202 */ /* 0x002fc40000000f00 */
[----:B------:R-:W-:Y:S01]  /*f250*/  MOV R225, R57 ;  /* 0x0000003900e17202 */ /* 0x000fe20000000f00 */
        /* <DEDUP_REMOVED lines=24> */
[----:B----4-:R-:W-:Y:S02]  /*f3e0*/  FMNMX.FTZ R0, R38, R0, !PT ;  /* 0x0000000026007209 */ /* 0x010fe40007810000 */
[----:B------:R-:W-:Y:S02]  /*f3f0*/  FMNMX.FTZ R2, R35, R2, !PT ;  /* 0x0000000223027209 */ /* 0x000fe40007810000 */
[----:B---3--:R-:W-:Y:S02]  /*f400*/  FMNMX.FTZ R0, R42, R0, !PT ;  /* 0x000000002a007209 */ /* 0x008fe40007810000 */
        /* <DEDUP_REMOVED lines=31> */
[----:B------:R-:W-:Y:S04]  /*f600*/  STL [R1+0x4c], R11 ;  /* 0x00004c0b01007387 */ /* 0x000fe80000100800 */
[----:B------:R-:W-:Y:S01]  /*f610*/  STL [R1+0x50], R10 ;  /* 0x0000500a01007387 */ /* 0x000fe20000100800 */
[-C--:B-1----:R-:W-:Y:S02]  /*f620*/  FMUL.FTZ R64, R164, R0.reuse ;  /* 0x00000000a4407220 */ /* 0x082fe40000410000 */
[----:B------:R-:W-:Y:S02]  /*f630*/  FMUL.FTZ R164, R116, R0 ;  /* 0x0000000074a47220 */ /* 0x000fe40000410000 */
[----:B------:R-:W2:Y:S01]  /*f640*/  LDL.LU R116, [R1+0x74] ;  /* 0x0000740001747983 */ /* 0x000ea20000300800 */
[----:B------:R-:W-:-:S02]  /*f650*/  FMNMX.FTZ R3, R215, R3, !PT ;  /* 0x00000003d7037209 */ /* 0x000fc40007810000 */
[----:B------:R-:W-:Y:S02]  /*f660*/  FMNMX.FTZ R2, R213, R2, !PT ;  /* 0x00000002d5027209 */ /* 0x000fe40007810000 */
[----:B------:R-:W-:Y:S02]  /*f670*/  FMNMX.FTZ R3, R211, R3, !PT ;  /* 0x00000003d3037209 */ /* 0x000fe40007810000 */
[----:B------:R-:W-:Y:S02]  /*f680*/  FMNMX.FTZ R2, R208, R2, !PT ;  /* 0x00000002d0027209 */ /* 0x000fe40007810000 */
[----:B------:R-:W-:Y:S02]  /*f690*/  FMNMX.FTZ R3, R143, R3, !PT ;  /* 0x000000038f037209 */ /* 0x000fe40007810000 */
[----:B------:R-:W-:Y:S02]  /*f6a0*/  FMNMX.FTZ R5, R142, R2, !PT ;  /* 0x000000028e057209 */ /* 0x000fe40007810000 */
[----:B------:R-:W-:Y:S01]  /*f6b0*/  FMNMX.FTZ R2, R138, R3, !PT ;  /* 0x000000038a027209 */ /* 0x000fe20007810000 */
[----:B------:R-:W-:-:S04]  /*f6c0*/  FMUL.FTZ R3, R6, c[0x0][0x23c] ;  /* 0x00008f0006037a20 */ /* 0x000fc80000410000 */
[----:B------:R-:W1:Y:S01]  /*f6d0*/  SHFL.BFLY PT, R6, R2, 0x2, 0x1f ;  /* 0x0c401f0002067f89 */ /* 0x000e6200000e0000 */
[----:B------:R-:W-:Y:S02]  /*f6e0*/  FFMA.FTZ R4, R23, c[0x0][0x23c], -R12 ;  /* 0x00008f0017047a23 */ /* 0x000fe4000001080c */
[----:B-----5:R-:W-:Y:S01]  /*f6f0*/  FMUL.FTZ R21, R69, R0 ;  /* 0x0000000045157220 */ /* 0x020fe20000410000 */
[----:B------:R-:W-:Y:S01]  /*f700*/  MOV R69, R60 ;  /* 0x0000003c00457202 */ /* 0x000fe20000000f00 */
[----:B------:R3:W-:Y:S01]  /*f710*/  MUFU.EX2 R29, R4 ;  /* 0x00000004001d7308 */ /* 0x0007e20000000800 */
[-C--:B------:R-:W-:Y:S01]  /*f720*/  FMUL.FTZ R60, R84, R0.reuse ;  /* 0x00000000543c7220 */ /* 0x080fe20000410000 */
[----:B------:R-:W-:Y:S01]  /*f730*/  MOV R84, R61 ;  /* 0x0000003d00547202 */ /* 0x000fe20000000f00 */
[-C--:B------:R-:W-:Y:S01]  /*f740*/  FMUL.FTZ R56, R152, R0.reuse ;  /* 0x0000000098387220 */ /* 0x080fe20000410000 */
[----:B------:R-:W-:Y:S01]  /*f750*/  FMNMX.FTZ R5, R140, R5, !PT ;  /* 0x000000058c057209 */ /* 0x000fe20007810000 */
[----:B------:R-:W-:-:S02]  /*f760*/  FMUL.FTZ R57, R153, R0 ;  /* 0x0000000099397220 */ /* 0x000fc40000410000 */
[-C--:B------:R-:W-:Y:S02]  /*f770*/  FMUL.FTZ R65, R165, R0.reuse ;  /* 0x00000000a5417220 */ /* 0x080fe40000410000 */
[-C--:B------:R-:W-:Y:S02]  /*f780*/  FMUL.FTZ R52, R168, R0.reuse ;  /* 0x00000000a8347220 */ /* 0x080fe40000410000 */
[-C--:B------:R-:W-:Y:S02]  /*f790*/  FMUL.FTZ R53, R169, R0.reuse ;  /* 0x00000000a9357220 */ /* 0x080fe40000410000 */
[-C--:B------:R-:W-:Y:S02]  /*f7a0*/  FMUL.FTZ R48, R180, R0.reuse ;  /* 0x00000000b4307220 */ /* 0x080fe40000410000 */
[----:B------:R-:W-:Y:S02]  /*f7b0*/  FMUL.FTZ R49, R181, R0 ;  /* 0x00000000b5317220 */ /* 0x000fe40000410000 */
[----:B---3--:R-:W-:-:S02]  /*f7c0*/  FFMA.FTZ R4, R20, c[0x0][0x23c], -R12 ;  /* 0x00008f0014047a23 */ /* 0x008fc4000001080c */
[-C--:B------:R-:W-:Y:S02]  /*f7d0*/  FMUL.FTZ R44, R184, R0.reuse ;  /* 0x00000000b82c7220 */ /* 0x080fe40000410000 */
[-C--:B------:R-:W-:Y:S02]  /*f7e0*/  FMUL.FTZ R45, R185, R0.reuse ;  /* 0x00000000b92d7220 */ /* 0x080fe40000410000 */
        /* <DEDUP_REMOVED lines=20> */
[----:B------:R3:W4:Y:S01]  /*f930*/  MUFU.EX2 R0, R3 ;  /* 0x0000000300007308 */ /* 0x0007220000000800 */
[----:B------:R-:W-:Y:S02]  /*f940*/  IMAD.MOV.U32 R68, RZ, RZ, R7 ;  /* 0x000000ffff447224 */ /* 0x000fe400078e0007 */
[----:B------:R-:W1:Y:S05]  /*f950*/  SHFL.BFLY PT, R7, R5, 0x2, 0x1f ;  /* 0x0c401f0005077f89 */ /* 0x000e6a00000e0000 */
[----:B------:R4:W-:Y:S01]  /*f960*/  MUFU.EX2 R28, R4 ;  /* 0x00000004001c7308 */ /* 0x0009e20000000800 */
[----:B---3--:R-:W-:-:S05]  /*f970*/  FMUL.FTZ R3, R10, c[0x0][0x23c] ;  /* 0x00008f000a037a20 */ /* 0x008fca0000410000 */
[----:B------:R-:W-:Y:S01]  /*f980*/  FSEL R3, R3, RZ, P1 ;  /* 0x000000ff03037208 */ /* 0x000fe20000800000 */
[----:B----4-:R-:W-:-:S04]  /*f990*/  FFMA.FTZ R4, R22, c[0x0][0x23c], -R12 ;  /* 0x00008f0016047a23 */ /* 0x010fc8000001080c */
[----:B------:R1:W-:Y:S02]  /*f9a0*/  MUFU.EX2 R227, R4 ;  /* 0x0000000400e37308 */ /* 0x0003e40000000800 */
[----:B-1----:R-:W-:Y:S01]  /*f9b0*/  FMNMX.FTZ R4, R2, R6, !PT ;  /* 0x0000000602047209 */ /* 0x002fe20007810000 */
[----:B------:R-:W-:-:S05]  /*f9c0*/  FFMA.FTZ R6, R26, c[0x0][0x23c], -R3 ;  /* 0x00008f001a067a23 */ /* 0x000fca0000010803 */
[----:B------:R1:W2:Y:S01]  /*f9d0*/  MUFU.EX2 R9, R6 ;  /* 0x0000000600097308 */ /* 0x0002a20000000800 */
[----:B------:R-:W-:Y:S01]  /*f9e0*/  FMNMX.FTZ R2, R5, R7, !PT ;  /* 0x0000000705027209 */ /* 0x000fe20007810000 */
[----:B-1----:R-:W1:Y:S01]  /*f9f0*/  SHFL.BFLY PT, R6, R4, 0x1, 0x1f ;  /* 0x0c201f0004067f89 */ /* 0x002e6200000e0000 */
[----:B------:R-:W-:-:S03]  /*fa00*/  IMAD.MOV.U32 R85, RZ, RZ, R54 ;  /* 0x000000ffff557224 */ /* 0x000fc600078e0036 */
[----:B------:R-:W3:Y:S01]  /*fa10*/  SHFL.BFLY PT, R5, R2, 0x1, 0x1f ;  /* 0x0c201f0002057f89 */ /* 0x000ee200000e0000 */
[----:B------:R-:W-:Y:S01]  /*fa20*/  MOV R96, R59 ;  /* 0x0000003b00607202 */ /* 0x000fe20000000f00 */
[----:B------:R-:W-:Y:S01]  /*fa30*/  IMAD.MOV.U32 R101, RZ, RZ, R67 ;  /* 0x000000ffff657224 */ /* 0x000fe200078e0043 */
[----:B------:R-:W-:Y:S01]  /*fa40*/  MOV R97, R58 ;  /* 0x0000003a00617202 */ /* 0x000fe20000000f00 */
[----:B------:R-:W-:Y:S01]  /*fa50*/  IMAD.MOV.U32 R100, RZ, RZ, R62 ;  /* 0x000000ffff647224 */ /* 0x000fe200078e003e */
[----:B------:R-:W-:Y:S01]  /*fa60*/  MOV R112, R63 ;  /* 0x0000003f00707202 */ /* 0x000fe20000000f00 */
[----:B------:R-:W-:Y:S01]  /*fa70*/  FMUL.FTZ R58, R154, R0 ;  /* 0x000000009a3a7220 */ /* 0x000fe20000410000 */
[----:B------:R-:W-:Y:S01]  /*fa80*/  MOV R113, R66 ;  /* 0x0000004200717202 */ /* 0x000fe20000000f00 */
        /* <DEDUP_REMOVED lines=35> */
[----:B-1----:R-:W-:Y:S02]  /*fcc0*/  FMNMX.FTZ R15, R4, R6, !PT ;  /* 0x00000006040f7209 */ /* 0x002fe40007810000 */
[----:B------:R-:W-:Y:S01]  /*fcd0*/  MOV R96, R220 ;  /* 0x000000dc00607202 */ /* 0x000fe20000000f00 */
[----:B------:R-:W-:Y:S01]  /*fce0*/  FFMA.FTZ R7, R27, c[0x0][0x23c], -R3 ;  /* 0x00008f001b077a23 */ /* 0x000fe20000010803 */
[----:B------:R-:W-:Y:S02]  /*fcf0*/  FSETP.NEU.FTZ.AND P1, PT, R15, -INF , PT ;  /* 0xff8000000f00780b */ /* 0x000fe40003f3d000 */
[----:B------:R-:W-:Y:S01]  /*fd00*/  MOV R27, R84 ;  /* 0x00000054001b7202 */ /* 0x000fe20000000f00 */
[----:B------:R-:W-:Y:S02]  /*fd10*/  IMAD.MOV.U32 R84, RZ, RZ, R225 ;  /* 0x000000ffff547224 */ /* 0x000fe400078e00e1 */
[----:B------:R-:W-:Y:S01]  /*fd20*/  IMAD.MOV.U32 R129, RZ, RZ, R97 ;  /* 0x000000ffff817224 */ /* 0x000fe200078e0061 */
[----:B---3--:R-:W-:-:S02]  /*fd30*/  FMNMX.FTZ R97, R2, R5, !PT ;  /* 0x0000000502617209 */ /* 0x008fc40007810000 */
[----:B------:R-:W-:Y:S02]  /*fd40*/  MOV R128, R113 ;  /* 0x0000007100807202 */ /* 0x000fe40000000f00 */
[----:B------:R-:W-:Y:S02]  /*fd50*/  MOV R102, R29 ;  /* 0x0000001d00667202 */ /* 0x000fe40000000f00 */
[----:B------:R-:W-:Y:S01]  /*fd60*/  MOV R99, R128 ;  /* 0x0000008000637202 */ /* 0x000fe20000000f00 */
[----:B------:R-:W-:Y:S01]  /*fd70*/  IMAD.MOV.U32 R128, RZ, RZ, R41 ;  /* 0x000000ffff807224 */ /* 0x000fe200078e0029 */
[----:B------:R-:W-:Y:S02]  /*fd80*/  MOV R70, R85 ;  /* 0x0000005500467202 */ /* 0x000fe40000000f00 */
[----:B------:R-:W3:Y:S04]  /*fd90*/  LDL.LU R85, [R1+0x78] ;  /* 0x0000780001557983 */ /* 0x000ee80000300800 */
[----:B------:R-:W-:Y:S01]  /*fda0*/  STL [R1+0x5c], R15 ;  /* 0x00005c0f01007387 */ /* 0x000fe20000100800 */
[----:B--2---:R-:W-:-:S02]  /*fdb0*/  FFMA.FTZ R86, R116, R0, R9 ;  /* 0x0000000074567223 */ /* 0x004fc40000010009 */
[----:B------:R-:W-:-:S04]  /*fdc0*/  FFMA.FTZ R0, R25, c[0x0][0x23c], -R3 ;  /* 0x00008f0019007a23 */ /* 0x000fc80000010803 */
[----:B------:R1:W-:Y:S02]  /*fdd0*/  MUFU.EX2 R220, R0 ;  /* 0x0000000000dc7308 */ /* 0x0003e40000000800 */
[----:B-1----:R-:W-:-:S06]  /*fde0*/  FFMA.FTZ R0, R24, c[0x0][0x23c], -R3 ;  /* 0x00008f0018007a23 */ /* 0x002fcc0000010803 */
[----:B------:R1:W-:Y:S02]  /*fdf0*/  MUFU.EX2 R225, R0 ;  /* 0x0000000000e17308 */ /* 0x0003e40000000800 */
[----:B-1----:R-:W-:-:S05]  /*fe00*/  FSEL R0, R15, RZ, P1 ;  /* 0x000000ff0f007208 */ /* 0x002fca0000800000 */
[----:B------:R-:W-:-:S04]  /*fe10*/  FADD.FTZ R0, R135, -R0 ;  /* 0x8000000087007221 */ /* 0x000fc80000010000 */
[----:B------:R-:W-:-:S06]  /*fe20*/  FMUL.FTZ R5, R0, c[0x0][0x23c] ;  /* 0x00008f0000057a20 */ /* 0x000fcc0000410000 */
[----:B------:R-:W1:Y:S01]  /*fe30*/  MUFU.EX2 R5, R5 ;  /* 0x0000000500057308 */ /* 0x000e620000000800 */
[----:B------:R-:W-:Y:S01]  /*fe40*/  STL [R1+0x58], R97 ;  /* 0x0000586101007387 */ /* 0x000fe20000100800 */
[----:B-1----:R-:W-:Y:S01]  /*fe50*/  FMUL.FTZ R41, R121, R5 ;  /* 0x0000000579297220 */ /* 0x002fe20000410000 */
[----:B------:R-:W-:Y:S02]  /*fe60*/  MOV R121, R102 ;  /* 0x0000006600797202 */ /* 0x000fe40000000f00 */
[----:B------:R-:W-:Y:S02]  /*fe70*/  MOV R102, R84 ;  /* 0x0000005400667202 */ /* 0x000fe40000000f00 */
[----:B------:R-:W2:Y:S01]  /*fe80*/  LDL.LU R84, [R1+0x7c] ;  /* 0x00007c0001547983 */ /* 0x000ea20000300800 */
[----:B------:R-:W-:-:S05]  /*fe90*/  FMUL.FTZ R2, R15, c[0x0][0x23c] ;  /* 0x00008f000f027a20 */ /* 0x000fca0000410000 */
[----:B------:R-:W-:Y:S02]  /*fea0*/  FSEL R2, R2, RZ, P1 ;  /* 0x000000ff02027208 */ /* 0x000fe40000800000 */
[----:B------:R-:W-:-:S04]  /*feb0*/  FSETP.NEU.FTZ.AND P1, PT, R97, -INF , PT ;  /* 0xff8000006100780b */ /* 0x000fc80003f3d000 */
[----:B------:R-:W-:Y:S01]  /*fec0*/  FSEL R0, R97, RZ, P1 ;  /* 0x000000ff61007208 */ /* 0x000fe20000800000 */
[----:B------:R-:W-:Y:S01]  /*fed0*/  FFMA.FTZ R4, R32, c[0x0][0x23c], -R2 ;  /* 0x00008f0020047a23 */ /* 0x000fe20000010802 */
[----:B------:R-:W-:-:S03]  /*fee0*/  MOV R113, R68 ;  /* 0x0000004400717202 */ /* 0x000fc60000000f00 */
[----:B------:R-:W-:Y:S01]  /*fef0*/  FADD.FTZ R6, R134, -R0 ;  /* 0x8000000086067221 */ /* 0x000fe20000010000 */
[----:B------:R-:W-:Y:S01]  /*ff00*/  MOV R68, R226 ;  /* 0x000000e200447202 */ /* 0x000fe20000000f00 */
[----:B------:R-:W-:Y:S01]  /*ff10*/  FMUL.FTZ R0, R97, c[0x0][0x23c] ;  /* 0x00008f0061007a20 */ /* 0x000fe20000410000 */
[----:B------:R-:W-:Y:S01]  /*ff20*/  MUFU.EX2 R226, R7 ;  /* 0x0000000700e27308 */ /* 0x000fe20000000800 */
[----:B------:R-:W-:-:S03]  /*ff30*/  MOV R116, R101 ;  /* 0x0000006500747202 */ /* 0x000fc60000000f00 */
[----:B------:R-:W-:-:S04]  /*ff40*/  FSEL R0, R0, RZ, P1 ;  /* 0x000000ff00007208 */ /* 0x000fc80000800000 */
[----:B------:R1:W-:Y:S01]  /*ff50*/  MUFU.EX2 R7, R4 ;  /* 0x0000000400077308 */ /* 0x0003e20000000800 */
[----:B------:R-:W-:Y:S01]  /*ff60*/  MOV R101, R137 ;  /* 0x0000008900657202 */ /* 0x000fe20000000f00 */
[----:B-1----:R-:W-:-:S06]  /*ff70*/  FFMA.FTZ R4, R34, c[0x0][0x23c], -R2 ;  /* 0x00008f0022047a23 */ /* 0x002fcc0000010802 */
[----:B------:R1:W-:Y:S01]  /*ff80*/  MUFU.EX2 R137, R4 ;  /* 0x0000000400897308 */ /* 0x0003e20000000800 */
[----:B------:R-:W-:Y:S01]  /*ff90*/  MOV R87, R70 ;  /* 0x0000004600577202 */ /* 0x000fe20000000f00 */
[----:B-1----:R-:W-:Y:S02]  /*ffa0*/  FMUL.FTZ R4, R6, c[0x0][0x23c] ;  /* 0x00008f0006047a20 */ /* 0x002fe40000410000 */
[----:B------:R-:W-:-:S04]  /*ffb0*/  FFMA.FTZ R6, R33, c[0x0][0x23c], -R0 ;  /* 0x00008f0021067a23 */ /* 0x000fc80000010800 */
[----:B------:R-:W1:Y:S08]  /*ffc0*/  MUFU.EX2 R4, R4 ;  /* 0x0000000400047308 */ /* 0x000e700000000800 */
[----:B------:R-:W2:Y:S01]  /*ffd0*/  MUFU.EX2 R6, R6 ;  /* 0x0000000600067308 */ /* 0x000ea20000000800 */
        /* <DEDUP_REMOVED lines=14> */
[-C--:B-1----:R-:W-:Y:S01]  /*100c0*/  FMUL.FTZ R146, R146, R4.reuse ;  /* 0x0000000492927220 */ /* 0x082fe20000410000 */
        /* <DEDUP_REMOVED lines=49> */
[----:B------:R-:W-:-:S02]  /*103e0*/  FMUL.FTZ R33, R105, R5 ;  /* 0x0000000569217220 */ /* 0x000fc40000410000 */
[----:B------:R-:W-:Y:S02]  /*103f0*/  IMAD.MOV.U32 R105, RZ, RZ, R28 ;  /* 0x000000ffff697224 */ /* 0x000fe400078e001c */
[----:B------:R-:W-:Y:S02]  /*10400*/  FMUL.FTZ R28, R108, R5 ;  /* 0x000000056c1c7220 */ /* 0x000fe40000410000 */
[----:B------:R-:W-:Y:S01]  /*10410*/  IMAD.MOV.U32 R108, RZ, RZ, R135 ;  /* 0x000000ffff6c7224 */ /* 0x000fe200078e0087 */
[----:B------:R-:W-:Y:S01]  /*10420*/  MOV R135, R131 ;  /* 0x0000008300877202 */ /* 0x000fe20000000f00 */
[-C--:B---3--:R-:W-:Y:S01]  /*10430*/  FFMA.FTZ R85, R85, R5.reuse, R7 ;  /* 0x0000000555557223 */ /* 0x088fe20000010007 */
        /* <DEDUP_REMOVED lines=27> */
[----:B------:R-:W-:Y:S01]  /*105f0*/  FFMA.FTZ R5, R133, c[0x0][0x23c], -R2 ;  /* 0x00008f0085057a23 */ /* 0x000fe20000010802 */
[----:B------:R-:W-:-:S03]  /*10600*/  MOV R79, R104 ;  /* 0x00000068004f7202 */ /* 0x000fc60000000f00 */
[----:B------:R-:W-:Y:S01]  /*10610*/  MUFU.EX2 R106, R5 ;  /* 0x00000005006a7308 */ /* 0x000fe20000000800 */
[----:B------:R-:W-:Y:S02]  /*10620*/  MOV R109, R11 ;  /* 0x0000000b006d7202 */ /* 0x000fe40000000f00 */
[----:B------:R-:W-:Y:S02]  /*10630*/  F2FP.BF16.PACK_AB R8, R121, R8 ;  /* 0x000000087908723e */ /* 0x000fe400000010ff */
[----:B------:R-:W-:Y:S02]  /*10640*/  F2FP.BF16.PACK_AB R9, R226, R9 ;  /* 0x00000009e209723e */ /* 0x000fe400000010ff */
[----:B------:R-:W-:Y:S01]  /*10650*/  F2FP.BF16.PACK_AB R11, R225, R220 ;  /* 0x000000dce10b723e */ /* 0x000fe200000010ff */
[----:B------:R-:W-:Y:S01]  /*10660*/  IMAD.MOV.U32 R120, RZ, RZ, R114 ;  /* 0x000000ffff787224 */ /* 0x000fe200078e0072 */
[----:B------:R-:W-:Y:S02]  /*10670*/  MOV R78, R77 ;  /* 0x0000004d004e7202 */ /* 0x000fe40000000f00 */
[----:B------:R-:W-:Y:S01]  /*10680*/  MOV R125, R100 ;  /* 0x00000064007d7202 */ /* 0x000fe20000000f00 */
[----:B------:R-:W-:Y:S01]  /*10690*/  IMAD.MOV.U32 R100, RZ, RZ, R96 ;  /* 0x000000ffff647224 */ /* 0x000fe200078e0060 */
[----:B------:R-:W-:-:S02]  /*106a0*/  MOV R77, R115 ;  /* 0x00000073004d7202 */ /* 0x000fc40000000f00 */
[----:B------:R-:W-:Y:S02]  /*106b0*/  MOV R124, R70 ;  /* 0x00000046007c7202 */ /* 0x000fe40000000f00 */
[----:B------:R-:W-:Y:S01]  /*106c0*/  MOV R114, R69 ;  /* 0x0000004500727202 */ /* 0x000fe20000000f00 */
[----:B--2---:R-:W-:Y:S02]  /*106d0*/  FFMA.FTZ R84, R84, R4, R6 ;  /* 0x0000000454547223 */ /* 0x004fe40000010006 */
[----:B------:R-:W-:Y:S01]  /*106e0*/  FFMA.FTZ R4, R134, c[0x0][0x23c], -R2 ;  /* 0x00008f0086047a23 */ /* 0x000fe20000010802 */
[----:B------:R-:W-:Y:S02]  /*106f0*/  MOV R134, R119 ;  /* 0x0000007700867202 */ /* 0x000fe40000000f00 */
[----:B------:R-:W-:Y:S02]  /*10700*/  MOV R119, R71 ;  /* 0x0000004700777202 */ /* 0x000fe40000000f00 */
[----:B------:R-:W-:-:S02]  /*10710*/  MOV R71, R19 ;  /* 0x0000001300477202 */ /* 0x000fc40000000f00 */
[----:B------:R-:W1:Y:S01]  /*10720*/  LDSM.16.MT88.4 R16, [R221+0xc000] ;  /* 0x00c00000dd10783b */ /* 0x000e620000004200 */
[----:B------:R2:W-:Y:S02]  /*10730*/  MUFU.EX2 R131, R4 ;  /* 0x0000000400837308 */ /* 0x0005e40000000800 */
[----:B--2---:R-:W-:-:S06]  /*10740*/  FFMA.FTZ R4, R87, c[0x0][0x23c], -R0 ;  /* 0x00008f0057047a23 */ /* 0x004fcc0000010800 */
[----:B------:R2:W3:Y:S02]  /*10750*/  MUFU.EX2 R87, R4 ;  /* 0x0000000400577308 */ /* 0x0004e40000000800 */
[----:B--2---:R-:W-:-:S06]  /*10760*/  FFMA.FTZ R4, R108, c[0x0][0x23c], -R0 ;  /* 0x00008f006c047a23 */ /* 0x004fcc0000010800 */
[----:B------:R2:W-:Y:S01]  /*10770*/  MUFU.EX2 R104, R4 ;  /* 0x0000000400687308 */ /* 0x0005e20000000800 */
[----:B------:R-:W-:Y:S01]  /*10780*/  IMAD.MOV.U32 R108, RZ, RZ, R10 ;  /* 0x000000ffff6c7224 */ /* 0x000fe200078e000a */
[----:B------:R-:W-:Y:S01]  /*10790*/  F2FP.BF16.PACK_AB R10, R227, R105 ;  /* 0x00000069e30a723e */ /* 0x000fe200000010ff */
[----:B--2---:R-:W-:-:S05]  /*107a0*/  FFMA.FTZ R4, R132, c[0x0][0x23c], -R0 ;  /* 0x00008f0084047a23 */ /* 0x004fca0000010800 */
[----:B------:R2:W4:Y:S01]  /*107b0*/  MUFU.EX2 R107, R4 ;  /* 0x00000004006b7308 */ /* 0x0005220000000800 */
[----:B------:R-:W-:Y:S02]  /*107c0*/  MOV R115, R71 ;  /* 0x0000004700737202 */ /* 0x000fe40000000f00 */
[----:B------:R-:W-:Y:S02]  /*107d0*/  MOV R96, R68 ;  /* 0x0000004400607202 */ /* 0x000fe40000000f00 */
[----:B-1----:R-:W-:Y:S01]  /*107e0*/  HMMA.16816.F32.BF16 R68, R8, R16, R148 ;  /* 0x000000100844723c */ /* 0x002fe20000041894 */
[----:B---3--:R-:W-:-:S06]  /*107f0*/  F2FP.BF16.PACK_AB R5, R87, R6 ;  /* 0x000000065705723e */ /* 0x008fcc00000010ff */
[----:B------:R-:W-:Y:S02]  /*10800*/  MOV R148, R106 ;  /* 0x0000006a00947202 */ /* 0x000fe40000000f00 */
[----:B--2---:R-:W-:Y:S02]  /*10810*/  F2FP.BF16.PACK_AB R4, R137, R7 ;  /* 0x000000078904723e */ /* 0x004fe400000010ff */
[----:B------:R-:W-:Y:S02]  /*10820*/  F2FP.BF16.PACK_AB R6, R148, R131 ;  /* 0x000000839406723e */ /* 0x000fe400000010ff */
[----:B----4-:R-:W-:Y:S01]  /*10830*/  F2FP.BF16.PACK_AB R7, R107, R104 ;  /* 0x000000686b07723e */ /* 0x010fe200000010ff */
        /* <DEDUP_REMOVED lines=13> */
[----:B------:R-:W-:Y:S01]  /*10910*/  HMMA.16816.F32.BF16 R44, R8, R18, R44 ;  /* 0x00000012082c723c */ /* 0x000fe2000004182c */
[----:B------:R-:W1:Y:S01]  /*10920*/  LDSM.16.MT88.4 R16, [R223+0xc000] ;  /* 0x00c00000df10783b */ /* 0x000e620000004200 */
        /* <DEDUP_REMOVED lines=11> */
[----:B------:R-:W-:Y:S02]  /*109e0*/  MOV R125, R102 ;  /* 0x00000066007d7202 */ /* 0x000fe40000000f00 */
[----:B------:R-:W-:Y:S02]  /*109f0*/  MOV R130, R101 ;  /* 0x0000006500827202 */ /* 0x000fe40000000f00 */
[----:B------:R-:W-:Y:S01]  /*10a00*/  MOV R150, R121 ;  /* 0x0000007900967202 */ /* 0x000fe20000000f00 */
[----:B-1----:R-:W-:Y:S07]  /*10a10*/  HMMA.16816.F32.BF16 R132, R8, R16, R196 ;  /* 0x000000100884723c */ /* 0x002fee00000418c4 */
[----:B------:R-:W-:-:S02]  /*10a20*/  MOV R198, R96 ;  /* 0x0000006000c67202 */ /* 0x000fc40000000f00 */
[----:B------:R-:W-:Y:S01]  /*10a30*/  HMMA.16816.F32.BF16 R96, R4, R18, R204 ;  /* 0x000000120460723c */ /* 0x000fe200000418cc */
[----:B------:R-:W-:-:S06]  /*10a40*/  MOV R199, R100 ;  /* 0x0000006400c77202 */ /* 0x000fcc0000000f00 */
[----:B------:R-:W-:Y:S01]  /*10a50*/  MOV R204, R123 ;  /* 0x0000007b00cc7202 */ /* 0x000fe20000000f00 */
[----:B------:R-:W-:Y:S01]  /*10a60*/  IMAD.MOV.U32 R206, RZ, RZ, R122 ;  /* 0x000000ffffce7224 */ /* 0x000fe200078e007a */
[----:B------:R-:W-:Y:S01]  /*10a70*/  MOV R207, R120 ;  /* 0x0000007800cf7202 */ /* 0x000fe20000000f00 */
[----:B------:R-:W-:Y:S08]  /*10a80*/  HMMA.16816.F32.BF16 R100, R4, R16, R192 ;  /* 0x000000100464723c */ /* 0x000ff000000418c0 */
[----:B------:R-:W-:Y:S01]  /*10a90*/  HMMA.16816.F32.BF16 R120, R8, R18, R200 ;  /* 0x000000120878723c */ /* 0x000fe200000418c8 */
[----:B------:R-:W1:Y:S06]  /*10aa0*/  LDSM.16.MT88.4 R16, [R221+0xe000] ;  /* 0x00e00000dd10783b */ /* 0x000e6c0000004200 */
[----:B------:R-:W-:Y:S01]  /*10ab0*/  MOV R200, R119 ;  /* 0x0000007700c87202 */ /* 0x000fe20000000f00 */
[----:B------:R-:W-:Y:S01]  /*10ac0*/  IMAD.MOV.U32 R203, RZ, RZ, R116 ;  /* 0x000000ffffcb7224 */ /* 0x000fe200078e0074 */
[----:B------:R-:W-:-:S02]  /*10ad0*/  MOV R201, R118 ;  /* 0x0000007600c97202 */ /* 0x000fc40000000f00 */
        /* <DEDUP_REMOVED lines=27> */
[----:B-1----:R-:W-:Y:S01]  /*10c90*/  FFMA.FTZ R4, R201, c[0x0][0x23c], -R12 ;  /* 0x00008f00c9047a23 */ /* 0x002fe2000001080c */
[----:B------:R-:W-:-:S05]  /*10ca0*/  MOV R201, R202 ;  /* 0x000000ca00c97202 */ /* 0x000fca0000000f00 */
[----:B------:R1:W-:Y:S01]  /*10cb0*/  MUFU.EX2 R88, R4 ;  /* 0x0000000400587308 */ /* 0x0003e20000000800 */
[----:B------:R-:W-:Y:S01]  /*10cc0*/  MOV R202, R204 ;  /* 0x000000cc00ca7202 */ /* 0x000fe20000000f00 */
[----:B-1----:R-:W-:-:S06]  /*10cd0*/  FFMA.FTZ R4, R201, c[0x0][0x23c], -R12 ;  /* 0x00008f00c9047a23 */ /* 0x002fcc000001080c */
[----:B------:R1:W-:Y:S01]  /*10ce0*/  MUFU.EX2 R5, R4 ;  /* 0x0000000400057308 */ /* 0x0003e20000000800 */
[----:B------:R-:W-:Y:S01]  /*10cf0*/  MOV R204, R205 ;  /* 0x000000cd00cc7202 */ /* 0x000fe20000000f00 */
[----:B-1----:R-:W-:Y:S01]  /*10d00*/  FFMA.FTZ R4, R203, c[0x0][0x23c], -R12 ;  /* 0x00008f00cb047a23 */ /* 0x002fe2000001080c */
[----:B------:R-:W-:-:S05]  /*10d10*/  MOV R203, R207 ;  /* 0x000000cf00cb7202 */ /* 0x000fca0000000f00 */
[----:B------:R1:W-:Y:S02]  /*10d20*/  MUFU.EX2 R207, R4 ;  /* 0x0000000400cf7308 */ /* 0x0003e40000000800 */
[----:B-1----:R-:W-:-:S06]  /*10d30*/  FFMA.FTZ R4, R202, c[0x0][0x23c], -R3 ;  /* 0x00008f00ca047a23 */ /* 0x002fcc0000010803 */
[----:B------:R1:W-:Y:S01]  /*10d40*/  MUFU.EX2 R92, R4 ;  /* 0x00000004005c7308 */ /* 0x0003e20000000800 */
[----:B------:R-:W-:Y:S01]  /*10d50*/  IMAD.MOV.U32 R205, RZ, RZ, R198 ;  /* 0x000000ffffcd7224 */ /* 0x000fe200078e00c6 */
[----:B------:R-:W-:Y:S01]  /*10d60*/  MOV R198, R199 ;  /* 0x000000c700c67202 */ /* 0x000fe20000000f00 */
[----:B-1----:R-:W-:-:S05]  /*10d70*/  FFMA.FTZ R4, R203, c[0x0][0x23c], -R3 ;  /* 0x00008f00cb047a23 */ /* 0x002fca0000010803 */
[----:B------:R1:W-:Y:S01]  /*10d80*/  MUFU.EX2 R91, R4 ;  /* 0x00000004005b7308 */ /* 0x0003e20000000800 */
[----:B------:R-:W-:Y:S02]  /*10d90*/  MOV R199, R148 ;  /* 0x0000009400c77202 */ /* 0x000fe40000000f00 */
[----:B------:R-:W-:Y:S01]  /*10da0*/  MOV R148, R149 ;  /* 0x0000009500947202 */ /* 0x000fe20000000f00 */
[----:B------:R-:W-:Y:S02]  /*10db0*/  IMAD.MOV.U32 R149, RZ, RZ, R151 ;  /* 0x000000ffff957224 */ /* 0x000fe400078e0097 */
[----:B-1----:R-:W-:-:S04]  /*10dc0*/  FFMA.FTZ R4, R109, c[0x0][0x23c], -R3 ;  /* 0x00008f006d047a23 */ /* 0x002fc80000010803 */
[----:B------:R1:W-:Y:S01]  /*10dd0*/  MUFU.EX2 R109, R4 ;  /* 0x00000004006d7308 */ /* 0x0003e20000000800 */
[----:B------:R-:W-:Y:S01]  /*10de0*/  MOV R201, R198 ;  /* 0x000000c600c97202 */ /* 0x000fe20000000f00 */
[----:B------:R-:W-:Y:S01]  /*10df0*/  IMAD.MOV.U32 R198, RZ, RZ, R199 ;  /* 0x000000ffffc67224 */ /* 0x000fe200078e00c7 */
[----:B------:R-:W-:Y:S01]  /*10e00*/  MOV R199, R149 ;  /* 0x0000009500c77202 */ /* 0x000fe20000000f00 */
[----:B-1----:R-:W-:-:S04]  /*10e10*/  FFMA.FTZ R4, R204, c[0x0][0x23c], -R3 ;  /* 0x00008f00cc047a23 */ /* 0x002fc80000010803 */
[----:B------:R1:W2:Y:S01]  /*10e20*/  MUFU.EX2 R6, R4 ;  /* 0x0000000400067308 */ /* 0x0002a20000000800 */
[----:B------:R-:W-:Y:S02]  /*10e30*/  MOV R204, R205 ;  /* 0x000000cd00cc7202 */ /* 0x000fe40000000f00 */
[----:B------:R-:W-:Y:S01]  /*10e40*/  MOV R203, R148 ;  /* 0x0000009400cb7202 */ /* 0x000fe20000000f00 */
[----:B------:R-:W-:Y:S01]  /*10e50*/  IMAD.MOV.U32 R149, RZ, RZ, R226 ;  /* 0x000000ffff957224 */ /* 0x000fe200078e00e2 */
[----:B------:R-:W-:Y:S01]  /*10e60*/  MOV R148, R150 ;  /* 0x0000009600947202 */ /* 0x000fe20000000f00 */
[----:B-1----:R-:W-:-:S04]  /*10e70*/  FFMA.FTZ R4, R206, c[0x0][0x23c], -R2 ;  /* 0x00008f00ce047a23 */ /* 0x002fc80000010802 */
[----:B------:R1:W-:Y:S01]  /*10e80*/  MUFU.EX2 R89, R4 ;  /* 0x0000000400597308 */ /* 0x0003e20000000800 */
[----:B------:R-:W-:Y:S01]  /*10e90*/  IMAD.MOV.U32 R205, RZ, RZ, R197 ;  /* 0x000000ffffcd7224 */ /* 0x000fe200078e00c5 */
[----:B------:R-:W-:Y:S01]  /*10ea0*/  MOV R150, R225 ;  /* 0x000000e100967202 */ /* 0x000fe20000000f00 */
[--C-:B------:R-:W-:Y:S01]  /*10eb0*/  FFMA.FTZ R62, R199, c[0x0][0x23c], -R2.reuse ;  /* 0x00008f00c73e7a23 */ /* 0x100fe20000010802 */
[----:B------:R-:W-:Y:S02]  /*10ec0*/  MOV R197, R126 ;  /* 0x0000007e00c57202 */ /* 0x000fe40000000f00 */
[----:B------:R-:W-:Y:S01]  /*10ed0*/  MOV R199, R148 ;  /* 0x0000009400c77202 */ /* 0x000fe20000000f00 */
[----:B------:R-:W-:Y:S02]  /*10ee0*/  IMAD.MOV.U32 R148, RZ, RZ, R149 ;  /* 0x000000ffff947224 */ /* 0x000fe400078e0095 */
[----:B-1----:R-:W-:-:S04]  /*10ef0*/  FFMA.FTZ R4, R196, c[0x0][0x23c], -R2 ;  /* 0x00008f00c4047a23 */ /* 0x002fc80000010802 */
[----:B------:R1:W3:Y:S01]  /*10f00*/  MUFU.EX2 R95, R4 ;  /* 0x00000004005f7308 */ /* 0x0002e20000000800 */
        /* <DEDUP_REMOVED lines=9> */
[--C-:B------:R-:W-:Y:S02]  /*10fa0*/  FFMA.FTZ R239, R209, c[0x0][0x23c], -R12.reuse ;  /* 0x00008f00d1ef7a23 */ /* 0x100fe4000001080c */
[----:B------:R1:W-:Y:S01]  /*10fb0*/  MUFU.EX2 R225, R4 ;  /* 0x0000000400e17308 */ /* 0x0003e20000000800 */
[--C-:B------:R-:W-:Y:S02]  /*10fc0*/  FFMA.FTZ R217, R139, c[0x0][0x23c], -R12.reuse ;  /* 0x00008f008bd97a23 */ /* 0x100fe4000001080c */
[----:B------:R-:W-:Y:S02]  /*10fd0*/  FFMA.FTZ R226, R13, c[0x0][0x23c], -R12 ;  /* 0x00008f000de27a23 */ /* 0x000fe4000001080c */
[--C-:B------:R-:W-:Y:S02]  /*10fe0*/  FFMA.FTZ R200, R14, c[0x0][0x23c], -R3.reuse ;  /* 0x00008f000ec87a23 */ /* 0x100fe40000010803 */
[----:B------:R-:W4:Y:S01]  /*10ff0*/  LDSM.16.MT88.4 R12, [R221+0xc800] ;  /* 0x00c80000dd0c783b */ /* 0x000f220000004200 */
[--C-:B------:R-:W-:Y:S01]  /*11000*/  FFMA.FTZ R124, R124, c[0x0][0x23c], -R3.reuse ;  /* 0x00008f007c7c7a23 */ /* 0x100fe20000010803 */
[----:B------:R-:W-:Y:S01]  /*11010*/  MOV R204, R196 ;  /* 0x000000c400cc7202 */ /* 0x000fe20000000f00 */
[----:B------:R-:W-:-:S02]  /*11020*/  FFMA.FTZ R115, R115, c[0x0][0x23c], -R3 ;  /* 0x00008f0073737a23 */ /* 0x000fc40000010803 */
[--C-:B------:R-:W-:Y:S02]  /*11030*/  FFMA.FTZ R114, R114, c[0x0][0x23c], -R3.reuse ;  /* 0x00008f0072727a23 */ /* 0x100fe40000010803 */
[----:B-1----:R-:W-:Y:S01]  /*11040*/  FFMA.FTZ R4, R205, c[0x0][0x23c], -R2 ;  /* 0x00008f00cd047a23 */ /* 0x002fe20000010802 */
[----:B------:R-:W-:Y:S02]  /*11050*/  MOV R205, R197 ;  /* 0x000000c500cd7202 */ /* 0x000fe40000000f00 */
[----:B------:R-:W-:Y:S01]  /*11060*/  MOV R197, R125 ;  /* 0x0000007d00c57202 */ /* 0x000fe20000000f00 */
[--C-:B------:R-:W-:Y:S01]  /*11070*/  FFMA.FTZ R214, R214, c[0x0][0x23c], -R3.reuse ;  /* 0x00008f00d6d67a23 */ /* 0x100fe20000010803 */
[----:B------:R-:W-:Y:S01]  /*11080*/  MOV R125, R113 ;  /* 0x00000071007d7202 */ /* 0x000fe20000000f00 */
[--C-:B------:R-:W-:Y:S02]  /*11090*/  FFMA.FTZ R113, R218, c[0x0][0x23c], -R3.reuse ;  /* 0x00008f00da717a23 */ /* 0x100fe40000010803 */
[----:B------:R-:W-:-:S02]  /*110a0*/  FFMA.FTZ R210, R210, c[0x0][0x23c], -R3 ;  /* 0x00008f00d2d27a23 */ /* 0x000fc40000010803 */
[----:B------:R-:W-:Y:S02]  /*110b0*/  FFMA.FTZ R202, R141, c[0x0][0x23c], -R3 ;  /* 0x00008f008dca7a23 */ /* 0x000fe40000010803 */
[----:B------:R-:W-:Y:S02]  /*110c0*/  FFMA.FTZ R3, R201, c[0x0][0x23c], -R0 ;  /* 0x00008f00c9037a23 */ /* 0x000fe40000010800 */
[----:B------:R-:W-:Y:S02]  /*110d0*/  IMAD.MOV.U32 R196, RZ, RZ, R106 ;  /* 0x000000ffffc47224 */ /* 0x000fe400078e006a */
[----:B------:R1:W-:Y:S01]  /*110e0*/  MUFU.EX2 R90, R3 ;  /* 0x00000003005a7308 */ /* 0x0003e20000000800 */
[--C-:B------:R-:W-:Y:S02]  /*110f0*/  FFMA.FTZ R212, R211, c[0x0][0x23c], -R2.reuse ;  /* 0x00008f00d3d47a23 */ /* 0x100fe40000010802 */
[--C-:B------:R-:W-:Y:S02]  /*11100*/  FFMA.FTZ R112, R112, c[0x0][0x23c], -R2.reuse ;  /* 0x00008f0070707a23 */ /* 0x100fe40000010802 */
[----:B------:R-:W-:-:S02]  /*11110*/  FFMA.FTZ R63, R203, c[0x0][0x23c], -R2 ;  /* 0x00008f00cb3f7a23 */ /* 0x000fc40000010802 */
[--C-:B------:R-:W-:Y:S02]  /*11120*/  FFMA.FTZ R61, R219, c[0x0][0x23c], -R2.reuse ;  /* 0x00008f00db3d7a23 */ /* 0x100fe40000010802 */
[--C-:B------:R-:W-:Y:S02]  /*11130*/  FFMA.FTZ R215, R215, c[0x0][0x23c], -R2.reuse ;  /* 0x00008f00d7d77a23 */ /* 0x100fe40000010802 */
[----:B------:R-:W-:Y:S02]  /*11140*/  FFMA.FTZ R211, R143, c[0x0][0x23c], -R2 ;  /* 0x00008f008fd37a23 */ /* 0x000fe40000010802 */
[----:B-1----:R-:W-:Y:S02]  /*11150*/  FFMA.FTZ R3, R204, c[0x0][0x23c], -R0 ;  /* 0x00008f00cc037a23 */ /* 0x002fe40000010800 */
[----:B------:R-:W-:Y:S02]  /*11160*/  FFMA.FTZ R209, R138, c[0x0][0x23c], -R2 ;  /* 0x00008f008ad17a23 */ /* 0x000fe40000010802 */
[----:B------:R1:W-:Y:S01]  /*11170*/  MUFU.EX2 R94, R3 ;  /* 0x00000003005e7308 */ /* 0x0003e20000000800 */
[----:B------:R-:W-:-:S02]  /*11180*/  FFMA.FTZ R2, R196, c[0x0][0x23c], -R0 ;  /* 0x00008f00c4027a23 */ /* 0x000fc40000010800 */
[----:B------:R-:W-:Y:S02]  /*11190*/  FFMA.FTZ R60, R197, c[0x0][0x23c], -R0 ;  /* 0x00008f00c53c7a23 */ /* 0x000fe40000010800 */
[----:B------:R-:W-:-:S03]  /*111a0*/  IMAD.MOV.U32 R197, RZ, RZ, R220 ;  /* 0x000000ffffc57224 */ /* 0x000fc600078e00dc */
[----:B------:R3:W2:Y:S01]  /*111b0*/  MUFU.EX2 R106, R4 ;  /* 0x00000004006a7308 */ /* 0x0006a20000000800 */
[----:B-1----:R-:W-:Y:S02]  /*111c0*/  FFMA.FTZ R3, R205, c[0x0][0x23c], -R0 ;  /* 0x00008f00cd037a23 */ /* 0x002fe40000010800 */
[----:B------:R-:W-:-:S05]  /*111d0*/  FADD.FTZ R205, R148, R86 ;  /* 0x0000005694cd7221 */ /* 0x000fca0000010000 */
[----:B------:R-:W-:Y:S08]  /*111e0*/  MUFU.EX2 R220, R3 ;  /* 0x0000000300dc7308 */ /* 0x000ff00000000800 */
[----:B------:R1:W1:Y:S01]  /*111f0*/  MUFU.EX2 R86, R2 ;  /* 0x0000000200567308 */ /* 0x0002620000000800 */
[----:B--2---:R-:W-:Y:S01]  /*11200*/  MOV R219, R6 ;  /* 0x0000000600db7202 */ /* 0x004fe20000000f00 */
[----:B------:R-:W-:Y:S01]  /*11210*/  HMMA.16816.F32.BF16 R164, R8, R16, R164 ;  /* 0x0000001008a4723c */ /* 0x000fe200000418a4 */
[----:B---3--:R-:W-:-:S02]  /*11220*/  F2FP.BF16.PACK_AB R4, R95, R89 ;  /* 0x000000595f04723e */ /* 0x008fc400000010ff */
[----:B------:R-:W-:Y:S02]  /*11230*/  F2FP.BF16.PACK_AB R6, R106, R225 ;  /* 0x000000e16a06723e */ /* 0x000fe400000010ff */
[----:B------:R-:W-:-:S03]  /*11240*/  MOV R151, R227 ;  /* 0x000000e300977202 */ /* 0x000fc60000000f00 */
[----:B------:R-:W-:Y:S01]  /*11250*/  HMMA.16816.F32.BF16 R152, R8, R18, R152 ;  /* 0x000000120898723c */ /* 0x000fe20000041898 */
[----:B------:R-:W2:Y:S01]  /*11260*/  LDSM.16.MT88.4 R16, [R222+0xc800] ;  /* 0x00c80000de10783b */ /* 0x000ea20000004200 */
[----:B------:R-:W-:Y:S01]  /*11270*/  MOV R196, R131 ;  /* 0x0000008300c47202 */ /* 0x000fe20000000f00 */
[----:B-1----:R-:W-:-:S04]  /*11280*/  IMAD.MOV.U32 R2, RZ, RZ, R5 ;  /* 0x000000ffff027224 */ /* 0x002fc800078e0005 */
[----:B------:R-:W-:Y:S01]  /*11290*/  F2FP.BF16.PACK_AB R8, R88, R93 ;  /* 0x0000005d5808723e */ /* 0x000fe200000010ff */
[--C-:B------:R-:W-:Y:S01]  /*112a0*/  FFMA.FTZ R125, R125, c[0x0][0x23c], -R0.reuse ;  /* 0x00008f007d7d7a23 */ /* 0x100fe20000010800 */
[----:B------:R-:W-:Y:S01]  /*112b0*/  F2FP.BF16.PACK_AB R9, R91, R92 ;  /* 0x0000005c5b09723e */ /* 0x000fe200000010ff */
[--C-:B------:R-:W-:Y:S01]  /*112c0*/  FFMA.FTZ R130, R130, c[0x0][0x23c], -R0.reuse ;  /* 0x00008f0082827a23 */ /* 0x100fe20000010800 */
[----:B------:R-:W-:Y:S01]  /*112d0*/  F2FP.BF16.PACK_AB R10, R207, R2 ;  /* 0x00000002cf0a723e */ /* 0x000fe200000010ff */
[--C-:B------:R-:W-:Y:S01]  /*112e0*/  FFMA.FTZ R213, R213, c[0x0][0x23c], -R0.reuse ;  /* 0x00008f00d5d57a23 */ /* 0x100fe20000010800 */
[----:B------:R-:W-:Y:S01]  /*112f0*/  F2FP.BF16.PACK_AB R11, R219, R109 ;  /* 0x0000006ddb0b723e */ /* 0x000fe200000010ff */
[--C-:B------:R-:W-:Y:S01]  /*11300*/  FFMA.FTZ R208, R208, c[0x0][0x23c], -R0.reuse ;  /* 0x00008f00d0d07a23 */ /* 0x100fe20000010800 */
[----:B------:R-:W-:Y:S02]  /*11310*/  F2FP.BF16.PACK_AB R5, R94, R90 ;  /* 0x0000005a5e05723e */ /* 0x000fe400000010ff */
[----:B------:R-:W-:Y:S01]  /*11320*/  F2FP.BF16.PACK_AB R7, R86, R220 ;  /* 0x000000dc5607723e */ /* 0x000fe200000010ff */
[--C-:B------:R-:W-:Y:S01]  /*11330*/  FFMA.FTZ R131, R216, c[0x0][0x23c], -R0.reuse ;  /* 0x00008f00d8837a23 */ /* 0x100fe20000010800 */
[----:B------:R-:W-:Y:S01]  /*11340*/  MOV R216, R198 ;  /* 0x000000c600d87202 */ /* 0x000fe20000000f00 */
[----:B------:R-:W-:-:S02]  /*11350*/  FFMA.FTZ R201, R142, c[0x0][0x23c], -R0 ;  /* 0x00008f008ec97a23 */ /* 0x000fc40000010800 */
[----:B------:R-:W-:Y:S01]  /*11360*/  FFMA.FTZ R203, R140, c[0x0][0x23c], -R0 ;  /* 0x00008f008ccb7a23 */ /* 0x000fe20000010800 */
[----:B------:R-:W-:Y:S01]  /*11370*/  MOV R218, R149 ;  /* 0x0000009500da7202 */ /* 0x000fe20000000f00 */
[----:B------:R-:W-:Y:S01]  /*11380*/  FADD.FTZ R0, R199, R136 ;  /* 0x00000088c7007221 */ /* 0x000fe20000010000 */
[----:B------:R-:W-:Y:S01]  /*11390*/  MOV R199, R150 ;  /* 0x0000009600c77202 */ /* 0x000fe20000000f00 */
[-C--:B----4-:R-:W-:Y:S01]  /*113a0*/  HMMA.16816.F32.BF16 R144, R4, R12.reuse, R144 ;  /* 0x0000000c0490723c */ /* 0x090fe20000041890 */
[----:B------:R-:W-:Y:S01]  /*113b0*/  MOV R198, R151 ;  /* 0x0000009700c67202 */ /* 0x000fe20000000f00 */
[----:B------:R-:W-:Y:S01]  /*113c0*/  FADD.FTZ R204, R137, R85 ;  /* 0x0000005589cc7221 */ /* 0x000fe20000010000 */
[----:B------:R-:W-:Y:S01]  /*113d0*/  MUFU.EX2 R127, R127 ;  /* 0x0000007f007f7308 */ /* 0x000fe20000000800 */
[----:B------:R-:W-:Y:S01]  /*113e0*/  FADD.FTZ R3, R87, R84 ;  /* 0x0000005457037221 */ /* 0x000fe20000010000 */
[----:B------:R1:W5:Y:S03]  /*113f0*/  LDL.LU R227, [R1+0xb4] ;  /* 0x0000b40001e37983 */ /* 0x0003660000300800 */
[----:B------:R-:W-:Y:S08]  /*11400*/  HMMA.16816.F32.BF16 R148, R8, R12, R68 ;  /* 0x0000000c0894723c */ /* 0x000ff00000041844 */
[-C--:B------:R-:W-:Y:S08]  /*11410*/  HMMA.16816.F32.BF16 R156, R4, R14.reuse, R156 ;  /* 0x0000000e049c723c */ /* 0x080ff0000004189c */
[----:B------:R-:W-:Y:S01]  /*11420*/  HMMA.16816.F32.BF16 R140, R8, R14, R56 ;  /* 0x0000000e088c723c */ /* 0x000fe20000041838 */
[----:B------:R-:W3:Y:S01]  /*11430*/  LDSM.16.MT88.4 R12, [R224+0xc800] ;  /* 0x00c80000e00c783b */ /* 0x000ee20000004200 */
[----:B------:R-:W-:Y:S01]  /*11440*/  MOV R71, R111 ;  /* 0x0000006f00477202 */ /* 0x000fe20000000f00 */
[----:B------:R-:W-:Y:S01]  /*11450*/  IMAD.MOV.U32 R70, RZ, RZ, R110 ;  /* 0x000000ffff467224 */ /* 0x000fe200078e006e */
[----:B------:R-:W-:-:S04]  /*11460*/  MOV R69, R109 ;  /* 0x0000006d00457202 */ /* 0x000fc80000000f00 */
[----:B--2---:R-:W-:Y:S01]  /*11470*/  HMMA.16816.F32.BF16 R136, R8, R16, R64 ;  /* 0x000000100888723c */ /* 0x004fe20000041840 */
[----:B------:R-:W-:-:S06]  /*11480*/  MOV R68, R107 ;  /* 0x0000006b00447202 */ /* 0x000fcc0000000f00 */
[----:B------:R-:W-:Y:S01]  /*11490*/  IMAD.MOV.U32 R66, RZ, RZ, R207 ;  /* 0x000000ffff427224 */ /* 0x000fe200078e00cf */
[----:B------:R-:W-:Y:S01]  /*114a0*/  MOV R207, R108 ;  /* 0x0000006c00cf7202 */ /* 0x000fe20000000f00 */
[----:B------:R-:W-:Y:S01]  /*114b0*/  HMMA.16816.F32.BF16 R160, R4, R16, R160 ;  /* 0x0000001004a0723c */ /* 0x000fe200000418a0 */
[----:B------:R-:W-:Y:S01]  /*114c0*/  MOV R67, R216 ;  /* 0x000000d800437202 */ /* 0x000fe20000000f00 */
[----:B------:R-:W-:Y:S01]  /*114d0*/  IMAD.MOV.U32 R57, RZ, RZ, R106 ;  /* 0x000000ffff397224 */ /* 0x000fe200078e006a */
[----:B------:R-:W-:Y:S01]  /*114e0*/  MOV R56, R86 ;  /* 0x0000005600387202 */ /* 0x000fe20000000f00 */
[----:B------:R-:W-:-:S04]  /*114f0*/  IMAD.MOV.U32 R216, RZ, RZ, R105 ;  /* 0x000000ffffd87224 */ /* 0x000fc800078e0069 */
[-C--:B------:R-:W-:Y:S08]  /*11500*/  HMMA.16816.F32.BF16 R172, R4, R18.reuse, R172 ;  /* 0x0000001204ac723c */ /* 0x080ff000000418ac */
[----:B------:R-:W-:Y:S01]  /*11510*/  HMMA.16816.F32.BF16 R108, R8, R18, R52 ;  /* 0x00000012086c723c */ /* 0x000fe20000041834 */
[----:B------:R-:W2:Y:S06]  /*11520*/  LDSM.16.MT88.4 R16, [R223+0xc800] ;  /* 0x00c80000df10783b */ /* 0x000eac0000004200 */
[----:B------:R-:W-:Y:S01]  /*11530*/  MOV R52, R104 ;  /* 0x0000006800347202 */ /* 0x000fe20000000f00 */
[-C--:B---3--:R-:W-:Y:S08]  /*11540*/  HMMA.16816.F32.BF16 R176, R4, R12.reuse, R176 ;  /* 0x0000000c04b0723c */ /* 0x088ff000000418b0 */
[----:B------:R-:W-:Y:S08]  /*11550*/  HMMA.16816.F32.BF16 R104, R8, R12, R48 ;  /* 0x0000000c0868723c */ /* 0x000ff00000041830 */
[-C--:B------:R-:W-:Y:S08]  /*11560*/  HMMA.16816.F32.BF16 R188, R4, R14.reuse, R188 ;  /* 0x0000000e04bc723c */ /* 0x080ff000000418bc */
[----:B------:R-:W-:Y:S01]  /*11570*/  HMMA.16816.F32.BF16 R84, R8, R14, R44 ;  /* 0x0000000e0854723c */ /* 0x000fe2000004182c */
[----:B------:R-:W3:Y:S01]  /*11580*/  LDSM.16.MT88.4 R12, [R221+0xe800] ;  /* 0x00e80000dd0c783b */ /* 0x000ee20000004200 */
[----:B------:R-:W-:Y:S01]  /*11590*/  MOV R65, R196 ;  /* 0x000000c400417202 */ /* 0x000fe20000000f00 */
[----:B------:R-:W-:Y:S01]  /*115a0*/  IMAD.MOV.U32 R50, RZ, RZ, R199 ;  /* 0x000000ffff327224 */ /* 0x000fe200078e00c7 */
[----:B------:R-:W-:-:S02]  /*115b0*/  MOV R64, R197 ;  /* 0x000000c500407202 */ /* 0x000fc40000000f00 */
[----:B------:R-:W-:Y:S02]  /*115c0*/  MOV R51, R198 ;  /* 0x000000c600337202 */ /* 0x000fe40000000f00 */
[----:B--2---:R-:W-:Y:S01]  /*115d0*/  HMMA.16816.F32.BF16 R196, R8, R16, R132 ;  /* 0x0000001008c4723c */ /* 0x004fe20000041884 */
[----:B------:R-:W-:Y:S01]  /*115e0*/  MOV R58, R95 ;  /* 0x0000005f003a7202 */ /* 0x000fe20000000f00 */
[----:B------:R-:W-:Y:S01]  /*115f0*/  IMAD.MOV.U32 R55, RZ, RZ, R91 ;  /* 0x000000ffff377224 */ /* 0x000fe200078e005b */
[----:B------:R-:W-:Y:S02]  /*11600*/  MOV R59, R94 ;  /* 0x0000005e003b7202 */ /* 0x000fe40000000f00 */
[----:B------:R-:W-:-:S03]  /*11610*/  MOV R53, R93 ;  /* 0x0000005d00357202 */ /* 0x000fc60000000f00 */
        /* <DEDUP_REMOVED lines=8> */
[-C--:B---3--:R-:W-:Y:S08]  /*116a0*/  HMMA.16816.F32.BF16 R116, R8, R12.reuse, R116 ;  /* 0x0000000c0874723c */ /* 0x088ff00000041874 */
[C---:B------:R-:W-:Y:S08]  /*116b0*/  HMMA.16816.F32.BF16 R92, R4.reuse, R12, R72 ;  /* 0x0000000c045c723c */ /* 0x040ff00000041848 */
[-C--:B------:R-:W-:Y:S08]  /*116c0*/  HMMA.16816.F32.BF16 R88, R4, R14.reuse, R36 ;  /* 0x0000000e0458723c */ /* 0x080ff00000041824 */
[----:B------:R-:W-:Y:S01]  /*116d0*/  HMMA.16816.F32.BF16 R120, R8, R14, R20 ;  /* 0x0000000e0878723c */ /* 0x000fe20000041814 */
[----:B------:R-:W3:Y:S04]  /*116e0*/  LDSM.16.MT88.4 R12, [R223+0xe800] ;  /* 0x00e80000df0c783b */ /* 0x000ee80000004200 */
[----:B------:R-:W4:Y:S03]  /*116f0*/  LDSM.16.MT88.4 R20, [R222+0xe800] ;  /* 0x00e80000de14783b */ /* 0x000f260000004200 */
[----:B--2---:R-:W-:Y:S07]  /*11700*/  HMMA.16816.F32.BF16 R72, R4, R16, R32 ;  /* 0x000000100448723c */ /* 0x004fee0000041820 */
[----:B------:R-:W-:Y:S01]  /*11710*/  MOV R32, R68 ;  /* 0x0000004400207202 */ /* 0x000fe20000000f00 */
[----:B------:R-:W-:Y:S01]  /*11720*/  IMAD.MOV.U32 R34, RZ, RZ, R70 ;  /* 0x000000ffff227224 */ /* 0x000fe200078e0046 */
[----:B------:R-:W-:-:S02]  /*11730*/  MOV R33, R69 ;  /* 0x0000004500217202 */ /* 0x000fc40000000f00 */
[----:B------:R-:W-:Y:S02]  /*11740*/  MOV R35, R71 ;  /* 0x0000004700237202 */ /* 0x000fe40000000f00 */
[----:B------:R-:W-:Y:S07]  /*11750*/  HMMA.16816.F32.BF16 R68, R4, R18, R28 ;  /* 0x000000120444723c */ /* 0x000fee000004181c */
[----:B------:R-:W-:Y:S01]  /*11760*/  MOV R28, R64 ;  /* 0x00000040001c7202 */ /* 0x000fe20000000f00 */
[----:B------:R-:W-:Y:S01]  /*11770*/  IMAD.MOV.U32 R30, RZ, RZ, R66 ;  /* 0x000000ffff1e7224 */ /* 0x000fe200078e0042 */
[----:B------:R-:W-:-:S02]  /*11780*/  MOV R29, R65 ;  /* 0x00000041001d7202 */ /* 0x000fc40000000f00 */
[----:B------:R-:W-:Y:S01]  /*11790*/  MOV R31, R67 ;  /* 0x00000043001f7202 */ /* 0x000fe20000000f00 */
[----:B------:R-:W-:Y:S01]  /*117a0*/  IMAD.MOV.U32 R37, RZ, RZ, R49 ;  /* 0x000000ffff257224 */ /* 0x000fe200078e0031 */
[----:B------:R-:W-:Y:S01]  /*117b0*/  MOV R39, R47 ;  /* 0x0000002f00277202 */ /* 0x000fe20000000f00 */
[----:B---3--:R-:W-:Y:S01]  /*117c0*/  HMMA.16816.F32.BF16 R64, R4, R12, R40 ;  /* 0x0000000c0440723c */ /* 0x008fe20000041828 */
[----:B------:R-:W-:-:S06]  /*117d0*/  MOV R38, R48 ;  /* 0x0000003000267202 */ /* 0x000fcc0000000f00 */
[----:B------:R-:W-:Y:S01]  /*117e0*/  MOV R40, R56 ;  /* 0x0000003800287202 */ /* 0x000fe20000000f00 */
[----:B------:R-:W-:Y:S01]  /*117f0*/  IMAD.MOV.U32 R42, RZ, RZ, R58 ;  /* 0x000000ffff2a7224 */ /* 0x000fe200078e003a */
[----:B------:R-:W-:Y:S02]  /*11800*/  MOV R41, R57 ;  /* 0x0000003900297202 */ /* 0x000fe40000000f00 */
[----:B------:R-:W-:Y:S01]  /*11810*/  MOV R43, R59 ;  /* 0x0000003b002b7202 */ /* 0x000fe20000000f00 */
[----:B----4-:R-:W-:Y:S01]  /*11820*/  HMMA.16816.F32.BF16 R80, R4, R20, R80 ;  /* 0x000000140450723c */ /* 0x010fe20000041850 */
[----:B------:R-:W-:-:S07]  /*11830*/  MOV R36, R50 ;  /* 0x0000003200247202 */ /* 0x000fce0000000f00 */
[C---:B------:R-:W-:Y:S07]  /*11840*/  HMMA.16816.F32.BF16 R56, R4.reuse, R14, R24 ;  /* 0x0000000e0438723c */ /* 0x040fee0000041818 */
[----:B------:R-:W-:Y:S01]  /*11850*/  MOV R24, R52 ;  /* 0x0000003400187202 */ /* 0x000fe20000000f00 */
[----:B------:R-:W-:Y:S01]  /*11860*/  HMMA.16816.F32.BF16 R76, R4, R22, R76 ;  /* 0x00000016044c723c */ /* 0x000fe2000004184c */
[----:B------:R-:W-:-:S06]  /*11870*/  MOV R27, R55 ;  /* 0x00000037001b7202 */ /* 0x000fcc0000000f00 */
[----:B------:R-:W-:Y:S01]  /*11880*/  MOV R7, R51 ;  /* 0x0000003300077202 */ /* 0x000fe20000000f00 */
[----:B------:R-:W-:Y:S01]  /*11890*/  HMMA.16816.F32.BF16 R44, R8, R16, R184 ;  /* 0x00000010082c723c */ /* 0x000fe200000418b8 */
[----:B------:R-:W-:Y:S01]  /*118a0*/  IMAD.MOV.U32 R25, RZ, RZ, R53 ;  /* 0x000000ffff197224 */ /* 0x000fe200078e0035 */
[----:B------:R-:W-:Y:S01]  /*118b0*/  MOV R26, R54 ;  /* 0x00000036001a7202 */ /* 0x000fe20000000f00 */
[----:B------:R2:W-:Y:S01]  /*118c0*/  MUFU.EX2 R184, R114 ;  /* 0x0000007200b87308 */ /* 0x0005e20000000800 */
[----:B------:R-:W-:-:S03]  /*118d0*/  MOV R5, R27 ;  /* 0x0000001b00057202 */ /* 0x000fc60000000f00 */
[----:B------:R-:W-:Y:S01]  /*118e0*/  MOV R17, R7 ;  /* 0x0000000700117202 */ /* 0x000fe20000000f00 */
[----:B------:R-:W-:Y:S01]  /*118f0*/  HMMA.16816.F32.BF16 R48, R8, R22, R180 ;  /* 0x000000160830723c */ /* 0x000fe200000418b4 */
[----:B------:R-:W-:Y:S01]  /*11900*/  IMAD.MOV.U32 R16, RZ, RZ, R24 ;  /* 0x000000ffff107224 */ /* 0x000fe200078e0018 */
[----:B------:R-:W-:Y:S01]  /*11910*/  MOV R4, R29 ;  /* 0x0000001d00047202 */ /* 0x000fe20000000f00 */
[----:B------:R-:W-:Y:S01]  /*11920*/  IMAD.MOV.U32 R186, RZ, RZ, R28 ;  /* 0x000000ffffba7224 */ /* 0x000fe200078e001c */
[----:B------:R-:W-:-:S03]  /*11930*/  MOV R24, R30 ;  /* 0x0000001e00187202 */ /* 0x000fc60000000f00 */
[----:B------:R-:W-:Y:S02]  /*11940*/  IMAD.MOV.U32 R183, RZ, RZ, R2 ;  /* 0x000000ffffb77224 */ /* 0x000fe400078e0002 */
[----:B------:R-:W-:Y:S01]  /*11950*/  FADD.FTZ R2, R216, R0 ;  /* 0x00000000d8027221 */ /* 0x000fe20000010000 */
[----:B------:R-:W-:Y:S01]  /*11960*/  HMMA.16816.F32.BF16 R52, R8, R20, R192 ;  /* 0x000000140834723c */ /* 0x000fe200000418c0 */
[----:B------:R-:W-:Y:S01]  /*11970*/  MOV R187, R31 ;  /* 0x0000001f00bb7202 */ /* 0x000fe20000000f00 */
[----:B------:R-:W-:Y:S01]  /*11980*/  IMAD.MOV.U32 R180, RZ, RZ, R32 ;  /* 0x000000ffffb47224 */ /* 0x000fe200078e0020 */
[----:B------:R-:W-:Y:S01]  /*11990*/  MOV R181, R33 ;  /* 0x0000002100b57202 */ /* 0x000fe20000000f00 */
[----:B------:R-:W-:Y:S01]  /*119a0*/  IMAD.MOV.U32 R182, RZ, RZ, R36 ;  /* 0x000000ffffb67224 */ /* 0x000fe200078e0024 */
[----:B------:R-:W-:Y:S01]  /*119b0*/  MOV R27, R34 ;  /* 0x00000022001b7202 */ /* 0x000fe20000000f00 */
[----:B------:R-:W-:Y:S01]  /*119c0*/  LDSM.16.MT88.4 R20, [R221+0xd000] ;  /* 0x00d00000dd14783b */ /* 0x000fe20000004200 */
[----:B------:R-:W-:Y:S01]  /*119d0*/  IMAD.MOV.U32 R195, RZ, RZ, R40 ;  /* 0x000000ffffc37224 */ /* 0x000fe200078e0028 */
[----:B------:R-:W-:Y:S01]  /*119e0*/  MOV R194, R41 ;  /* 0x0000002900c27202 */ /* 0x000fe20000000f00 */
[----:B------:R-:W-:Y:S01]  /*119f0*/  FADD.FTZ R3, R16, R3 ;  /* 0x0000000310037221 */ /* 0x000fe20000010000 */
[----:B------:R-:W-:Y:S01]  /*11a00*/  MOV R193, R42 ;  /* 0x0000002a00c17202 */ /* 0x000fe20000000f00 */
[----:B--2---:R-:W-:Y:S01]  /*11a10*/  FADD.FTZ R114, R17, R2 ;  /* 0x0000000211727221 */ /* 0x004fe20000010000 */
[----:B------:R-:W-:-:S02]  /*11a20*/  MOV R192, R43 ;  /* 0x0000002b00c07202 */ /* 0x000fc40000000f00 */
[----:B------:R-:W-:Y:S01]  /*11a30*/  MOV R28, R35 ;  /* 0x00000023001c7202 */ /* 0x000fe20000000f00 */
[----:B------:R-:W-:Y:S01]  /*11a40*/  HMMA.16816.F32.BF16 R40, R8, R12, R164 ;  /* 0x0000000c0828723c */ /* 0x000fe200000418a4 */
[----:B------:R-:W-:Y:S02]  /*11a50*/  MOV R29, R37 ;  /* 0x00000025001d7202 */ /* 0x000fe40000000f00 */
[----:B------:R-:W-:Y:S02]  /*11a60*/  MOV R30, R38 ;  /* 0x00000026001e7202 */ /* 0x000fe40000000f00 */
[----:B------:R-:W-:-:S03]  /*11a70*/  MOV R31, R39 ;  /* 0x00000027001f7202 */ /* 0x000fc60000000f00 */
[C---:B------:R-:W-:Y:S01]  /*11a80*/  HMMA.16816.F32.BF16 R36, R8.reuse, R18, R168 ;  /* 0x000000120824723c */ /* 0x040fe200000418a8 */
[----:B------:R-:W-:Y:S07]  /*11a90*/  LDSM.16.MT88.4 R16, [R222+0xd000] ;  /* 0x00d00000de10783b */ /* 0x000fee0000004200 */
[----:B------:R-:W-:Y:S01]  /*11aa0*/  HMMA.16816.F32.BF16 R32, R8, R14, R152 ;  /* 0x0000000e0820723c */ /* 0x000fe20000041898 */
[----:B------:R-:W2:Y:S01]  /*11ab0*/  LDSM.16.MT88.4 R12, [R224+0xd000] ;  /* 0x00d00000e00c783b */ /* 0x000ea20000004200 */
[----:B------:R-:W-:Y:S01]  /*11ac0*/  MOV R6, R26 ;  /* 0x0000001a00067202 */ /* 0x000fe20000000f00 */
[----:B------:R-:W-:Y:S01]  /*11ad0*/  MUFU.EX2 R185, R129 ;  /* 0x0000008100b97308 */ /* 0x000fe20000000800 */
[----:B------:R-:W-:-:S07]  /*11ae0*/  FADD.FTZ R0, R186, R205 ;  /* 0x000000cdba007221 */ /* 0x000fce0000010000 */
[----:B------:R-:W3:Y:S01]  /*11af0*/  MUFU.EX2 R26, R128 ;  /* 0x00000080001a7308 */ /* 0x000ee20000000800 */
[----:B------:R-:W-:-:S07]  /*11b00*/  MOV R186, R187 ;  /* 0x000000bb00ba7202 */ /* 0x000fce0000000f00 */
[----:B------:R-:W-:Y:S08]  /*11b10*/  MUFU.EX2 R126, R126 ;  /* 0x0000007e007e7308 */ /* 0x000ff00000000800 */
[----:B------:R-:W-:Y:S08]  /*11b20*/  MUFU.EX2 R124, R124 ;  /* 0x0000007c007c7308 */ /* 0x000ff00000000800 */
[----:B------:R-:W4:Y:S08]  /*11b30*/  MUFU.EX2 R153, R115 ;  /* 0x0000007300997308 */ /* 0x000f300000000800 */
        /* <DEDUP_REMOVED lines=11> */
[----:B---3--:R-:W-:Y:S02]  /*11bf0*/  F2FP.BF16.PACK_AB R8, R26, R185 ;  /* 0x000000b91a08723e */ /* 0x008fe400000010ff */
[----:B----4-:R-:W-:Y:S02]  /*11c00*/  F2FP.BF16.PACK_AB R9, R153, R124 ;  /* 0x0000007c9909723e */ /* 0x010fe400000010ff */
[----:B------:R-:W-:Y:S02]  /*11c10*/  F2FP.BF16.PACK_AB R10, R126, R127 ;  /* 0x0000007f7e0a723e */ /* 0x000fe400000010ff */
[----:B-1----:R-:W-:Y:S02]  /*11c20*/  F2FP.BF16.PACK_AB R11, R170, R184 ;  /* 0x000000b8aa0b723e */ /* 0x002fe400000010ff */
[----:B------:R-:W-:Y:S01]  /*11c30*/  MOV R5, R6 ;  /* 0x0000000600057202 */ /* 0x000fe20000000f00 */
[----:B------:R-:W-:Y:S01]  /*11c40*/  IMAD.MOV.U32 R6, RZ, RZ, R7 ;  /* 0x000000ffff067224 */ /* 0x000fe200078e0007 */
[----:B------:R-:W-:Y:S01]  /*11c50*/  MOV R7, R219 ;  /* 0x000000db00077202 */ /* 0x000fe20000000f00 */
[----:B------:R-:W-:Y:S01]  /*11c60*/  FADD.FTZ R113, R218, R0 ;  /* 0x00000000da717221 */ /* 0x000fe20000010000 */
[----:B------:R-:W-:Y:S01]  /*11c70*/  MUFU.EX2 R219, R125 ;  /* 0x0000007d00db7308 */ /* 0x000fe20000000800 */
[----:B------:R-:W-:Y:S01]  /*11c80*/  MOV R155, R180 ;  /* 0x000000b4009b7202 */ /* 0x000fe20000000f00 */
[----:B------:R-:W-:Y:S01]  /*11c90*/  IMAD.MOV.U32 R129, RZ, RZ, R182 ;  /* 0x000000ffff817224 */ /* 0x000fe200078e00b6 */
[----:B------:R-:W-:-:S02]  /*11ca0*/  MOV R152, R181 ;  /* 0x000000b500987202 */ /* 0x000fc40000000f00 */
[----:B------:R-:W-:-:S03]  /*11cb0*/  MOV R128, R183 ;  /* 0x000000b700807202 */ /* 0x000fc60000000f00 */
[----:B------:R-:W-:Y:S01]  /*11cc0*/  MUFU.EX2 R25, R112 ;  /* 0x0000007000197308 */ /* 0x000fe20000000800 */
[----:B--2---:R-:W-:Y:S07]  /*11cd0*/  HMMA.16816.F32.BF16 R180, R8, R12, R104 ;  /* 0x0000000c08b4723c */ /* 0x004fee0000041868 */
[----:B------:R-:W1:Y:S01]  /*11ce0*/  MUFU.EX2 R154, R63 ;  /* 0x0000003f009a7308 */ /* 0x000e620000000800 */
[----:B------:R-:W-:Y:S01]  /*11cf0*/  MOV R104, R29 ;  /* 0x0000001d00687202 */ /* 0x000fe20000000f00 */
[----:B------:R-:W-:Y:S01]  /*11d00*/  IMAD.MOV.U32 R106, RZ, RZ, R31 ;  /* 0x000000ffff6a7224 */ /* 0x000fe200078e001f */
[----:B------:R-:W-:-:S05]  /*11d10*/  MOV R105, R30 ;  /* 0x0000001e00697202 */ /* 0x000fca0000000f00 */
[----:B------:R-:W-:Y:S08]  /*11d20*/  MUFU.EX2 R171, R62 ;  /* 0x0000003e00ab7308 */ /* 0x000ff00000000800 */
[----:B------:R-:W-:Y:S08]  /*11d30*/  MUFU.EX2 R169, R61 ;  /* 0x0000003d00a97308 */ /* 0x000ff00000000800 */
[----:B------:R2:W3:Y:S08]  /*11d40*/  MUFU.EX2 R216, R60 ;  /* 0x0000003c00d87308 */ /* 0x0004f00000000800 */
[----:B------:R-:W-:Y:S08]  /*11d50*/  MUFU.EX2 R218, R130 ;  /* 0x0000008200da7308 */ /* 0x000ff00000000800 */
[----:B------:R-:W4:Y:S01]  /*11d60*/  MUFU.EX2 R125, R131 ;  /* 0x00000083007d7308 */ /* 0x000f220000000800 */
[C---:B--2---:R-:W-:Y:S08]  /*11d70*/  HMMA.16816.F32.BF16 R60, R8.reuse, R22, R140 ;  /* 0x00000016083c723c */ /* 0x044ff0000004188c */
[----:B------:R-:W-:Y:S07]  /*11d80*/  HMMA.16816.F32.BF16 R140, R8, R18, R108 ;  /* 0x00000012088c723c */ /* 0x000fee000004186c */
[----:B------:R-:W-:-:S02]  /*11d90*/  MOV R108, R28 ;  /* 0x0000001c006c7202 */ /* 0x000fc40000000f00 */
[----:B------:R-:W2:Y:S01]  /*11da0*/  LDSM.16.MT88.4 R28, [R223+0xd000] ;  /* 0x00d00000df1c783b */ /* 0x000ea20000004200 */
[----:B------:R-:W-:Y:S01]  /*11db0*/  FADD.FTZ R4, R4, R204 ;  /* 0x000000cc04047221 */ /* 0x000fe20000010000 */
[----:B------:R-:W-:Y:S01]  /*11dc0*/  MOV R0, R6 ;  /* 0x0000000600007202 */ /* 0x000fe20000000f00 */
[----:B------:R-:W-:Y:S01]  /*11dd0*/  FADD.FTZ R112, R187, R3 ;  /* 0x00000003bb707221 */ /* 0x000fe20000010000 */
[----:B------:R-:W-:Y:S01]  /*11de0*/  MOV R3, R5 ;  /* 0x0000000500037202 */ /* 0x000fe20000000f00 */
[----:B------:R-:W-:Y:S01]  /*11df0*/  FADD.FTZ R2, R186, R4 ;  /* 0x00000004ba027221 */ /* 0x000fe20000010000 */
[----:B-1----:R-:W-:Y:S01]  /*11e00*/  F2FP.BF16.PACK_AB R4, R154, R25 ;  /* 0x000000199a04723e */ /* 0x002fe200000010ff */
[----:B------:R-:W-:Y:S01]  /*11e10*/  IMAD.MOV.U32 R115, RZ, RZ, R7 ;  /* 0x000000ffff737224 */ /* 0x000fe200078e0007 */
[----:B---3--:R-:W-:Y:S02]  /*11e20*/  F2FP.BF16.PACK_AB R5, R219, R216 ;  /* 0x000000d8db05723e */ /* 0x008fe400000010ff */
[----:B------:R-:W-:-:S02]  /*11e30*/  F2FP.BF16.PACK_AB R6, R169, R171 ;  /* 0x000000aba906723e */ /* 0x000fc400000010ff */
[----:B----4-:R-:W-:Y:S01]  /*11e40*/  F2FP.BF16.PACK_AB R7, R125, R218 ;  /* 0x000000da7d07723e */ /* 0x010fe200000010ff */
[----:B------:R-:W-:Y:S01]  /*11e50*/  IMAD.MOV.U32 R109, RZ, RZ, R27 ;  /* 0x000000ffff6d7224 */ /* 0x000fe200078e001b */
[----:B------:R-:W-:Y:S01]  /*11e60*/  MOV R168, R24 ;  /* 0x0000001800a87202 */ /* 0x000fe20000000f00 */
[-C--:B------:R-:W-:Y:S01]  /*11e70*/  HMMA.16816.F32.BF16 R148, R8, R20.reuse, R148 ;  /* 0x000000140894723c */ /* 0x080fe20000041894 */
[----:B------:R-:W-:Y:S02]  /*11e80*/  MOV R111, R25 ;  /* 0x00000019006f7202 */ /* 0x000fe40000000f00 */
        /* <DEDUP_REMOVED lines=10> */
[----:B------:R-:W-:Y:S01]  /*11f30*/  MOV R99, R13 ;  /* 0x0000000d00637202 */ /* 0x000fe20000000f00 */
[C---:B------:R-:W-:Y:S08]  /*11f40*/  HMMA.16816.F32.BF16 R160, R4.reuse, R16, R160 ;  /* 0x0000001004a0723c */ /* 0x040ff000000418a0 */
[C---:B------:R-:W-:Y:S01]  /*11f50*/  HMMA.16816.F32.BF16 R172, R4.reuse, R18, R172 ;  /* 0x0000001204ac723c */ /* 0x040fe200000418ac */
[----:B------:R-:W2:Y:S07]  /*11f60*/  LDSM.16.MT88.4 R16, [R224+0xf000] ;  /* 0x00f00000e010783b */ /* 0x000eae0000004200 */
[-C--:B------:R-:W-:Y:S08]  /*11f70*/  HMMA.16816.F32.BF16 R188, R4, R14.reuse, R188 ;  /* 0x0000000e04bc723c */ /* 0x080ff000000418bc */
[----:B------:R-:W-:Y:S01]  /*11f80*/  HMMA.16816.F32.BF16 R136, R8, R14, R84 ;  /* 0x0000000e0888723c */ /* 0x000fe20000041854 */
[----:B------:R-:W4:Y:S01]  /*11f90*/  LDSM.16.MT88.4 R12, [R223+0xf000] ;  /* 0x00f00000df0c783b */ /* 0x000f220000004200 */
[----:B------:R-:W-:Y:S01]  /*11fa0*/  IMAD.MOV.U32 R96, RZ, RZ, R104 ;  /* 0x000000ffff607224 */ /* 0x000fe200078e0068 */
[----:B------:R-:W-:-:S02]  /*11fb0*/  MOV R97, R105 ;  /* 0x0000006900617202 */ /* 0x000fc40000000f00 */
[----:B------:R-:W-:-:S03]  /*11fc0*/  MOV R98, R106 ;  /* 0x0000006a00627202 */ /* 0x000fc60000000f00 */
[C---:B-1----:R-:W-:Y:S08]  /*11fd0*/  HMMA.16816.F32.BF16 R84, R4.reuse, R26, R88 ;  /* 0x0000001a0454723c */ /* 0x042ff00000041858 */
[-C--:B---3--:R-:W-:Y:S07]  /*11fe0*/  HMMA.16816.F32.BF16 R88, R4, R20.reuse, R80 ;  /* 0x000000140458723c */ /* 0x088fee0000041850 */
[----:B------:R-:W-:Y:S01]  /*11ff0*/  MOV R83, R107 ;  /* 0x0000006b00537202 */ /* 0x000fe20000000f00 */
[----:B------:R-:W-:Y:S01]  /*12000*/  HMMA.16816.F32.BF16 R52, R8, R20, R52 ;  /* 0x000000140834723c */ /* 0x000fe20000041834 */
[----:B------:R-:W-:Y:S01]  /*12010*/  IMAD.MOV.U32 R80, RZ, RZ, R96 ;  /* 0x000000ffff507224 */ /* 0x000fe200078e0060 */
[----:B------:R-:W-:Y:S01]  /*12020*/  MOV R81, R97 ;  /* 0x0000006100517202 */ /* 0x000fe20000000f00 */
[----:B------:R1:W-:Y:S01]  /*12030*/  MUFU.EX2 R20, R83 ;  /* 0x0000005300147308 */ /* 0x0003e20000000800 */
[----:B------:R-:W-:Y:S01]  /*12040*/  MOV R82, R98 ;  /* 0x0000006200527202 */ /* 0x000fe20000000f00 */
[----:B------:R-:W-:Y:S01]  /*12050*/  IMAD.MOV.U32 R97, RZ, RZ, R153 ;  /* 0x000000ffff617224 */ /* 0x000fe200078e0099 */
[----:B------:R-:W-:-:S02]  /*12060*/  MOV R98, R152 ;  /* 0x0000009800627202 */ /* 0x000fc40000000f00 */
[----:B------:R-:W-:Y:S02]  /*12070*/  MOV R96, R154 ;  /* 0x0000009a00607202 */ /* 0x000fe40000000f00 */
[----:B-1----:R-:W-:Y:S02]  /*12080*/  MOV R83, R155 ;  /* 0x0000009b00537202 */ /* 0x002fe40000000f00 */
[----:B------:R-:W1:Y:S01]  /*12090*/  LDSM.16.MT88.4 R152, [R221+0xd800] ;  /* 0x00d80000dd98783b */ /* 0x000e620000004200 */
[----:B------:R-:W-:Y:S01]  /*120a0*/  MOV R130, R192 ;  /* 0x000000c000827202 */ /* 0x000fe20000000f00 */
[----:B------:R-:W-:Y:S01]  /*120b0*/  IMAD.MOV.U32 R186, RZ, RZ, R194 ;  /* 0x000000ffffba7224 */ /* 0x000fe200078e00c2 */
[----:B------:R-:W-:Y:S02]  /*120c0*/  MOV R187, R193 ;  /* 0x000000c100bb7202 */ /* 0x000fe40000000f00 */
[----:B------:R-:W-:Y:S01]  /*120d0*/  MOV R131, R195 ;  /* 0x000000c300837202 */ /* 0x000fe20000000f00 */
[-C--:B------:R-:W-:Y:S01]  /*120e0*/  HMMA.16816.F32.BF16 R196, R8, R28.reuse, R196 ;  /* 0x0000001c08c4723c */ /* 0x080fe200000418c4 */
[----:B------:R-:W-:Y:S07]  /*120f0*/  MUFU.EX2 R239, R239 ;  /* 0x000000ef00ef7308 */ /* 0x000fee0000000800 */
[C---:B------:R-:W-:Y:S01]  /*12100*/  HMMA.16816.F32.BF16 R192, R4.reuse, R28, R100 ;  /* 0x0000001c04c0723c */ /* 0x040fe20000041864 */
[----:B------:R-:W-:Y:S07]  /*12110*/  MUFU.EX2 R217, R217 ;  /* 0x000000d900d97308 */ /* 0x000fee0000000800 */
[-C--:B------:R-:W-:Y:S01]  /*12120*/  HMMA.16816.F32.BF16 R100, R4, R24.reuse, R92 ;  /* 0x000000180464723c */ /* 0x080fe2000004185c */
[----:B------:R3:W-:Y:S07]  /*12130*/  MUFU.EX2 R21, R226 ;  /* 0x000000e200157308 */ /* 0x0007ee0000000800 */
[----:B------:R-:W-:Y:S01]  /*12140*/  HMMA.16816.F32.BF16 R116, R8, R24, R116 ;  /* 0x000000180874723c */ /* 0x000fe20000041874 */
[----:B------:R-:W-:Y:S07]  /*12150*/  MUFU.EX2 R214, R214 ;  /* 0x000000d600d67308 */ /* 0x000fee0000000800 */
[C---:B--2---:R-:W-:Y:S01]  /*12160*/  HMMA.16816.F32.BF16 R104, R4.reuse, R16, R72 ;  /* 0x000000100468723c */ /* 0x044fe20000041848 */
[----:B------:R-:W2:Y:S07]  /*12170*/  MUFU.EX2 R210, R210 ;  /* 0x000000d200d27308 */ /* 0x000eae0000000800 */
[----:B----4-:R-:W-:Y:S01]  /*12180*/  HMMA.16816.F32.BF16 R64, R4, R12, R64 ;  /* 0x0000000c0440723c */ /* 0x010fe20000041840 */
[----:B------:R-:W-:Y:S07]  /*12190*/  MUFU.EX2 R215, R215 ;  /* 0x000000d700d77308 */ /* 0x000fee0000000800 */
[C---:B------:R-:W-:Y:S01]  /*121a0*/  HMMA.16816.F32.BF16 R48, R8.reuse, R22, R48 ;  /* 0x000000160830723c */ /* 0x040fe20000041830 */
[----:B------:R-:W-:Y:S07]  /*121b0*/  MUFU.EX2 R212, R212 ;  /* 0x000000d400d47308 */ /* 0x000fee0000000800 */
[C---:B------:R-:W-:Y:S01]  /*121c0*/  HMMA.16816.F32.BF16 R44, R8.reuse, R16, R44 ;  /* 0x00000010082c723c */ /* 0x040fe2000004182c */
[----:B------:R-:W-:Y:S07]  /*121d0*/  MUFU.EX2 R16, R202 ;  /* 0x000000ca00107308 */ /* 0x000fee0000000800 */
[C---:B------:R-:W-:Y:S01]  /*121e0*/  HMMA.16816.F32.BF16 R36, R8.reuse, R18, R36 ;  /* 0x000000120824723c */ /* 0x040fe20000041824 */
[----:B------:R-:W4:Y:S07]  /*121f0*/  MUFU.EX2 R17, R200 ;  /* 0x000000c800117308 */ /* 0x000f2e0000000800 */
[C---:B------:R-:W-:Y:S01]  /*12200*/  HMMA.16816.F32.BF16 R40, R8.reuse, R12, R40 ;  /* 0x0000000c0828723c */ /* 0x040fe20000041828 */
[----:B------:R-:W-:Y:S07]  /*12210*/  MUFU.EX2 R211, R211 ;  /* 0x000000d300d37308 */ /* 0x000fee0000000800 */
[C---:B------:R-:W-:Y:S01]  /*12220*/  HMMA.16816.F32.BF16 R32, R8.reuse, R14, R32 ;  /* 0x0000000e0820723c */ /* 0x040fe20000041820 */
[----:B------:R-:W-:Y:S01]  /*12230*/  MUFU.EX2 R209, R209 ;  /* 0x000000d100d17308 */ /* 0x000fe20000000800 */
[----:B------:R-:W-:Y:S01]  /*12240*/  FADD.FTZ R0, R0, R114 ;  /* 0x0000007200007221 */ /* 0x000fe20000010000 */
[----:B---3--:R3:W5:Y:S05]  /*12250*/  LDL.LU R226, [R1+0xb0] ;  /* 0x0000b00001e27983 */ /* 0x00876a0000300800 */
[C---:B------:R-:W-:Y:S01]  /*12260*/  HMMA.16816.F32.BF16 R28, R8.reuse, R30, R132 ;  /* 0x0000001e081c723c */ /* 0x040fe20000041884 */
[----:B------:R-:W-:Y:S07]  /*12270*/  MUFU.EX2 R213, R213 ;  /* 0x000000d500d57308 */ /* 0x000fee0000000800 */
[----:B------:R-:W-:Y:S01]  /*12280*/  HMMA.16816.F32.BF16 R24, R8, R26, R120 ;  /* 0x0000001a0818723c */ /* 0x000fe20000041878 */
[----:B------:R-:W1:Y:S08]  /*12290*/  MUFU.EX2 R208, R208 ;  /* 0x000000d000d07308 */ /* 0x000e700000000800 */
[----:B------:R-:W-:Y:S08]  /*122a0*/  MUFU.EX2 R12, R201 ;  /* 0x000000c9000c7308 */ /* 0x000ff00000000800 */
[----:B------:R1:W1:Y:S01]  /*122b0*/  MUFU.EX2 R11, R203 ;  /* 0x000000cb000b7308 */ /* 0x0002620000000800 */
[----:B------:R-:W-:Y:S01]  /*122c0*/  FADD.FTZ R3, R3, R113 ;  /* 0x0000007103037221 */ /* 0x000fe20000010000 */
[----:B------:R-:W-:Y:S01]  /*122d0*/  HMMA.16816.F32.BF16 R92, R4, R22, R76 ;  /* 0x00000016045c723c */ /* 0x000fe2000004184c */
[----:B------:R-:W-:-:S02]  /*122e0*/  FADD.FTZ R2, R80, R2 ;  /* 0x0000000250027221 */ /* 0x000fc40000010000 */
[----:B------:R-:W-:-:S05]  /*122f0*/  FADD.FTZ R0, R82, R0 ;  /* 0x0000000052007221 */ /* 0x000fca0000010000 */
[----:B------:R-:W-:Y:S01]  /*12300*/  HMMA.16816.F32.BF16 R68, R4, R18, R68 ;  /* 0x000000120444723c */ /* 0x000fe20000041844 */
[----:B------:R-:W-:Y:S01]  /*12310*/  FADD.FTZ R10, R129, R0 ;  /* 0x00000000810a7221 */ /* 0x000fe20000010000 */
[----:B------:R-:W-:-:S06]  /*12320*/  MOV R23, R125 ;  /* 0x0000007d00177202 */ /* 0x000fcc0000000f00 */
[----:B------:R-:W-:Y:S01]  /*12330*/  HMMA.16816.F32.BF16 R56, R4, R14, R56 ;  /* 0x0000000e0438723c */ /* 0x000fe20000041838 */
[----:B------:R-:W-:Y:S01]  /*12340*/  IMAD.MOV.U32 R18, RZ, RZ, R126 ;  /* 0x000000ffff127224 */ /* 0x000fe200078e007e */
[----:B--2---:R-:W-:Y:S01]  /*12350*/  F2FP.BF16.PACK_AB R129, R210, R214 ;  /* 0x000000d6d281723e */ /* 0x004fe200000010ff */
[----:B-1----:R-:W-:Y:S04]  /*12360*/  LDSM.16.MT88.4 R200, [R223+0xd800] ;  /* 0x00d80000dfc8783b */ /* 0x002fe80000004200 */
        /* <DEDUP_REMOVED lines=8> */
[----:B------:R-:W-:Y:S01]  /*123f0*/  IMAD.MOV.U32 R111, RZ, RZ, R124 ;  /* 0x000000ffff6f7224 */ /* 0x000fe200078e007c */
[----:B------:R-:W-:-:S02]  /*12400*/  F2FP.BF16.PACK_AB R130, R21, R217 ;  /* 0x000000d91582723e */ /* 0x000fc400000010ff */
[----:B----4-:R-:W-:Y:S02]  /*12410*/  F2FP.BF16.PACK_AB R131, R17, R16 ;  /* 0x000000101183723e */ /* 0x010fe400000010ff */
[----:B------:R-:W-:Y:S02]  /*12420*/  F2FP.BF16.PACK_AB R124, R212, R215 ;  /* 0x000000d7d47c723e */ /* 0x000fe400000010ff */
[----:B------:R-:W-:Y:S02]  /*12430*/  F2FP.BF16.PACK_AB R125, R208, R213 ;  /* 0x000000d5d07d723e */ /* 0x000fe400000010ff */
[----:B------:R-:W-:Y:S02]  /*12440*/  F2FP.BF16.PACK_AB R126, R209, R211 ;  /* 0x000000d3d17e723e */ /* 0x000fe400000010ff */
[----:B------:R-:W-:Y:S01]  /*12450*/  F2FP.BF16.PACK_AB R127, R11, R12 ;  /* 0x0000000c0b7f723e */ /* 0x000fe200000010ff */
[----:B------:R-:W-:Y:S01]  /*12460*/  FADD.FTZ R9, R83, R4 ;  /* 0x0000000453097221 */ /* 0x000fe20000010000 */
[----:B------:R-:W-:Y:S01]  /*12470*/  MOV R82, R99 ;  /* 0x0000006300527202 */ /* 0x000fe20000000f00 */
[----:B------:R-:W-:Y:S01]  /*12480*/  IMAD.MOV.U32 R80, RZ, RZ, R97 ;  /* 0x000000ffff507224 */ /* 0x000fe200078e0061 */
[----:B------:R-:W-:Y:S01]  /*12490*/  MOV R83, R108 ;  /* 0x0000006c00537202 */ /* 0x000fe20000000f00 */
[----:B------:R-:W-:Y:S01]  /*124a0*/  HMMA.16816.F32.BF16 R148, R128, R152, R148 ;  /* 0x000000988094723c */ /* 0x000fe20000041894 */
[----:B------:R-:W-:Y:S01]  /*124b0*/  MOV R135, R81 ;  /* 0x0000005100877202 */ /* 0x000fe20000000f00 */
[----:B------:R-:W1:Y:S01]  /*124c0*/  LDSM.16.MT88.4 R4, [R223+0xf800] ;  /* 0x00f80000df04783b */ /* 0x000e620000004200 */
[----:B------:R-:W-:Y:S01]  /*124d0*/  MOV R134, R82 ;  /* 0x0000005200867202 */ /* 0x000fe20000000f00 */
[----:B------:R-:W-:-:S04]  /*124e0*/  IMAD.MOV.U32 R133, RZ, RZ, R83 ;  /* 0x000000ffff857224 */ /* 0x000fc800078e0053 */
[----:B------:R-:W-:Y:S01]  /*124f0*/  HMMA.16816.F32.BF16 R144, R124, R152, R144 ;  /* 0x000000987c90723c */ /* 0x000fe20000041890 */
[----:B------:R-:W-:Y:S01]  /*12500*/  MOV R99, R115 ;  /* 0x0000007300637202 */ /* 0x000fe20000000f00 */
[----:B------:R-:W-:-:S06]  /*12510*/  IMAD.MOV.U32 R115, RZ, RZ, R168 ;  /* 0x000000ffff737224 */ /* 0x000fcc00078e00a8 */
[-C--:B------:R-:W-:Y:S08]  /*12520*/  HMMA.16816.F32.BF16 R156, R124, R154.reuse, R156 ;  /* 0x0000009a7c9c723c */ /* 0x080ff0000004189c */
[----:B------:R-:W-:Y:S07]  /*12530*/  HMMA.16816.F32.BF16 R152, R128, R154, R60 ;  /* 0x0000009a8098723c */ /* 0x000fee000004183c */
[----:B------:R-:W-:-:S02]  /*12540*/  MOV R62, R80 ;  /* 0x00000050003e7202 */ /* 0x000fc40000000f00 */
[----:B------:R-:W2:Y:S01]  /*12550*/  LDSM.16.MT88.4 R80, [R221+0xf800] ;  /* 0x00f80000dd50783b */ /* 0x000ea20000004200 */
[----:B------:R-:W-:Y:S01]  /*12560*/  FADD.FTZ R0, R225, R3 ;  /* 0x00000003e1007221 */ /* 0x000fe20000010000 */
[----:B------:R-:W-:Y:S02]  /*12570*/  MOV R3, R115 ;  /* 0x0000007300037202 */ /* 0x000fe40000000f00 */
[----:B------:R-:W4:Y:S01]  /*12580*/  LDSM.16.MT88.4 R112, [R224+0xf800] ;  /* 0x00f80000e070783b */ /* 0x000f220000004200 */
[----:B------:R-:W-:Y:S01]  /*12590*/  MOV R79, R96 ;  /* 0x00000060004f7202 */ /* 0x000fe20000000f00 */
[----:B------:R-:W-:Y:S01]  /*125a0*/  IMAD.MOV.U32 R96, RZ, RZ, R109 ;  /* 0x000000ffff607224 */ /* 0x000fe200078e006d */
[----:B------:R-:W-:Y:S01]  /*125b0*/  MOV R108, R187 ;  /* 0x000000bb006c7202 */ /* 0x000fe20000000f00 */
[----:B------:R-:W-:Y:S01]  /*125c0*/  FADD.FTZ R8, R220, R2 ;  /* 0x00000002dc087221 */ /* 0x000fe20000010000 */
[----:B------:R-:W-:Y:S01]  /*125d0*/  MOV R97, R110 ;  /* 0x0000006e00617202 */ /* 0x000fe20000000f00 */
[----:B-1----:R-:W-:Y:S01]  /*125e0*/  HMMA.16816.F32.BF16 R120, R124, R4, R64 ;  /* 0x000000047c78723c */ /* 0x002fe20000041840 */
[----:B------:R-:W-:Y:S01]  /*125f0*/  MOV R109, R186 ;  /* 0x000000ba006d7202 */ /* 0x000fe20000000f00 */
[----:B------:R3:W5:Y:S01]  /*12600*/  LDL.LU R225, [R1+0xac] ;  /* 0x0000ac0001e17983 */ /* 0x0007620000300800 */
[----:B------:R-:W-:Y:S01]  /*12610*/  MOV R110, R185 ;  /* 0x000000b9006e7202 */ /* 0x000fe20000000f00 */
[----:B------:R-:W-:Y:S01]  /*12620*/  IMAD.MOV.U32 R2, RZ, RZ, R99 ;  /* 0x000000ffff027224 */ /* 0x000fe200078e0063 */
[----:B------:R-:W-:Y:S01]  /*12630*/  MOV R60, R98 ;  /* 0x00000062003c7202 */ /* 0x000fe20000000f00 */
[----:B------:R-:W-:Y:S01]  /*12640*/  FADD.FTZ R3, R3, R10 ;  /* 0x0000000a03037221 */ /* 0x000fe20000010000 */
[----:B------:R-:W-:Y:S01]  /*12650*/  MOV R61, R97 ;  /* 0x00000061003d7202 */ /* 0x000fe20000000f00 */
[----:B------:R-:W-:-:S02]  /*12660*/  FADD.FTZ R2, R2, R9 ;  /* 0x0000000902027221 */ /* 0x000fc40000010000 */
[----:B------:R-:W-:Y:S01]  /*12670*/  IMAD.MOV.U32 R63, RZ, RZ, R79 ;  /* 0x000000ffff3f7224 */ /* 0x000fe200078e004f */
[----:B------:R-:W-:Y:S01]  /*12680*/  MOV R15, R184 ;  /* 0x000000b8000f7202 */ /* 0x000fe20000000f00 */
[----:B------:R3:W5:Y:S01]  /*12690*/  LDL.LU R220, [R1+0xa8] ;  /* 0x0000a80001dc7983 */ /* 0x0007620000300800 */
[----:B------:R-:W-:Y:S01]  /*126a0*/  MOV R13, R171 ;  /* 0x000000ab000d7202 */ /* 0x000fe20000000f00 */
[----:B--2---:R-:W-:Y:S01]  /*126b0*/  HMMA.16816.F32.BF16 R72, R124, R80, R100 ;  /* 0x000000507c48723c */ /* 0x004fe20000041864 */
[----:B------:R-:W-:Y:S01]  /*126c0*/  MOV R19, R170 ;  /* 0x000000aa00137202 */ /* 0x000fe20000000f00 */
[----:B------:R-:W-:Y:S05]  /*126d0*/  LDSM.16.MT88.4 R184, [R224+0xd800] ;  /* 0x00d80000e0b8783b */ /* 0x000fea0000004200 */
[----:B------:R-:W-:-:S02]  /*126e0*/  MOV R100, R108 ;  /* 0x0000006c00647202 */ /* 0x000fc40000000f00 */
[----:B------:R-:W-:Y:S01]  /*126f0*/  MOV R101, R109 ;  /* 0x0000006d00657202 */ /* 0x000fe20000000f00 */
[----:B------:R-:W-:Y:S01]  /*12700*/  IMAD.MOV.U32 R102, RZ, RZ, R110 ;  /* 0x000000ffff667224 */ /* 0x000fe200078e006e */
[----:B------:R-:W-:Y:S02]  /*12710*/  MOV R103, R111 ;  /* 0x0000006f00677202 */ /* 0x000fe40000000f00 */
[----:B------:R-:W-:Y:S02]  /*12720*/  MOV R64, R100 ;  /* 0x0000006400407202 */ /* 0x000fe40000000f00 */
[----:B------:R-:W-:Y:S01]  /*12730*/  MOV R65, R101 ;  /* 0x0000006500417202 */ /* 0x000fe20000000f00 */
[----:B----4-:R-:W-:Y:S01]  /*12740*/  HMMA.16816.F32.BF16 R108, R124, R114, R68 ;  /* 0x000000727c6c723c */ /* 0x010fe20000041844 */
[----:B------:R-:W-:Y:S01]  /*12750*/  IMAD.MOV.U32 R66, RZ, RZ, R102 ;  /* 0x000000ffff427224 */ /* 0x000fe200078e0066 */
[----:B------:R-:W-:Y:S01]  /*12760*/  MOV R67, R103 ;  /* 0x0000006700437202 */ /* 0x000fe20000000f00 */
[----:B------:R-:W-:-:S05]  /*12770*/  FADD.FTZ R0, R64, R0 ;  /* 0x0000000040007221 */ /* 0x000fca0000010000 */
        /* <DEDUP_REMOVED lines=46> */
[C---:B------:R-:W-:Y:S08]  /*12a60*/  HMMA.16816.F32.BF16 R176, R124.reuse, R184, R176 ;  /* 0x000000b87cb0723c */ /* 0x040ff000000418b0 */
[C---:B------:R-:W-:Y:S08]  /*12a70*/  HMMA.16816.F32.BF16 R188, R124.reuse, R186, R188 ;  /* 0x000000ba7cbc723c */ /* 0x040ff000000418bc */
[C---:B------:R-:W-:Y:S08]  /*12a80*/  HMMA.16816.F32.BF16 R192, R124.reuse, R200, R192 ;  /* 0x000000c87cc0723c */ /* 0x040ff000000418c0 */
[C---:B------:R-:W-:Y:S08]  /*12a90*/  HMMA.16816.F32.BF16 R204, R124.reuse, R202, R204 ;  /* 0x000000ca7ccc723c */ /* 0x040ff000000418cc */
[C---:B--2---:R-:W-:Y:S08]  /*12aa0*/  HMMA.16816.F32.BF16 R88, R124.reuse, R96, R88 ;  /* 0x000000607c58723c */ /* 0x044ff00000041858 */
        /* <DEDUP_REMOVED lines=40> */
[----:B------:R-:W-:Y:S04]  /*12d30*/  STL [R1+0xac], R69 ;  /* 0x0000ac4501007387 */ /* 0x000fe80000100800 */
[----:B------:R-:W-:Y:S04]  /*12d40*/  STL [R1+0xa8], R68 ;  /* 0x0000a84401007387 */ /* 0x000fe80000100800 */
[----:B------:R-:W1:Y:S02]  /*12d50*/  S2R R239, SR_TID.X ;  /* 0x0000000000ef7919 */ /* 0x000e640000002100 */
[----:B-1----:R-:W-:-:S05]  /*12d60*/  IMAD.SHL.U32 R239, R239, 0x2, RZ ;  /* 0x00000002efef7824 */ /* 0x002fca00078e00ff */
[----:B------:R-:W-:Y:S02]  /*12d70*/  LOP3.LUT R239, R239, 0x6, RZ, 0xc0, !PT ;  /* 0x00000006efef7812 */ /* 0x000fe400078ec0ff */
        /* <DEDUP_REMOVED lines=236> */
[----:B------:R-:W-:Y:S01]  /*13c40*/  IMAD.MOV.U32 R56, RZ, RZ, R72 ;  /* 0x000000ffff387224 */ /* 0x000fe200078e0048 */
[----:B------:R-:W-:Y:S01]  /*13c50*/  MOV R2, R74 ;  /* 0x0000004a00027202 */ /* 0x000fe20000000f00 */
[----:B------:R-:W-:Y:S01]  /*13c60*/  IMAD.MOV.U32 R3, RZ, RZ, R73 ;  /* 0x000000ffff037224 */ /* 0x000fe200078e0049 */
[----:B------:R-:W2:Y:S01]  /*13c70*/  LDSM.16.M88.4 R8, [R230+0x4000] ;  /* 0x00400000e608783b */ /* 0x000ea20000000200 */
[----:B------:R-:W-:-:S02]  /*13c80*/  IMAD.MOV.U32 R0, RZ, RZ, R75 ;  /* 0x000000ffff007224 */ /* 0x000fc400078e004b */
[----:B------:R-:W-:Y:S02]  /*13c90*/  IMAD.MOV.U32 R45, RZ, RZ, R3 ;  /* 0x000000ffff2d7224 */ /* 0x000fe400078e0003 */
[----:B------:R-:W-:Y:S02]  /*13ca0*/  IMAD.MOV.U32 R46, RZ, RZ, R2 ;  /* 0x000000ffff2e7224 */ /* 0x000fe400078e0002 */
[----:B------:R-:W-:Y:S02]  /*13cb0*/  IMAD.MOV.U32 R47, RZ, RZ, R0 ;  /* 0x000000ffff2f7224 */ /* 0x000fe400078e0000 */
        /* <DEDUP_REMOVED lines=21> */
[----:B------:R-:W-:Y:S01]  /*13e10*/  IMAD.U32 R0, RZ, RZ, UR22 ;  /* 0x00000016ff007e24 */ /* 0x000fe2000f8e00ff */
[----:B------:R-:W-:Y:S03]  /*13e20*/  HMMA.16816.F32.BF16 R36, R4, R14, R136 ;  /* 0x0000000e0424723c */ /* 0x000fe60000041888 */
[----:B------:R-:W-:-:S04]  /*13e30*/  IMAD R0, R0, 0x40, R239 ;  /* 0x0000004000007824 */ /* 0x000fc800078e02ef */
[----:B------:R-:W-:Y:S01]  /*13e40*/  IMAD.IADD R2, R247, 0x1, -R0 ;  /* 0x00000001f7027824 */ /* 0x000fe200078e0a00 */
[----:B------:R-:W-:Y:S01]  /*13e50*/  HMMA.16816.F32.BF16 R24, R8, R14, R64 ;  /* 0x0000000e0818723c */ /* 0x000fe20000041840 */
[----:B------:R-:W1:Y:S01]  /*13e60*/  LDSM.16.M88.4 R12, [R226+0xb800] ;  /* 0x00b80000e20c783b */ /* 0x000e620000000200 */
[C---:B------:R-:W-:Y:S02]  /*13e70*/  ISETP.GE.AND P1, PT, R0.reuse, R252, PT ;  /* 0x000000fc0000720c */ /* 0x040fe40003f26270 */
        /* <DEDUP_REMOVED lines=40> */
[----:B------:R-:W-:Y:S07]  /*14100*/  HMMA.16816.F32.BF16 R4, R8, R14, R16 ;  /* 0x0000000e0804723c */ /* 0x000fee0000041810 */
[----:B------:R-:W-:Y:S02]  /*14110*/  FMUL.FTZ R17, R133, c[0x0][0x2ec] ;  /* 0x0000bb0085117a20 */ /* 0x000fe40000410000 */
[----:B------:R-:W-:-:S02]  /*14120*/  FMUL.FTZ R19, R141, c[0x0][0x2ec] ;  /* 0x0000bb008d137a20 */ /* 0x000fc40000410000 */
[----:B------:R-:W-:Y:S02]  /*14130*/  FMUL.FTZ R18, R58, c[0x0][0x2ec] ;  /* 0x0000bb003a127a20 */ /* 0x000fe40000410000 */
        /* <DEDUP_REMOVED lines=52> */
[----:B-1----:R-:W-:Y:S02]  /*14480*/  IMAD.IADD R3, R248, 0x1, -R2 ;  /* 0x00000001f8037824 */ /* 0x002fe400078e0a02 */
        /* <DEDUP_REMOVED lines=16> */
[----:B------:R-:W-:Y:S01]  /*14590*/  ISETP.GE.AND P1, PT, R0, R250, PT ;  /* 0x000000fa0000720c */ /* 0x000fe20003f26270 */
[----:B------:R-:W1:Y:S01]  /*145a0*/  MUFU.TANH R12, R12 ;  /* 0x0000000c000c7308 */ /* 0x000e620000002400 */
[----:B------:R-:W-:Y:S01]  /*145b0*/  FSEL R60, R15, -INF , !P4 ;  /* 0xff8000000f3c7808 */ /* 0x000fe20006000000 */
[----:B------:R-:W-:Y:S01]  /*145c0*/  FMUL.FTZ R15, R142, c[0x0][0x2ec] ;  /* 0x0000bb008e0f7a20 */ /* 0x000fe20000410000 */
[----:B------:R-:W-:-:S02]  /*145d0*/  ISETP.LT.OR P1, PT, R0, R244, P1 ;  /* 0x000000f40000720c */ /* 0x000fc40000f21670 */
[----:B------:R-:W-:Y:S02]  /*145e0*/  FSEL R23, R6, -INF , !P0 ;  /* 0xff80000006177808 */ /* 0x000fe40004000000 */
[----:B------:R-:W-:Y:S01]  /*145f0*/  FSEL R32, R2, -INF , !P1 ;  /* 0xff80000002207808 */ /* 0x000fe20004800000 */
[----:B------:R-:W-:Y:S01]  /*14600*/  MUFU.TANH R15, R15 ;  /* 0x0000000f000f7308 */ /* 0x000fe20000002400 */
        /* <DEDUP_REMOVED lines=32> */
[--C-:B------:R-:W-:Y:S01]  /*14810*/  IMAD.IADD R5, R241, 0x1, -R2.reuse ;  /* 0x00000001f1057824 */ /* 0x100fe200078e0a02 */
[C---:B------:R-:W-:Y:S01]  /*14820*/  ISETP.GE.AND P4, PT, R2.reuse, R252, PT ;  /* 0x000000fc0200720c */ /* 0x040fe20003f86270 */
[----:B--2---:R-:W-:Y:S01]  /*14830*/  IMAD.IADD R3, R247, 0x1, -R2 ;  /* 0x00000001f7037824 */ /* 0x004fe200078e0a02 */
[----:B------:R1:W2:Y:S02]  /*14840*/  I2F R11, R4 ;  /* 0x00000004000b7306 */ /* 0x0002a40000201400 */
[----:B------:R-:W-:Y:S02]  /*14850*/  ISETP.LT.OR P4, PT, R2, R246, P4 ;  /* 0x000000f60200720c */ /* 0x000fe40002781670 */
        /* <DEDUP_REMOVED lines=18> */
[----:B---3--:R-:W-:-:S05]  /*14980*/  FFMA.FTZ R13, R8, -UR21, R13 ;  /* 0x80000015080d7c23 */ /* 0x008fca000801000d */
[----:B------:R-:W-:Y:S01]  /*14990*/  FSEL R22, R13, -INF , !P4 ;  /* 0xff8000000d167808 */ /* 0x000fe20006000000 */
[----:B------:R-:W-:Y:S01]  /*149a0*/  FMUL.FTZ R13, R59, c[0x0][0x2ec] ;  /* 0x0000bb003b0d7a20 */ /* 0x000fe20000410000 */
[----:B------:R-:W3:Y:S01]  /*149b0*/  MUFU.TANH R5, R5 ;  /* 0x0000000500057308 */ /* 0x000ee20000002400 */
[----:B-1----:R-:W-:Y:S02]  /*149c0*/  FFMA.FTZ R11, R3, -UR21, R17 ;  /* 0x80000015030b7c23 */ /* 0x002fe40008010011 */
[----:B--2---:R-:W-:-:S05]  /*149d0*/  FFMA.FTZ R6, R6, -UR21, R4 ;  /* 0x8000001506067c23 */ /* 0x004fca0008010004 */
[----:B------:R-:W-:Y:S01]  /*149e0*/  MUFU.TANH R13, R13 ;  /* 0x0000000d000d7308 */ /* 0x000fe20000002400 */
[----:B------:R-:W-:Y:S02]  /*149f0*/  FFMA.FTZ R4, R9, -UR21, R12 ;  /* 0x8000001509047c23 */ /* 0x000fe4000801000c */
[----:B------:R-:W-:Y:S01]  /*14a00*/  FFMA.FTZ R12, R7, -UR21, R16 ;  /* 0x80000015070c7c23 */ /* 0x000fe20008010010 */
[----:B------:R-:W-:Y:S01]  /*14a10*/  FSEL R20, R6, -INF , !P1 ;  /* 0xff80000006147808 */ /* 0x000fe20004800000 */
[----:B------:R-:W-:Y:S01]  /*14a20*/  FMUL.FTZ R16, R56, c[0x0][0x2ec] ;  /* 0x0000bb0038107a20 */ /* 0x000fe20000410000 */
[----:B------:R-:W-:Y:S01]  /*14a30*/  FSEL R3, R4, -INF , !P6 ;  /* 0xff80000004037808 */ /* 0x000fe20007000000 */
[----:B---3--:R-:W-:Y:S01]  /*14a40*/  FFMA.FTZ R5, R10, -UR21, R5 ;  /* 0x800000150a057c23 */ /* 0x008fe20008010005 */
[C---:B------:R-:W-:Y:S02]  /*14a50*/  ISETP.GE.AND P1, PT, R2.reuse, R251, PT ;  /* 0x000000fb0200720c */ /* 0x040fe40003f26270 */
[C---:B------:R-:W-:Y:S01]  /*14a60*/  ISETP.GE.AND P6, PT, R2.reuse, R249, PT ;  /* 0x000000f90200720c */ /* 0x040fe20003fc6270 */
[----:B------:R1:W-:Y:S01]  /*14a70*/  STL [R1+0x30], R3 ;  /* 0x0000300301007387 */ /* 0x0003e20000100800 */
[----:B------:R-:W-:Y:S01]  /*14a80*/  FSEL R25, R5, -INF , !P0 ;  /* 0xff80000005197808 */ /* 0x000fe20004000000 */
[----:B------:R-:W-:Y:S01]  /*14a90*/  MUFU.TANH R16, R16 ;  /* 0x0000001000107308 */ /* 0x000fe20000002400 */
[----:B------:R-:W-:-:S02]  /*14aa0*/  ISETP.GE.AND P0, PT, R2, R250, PT ;  /* 0x000000fa0200720c */ /* 0x000fc40003f06270 */
[C---:B------:R-:W-:Y:S02]  /*14ab0*/  ISETP.LT.OR P1, PT, R2.reuse, R245, P1 ;  /* 0x000000f50200720c */ /* 0x040fe40000f21670 */
[C---:B------:R-:W-:Y:S02]  /*14ac0*/  ISETP.LT.OR P0, PT, R2.reuse, R244, P0 ;  /* 0x000000f40200720c */ /* 0x040fe40000701670 */
[----:B------:R-:W-:Y:S01]  /*14ad0*/  ISETP.LT.OR P6, PT, R2, R243, P6 ;  /* 0x000000f30200720c */ /* 0x000fe200037c1670 */
[----:B------:R-:W-:Y:S01]  /*14ae0*/  IMAD.IADD R2, R248, 0x1, -R2 ;  /* 0x00000001f8027824 */ /* 0x000fe200078e0a02 */
[----:B------:R-:W-:Y:S02]  /*14af0*/  FSEL R24, R12, -INF , !P1 ;  /* 0xff8000000c187808 */ /* 0x000fe40004800000 */
[----:B------:R-:W-:Y:S02]  /*14b00*/  FSEL R11, R11, -INF , !P0 ;  /* 0xff8000000b0b7808 */ /* 0x000fe40004000000 */
[----:B------:R-:W-:-:S03]  /*14b10*/  IABS R4, R2 ;  /* 0x0000000200047213 */ /* 0x000fc60000000000 */
[----:B------:R2:W-:Y:S01]  /*14b20*/  STL [R1+0x1c], R11 ;  /* 0x00001c0b01007387 */ /* 0x0005e20000100800 */
[----:B------:R3:W-:Y:S01]  /*14b30*/  I2F R17, R4 ;  /* 0x0000000400117306 */ /* 0x0007e20000201400 */
[----:B-1----:R-:W-:-:S04]  /*14b40*/  IADD3 R3, R0, 0x10, RZ ;  /* 0x0000001000037810 */ /* 0x002fc80007ffe0ff */
[----:B------:R-:W-:Y:S01]  /*14b50*/  ISETP.GE.AND P5, PT, R3, R252, PT ;  /* 0x000000fc0300720c */ /* 0x000fe20003fa6270 */
[--C-:B------:R-:W-:Y:S01]  /*14b60*/  IMAD.IADD R2, R247, 0x1, -R3.reuse ;  /* 0x00000001f7027824 */ /* 0x100fe200078e0a03 */
[----:B------:R-:W-:Y:S01]  /*14b70*/  ISETP.GE.AND P4, PT, R3, R251, PT ;  /* 0x000000fb0300720c */ /* 0x000fe20003f86270 */
[--C-:B------:R-:W-:Y:S01]  /*14b80*/  IMAD.IADD R5, R241, 0x1, -R3.reuse ;  /* 0x00000001f1057824 */ /* 0x100fe200078e0a03 */
[C---:B------:R-:W-:Y:S02]  /*14b90*/  ISETP.GE.AND P1, PT, R3.reuse, R250, PT ;  /* 0x000000fa0300720c */ /* 0x040fe40003f26270 */
[----:B------:R-:W-:Y:S02]  /*14ba0*/  IABS R2, R2 ;  /* 0x0000000200027213 */ /* 0x000fe40000000000 */
[C---:B------:R-:W-:Y:S02]  /*14bb0*/  ISETP.GE.AND P0, PT, R3.reuse, R249, PT ;  /* 0x000000f90300720c */ /* 0x040fe40003f06270 */
[C---:B------:R-:W-:Y:S01]  /*14bc0*/  ISETP.LT.OR P5, PT, R3.reuse, R246, P5 ;  /* 0x000000f60300720c */ /* 0x040fe20002fa1670 */
[----:B---3--:R-:W-:Y:S01]  /*14bd0*/  IMAD.MOV.U32 R4, RZ, RZ, R2 ;  /* 0x000000ffff047224 */ /* 0x008fe200078e0002 */
[C---:B------:R-:W-:Y:S01]  /*14be0*/  ISETP.LT.OR P4, PT, R3.reuse, R245, P4 ;  /* 0x000000f50300720c */ /* 0x040fe20002781670 */
[----:B------:R-:W-:Y:S01]  /*14bf0*/  IMAD.IADD R2, R242, 0x1, -R3 ;  /* 0x00000001f2027824 */ /* 0x000fe200078e0a03 */
[C---:B------:R-:W-:Y:S01]  /*14c00*/  ISETP.LT.OR P1, PT, R3.reuse, R244, P1 ;  /* 0x000000f40300720c */ /* 0x040fe20000f21670 */
[----:B------:R1:W-:Y:S01]  /*14c10*/  I2F R10, R4 ;  /* 0x00000004000a7306 */ /* 0x0003e20000201400 */
[----:B------:R-:W-:-:S02]  /*14c20*/  ISETP.LT.OR P0, PT, R3, R243, P0 ;  /* 0x000000f30300720c */ /* 0x000fc40000701670 */
[----:B------:R-:W-:-:S05]  /*14c30*/  IABS R2, R2 ;  /* 0x0000000200027213 */ /* 0x000fca0000000000 */
[----:B-1----:R-:W-:Y:S01]  /*14c40*/  IMAD.MOV.U32 R4, RZ, RZ, R2 ;  /* 0x000000ffff047224 */ /* 0x002fe200078e0002 */
[----:B------:R-:W-:-:S03]  /*14c50*/  IABS R2, R5 ;  /* 0x0000000500027213 */ /* 0x000fc60000000000 */
[----:B------:R1:W-:Y:S02]  /*14c60*/  I2F R9, R4 ;  /* 0x0000000400097306 */ /* 0x0003e40000201400 */
[----:B------:R-:W-:Y:S01]  /*14c70*/  IMAD.MOV.U32 R5, RZ, RZ, R2 ;  /* 0x000000ffff057224 */ /* 0x000fe200078e0002 */
[----:B------:R-:W-:-:S05]  /*14c80*/  IADD3 R2, R0, 0x11, RZ ;  /* 0x0000001100027810 */ /* 0x000fca0007ffe0ff */
[----:B------:R-:W3:Y:S01]  /*14c90*/  I2F R8, R5 ;  /* 0x0000000500087306 */ /* 0x000ee20000201400 */
[----:B------:R-:W-:Y:S02]  /*14ca0*/  IMAD.IADD R6, R247, 0x1, -R2 ;  /* 0x00000001f7067824 */ /* 0x000fe400078e0a02 */
[----:B-1----:R-:W-:-:S05]  /*14cb0*/  IMAD.IADD R4, R248, 0x1, -R3 ;  /* 0x00000001f8047824 */ /* 0x002fca00078e0a03 */
[----:B------:R-:W-:Y:S01]  /*14cc0*/  IABS R4, R4 ;  /* 0x0000000400047213 */ /* 0x000fe20000000000 */
[----:B---3--:R-:W-:-:S04]  /*14cd0*/  FFMA.FTZ R8, R8, -UR21, R16 ;  /* 0x8000001508087c23 */ /* 0x008fc80008010010 */
[----:B------:R-:W-:Y:S01]  /*14ce0*/  IMAD.MOV.U32 R5, RZ, RZ, R4 ;  /* 0x000000ffff057224 */ /* 0x000fe200078e0004 */
[----:B------:R-:W-:Y:S01]  /*14cf0*/  IABS R4, R6 ;  /* 0x0000000600047213 */ /* 0x000fe20000000000 */
[----:B------:R-:W-:Y:S01]  /*14d00*/  FMUL.FTZ R6, R140, c[0x0][0x2ec] ;  /* 0x0000bb008c067a20 */ /* 0x000fe20000410000 */
[----:B------:R-:W-:Y:S01]  /*14d10*/  FSEL R61, R8, -INF , !P1 ;  /* 0xff800000083d7808 */ /* 0x000fe20004800000 */
[----:B------:R1:W3:Y:S01]  /*14d20*/  I2F R7, R5 ;  /* 0x0000000500077306 */ /* 0x0002e20000201400 */
[----:B------:R-:W-:Y:S01]  /*14d30*/  ISETP.GE.AND P1, PT, R2, R249, PT ;  /* 0x000000f90200720c */ /* 0x000fe20003f26270 */
[----:B------:R-:W-:-:S03]  /*14d40*/  FMUL.FTZ R16, R30, c[0x0][0x2ec] ;  /* 0x0000bb001e107a20 */ /* 0x000fc60000410000 */
[----:B------:R-:W-:-:S03]  /*14d50*/  ISETP.LT.OR P1, PT, R2, R243, P1 ;  /* 0x000000f30200720c */ /* 0x000fc60000f21670 */
[----:B------:R-:W2:Y:S01]  /*14d60*/  I2F R4, R4 ;  /* 0x0000000400047306 */ /* 0x000ea20000201400 */
[----:B-1----:R-:W-:-:S07]  /*14d70*/  FMUL.FTZ R5, R135, c[0x0][0x2ec] ;  /* 0x0000bb0087057a20 */ /* 0x002fce0000410000 */
[----:B------:R-:W1:Y:S01]  /*14d80*/  MUFU.TANH R6, R6 ;  /* 0x0000000600067308 */ /* 0x000e620000002400 */
[----:B---3--:R-:W-:Y:S02]  /*14d90*/  FFMA.FTZ R12, R7, -UR21, R18 ;  /* 0x80000015070c7c23 */ /* 0x008fe40008010012 */
[----:B------:R-:W-:-:S03]  /*14da0*/  FMUL.FTZ R18, R43, c[0x0][0x2ec] ;  /* 0x0000bb002b127a20 */ /* 0x000fc60000410000 */
[----:B------:R-:W-:Y:S01]  /*14db0*/  FSEL R135, R12, -INF , !P0 ;  /* 0xff8000000c877808 */ /* 0x000fe20004000000 */
[----:B--2---:R-:W-:Y:S01]  /*14dc0*/  FFMA.FTZ R11, R4, -UR21, R14 ;  /* 0x80000015040b7c23 */ /* 0x004fe2000801000e */
[----:B------:R-:W2:Y:S01]  /*14dd0*/  MUFU.TANH R5, R5 ;  /* 0x0000000500057308 */ /* 0x000ea20000002400 */
[----:B------:R-:W-:Y:S02]  /*14de0*/  IMAD.IADD R4, R242, 0x1, -R2 ;  /* 0x00000001f2047824 */ /* 0x000fe400078e0a02 */
[----:B------:R-:W-:Y:S02]  /*14df0*/  FMUL.FTZ R12, R55, c[0x0][0x2ec] ;  /* 0x0000bb00370c7a20 */ /* 0x000fe40000410000 */
[----:B-1----:R-:W-:-:S03]  /*14e00*/  FFMA.FTZ R6, R10, -UR21, R6 ;  /* 0x800000150a067c23 */ /* 0x002fc60008010006 */
[----:B------:R-:W-:Y:S02]  /*14e10*/  MUFU.TANH R16, R16 ;  /* 0x0000001000107308 */ /* 0x000fe40000002400 */
[----:B------:R-:W-:Y:S02]  /*14e20*/  FSEL R140, R6, -INF , !P5 ;  /* 0xff800000068c7808 */ /* 0x000fe40006800000 */
[----:B------:R-:W-:Y:S01]  /*14e30*/  ISETP.GE.AND P5, PT, R2, R251, PT ;  /* 0x000000fb0200720c */ /* 0x000fe20003fa6270 */
[----:B--2---:R-:W-:-:S03]  /*14e40*/  FFMA.FTZ R3, R17, -UR21, R5 ;  /* 0x8000001511037c23 */ /* 0x004fc60008010005 */
        /* <DEDUP_REMOVED lines=27> */
[C---:B------:R-:W-:Y:S02]  /*15000*/  ISETP.GE.AND P6, PT, R2.reuse, R251, PT ;  /* 0x000000fb0200720c */ /* 0x040fe40003fc6270 */
[----:B------:R-:W-:Y:S02]  /*15010*/  IABS R3, R3 ;  /* 0x0000000300037213 */ /* 0x000fe40000000000 */
[C---:B------:R-:W-:Y:S02]  /*15020*/  ISETP.LT.OR P0, PT, R2.reuse, R246, P0 ;  /* 0x000000f60200720c */ /* 0x040fe40000701670 */
[----:B------:R-:W-:Y:S01]  /*15030*/  ISETP.LT.OR P6, PT, R2, R245, P6 ;  /* 0x000000f50200720c */ /* 0x000fe200037c1670 */
[----:B------:R-:W-:Y:S01]  /*15040*/  MUFU.TANH R18, R18 ;  /* 0x0000001200127308 */ /* 0x000fe20000002400 */
[----:B-1----:R-:W-:Y:S01]  /*15050*/  IMAD.MOV.U32 R4, RZ, RZ, R3 ;  /* 0x000000ffff047224 */ /* 0x002fe200078e0003 */
[----:B------:R-:W-:Y:S01]  /*15060*/  IABS R3, R5 ;  /* 0x0000000500037213 */ /* 0x000fe20000000000 */
[----:B------:R-:W-:-:S05]  /*15070*/  IMAD.IADD R5, R248, 0x1, -R2 ;  /* 0x00000001f8057824 */ /* 0x000fca00078e0a02 */
[----:B------:R1:W-:Y:S02]  /*15080*/  I2F R8, R4 ;  /* 0x0000000400087306 */ /* 0x0003e40000201400 */
[----:B-1----:R-:W-:Y:S02]  /*15090*/  IMAD.MOV.U32 R4, RZ, RZ, R3 ;  /* 0x000000ffff047224 */ /* 0x002fe400078e0003 */
[----:B------:R-:W-:-:S04]  /*150a0*/  IMAD.IADD R3, R241, 0x1, -R2 ;  /* 0x00000001f1037824 */ /* 0x000fc800078e0a02 */
[----:B------:R1:W2:Y:S01]  /*150b0*/  I2F R7, R4 ;  /* 0x0000000400077306 */ /* 0x0002a20000201400 */
[----:B------:R-:W-:-:S05]  /*150c0*/  IABS R3, R3 ;  /* 0x0000000300037213 */ /* 0x000fca0000000000 */
[----:B-1----:R-:W-:Y:S01]  /*150d0*/  IMAD.MOV.U32 R4, RZ, RZ, R3 ;  /* 0x000000ffff047224 */ /* 0x002fe200078e0003 */
[----:B------:R-:W-:Y:S01]  /*150e0*/  IABS R3, R5 ;  /* 0x0000000500037213 */ /* 0x000fe20000000000 */
[----:B------:R-:W-:Y:S02]  /*150f0*/  FMUL.FTZ R5, R143, c[0x0][0x2ec] ;  /* 0x0000bb008f057a20 */ /* 0x000fe40000410000 */
[----:B------:R1:W3:Y:S01]  /*15100*/  I2F R6, R4 ;  /* 0x0000000400067306 */ /* 0x0002e20000201400 */
[----:B--2---:R-:W-:Y:S02]  /*15110*/  FFMA.FTZ R7, R7, -UR21, R16 ;  /* 0x8000001507077c23 */ /* 0x004fe40008010010 */
[----:B------:R-:W-:-:S03]  /*15120*/  FMUL.FTZ R16, R50, c[0x0][0x2ec] ;  /* 0x0000bb0032107a20 */ /* 0x000fc60000410000 */
[----:B------:R-:W-:Y:S02]  /*15130*/  FSEL R64, R7, -INF , !P6 ;  /* 0xff80000007407808 */ /* 0x000fe40007000000 */
[----:B------:R-:W2:Y:S01]  /*15140*/  MUFU.TANH R5, R5 ;  /* 0x0000000500057308 */ /* 0x000ea20000002400 */
[----:B-1----:R-:W-:-:S07]  /*15150*/  FMUL.FTZ R4, R57, c[0x0][0x2ec] ;  /* 0x0000bb0039047a20 */ /* 0x002fce0000410000 */
[----:B------:R-:W-:Y:S01]  /*15160*/  I2F R3, R3 ;  /* 0x0000000300037306 */ /* 0x000fe20000201400 */
[----:B---3--:R-:W-:Y:S02]  /*15170*/  FFMA.FTZ R6, R6, -UR21, R17 ;  /* 0x8000001506067c23 */ /* 0x008fe40008010011 */
[----:B------:R-:W-:Y:S02]  /*15180*/  FMUL.FTZ R17, R40, c[0x0][0x2ec] ;  /* 0x0000bb0028117a20 */ /* 0x000fe40000410000 */
[----:B--2---:R-:W-:-:S03]  /*15190*/  FFMA.FTZ R5, R10, -UR21, R5 ;  /* 0x800000150a057c23 */ /* 0x004fc60008010005 */
[----:B------:R-:W1:Y:S01]  /*151a0*/  MUFU.TANH R4, R4 ;  /* 0x0000000400047308 */ /* 0x000e620000002400 */
[----:B------:R-:W-:Y:S01]  /*151b0*/  FMUL.FTZ R10, R54, c[0x0][0x2ec] ;  /* 0x0000bb00360a7a20 */ /* 0x000fe20000410000 */
[----:B------:R-:W-:Y:S02]  /*151c0*/  FSEL R5, R5, -INF , !P5 ;  /* 0xff80000005057808 */ /* 0x000fe40006800000 */
[----:B------:R-:W-:-:S04]  /*151d0*/  ISETP.GE.AND P5, PT, R2, R250, PT ;  /* 0x000000fa0200720c */ /* 0x000fc80003fa6270 */
[----:B------:R-:W-:Y:S01]  /*151e0*/  MUFU.TANH R17, R17 ;  /* 0x0000001100117308 */ /* 0x000fe20000002400 */
[----:B------:R2:W-:Y:S01]  /*151f0*/  STL [R1+0x48], R5 ;  /* 0x0000480501007387 */ /* 0x0005e20000100800 */
[----:B------:R-:W-:-:S04]  /*15200*/  ISETP.LT.OR P5, PT, R2, R244, P5 ;  /* 0x000000f40200720c */ /* 0x000fc80002fa1670 */
[----:B------:R-:W-:Y:S01]  /*15210*/  FSEL R56, R6, -INF , !P5 ;  /* 0xff80000006387808 */ /* 0x000fe20006800000 */
[----:B------:R-:W-:Y:S01]  /*15220*/  FMUL.FTZ R6, R29, c[0x0][0x2ec] ;  /* 0x0000bb001d067a20 */ /* 0x000fe20000410000 */
[----:B------:R-:W-:Y:S01]  /*15230*/  MUFU.TANH R16, R16 ;  /* 0x0000001000107308 */ /* 0x000fe20000002400 */
[----:B-1----:R-:W-:-:S05]  /*15240*/  FFMA.FTZ R4, R9, -UR21, R4 ;  /* 0x8000001509047c23 */ /* 0x002fca0008010004 */
[----:B------:R-:W-:Y:S01]  /*15250*/  FSEL R52, R4, -INF , !P4 ;  /* 0xff80000004347808 */ /* 0x000fe20006000000 */
[----:B------:R-:W-:Y:S01]  /*15260*/  FFMA.FTZ R4, R14, -UR21, R13 ;  /* 0x800000150e047c23 */ /* 0x000fe2000801000d */
[----:B------:R-:W1:Y:S01]  /*15270*/  MUFU.TANH R9, R10 ;  /* 0x0000000a00097308 */ /* 0x000e620000002400 */
[----:B------:R-:W-:Y:S01]  /*15280*/  ISETP.GE.AND P4, PT, R2, R249, PT ;  /* 0x000000f90200720c */ /* 0x000fe20003f86270 */
[----:B------:R-:W-:Y:S02]  /*15290*/  FMUL.FTZ R13, R48, c[0x0][0x2ec] ;  /* 0x0000bb00300d7a20 */ /* 0x000fe40000410000 */
[----:B------:R-:W-:Y:S02]  /*152a0*/  FSEL R4, R4, -INF , !P1 ;  /* 0xff80000004047808 */ /* 0x000fe40004800000 */
[----:B------:R-:W-:Y:S02]  /*152b0*/  ISETP.LT.OR P4, PT, R2, R243, P4 ;  /* 0x000000f30200720c */ /* 0x000fe40002781670 */
[----:B------:R-:W-:Y:S01]  /*152c0*/  IADD3 R2, R0, 0x19, RZ ;  /* 0x0000001900027810 */ /* 0x000fe20007ffe0ff */
[----:B------:R3:W-:Y:S01]  /*152d0*/  STL [R1+0x54], R4 ;  /* 0x0000540401007387 */ /* 0x0007e20000100800 */
[----:B--2---:R-:W-:Y:S01]  /*152e0*/  FFMA.FTZ R5, R8, -UR21, R15 ;  /* 0x8000001508057c23 */ /* 0x004fe2000801000f */
[----:B------:R-:W-:Y:S01]  /*152f0*/  MUFU.TANH R6, R6 ;  /* 0x0000000600067308 */ /* 0x000fe20000002400 */
[----:B------:R-:W-:-:S02]  /*15300*/  ISETP.GE.AND P1, PT, R2, R252, PT ;  /* 0x000000fc0200720c */ /* 0x000fc40003f26270 */
[C---:B------:R-:W-:Y:S01]  /*15310*/  ISETP.GE.AND P6, PT, R2.reuse, R250, PT ;  /* 0x000000fa0200720c */ /* 0x040fe20003fc6270 */
[----:B-1----:R-:W-:Y:S01]  /*15320*/  FFMA.FTZ R15, R3, -UR21, R9 ;  /* 0x80000015030f7c23 */ /* 0x002fe20008010009 */
[----:B------:R-:W-:Y:S01]  /*15330*/  FSEL R65, R5, -INF , !P0 ;  /* 0xff80000005417808 */ /* 0x000fe20004000000 */
[----:B------:R-:W-:Y:S01]  /*15340*/  IMAD.IADD R3, R247, 0x1, -R2 ;  /* 0x00000001f7037824 */ /* 0x000fe200078e0a02 */
[C---:B------:R-:W-:Y:S01]  /*15350*/  ISETP.GE.AND P0, PT, R2.reuse, R251, PT ;  /* 0x000000fb0200720c */ /* 0x040fe20003f06270 */
[----:B------:R-:W-:Y:S01]  /*15360*/  MUFU.TANH R13, R13 ;  /* 0x0000000d000d7308 */ /* 0x000fe20000002400 */
[C---:B------:R-:W-:Y:S02]  /*15370*/  ISETP.GE.AND P5, PT, R2.reuse, R249, PT ;  /* 0x000000f90200720c */ /* 0x040fe40003fa6270 */
[----:B------:R-:W-:Y:S02]  /*15380*/  IABS R3, R3 ;  /* 0x0000000300037213 */ /* 0x000fe40000000000 */
[----:B------:R-:W-:-:S02]  /*15390*/  ISETP.LT.OR P1, PT, R2, R246, P1 ;  /* 0x000000f60200720c */ /* 0x000fc40000f21670 */
[C---:B------:R-:W-:Y:S02]  /*153a0*/  ISETP.LT.OR P0, PT, R2.reuse, R245, P0 ;  /* 0x000000f50200720c */ /* 0x040fe40000701670 */
[C---:B------:R-:W-:Y:S02]  /*153b0*/  ISETP.LT.OR P6, PT, R2.reuse, R244, P6 ;  /* 0x000000f40200720c */ /* 0x040fe400037c1670 */
[----:B------:R-:W-:Y:S02]  /*153c0*/  ISETP.LT.OR P5, PT, R2, R243, P5 ;  /* 0x000000f30200720c */ /* 0x000fe40002fa1670 */
[----:B------:R-:W-:Y:S01]  /*153d0*/  FSEL R63, R15, -INF , !P4 ;  /* 0xff8000000f3f7808 */ /* 0x000fe20006000000 */
[----:B---3--:R-:W-:Y:S02]  /*153e0*/  IMAD.MOV.U32 R4, RZ, RZ, R3 ;  /* 0x000000ffff047224 */ /* 0x008fe400078e0003 */
        /* <DEDUP_REMOVED lines=14> */
[C---:B------:R-:W-:Y:S01]  /*154d0*/  ISETP.GE.AND P4, PT, R2.reuse, R252, PT ;  /* 0x000000fc0200720c */ /* 0x040fe20003f86270 */
        /* <DEDUP_REMOVED lines=12> */
[----:B------:R-:W-:Y:S01]  /*155a0*/  MUFU.TANH R14, R19 ;  /* 0x00000013000e7308 */ /* 0x000fe20000002400 */
[----:B-1----:R-:W-:Y:S01]  /*155b0*/  IMAD.MOV.U32 R4, RZ, RZ, R3 ;  /* 0x000000ffff047224 */ /* 0x002fe200078e0003 */
[----:B------:R-:W-:Y:S01]  /*155c0*/  IABS R3, R5 ;  /* 0x0000000500037213 */ /* 0x000fe20000000000 */
[----:B------:R-:W-:-:S05]  /*155d0*/  FMUL.FTZ R5, R31, c[0x0][0x2ec] ;  /* 0x0000bb001f057a20 */ /* 0x000fca0000410000 */
[----:B------:R1:W2:Y:S01]  /*155e0*/  I2F R7, R4 ;  /* 0x0000000400077306 */ /* 0x0002a20000201400 */
[----:B---3--:R-:W-:-:S05]  /*155f0*/  FFMA.FTZ R13, R8, -UR21, R13 ;  /* 0x80000015080d7c23 */ /* 0x008fca000801000d */
[----:B------:R-:W-:Y:S01]  /*15600*/  FSEL R30, R13, -INF , !P4 ;  /* 0xff8000000d1e7808 */ /* 0x000fe20006000000 */
[----:B------:R-:W-:Y:S01]  /*15610*/  FMUL.FTZ R13, R137, c[0x0][0x2ec] ;  /* 0x0000bb00890d7a20 */ /* 0x000fe20000410000 */
[----:B------:R-:W3:Y:S01]  /*15620*/  MUFU.TANH R5, R5 ;  /* 0x0000000500057308 */ /* 0x000ee20000002400 */
[----:B-1----:R-:W-:-:S07]  /*15630*/  FMUL.FTZ R4, R53, c[0x0][0x2ec] ;  /* 0x0000bb0035047a20 */ /* 0x002fce0000410000 */
[----:B------:R-:W1:Y:S01]  /*15640*/  I2F R3, R3 ;  /* 0x0000000300037306 */ /* 0x000e620000201400 */
[----:B--2---:R-:W-:-:S05]  /*15650*/  FFMA.FTZ R12, R7, -UR21, R16 ;  /* 0x80000015070c7c23 */ /* 0x004fca0008010010 */
[----:B------:R-:W-:Y:S01]  /*15660*/  FSEL R36, R12, -INF , !P1 ;  /* 0xff8000000c247808 */ /* 0x000fe20004800000 */
[----:B---3--:R-:W-:Y:S01]  /*15670*/  FFMA.FTZ R5, R10, -UR21, R5 ;  /* 0x800000150a057c23 */ /* 0x008fe20008010005 */
        /* <DEDUP_REMOVED lines=15> */
[----:B------:R-:W-:Y:S01]  /*15770*/  ISETP.LT.OR P6, PT, R2, R243, P6 ;  /* 0x000000f30200720c */ /* 0x000fe200037c1670 */
[----:B------:R-:W-:Y:S01]  /*15780*/  IMAD.IADD R2, R248, 0x1, -R2 ;  /* 0x00000001f8027824 */ /* 0x000fe200078e0a02 */
[C---:B------:R-:W-:Y:S02]  /*15790*/  ISETP.LT.OR P5, PT, R3.reuse, R246, P5 ;  /* 0x000000f60300720c */ /* 0x040fe40002fa1670 */
[----:B------:R-:W-:Y:S02]  /*157a0*/  ISETP.LT.OR P4, PT, R3, R245, P4 ;  /* 0x000000f50300720c */ /* 0x000fe40002781670 */
[----:B------:R-:W-:Y:S01]  /*157b0*/  IABS R4, R2 ;  /* 0x0000000200047213 */ /* 0x000fe20000000000 */
[----:B------:R-:W-:Y:S01]  /*157c0*/  IMAD.IADD R2, R247, 0x1, -R3 ;  /* 0x00000001f7027824 */ /* 0x000fe200078e0a03 */
[----:B------:R-:W-:-:S02]  /*157d0*/  ISETP.LT.OR P1, PT, R3, R244, P1 ;  /* 0x000000f40300720c */ /* 0x000fc40000f21670 */
[----:B------:R1:W-:Y:S01]  /*157e0*/  I2F R17, R4 ;  /* 0x0000000400117306 */ /* 0x0003e20000201400 */
[----:B------:R-:W-:Y:S02]  /*157f0*/  ISETP.LT.OR P0, PT, R3, R243, P0 ;  /* 0x000000f30300720c */ /* 0x000fe40000701670 */
[----:B------:R-:W-:-:S05]  /*15800*/  IABS R2, R2 ;  /* 0x0000000200027213 */ /* 0x000fca0000000000 */
        /* <DEDUP_REMOVED lines=26> */
[----:B--2---:R-:W-:-:S04]  /*159b0*/  FMUL.FTZ R5, R41, c[0x0][0x2ec] ;  /* 0x0000bb0029057a20 */ /* 0x004fc80000410000 */
[----:B------:R1:W2:Y:S02]  /*159c0*/  MUFU.TANH R16, R5 ;  /* 0x0000000500107308 */ /* 0x0002a40000002400 */
        /* <DEDUP_REMOVED lines=12> */
[----:B------:R-:W-:Y:S02]  /*15a90*/  FSEL R18, R5, -INF , !P4 ;  /* 0xff80000005127808 */ /* 0x000fe40006000000 */
[C---:B------:R-:W-:Y:S01]  /*15aa0*/  ISETP.GE.AND P6, PT, R2.reuse, R252, PT ;  /* 0x000000fc0200720c */ /* 0x040fe20003fc6270 */
[----:B------:R2:W-:Y:S01]  /*15ab0*/  STL [R1+0x20], R4 ;  /* 0x0000200401007387 */ /* 0x0005e20000100800 */
[C---:B------:R-:W-:Y:S02]  /*15ac0*/  ISETP.GE.AND P5, PT, R2.reuse, R251, PT ;  /* 0x000000fb0200720c */ /* 0x040fe40003fa6270 */
[C---:B------:R-:W-:Y:S02]  /*15ad0*/  ISETP.GE.AND P4, PT, R2.reuse, R250, PT ;  /* 0x000000fa0200720c */ /* 0x040fe40003f86270 */
[----:B------:R-:W-:Y:S01]  /*15ae0*/  ISETP.LT.OR P6, PT, R2, R246, P6 ;  /* 0x000000f60200720c */ /* 0x000fe200037c1670 */
[----:B-1----:R-:W-:Y:S01]  /*15af0*/  FMUL.FTZ R13, R138, c[0x0][0x2ec] ;  /* 0x0000bb008a0d7a20 */ /* 0x002fe20000410000 */
[----:B------:R-:W-:-:S02]  /*15b00*/  ISETP.LT.OR P5, PT, R2, R245, P5 ;  /* 0x000000f50200720c */ /* 0x000fc40002fa1670 */
[----:B------:R-:W-:Y:S02]  /*15b10*/  ISETP.LT.OR P4, PT, R2, R244, P4 ;  /* 0x000000f40200720c */ /* 0x000fe40002781670 */
[----:B------:R-:W-:Y:S01]  /*15b20*/  FSEL R41, R11, -INF , !P6 ;  /* 0xff8000000b297808 */ /* 0x000fe20007000000 */
        /* <DEDUP_REMOVED lines=8> */
[----:B------:R-:W-:Y:S02]  /*15bb0*/  IABS R4, R4 ;  /* 0x0000000400047213 */ /* 0x000fe40000000000 */
[----:B------:R-:W-:Y:S01]  /*15bc0*/  IADD3 R5, R242, -R2, RZ ;  /* 0x80000002f2057210 */ /* 0x000fe20007ffe0ff */
[----:B--2---:R-:W-:Y:S01]  /*15bd0*/  IMAD.IADD R3, R247, 0x1, -R2 ;  /* 0x00000001f7037824 */ /* 0x004fe200078e0a02 */
[----:B------:R1:W-:Y:S01]  /*15be0*/  I2F R14, R4 ;  /* 0x00000004000e7306 */ /* 0x0003e20000201400 */
[C---:B------:R-:W-:Y:S02]  /*15bf0*/  ISETP.GE.AND P0, PT, R2.reuse, R252, PT ;  /* 0x000000fc0200720c */ /* 0x040fe40003f06270 */
[C---:B------:R-:W-:Y:S02]  /*15c00*/  ISETP.GE.AND P6, PT, R2.reuse, R251, PT ;  /* 0x000000fb0200720c */ /* 0x040fe40003fc6270 */
[----:B------:R-:W-:Y:S02]  /*15c10*/  IABS R3, R3 ;  /* 0x0000000300037213 */ /* 0x000fe40000000000 */
[----:B------:R-:W-:-:S02]  /*15c20*/  ISETP.LT.OR P0, PT, R2, R246, P0 ;  /* 0x000000f60200720c */ /* 0x000fc40000701670 */
[----:B------:R-:W-:Y:S01]  /*15c30*/  ISETP.LT.OR P6, PT, R2, R245, P6 ;  /* 0x000000f50200720c */ /* 0x000fe200037c1670 */
[----:B-1----:R-:W-:Y:S01]  /*15c40*/  IMAD.MOV.U32 R4, RZ, RZ, R3 ;  /* 0x000000ffff047224 */ /* 0x002fe200078e0003 */
[----:B------:R-:W-:Y:S01]  /*15c50*/  IABS R3, R5 ;  /* 0x0000000500037213 */ /* 0x000fe20000000000 */
[--C-:B------:R-:W-:Y:S02]  /*15c60*/  IMAD.IADD R5, R248, 0x1, -R2.reuse ;  /* 0x00000001f8057824 */ /* 0x100fe400078e0a02 */
[----:B------:R1:W-:Y:S02]  /*15c70*/  I2F R8, R4 ;  /* 0x0000000400087306 */ /* 0x0003e40000201400 */
[----:B-1----:R-:W-:Y:S02]  /*15c80*/  IMAD.MOV.U32 R4, RZ, RZ, R3 ;  /* 0x000000ffff047224 */ /* 0x002fe400078e0003 */
[----:B------:R-:W-:-:S04]  /*15c90*/  IMAD.IADD R3, R241, 0x1, -R2 ;  /* 0x00000001f1037824 */ /* 0x000fc800078e0a02 */
        /* <DEDUP_REMOVED lines=10> */
[----:B------:R-:W-:Y:S02]  /*15d40*/  FMUL.FTZ R17, R212, c[0x0][0x2ec] ;  /* 0x0000bb00d4117a20 */ /* 0x000fe40000410000 */
[----:B---3--:R-:W-:-:S03]  /*15d50*/  FFMA.FTZ R5, R10, -UR21, R5 ;  /* 0x800000150a057c23 */ /* 0x008fc60008010005 */
[----:B------:R1:W2:Y:S01]  /*15d60*/  MUFU.TANH R15, R4 ;  /* 0x00000004000f7308 */ /* 0x0002a20000002400 */
[----:B------:R-:W-:Y:S01]  /*15d70*/  FMUL.FTZ R10, R139, c[0x0][0x2ec] ;  /* 0x0000bb008b0a7a20 */ /* 0x000fe20000410000 */
[----:B------:R-:W-:Y:S02]  /*15d80*/  FSEL R50, R5, -INF , !P5 ;  /* 0xff80000005327808 */ /* 0x000fe40006800000 */
[----:B------:R-:W-:-:S04]  /*15d90*/  ISETP.GE.AND P5, PT, R2, R250, PT ;  /* 0x000000fa0200720c */ /* 0x000fc80003fa6270 */
[----:B------:R-:W-:Y:S01]  /*15da0*/  MUFU.TANH R17, R17 ;  /* 0x0000001100117308 */ /* 0x000fe20000002400 */
[----:B------:R-:W-:-:S04]  /*15db0*/  ISETP.LT.OR P5, PT, R2, R244, P5 ;  /* 0x000000f40200720c */ /* 0x000fc80002fa1670 */
[----:B------:R-:W-:Y:S01]  /*15dc0*/  FSEL R42, R6, -INF , !P5 ;  /* 0xff800000062a7808 */ /* 0x000fe20006800000 */
[----:B------:R-:W-:Y:S02]  /*15dd0*/  FMUL.FTZ R6, R44, c[0x0][0x2ec] ;  /* 0x0000bb002c067a20 */ /* 0x000fe40000410000 */
[----:B-1----:R-:W-:Y:S02]  /*15de0*/  FMUL.FTZ R4, R39, c[0x0][0x2ec] ;  /* 0x0000bb0027047a20 */ /* 0x002fe40000410000 */
[----:B--2---:R-:W-:Y:S02]  /*15df0*/  FFMA.FTZ R5, R8, -UR21, R15 ;  /* 0x8000001508057c23 */ /* 0x004fe4000801000f */
[----:B------:R1:W2:Y:S03]  /*15e00*/  MUFU.TANH R16, R4 ;  /* 0x0000000400107308 */ /* 0x0002a60000002400 */
[----:B------:R-:W-:-:S05]  /*15e10*/  FSEL R219, R5, -INF , !P0 ;  /* 0xff80000005db7808 */ /* 0x000fca0004000000 */
[----:B------:R-:W-:Y:S01]  /*15e20*/  MUFU.TANH R6, R6 ;  /* 0x0000000600067308 */ /* 0x000fe20000002400 */
[----:B-1----:R-:W-:Y:S02]  /*15e30*/  FMUL.FTZ R4, R136, c[0x0][0x2ec] ;  /* 0x0000bb0088047a20 */ /* 0x002fe40000410000 */
[----:B--2---:R-:W-:-:S05]  /*15e40*/  FFMA.FTZ R7, R7, -UR21, R16 ;  /* 0x8000001507077c23 */ /* 0x004fca0008010010 */
[----:B------:R-:W1:Y:S01]  /*15e50*/  MUFU.TANH R4, R4 ;  /* 0x0000000400047308 */ /* 0x000e620000002400 */
[----:B------:R-:W-:Y:S01]  /*15e60*/  FSEL R239, R7, -INF , !P6 ;  /* 0xff80000007ef7808 */ /* 0x000fe20007000000 */
[----:B-1----:R-:W-:-:S06]  /*15e70*/  FFMA.FTZ R4, R9, -UR21, R4 ;  /* 0x8000001509047c23 */ /* 0x002fcc0008010004 */
[----:B------:R-:W1:Y:S01]  /*15e80*/  MUFU.TANH R9, R10 ;  /* 0x0000000a00097308 */ /* 0x000e620000002400 */
[----:B------:R-:W-:Y:S02]  /*15e90*/  FSEL R4, R4, -INF , !P4 ;  /* 0xff80000004047808 */ /* 0x000fe40006000000 */
[----:B------:R-:W-:-:S03]  /*15ea0*/  ISETP.GE.AND P4, PT, R2, R249, PT ;  /* 0x000000f90200720c */ /* 0x000fc60003f86270 */
[----:B------:R2:W-:Y:S01]  /*15eb0*/  STL [R1+0x10], R4 ;  /* 0x0000100401007387 */ /* 0x0005e20000100800 */
[----:B------:R-:W-:Y:S02]  /*15ec0*/  ISETP.LT.OR P4, PT, R2, R243, P4 ;  /* 0x000000f30200720c */ /* 0x000fe40002781670 */
[----:B------:R-:W-:-:S04]  /*15ed0*/  IADD3 R2, R0, 0x30, RZ ;  /* 0x0000003000027810 */ /* 0x000fc80007ffe0ff */
[C---:B------:R-:W-:Y:S02]  /*15ee0*/  ISETP.GE.AND P0, PT, R2.reuse, R251, PT ;  /* 0x000000fb0200720c */ /* 0x040fe40003f06270 */
[C---:B------:R-:W-:Y:S02]  /*15ef0*/  ISETP.GE.AND P6, PT, R2.reuse, R250, PT ;  /* 0x000000fa0200720c */ /* 0x040fe40003fc6270 */
[C---:B------:R-:W-:Y:S02]  /*15f00*/  ISETP.GE.AND P5, PT, R2.reuse, R249, PT ;  /* 0x000000f90200720c */ /* 0x040fe40003fa6270 */
[C---:B------:R-:W-:Y:S02]  /*15f10*/  ISETP.LT.OR P0, PT, R2.reuse, R245, P0 ;  /* 0x000000f50200720c */ /* 0x040fe40000701670 */
[C---:B------:R-:W-:Y:S02]  /*15f20*/  ISETP.LT.OR P6, PT, R2.reuse, R244, P6 ;  /* 0x000000f40200720c */ /* 0x040fe400037c1670 */
[----:B------:R-:W-:Y:S01]  /*15f30*/  ISETP.LT.OR P5, PT, R2, R243, P5 ;  /* 0x000000f30200720c */ /* 0x000fe20002fa1670 */
[----:B--2---:R-:W-:-:S02]  /*15f40*/  FFMA.FTZ R4, R14, -UR21, R13 ;  /* 0x800000150e047c23 */ /* 0x004fc4000801000d */
[----:B-1----:R-:W-:Y:S02]  /*15f50*/  FFMA.FTZ R13, R3, -UR21, R9 ;  /* 0x80000015030d7c23 */ /* 0x002fe40008010009 */
[----:B------:R-:W-:Y:S01]  /*15f60*/  IMAD.IADD R3, R247, 0x1, -R2 ;  /* 0x00000001f7037824 */ /* 0x000fe200078e0a02 */
[----:B------:R-:W-:Y:S01]  /*15f70*/  FSEL R4, R4, -INF , !P1 ;  /* 0xff80000004047808 */ /* 0x000fe20004800000 */
[----:B------:R-:W-:Y:S01]  /*15f80*/  FMUL.FTZ R14, R213, c[0x0][0x2ec] ;  /* 0x0000bb00d50e7a20 */ /* 0x000fe20000410000 */
[C---:B------:R-:W-:Y:S02]  /*15f90*/  ISETP.GE.AND P1, PT, R2.reuse, R252, PT ;  /* 0x000000fc0200720c */ /* 0x040fe40003f26270 */
[----:B------:R-:W-:Y:S01]  /*15fa0*/  IABS R3, R3 ;  /* 0x0000000300037213 */ /* 0x000fe20000000000 */
[----:B------:R1:W-:Y:S01]  /*15fb0*/  STL [R1+0xc], R4 ;  /* 0x00000c0401007387 */ /* 0x0003e20000100800 */
[----:B------:R-:W-:Y:S01]  /*15fc0*/  ISETP.LT.OR P1, PT, R2, R246, P1 ;  /* 0x000000f60200720c */ /* 0x000fe20000f21670 */
[----:B------:R-:W-:Y:S01]  /*15fd0*/  MUFU.TANH R14, R14 ;  /* 0x0000000e000e7308 */ /* 0x000fe20000002400 */
[----:B------:R-:W-:Y:S01]  /*15fe0*/  FSEL R218, R13, -INF , !P4 ;  /* 0xff8000000dda7808 */ /* 0x000fe20006000000 */
[----:B-1----:R-:W-:-:S02]  /*15ff0*/  IMAD.MOV.U32 R4, RZ, RZ, R3 ;  /* 0x000000ffff047224 */ /* 0x002fc400078e0003 */
[----:B------:R-:W-:-:S04]  /*16000*/  IMAD.IADD R3, R242, 0x1, -R2 ;  /* 0x00000001f2037824 */ /* 0x000fc800078e0a02 */
[----:B------:R1:W2:Y:S01]  /*16010*/  I2F R11, R4 ;  /* 0x00000004000b7306 */ /* 0x0002a20000201400 */
[----:B------:R-:W-:-:S05]  /*16020*/  IABS R3, R3 ;  /* 0x0000000300037213 */ /* 0x000fca0000000000 */
[----:B-1----:R-:W-:Y:S02]  /*16030*/  IMAD.MOV.U32 R4, RZ, RZ, R3 ;  /* 0x000000ffff047224 */ /* 0x002fe400078e0003 */
[----:B------:R-:W-:Y:S02]  /*16040*/  IMAD.IADD R3, R241, 0x1, -R2 ;  /* 0x00000001f1037824 */ /* 0x000fe400078e0a02 */
[----:B------:R1:W-:Y:S01]  /*16050*/  I2F R10, R4 ;  /* 0x00000004000a7306 */ /* 0x0003e20000201400 */
[----:B--2---:R-:W-:Y:S02]  /*16060*/  FFMA.FTZ R6, R11, -UR21, R6 ;  /* 0x800000150b067c23 */ /* 0x004fe40008010006 */
[----:B------:R-:W-:-:S05]  /*16070*/  IABS R3, R3 ;  /* 0x0000000300037213 */ /* 0x000fca0000000000 */
[----:B------:R2:W-:Y:S01]  /*16080*/  I2F R9, R3 ;  /* 0x0000000300097306 */ /* 0x0005e20000201400 */
[----:B-1----:R-:W-:Y:S01]  /*16090*/  IMAD.IADD R4, R248, 0x1, -R2 ;  /* 0x00000001f8047824 */ /* 0x002fe200078e0a02 */
[----:B------:R-:W-:-:S04]  /*160a0*/  IADD3 R2, R0, 0x31, RZ ;  /* 0x0000003100027810 */ /* 0x000fc80007ffe0ff */
[----:B------:R-:W-:Y:S01]  /*160b0*/  IABS R4, R4 ;  /* 0x0000000400047213 */ /* 0x000fe20000000000 */
[--C-:B------:R-:W-:Y:S01]  /*160c0*/  IMAD.IADD R5, R241, 0x1, -R2.reuse ;  /* 0x00000001f1057824 */ /* 0x100fe200078e0a02 */
[C---:B------:R-:W-:Y:S01]  /*160d0*/  ISETP.GE.AND P4, PT, R2.reuse, R252, PT ;  /* 0x000000fc0200720c */ /* 0x040fe20003f86270 */
[----:B--2---:R-:W-:Y:S01]  /*160e0*/  IMAD.IADD R3, R247, 0x1, -R2 ;  /* 0x00000001f7037824 */ /* 0x004fe200078e0a02 */
[----:B------:R1:W-:Y:S02]  /*160f0*/  I2F R12, R4 ;  /* 0x00000004000c7306 */ /* 0x0003e40000201400 */
[----:B------:R-:W-:Y:S02]  /*16100*/  ISETP.LT.OR P4, PT, R2, R246, P4 ;  /* 0x000000f60200720c */ /* 0x000fe40002781670 */
        /* <DEDUP_REMOVED lines=8> */
[----:B------:R1:W-:Y:S08]  /*16190*/  I2F R7, R4 ;  /* 0x0000000400077306 */ /* 0x0003f00000201400 */
[----:B------:R-:W2:Y:S01]  /*161a0*/  MUFU.TANH R5, R5 ;  /* 0x0000000500057308 */ /* 0x000ea20000002400 */
[----:B-1----:R-:W-:-:S07]  /*161b0*/  FMUL.FTZ R4, R45, c[0x0][0x2ec] ;  /* 0x0000bb002d047a20 */ /* 0x002fce0000410000 */
[----:B------:R-:W-:Y:S01]  /*161c0*/  I2F R3, R3 ;  /* 0x0000000300037306 */ /* 0x000fe20000201400 */
[----:B--2---:R-:W-:-:S07]  /*161d0*/  FFMA.FTZ R5, R10, -UR21, R5 ;  /* 0x800000150a057c23 */ /* 0x004fce0008010005 */
[----:B------:R1:W2:Y:S01]  /*161e0*/  MUFU.TANH R15, R4 ;  /* 0x00000004000f7308 */ /* 0x0002a20000002400 */
[----:B------:R-:W-:Y:S02]  /*161f0*/  FSEL R216, R5, -INF , !P0 ;  /* 0xff80000005d87808 */ /* 0x000fe40004000000 */
[----:B------:R-:W-:-:S04]  /*16200*/  ISETP.GE.AND P0, PT, R2, R250, PT ;  /* 0x000000fa0200720c */ /* 0x000fc80003f06270 */
[----:B------:R-:W-:Y:S01]  /*16210*/  ISETP.LT.OR P0, PT, R2, R244, P0 ;  /* 0x000000f40200720c */ /* 0x000fe20000701670 */
[----:B-1----:R-:W-:Y:S02]  /*16220*/  FMUL.FTZ R4, R47, c[0x0][0x2ec] ;  /* 0x0000bb002f047a20 */ /* 0x002fe40000410000 */
[----:B--2---:R-:W-:Y:S02]  /*16230*/  FFMA.FTZ R8, R8, -UR21, R15 ;  /* 0x8000001508087c23 */ /* 0x004fe4000801000f */
[----:B------:R1:W2:Y:S03]  /*16240*/  MUFU.TANH R16, R4 ;  /* 0x0000000400107308 */ /* 0x0002a60000002400 */
[----:B------:R-:W-:Y:S01]  /*16250*/  FSEL R211, R8, -INF , !P4 ;  /* 0xff80000008d37808 */ /* 0x000fe20006000000 */
[----:B-1----:R-:W-:Y:S01]  /*16260*/  FMUL.FTZ R4, R214, c[0x0][0x2ec] ;  /* 0x0000bb00d6047a20 */ /* 0x002fe20000410000 */
[----:B------:R-:W-:Y:S01]  /*16270*/  FSEL R214, R6, -INF , !P1 ;  /* 0xff80000006d67808 */ /* 0x000fe20004800000 */
[----:B--2---:R-:W-:Y:S01]  /*16280*/  FFMA.FTZ R7, R7, -UR21, R16 ;  /* 0x8000001507077c23 */ /* 0x004fe20008010010 */
[----:B------:R-:W-:-:S03]  /*16290*/  ISETP.GE.AND P1, PT, R2, R251, PT ;  /* 0x000000fb0200720c */ /* 0x000fc60003f26270 */
[----:B------:R-:W1:Y:S01]  /*162a0*/  MUFU.TANH R4, R4 ;  /* 0x0000000400047308 */ /* 0x000e620000002400 */
[----:B------:R-:W-:-:S04]  /*162b0*/  ISETP.LT.OR P1, PT, R2, R245, P1 ;  /* 0x000000f50200720c */ /* 0x000fc80000f21670 */
[----:B------:R-:W-:Y:S01]  /*162c0*/  FSEL R212, R7, -INF , !P1 ;  /* 0xff80000007d47808 */ /* 0x000fe20004800000 */
[----:B-1----:R-:W-:Y:S02]  /*162d0*/  FFMA.FTZ R4, R9, -UR21, R4 ;  /* 0x8000001509047c23 */ /* 0x002fe40008010004 */
[----:B------:R-:W-:Y:S02]  /*162e0*/  FFMA.FTZ R9, R12, -UR21, R14 ;  /* 0x800000150c097c23 */ /* 0x000fe4000801000e */
[----:B------:R-:W-:Y:S01]  /*162f0*/  FFMA.FTZ R12, R3, -UR21, R17 ;  /* 0x80000015030c7c23 */ /* 0x000fe20008010011 */
[----:B------:R-:W-:Y:S01]  /*16300*/  FSEL R217, R4, -INF , !P6 ;  /* 0xff80000004d97808 */ /* 0x000fe20007000000 */
[----:B------:R-:W-:Y:S01]  /*16310*/  IMAD.IADD R3, R248, 0x1, -R2 ;  /* 0x00000001f8037824 */ /* 0x000fe200078e0a02 */
[----:B------:R-:W-:Y:S02]  /*16320*/  ISETP.GE.AND P6, PT, R2, R249, PT ;  /* 0x000000f90200720c */ /* 0x000fe40003fc6270 */
[----:B------:R-:W-:-:S02]  /*16330*/  FSEL R215, R9, -INF , !P5 ;  /* 0xff80000009d77808 */ /* 0x000fc40006800000 */
        /* <DEDUP_REMOVED lines=18> */
[----:B-1----:R-:W-:Y:S01]  /*16460*/  IMAD.MOV.U32 R4, RZ, RZ, R3 ;  /* 0x000000ffff047224 */ /* 0x002fe200078e0003 */
[----:B------:R-:W-:-:S03]  /*16470*/  IABS R3, R5 ;  /* 0x0000000500037213 */ /* 0x000fc60000000000 */
[----:B------:R1:W-:Y:S02]  /*16480*/  I2F R14, R4 ;  /* 0x00000004000e7306 */ /* 0x0003e40000201400 */
[----:B-1----:R-:W-:Y:S02]  /*16490*/  IMAD.MOV.U32 R4, RZ, RZ, R3 ;  /* 0x000000ffff047224 */ /* 0x002fe400078e0003 */
[----:B------:R-:W-:-:S04]  /*164a0*/  IMAD.IADD R3, R241, 0x1, -R2 ;  /* 0x00000001f1037824 */ /* 0x000fc800078e0a02 */
[----:B------:R1:W-:Y:S01]  /*164b0*/  I2F R13, R4 ;  /* 0x00000004000d7306 */ /* 0x0003e20000201400 */
[----:B------:R-:W-:-:S05]  /*164c0*/  IABS R3, R3 ;  /* 0x0000000300037213 */ /* 0x000fca0000000000 */
[----:B------:R-:W-:Y:S02]  /*164d0*/  IMAD.MOV.U32 R5, RZ, RZ, R3 ;  /* 0x000000ffff057224 */ /* 0x000fe400078e0003 */
[----:B------:R-:W-:Y:S02]  /*164e0*/  FMUL.FTZ R12, R73, c[0x0][0x2ec] ;  /* 0x0000bb00490c7a20 */ /* 0x000fe40000410000 */
[----:B------:R-:W-:Y:S01]  /*164f0*/  I2F R11, R5 ;  /* 0x00000005000b7306 */ /* 0x000fe20000201400 */
[----:B-1----:R-:W-:-:S05]  /*16500*/  IMAD.IADD R4, R248, 0x1, -R2 ;  /* 0x00000001f8047824 */ /* 0x002fca00078e0a02 */
[----:B------:R-:W-:-:S05]  /*16510*/  IABS R3, R4 ;  /* 0x0000000400037213 */ /* 0x000fca0000000000 */
[----:B------:R-:W-:Y:S02]  /*16520*/  IMAD.MOV.U32 R4, RZ, RZ, R3 ;  /* 0x000000ffff047224 */ /* 0x000fe400078e0003 */
[----:B------:R-:W-:Y:S02]  /*16530*/  IMAD.IADD R3, R247, 0x1, -R0 ;  /* 0x00000001f7037824 */ /* 0x000fe400078e0a00 */
[----:B------:R1:W-:Y:S03]  /*16540*/  I2F R10, R4 ;  /* 0x00000004000a7306 */ /* 0x0003e60000201400 */
[----:B------:R-:W-:-:S05]  /*16550*/  IABS R3, R3 ;  /* 0x0000000300037213 */ /* 0x000fca0000000000 */
[----:B-1----:R-:W-:Y:S02]  /*16560*/  IMAD.MOV.U32 R4, RZ, RZ, R3 ;  /* 0x000000ffff047224 */ /* 0x002fe400078e0003 */
[--C-:B------:R-:W-:Y:S02]  /*16570*/  IMAD.IADD R3, R242, 0x1, -R0.reuse ;  /* 0x00000001f2037824 */ /* 0x100fe400078e0a00 */
[----:B------:R-:W-:Y:S01]  /*16580*/  IMAD.IADD R2, R241, 0x1, -R0 ;  /* 0x00000001f1027824 */ /* 0x000fe200078e0a00 */
[----:B------:R-:W-:Y:S02]  /*16590*/  I2F R9, R4 ;  /* 0x0000000400097306 */ /* 0x000fe40000201400 */
[----:B------:R-:W-:-:S06]  /*165a0*/  IABS R3, R3 ;  /* 0x0000000300037213 */ /* 0x000fcc0000000000 */
[----:B------:R1:W-:Y:S01]  /*165b0*/  I2F R8, R3 ;  /* 0x0000000300087306 */ /* 0x0003e20000201400 */
[----:B------:R-:W-:Y:S01]  /*165c0*/  IABS R2, R2 ;  /* 0x0000000200027213 */ /* 0x000fe20000000000 */
[----:B-1----:R-:W-:-:S06]  /*165d0*/  FMUL.FTZ R3, R76, c[0x0][0x2ec] ;  /* 0x0000bb004c037a20 */ /* 0x002fcc0000410000 */
[----:B------:R1:W-:Y:S01]  /*165e0*/  I2F R7, R2 ;  /* 0x0000000200077306 */ /* 0x0003e20000201400 */
[----:B------:R2:W5:Y:S07]  /*165f0*/  LDL.LU R76, [R1+0xc8] ;  /* 0x0000c800014c7983 */ /* 0x00056e0000300800 */
[----:B------:R-:W3:Y:S01]  /*16600*/  MUFU.TANH R3, R3 ;  /* 0x0000000300037308 */ /* 0x000ee20000002400 */
[----:B-1----:R-:W-:-:S07]  /*16610*/  FMUL.FTZ R2, R75, c[0x0][0x2ec] ;  /* 0x0000bb004b027a20 */ /* 0x002fce0000410000 */
[----:B------:R-:W-:Y:S01]  /*16620*/  MUFU.TANH R12, R12 ;  /* 0x0000000c000c7308 */ /* 0x000fe20000002400 */
[----:B------:R2:W5:Y:S07]  /*16630*/  LDL.LU R75, [R1+0xc4] ;  /* 0x0000c400014b7983 */ /* 0x00056e0000300800 */
[----:B------:R1:W4:Y:S01]  /*16640*/  MUFU.TANH R4, R2 ;  /* 0x0000000200047308 */ /* 0x0003220000002400 */
[----:B---3--:R-:W-:Y:S02]  /*16650*/  FFMA.FTZ R5, R6, -UR21, R3 ;  /* 0x8000001506057c23 */ /* 0x008fe40008010003 */
[----:B-1----:R-:W-:-:S02]  /*16660*/  FMUL.FTZ R2, R74, c[0x0][0x2ec] ;  /* 0x0000bb004a027a20 */ /* 0x002fc40000410000 */
[----:B----4-:R-:W-:Y:S01]  /*16670*/  FFMA.FTZ R4, R14, -UR21, R4 ;  /* 0x800000150e047c23 */ /* 0x010fe20008010004 */
[----:B------:R-:W-:Y:S02]  /*16680*/  FSEL R210, R5, -INF , !P6 ;  /* 0xff80000005d27808 */ /* 0x000fe40007000000 */
[----:B------:R1:W3:Y:S01]  /*16690*/  MUFU.TANH R3, R2 ;  /* 0x0000000200037308 */ /* 0x0002e20000002400 */
[----:B------:R2:W5:Y:S01]  /*166a0*/  LDL.LU R74, [R1+0xc0] ;  /* 0x0000c000014a7983 */ /* 0x0005620000300800 */
[----:B------:R-:W-:Y:S02]  /*166b0*/  ISETP.GE.AND P6, PT, R0, R252, PT ;  /* 0x000000fc0000720c */ /* 0x000fe40003fc6270 */
[----:B------:R-:W-:Y:S01]  /*166c0*/  FSEL R133, R4, -INF , !P5 ;  /* 0xff80000004857808 */ /* 0x000fe20006800000 */
[----:B------:R2:W5:Y:S01]  /*166d0*/  LDL.LU R73, [R1+0xbc] ;  /* 0x0000bc0001497983 */ /* 0x0005620000300800 */
[----:B-1----:R-:W-:-:S05]  /*166e0*/  IMAD.IADD R2, R248, 0x1, -R0 ;  /* 0x00000001f8027824 */ /* 0x002fca00078e0a00 */
[----:B------:R-:W-:-:S04]  /*166f0*/  IABS R2, R2 ;  /* 0x0000000200027213 */ /* 0x000fc80000000000 */
[----:B------:R1:W-:Y:S01]  /*16700*/  I2F R6, R2 ;  /* 0x0000000200067306 */ /* 0x0003e20000201400 */
[----:B---3--:R-:W-:Y:S02]  /*16710*/  FFMA.FTZ R3, R13, -UR21, R3 ;  /* 0x800000150d037c23 */ /* 0x008fe40008010003 */
[----:B-1----:R-:W-:-:S03]  /*16720*/  FMUL.FTZ R2, R72, c[0x0][0x2ec] ;  /* 0x0000bb0048027a20 */ /* 0x002fc60000410000 */
[----:B------:R-:W-:Y:S01]  /*16730*/  FSEL R139, R3, -INF , !P4 ;  /* 0xff800000038b7808 */ /* 0x000fe20006000000 */
[----:B------:R2:W5:Y:S01]  /*16740*/  LDL.LU R72, [R1+0xb8] ;  /* 0x0000b80001487983 */ /* 0x0005620000300800 */
[----:B------:R1:W-:Y:S01]  /*16750*/  MUFU.TANH R15, R2 ;  /* 0x00000002000f7308 */ /* 0x0003e20000002400 */
[C---:B------:R-:W-:Y:S02]  /*16760*/  ISETP.GE.AND P5, PT, R0.reuse, R251, PT ;  /* 0x000000fb0000720c */ /* 0x040fe40003fa6270 */
[C---:B------:R-:W-:Y:S01]  /*16770*/  ISETP.GE.AND P4, PT, R0.reuse, R250, PT ;  /* 0x000000fa0000720c */ /* 0x040fe20003f86270 */
[----:B-1----:R-:W-:Y:S01]  /*16780*/  FMUL.FTZ R2, R71, c[0x0][0x2ec] ;  /* 0x0000bb0047027a20 */ /* 0x002fe20000410000 */
[C---:B------:R-:W-:Y:S01]  /*16790*/  ISETP.LT.OR P6, PT, R0.reuse, R246, P6 ;  /* 0x000000f60000720c */ /* 0x040fe200037c1670 */
[----:B------:R2:W5:Y:S02]  /*167a0*/  LDL.LU R71, [R1+0xb4] ;  /* 0x0000b40001477983 */ /* 0x0005640000300800 */
[----:B------:R1:W-:Y:S01]  /*167b0*/  MUFU.TANH R13, R2 ;  /* 0x00000002000d7308 */ /* 0x0003e20000002400 */
[----:B------:R-:W-:Y:S01]  /*167c0*/  FMUL.FTZ R3, R69, c[0x0][0x2ec] ;  /* 0x0000bb0045037a20 */ /* 0x000fe20000410000 */
[----:B------:R-:W-:-:S02]  /*167d0*/  ISETP.LT.OR P5, PT, R0, R245, P5 ;  /* 0x000000f50000720c */ /* 0x000fc40002fa1670 */
[----:B------:R-:W-:Y:S01]  /*167e0*/  ISETP.LT.OR P4, PT, R0, R244, P4 ;  /* 0x000000f40000720c */ /* 0x000fe20002781670 */
[----:B-1----:R-:W-:-:S05]  /*167f0*/  FFMA.FTZ R2, R11, -UR21, R12 ;  /* 0x800000150b027c23 */ /* 0x002fca000801000c */
[----:B------:R-:W-:Y:S02]  /*16800*/  FSEL R209, R2, -INF , !P1 ;  /* 0xff80000002d17808 */ /* 0x000fe40004800000 */
[----:B------:R-:W-:Y:S01]  /*16810*/  ISETP.GE.AND P1, PT, R0, R249, PT ;  /* 0x000000f90000720c */ /* 0x000fe20003f26270 */
[----:B------:R-:W-:Y:S02]  /*16820*/  FMUL.FTZ R11, R70, c[0x0][0x2ec] ;  /* 0x0000bb00460b7a20 */ /* 0x000fe40000410000 */
[----:B------:R2:W5:Y:S01]  /*16830*/  LDL.LU R70, [R1+0xb0] ;  /* 0x0000b00001467983 */ /* 0x0005620000300800 */
[----:B------:R-:W-:Y:S01]  /*16840*/  ISETP.LT.OR P1, PT, R0, R243, P1 ;  /* 0x000000f30000720c */ /* 0x000fe20000f21670 */
[----:B------:R-:W-:Y:S02]  /*16850*/  FMUL.FTZ R0, R68, c[0x0][0x2ec] ;  /* 0x0000bb0044007a20 */ /* 0x000fe40000410000 */
[----:B------:R2:W5:Y:S04]  /*16860*/  LDL.LU R69, [R1+0xac] ;  /* 0x0000ac0001457983 */ /* 0x0005680000300800 */
[----:B------:R2:W5:Y:S01]  /*16870*/  LDL.LU R68, [R1+0xa8] ;  /* 0x0000a80001447983 */ /* 0x0005620000300800 */
[----:B------:R-:W1:Y:S08]  /*16880*/  MUFU.TANH R5, R11 ;  /* 0x0000000b00057308 */ /* 0x000e700000002400 */
[----:B------:R-:W3:Y:S01]  /*16890*/  MUFU.TANH R3, R3 ;  /* 0x0000000300037308 */ /* 0x000ee20000002400 */
[----:B-1----:R-:W-:-:S07]  /*168a0*/  FFMA.FTZ R2, R10, -UR21, R5 ;  /* 0x800000150a027c23 */ /* 0x002fce0008010005 */
[----:B------:R-:W1:Y:S01]  /*168b0*/  MUFU.TANH R0, R0 ;  /* 0x0000000000007308 */ /* 0x000e620000002400 */
[----:B------:R-:W-:Y:S02]  /*168c0*/  FSEL R208, R2, -INF , !P0 ;  /* 0xff80000002d07808 */ /* 0x000fe40004000000 */
[----:B------:R-:W-:Y:S01]  /*168d0*/  PLOP3.LUT P0, PT, PT, PT, UP0, 0x80, 0x0 ;  /* 0x000000000000781c */ /* 0x000fe20003f0f008 */
[----:B------:R-:W-:Y:S02]  /*168e0*/  FFMA.FTZ R5, R9, -UR21, R15 ;  /* 0x8000001509057c23 */ /* 0x000fe4000801000f */
[----:B------:R-:W-:Y:S02]  /*168f0*/  FFMA.FTZ R4, R8, -UR21, R13 ;  /* 0x8000001508047c23 */ /* 0x000fe4000801000d */
[----:B---3--:R-:W-:Y:S02]  /*16900*/  FFMA.FTZ R3, R7, -UR21, R3 ;  /* 0x8000001507037c23 */ /* 0x008fe40008010003 */
[----:B-1----:R-:W-:Y:S01]  /*16910*/  FFMA.FTZ R0, R6, -UR21, R0 ;  /* 0x8000001506007c23 */ /* 0x002fe20008010000 */
[----:B------:R-:W-:-:S02]  /*16920*/  FSEL R13, R5, -INF , !P6 ;  /* 0xff800000050d7808 */ /* 0x000fc40007000000 */
[----:B------:R-:W-:Y:S02]  /*16930*/  FSEL R14, R4, -INF , !P5 ;  /* 0xff800000040e7808 */ /* 0x000fe40006800000 */
[----:B------:R-:W-:Y:S02]  /*16940*/  FSEL R132, R3, -INF , !P4 ;  /* 0xff80000003847808 */ /* 0x000fe40006000000 */
[----:B------:R-:W-:Y:S01]  /*16950*/  FSEL R138, R0, -INF , !P1 ;  /* 0xff800000008a7808 */ /* 0x000fe20004800000 */
[----:B------:R-:W-:Y:S05]  /*16960*/  @!P0 BRA `(.L_x_814) ;  /* 0x0000050000008947 */ /* 0x000fea0003800000 */
[----:B--2---:R-:W2:Y:S04]  /*16970*/  LDL.64 R48, [R1+0xa0] ;  /* 0x0000a00001307983 */ /* 0x004ea80000100a00 */
        /* <DEDUP_REMOVED lines=77> */
.L_x_816:
[----:B------:R-:W-:Y:S05]  /*16e50*/  BSYNC B0 ;  /* 0x0000000000007941 */ /* 0x000fea0003800000 */
.L_x_815:
[----:B------:R-:W0:Y:S02]  /*16e60*/  LDGDEPBAR ;  /* 0x00000000000079af */ /* 0x000e240000000000 */
.L_x_814:
[----:B-12---:R-:W2:Y:S04]  /*16e70*/  LDL.LU R2, [R1+0x5c] ;  /* 0x00005c0001027983 */ /* 0x006ea80000300800 */
[----:B------:R-:W3:Y:S04]  /*16e80*/  LDL.LU R0, [R1+0x58] ;  /* 0x0000580001007983 */ /* 0x000ee80000300800 */
[----:B------:R-:W4:Y:S01]  /*16e90*/  LDL.LU R4, [R1+0x4c] ;  /* 0x00004c0001047983 */ /* 0x000f220000300800 */
[----:B------:R-:W-:-:S03]  /*16ea0*/  MOV R29, R140 ;  /* 0x0000008c001d7202 */ /* 0x000fc60000000f00 */
[----:B------:R-:W2:Y:S01]  /*16eb0*/  LDL.LU R5, [R1+0x50] ;  /* 0x0000500001057983 */ /* 0x000ea20000300800 */
[----:B------:R-:W-:Y:S01]  /*16ec0*/  MOV R38, R66 ;  /* 0x0000004200267202 */ /* 0x000fe20000000f00 */
[----:B------:R-:W-:Y:S01]  /*16ed0*/  IMAD.MOV.U32 R37, RZ, RZ, R64 ;  /* 0x000000ffff257224 */ /* 0x000fe200078e0040 */
[----:B------:R-:W-:Y:S01]  /*16ee0*/  MOV R11, R67 ;  /* 0x00000043000b7202 */ /* 0x000fe20000000f00 */
[----:B------:R-:W2:Y:S01]  /*16ef0*/  LDL.LU R15, [R1+0x10] ;  /* 0x00001000010f7983 */ /* 0x000ea20000300800 */
[----:B------:R-:W-:-:S03]  /*16f00*/  MOV R31, R65 ;  /* 0x00000041001f7202 */ /* 0x000fc60000000f00 */
[----:B------:R-:W-:Y:S04]  /*16f10*/  STL [R1+0xc4], R231 ;  /* 0x0000c4e701007387 */ /* 0x000fe80000100800 */
[----:B------:R1:W-:Y:S04]  /*16f20*/  STL [R1+0xc0], R230 ;  /* 0x0000c0e601007387 */ /* 0x0003e80000100800 */
[----:B-1----:R-:W2:Y:S04]  /*16f30*/  LDL.LU R230, [R1+0x48] ;  /* 0x0000480001e67983 */ /* 0x002ea80000300800 */
[----:B------:R1:W-:Y:S04]  /*16f40*/  STL [R1+0xbc], R229 ;  /* 0x0000bce501007387 */ /* 0x0003e80000100800 */
[----:B-1----:R-:W2:Y:S04]  /*16f50*/  LDL.LU R229, [R1+0x20] ;  /* 0x0000200001e57983 */ /* 0x002ea80000300800 */
[----:B------:R1:W-:Y:S04]  /*16f60*/  STL [R1+0xb8], R228 ;  /* 0x0000b8e401007387 */ /* 0x0003e80000100800 */
[----:B-1----:R-:W2:Y:S04]  /*16f70*/  LDL.LU R228, [R1+0x54] ;  /* 0x0000540001e47983 */ /* 0x002ea80000300800 */
[----:B------:R-:W-:Y:S04]  /*16f80*/  STL [R1+0xb4], R227 ;  /* 0x0000b4e301007387 */ /* 0x000fe80000100800 */
[----:B------:R-:W-:Y:S04]  /*16f90*/  STL [R1+0xb0], R226 ;  /* 0x0000b0e201007387 */ /* 0x000fe80000100800 */
[----:B------:R-:W-:Y:S04]  /*16fa0*/  STL [R1+0xac], R225 ;  /* 0x0000ace101007387 */ /* 0x000fe80000100800 */
[----:B------:R-:W2:Y:S04]  /*16fb0*/  LDL.LU R17, [R1+0x30] ;  /* 0x0000300001117983 */ /* 0x000ea80000300800 */
[----:B------:R-:W2:Y:S04]  /*16fc0*/  LDL.LU R16, [R1+0x1c] ;  /* 0x00001c0001107983 */ /* 0x000ea80000300800 */
[----:B------:R1:W-:Y:S04]  /*16fd0*/  STL [R1+0xa8], R220 ;  /* 0x0000a8dc01007387 */ /* 0x0003e80000100800 */
[----:B-1----:R-:W2:Y:S04]  /*16fe0*/  LDL.LU R220, [R1+0xc] ;  /* 0x00000c0001dc7983 */ /* 0x002ea80000300800 */
[----:B------:R-:W2:Y:S01]  /*16ff0*/  LDL.LU R44, [R1+0x70] ;  /* 0x00007000012c7983 */ /* 0x000ea20000300800 */
[----:B------:R-:W-:-:S02]  /*17000*/  MOV R227, R41 ;  /* 0x0000002900e37202 */ /* 0x000fc40000000f00 */
[----:B------:R-:W-:Y:S02]  /*17010*/  MOV R39, R60 ;  /* 0x0000003c00277202 */ /* 0x000fe40000000f00 */
[----:B------:R-:W-:Y:S02]  /*17020*/  MOV R10, R61 ;  /* 0x0000003d000a7202 */ /* 0x000fe40000000f00 */
[----:B---3--:R-:W-:Y:S02]  /*17030*/  MOV R7, R0 ;  /* 0x0000000000077202 */ /* 0x008fe40000000f00 */
[----:B----4-:R-:W-:-:S04]  /*17040*/  FMNMX.FTZ R0, R4, R21, !PT ;  /* 0x0000001504007209 */ /* 0x010fc80007810000 */
[----:B------:R-:W-:Y:S02]  /*17050*/  FMNMX.FTZ R137, R23, R0, !PT ;  /* 0x0000000017897209 */ /* 0x000fe40007810000 */
[----:B--2---:R-:W-:-:S04]  /*17060*/  FMNMX.FTZ R0, R5, R26, !PT ;  /* 0x0000001a05007209 */ /* 0x004fc80007810000 */
        /* <DEDUP_REMOVED lines=9> */
[----:B------:R-:W-:Y:S02]  /*17100*/  FMNMX.FTZ R137, R54, R137, !PT ;  /* 0x0000008936897209 */ /* 0x000fe40007810000 */
[----:B------:R-:W-:-:S04]  /*17110*/  FMNMX.FTZ R0, R230, R0, !PT ;  /* 0x00000000e6007209 */ /* 0x000fc80007810000 */
[----:B------:R-:W-:-:S04]  /*17120*/  FMNMX.FTZ R0, R37, R0, !PT ;  /* 0x0000000025007209 */ /* 0x000fc80007810000 */
[----:B------:R-:W-:Y:S02]  /*17130*/  FMNMX.FTZ R0, R28, R0, !PT ;  /* 0x000000001c007209 */ /* 0x000fe40007810000 */
[----:B------:R-:W-:Y:S02]  /*17140*/  FMNMX.FTZ R137, R30, R137, !PT ;  /* 0x000000891e897209 */ /* 0x000fe40007810000 */
[----:B------:R-:W-:-:S04]  /*17150*/  FMNMX.FTZ R0, R36, R0, !PT ;  /* 0x0000000024007209 */ /* 0x000fc80007810000 */
        /* <DEDUP_REMOVED lines=14> */
[----:B------:R-:W-:-:S02]  /*17240*/  MOV R47, R2 ;  /* 0x00000002002f7202 */ /* 0x000fc40000000f00 */
[----:B------:R-:W1:Y:S04]  /*17250*/  SHFL.BFLY PT, R2, R136, 0x2, 0x1f ;  /* 0x0c401f0088027f89 */ /* 0x000e6800000e0000 */
[----:B------:R-:W2:Y:S01]  /*17260*/  SHFL.BFLY PT, R0, R137, 0x2, 0x1f ;  /* 0x0c401f0089007f89 */ /* 0x000ea200000e0000 */
[----:B-1----:R-:W-:Y:S02]  /*17270*/  FMNMX.FTZ R136, R136, R2, !PT ;  /* 0x0000000288887209 */ /* 0x002fe40007810000 */
[----:B--2---:R-:W-:-:S03]  /*17280*/  FMNMX.FTZ R137, R137, R0, !PT ;  /* 0x0000000089897209 */ /* 0x004fc60007810000 */
[----:B------:R-:W1:Y:S04]  /*17290*/  SHFL.BFLY PT, R2, R136, 0x1, 0x1f ;  /* 0x0c201f0088027f89 */ /* 0x000e6800000e0000 */
[----:B------:R-:W2:Y:S01]  /*172a0*/  SHFL.BFLY PT, R0, R137, 0x1, 0x1f ;  /* 0x0c201f0089007f89 */ /* 0x000ea200000e0000 */
[----:B------:R-:W-:Y:S02]  /*172b0*/  MOV R41, R52 ;  /* 0x0000003400297202 */ /* 0x000fe40000000f00 */
[----:B-1----:R-:W-:Y:S02]  /*172c0*/  FMNMX.FTZ R136, R136, R2, !PT ;  /* 0x0000000288887209 */ /* 0x002fe40007810000 */
[----:B------:R-:W-:Y:S02]  /*172d0*/  FMNMX.FTZ R2, R47, R32, !PT ;  /* 0x000000202f027209 */ /* 0x000fe40007810000 */
[----:B--2---:R-:W-:-:S02]  /*172e0*/  FMNMX.FTZ R137, R137, R0, !PT ;  /* 0x0000000089897209 */ /* 0x004fc40007810000 */
        /* <DEDUP_REMOVED lines=8> */
[----:B------:R-:W-:Y:S01]  /*17370*/  FMNMX.FTZ R0, R135, R0, !PT ;  /* 0x0000000087007209 */ /* 0x000fe20007810000 */
[----:B------:R-:W-:Y:S01]  /*17380*/  IMAD.MOV.U32 R43, RZ, RZ, R56 ;  /* 0x000000ffff2b7224 */ /* 0x000fe200078e0038 */
[----:B------:R-:W-:Y:S02]  /*17390*/  MOV R225, R63 ;  /* 0x0000003f00e17202 */ /* 0x000fe40000000f00 */
[----:B------:R-:W-:Y:S02]  /*173a0*/  FMNMX.FTZ R2, R41, R2, !PT ;  /* 0x0000000229027209 */ /* 0x000fe40007810000 */
[----:B------:R-:W-:-:S02]  /*173b0*/  FMNMX.FTZ R0, R228, R0, !PT ;  /* 0x00000000e4007209 */ /* 0x000fc40007810000 */
[----:B------:R-:W-:Y:S02]  /*173c0*/  FSETP.NEU.FTZ.AND P1, PT, R137, -INF , PT ;  /* 0xff8000008900780b */ /* 0x000fe40003f3d000 */
[----:B------:R-:W-:Y:S02]  /*173d0*/  FMNMX.FTZ R2, R43, R2, !PT ;  /* 0x000000022b027209 */ /* 0x000fe40007810000 */
[----:B------:R-:W-:Y:S02]  /*173e0*/  FMNMX.FTZ R0, R225, R0, !PT ;  /* 0x00000000e1007209 */ /* 0x000fe40007810000 */
[C---:B------:R-:W-:Y:S01]  /*173f0*/  FSEL R3, R137.reuse, RZ, P1 ;  /* 0x000000ff89037208 */ /* 0x040fe20000800000 */
[----:B------:R-:W-:Y:S01]  /*17400*/  FMUL.FTZ R12, R137, c[0x0][0x23c] ;  /* 0x00008f00890c7a20 */ /* 0x000fe20000410000 */
[----:B------:R-:W-:Y:S02]  /*17410*/  MOV R231, R57 ;  /* 0x0000003900e77202 */ /* 0x000fe40000000f00 */
[----:B------:R-:W-:-:S02]  /*17420*/  FMNMX.FTZ R2, R59, R2, !PT ;  /* 0x000000023b027209 */ /* 0x000fc40007810000 */
[----:B------:R-:W-:Y:S02]  /*17430*/  FMNMX.FTZ R0, R58, R0, !PT ;  /* 0x000000003a007209 */ /* 0x000fe40007810000 */
[----:B------:R-:W-:Y:S01]  /*17440*/  FSETP.NEU.FTZ.AND P0, PT, R136, -INF , PT ;  /* 0xff8000008800780b */ /* 0x000fe20003f1d000 */
[----:B------:R-:W-:Y:S01]  /*17450*/  FADD.FTZ R4, R4, -R3 ;  /* 0x8000000304047221 */ /* 0x000fe20000010000 */
[----:B------:R-:W-:Y:S02]  /*17460*/  FMNMX.FTZ R2, R35, R2, !PT ;  /* 0x0000000223027209 */ /* 0x000fe40007810000 */
[----:B------:R-:W-:Y:S02]  /*17470*/  FMNMX.FTZ R0, R231, R0, !PT ;  /* 0x00000000e7007209 */ /* 0x000fe40007810000 */
[----:B------:R-:W-:Y:S02]  /*17480*/  FSEL R3, R136, RZ, P0 ;  /* 0x000000ff88037208 */ /* 0x000fe40000000000 */
[----:B------:R-:W-:-:S02]  /*17490*/  FSEL R12, R12, RZ, P1 ;  /* 0x000000ff0c0c7208 */ /* 0x000fc40000800000 */
[----:B------:R-:W-:Y:S02]  /*174a0*/  FMNMX.FTZ R2, R40, R2, !PT ;  /* 0x0000000228027209 */ /* 0x000fe40007810000 */
[----:B------:R-:W-:Y:S01]  /*174b0*/  FMNMX.FTZ R0, R19, R0, !PT ;  /* 0x0000000013007209 */ /* 0x000fe20007810000 */
[----:B------:R-:W-:Y:S01]  /*174c0*/  FADD.FTZ R6, R5, -R3 ;  /* 0x8000000305067221 */ /* 0x000fe20000010000 */
[----:B------:R-:W-:Y:S01]  /*174d0*/  FMNMX.FTZ R2, R15, R2, !PT ;  /* 0x000000020f027209 */ /* 0x000fe20007810000 */
[----:B------:R-:W-:Y:S01]  /*174e0*/  FFMA.FTZ R3, R21, c[0x0][0x23c], -R12 ;  /* 0x00008f0015037a23 */ /* 0x000fe2000001080c */
[----:B------:R-:W-:Y:S01]  /*174f0*/  FMNMX.FTZ R0, R220, R0, !PT ;  /* 0x00000000dc007209 */ /* 0x000fe20007810000 */
[----:B------:R-:W-:Y:S02]  /*17500*/  FMUL.FTZ R4, R4, c[0x0][0x23c] ;  /* 0x00008f0004047a20 */ /* 0x000fe40000410000 */
[----:B------:R1:W-:Y:S02]  /*17510*/  MUFU.EX2 R8, R3 ;  /* 0x0000000300087308 */ /* 0x0003e40000000800 */
[----:B-1----:R-:W-:-:S02]  /*17520*/  FMNMX.FTZ R3, R42, R2, !PT ;  /* 0x000000022a037209 */ /* 0x002fc40007810000 */
        /* <DEDUP_REMOVED lines=8> */
[--C-:B------:R-:W-:Y:S01]  /*175b0*/  FFMA.FTZ R4, R23, c[0x0][0x23c], -R12.reuse ;  /* 0x00008f0017047a23 */ /* 0x100fe2000001080c */
[----:B------:R-:W-:Y:S01]  /*175c0*/  FMNMX.FTZ R2, R210, R2, !PT ;  /* 0x00000002d2027209 */ /* 0x000fe20007810000 */
[----:B------:R-:W-:Y:S01]  /*175d0*/  FFMA.FTZ R5, R20, c[0x0][0x23c], -R12 ;  /* 0x00008f0014057a23 */ /* 0x000fe2000001080c */
[----:B------:R-:W-:Y:S01]  /*175e0*/  FMNMX.FTZ R3, R209, R3, !PT ;  /* 0x00000003d1037209 */ /* 0x000fe20007810000 */
[----:B------:R1:W-:Y:S01]  /*175f0*/  MUFU.EX2 R9, R4 ;  /* 0x0000000400097308 */ /* 0x0003e20000000800 */
[----:B------:R-:W-:-:S02]  /*17600*/  FFMA.FTZ R226, R44, R0, R8 ;  /* 0x000000002ce27223 */ /* 0x000fc40000010008 */
[-C--:B------:R-:W-:Y:S02]  /*17610*/  FMUL.FTZ R64, R164, R0.reuse ;  /* 0x00000000a4407220 */ /* 0x080fe40000410000 */
[----:B------:R-:W-:-:S03]  /*17620*/  FMUL.FTZ R65, R165, R0 ;  /* 0x00000000a5417220 */ /* 0x000fc60000410000 */
[----:B------:R3:W-:Y:S01]  /*17630*/  MUFU.EX2 R46, R5 ;  /* 0x00000005002e7308 */ /* 0x0007e20000000800 */
[-C--:B------:R-:W-:Y:S02]  /*17640*/  FMUL.FTZ R52, R168, R0.reuse ;  /* 0x00000000a8347220 */ /* 0x080fe40000410000 */
[----:B------:R-:W-:Y:S01]  /*17650*/  FMUL.FTZ R53, R169, R0 ;  /* 0x00000000a9357220 */ /* 0x000fe20000410000 */
[----:B-1----:R-:W-:Y:S02]  /*17660*/  FMNMX.FTZ R4, R208, R2, !PT ;  /* 0x00000002d0047209 */ /* 0x002fe40007810000 */
[----:B------:R-:W-:Y:S01]  /*17670*/  FMNMX.FTZ R2, R132, R3, !PT ;  /* 0x0000000384027209 */ /* 0x000fe20007810000 */
[----:B------:R-:W-:Y:S02]  /*17680*/  FMUL.FTZ R3, R6, c[0x0][0x23c] ;  /* 0x00008f0006037a20 */ /* 0x000fe40000410000 */
[-C--:B------:R-:W-:Y:S02]  /*17690*/  FMUL.FTZ R48, R180, R0.reuse ;  /* 0x00000000b4307220 */ /* 0x080fe40000410000 */
[----:B------:R-:W-:-:S02]  /*176a0*/  FMUL.FTZ R49, R181, R0 ;  /* 0x00000000b5317220 */ /* 0x000fc40000410000 */
[----:B---3--:R-:W-:Y:S02]  /*176b0*/  FFMA.FTZ R5, R22, c[0x0][0x23c], -R12 ;  /* 0x00008f0016057a23 */ /* 0x008fe4000001080c */
        /* <DEDUP_REMOVED lines=13> */
[----:B------:R-:W-:Y:S01]  /*17790*/  FMUL.FTZ R140, R84, R0 ;  /* 0x00000000548c7220 */ /* 0x000fe20000410000 */
        /* <DEDUP_REMOVED lines=11> */
[----:B------:R-:W-:Y:S08]  /*17850*/  MUFU.EX2 R18, R5 ;  /* 0x0000000500127308 */ /* 0x000ff00000000800 */
[----:B------:R-:W1:Y:S01]  /*17860*/  MUFU.EX2 R0, R3 ;  /* 0x0000000300007308 */ /* 0x000e620000000800 */
[----:B------:R-:W-:Y:S01]  /*17870*/  MOV R96, R54 ;  /* 0x0000003600607202 */ /* 0x000fe20000000f00 */
[----:B------:R-:W-:-:S04]  /*17880*/  IMAD.MOV.U32 R81, RZ, RZ, R59 ;  /* 0x000000ffff517224 */ /* 0x000fc800078e003b */
[----:B------:R-:W-:Y:S01]  /*17890*/  IMAD.MOV.U32 R112, RZ, RZ, R96 ;  /* 0x000000ffff707224 */ /* 0x000fe200078e0060 */
[----:B------:R-:W-:Y:S02]  /*178a0*/  MOV R96, R81 ;  /* 0x0000005100607202 */ /* 0x000fe40000000f00 */
[----:B------:R-:W3:Y:S01]  /*178b0*/  LDL.LU R81, [R1+0x78] ;  /* 0x0000780001517983 */ /* 0x000ee20000300800 */
[----:B-1----:R-:W-:Y:S02]  /*178c0*/  FMUL.FTZ R63, R83, R0 ;  /* 0x00000000533f7220 */ /* 0x002fe40000410000 */
[----:B------:R-:W-:Y:S02]  /*178d0*/  IMAD.MOV.U32 R83, RZ, RZ, R18 ;  /* 0x000000ffff537224 */ /* 0x000fe400078e0012 */
[----:B------:R-:W4:Y:S04]  /*178e0*/  LDL.LU R18, [R1+0x7c] ;  /* 0x00007c0001127983 */ /* 0x000f280000300800 */
[----:B------:R-:W1:Y:S01]  /*178f0*/  SHFL.BFLY PT, R6, R2, 0x2, 0x1f ;  /* 0x0c401f0002067f89 */ /* 0x000e6200000e0000 */
[----:B------:R-:W-:Y:S01]  /*17900*/  FMNMX.FTZ R4, R138, R4, !PT ;  /* 0x000000048a047209 */ /* 0x000fe20007810000 */
[----:B------:R-:W-:-:S04]  /*17910*/  IMAD.MOV.U32 R152, RZ, RZ, R7 ;  /* 0x000000ffff987224 */ /* 0x000fc800078e0007 */
[----:B------:R-:W1:Y:S01]  /*17920*/  SHFL.BFLY PT, R7, R4, 0x2, 0x1f ;  /* 0x0c401f0004077f89 */ /* 0x000e6200000e0000 */
[----:B------:R-:W-:-:S05]  /*17930*/  FMUL.FTZ R3, R136, c[0x0][0x23c] ;  /* 0x00008f0088037a20 */ /* 0x000fca0000410000 */
[----:B------:R-:W-:-:S05]  /*17940*/  FSEL R3, R3, RZ, P0 ;  /* 0x000000ff03037208 */ /* 0x000fca0000000000 */
[----:B------:R-:W-:Y:S01]  /*17950*/  FFMA.FTZ R5, R26, c[0x0][0x23c], -R3 ;  /* 0x00008f001a057a23 */ /* 0x000fe20000010803 */
[----:B------:R-:W-:Y:S02]  /*17960*/  MOV R85, R9 ;  /* 0x0000000900557202 */ /* 0x000fe40000000f00 */
[----:B-1----:R-:W-:Y:S01]  /*17970*/  FMNMX.FTZ R2, R2, R6, !PT ;  /* 0x0000000602027209 */ /* 0x002fe20007810000 */
[----:B------:R1:W2:Y:S01]  /*17980*/  MUFU.EX2 R9, R5 ;  /* 0x0000000500097308 */ /* 0x0002a20000000800 */
[----:B------:R-:W-:-:S03]  /*17990*/  FMNMX.FTZ R4, R4, R7, !PT ;  /* 0x0000000704047209 */ /* 0x000fc60007810000 */
[----:B-1----:R-:W1:Y:S04]  /*179a0*/  SHFL.BFLY PT, R5, R2, 0x1, 0x1f ;  /* 0x0c201f0002057f89 */ /* 0x002e6800000e0000 */
[----:B------:R-:W1:Y:S01]  /*179b0*/  SHFL.BFLY PT, R6, R4, 0x1, 0x1f ;  /* 0x0c201f0004067f89 */ /* 0x000e6200000e0000 */
        /* <DEDUP_REMOVED lines=14> */
[-C--:B------:R-:W-:Y:S01]  /*17aa0*/  FMUL.FTZ R62, R82, R0.reuse ;  /* 0x00000000523e7220 */ /* 0x080fe20000410000 */
        /* <DEDUP_REMOVED lines=23> */
[----:B------:R-:W-:Y:S02]  /*17c20*/  MOV R69, R135 ;  /* 0x0000008700457202 */ /* 0x000fe40000000f00 */
[----:B-1----:R-:W-:-:S04]  /*17c30*/  FMNMX.FTZ R135, R2, R5, !PT ;  /* 0x0000000502877209 */ /* 0x002fc80007810000 */
[C---:B------:R-:W-:Y:S01]  /*17c40*/  FSETP.NEU.FTZ.AND P0, PT, R135.reuse, -INF , PT ;  /* 0xff8000008700780b */ /* 0x040fe20003f1d000 */
[----:B------:R-:W-:-:S05]  /*17c50*/  FMUL.FTZ R2, R135, c[0x0][0x23c] ;  /* 0x00008f0087027a20 */ /* 0x000fca0000410000 */
[----:B------:R-:W-:Y:S01]  /*17c60*/  FSEL R2, R2, RZ, P0 ;  /* 0x000000ff02027208 */ /* 0x000fe20000000000 */
[----:B------:R-:W-:Y:S02]  /*17c70*/  FFMA.FTZ R7, R27, c[0x0][0x23c], -R3 ;  /* 0x00008f001b077a23 */ /* 0x000fe40000010803 */
[----:B------:R-:W-:Y:S01]  /*17c80*/  IMAD.MOV.U32 R116, RZ, RZ, R68 ;  /* 0x000000ffff747224 */ /* 0x000fe200078e0044 */
[----:B------:R-:W-:Y:S02]  /*17c90*/  MOV R68, R153 ;  /* 0x0000009900447202 */ /* 0x000fe40000000f00 */
[----:B------:R-:W-:Y:S01]  /*17ca0*/  MUFU.EX2 R153, R7 ;  /* 0x0000000700997308 */ /* 0x000fe20000000800 */
[----:B------:R-:W-:Y:S01]  /*17cb0*/  IMAD.MOV.U32 R71, RZ, RZ, R39 ;  /* 0x000000ffff477224 */ /* 0x000fe200078e0027 */
[----:B------:R-:W-:Y:S01]  /*17cc0*/  MOV R154, R116 ;  /* 0x00000074009a7202 */ /* 0x000fe20000000f00 */
[----:B------:R-:W-:Y:S01]  /*17cd0*/  IMAD.MOV.U32 R116, RZ, RZ, R37 ;  /* 0x000000ffff747224 */ /* 0x000fe200078e0025 */
[----:B------:R-:W-:Y:S01]  /*17ce0*/  MOV R129, R96 ;  /* 0x0000006000817202 */ /* 0x000fe20000000f00 */
[----:B--2---:R-:W-:-:S02]  /*17cf0*/  FFMA.FTZ R82, R97, R0, R9 ;  /* 0x0000000061527223 */ /* 0x004fc40000010009 */
[----:B------:R-:W-:-:S04]  /*17d00*/  FFMA.FTZ R0, R25, c[0x0][0x23c], -R3 ;  /* 0x00008f0019007a23 */ /* 0x000fc80000010803 */
[----:B------:R1:W-:Y:S01]  /*17d10*/  MUFU.EX2 R155, R0 ;  /* 0x00000000009b7308 */ /* 0x0003e20000000800 */
[----:B------:R-:W-:Y:S02]  /*17d20*/  MOV R97, R84 ;  /* 0x0000005400617202 */ /* 0x000fe40000000f00 */
[----:B------:R-:W-:Y:S02]  /*17d30*/  MOV R84, R134 ;  /* 0x0000008600547202 */ /* 0x000fe40000000f00 */
[----:B------:R-:W-:Y:S01]  /*17d40*/  FMNMX.FTZ R134, R4, R6, !PT ;  /* 0x0000000604867209 */ /* 0x000fe20007810000 */
[----:B-1----:R-:W-:-:S04]  /*17d50*/  FFMA.FTZ R0, R24, c[0x0][0x23c], -R3 ;  /* 0x00008f0018007a23 */ /* 0x002fc80000010803 */
[----:B------:R1:W-:Y:S01]  /*17d60*/  MUFU.EX2 R26, R0 ;  /* 0x00000000001a7308 */ /* 0x0003e20000000800 */
[----:B------:R-:W-:Y:S01]  /*17d70*/  FFMA.FTZ R4, R32, c[0x0][0x23c], -R2 ;  /* 0x00008f0020047a23 */ /* 0x000fe20000010802 */
[----:B-1----:R-:W-:Y:S02]  /*17d80*/  FSEL R0, R135, RZ, P0 ;  /* 0x000000ff87007208 */ /* 0x002fe40000000000 */
[----:B------:R-:W-:-:S03]  /*17d90*/  FSETP.NEU.FTZ.AND P0, PT, R134, -INF , PT ;  /* 0xff8000008600780b */ /* 0x000fc60003f1d000 */
[----:B------:R-:W-:-:S04]  /*17da0*/  FADD.FTZ R0, R117, -R0 ;  /* 0x8000000075007221 */ /* 0x000fc80000010000 */
[----:B------:R-:W-:Y:S01]  /*17db0*/  FMUL.FTZ R5, R0, c[0x0][0x23c] ;  /* 0x00008f0000057a20 */ /* 0x000fe20000410000 */
[----:B------:R-:W-:Y:S01]  /*17dc0*/  FSEL R0, R134, RZ, P0 ;  /* 0x000000ff86007208 */ /* 0x000fe20000000000 */
[----:B------:R1:W-:Y:S04]  /*17dd0*/  MUFU.EX2 R7, R4 ;  /* 0x0000000400077308 */ /* 0x0003e80000000800 */
[----:B------:R-:W-:Y:S02]  /*17de0*/  FADD.FTZ R6, R152, -R0 ;  /* 0x8000000098067221 */ /* 0x000fe40000010000 */
[----:B------:R-:W-:-:S05]  /*17df0*/  FMUL.FTZ R0, R134, c[0x0][0x23c] ;  /* 0x00008f0086007a20 */ /* 0x000fca0000410000 */
[----:B------:R-:W-:Y:S01]  /*17e00*/  FSEL R0, R0, RZ, P0 ;  /* 0x000000ff00007208 */ /* 0x000fe20000000000 */
[----:B-1----:R-:W-:-:S04]  /*17e10*/  FFMA.FTZ R4, R34, c[0x0][0x23c], -R2 ;  /* 0x00008f0022047a23 */ /* 0x002fc80000010802 */
[----:B------:R1:W-:Y:S08]  /*17e20*/  MUFU.EX2 R152, R4 ;  /* 0x0000000400987308 */ /* 0x0003f00000000800 */
[----:B------:R-:W2:Y:S01]  /*17e30*/  MUFU.EX2 R5, R5 ;  /* 0x0000000500057308 */ /* 0x000ea20000000800 */
[----:B-1----:R-:W-:Y:S02]  /*17e40*/  FMUL.FTZ R4, R6, c[0x0][0x23c] ;  /* 0x00008f0006047a20 */ /* 0x002fe40000410000 */
[----:B------:R-:W-:-:S05]  /*17e50*/  FFMA.FTZ R6, R33, c[0x0][0x23c], -R0 ;  /* 0x00008f0021067a23 */ /* 0x000fca0000010800 */
[----:B------:R-:W1:Y:S08]  /*17e60*/  MUFU.EX2 R4, R4 ;  /* 0x0000000400047308 */ /* 0x000e700000000800 */
[----:B------:R-:W4:Y:S01]  /*17e70*/  MUFU.EX2 R6, R6 ;  /* 0x0000000600067308 */ /* 0x000f220000000800 */
[----:B--2---:R-:W-:Y:S01]  /*17e80*/  FMUL.FTZ R32, R104, R5 ;  /* 0x0000000568207220 */ /* 0x004fe20000410000 */
[----:B------:R-:W-:Y:S01]  /*17e90*/  MOV R104, R26 ;  /* 0x0000001a00687202 */ /* 0x000fe20000000f00 */
[----:B------:R-:W-:Y:S01]  /*17ea0*/  IMAD.MOV.U32 R26, RZ, RZ, R85 ;  /* 0x000000ffff1a7224 */ /* 0x000fe200078e0055 */
[----:B------:R-:W-:-:S02]  /*17eb0*/  MOV R128, R97 ;  /* 0x0000006100807202 */ /* 0x000fc40000000f00 */
[----:B------:R-:W-:Y:S02]  /*17ec0*/  MOV R70, R68 ;  /* 0x0000004400467202 */ /* 0x000fe40000000f00 */
[----:B------:R-:W-:Y:S01]  /*17ed0*/  MOV R27, R84 ;  /* 0x00000054001b7202 */ /* 0x000fe20000000f00 */
[----:B-1----:R-:W-:Y:S01]  /*17ee0*/  FMUL.FTZ R34, R106, R4 ;  /* 0x000000046a227220 */ /* 0x002fe20000410000 */
        /* <DEDUP_REMOVED lines=10> */
[----:B---3--:R-:W-:Y:S01]  /*17f90*/  FFMA.FTZ R81, R81, R5, R7 ;  /* 0x0000000551517223 */ /* 0x008fe20000010007 */
        /* <DEDUP_REMOVED lines=75> */
[----:B----4-:R-:W-:Y:S02]  /*18450*/  FFMA.FTZ R80, R18, R4, R6 ;  /* 0x0000000412507223 */ /* 0x010fe40000010006 */
[----:B------:R-:W-:Y:S02]  /*18460*/  IMAD.MOV.U32 R117, RZ, RZ, R19 ;  /* 0x000000ffff757224 */ /* 0x000fe400078e0013 */
[--C-:B------:R-:W-:Y:S02]  /*18470*/  FFMA.FTZ R4, R17, c[0x0][0x23c], -R2.reuse ;  /* 0x00008f0011047a23 */ /* 0x100fe40000010802 */
[----:B------:R-:W-:Y:S02]  /*18480*/  FFMA.FTZ R5, R16, c[0x0][0x23c], -R2 ;  /* 0x00008f0010057a23 */ /* 0x000fe40000010802 */
[----:B------:R-:W1:Y:S01]  /*18490*/  LDSM.16.MT88.4 R16, [R221+0xc000] ;  /* 0x00c00000dd10783b */ /* 0x000e620000004200 */
[----:B------:R2:W-:Y:S01]  /*184a0*/  MUFU.EX2 R107, R4 ;  /* 0x00000004006b7308 */ /* 0x0005e20000000800 */
[----:B------:R-:W-:Y:S01]  /*184b0*/  MOV R108, R115 ;  /* 0x00000073006c7202 */ /* 0x000fe20000000f00 */
[----:B------:R-:W-:-:S02]  /*184c0*/  IMAD.MOV.U32 R77, RZ, RZ, R98 ;  /* 0x000000ffff4d7224 */ /* 0x000fc400078e0062 */
[----:B--2---:R-:W-:-:S04]  /*184d0*/  FFMA.FTZ R4, R83, c[0x0][0x23c], -R0 ;  /* 0x00008f0053047a23 */ /* 0x004fc80000010800 */
[----:B------:R2:W3:Y:S01]  /*184e0*/  MUFU.EX2 R83, R4 ;  /* 0x0000000400537308 */ /* 0x0004e20000000800 */
[----:B------:R-:W-:Y:S02]  /*184f0*/  MOV R115, R99 ;  /* 0x0000006300737202 */ /* 0x000fe40000000f00 */
[----:B------:R-:W-:-:S05]  /*18500*/  MOV R99, R128 ;  /* 0x0000008000637202 */ /* 0x000fca0000000f00 */
[----:B------:R-:W4:Y:S01]  /*18510*/  MUFU.EX2 R78, R5 ;  /* 0x00000005004e7308 */ /* 0x000f220000000800 */
[----:B--2---:R-:W-:-:S07]  /*18520*/  FFMA.FTZ R4, R119, c[0x0][0x23c], -R0 ;  /* 0x00008f0077047a23 */ /* 0x004fce0000010800 */
[----:B------:R2:W-:Y:S01]  /*18530*/  MUFU.EX2 R105, R4 ;  /* 0x0000000400697308 */ /* 0x0005e20000000800 */
[----:B------:R-:W-:Y:S02]  /*18540*/  MOV R98, R117 ;  /* 0x0000007500627202 */ /* 0x000fe40000000f00 */
[----:B------:R-:W-:Y:S02]  /*18550*/  MOV R128, R85 ;  /* 0x0000005500807202 */ /* 0x000fe40000000f00 */
[----:B------:R-:W-:Y:S02]  /*18560*/  MOV R117, R84 ;  /* 0x0000005400757202 */ /* 0x000fe40000000f00 */
[----:B------:R-:W-:Y:S02]  /*18570*/  MOV R85, R11 ;  /* 0x0000000b00557202 */ /* 0x000fe40000000f00 */
[----:B------:R-:W-:Y:S01]  /*18580*/  MOV R84, R10 ;  /* 0x0000000a00547202 */ /* 0x000fe20000000f00 */
[----:B--2---:R-:W-:-:S02]  /*18590*/  FFMA.FTZ R4, R118, c[0x0][0x23c], -R0 ;  /* 0x00008f0076047a23 */ /* 0x004fc40000010800 */
[----:B------:R-:W-:Y:S02]  /*185a0*/  IMAD.MOV.U32 R118, RZ, RZ, R129 ;  /* 0x000000ffff767224 */ /* 0x000fe400078e0081 */
[----:B------:R-:W-:Y:S02]  /*185b0*/  IMAD.MOV.U32 R129, RZ, RZ, R96 ;  /* 0x000000ffff817224 */ /* 0x000fe400078e0060 */
[----:B------:R-:W-:Y:S02]  /*185c0*/  IMAD.MOV.U32 R96, RZ, RZ, R231 ;  /* 0x000000ffff607224 */ /* 0x000fe400078e00e7 */
[----:B------:R2:W1:Y:S01]  /*185d0*/  MUFU.EX2 R231, R4 ;  /* 0x0000000400e77308 */ /* 0x0004620000000800 */
[----:B------:R-:W-:Y:S02]  /*185e0*/  F2FP.BF16.PACK_AB R8, R113, R8 ;  /* 0x000000087108723e */ /* 0x000fe400000010ff */
[----:B------:R-:W-:Y:S02]  /*185f0*/  F2FP.BF16.PACK_AB R9, R153, R9 ;  /* 0x000000099909723e */ /* 0x000fe400000010ff */
[----:B------:R-:W-:-:S02]  /*18600*/  F2FP.BF16.PACK_AB R10, R106, R154 ;  /* 0x0000009a6a0a723e */ /* 0x000fc400000010ff */
[----:B------:R-:W-:Y:S02]  /*18610*/  F2FP.BF16.PACK_AB R11, R104, R155 ;  /* 0x0000009b680b723e */ /* 0x000fe400000010ff */
        /* <DEDUP_REMOVED lines=8> */
[----:B-1----:R-:W-:Y:S01]  /*186a0*/  HMMA.16816.F32.BF16 R68, R8, R16, R148 ;  /* 0x000000100844723c */ /* 0x002fe20000041894 */
[----:B--2---:R-:W-:Y:S02]  /*186b0*/  F2FP.BF16.PACK_AB R4, R152, R7 ;  /* 0x000000079804723e */ /* 0x004fe400000010ff */
[----:B---3--:R-:W-:-:S04]  /*186c0*/  F2FP.BF16.PACK_AB R5, R83, R6 ;  /* 0x000000065305723e */ /* 0x008fc800000010ff */
[----:B----4-:R-:W-:Y:S02]  /*186d0*/  MOV R151, R78 ;  /* 0x0000004e00977202 */ /* 0x010fe40000000f00 */
        /* <DEDUP_REMOVED lines=50> */
[----:B------:R-:W-:Y:S02]  /*18a00*/  MOV R62, R148 ;  /* 0x00000094003e7202 */ /* 0x000fe40000000f00 */
        /* <DEDUP_REMOVED lines=23> */
[----:B-1----:R-:W-:Y:S01]  /*18b80*/  FFMA.FTZ R4, R123, c[0x0][0x23c], -R12 ;  /* 0x00008f007b047a23 */ /* 0x002fe2000001080c */
[----:B------:R-:W-:-:S05]  /*18b90*/  MOV R123, R227 ;  /* 0x000000e3007b7202 */ /* 0x000fca0000000f00 */
[----:B------:R1:W-:Y:S02]  /*18ba0*/  MUFU.EX2 R227, R4 ;  /* 0x0000000400e37308 */ /* 0x0003e40000000800 */
[----:B-1----:R-:W-:-:S06]  /*18bb0*/  FFMA.FTZ R4, R202, c[0x0][0x23c], -R12 ;  /* 0x00008f00ca047a23 */ /* 0x002fcc000001080c */
[----:B------:R1:W-:Y:S02]  /*18bc0*/  MUFU.EX2 R202, R4 ;  /* 0x0000000400ca7308 */ /* 0x0003e40000000800 */
[----:B-1----:R-:W-:-:S06]  /*18bd0*/  FFMA.FTZ R4, R62, c[0x0][0x23c], -R3 ;  /* 0x00008f003e047a23 */ /* 0x002fcc0000010803 */
[----:B------:R1:W-:Y:S02]  /*18be0*/  MUFU.EX2 R94, R4 ;  /* 0x00000004005e7308 */ /* 0x0003e40000000800 */
[----:B-1----:R-:W-:-:S06]  /*18bf0*/  FFMA.FTZ R4, R230, c[0x0][0x23c], -R3 ;  /* 0x00008f00e6047a23 */ /* 0x002fcc0000010803 */
[----:B------:R1:W-:Y:S02]  /*18c00*/  MUFU.EX2 R230, R4 ;  /* 0x0000000400e67308 */ /* 0x0003e40000000800 */
[--C-:B-1----:R-:W-:Y:S01]  /*18c10*/  FFMA.FTZ R4, R149, c[0x0][0x23c], -R3.reuse ;  /* 0x00008f0095047a23 */ /* 0x102fe20000010803 */
[----:B------:R-:W-:Y:S02]  /*18c20*/  MOV R149, R150 ;  /* 0x0000009600957202 */ /* 0x000fe40000000f00 */
[----:B------:R-:W-:Y:S02]  /*18c30*/  MOV R150, R113 ;  /* 0x0000007100967202 */ /* 0x000fe40000000f00 */
[----:B------:R-:W-:Y:S02]  /*18c40*/  MOV R113, R226 ;  /* 0x000000e200717202 */ /* 0x000fe40000000f00 */
[----:B------:R1:W-:Y:S02]  /*18c50*/  MUFU.EX2 R226, R4 ;  /* 0x0000000400e27308 */ /* 0x0003e40000000800 */
[----:B-1----:R-:W-:-:S06]  /*18c60*/  FFMA.FTZ R4, R63, c[0x0][0x23c], -R3 ;  /* 0x00008f003f047a23 */ /* 0x002fcc0000010803 */
[----:B------:R1:W2:Y:S01]  /*18c70*/  MUFU.EX2 R7, R4 ;  /* 0x0000000400077308 */ /* 0x0002a20000000800 */
[----:B------:R-:W-:Y:S01]  /*18c80*/  MOV R63, R124 ;  /* 0x0000007c003f7202 */ /* 0x000fe20000000f00 */
[----:B------:R-:W-:Y:S02]  /*18c90*/  FFMA.FTZ R124, R229, c[0x0][0x23c], -R12 ;  /* 0x00008f00e57c7a23 */ /* 0x000fe4000001080c */
[----:B-1----:R-:W-:-:S04]  /*18ca0*/  FFMA.FTZ R4, R200, c[0x0][0x23c], -R2 ;  /* 0x00008f00c8047a23 */ /* 0x002fc80000010802 */
[----:B------:R1:W-:Y:S01]  /*18cb0*/  MUFU.EX2 R5, R4 ;  /* 0x0000000400057308 */ /* 0x0003e20000000800 */
[----:B------:R-:W-:Y:S01]  /*18cc0*/  IMAD.MOV.U32 R62, RZ, RZ, R203 ;  /* 0x000000ffff3e7224 */ /* 0x000fe200078e00cb */
[----:B------:R-:W-:Y:S01]  /*18cd0*/  MOV R203, R122 ;  /* 0x0000007a00cb7202 */ /* 0x000fe20000000f00 */
[----:B------:R-:W-:Y:S02]  /*18ce0*/  FFMA.FTZ R122, R219, c[0x0][0x23c], -R12 ;  /* 0x00008f00db7a7a23 */ /* 0x000fe4000001080c */
[----:B-1----:R-:W-:-:S04]  /*18cf0*/  FFMA.FTZ R4, R201, c[0x0][0x23c], -R2 ;  /* 0x00008f00c9047a23 */ /* 0x002fc80000010802 */
[----:B------:R1:W-:Y:S01]  /*18d00*/  MUFU.EX2 R229, R4 ;  /* 0x0000000400e57308 */ /* 0x0003e20000000800 */
[--C-:B------:R-:W-:Y:S02]  /*18d10*/  FFMA.FTZ R219, R139, c[0x0][0x23c], -R3.reuse ;  /* 0x00008f008bdb7a23 */ /* 0x100fe40000010803 */
[--C-:B------:R-:W-:Y:S02]  /*18d20*/  FFMA.FTZ R120, R120, c[0x0][0x23c], -R3.reuse ;  /* 0x00008f0078787a23 */ /* 0x100fe40000010803 */
[--C-:B------:R-:W-:Y:S02]  /*18d30*/  FFMA.FTZ R115, R115, c[0x0][0x23c], -R3.reuse ;  /* 0x00008f0073737a23 */ /* 0x100fe40000010803 */
[----:B------:R-:W-:Y:S02]  /*18d40*/  FFMA.FTZ R114, R114, c[0x0][0x23c], -R3 ;  /* 0x00008f0072727a23 */ /* 0x000fe40000010803 */
[----:B-1----:R-:W-:Y:S01]  /*18d50*/  FFMA.FTZ R4, R148, c[0x0][0x23c], -R2 ;  /* 0x00008f0094047a23 */ /* 0x002fe20000010802 */
[----:B------:R-:W-:-:S03]  /*18d60*/  MOV R148, R225 ;  /* 0x000000e100947202 */ /* 0x000fc60000000f00 */
[----:B------:R1:W-:Y:S01]  /*18d70*/  MUFU.EX2 R225, R4 ;  /* 0x0000000400e17308 */ /* 0x0003e20000000800 */
[--C-:B------:R-:W-:Y:S02]  /*18d80*/  FFMA.FTZ R201, R216, c[0x0][0x23c], -R3.reuse ;  /* 0x00008f00d8c97a23 */ /* 0x100fe40000010803 */
[----:B------:R-:W-:Y:S02]  /*18d90*/  FFMA.FTZ R139, R14, c[0x0][0x23c], -R3 ;  /* 0x00008f000e8b7a23 */ /* 0x000fe40000010803 */
[--C-:B------:R-:W-:Y:S02]  /*18da0*/  FFMA.FTZ R91, R214, c[0x0][0x23c], -R12.reuse ;  /* 0x00008f00d65b7a23 */ /* 0x100fe4000001080c */
[--C-:B------:R-:W-:Y:S02]  /*18db0*/  FFMA.FTZ R125, R125, c[0x0][0x23c], -R12.reuse ;  /* 0x00008f007d7d7a23 */ /* 0x100fe4000001080c */
[--C-:B------:R-:W-:Y:S02]  /*18dc0*/  FFMA.FTZ R123, R123, c[0x0][0x23c], -R12.reuse ;  /* 0x00008f007b7b7a23 */ /* 0x100fe4000001080c */
[----:B------:R-:W-:-:S02]  /*18dd0*/  FFMA.FTZ R95, R211, c[0x0][0x23c], -R12 ;  /* 0x00008f00d35f7a23 */ /* 0x000fc4000001080c */
[----:B-1----:R-:W-:Y:S01]  /*18de0*/  FFMA.FTZ R4, R149, c[0x0][0x23c], -R2 ;  /* 0x00008f0095047a23 */ /* 0x002fe20000010802 */
[----:B------:R-:W-:Y:S01]  /*18df0*/  MOV R149, R113 ;  /* 0x0000007100957202 */ /* 0x000fe20000000f00 */
[--C-:B------:R-:W-:Y:S02]  /*18e00*/  FFMA.FTZ R113, R239, c[0x0][0x23c], -R3.reuse ;  /* 0x00008f00ef717a23 */ /* 0x100fe40000010803 */
[----:B------:R-:W-:Y:S02]  /*18e10*/  FFMA.FTZ R239, R212, c[0x0][0x23c], -R3 ;  /* 0x00008f00d4ef7a23 */ /* 0x000fe40000010803 */
[----:B------:R-:W-:Y:S02]  /*18e20*/  FFMA.FTZ R3, R62, c[0x0][0x23c], -R0 ;  /* 0x00008f003e037a23 */ /* 0x000fe40000010800 */
[--C-:B------:R-:W-:Y:S02]  /*18e30*/  FFMA.FTZ R200, R133, c[0x0][0x23c], -R12.reuse ;  /* 0x00008f0085c87a23 */ /* 0x100fe4000001080c */
[----:B------:R-:W-:-:S02]  /*18e40*/  FFMA.FTZ R214, R13, c[0x0][0x23c], -R12 ;  /* 0x00008f000dd67a23 */ /* 0x000fc4000001080c */
[--C-:B------:R-:W-:Y:S02]  /*18e50*/  FFMA.FTZ R62, R15, c[0x0][0x23c], -R2.reuse ;  /* 0x00008f000f3e7a23 */ /* 0x100fe40000010802 */
[----:B------:R-:W1:Y:S01]  /*18e60*/  LDSM.16.MT88.4 R12, [R221+0xc800] ;  /* 0x00c80000dd0c783b */ /* 0x000e620000004200 */
[----:B------:R-:W3:Y:S01]  /*18e70*/  MUFU.EX2 R88, R4 ;  /* 0x0000000400587308 */ /* 0x000ee20000000800 */
[--C-:B------:R-:W-:Y:S02]  /*18e80*/  FFMA.FTZ R112, R112, c[0x0][0x23c], -R2.reuse ;  /* 0x00008f0070707a23 */ /* 0x100fe40000010802 */
[----:B------:R-:W-:-:S05]  /*18e90*/  FFMA.FTZ R63, R63, c[0x0][0x23c], -R2 ;  /* 0x00008f003f3f7a23 */ /* 0x000fca0000010802 */
[----:B------:R4:W1:Y:S01]  /*18ea0*/  MUFU.EX2 R4, R3 ;  /* 0x0000000300047308 */ /* 0x0008620000000800 */
[--C-:B------:R-:W-:Y:S02]  /*18eb0*/  FFMA.FTZ R61, R203, c[0x0][0x23c], -R2.reuse ;  /* 0x00008f00cb3d7a23 */ /* 0x100fe40000010802 */
[--C-:B------:R-:W-:Y:S02]  /*18ec0*/  FFMA.FTZ R217, R217, c[0x0][0x23c], -R2.reuse ;  /* 0x00008f00d9d97a23 */ /* 0x100fe40000010802 */
[--C-:B------:R-:W-:Y:S02]  /*18ed0*/  FFMA.FTZ R90, R213, c[0x0][0x23c], -R2.reuse ;  /* 0x00008f00d55a7a23 */ /* 0x100fe40000010802 */
[--C-:B------:R-:W-:Y:S02]  /*18ee0*/  FFMA.FTZ R209, R209, c[0x0][0x23c], -R2.reuse ;  /* 0x00008f00d1d17a23 */ /* 0x100fe40000010802 */
[----:B------:R-:W-:Y:S02]  /*18ef0*/  FFMA.FTZ R92, R132, c[0x0][0x23c], -R2 ;  /* 0x00008f00845c7a23 */ /* 0x000fe40000010802 */
[----:B------:R-:W-:-:S02]  /*18f00*/  FFMA.FTZ R2, R127, c[0x0][0x23c], -R0 ;  /* 0x00008f007f027a23 */ /* 0x000fc40000010800 */
[----:B----4-:R-:W-:-:S04]  /*18f10*/  FFMA.FTZ R3, R228, c[0x0][0x23c], -R0 ;  /* 0x00008f00e4037a23 */ /* 0x010fc80000010800 */
[----:B------:R4:W-:Y:S01]  /*18f20*/  MUFU.EX2 R228, R3 ;  /* 0x0000000300e47308 */ /* 0x0009e20000000800 */
[--C-:B------:R-:W-:Y:S02]  /*18f30*/  FFMA.FTZ R60, R126, c[0x0][0x23c], -R0.reuse ;  /* 0x00008f007e3c7a23 */ /* 0x100fe40000010800 */
[----:B--2---:R-:W-:Y:S02]  /*18f40*/  IMAD.MOV.U32 R211, RZ, RZ, R7 ;  /* 0x000000ffffd37224 */ /* 0x004fe400078e0007 */
[--C-:B------:R-:W-:Y:S02]  /*18f50*/  FFMA.FTZ R126, R220, c[0x0][0x23c], -R0.reuse ;  /* 0x00008f00dc7e7a23 */ /* 0x100fe40000010800 */
[--C-:B------:R-:W-:Y:S01]  /*18f60*/  FFMA.FTZ R127, R218, c[0x0][0x23c], -R0.reuse ;  /* 0x00008f00da7f7a23 */ /* 0x100fe20000010800 */
[----:B------:R-:W-:Y:S01]  /*18f70*/  MOV R218, R6 ;  /* 0x0000000600da7202 */ /* 0x000fe20000000f00 */
[----:B------:R-:W-:Y:S01]  /*18f80*/  MUFU.EX2 R89, R2 ;  /* 0x0000000200597308 */ /* 0x000fe20000000800 */
[--C-:B----4-:R-:W-:Y:S01]  /*18f90*/  FFMA.FTZ R3, R148, c[0x0][0x23c], -R0.reuse ;  /* 0x00008f0094037a23 */ /* 0x110fe20000010800 */
[C---:B------:R-:W-:Y:S06]  /*18fa0*/  HMMA.16816.F32.BF16 R168, R8.reuse, R16, R168 ;  /* 0x0000001008a8723c */ /* 0x040fec00000418a8 */
[----:B------:R2:W4:Y:S02]  /*18fb0*/  MUFU.EX2 R220, R3 ;  /* 0x0000000300dc7308 */ /* 0x0005240000000800 */
[----:B------:R-:W-:Y:S01]  /*18fc0*/  HMMA.16816.F32.BF16 R164, R8, R18, R164 ;  /* 0x0000001208a4723c */ /* 0x000fe200000418a4 */
[----:B------:R-:W-:-:S02]  /*18fd0*/  FFMA.FTZ R121, R121, c[0x0][0x23c], -R0 ;  /* 0x00008f0079797a23 */ /* 0x000fc40000010800 */
[----:B------:R-:W-:-:S04]  /*18fe0*/  FFMA.FTZ R133, R215, c[0x0][0x23c], -R0 ;  /* 0x00008f00d7857a23 */ /* 0x000fc80000010800 */
[----:B------:R-:W-:Y:S01]  /*18ff0*/  F2FP.BF16.PACK_AB R8, R218, R93 ;  /* 0x0000005dda08723e */ /* 0x000fe200000010ff */
[--C-:B------:R-:W-:Y:S01]  /*19000*/  FFMA.FTZ R132, R210, c[0x0][0x23c], -R0.reuse ;  /* 0x00008f00d2847a23 */ /* 0x100fe20000010800 */
[----:B------:R-:W-:Y:S01]  /*19010*/  F2FP.BF16.PACK_AB R9, R230, R94 ;  /* 0x0000005ee609723e */ /* 0x000fe200000010ff */
[--C-:B------:R-:W-:Y:S01]  /*19020*/  FFMA.FTZ R216, R208, c[0x0][0x23c], -R0.reuse ;  /* 0x00008f00d0d87a23 */ /* 0x100fe20000010800 */
[----:B------:R-:W-:Y:S01]  /*19030*/  F2FP.BF16.PACK_AB R10, R202, R227 ;  /* 0x000000e3ca0a723e */ /* 0x000fe200000010ff */
[----:B------:R-:W-:Y:S01]  /*19040*/  FFMA.FTZ R138, R138, c[0x0][0x23c], -R0 ;  /* 0x00008f008a8a7a23 */ /* 0x000fe20000010800 */
[----:B------:R-:W-:Y:S01]  /*19050*/  F2FP.BF16.PACK_AB R11, R211, R226 ;  /* 0x000000e2d30b723e */ /* 0x000fe200000010ff */
[----:B------:R-:W-:Y:S01]  /*19060*/  FADD.FTZ R0, R150, R149 ;  /* 0x0000009596007221 */ /* 0x000fe20000010000 */
[----:B------:R-:W-:Y:S02]  /*19070*/  MOV R208, R151 ;  /* 0x0000009700d07202 */ /* 0x000fe40000000f00 */
[----:B---3--:R-:W-:Y:S01]  /*19080*/  F2FP.BF16.PACK_AB R6, R88, R225 ;  /* 0x000000e15806723e */ /* 0x008fe200000010ff */
[----:B--2---:R-:W-:Y:S01]  /*19090*/  FADD.FTZ R3, R83, R80 ;  /* 0x0000005053037221 */ /* 0x004fe20000010000 */
[----:B-1----:R-:W-:Y:S01]  /*190a0*/  MOV R215, R4 ;  /* 0x0000000400d77202 */ /* 0x002fe20000000f00 */
[----:B------:R-:W-:Y:S01]  /*190b0*/  HMMA.16816.F32.BF16 R148, R8, R12, R68 ;  /* 0x0000000c0894723c */ /* 0x000fe20000041844 */
[----:B----4-:R-:W-:Y:S01]  /*190c0*/  F2FP.BF16.PACK_AB R7, R89, R220 ;  /* 0x000000dc5907723e */ /* 0x010fe200000010ff */
[----:B------:R-:W-:Y:S01]  /*190d0*/  FADD.FTZ R213, R153, R82 ;  /* 0x0000005299d57221 */ /* 0x000fe20000010000 */
[----:B------:R-:W1:Y:S04]  /*190e0*/  LDSM.16.MT88.4 R16, [R222+0xc800] ;  /* 0x00c80000de10783b */ /* 0x000e680000004200 */
[----:B------:R-:W-:-:S02]  /*190f0*/  MOV R71, R5 ;  /* 0x0000000500477202 */ /* 0x000fc40000000f00 */
[----:B------:R-:W-:Y:S02]  /*19100*/  F2FP.BF16.PACK_AB R5, R228, R215 ;  /* 0x000000d7e405723e */ /* 0x000fe400000010ff */
[----:B------:R-:W-:Y:S01]  /*19110*/  F2FP.BF16.PACK_AB R4, R229, R71 ;  /* 0x00000047e504723e */ /* 0x000fe200000010ff */
[----:B------:R-:W-:Y:S01]  /*19120*/  FADD.FTZ R212, R152, R81 ;  /* 0x0000005198d47221 */ /* 0x000fe20000010000 */
[----:B------:R-:W-:Y:S01]  /*19130*/  MOV R80, R155 ;  /* 0x0000009b00507202 */ /* 0x000fe20000000f00 */
[----:B------:R-:W-:Y:S02]  /*19140*/  IMAD.MOV.U32 R203, RZ, RZ, R154 ;  /* 0x000000ffffcb7224 */ /* 0x000fe400078e009a */
[----:B------:R-:W-:Y:S08]  /*19150*/  HMMA.16816.F32.BF16 R152, R8, R14, R56 ;  /* 0x0000000e0898723c */ /* 0x000ff00000041838 */
[C---:B------:R-:W-:Y:S08]  /*19160*/  HMMA.16816.F32.BF16 R144, R4.reuse, R12, R144 ;  /* 0x0000000c0490723c */ /* 0x040ff00000041890 */
[----:B------:R-:W-:Y:S01]  /*19170*/  HMMA.16816.F32.BF16 R156, R4, R14, R156 ;  /* 0x0000000e049c723c */ /* 0x000fe2000004189c */
[----:B------:R-:W2:Y:S01]  /*19180*/  LDSM.16.MT88.4 R12, [R224+0xc800] ;  /* 0x00c80000e00c783b */ /* 0x000ea20000004200 */
[----:B------:R-:W-:Y:S01]  /*19190*/  IMAD.MOV.U32 R82, RZ, RZ, R106 ;  /* 0x000000ffff527224 */ /* 0x000fe200078e006a */
[----:B------:R-:W-:-:S02]  /*191a0*/  MOV R81, R104 ;  /* 0x0000006800517202 */ /* 0x000fc40000000f00 */
[----:B------:R-:W-:Y:S02]  /*191b0*/  MOV R210, R107 ;  /* 0x0000006b00d27202 */ /* 0x000fe40000000f00 */
        /* <DEDUP_REMOVED lines=9> */
[----:B------:R-:W-:Y:S01]  /*19250*/  HMMA.16816.F32.BF16 R176, R4, R12, R176 ;  /* 0x0000000c04b0723c */ /* 0x000fe200000418b0 */
[----:B------:R-:W-:-:S07]  /*19260*/  MOV R50, R81 ;  /* 0x0000005100327202 */ /* 0x000fce0000000f00 */
[-C--:B------:R-:W-:Y:S08]  /*19270*/  HMMA.16816.F32.BF16 R188, R4, R14.reuse, R188 ;  /* 0x0000000e04bc723c */ /* 0x080ff000000418bc */
        /* <DEDUP_REMOVED lines=12> */
[----:B-1----:R-:W-:Y:S01]  /*19340*/  HMMA.16816.F32.BF16 R200, R8, R18, R116 ;  /* 0x0000001208c8723c */ /* 0x002fe20000041874 */
[----:B------:R-:W-:Y:S02]  /*19350*/  MOV R46, R92 ;  /* 0x0000005c002e7202 */ /* 0x000fe40000000f00 */
[----:B------:R-:W-:Y:S02]  /*19360*/  MOV R69, R208 ;  /* 0x000000d000457202 */ /* 0x000fe40000000f00 */
[----:B------:R-:W-:-:S02]  /*19370*/  MOV R215, R209 ;  /* 0x000000d100d77202 */ /* 0x000fc40000000f00 */
[----:B------:R-:W-:Y:S01]  /*19380*/  MOV R55, R211 ;  /* 0x000000d300377202 */ /* 0x000fe20000000f00 */
[----:B------:R-:W-:Y:S07]  /*19390*/  HMMA.16816.F32.BF16 R92, R4, R18, R204 ;  /* 0x00000012045c723c */ /* 0x000fee00000418cc */
[----:B------:R-:W-:Y:S01]  /*193a0*/  MOV R207, R91 ;  /* 0x0000005b00cf7202 */ /* 0x000fe20000000f00 */
[----:B------:R-:W-:Y:S01]  /*193b0*/  HMMA.16816.F32.BF16 R208, R8, R16, R128 ;  /* 0x0000001008d0723c */ /* 0x000fe20000041880 */
[----:B------:R-:W-:Y:S01]  /*193c0*/  MOV R206, R90 ;  /* 0x0000005a00ce7202 */ /* 0x000fe20000000f00 */
[----:B------:R-:W-:Y:S01]  /*193d0*/  IMAD.MOV.U32 R204, RZ, RZ, R89 ;  /* 0x000000ffffcc7224 */ /* 0x000fe200078e0059 */
[----:B------:R-:W-:-:S05]  /*193e0*/  MOV R205, R88 ;  /* 0x0000005800cd7202 */ /* 0x000fca0000000f00 */
[----:B------:R-:W-:Y:S01]  /*193f0*/  HMMA.16816.F32.BF16 R96, R4, R16, R96 ;  /* 0x000000100460723c */ /* 0x000fe20000041860 */
[----:B------:R-:W1:Y:S07]  /*19400*/  LDSM.16.MT88.4 R16, [R224+0xe800] ;  /* 0x00e80000e010783b */ /* 0x000e6e0000004200 */
[-C--:B--2---:R-:W-:Y:S08]  /*19410*/  HMMA.16816.F32.BF16 R116, R8, R12.reuse, R84 ;  /* 0x0000000c0874723c */ /* 0x084ff00000041854 */
[C---:B------:R-:W-:Y:S08]  /*19420*/  HMMA.16816.F32.BF16 R88, R4.reuse, R12, R72 ;  /* 0x0000000c0458723c */ /* 0x040ff00000041848 */
[-C--:B------:R-:W-:Y:S08]  /*19430*/  HMMA.16816.F32.BF16 R84, R4, R14.reuse, R36 ;  /* 0x0000000e0454723c */ /* 0x080ff00000041824 */
[----:B------:R-:W-:Y:S01]  /*19440*/  HMMA.16816.F32.BF16 R128, R8, R14, R20 ;  /* 0x0000000e0880723c */ /* 0x000fe20000041814 */
[----:B------:R-:W2:Y:S04]  /*19450*/  LDSM.16.MT88.4 R20, [R222+0xe800] ;  /* 0x00e80000de14783b */ /* 0x000ea80000004200 */
[----:B------:R-:W3:Y:S01]  /*19460*/  LDSM.16.MT88.4 R12, [R223+0xe800] ;  /* 0x00e80000df0c783b */ /* 0x000ee20000004200 */
[----:B------:R-:W-:Y:S01]  /*19470*/  MOV R36, R68 ;  /* 0x0000004400247202 */ /* 0x000fe20000000f00 */
[----:B------:R-:W-:Y:S01]  /*19480*/  IMAD.MOV.U32 R39, RZ, RZ, R71 ;  /* 0x000000ffff277224 */ /* 0x000fe200078e0047 */
[----:B------:R-:W-:Y:S01]  /*19490*/  MOV R37, R69 ;  /* 0x0000004500257202 */ /* 0x000fe20000000f00 */
[----:B-1----:R-:W-:Y:S01]  /*194a0*/  HMMA.16816.F32.BF16 R28, R4, R18, R28 ;  /* 0x00000012041c723c */ /* 0x002fe2000004181c */
[----:B------:R-:W-:-:S07]  /*194b0*/  MOV R38, R70 ;  /* 0x0000004600267202 */ /* 0x000fce0000000f00 */
[C---:B------:R-:W-:Y:S08]  /*194c0*/  HMMA.16816.F32.BF16 R68, R4.reuse, R16, R32 ;  /* 0x000000100444723c */ /* 0x040ff00000041820 */
[C---:B--2---:R-:W-:Y:S08]  /*194d0*/  HMMA.16816.F32.BF16 R76, R4.reuse, R20, R76 ;  /* 0x00000014044c723c */ /* 0x044ff0000004184c */
[C---:B------:R-:W-:Y:S08]  /*194e0*/  HMMA.16816.F32.BF16 R72, R4.reuse, R22, R108 ;  /* 0x000000160448723c */ /* 0x040ff0000004186c */
[----:B---3--:R-:W-:Y:S01]  /*194f0*/  HMMA.16816.F32.BF16 R64, R4, R12, R40 ;  /* 0x0000000c0440723c */ /* 0x008fe20000041828 */
[----:B------:R-:W-:-:S02]  /*19500*/  MOV R110, R52 ;  /* 0x00000034006e7202 */ /* 0x000fc40000000f00 */
[----:B------:R-:W-:-:S05]  /*19510*/  MOV R111, R54 ;  /* 0x00000036006f7202 */ /* 0x000fca0000000f00 */
[----:B------:R-:W-:Y:S07]  /*19520*/  HMMA.16816.F32.BF16 R56, R4, R14, R24 ;  /* 0x0000000e0438723c */ /* 0x000fee0000041818 */
[----:B------:R-:W-:Y:S01]  /*19530*/  IMAD.MOV.U32 R7, RZ, RZ, R204 ;  /* 0x000000ffff077224 */ /* 0x000fe200078e00cc */
[----:B------:R-:W-:Y:S02]  /*19540*/  MOV R25, R205 ;  /* 0x000000cd00197202 */ /* 0x000fe40000000f00 */
[----:B------:R-:W-:-:S02]  /*19550*/  MOV R205, R53 ;  /* 0x0000003500cd7202 */ /* 0x000fc40000000f00 */
[----:B------:R-:W-:Y:S02]  /*19560*/  MOV R204, R55 ;  /* 0x0000003700cc7202 */ /* 0x000fe40000000f00 */
[----:B------:R-:W-:Y:S01]  /*19570*/  HMMA.16816.F32.BF16 R52, R8, R20, R196 ;  /* 0x000000140834723c */ /* 0x000fe200000418c4 */
[----:B------:R-:W1:Y:S01]  /*19580*/  MUFU.EX2 R20, R125 ;  /* 0x0000007d00147308 */ /* 0x000e620000000800 */
[----:B------:R-:W-:Y:S01]  /*19590*/  MOV R24, R36 ;  /* 0x0000002400187202 */ /* 0x000fe20000000f00 */
[----:B------:R-:W-:Y:S01]  /*195a0*/  IMAD.MOV.U32 R109, RZ, RZ, R47 ;  /* 0x000000ffff6d7224 */ /* 0x000fe200078e002f */
[----:B------:R-:W-:Y:S02]  /*195b0*/  MOV R5, R37 ;  /* 0x0000002500057202 */ /* 0x000fe40000000f00 */
[----:B------:R-:W-:Y:S02]  /*195c0*/  MOV R4, R38 ;  /* 0x0000002600047202 */ /* 0x000fe40000000f00 */
[----:B------:R-:W-:-:S02]  /*195d0*/  MOV R6, R39 ;  /* 0x0000002700067202 */ /* 0x000fc40000000f00 */
[----:B------:R-:W-:Y:S01]  /*195e0*/  MOV R26, R44 ;  /* 0x0000002c001a7202 */ /* 0x000fe20000000f00 */
[C---:B------:R-:W-:Y:S01]  /*195f0*/  HMMA.16816.F32.BF16 R36, R8.reuse, R18, R180 ;  /* 0x000000120824723c */ /* 0x040fe200000418b4 */
[----:B------:R-:W-:Y:S02]  /*19600*/  MOV R27, R45 ;  /* 0x0000002d001b7202 */ /* 0x000fe40000000f00 */
[----:B------:R-:W-:Y:S01]  /*19610*/  MOV R108, R46 ;  /* 0x0000002e006c7202 */ /* 0x000fe20000000f00 */
[----:B------:R-:W-:Y:S01]  /*19620*/  IMAD.MOV.U32 R199, RZ, RZ, R48 ;  /* 0x000000ffffc77224 */ /* 0x000fe200078e0030 */
[----:B------:R-:W-:Y:S02]  /*19630*/  MOV R198, R49 ;  /* 0x0000003100c67202 */ /* 0x000fe40000000f00 */
[----:B------:R-:W-:Y:S01]  /*19640*/  MOV R197, R50 ;  /* 0x0000003200c57202 */ /* 0x000fe20000000f00 */
[C---:B------:R-:W-:Y:S01]  /*19650*/  HMMA.16816.F32.BF16 R44, R8.reuse, R16, R192 ;  /* 0x00000010082c723c */ /* 0x040fe200000418c0 */
[----:B------:R-:W-:Y:S01]  /*19660*/  MOV R196, R51 ;  /* 0x0000003300c47202 */ /* 0x000fe20000000f00 */
[----:B------:R-:W2:Y:S06]  /*19670*/  LDSM.16.MT88.4 R16, [R222+0xd000] ;  /* 0x00d00000de10783b */ /* 0x000eac0000004200 */
[C---:B------:R-:W-:Y:S08]  /*19680*/  HMMA.16816.F32.BF16 R40, R8.reuse, R12, R168 ;  /* 0x0000000c0828723c */ /* 0x040ff000000418a8 */
[C---:B------:R-:W-:Y:S01]  /*19690*/  HMMA.16816.F32.BF16 R32, R8.reuse, R14, R164 ;  /* 0x0000000e0820723c */ /* 0x040fe200000418a4 */
[----:B------:R-:W3:Y:S07]  /*196a0*/  LDSM.16.MT88.4 R12, [R224+0xd000] ;  /* 0x00d00000e00c783b */ /* 0x000eee0000004200 */
[----:B------:R-:W-:Y:S01]  /*196b0*/  HMMA.16816.F32.BF16 R48, R8, R22, R184 ;  /* 0x000000160830723c */ /* 0x000fe200000418b8 */
[----:B------:R1:W-:Y:S02]  /*196c0*/  MUFU.EX2 R185, R123 ;  /* 0x0000007b00b97308 */ /* 0x0003e40000000800 */
[----:B-1----:R-:W-:-:S02]  /*196d0*/  MOV R123, R20 ;  /* 0x00000014007b7202 */ /* 0x002fc40000000f00 */
[----:B------:R-:W1:Y:S04]  /*196e0*/  LDSM.16.MT88.4 R20, [R221+0xd000] ;  /* 0x00d00000dd14783b */ /* 0x000e680000004200 */
[----:B------:R-:W-:Y:S01]  /*196f0*/  MUFU.EX2 R8, R63 ;  /* 0x0000003f00087308 */ /* 0x000fe20000000800 */
[----:B------:R-:W-:Y:S01]  /*19700*/  IMAD.MOV.U32 R186, RZ, RZ, R196 ;  /* 0x000000ffffba7224 */ /* 0x000fe200078e00c4 */
[----:B------:R-:W-:Y:S01]  /*19710*/  MOV R187, R2 ;  /* 0x0000000200bb7202 */ /* 0x000fe20000000f00 */
[----:B------:R-:W-:Y:S01]  /*19720*/  FADD.FTZ R2, R218, R0 ;  /* 0x00000000da027221 */ /* 0x000fe20000010000 */
[----:B------:R-:W-:-:S04]  /*19730*/  MOV R196, R24 ;  /* 0x0000001800c47202 */ /* 0x000fc80000000f00 */
[----:B------:R-:W-:Y:S08]  /*19740*/  MUFU.EX2 R184, R124 ;  /* 0x0000007c00b87308 */ /* 0x000ff00000000800 */
[----:B------:R-:W-:Y:S08]  /*19750*/  MUFU.EX2 R122, R122 ;  /* 0x0000007a007a7308 */ /* 0x000ff00000000800 */
[----:B------:R-:W-:Y:S08]  /*19760*/  MUFU.EX2 R120, R120 ;  /* 0x0000007800787308 */ /* 0x000ff00000000800 */
[----:B------:R-:W4:Y:S08]  /*19770*/  MUFU.EX2 R171, R115 ;  /* 0x0000007300ab7308 */ /* 0x000f300000000800 */
[----:B------:R1:W-:Y:S08]  /*19780*/  MUFU.EX2 R125, R114 ;  /* 0x00000072007d7308 */ /* 0x0003f00000000800 */
[----:B------:R-:W1:Y:S08]  /*19790*/  MUFU.EX2 R169, R113 ;  /* 0x0000007100a97308 */ /* 0x000e700000000800 */
[----:B------:R-:W-:Y:S08]  /*197a0*/  MUFU.EX2 R124, R121 ;  /* 0x00000079007c7308 */ /* 0x000ff00000000800 */
[----:B------:R-:W1:Y:S08]  /*197b0*/  MUFU.EX2 R24, R112 ;  /* 0x0000007000187308 */ /* 0x000e700000000800 */
[----:B------:R-:W-:Y:S08]  /*197c0*/  MUFU.EX2 R168, R62 ;  /* 0x0000003e00a87308 */ /* 0x000ff00000000800 */
[----:B------:R-:W-:Y:S08]  /*197d0*/  MUFU.EX2 R170, R61 ;  /* 0x0000003d00aa7308 */ /* 0x000ff00000000800 */
[----:B------:R-:W1:Y:S08]  /*197e0*/  MUFU.EX2 R218, R60 ;  /* 0x0000003c00da7308 */ /* 0x000e700000000800 */
[----:B------:R2:W-:Y:S08]  /*197f0*/  MUFU.EX2 R121, R126 ;  /* 0x0000007e00797308 */ /* 0x0005f00000000800 */
[----:B------:R-:W3:Y:S01]  /*19800*/  MUFU.EX2 R127, R127 ;  /* 0x0000007f007f7308 */ /* 0x000ee20000000800 */
[----:B------:R-:W-:-:S02]  /*19810*/  FADD.FTZ R0, R186, R213 ;  /* 0x000000d5ba007221 */ /* 0x000fc40000010000 */
[----:B------:R-:W-:Y:S01]  /*19820*/  FADD.FTZ R4, R4, R212 ;  /* 0x000000d404047221 */ /* 0x000fe20000010000 */
[----:B----4-:R-:W-:Y:S01]  /*19830*/  F2FP.BF16.PACK_AB R9, R171, R120 ;  /* 0x00000078ab09723e */ /* 0x010fe200000010ff */
[----:B-1----:R-:W-:Y:S01]  /*19840*/  FADD.FTZ R114, R196, R2 ;  /* 0x00000002c4727221 */ /* 0x002fe20000010000 */
[----:B--2---:R-:W-:Y:S01]  /*19850*/  MOV R126, R8 ;  /* 0x00000008007e7202 */ /* 0x004fe20000000f00 */
[----:B------:R-:W-:Y:S01]  /*19860*/  FADD.FTZ R113, R197, R0 ;  /* 0x00000000c5717221 */ /* 0x000fe20000010000 */
[----:B------:R-:W-:Y:S01]  /*19870*/  F2FP.BF16.PACK_AB R8, R184, R123 ;  /* 0x0000007bb808723e */ /* 0x000fe200000010ff */
[----:B------:R-:W-:Y:S01]  /*19880*/  FADD.FTZ R2, R5, R4 ;  /* 0x0000000405027221 */ /* 0x000fe20000010000 */
[----:B------:R-:W-:Y:S02]  /*19890*/  F2FP.BF16.PACK_AB R10, R122, R185 ;  /* 0x000000b97a0a723e */ /* 0x000fe400000010ff */
[----:B------:R-:W-:Y:S02]  /*198a0*/  F2FP.BF16.PACK_AB R11, R169, R125 ;  /* 0x0000007da90b723e */ /* 0x000fe400000010ff */
[----:B------:R-:W-:-:S02]  /*198b0*/  MOV R196, R6 ;  /* 0x0000000600c47202 */ /* 0x000fc40000000f00 */
[----:B------:R-:W-:Y:S02]  /*198c0*/  MOV R197, R7 ;  /* 0x0000000700c57202 */ /* 0x000fe40000000f00 */
[----:B------:R-:W-:Y:S02]  /*198d0*/  F2FP.BF16.PACK_AB R4, R126, R24 ;  /* 0x000000187e04723e */ /* 0x000fe400000010ff */
[----:B------:R-:W-:Y:S02]  /*198e0*/  F2FP.BF16.PACK_AB R5, R124, R218 ;  /* 0x000000da7c05723e */ /* 0x000fe400000010ff */
[----:B------:R-:W-:Y:S02]  /*198f0*/  F2FP.BF16.PACK_AB R6, R170, R168 ;  /* 0x000000a8aa06723e */ /* 0x000fe400000010ff */
[----:B---3--:R-:W-:Y:S01]  /*19900*/  F2FP.BF16.PACK_AB R7, R127, R121 ;  /* 0x000000797f07723e */ /* 0x008fe200000010ff */
[----:B------:R-:W-:Y:S01]  /*19910*/  FADD.FTZ R3, R187, R3 ;  /* 0x00000003bb037221 */ /* 0x000fe20000010000 */
[----:B------:R-:W-:Y:S01]  /*19920*/  MOV R187, R198 ;  /* 0x000000c600bb7202 */ /* 0x000fe20000000f00 */
[----:B------:R-:W-:Y:S01]  /*19930*/  IMAD.MOV.U32 R186, RZ, RZ, R199 ;  /* 0x000000ffffba7224 */ /* 0x000fe200078e00c7 */
[----:B------:R-:W-:Y:S01]  /*19940*/  MOV R198, R25 ;  /* 0x0000001900c67202 */ /* 0x000fe20000000f00 */
[----:B------:R-:W-:Y:S01]  /*19950*/  IMAD.MOV.U32 R25, RZ, RZ, R27 ;  /* 0x000000ffff197224 */ /* 0x000fe200078e001b */
[----:B------:R-:W-:Y:S01]  /*19960*/  MOV R199, R26 ;  /* 0x0000001a00c77202 */ /* 0x000fe20000000f00 */
[----:B------:R-:W-:Y:S01]  /*19970*/  HMMA.16816.F32.BF16 R164, R8, R16, R140 ;  /* 0x0000001008a4723c */ /* 0x000fe2000004188c */
[----:B------:R-:W-:-:S02]  /*19980*/  MOV R26, R108 ;  /* 0x0000006c001a7202 */ /* 0x000fc40000000f00 */
[----:B------:R-:W-:Y:S02]  /*19990*/  MOV R27, R109 ;  /* 0x0000006d001b7202 */ /* 0x000fe40000000f00 */
[----:B------:R-:W-:Y:S01]  /*199a0*/  MOV R108, R110 ;  /* 0x0000006e006c7202 */ /* 0x000fe20000000f00 */
[----:B------:R-:W-:Y:S01]  /*199b0*/  IMAD.MOV.U32 R110, RZ, RZ, R204 ;  /* 0x000000ffff6e7224 */ /* 0x000fe200078e00cc */
[----:B------:R-:W-:Y:S01]  /*199c0*/  MOV R109, R111 ;  /* 0x0000006f006d7202 */ /* 0x000fe20000000f00 */
[----:B------:R-:W-:Y:S01]  /*199d0*/  HMMA.16816.F32.BF16 R180, R8, R12, R100 ;  /* 0x0000000c08b4723c */ /* 0x000fe20000041864 */
[----:B------:R-:W-:Y:S02]  /*199e0*/  MOV R111, R215 ;  /* 0x000000d7006f7202 */ /* 0x000fe40000000f00 */
[----:B------:R-:W-:-:S05]  /*199f0*/  MOV R204, R214 ;  /* 0x000000d600cc7202 */ /* 0x000fca0000000f00 */
[----:B------:R-:W-:Y:S01]  /*19a00*/  HMMA.16816.F32.BF16 R176, R4, R12, R176 ;  /* 0x0000000c04b0723c */ /* 0x000fe200000418b0 */
[----:B------:R-:W-:-:S07]  /*19a10*/  MOV R0, R25 ;  /* 0x0000001900007202 */ /* 0x000fce0000000f00 */
[-C--:B------:R-:W-:Y:S08]  /*19a20*/  HMMA.16816.F32.BF16 R188, R4, R14.reuse, R188 ;  /* 0x0000000e04bc723c */ /* 0x080ff000000418bc */
[C---:B------:R-:W-:Y:S01]  /*19a30*/  HMMA.16816.F32.BF16 R140, R8.reuse, R14, R80 ;  /* 0x0000000e088c723c */ /* 0x040fe20000041850 */
[----:B------:R-:W1:Y:S06]  /*19a40*/  LDSM.16.MT88.4 R12, [R224+0xf000] ;  /* 0x00f00000e00c783b */ /* 0x000e6c0000004200 */
[----:B------:R-:W-:Y:S01]  /*19a50*/  IMAD.MOV.U32 R82, RZ, RZ, R26 ;  /* 0x000000ffff527224 */ /* 0x000fe200078e001a */
[C---:B------:R-:W-:Y:S07]  /*19a60*/  HMMA.16816.F32.BF16 R60, R8.reuse, R22, R152 ;  /* 0x00000016083c723c */ /* 0x040fee0000041898 */
[----:B------:R-:W-:Y:S01]  /*19a70*/  MOV R152, R24 ;  /* 0x0000001800987202 */ /* 0x000fe20000000f00 */
[----:B------:R-:W-:Y:S07]  /*19a80*/  HMMA.16816.F32.BF16 R212, R8, R18, R104 ;  /* 0x0000001208d4723c */ /* 0x000fee0000041868 */
[----:B------:R-:W-:-:S02]  /*19a90*/  MOV R106, R27 ;  /* 0x0000001b006a7202 */ /* 0x000fc40000000f00 */
[----:B------:R-:W2:Y:S01]  /*19aa0*/  LDSM.16.MT88.4 R24, [R223+0xd000] ;  /* 0x00d00000df18783b */ /* 0x000ea20000004200 */
[-C--:B------:R-:W-:Y:S08]  /*19ab0*/  HMMA.16816.F32.BF16 R148, R8, R20.reuse, R148 ;  /* 0x000000140894723c */ /* 0x080ff00000041894 */
[C---:B------:R-:W-:Y:S08]  /*19ac0*/  HMMA.16816.F32.BF16 R144, R4.reuse, R20, R144 ;  /* 0x000000140490723c */ /* 0x040ff00000041890 */
[C---:B------:R-:W-:Y:S01]  /*19ad0*/  HMMA.16816.F32.BF16 R156, R4.reuse, R22, R156 ;  /* 0x00000016049c723c */ /* 0x040fe2000004189c */
[----:B------:R-:W3:Y:S07]  /*19ae0*/  LDSM.16.MT88.4 R20, [R221+0xf000] ;  /* 0x00f00000dd14783b */ /* 0x000eee0000004200 */
[C---:B------:R-:W-:Y:S08]  /*19af0*/  HMMA.16816.F32.BF16 R160, R4.reuse, R16, R160 ;  /* 0x0000001004a0723c */ /* 0x040ff000000418a0 */
[----:B------:R-:W-:Y:S01]  /*19b00*/  HMMA.16816.F32.BF16 R172, R4, R18, R172 ;  /* 0x0000001204ac723c */ /* 0x000fe200000418ac */
[----:B------:R-:W4:Y:S01]  /*19b10*/  LDSM.16.MT88.4 R16, [R222+0xf000] ;  /* 0x00f00000de10783b */ /* 0x000f220000004200 */
[----:B------:R-:W-:Y:S01]  /*19b20*/  MOV R107, R108 ;  /* 0x0000006c006b7202 */ /* 0x000fe20000000f00 */
[----:B------:R-:W-:Y:S01]  /*19b30*/  IMAD.MOV.U32 R153, RZ, RZ, R110 ;  /* 0x000000ffff997224 */ /* 0x000fe200078e006e */
[----:B------:R-:W-:-:S02]  /*19b40*/  MOV R115, R109 ;  /* 0x0000006d00737202 */ /* 0x000fc40000000f00 */
[----:B------:R-:W-:Y:S02]  /*19b50*/  MOV R81, R111 ;  /* 0x0000006f00517202 */ /* 0x000fe40000000f00 */
[C---:B-1----:R-:W-:Y:S01]  /*19b60*/  HMMA.16816.F32.BF16 R108, R4.reuse, R14, R28 ;  /* 0x0000000e046c723c */ /* 0x042fe2000004181c */
[----:B------:R-:W1:Y:S01]  /*19b70*/  LDSM.16.MT88.4 R28, [R223+0xf000] ;  /* 0x00f00000df1c783b */ /* 0x000e620000004200 */
[----:B------:R-:W-:Y:S01]  /*19b80*/  MOV R154, R204 ;  /* 0x000000cc009a7202 */ /* 0x000fe20000000f00 */
[----:B------:R-:W-:Y:S01]  /*19b90*/  FADD.FTZ R112, R231, R3 ;  /* 0x00000003e7707221 */ /* 0x000fe20000010000 */
[----:B------:R-:W-:Y:S01]  /*19ba0*/  MOV R155, R205 ;  /* 0x000000cd009b7202 */ /* 0x000fe20000000f00 */
[----:B------:R-:W-:Y:S01]  /*19bb0*/  IMAD.MOV.U32 R83, RZ, RZ, R196 ;  /* 0x000000ffff537224 */ /* 0x000fe200078e00c4 */
[----:B------:R-:W-:Y:S01]  /*19bc0*/  MOV R105, R186 ;  /* 0x000000ba00697202 */ /* 0x000fe20000000f00 */
[----:B------:R-:W-:Y:S01]  /*19bd0*/  MUFU.EX2 R239, R239 ;  /* 0x000000ef00ef7308 */ /* 0x000fe20000000800 */
[----:B--2---:R-:W-:Y:S01]  /*19be0*/  HMMA.16816.F32.BF16 R192, R4, R24, R96 ;  /* 0x0000001804c0723c */ /* 0x004fe20000041860 */
[----:B------:R-:W-:-:S06]  /*19bf0*/  MOV R104, R187 ;  /* 0x000000bb00687202 */ /* 0x000fcc0000000f00 */
[----:B------:R-:W-:Y:S01]  /*19c00*/  MUFU.EX2 R219, R219 ;  /* 0x000000db00db7308 */ /* 0x000fe20000000800 */
[----:B------:R-:W-:Y:S01]  /*19c10*/  MOV R80, R206 ;  /* 0x000000ce00507202 */ /* 0x000fe20000000f00 */
[----:B------:R-:W-:Y:S01]  /*19c20*/  IMAD.MOV.U32 R99, RZ, RZ, R207 ;  /* 0x000000ffff637224 */ /* 0x000fe200078e00cf */
[----:B------:R-:W-:Y:S01]  /*19c30*/  MOV R187, R197 ;  /* 0x000000c500bb7202 */ /* 0x000fe20000000f00 */
[----:B------:R-:W-:Y:S01]  /*19c40*/  HMMA.16816.F32.BF16 R204, R4, R26, R92 ;  /* 0x0000001a04cc723c */ /* 0x000fe2000004185c */
[----:B------:R-:W-:-:S03]  /*19c50*/  MOV R186, R198 ;  /* 0x000000c600ba7202 */ /* 0x000fc60000000f00 */
[----:B------:R-:W-:Y:S01]  /*19c60*/  MUFU.EX2 R139, R139 ;  /* 0x0000008b008b7308 */ /* 0x000fe20000000800 */
[----:B------:R-:W-:-:S07]  /*19c70*/  MOV R3, R199 ;  /* 0x000000c700037202 */ /* 0x000fce0000000f00 */
[----:B------:R-:W-:Y:S01]  /*19c80*/  MUFU.EX2 R217, R217 ;  /* 0x000000d900d97308 */ /* 0x000fe20000000800 */
[C---:B---3--:R-:W-:Y:S07]  /*19c90*/  HMMA.16816.F32.BF16 R100, R4.reuse, R20, R88 ;  /* 0x000000140464723c */ /* 0x048fee0000041858 */
[----:B------:R-:W-:Y:S01]  /*19ca0*/  MUFU.EX2 R133, R133 ;  /* 0x0000008500857308 */ /* 0x000fe20000000800 */
[----:B----4-:R-:W-:Y:S07]  /*19cb0*/  HMMA.16816.F32.BF16 R92, R4, R18, R72 ;  /* 0x00000012045c723c */ /* 0x010fee0000041848 */
[----:B------:R-:W-:Y:S01]  /*19cc0*/  MUFU.EX2 R132, R132 ;  /* 0x0000008400847308 */ /* 0x000fe20000000800 */
[C---:B------:R-:W-:Y:S07]  /*19cd0*/  HMMA.16816.F32.BF16 R196, R8.reuse, R24, R208 ;  /* 0x0000001808c4723c */ /* 0x040fee00000418d0 */
[----:B------:R-:W-:Y:S01]  /*19ce0*/  MUFU.EX2 R216, R216 ;  /* 0x000000d800d87308 */ /* 0x000fe20000000800 */
[----:B------:R-:W-:Y:S07]  /*19cf0*/  HMMA.16816.F32.BF16 R48, R8, R18, R48 ;  /* 0x000000120830723c */ /* 0x000fee0000041830 */
[----:B------:R-:W2:Y:S01]  /*19d00*/  MUFU.EX2 R138, R138 ;  /* 0x0000008a008a7308 */ /* 0x000ea20000000800 */
[-C--:B------:R-:W-:Y:S01]  /*19d10*/  HMMA.16816.F32.BF16 R88, R4, R16.reuse, R76 ;  /* 0x000000100458723c */ /* 0x080fe2000004184c */
[----:B------:R-:W-:Y:S01]  /*19d20*/  FADD.FTZ R0, R0, R114 ;  /* 0x0000007200007221 */ /* 0x000fe20000010000 */
[----:B------:R3:W5:Y:S05]  /*19d30*/  LDL.LU R231, [R1+0xc4] ;  /* 0x0000c40001e77983 */ /* 0x00076a0000300800 */
[----:B------:R4:W-:Y:S01]  /*19d40*/  MUFU.EX2 R19, R106 ;  /* 0x0000006a00137308 */ /* 0x0009e20000000800 */
[----:B------:R-:W-:Y:S07]  /*19d50*/  HMMA.16816.F32.BF16 R52, R8, R16, R52 ;  /* 0x000000100834723c */ /* 0x000fee0000041834 */
[----:B------:R1:W-:Y:S01]  /*19d60*/  MUFU.EX2 R208, R107 ;  /* 0x0000006b00d07308 */ /* 0x0003e20000000800 */
[----:B----4-:R-:W-:-:S07]  /*19d70*/  MOV R106, R152 ;  /* 0x00000098006a7202 */ /* 0x010fce0000000f00 */
[----:B------:R-:W-:Y:S01]  /*19d80*/  MUFU.EX2 R18, R154 ;  /* 0x0000009a00127308 */ /* 0x000fe20000000800 */
[----:B-1----:R-:W-:-:S07]  /*19d90*/  MOV R107, R153 ;  /* 0x00000099006b7202 */ /* 0x002fce0000000f00 */
[----:B------:R1:W-:Y:S02]  /*19da0*/  MUFU.EX2 R16, R155 ;  /* 0x0000009b00107308 */ /* 0x0003e40000000800 */
[----:B-1----:R-:W1:Y:S01]  /*19db0*/  LDSM.16.MT88.4 R152, [R221+0xd800] ;  /* 0x00d80000dd98783b */ /* 0x002e620000004200 */
[-C--:B------:R-:W-:Y:S05]  /*19dc0*/  HMMA.16816.F32.BF16 R68, R4, R12.reuse, R68 ;  /* 0x0000000c0444723c */ /* 0x080fea0000041844 */
[----:B------:R-:W-:Y:S03]  /*19dd0*/  MUFU.EX2 R17, R99 ;  /* 0x0000006300117308 */ /* 0x000fe60000000800 */
[C---:B------:R-:W-:Y:S05]  /*19de0*/  HMMA.16816.F32.BF16 R44, R8.reuse, R12, R44 ;  /* 0x0000000c082c723c */ /* 0x040fea000004182c */
[----:B------:R-:W-:Y:S03]  /*19df0*/  MUFU.EX2 R12, R80 ;  /* 0x00000050000c7308 */ /* 0x000fe60000000800 */
[----:B------:R-:W-:Y:S05]  /*19e00*/  HMMA.16816.F32.BF16 R36, R8, R14, R36 ;  /* 0x0000000e0824723c */ /* 0x000fea0000041824 */
[----:B------:R-:W-:Y:S01]  /*19e10*/  MUFU.EX2 R13, R81 ;  /* 0x00000051000d7308 */ /* 0x000fe20000000800 */
[----:B------:R-:W-:Y:S01]  /*19e20*/  FADD.FTZ R2, R83, R2 ;  /* 0x0000000253027221 */ /* 0x000fe20000010000 */
[----:B------:R-:W-:Y:S01]  /*19e30*/  MOV R211, R127 ;  /* 0x0000007f00d37202 */ /* 0x000fe20000000f00 */
[----:B------:R-:W-:Y:S05]  /*19e40*/  HMMA.16816.F32.BF16 R84, R4, R22, R84 ;  /* 0x000000160454723c */ /* 0x000fea0000041854 */
[----:B------:R-:W4:Y:S01]  /*19e50*/  MUFU.EX2 R14, R82 ;  /* 0x00000052000e7308 */ /* 0x000f220000000800 */
[----:B------:R-:W-:-:S02]  /*19e60*/  MOV R83, R126 ;  /* 0x0000007e00537202 */ /* 0x000fc40000000f00 */
[----:B------:R-:W-:Y:S01]  /*19e70*/  HMMA.16816.F32.BF16 R116, R8, R20, R116 ;  /* 0x000000140874723c */ /* 0x000fe20000041874 */
[----:B--2---:R-:W-:Y:S01]  /*19e80*/  F2FP.BF16.PACK_AB R127, R138, R216 ;  /* 0x000000d88a7f723e */ /* 0x004fe200000010ff */
[----:B------:R-:W-:-:S06]  /*19e90*/  FADD.FTZ R3, R3, R113 ;  /* 0x0000007103037221 */ /* 0x000fcc0000010000 */
[----:B------:R-:W-:Y:S01]  /*19ea0*/  HMMA.16816.F32.BF16 R56, R4, R30, R56 ;  /* 0x0000001e0438723c */ /* 0x000fe20000041838 */
[----:B----4-:R-:W-:-:S07]  /*19eb0*/  F2FP.BF16.PACK_AB R126, R14, R13 ;  /* 0x0000000d0e7e723e */ /* 0x010fce00000010ff */
[C---:B------:R-:W-:Y:S08]  /*19ec0*/  HMMA.16816.F32.BF16 R24, R8.reuse, R26, R200 ;  /* 0x0000001a0818723c */ /* 0x040ff000000418c8 */
[C---:B------:R-:W-:Y:S08]  /*19ed0*/  HMMA.16816.F32.BF16 R40, R8.reuse, R28, R40 ;  /* 0x0000001c0828723c */ /* 0x040ff00000041828 */
[----:B------:R-:W-:Y:S01]  /*19ee0*/  HMMA.16816.F32.BF16 R32, R8, R30, R32 ;  /* 0x0000001e0820723c */ /* 0x000fe20000041820 */
[----:B------:R-:W-:-:S07]  /*19ef0*/  FADD.FTZ R0, R105, R0 ;  /* 0x0000000069007221 */ /* 0x000fce0000010000 */
[----:B------:R-:W-:Y:S01]  /*19f00*/  HMMA.16816.F32.BF16 R64, R4, R28, R64 ;  /* 0x0000001c0440723c */ /* 0x000fe20000041840 */
[----:B------:R-:W-:Y:S01]  /*19f10*/  MOV R31, R125 ;  /* 0x0000007d001f7202 */ /* 0x000fe20000000f00 */
[----:B------:R-:W-:Y:S01]  /*19f20*/  LDSM.16.MT88.4 R200, [R223+0xd800] ;  /* 0x00d80000dfc8783b */ /* 0x000fe20000004200 */
[----:B------:R-:W-:Y:S02]  /*19f30*/  F2FP.BF16.PACK_AB R125, R132, R133 ;  /* 0x00000085847d723e */ /* 0x000fe400000010ff */
[----:B------:R-:W-:Y:S01]  /*19f40*/  MOV R210, R170 ;  /* 0x000000aa00d27202 */ /* 0x000fe20000000f00 */
[----:B------:R-:W-:Y:S02]  /*19f50*/  LDSM.16.MT88.4 R96, [R222+0xf800] ;  /* 0x00f80000de60783b */ /* 0x000fe40000004200 */
[----:B------:R-:W-:Y:S07]  /*19f60*/  HMMA.16816.F32.BF16 R20, R8, R22, R128 ;  /* 0x000000160814723c */ /* 0x000fee0000041880 */
[----:B------:R-:W-:-:S02]  /*19f70*/  MOV R11, R124 ;  /* 0x0000007c000b7202 */ /* 0x000fc40000000f00 */
[----:B------:R-:W-:Y:S02]  /*19f80*/  F2FP.BF16.PACK_AB R128, R19, R17 ;  /* 0x000000111380723e */ /* 0x000fe400000010ff */
[----:B------:R-:W-:Y:S02]  /*19f90*/  F2FP.BF16.PACK_AB R129, R239, R16 ;  /* 0x00000010ef81723e */ /* 0x000fe400000010ff */
[----:B------:R-:W-:Y:S02]  /*19fa0*/  F2FP.BF16.PACK_AB R130, R18, R208 ;  /* 0x000000d01282723e */ /* 0x000fe400000010ff */
[----:B------:R-:W-:Y:S02]  /*19fb0*/  F2FP.BF16.PACK_AB R131, R139, R219 ;  /* 0x000000db8b83723e */ /* 0x000fe400000010ff */
[----:B------:R-:W-:Y:S01]  /*19fc0*/  F2FP.BF16.PACK_AB R124, R12, R217 ;  /* 0x000000d90c7c723e */ /* 0x000fe200000010ff */
[----:B------:R-:W-:Y:S02]  /*19fd0*/  FADD.FTZ R5, R104, R112 ;  /* 0x0000007068057221 */ /* 0x000fe40000010000 */
[----:B------:R-:W-:-:S02]  /*19fe0*/  FADD.FTZ R4, R230, R3 ;  /* 0x00000003e6047221 */ /* 0x000fc40000010000 */
[----:B-1----:R-:W-:Y:S01]  /*19ff0*/  HMMA.16816.F32.BF16 R148, R128, R152, R148 ;  /* 0x000000988094723c */ /* 0x002fe20000041894 */
[----:B------:R-:W-:-:S07]  /*1a000*/  FADD.FTZ R3, R229, R2 ;  /* 0x00000002e5037221 */ /* 0x000fce0000010000 */
[----:B------:R-:W-:Y:S01]  /*1a010*/  HMMA.16816.F32.BF16 R144, R124, R152, R144 ;  /* 0x000000987c90723c */ /* 0x000fe20000041890 */
[----:B------:R-:W-:-:S07]  /*1a020*/  FADD.FTZ R2, R228, R5 ;  /* 0x00000005e4027221 */ /* 0x000fce0000010000 */
[-C--:B------:R-:W-:Y:S01]  /*1a030*/  HMMA.16816.F32.BF16 R156, R124, R154.reuse, R156 ;  /* 0x0000009a7c9c723c */ /* 0x080fe2000004189c */
[----:B------:R-:W-:Y:S02]  /*1a040*/  FADD.FTZ R9, R226, R4 ;  /* 0x00000004e2097221 */ /* 0x000fe40000010000 */
[----:B------:R-:W-:Y:S01]  /*1a050*/  FADD.FTZ R10, R227, R0 ;  /* 0x00000000e30a7221 */ /* 0x000fe20000010000 */
[----:B------:R-:W-:Y:S04]  /*1a060*/  LDSM.16.MT88.4 R4, [R223+0xf800] ;  /* 0x00f80000df04783b */ /* 0x000fe80000004200 */
[----:B------:R-:W-:Y:S01]  /*1a070*/  HMMA.16816.F32.BF16 R152, R128, R154, R60 ;  /* 0x0000009a8098723c */ /* 0x000fe2000004183c */
[----:B------:R-:W-:Y:S01]  /*1a080*/  MOV R15, R122 ;  /* 0x0000007a000f7202 */ /* 0x000fe20000000f00 */
[----:B------:R-:W-:Y:S01]  /*1a090*/  IMAD.MOV.U32 R29, RZ, RZ, R121 ;  /* 0x000000ffff1d7224 */ /* 0x000fe200078e0079 */
[----:B------:R-:W-:Y:S01]  /*1a0a0*/  MOV R104, R171 ;  /* 0x000000ab00687202 */ /* 0x000fe20000000f00 */
[----:B------:R-:W-:Y:S01]  /*1a0b0*/  IMAD.MOV.U32 R105, RZ, RZ, R184 ;  /* 0x000000ffff697224 */ /* 0x000fe200078e00b8 */
[----:B------:R-:W-:Y:S01]  /*1a0c0*/  MOV R209, R169 ;  /* 0x000000a900d17202 */ /* 0x000fe20000000f00 */
[----:B------:R3:W5:Y:S01]  /*1a0d0*/  LDL.LU R230, [R1+0xc0] ;  /* 0x0000c00001e67983 */ /* 0x0007620000300800 */
[----:B------:R-:W-:-:S03]  /*1a0e0*/  MOV R63, R83 ;  /* 0x00000053003f7202 */ /* 0x000fc60000000f00 */
[----:B------:R-:W1:Y:S01]  /*1a0f0*/  LDSM.16.MT88.4 R80, [R221+0xf800] ;  /* 0x00f80000dd50783b */ /* 0x000e620000004200 */
[----:B------:R-:W-:Y:S01]  /*1a100*/  FADD.FTZ R0, R225, R3 ;  /* 0x00000003e1007221 */ /* 0x000fe20000010000 */
[----:B------:R-:W-:Y:S02]  /*1a110*/  MOV R3, R115 ;  /* 0x0000007300037202 */ /* 0x000fe40000000f00 */
[----:B------:R-:W2:Y:S01]  /*1a120*/  LDSM.16.MT88.4 R112, [R224+0xf800] ;  /* 0x00f80000e070783b */ /* 0x000ea20000004200 */
[----:B------:R-:W-:Y:S01]  /*1a130*/  MOV R121, R186 ;  /* 0x000000ba00797202 */ /* 0x000fe20000000f00 */
[----:B------:R-:W-:Y:S02]  /*1a140*/  IMAD.MOV.U32 R122, RZ, RZ, R187 ;  /* 0x000000ffff7a7224 */ /* 0x000fe400078e00bb */
[----:B------:R-:W-:Y:S01]  /*1a150*/  FADD.FTZ R8, R220, R2 ;  /* 0x00000002dc087221 */ /* 0x000fe20000010000 */
[----:B------:R-:W-:Y:S01]  /*1a160*/  MOV R2, R107 ;  /* 0x0000006b00027202 */ /* 0x000fe20000000f00 */
[----:B------:R-:W-:Y:S01]  /*1a170*/  IMAD.MOV.U32 R60, RZ, RZ, R106 ;  /* 0x000000ffff3c7224 */ /* 0x000fe200078e006a */
[----:B------:R-:W-:Y:S01]  /*1a180*/  MOV R28, R168 ;  /* 0x000000a8001c7202 */ /* 0x000fe20000000f00 */
[----:B------:R-:W-:Y:S01]  /*1a190*/  FADD.FTZ R3, R3, R10 ;  /* 0x0000000a03037221 */ /* 0x000fe20000010000 */
[----:B------:R-:W-:Y:S01]  /*1a1a0*/  MOV R30, R185 ;  /* 0x000000b9001e7202 */ /* 0x000fe20000000f00 */
[----:B------:R-:W4:Y:S01]  /*1a1b0*/  LDSM.16.MT88.4 R168, [R222+0xd800] ;  /* 0x00d80000dea8783b */ /* 0x000f220000004200 */
[----:B------:R-:W-:-:S02]  /*1a1c0*/  MOV R62, R104 ;  /* 0x00000068003e7202 */ /* 0x000fc40000000f00 */
[----:B------:R-:W-:Y:S01]  /*1a1d0*/  MOV R61, R105 ;  /* 0x00000069003d7202 */ /* 0x000fe20000000f00 */
[----:B------:R-:W2:Y:S01]  /*1a1e0*/  LDSM.16.MT88.4 R184, [R224+0xd800] ;  /* 0x00d80000e0b8783b */ /* 0x000ea20000004200 */
[----:B------:R-:W-:-:S03]  /*1a1f0*/  FADD.FTZ R2, R2, R9 ;  /* 0x0000000902027221 */ /* 0x000fc60000010000 */
[----:B------:R3:W5:Y:S04]  /*1a200*/  LDL.LU R229, [R1+0xbc] ;  /* 0x0000bc0001e57983 */ /* 0x0007680000300800 */
[----:B------:R3:W5:Y:S04]  /*1a210*/  LDL.LU R228, [R1+0xb8] ;  /* 0x0000b80001e47983 */ /* 0x0007680000300800 */
[----:B------:R3:W5:Y:S04]  /*1a220*/  LDL.LU R227, [R1+0xb4] ;  /* 0x0000b40001e37983 */ /* 0x0007680000300800 */
[----:B------:R3:W5:Y:S04]  /*1a230*/  LDL.LU R226, [R1+0xb0] ;  /* 0x0000b00001e27983 */ /* 0x0007680000300800 */
[----:B------:R3:W5:Y:S01]  /*1a240*/  LDL.LU R225, [R1+0xac] ;  /* 0x0000ac0001e17983 */ /* 0x0007620000300800 */
[----:B-1----:R-:W-:Y:S03]  /*1a250*/  HMMA.16816.F32.BF16 R72, R124, R80, R100 ;  /* 0x000000507c48723c */ /* 0x002fe60000041864 */
[----:B------:R3:W5:Y:S04]  /*1a260*/  LDL.LU R220, [R1+0xa8] ;  /* 0x0000a80001dc7983 */ /* 0x0007680000300800 */
[----:B------:R-:W-:Y:S01]  /*1a270*/  MOV R100, R121 ;  /* 0x0000007900647202 */ /* 0x000fe20000000f00 */
[----:B------:R-:W-:Y:S01]  /*1a280*/  IMAD.MOV.U32 R102, RZ, RZ, R123 ;  /* 0x000000ffff667224 */ /* 0x000fe200078e007b */
[----:B------:R-:W-:-:S02]  /*1a290*/  MOV R101, R122 ;  /* 0x0000007a00657202 */ /* 0x000fc40000000f00 */
[----:B------:R-:W-:Y:S02]  /*1a2a0*/  MOV R103, R120 ;  /* 0x0000007800677202 */ /* 0x000fe40000000f00 */
[C---:B------:R-:W-:Y:S07]  /*1a2b0*/  HMMA.16816.F32.BF16 R120, R124.reuse, R4, R64 ;  /* 0x000000047c78723c */ /* 0x040fee0000041840 */
[----:B------:R-:W-:Y:S02]  /*1a2c0*/  MOV R64, R100 ;  /* 0x0000006400407202 */ /* 0x000fe40000000f00 */
[----:B------:R-:W-:Y:S01]  /*1a2d0*/  MOV R65, R101 ;  /* 0x0000006500417202 */ /* 0x000fe20000000f00 */
[----:B--2---:R-:W-:Y:S01]  /*1a2e0*/  HMMA.16816.F32.BF16 R104, R124, R112, R68 ;  /* 0x000000707c68723c */ /* 0x004fe20000041844 */
        /* <DEDUP_REMOVED lines=42> */
[C---:B----4-:R-:W-:Y:S03]  /*1a590*/  HMMA.16816.F32.BF16 R160, R124.reuse, R168, R160 ;  /* 0x000000a87ca0723c */ /* 0x050fe600000418a0 */
        /* <DEDUP_REMOVED lines=22> */
.L_x_810:
        /* <DEDUP_REMOVED lines=16> */
.L_x_820:
        /* <DEDUP_REMOVED lines=78> */
.L_x_818:
        /* <DEDUP_REMOVED lines=39> */
[C---:B------:R-:W-:Y:S01]  /*1af50*/  @!P4 LEA R8, P2, R2.reuse, c[0x0][0x170], 0x1 ;  /* 0x00005c000208ca11 */ /* 0x040fe200078408ff */
[----:B------:R-:W-:Y:S01]  /*1af60*/  @!PT LDS RZ, [RZ] ;  /* 0x00000000fffff984 */ /* 0x000fe20000000800 */
[----:B------:R-:W-:Y:S01]  /*1af70*/  @!PT LDS RZ, [RZ] ;  /* 0x00000000fffff984 */ /* 0x000fe20000000800 */
[----:B------:R-:W-:Y:S01]  /*1af80*/  @!PT LDS RZ, [RZ] ;  /* 0x00000000fffff984 */ /* 0x000fe20000000800 */
[----:B------:R3:W-:Y:S01]  /*1af90*/  @!P4 LDGSTS.E.BYPASS.LTC128B.128 [R240+0xc800], [R14.64] ;  /* 0x0c8000000ef0cfae */ /* 0x0007e2000b901d50 */
[----:B-1----:R-:W-:Y:S02]  /*1afa0*/  IADD3.X R5, R3, UR10, RZ, P0, !PT ;  /* 0x0000000a03057c10 */ /* 0x002fe400087fe4ff */
[C---:B------:R-:W-:Y:S02]  /*1afb0*/  @!P3 LEA R4, P0, R2.reuse, c[0x0][0x170], 0x1 ;  /* 0x00005c000204ba11 */ /* 0x040fe400078008ff */
        /* <DEDUP_REMOVED lines=30> */
[----:B------:R-:W1:Y:S08]  /*1b1a0*/  LDSM.16.M88.4 R60, [R227+0x2000] ;  /* 0x00200000e33c783b */ /* 0x000e700000000200 */
[----:B------:R-:W2:Y:S08]  /*1b1b0*/  LDSM.16.M88.4 R32, [R220+0x8800] ;  /* 0x00880000dc20783b */ /* 0x000eb00000000200 */
[----:B------:R-:W0:Y:S08]  /*1b1c0*/  LDGDEPBAR ;  /* 0x00000000000079af */ /* 0x000e300000000000 */
[----:B------:R-:W2:Y:S01]  /*1b1d0*/  LDSM.16.M88.4 R48, [R220+0x9000] ;  /* 0x00900000dc30783b */ /* 0x000ea20000000200 */
[-C--:B----4-:R-:W-:Y:S07]  /*1b1e0*/  HMMA.16816.F32.BF16 R4, R64, R16.reuse, RZ ;  /* 0x000000104004723c */ /* 0x090fee00000418ff */
[----:B------:R-:W4:Y:S01]  /*1b1f0*/  LDSM.16.M88.4 R208, [R220+0x9800] ;  /* 0x00980000dcd0783b */ /* 0x000f220000000200 */
[C---:B-1----:R-:W-:Y:S07]  /*1b200*/  HMMA.16816.F32.BF16 R8, R60.reuse, R16, RZ ;  /* 0x000000103c08723c */ /* 0x042fee00000418ff */
[----:B------:R-:W-:Y:S01]  /*1b210*/  LDSM.16.M88.4 R212, [R228] ;  /* 0x00000000e4d4783b */ /* 0x000fe20000000200 */
[-C--:B---3--:R-:W-:Y:S07]  /*1b220*/  HMMA.16816.F32.BF16 R12, R60, R18.reuse, RZ ;  /* 0x000000123c0c723c */ /* 0x088fee00000418ff */
[----:B------:R-:W-:Y:S01]  /*1b230*/  LDSM.16.M88.4 R216, [R228+0x2000] ;  /* 0x00200000e4d8783b */ /* 0x000fe20000000200 */
        /* <DEDUP_REMOVED lines=167> */
[----:B------:R-:W-:Y:S01]  /*1bcb0*/  MUFU.TANH R134, R15 ;  /* 0x0000000f00867308 */ /* 0x000fe20000002400 */
[----:B------:R-:W-:Y:S02]  /*1bcc0*/  FMUL.FTZ R19, R19, c[0x0][0x2ec] ;  /* 0x0000bb0013137a20 */ /* 0x000fe40000410000 */
[----:B------:R-:W-:Y:S01]  /*1bcd0*/  FMUL.FTZ R11, R11, c[0x0][0x2ec] ;  /* 0x0000bb000b0b7a20 */ /* 0x000fe20000410000 */
[----:B--2---:R2:W-:Y:S06]  /*1bce0*/  STL [R1+0x18], R2 ;  /* 0x0000180201007387 */ /* 0x0045ec0000100800 */
[----:B------:R-:W-:Y:S10]  /*1bcf0*/  MUFU.TANH R214, R18 ;  /* 0x0000001200d67308 */ /* 0x000ff40000002400 */
[----:B-1----:R-:W1:Y:S10]  /*1bd00*/  MUFU.TANH R0, R6 ;  /* 0x0000000600007308 */ /* 0x002e740000002400 */
[----:B--2---:R2:W3:Y:S10]  /*1bd10*/  MUFU.TANH R2, R7 ;  /* 0x0000000700027308 */ /* 0x0044f40000002400 */
[----:B------:R-:W-:Y:S01]  /*1bd20*/  MUFU.TANH R213, R19 ;  /* 0x0000001300d57308 */ /* 0x000fe20000002400 */
[----:B-1----:R1:W-:Y:S09]  /*1bd30*/  STL [R1+0x10], R0 ;  /* 0x0000100001007387 */ /* 0x0023f20000100800 */
[----:B------:R-:W-:Y:S01]  /*1bd40*/  MUFU.TANH R135, R11 ;  /* 0x0000000b00877308 */ /* 0x000fe20000002400 */
        /* <DEDUP_REMOVED lines=20> */
[----:B--2---:R-:W-:Y:S01]  /*1be90*/  MUFU.TANH R2, R13 ;  /* 0x0000000d00027308 */ /* 0x004fe20000002400 */
[----:B------:R-:W-:Y:S02]  /*1bea0*/  FMUL.FTZ R24, R24, c[0x0][0x2ec] ;  /* 0x0000bb0018187a20 */ /* 0x000fe40000410000 */
[----:B------:R-:W-:Y:S01]  /*1beb0*/  FMUL.FTZ R27, R27, c[0x0][0x2ec] ;  /* 0x0000bb001b1b7a20 */ /* 0x000fe20000410000 */
[----:B-1----:R1:W-:Y:S01]  /*1bec0*/  STL [R1+0x4], R0 ;  /* 0x0000040001007387 */ /* 0x0023e20000100800 */
[----:B------:R-:W-:Y:S02]  /*1bed0*/  FMUL.FTZ R19, R32, c[0x0][0x2ec] ;  /* 0x0000bb0020137a20 */ /* 0x000fe40000410000 */
[----:B------:R-:W-:Y:S02]  /*1bee0*/  FMUL.FTZ R18, R34, c[0x0][0x2ec] ;  /* 0x0000bb0022127a20 */ /* 0x000fe40000410000 */
[----:B------:R-:W-:Y:S01]  /*1bef0*/  FMUL.FTZ R28, R28, c[0x0][0x2ec] ;  /* 0x0000bb001c1c7a20 */ /* 0x000fe20000410000 */
[----:B------:R2:W-:Y:S01]  /*1bf00*/  MUFU.TANH R212, R20 ;  /* 0x0000001400d47308 */ /* 0x0005e20000002400 */
[----:B------:R-:W-:Y:S09]  /*1bf10*/  FMUL.FTZ R30, R30, c[0x0][0x2ec] ;  /* 0x0000bb001e1e7a20 */ /* 0x000ff20000410000 */
[----:B------:R-:W-:Y:S01]  /*1bf20*/  MUFU.TANH R21, R31 ;  /* 0x0000001f00157308 */ /* 0x000fe20000002400 */
[-C--:B---3--:R-:W-:Y:S09]  /*1bf30*/  HMMA.16816.F32.BF16 R36, R208, R4.reuse, R36 ;  /* 0x00000004d024723c */ /* 0x088ff20000041824 */
[----:B-1----:R-:W1:Y:S01]  /*1bf40*/  MUFU.TANH R0, R12 ;  /* 0x0000000c00007308 */ /* 0x002e620000002400 */
[C---:B------:R-:W-:Y:S04]  /*1bf50*/  HMMA.16816.F32.BF16 R40, R216.reuse, R4, R40 ;  /* 0x00000004d828723c */ /* 0x040fe80000041828 */
[----:B--2---:R-:W-:Y:S04]  /*1bf60*/  FMUL.FTZ R20, R23, c[0x0][0x2ec] ;  /* 0x0000bb0017147a20 */ /* 0x004fe80000410000 */
[-C--:B------:R-:W-:Y:S01]  /*1bf70*/  HMMA.16816.F32.BF16 R44, R216, R6.reuse, R44 ;  /* 0x00000006d82c723c */ /* 0x080fe2000004182c */
[----:B------:R-:W-:Y:S05]  /*1bf80*/  MUFU.TANH R141, R22 ;  /* 0x00000016008d7308 */ /* 0x000fea0000002400 */
[----:B------:R-:W-:Y:S02]  /*1bf90*/  FMUL.FTZ R15, R36, c[0x0][0x2ec] ;  /* 0x0000bb00240f7a20 */ /* 0x000fe40000410000 */
[C---:B------:R-:W-:Y:S01]  /*1bfa0*/  HMMA.16816.F32.BF16 R48, R208.reuse, R6, R48 ;  /* 0x00000006d030723c */ /* 0x040fe20000041830 */
[----:B------:R-:W2:Y:S01]  /*1bfb0*/  LDSM.16.M88.4 R4, [R225+0x3800] ;  /* 0x00380000e104783b */ /* 0x000ea20000000200 */
[----:B------:R-:W-:Y:S04]  /*1bfc0*/  DEPBAR.LE SB0, 0x0 ;  /* 0x000080000000791a */ /* 0x000fe80000000000 */
[----:B------:R-:W-:Y:S01]  /*1bfd0*/  MUFU.TANH R20, R20 ;  /* 0x0000001400147308 */ /* 0x000fe20000002400 */
[----:B------:R-:W-:Y:S02]  /*1bfe0*/  FMUL.FTZ R13, R37, c[0x0][0x2ec] ;  /* 0x0000bb00250d7a20 */ /* 0x000fe40000410000 */
[----:B-1----:R1:W-:Y:S03]  /*1bff0*/  STL [R1+0x20], R0 ;  /* 0x0000200001007387 */ /* 0x0023e60000100800 */
[----:B------:R-:W-:Y:S01]  /*1c000*/  FMUL.FTZ R12, R39, c[0x0][0x2ec] ;  /* 0x0000bb00270c7a20 */ /* 0x000fe20000410000 */
[----:B------:R3:W-:Y:S01]  /*1c010*/  STL [R1+0x28], R2 ;  /* 0x0000280201007387 */ /* 0x0007e20000100800 */
[----:B------:R-:W-:Y:S02]  /*1c020*/  FMUL.FTZ R40, R40, c[0x0][0x2ec] ;  /* 0x0000bb0028287a20 */ /* 0x000fe40000410000 */
[----:B------:R-:W-:Y:S01]  /*1c030*/  MUFU.TANH R143, R24 ;  /* 0x00000018008f7308 */ /* 0x000fe20000002400 */
[----:B------:R-:W-:Y:S01]  /*1c040*/  BAR.SYNC.DEFER_BLOCKING 0x0 ;  /* 0x0000000000007b1d */ /* 0x000fe20000010000 */
[----:B------:R-:W-:Y:S02]  /*1c050*/  FMUL.FTZ R46, R46, c[0x0][0x2ec] ;  /* 0x0000bb002e2e7a20 */ /* 0x000fe40000410000 */
[----:B------:R-:W-:Y:S02]  /*1c060*/  FMUL.FTZ R41, R41, c[0x0][0x2ec] ;  /* 0x0000bb0029297a20 */ /* 0x000fe40000410000 */
[----:B------:R-:W-:Y:S02]  /*1c070*/  FMUL.FTZ R34, R42, c[0x0][0x2ec] ;  /* 0x0000bb002a227a20 */ /* 0x000fe40000410000 */
[----:B------:R-:W-:Y:S02]  /*1c080*/  FMUL.FTZ R32, R43, c[0x0][0x2ec] ;  /* 0x0000bb002b207a20 */ /* 0x000fe40000410000 */
        /* <DEDUP_REMOVED lines=8> */
[----:B------:R-:W-:Y:S01]  /*1c110*/  FMUL.FTZ R45, R45, c[0x0][0x2ec] ;  /* 0x0000bb002d2d7a20 */ /* 0x000fe20000410000 */
[-C--:B--2---:R-:W-:Y:S06]  /*1c120*/  HMMA.16816.F32.BF16 R52, R208, R4.reuse, R52 ;  /* 0x00000004d034723c */ /* 0x084fec0000041834 */
[----:B---3--:R-:W2:Y:S02]  /*1c130*/  MUFU.TANH R2, R16 ;  /* 0x0000001000027308 */ /* 0x008ea40000002400 */
[C---:B------:R-:W-:Y:S08]  /*1c140*/  HMMA.16816.F32.BF16 R56, R216.reuse, R4, R56 ;  /* 0x00000004d838723c */ /* 0x040ff00000041838 */
[----:B------:R-:W-:Y:S01]  /*1c150*/  MUFU.TANH R25, R26 ;  /* 0x0000001a00197308 */ /* 0x000fe20000002400 */
[-C--:B------:R-:W-:Y:S01]  /*1c160*/  HMMA.16816.F32.BF16 R60, R216, R6.reuse, R60 ;  /* 0x00000006d83c723c */ /* 0x080fe2000004183c */
[----:B-1----:R1:W-:Y:S02]  /*1c170*/  STL [R1+0x34], R0 ;  /* 0x0000340001007387 */ /* 0x0023e40000100800 */
[----:B------:R-:W-:Y:S05]  /*1c180*/  FMUL.FTZ R14, R38, c[0x0][0x2ec] ;  /* 0x0000bb00260e7a20 */ /* 0x000fea0000410000 */
[----:B------:R-:W-:Y:S01]  /*1c190*/  HMMA.16816.F32.BF16 R64, R208, R6, R64 ;  /* 0x00000006d040723c */ /* 0x000fe20000041840 */
[----:B------:R-:W-:Y:S03]  /*1c1a0*/  MUFU.TANH R22, R27 ;  /* 0x0000001b00167308 */ /* 0x000fe60000002400 */
[----:B------:R-:W-:Y:S01]  /*1c1b0*/  FMUL.FTZ R52, R52, c[0x0][0x2ec] ;  /* 0x0000bb0034347a20 */ /* 0x000fe20000410000 */
[----:B--2---:R-:W-:Y:S01]  /*1c1c0*/  STL [R1], R2 ;  /* 0x0000000201007387 */ /* 0x004fe20000100800 */
[----:B------:R-:W-:Y:S02]  /*1c1d0*/  FMUL.FTZ R16, R35, c[0x0][0x2ec] ;  /* 0x0000bb0023107a20 */ /* 0x000fe40000410000 */
[----:B------:R-:W-:Y:S03]  /*1c1e0*/  FMUL.FTZ R53, R53, c[0x0][0x2ec] ;  /* 0x0000bb0035357a20 */ /* 0x000fe60000410000 */
        /* <DEDUP_REMOVED lines=15> */
[----:B------:R-:W-:Y:S05]  /*1c2e0*/  FMUL.FTZ R67, R67, c[0x0][0x2ec] ;  /* 0x0000bb0043437a20 */ /* 0x000fea0000410000 */
[----:B------:R-:W-:Y:S01]  /*1c2f0*/  MUFU.TANH R26, R30 ;  /* 0x0000001e001a7308 */ /* 0x000fe20000002400 */
[----:B-1----:R1:W-:Y:S01]  /*1c300*/  STL [R1+0x14], R0 ;  /* 0x0000140001007387 */ /* 0x0023e20000100800 */
[----:B------:R-:W-:Y:S02]  /*1c310*/  FMUL.FTZ R17, R33, c[0x0][0x2ec] ;  /* 0x0000bb0021117a20 */ /* 0x000fe40000410000 */
[----:B------:R-:W-:Y:S06]  /*1c320*/  FMUL.FTZ R33, R60, c[0x0][0x2ec] ;  /* 0x0000bb003c217a20 */ /* 0x000fec0000410000 */
[----:B------:R-:W-:Y:S10]  /*1c330*/  MUFU.TANH R19, R19 ;  /* 0x0000001300137308 */ /* 0x000ff40000002400 */
[----:B------:R-:W-:Y:S10]  /*1c340*/  MUFU.TANH R17, R17 ;  /* 0x0000001100117308 */ /* 0x000ff40000002400 */
[----:B-1----:R-:W1:Y:S10]  /*1c350*/  MUFU.TANH R0, R46 ;  /* 0x0000002e00007308 */ /* 0x002e740000002400 */
[----:B------:R-:W2:Y:S10]  /*1c360*/  MUFU.TANH R18, R18 ;  /* 0x0000001200127308 */ /* 0x000eb40000002400 */
[----:B------:R-:W3:Y:S01]  /*1c370*/  MUFU.TANH R16, R16 ;  /* 0x0000001000107308 */ /* 0x000ee20000002400 */
[----:B-1----:R1:W-:Y:S09]  /*1c380*/  STL [R1+0x3c], R0 ;  /* 0x00003c0001007387 */ /* 0x0023f20000100800 */
[----:B------:R-:W4:Y:S10]  /*1c390*/  MUFU.TANH R15, R15 ;  /* 0x0000000f000f7308 */ /* 0x000f340000002400 */
        /* <DEDUP_REMOVED lines=8> */
[----:B------:R1:W1:Y:S10]  /*1c420*/  MUFU.TANH R29, R45 ;  /* 0x0000002d001d7308 */ /* 0x0002740000002400 */
        /* <DEDUP_REMOVED lines=22> */
.L_x_819:
[----:B------:R2:W-:Y:S01]  /*1c590*/  STL [R1+0xf4], R129 ;  /* 0x0000f48101007387 */ /* 0x0005e20000100800 */
[----:B------:R-:W-:Y:S01]  /*1c5a0*/  IMAD.U32 R0, RZ, RZ, UR8 ;  /* 0x00000008ff007e24 */ /* 0x000fe2000f8e00ff */
[----:B-1----:R-:W-:Y:S01]  /*1c5b0*/  MOV R11, R22 ;  /* 0x00000016000b7202 */ /* 0x002fe20000000f00 */
[----:B------:R-:W-:Y:S01]  /*1c5c0*/  IMAD.MOV.U32 R35, RZ, RZ, R21 ;  /* 0x000000ffff237224 */ /* 0x000fe200078e0015 */
[----:B------:R1:W-:Y:S01]  /*1c5d0*/  STL [R1+0xf0], R130 ;  /* 0x0000f08201007387 */ /* 0x0003e20000100800 */
[----:B------:R-:W-:Y:S01]  /*1c5e0*/  IMAD.MOV.U32 R47, RZ, RZ, R29 ;  /* 0x000000ffff2f7224 */ /* 0x000fe200078e001d */
[----:B------:R-:W-:Y:S01]  /*1c5f0*/  MOV R58, R46 ;  /* 0x0000002e003a7202 */ /* 0x000fe20000000f00 */
[----:B------:R-:W-:Y:S01]  /*1c600*/  IMAD.MOV.U32 R43, RZ, RZ, R11 ;  /* 0x000000ffff2b7224 */ /* 0x000fe200078e000b */
[----:B------:R3:W-:Y:S01]  /*1c610*/  STL [R1+0xec], R131 ;  /* 0x0000ec8301007387 */ /* 0x0007e20000100800 */
[----:B------:R-:W-:Y:S01]  /*1c620*/  MOV R45, R35 ;  /* 0x00000023002d7202 */ /* 0x000fe20000000f00 */
[----:B------:R-:W-:Y:S01]  /*1c630*/  IMAD.MOV.U32 R56, RZ, RZ, R44 ;  /* 0x000000ffff387224 */ /* 0x000fe200078e002c */
[----:B------:R-:W-:Y:S01]  /*1c640*/  MOV R46, R26 ;  /* 0x0000001a002e7202 */ /* 0x000fe20000000f00 */
[----:B------:R4:W-:Y:S01]  /*1c650*/  STL [R1+0xe4], R240 ;  /* 0x0000e4f001007387 */ /* 0x0009e20000100800 */
[----:B------:R-:W-:Y:S01]  /*1c660*/  IMAD.MOV.U32 R44, RZ, RZ, R25 ;  /* 0x000000ffff2c7224 */ /* 0x000fe200078e0019 */
[----:B------:R-:W-:Y:S01]  /*1c670*/  LOP3.LUT R239, R239, 0xfffffdff, RZ, 0xc0, !PT ;  /* 0xfffffdffefef7812 */ /* 0x000fe200078ec0ff */
[----:B------:R-:W-:Y:S01]  /*1c680*/  IMAD.MOV.U32 R57, RZ, RZ, R45 ;  /* 0x000000ffff397224 */ /* 0x000fe200078e002d */
[----:B------:R4:W-:Y:S01]  /*1c690*/  STL [R1+0xe0], R238 ;  /* 0x0000e0ee01007387 */ /* 0x0009e20000100800 */
[----:B------:R-:W-:Y:S01]  /*1c6a0*/  IMAD.MOV.U32 R45, RZ, RZ, R23 ;  /* 0x000000ffff2d7224 */ /* 0x000fe200078e0017 */
[----:B------:R-:W-:Y:S01]  /*1c6b0*/  @P4 LOP3.LUT R239, R239, 0x200, RZ, 0xfc, !PT ;  /* 0x00000200efef4812 */ /* 0x000fe200078efcff */
[----:B------:R-:W-:Y:S01]  /*1c6c0*/  UISETP.GT.AND UP0, UPT, UR8, UR9, UPT ;  /* 0x000000090800728c */ /* 0x000fe2000bf04270 */
[----:B------:R4:W-:Y:S01]  /*1c6d0*/  STL [R1+0xdc], R237 ;  /* 0x0000dced01007387 */ /* 0x0009e20000100800 */
[----:B------:R-:W-:Y:S01]  /*1c6e0*/  UMOV UR22, UR8 ;  /* 0x0000000800167c82 */ /* 0x000fe20008000000 */
[----:B------:R-:W-:Y:S02]  /*1c6f0*/  LOP3.LUT R239, R239, 0xfffffeff, RZ, 0xc0, !PT ;  /* 0xfffffeffefef7812 */ /* 0x000fe400078ec0ff */
[----:B------:R4:W-:Y:S01]  /*1c700*/  STL [R1+0xd8], R236 ;  /* 0x0000d8ec01007387 */ /* 0x0009e20000100800 */
[----:B--2---:R-:W-:Y:S01]  /*1c710*/  IMAD.MOV.U32 R129, RZ, RZ, R52 ;  /* 0x000000ffff817224 */ /* 0x004fe200078e0034 */
[----:B------:R-:W-:Y:S02]  /*1c720*/  @P3 LOP3.LUT R239, R239, 0x100, RZ, 0xfc, !PT ;  /* 0x00000100efef3812 */ /* 0x000fe400078efcff */
[----:B------:R2:W-:Y:S01]  /*1c730*/  STL [R1+0xd4], R235 ;  /* 0x0000d4eb01007387 */ /* 0x0005e20000100800 */
[----:B-1----:R-:W-:Y:S01]  /*1c740*/  IMAD.MOV.U32 R130, RZ, RZ, R54 ;  /* 0x000000ffff827224 */ /* 0x002fe200078e0036 */
[----:B------:R-:W-:Y:S02]  /*1c750*/  LOP3.LUT R239, R239, 0xfffff7ff, RZ, 0xc0, !PT ;  /* 0xfffff7ffefef7812 */ /* 0x000fe400078ec0ff */
[----:B------:R-:W-:Y:S01]  /*1c760*/  STL [R1+0xd0], R234 ;  /* 0x0000d0ea01007387 */ /* 0x000fe20000100800 */
[----:B---3--:R-:W-:Y:S02]  /*1c770*/  MOV R131, R53 ;  /* 0x0000003500837202 */ /* 0x008fe40000000f00 */
[----:B------:R-:W-:Y:S01]  /*1c780*/  LOP3.LUT R239, R239, 0xffffff7f, RZ, 0xc0, !PT ;  /* 0xffffff7fefef7812 */ /* 0x000fe200078ec0ff */
[----:B------:R1:W-:Y:S01]  /*1c790*/  STL [R1+0xcc], R233 ;  /* 0x0000cce901007387 */ /* 0x0003e20000100800 */
[----:B----4-:R-:W-:Y:S03]  /*1c7a0*/  IMAD.MOV.U32 R240, RZ, RZ, R50 ;  /* 0x000000fffff07224 */ /* 0x010fe600078e0032 */
[----:B------:R3:W-:Y:S01]  /*1c7b0*/  STL [R1+0xc8], R232 ;  /* 0x0000c8e801007387 */ /* 0x0007e20000100800 */
[----:B------:R-:W-:Y:S03]  /*1c7c0*/  IMAD.MOV.U32 R238, RZ, RZ, R55 ;  /* 0x000000ffffee7224 */ /* 0x000fe600078e0037 */
[----:B------:R4:W-:Y:S01]  /*1c7d0*/  STL [R1+0xc4], R231 ;  /* 0x0000c4e701007387 */ /* 0x0009e20000100800 */
[----:B------:R-:W-:Y:S03]  /*1c7e0*/  MOV R237, R49 ;  /* 0x0000003100ed7202 */ /* 0x000fe60000000f00 */
[----:B------:R4:W-:Y:S01]  /*1c7f0*/  STL [R1+0xc0], R230 ;  /* 0x0000c0e601007387 */ /* 0x0009e20000100800 */
[----:B------:R-:W-:Y:S03]  /*1c800*/  MOV R236, R57 ;  /* 0x0000003900ec7202 */ /* 0x000fe60000000f00 */
[----:B------:R-:W-:Y:S01]  /*1c810*/  STL [R1+0xbc], R229 ;  /* 0x0000bce501007387 */ /* 0x000fe20000100800 */
[----:B--2---:R-:W-:Y:S03]  /*1c820*/  IMAD.MOV.U32 R235, RZ, RZ, R51 ;  /* 0x000000ffffeb7224 */ /* 0x004fe600078e0033 */
[----:B------:R-:W-:Y:S04]  /*1c830*/  STL [R1+0xb8], R228 ;  /* 0x0000b8e401007387 */ /* 0x000fe80000100800 */
[----:B------:R-:W-:Y:S01]  /*1c840*/  STL [R1+0xb4], R227 ;  /* 0x0000b4e301007387 */ /* 0x000fe20000100800 */
[----:B-1----:R-:W-:Y:S03]  /*1c850*/  IMAD.MOV.U32 R233, RZ, RZ, R46 ;  /* 0x000000ffffe97224 */ /* 0x002fe600078e002e */
[----:B------:R-:W-:Y:S01]  /*1c860*/  STL [R1+0xb0], R226 ;  /* 0x0000b0e201007387 */ /* 0x000fe20000100800 */
[----:B---3--:R-:W-:Y:S03]  /*1c870*/  IMAD.MOV.U32 R232, RZ, RZ, R47 ;  /* 0x000000ffffe87224 */ /* 0x008fe600078e002f */
[----:B------:R-:W-:Y:S01]  /*1c880*/  STL [R1+0xac], R225 ;  /* 0x0000ace101007387 */ /* 0x000fe20000100800 */
[----:B----4-:R-:W-:Y:S03]  /*1c890*/  IMAD.MOV.U32 R231, RZ, RZ, R56 ;  /* 0x000000ffffe77224 */ /* 0x010fe600078e0038 */
[----:B------:R-:W-:Y:S01]  /*1c8a0*/  STL [R1+0xa8], R220 ;  /* 0x0000a8dc01007387 */ /* 0x000fe20000100800 */
[----:B------:R-:W-:Y:S03]  /*1c8b0*/  MOV R230, R45 ;  /* 0x0000002d00e67202 */ /* 0x000fe60000000f00 */
[----:B------:R-:W2:Y:S04]  /*1c8c0*/  LDL.LU R36, [R1+0x8] ;  /* 0x0000080001247983 */ /* 0x000ea80000300800 */
[----:B------:R-:W3:Y:S04]  /*1c8d0*/  LDL.LU R30, [R1+0x10] ;  /* 0x00001000011e7983 */ /* 0x000ee80000300800 */
[----:B------:R-:W4:Y:S04]  /*1c8e0*/  LDL.LU R28, [R1+0xc] ;  /* 0x00000c00011c7983 */ /* 0x000f280000300800 */
[----:B------:R-:W4:Y:S04]  /*1c8f0*/  LDL.LU R27, [R1+0x4] ;  /* 0x00000400011b7983 */ /* 0x000f280000300800 */
[----:B------:R-:W4:Y:S04]  /*1c900*/  LDL.LU R24, [R1+0x18] ;  /* 0x0000180001187983 */ /* 0x000f280000300800 */
[----:B------:R-:W1:Y:S08]  /*1c910*/  S2R R2, SR_TID.X ;  /* 0x0000000000027919 */ /* 0x000e700000002100 */
[----:B------:R-:W4:Y:S04]  /*1c920*/  LDL.LU R22, [R1+0x1c] ;  /* 0x00001c0001167983 */ /* 0x000f280000300800 */
[----:B------:R-:W4:Y:S04]  /*1c930*/  LDL.LU R21, [R1] ;  /* 0x0000000001157983 */ /* 0x000f280000300800 */
[----:B------:R-:W4:Y:S04]  /*1c940*/  LDL.LU R35, [R1+0x14] ;  /* 0x0000140001237983 */ /* 0x000f280000300800 */
[----:B------:R-:W4:Y:S04]  /*1c950*/  LDL.LU R61, [R1+0x24] ;  /* 0x00002400013d7983 */ /* 0x000f280000300800 */
[----:B------:R-:W4:Y:S04]  /*1c960*/  LDL.LU R60, [R1+0x20] ;  /* 0x00002000013c7983 */ /* 0x000f280000300800 */
[----:B------:R-:W4:Y:S01]  /*1c970*/  LDL.LU R59, [R1+0x28] ;  /* 0x00002800013b7983 */ /* 0x000f220000300800 */
[----:B-1----:R-:W-:Y:S05]  /*1c980*/  IMAD.SHL.U32 R2, R2, 0x2, RZ ;  /* 0x0000000202027824 */ /* 0x002fea00078e00ff */
[----:B------:R-:W-:Y:S05]  /*1c990*/  LOP3.LUT R2, R2, 0x6, RZ, 0xc0, !PT ;  /* 0x0000000602027812 */ /* 0x000fea00078ec0ff */
[----:B------:R-:W-:Y:S04]  /*1c9a0*/  IMAD R0, R0, 0x40, R2 ;  /* 0x0000004000007824 */ /* 0x000fe800078e0202 */
[--C-:B------:R-:W-:Y:S01]  /*1c9b0*/  IMAD.IADD R2, R247, 0x1, -R0.reuse ;  /* 0x00000001f7027824 */ /* 0x100fe200078e0a00 */
[----:B------:R-:W-:Y:S01]  /*1c9c0*/  IADD3 R5, R0, 0x1, RZ ;  /* 0x0000000100057810 */ /* 0x000fe20007ffe0ff */
[--C-:B------:R-:W-:Y:S01]  /*1c9d0*/  IMAD.IADD R3, R242, 0x1, -R0.reuse ;  /* 0x00000001f2037824 */ /* 0x100fe200078e0a00 */
[C---:B------:R-:W-:Y:S02]  /*1c9e0*/  IADD3 R4, R0.reuse, 0x8, RZ ;  /* 0x0000000800047810 */ /* 0x040fe40007ffe0ff */
[----:B------:R-:W-:Y:S02]  /*1c9f0*/  IABS R2, R2 ;  /* 0x0000000200027213 */ /* 0x000fe40000000000 */
[C---:B------:R-:W-:Y:S02]  /*1ca00*/  ISETP.GE.AND P2, PT, R5.reuse, R245, PT ;  /* 0x000000f50500720c */ /* 0x040fe40003f46270 */
[----:B------:R1:W2:Y:S01]  /*1ca10*/  I2F R9, R2 ;  /* 0x0000000200097306 */ /* 0x0002a20000201400 */
[C---:B------:R-:W-:Y:S02]  /*1ca20*/  ISETP.GE.AND P5, PT, R5.reuse, R244, PT ;  /* 0x000000f40500720c */ /* 0x040fe40003fa6270 */
[C---:B------:R-:W-:Y:S02]  /*1ca30*/  ISETP.GE.AND P0, PT, R5.reuse, R246, PT ;  /* 0x000000f60500720c */ /* 0x040fe40003f06270 */
[C---:B------:R-:W-:Y:S02]  /*1ca40*/  ISETP.GE.AND P1, PT, R5.reuse, R243, PT ;  /* 0x000000f30500720c */ /* 0x040fe40003f26270 */
[C---:B------:R-:W-:Y:S02]  /*1ca50*/  ISETP.GE.OR P2, PT, R5.reuse, R251, !P2 ;  /* 0x000000fb0500720c */ /* 0x040fe40005746670 */
[C---:B------:R-:W-:Y:S02]  /*1ca60*/  ISETP.GE.OR P0, PT, R5.reuse, R252, !P0 ;  /* 0x000000fc0500720c */ /* 0x040fe40004706670 */
[C---:B------:R-:W-:Y:S02]  /*1ca70*/  ISETP.GE.OR P3, PT, R5.reuse, R250, !P5 ;  /* 0x000000fa0500720c */ /* 0x040fe40006f66670 */
[----:B------:R-:W-:Y:S02]  /*1ca80*/  ISETP.GE.OR P4, PT, R5, R249, !P1 ;  /* 0x000000f90500720c */ /* 0x000fe40004f86670 */
[C---:B------:R-:W-:Y:S04]  /*1ca90*/  ISETP.GE.AND P1, PT, R0.reuse, R246, PT ;  /* 0x000000f60000720c */ /* 0x040fe80003f26270 */
[----:B------:R-:W-:Y:S02]  /*1caa0*/  ISETP.GE.OR P1, PT, R0, R252, !P1 ;  /* 0x000000fc0000720c */ /* 0x000fe40004f26670 */
[----:B-1----:R-:W-:Y:S02]  /*1cab0*/  IABS R2, R3 ;  /* 0x0000000300027213 */ /* 0x002fe40000000000 */
[----:B------:R-:W-:Y:S02]  /*1cac0*/  IADD3 R3, R241, -R0, RZ ;  /* 0x80000000f1037210 */ /* 0x000fe40007ffe0ff */
[----:B------:R1:W3:Y:S01]  /*1cad0*/  I2F R10, R2 ;  /* 0x00000002000a7306 */ /* 0x0002e20000201400 */
[----:B------:R-:W-:Y:S04]  /*1cae0*/  @P3 LOP3.LUT R239, R239, 0x80, RZ, 0xfc, !PT ;  /* 0x00000080efef3812 */ /* 0x000fe800078efcff */
[----:B------:R-:W-:Y:S04]  /*1caf0*/  @P4 LOP3.LUT R239, R239, 0x800, RZ, 0xfc, !PT ;  /* 0x00000800efef4812 */ /* 0x000fe800078efcff */
[----:B------:R-:W-:Y:S04]  /*1cb00*/  LOP3.LUT R239, R239, 0xffffefff, RZ, 0xc0, !PT ;  /* 0xffffefffefef7812 */ /* 0x000fe800078ec0ff */
[----:B------:R-:W-:Y:S02]  /*1cb10*/  LOP3.LUT R239, R239, 0xffffffbf, RZ, 0xc0, !PT ;  /* 0xffffffbfefef7812 */ /* 0x000fe400078ec0ff */
[----:B-1----:R-:W-:Y:S01]  /*1cb20*/  IABS R2, R3 ;  /* 0x0000000300027213 */ /* 0x002fe20000000000 */
[----:B------:R-:W-:Y:S03]  /*1cb30*/  IMAD.IADD R3, R248, 0x1, -R0 ;  /* 0x00000001f8037824 */ /* 0x000fe600078e0a00 */
[----:B------:R1:W4:Y:S02]  /*1cb40*/  I2F R7, R2 ;  /* 0x0000000200077306 */ /* 0x0003240000201400 */
[----:B-1----:R-:W-:Y:S01]  /*1cb50*/  IABS R2, R3 ;  /* 0x0000000300027213 */ /* 0x002fe20000000000 */
[C-C-:B------:R-:W-:Y:S07]  /*1cb60*/  IMAD.IADD R3, R247.reuse, 0x1, -R5.reuse ;  /* 0x00000001f7037824 */ /* 0x140fee00078e0a05 */
[----:B------:R1:W1:Y:S02]  /*1cb70*/  I2F R6, R2 ;  /* 0x0000000200067306 */ /* 0x0002640000201400 */
[----:B-1----:R-:W-:Y:S01]  /*1cb80*/  IABS R2, R3 ;  /* 0x0000000300027213 */ /* 0x002fe20000000000 */
[C---:B------:R-:W-:Y:S07]  /*1cb90*/  IMAD.IADD R3, R242.reuse, 0x1, -R5 ;  /* 0x00000001f2037824 */ /* 0x040fee00078e0a05 */
[----:B------:R1:W1:Y:S02]  /*1cba0*/  I2F R8, R2 ;  /* 0x0000000200087306 */ /* 0x0002640000201400 */
[----:B-1----:R-:W-:Y:S01]  /*1cbb0*/  IABS R2, R3 ;  /* 0x0000000300027213 */ /* 0x002fe20000000000 */
[--C-:B------:R-:W-:Y:S07]  /*1cbc0*/  IMAD.IADD R3, R247, 0x1, -R4.reuse ;  /* 0x00000001f7037824 */ /* 0x100fee00078e0a04 */
[----:B------:R1:W1:Y:S02]  /*1cbd0*/  I2F R11, R2 ;  /* 0x00000002000b7306 */ /* 0x0002640000201400 */
[----:B-1----:R-:W-:Y:S01]  /*1cbe0*/  IABS R2, R3 ;  /* 0x0000000300027213 */ /* 0x002fe20000000000 */
[----:B------:R-:W-:Y:S02]  /*1cbf0*/  IMAD.IADD R3, R242, 0x1, -R4 ;  /* 0x00000001f2037824 */ /* 0x000fe400078e0a04 */
[----:B--2---:R-:W-:Y:S02]  /*1cc00*/  FFMA.FTZ R37, R9, -UR21, R36 ;  /* 0x8000001509257c23 */ /* 0x004fe40008010024 */
[----:B---3--:R-:W-:Y:S03]  /*1cc10*/  FFMA.FTZ R30, R10, -UR21, R30 ;  /* 0x800000150a1e7c23 */ /* 0x008fe6000801001e */
[----:B------:R-:W-:Y:S01]  /*1cc20*/  FSEL R62, R37, -INF , !P1 ;  /* 0xff800000253e7808 */ /* 0x000fe20004800000 */
[----:B------:R1:W2:Y:S01]  /*1cc30*/  I2F R10, R2 ;  /* 0x00000002000a7306 */ /* 0x0002a20000201400 */
[C---:B------:R-:W-:Y:S01]  /*1cc40*/  ISETP.GE.AND P1, PT, R0.reuse, R245, PT ;  /* 0x000000f50000720c */ /* 0x040fe20003f26270 */
[----:B----4-:R-:W-:Y:S03]  /*1cc50*/  FFMA.FTZ R28, R7, -UR21, R28 ;  /* 0x80000015071c7c23 */ /* 0x010fe6000801001c */
[----:B------:R-:W-:Y:S01]  /*1cc60*/  ISETP.GE.OR P1, PT, R0, R251, !P1 ;  /* 0x000000fb0000720c */ /* 0x000fe20004f26670 */
[----:B------:R-:W-:Y:S03]  /*1cc70*/  FFMA.FTZ R27, R6, -UR21, R27 ;  /* 0x80000015061b7c23 */ /* 0x000fe6000801001b */
[----:B------:R-:W-:Y:S01]  /*1cc80*/  FSEL R66, R30, -INF , !P1 ;  /* 0xff8000001e427808 */ /* 0x000fe20004800000 */
[----:B------:R-:W-:Y:S01]  /*1cc90*/  FFMA.FTZ R24, R8, -UR21, R24 ;  /* 0x8000001508187c23 */ /* 0x000fe20008010018 */
[C---:B------:R-:W-:Y:S04]  /*1cca0*/  ISETP.GE.AND P1, PT, R0.reuse, R244, PT ;  /* 0x000000f40000720c */ /* 0x040fe80003f26270 */
[----:B------:R-:W-:Y:S04]  /*1ccb0*/  ISETP.GE.OR P1, PT, R0, R250, !P1 ;  /* 0x000000fa0000720c */ /* 0x000fe80004f26670 */
[----:B------:R-:W-:Y:S02]  /*1ccc0*/  FSEL R67, R28, -INF , !P1 ;  /* 0xff8000001c437808 */ /* 0x000fe40004800000 */
[----:B------:R-:W-:Y:S01]  /*1ccd0*/  ISETP.GE.AND P1, PT, R0, R243, PT ;  /* 0x000000f30000720c */ /* 0x000fe20003f26270 */
[----:B------:R-:W-:Y:S01]  /*1cce0*/  FFMA.FTZ R22, R11, -UR21, R22 ;  /* 0x800000150b167c23 */ /* 0x000fe20008010016 */
[----:B-1----:R-:W-:Y:S01]  /*1ccf0*/  IABS R2, R3 ;  /* 0x0000000300027213 */ /* 0x002fe20000000000 */
[----:B--2---:R-:W-:Y:S03]  /*1cd00*/  FFMA.FTZ R21, R10, -UR21, R21 ;  /* 0x800000150a157c23 */ /* 0x004fe60008010015 */
[----:B------:R-:W-:Y:S01]  /*1cd10*/  FSEL R63, R22, -INF , !P2 ;  /* 0xff800000163f7808 */ /* 0x000fe20005000000 */
[----:B------:R1:W2:Y:S01]  /*1cd20*/  I2F R7, R2 ;  /* 0x0000000200077306 */ /* 0x0002a20000201400 */
[C---:B------:R-:W-:Y:S02]  /*1cd30*/  IADD3 R3, R0.reuse, 0x9, RZ ;  /* 0x0000000900037810 */ /* 0x040fe40007ffe0ff */
[----:B------:R-:W-:Y:S02]  /*1cd40*/  ISETP.GE.OR P1, PT, R0, R249, !P1 ;  /* 0x000000f90000720c */ /* 0x000fe40004f26670 */
[----:B------:R-:W-:Y:S02]  /*1cd50*/  IADD3 R6, R247, -R3, RZ ;  /* 0x80000003f7067210 */ /* 0x000fe40007ffe0ff */
[C---:B------:R-:W-:Y:S02]  /*1cd60*/  ISETP.GE.AND P2, PT, R4.reuse, R244, PT ;  /* 0x000000f40400720c */ /* 0x040fe40003f46270 */
[C---:B------:R-:W-:Y:S02]  /*1cd70*/  ISETP.GE.AND P6, PT, R3.reuse, R243, PT ;  /* 0x000000f30300720c */ /* 0x040fe40003fc6270 */
[----:B------:R-:W-:Y:S02]  /*1cd80*/  ISETP.GE.OR P2, PT, R4, R250, !P2 ;  /* 0x000000fa0400720c */ /* 0x000fe40005746670 */
[----:B------:R-:W-:Y:S02]  /*1cd90*/  ISETP.GE.OR P6, PT, R3, R249, !P6 ;  /* 0x000000f90300720c */ /* 0x000fe400077c6670 */
[----:B-1----:R-:W-:Y:S01]  /*1cda0*/  IABS R2, R6 ;  /* 0x0000000600027213 */ /* 0x002fe20000000000 */
[----:B--2---:R-:W-:Y:S08]  /*1cdb0*/  FFMA.FTZ R36, R7, -UR21, R214 ;  /* 0x8000001507247c23 */ /* 0x004ff000080100d6 */
[----:B------:R-:W-:Y:S01]  /*1cdc0*/  @P2 LOP3.LUT R239, R239, 0x40, RZ, 0xfc, !PT ;  /* 0x00000040efef2812 */ /* 0x000fe200078efcff */
[----:B------:R-:W-:Y:S01]  /*1cdd0*/  IMAD.IADD R6, R242, 0x1, -R3 ;  /* 0x00000001f2067824 */ /* 0x000fe200078e0a03 */
[----:B------:R1:W2:Y:S04]  /*1cde0*/  I2F R9, R2 ;  /* 0x0000000200097306 */ /* 0x0002a80000201400 */
[----:B-1----:R-:W-:Y:S01]  /*1cdf0*/  IABS R2, R6 ;  /* 0x0000000600027213 */ /* 0x002fe20000000000 */
[----:B--2---:R-:W-:Y:S05]  /*1ce00*/  FFMA.FTZ R35, R9, -UR21, R35 ;  /* 0x8000001509237c23 */ /* 0x004fea0008010023 */
[----:B------:R1:W2:Y:S02]  /*1ce10*/  I2F R8, R2 ;  /* 0x0000000200087306 */ /* 0x0002a40000201400 */
[----:B-1----:R-:W-:Y:S01]  /*1ce20*/  IADD3 R2, R0, 0x10, RZ ;  /* 0x0000001000027810 */ /* 0x002fe20007ffe0ff */
[----:B--2---:R-:W-:Y:S03]  /*1ce30*/  FFMA.FTZ R29, R8, -UR21, R213 ;  /* 0x80000015081d7c23 */ /* 0x004fe600080100d5 */
[----:B------:R-:W-:Y:S01]  /*1ce40*/  ISETP.GE.AND P5, PT, R2, R243, PT ;  /* 0x000000f30200720c */ /* 0x000fe20003fa6270 */
[--C-:B------:R-:W-:Y:S02]  /*1ce50*/  IMAD.IADD R6, R247, 0x1, -R2.reuse ;  /* 0x00000001f7067824 */ /* 0x100fe400078e0a02 */
[----:B------:R-:W-:Y:S01]  /*1ce60*/  IMAD.IADD R7, R242, 0x1, -R2 ;  /* 0x00000001f2077824 */ /* 0x000fe200078e0a02 */
[----:B------:R-:W-:Y:S02]  /*1ce70*/  ISETP.GE.OR P5, PT, R2, R249, !P5 ;  /* 0x000000f90200720c */ /* 0x000fe40006fa6670 */
[----:B------:R-:W-:Y:S02]  /*1ce80*/  IABS R6, R6 ;  /* 0x0000000600067213 */ /* 0x000fe40000000000 */
[----:B------:R-:W-:Y:S02]  /*1ce90*/  IABS R7, R7 ;  /* 0x0000000700077213 */ /* 0x000fe40000000000 */
[----:B------:R1:W2:Y:S10]  /*1cea0*/  I2F R11, R6 ;  /* 0x00000006000b7306 */ /* 0x0002b40000201400 */
[----:B------:R3:W4:Y:S01]  /*1ceb0*/  I2F R9, R7 ;  /* 0x0000000700097306 */ /* 0x0007220000201400 */
[----:B-1----:R-:W-:Y:S01]  /*1cec0*/  IADD3 R6, R0, 0x11, RZ ;  /* 0x0000001100067810 */ /* 0x002fe20007ffe0ff */
[----:B--2---:R-:W-:Y:S03]  /*1ced0*/  FFMA.FTZ R26, R11, -UR21, R212 ;  /* 0x800000150b1a7c23 */ /* 0x004fe600080100d4 */
[C---:B------:R-:W-:Y:S01]  /*1cee0*/  ISETP.GE.AND P2, PT, R6.reuse, R243, PT ;  /* 0x000000f30600720c */ /* 0x040fe20003f46270 */
[--C-:B------:R-:W-:Y:S03]  /*1cef0*/  IMAD.IADD R8, R247, 0x1, -R6.reuse ;  /* 0x00000001f7087824 */ /* 0x100fe600078e0a06 */
[----:B------:R-:W-:Y:S02]  /*1cf00*/  ISETP.GE.OR P2, PT, R6, R249, !P2 ;  /* 0x000000f90600720c */ /* 0x000fe40005746670 */
[----:B---3--:R-:W-:Y:S01]  /*1cf10*/  IABS R7, R8 ;  /* 0x0000000800077213 */ /* 0x008fe20000000000 */
[----:B------:R-:W-:Y:S02]  /*1cf20*/  IMAD.IADD R8, R242, 0x1, -R6 ;  /* 0x00000001f2087824 */ /* 0x000fe400078e0a06 */
[----:B----4-:R-:W-:Y:S01]  /*1cf30*/  FFMA.FTZ R25, R9, -UR21, R141 ;  /* 0x8000001509197c23 */ /* 0x010fe2000801008d */
[----:B------:R1:W2:Y:S01]  /*1cf40*/  I2F R10, R7 ;  /* 0x00000007000a7306 */ /* 0x0002a20000201400 */
[----:B------:R-:W-:Y:S02]  /*1cf50*/  FSEL R141, R27, -INF , !P1 ;  /* 0xff8000001b8d7808 */ /* 0x000fe40004800000 */
[C---:B------:R-:W-:Y:S04]  /*1cf60*/  ISETP.GE.AND P1, PT, R4.reuse, R246, PT ;  /* 0x000000f60400720c */ /* 0x040fe80003f26270 */
[C---:B------:R-:W-:Y:S04]  /*1cf70*/  ISETP.GE.OR P1, PT, R4.reuse, R252, !P1 ;  /* 0x000000fc0400720c */ /* 0x040fe80004f26670 */
[----:B------:R-:W-:Y:S02]  /*1cf80*/  FSEL R64, R21, -INF , !P1 ;  /* 0xff80000015407808 */ /* 0x000fe40004800000 */
[C---:B------:R-:W-:Y:S04]  /*1cf90*/  ISETP.GE.AND P1, PT, R4.reuse, R243, PT ;  /* 0x000000f30400720c */ /* 0x040fe80003f26270 */
[----:B------:R-:W-:Y:S02]  /*1cfa0*/  ISETP.GE.OR P3, PT, R4, R249, !P1 ;  /* 0x000000f90400720c */ /* 0x000fe40004f66670 */
[-C--:B-1----:R-:W-:Y:S01]  /*1cfb0*/  IADD3 R7, R241, -R5.reuse, RZ ;  /* 0x80000005f1077210 */ /* 0x082fe20007ffe0ff */
[----:B--2---:R-:W-:Y:S01]  /*1cfc0*/  FFMA.FTZ R23, R10, -UR21, R215 ;  /* 0x800000150a177c23 */ /* 0x004fe200080100d7 */
[----:B------:R-:W-:Y:S02]  /*1cfd0*/  IADD3 R5, R248, -R5, RZ ;  /* 0x80000005f8057210 */ /* 0x000fe40007ffe0ff */
[----:B------:R-:W-:Y:S02]  /*1cfe0*/  IABS R7, R7 ;  /* 0x0000000700077213 */ /* 0x000fe40000000000 */
[----:B------:R-:W-:Y:S02]  /*1cff0*/  IABS R5, R5 ;  /* 0x0000000500057213 */ /* 0x000fe40000000000 */
[----:B------:R1:W2:Y:S03]  /*1d000*/  I2F R11, R7 ;  /* 0x00000007000b7306 */ /* 0x0002a60000201400 */
[----:B------:R-:W-:Y:S04]  /*1d010*/  @P3 LOP3.LUT R239, R239, 0x1000, RZ, 0xfc, !PT ;  /* 0x00001000efef3812 */ /* 0x000fe800078efcff */
[----:B------:R-:W-:Y:S02]  /*1d020*/  LOP3.LUT R239, R239, 0xffffdfff, RZ, 0xc0, !PT ;  /* 0xffffdfffefef7812 */ /* 0x000fe400078ec0ff */
[----:B-1----:R-:W-:Y:S01]  /*1d030*/  IABS R7, R8 ;  /* 0x0000000800077213 */ /* 0x002fe20000000000 */
[----:B------:R-:W-:Y:S02]  /*1d040*/  IMAD.IADD R8, R241, 0x1, -R4 ;  /* 0x00000001f1087824 */ /* 0x000fe400078e0a04 */
[----:B--2---:R-:W-:Y:S01]  /*1d050*/  FFMA.FTZ R210, R11, -UR21, R61 ;  /* 0x800000150bd27c23 */ /* 0x004fe2000801003d */
[----:B------:R1:W2:Y:S01]  /*1d060*/  I2F R9, R7 ;  /* 0x0000000700097306 */ /* 0x0002a20000201400 */
[C---:B------:R-:W-:Y:S02]  /*1d070*/  IADD3 R11, R0.reuse, 0x19, RZ ;  /* 0x00000019000b7810 */ /* 0x040fe40007ffe0ff */
[----:B-1----:R-:W-:Y:S01]  /*1d080*/  IABS R7, R8 ;  /* 0x0000000800077213 */ /* 0x002fe20000000000 */
[----:B--2---:R-:W-:Y:S01]  /*1d090*/  FFMA.FTZ R20, R9, -UR21, R20 ;  /* 0x8000001509147c23 */ /* 0x004fe20008010014 */
[----:B------:R-:W-:Y:S05]  /*1d0a0*/  IADD3 R9, R0, 0x18, RZ ;  /* 0x0000001800097810 */ /* 0x000fea0007ffe0ff */
[----:B------:R1:W2:Y:S01]  /*1d0b0*/  I2F R8, R7 ;  /* 0x0000000700087306 */ /* 0x0002a20000201400 */
[C---:B------:R-:W-:Y:S04]  /*1d0c0*/  ISETP.GE.AND P1, PT, R9.reuse, R243, PT ;  /* 0x000000f30900720c */ /* 0x040fe80003f26270 */
[----:B------:R-:W-:Y:S01]  /*1d0d0*/  ISETP.GE.OR P1, PT, R9, R249, !P1 ;  /* 0x000000f90900720c */ /* 0x000fe20004f26670 */
[----:B-1----:R-:W-:Y:S02]  /*1d0e0*/  IMAD.IADD R7, R241, 0x1, -R3 ;  /* 0x00000001f1077824 */ /* 0x002fe400078e0a03 */
[----:B--2---:R-:W-:Y:S01]  /*1d0f0*/  FFMA.FTZ R209, R8, -UR21, R60 ;  /* 0x8000001508d17c23 */ /* 0x004fe2000801003c */
[----:B------:R-:W-:Y:S01]  /*1d100*/  IADD3 R8, R247, -R9, RZ ;  /* 0x80000009f7087210 */ /* 0x000fe20007ffe0ff */
[----:B------:R-:W2:Y:S01]  /*1d110*/  LDL.LU R60, [R1+0x34] ;  /* 0x00003400013c7983 */ /* 0x000ea20000300800 */
[----:B------:R-:W-:Y:S03]  /*1d120*/  IABS R7, R7 ;  /* 0x0000000700077213 */ /* 0x000fe60000000000 */
[----:B------:R-:W-:Y:S01]  /*1d130*/  STL [R1+0xe8], R247 ;  /* 0x0000e8f701007387 */ /* 0x000fe20000100800 */
[----:B------:R1:W3:Y:S02]  /*1d140*/  I2F R10, R7 ;  /* 0x00000007000a7306 */ /* 0x0002e40000201400 */
[----:B-1----:R-:W-:Y:S01]  /*1d150*/  IABS R7, R8 ;  /* 0x0000000800077213 */ /* 0x002fe20000000000 */
[----:B---3--:R-:W-:Y:S02]  /*1d160*/  FFMA.FTZ R208, R10, -UR21, R59 ;  /* 0x800000150ad07c23 */ /* 0x008fe4000801003b */
[----:B------:R-:W-:Y:S05]  /*1d170*/  IMAD.MOV.U32 R59, RZ, RZ, R58 ;  /* 0x000000ffff3b7224 */ /* 0x000fea00078e003a */
[----:B------:R1:W3:Y:S01]  /*1d180*/  I2F R8, R7 ;  /* 0x0000000700087306 */ /* 0x0002e20000201400 */
[----:B------:R-:W-:Y:S02]  /*1d190*/  FSEL R58, R24, -INF , !P0 ;  /* 0xff800000183a7808 */ /* 0x000fe40004000000 */
[C---:B------:R-:W-:Y:S01]  /*1d1a0*/  ISETP.GE.AND P0, PT, R4.reuse, R245, PT ;  /* 0x000000f50400720c */ /* 0x040fe20003f06270 */
[----:B------:R-:W-:Y:S03]  /*1d1b0*/  IMAD.MOV.U32 R234, RZ, RZ, R59 ;  /* 0x000000ffffea7224 */ /* 0x000fe600078e003b */
[----:B------:R-:W-:Y:S04]  /*1d1c0*/  ISETP.GE.OR P0, PT, R4, R251, !P0 ;  /* 0x000000fb0400720c */ /* 0x000fe80004706670 */
[----:B------:R-:W-:Y:S02]  /*1d1d0*/  FSEL R50, R36, -INF , !P0 ;  /* 0xff80000024327808 */ /* 0x000fe40004000000 */
[C---:B------:R-:W-:Y:S04]  /*1d1e0*/  ISETP.GE.AND P0, PT, R3.reuse, R246, PT ;  /* 0x000000f60300720c */ /* 0x040fe80003f06270 */
[----:B------:R-:W-:Y:S04]  /*1d1f0*/  ISETP.GE.OR P0, PT, R3, R252, !P0 ;  /* 0x000000fc0300720c */ /* 0x000fe80004706670 */
[----:B------:R-:W-:Y:S02]  /*1d200*/  FSEL R47, R35, -INF , !P0 ;  /* 0xff800000232f7808 */ /* 0x000fe40004000000 */
[----:B------:R-:W-:Y:S01]  /*1d210*/  ISETP.GE.AND P0, PT, R3, R245, PT ;  /* 0x000000f50300720c */ /* 0x000fe20003f06270 */
[----:B-1----:R-:W-:Y:S02]  /*1d220*/  IMAD.IADD R7, R241, 0x1, -R2 ;  /* 0x00000001f1077824 */ /* 0x002fe400078e0a02 */
[----:B---3--:R-:W-:Y:S01]  /*1d230*/  FFMA.FTZ R19, R8, -UR21, R19 ;  /* 0x8000001508137c23 */ /* 0x008fe20008010013 */
[----:B------:R-:W-:Y:S01]  /*1d240*/  ISETP.GE.OR P0, PT, R3, R251, !P0 ;  /* 0x000000fb0300720c */ /* 0x000fe20004706670 */
[----:B------:R-:W-:Y:S01]  /*1d250*/  IMAD.IADD R8, R242, 0x1, -R9 ;  /* 0x00000001f2087824 */ /* 0x000fe200078e0a09 */
[----:B------:R-:W-:Y:S02]  /*1d260*/  IABS R7, R7 ;  /* 0x0000000700077213 */ /* 0x000fe40000000000 */
[----:B------:R-:W-:Y:S02]  /*1d270*/  FSEL R52, R29, -INF , !P0 ;  /* 0xff8000001d347808 */ /* 0x000fe40004000000 */
[----:B------:R1:W3:Y:S01]  /*1d280*/  I2F R10, R7 ;  /* 0x00000007000a7306 */ /* 0x0002e20000201400 */
[C---:B------:R-:W-:Y:S04]  /*1d290*/  ISETP.GE.AND P0, PT, R2.reuse, R246, PT ;  /* 0x000000f60200720c */ /* 0x040fe80003f06270 */
[----:B------:R-:W-:Y:S04]  /*1d2a0*/  ISETP.GE.OR P0, PT, R2, R252, !P0 ;  /* 0x000000fc0200720c */ /* 0x000fe80004706670 */
[----:B------:R-:W-:Y:S02]  /*1d2b0*/  FSEL R65, R26, -INF , !P0 ;  /* 0xff8000001a417808 */ /* 0x000fe40004000000 */
[C---:B------:R-:W-:Y:S04]  /*1d2c0*/  ISETP.GE.AND P0, PT, R2.reuse, R245, PT ;  /* 0x000000f50200720c */ /* 0x040fe80003f06270 */
[----:B------:R-:W-:Y:S04]  /*1d2d0*/  ISETP.GE.OR P0, PT, R2, R251, !P0 ;  /* 0x000000fb0200720c */ /* 0x000fe80004706670 */
[----:B------:R-:W-:Y:S02]  /*1d2e0*/  FSEL R61, R25, -INF , !P0 ;  /* 0xff800000193d7808 */ /* 0x000fe40004000000 */
[----:B------:R-:W-:Y:S02]  /*1d2f0*/  ISETP.GE.AND P0, PT, R6, R246, PT ;  /* 0x000000f60600720c */ /* 0x000fe40003f06270 */
[----:B-1----:R-:W-:Y:S01]  /*1d300*/  IABS R7, R8 ;  /* 0x0000000800077213 */ /* 0x002fe20000000000 */
[----:B---3--:R-:W-:Y:S01]  /*1d310*/  FFMA.FTZ R143, R10, -UR21, R143 ;  /* 0x800000150a8f7c23 */ /* 0x008fe2000801008f */
[----:B------:R-:W-:Y:S02]  /*1d320*/  ISETP.GE.OR P0, PT, R6, R252, !P0 ;  /* 0x000000fc0600720c */ /* 0x000fe40004706670 */
[----:B------:R1:W3:Y:S02]  /*1d330*/  I2F R8, R7 ;  /* 0x0000000700087306 */ /* 0x0002e40000201400 */
[C---:B-1----:R-:W-:Y:S01]  /*1d340*/  IADD3 R7, R241.reuse, -R6, RZ ;  /* 0x80000006f1077210 */ /* 0x042fe20007ffe0ff */
[----:B---3--:R-:W-:Y:S02]  /*1d350*/  FFMA.FTZ R18, R8, -UR21, R18 ;  /* 0x8000001508127c23 */ /* 0x008fe40008010012 */
[----:B------:R-:W-:Y:S01]  /*1d360*/  IMAD.IADD R8, R241, 0x1, -R9 ;  /* 0x00000001f1087824 */ /* 0x000fe200078e0a09 */
[----:B------:R-:W-:Y:S04]  /*1d370*/  IABS R7, R7 ;  /* 0x0000000700077213 */ /* 0x000fe80000000000 */
[----:B------:R1:W3:Y:S02]  /*1d380*/  I2F R10, R7 ;  /* 0x00000007000a7306 */ /* 0x0002e40000201400 */
[----:B-1----:R-:W-:Y:S01]  /*1d390*/  IABS R7, R8 ;  /* 0x0000000800077213 */ /* 0x002fe20000000000 */
[----:B---3--:R-:W-:Y:S01]  /*1d3a0*/  FFMA.FTZ R142, R10, -UR21, R142 ;  /* 0x800000150a8e7c23 */ /* 0x008fe2000801008e */
[C---:B------:R-:W-:Y:S02]  /*1d3b0*/  IADD3 R10, R0.reuse, 0x20, RZ ;  /* 0x00000020000a7810 */ /* 0x040fe40007ffe0ff */
[----:B------:R-:W-:Y:S04]  /*1d3c0*/  IADD3 R8, R0, 0x21, RZ ;  /* 0x0000002100087810 */ /* 0x000fe80007ffe0ff */
[----:B------:R-:W1:Y:S02]  /*1d3d0*/  I2F R7, R7 ;  /* 0x0000000700077306 */ /* 0x000e640000201400 */
[----:B-1----:R-:W-:Y:S02]  /*1d3e0*/  FFMA.FTZ R137, R7, -UR21, R137 ;  /* 0x8000001507897c23 */ /* 0x002fe40008010089 */
[----:B------:R-:W-:Y:S05]  /*1d3f0*/  IMAD.IADD R7, R247, 0x1, -R11 ;  /* 0x00000001f7077824 */ /* 0x000fea00078e0a0b */
[----:B------:R-:W-:Y:S06]  /*1d400*/  IABS R7, R7 ;  /* 0x0000000700077213 */ /* 0x000fec0000000000 */
[----:B------:R-:W1:Y:S02]  /*1d410*/  I2F R7, R7 ;  /* 0x0000000700077306 */ /* 0x000e640000201400 */
[----:B-1----:R-:W-:Y:S02]  /*1d420*/  FFMA.FTZ R17, R7, -UR21, R17 ;  /* 0x8000001507117c23 */ /* 0x002fe40008010011 */
[----:B------:R-:W-:Y:S05]  /*1d430*/  IMAD.IADD R7, R242, 0x1, -R11 ;  /* 0x00000001f2077824 */ /* 0x000fea00078e0a0b */
[----:B------:R-:W-:Y:S06]  /*1d440*/  IABS R7, R7 ;  /* 0x0000000700077213 */ /* 0x000fec0000000000 */
[----:B------:R-:W1:Y:S02]  /*1d450*/  I2F R7, R7 ;  /* 0x0000000700077306 */ /* 0x000e640000201400 */
[----:B-1----:R-:W-:Y:S02]  /*1d460*/  FFMA.FTZ R16, R7, -UR21, R16 ;  /* 0x8000001507107c23 */ /* 0x002fe40008010010 */
[----:B------:R-:W-:Y:S02]  /*1d470*/  IMAD.MOV.U32 R7, RZ, RZ, R5 ;  /* 0x000000ffff077224 */ /* 0x000fe400078e0005 */
[----:B------:R-:W-:Y:S04]  /*1d480*/  IMAD.IADD R5, R241, 0x1, -R11 ;  /* 0x00000001f1057824 */ /* 0x000fe800078e0a0b */
[----:B------:R-:W1:Y:S01]  /*1d490*/  I2F R7, R7 ;  /* 0x0000000700077306 */ /* 0x000e620000201400 */
[----:B------:R-:W-:Y:S09]  /*1d4a0*/  IABS R5, R5 ;  /* 0x0000000500057213 */ /* 0x000ff20000000000 */
[----:B------:R-:W3:Y:S01]  /*1d4b0*/  I2F R5, R5 ;  /* 0x0000000500057306 */ /* 0x000ee20000201400 */
[----:B-1----:R-:W-:Y:S02]  /*1d4c0*/  FFMA.FTZ R135, R7, -UR21, R135 ;  /* 0x8000001507877c23 */ /* 0x002fe40008010087 */
[----:B------:R-:W-:Y:S02]  /*1d4d0*/  IMAD.IADD R7, R248, 0x1, -R4 ;  /* 0x00000001f8077824 */ /* 0x000fe400078e0a04 */
[----:B---3--:R-:W-:Y:S02]  /*1d4e0*/  FFMA.FTZ R136, R5, -UR21, R136 ;  /* 0x8000001505887c23 */ /* 0x008fe40008010088 */
[----:B------:R-:W-:Y:S05]  /*1d4f0*/  IMAD.IADD R5, R247, 0x1, -R10 ;  /* 0x00000001f7057824 */ /* 0x000fea00078e0a0a */
[----:B------:R-:W-:Y:S06]  /*1d500*/  IABS R5, R5 ;  /* 0x0000000500057213 */ /* 0x000fec0000000000 */
[----:B------:R-:W1:Y:S02]  /*1d510*/  I2F R5, R5 ;  /* 0x0000000500057306 */ /* 0x000e640000201400 */
[----:B-1----:R-:W-:Y:S01]  /*1d520*/  FFMA.FTZ R15, R5, -UR21, R15 ;  /* 0x80000015050f7c23 */ /* 0x002fe2000801000f */
[----:B------:R-:W-:Y:S04]  /*1d530*/  IADD3 R5, R242, -R10, RZ ;  /* 0x8000000af2057210 */ /* 0x000fe80007ffe0ff */
[----:B------:R-:W-:Y:S04]  /*1d540*/  IABS R5, R5 ;  /* 0x0000000500057213 */ /* 0x000fe80000000000 */
[----:B------:R1:W3:Y:S02]  /*1d550*/  I2F R4, R5 ;  /* 0x0000000500047306 */ /* 0x0002e40000201400 */
[----:B-1----:R-:W-:Y:S01]  /*1d560*/  IABS R5, R7 ;  /* 0x0000000700057213 */ /* 0x002fe20000000000 */
[----:B---3--:R-:W-:Y:S02]  /*1d570*/  FFMA.FTZ R14, R4, -UR21, R14 ;  /* 0x80000015040e7c23 */ /* 0x008fe4000801000e */
[----:B------:R-:W-:Y:S05]  /*1d580*/  IMAD.IADD R4, R241, 0x1, -R10 ;  /* 0x00000001f1047824 */ /* 0x000fea00078e0a0a */
[----:B------:R-:W2:Y:S01]  /*1d590*/  I2F R5, R5 ;  /* 0x0000000500057306 */ /* 0x000ea20000201400 */
[----:B------:R-:W-:Y:S09]  /*1d5a0*/  IABS R4, R4 ;  /* 0x0000000400047213 */ /* 0x000ff20000000000 */
[----:B------:R1:W3:Y:S01]  /*1d5b0*/  I2F R7, R4 ;  /* 0x0000000400077306 */ /* 0x0002e20000201400 */
[----:B--2---:R-:W-:Y:S01]  /*1d5c0*/  FFMA.FTZ R28, R5, -UR21, R60 ;  /* 0x80000015051c7c23 */ /* 0x004fe2000801003c */
[----:B------:R-:W-:Y:S01]  /*1d5d0*/  FSEL R60, R23, -INF , !P0 ;  /* 0xff800000173c7808 */ /* 0x000fe20004000000 */
[----:B------:R-:W-:Y:S01]  /*1d5e0*/  IMAD.IADD R5, R248, 0x1, -R3 ;  /* 0x00000001f8057824 */ /* 0x000fe200078e0a03 */
[C---:B------:R-:W-:Y:S04]  /*1d5f0*/  ISETP.GE.AND P0, PT, R6.reuse, R245, PT ;  /* 0x000000f50600720c */ /* 0x040fe80003f06270 */
[----:B------:R-:W-:Y:S02]  /*1d600*/  ISETP.GE.OR P0, PT, R6, R251, !P0 ;  /* 0x000000fb0600720c */ /* 0x000fe40004706670 */
[----:B-1----:R-:W-:Y:S01]  /*1d610*/  IABS R4, R5 ;  /* 0x0000000500047213 */ /* 0x002fe20000000000 */
[----:B---3--:R-:W-:Y:S01]  /*1d620*/  FFMA.FTZ R27, R7, -UR21, R40 ;  /* 0x80000015071b7c23 */ /* 0x008fe20008010028 */
[----:B------:R-:W-:Y:S02]  /*1d630*/  FSEL R59, R20, -INF , !P0 ;  /* 0xff800000143b7808 */ /* 0x000fe40004000000 */
[----:B------:R-:W-:Y:S02]  /*1d640*/  IADD3 R7, R0, 0x28, RZ ;  /* 0x0000002800077810 */ /* 0x000fe40007ffe0ff */
        /* <DEDUP_REMOVED lines=17> */
[C---:B------:R-:W-:Y:S04]  /*1d760*/  ISETP.GE.AND P0, PT, R10.reuse, R246, PT ;  /* 0x000000f60a00720c */ /* 0x040fe80003f06270 */
[C---:B------:R-:W-:Y:S04]  /*1d770*/  ISETP.GE.OR P0, PT, R10.reuse, R252, !P0 ;  /* 0x000000fc0a00720c */ /* 0x040fe80004706670 */
[----:B------:R-:W-:Y:S02]  /*1d780*/  FSEL R53, R15, -INF , !P0 ;  /* 0xff8000000f357808 */ /* 0x000fe40004000000 */
[C---:B------:R-:W-:Y:S04]  /*1d790*/  ISETP.GE.AND P0, PT, R10.reuse, R245, PT ;  /* 0x000000f50a00720c */ /* 0x040fe80003f06270 */
[----:B------:R-:W-:Y:S01]  /*1d7a0*/  ISETP.GE.OR P0, PT, R10, R251, !P0 ;  /* 0x000000fb0a00720c */ /* 0x000fe20004706670 */
[----:B-1----:R-:W-:Y:S01]  /*1d7b0*/  FFMA.FTZ R13, R4, -UR21, R13 ;  /* 0x80000015040d7c23 */ /* 0x002fe2000801000d */
[----:B------:R-:W-:Y:S02]  /*1d7c0*/  IADD3 R4, R242, -R8, RZ ;  /* 0x80000008f2047210 */ /* 0x000fe40007ffe0ff */
[----:B------:R-:W-:Y:S02]  /*1d7d0*/  FSEL R51, R14, -INF , !P0 ;  /* 0xff8000000e337808 */ /* 0x000fe40004000000 */
[----:B------:R-:W-:Y:S02]  /*1d7e0*/  IABS R4, R4 ;  /* 0x0000000400047213 */ /* 0x000fe40000000000 */
[C---:B------:R-:W-:Y:S04]  /*1d7f0*/  ISETP.GE.AND P0, PT, R8.reuse, R246, PT ;  /* 0x000000f60800720c */ /* 0x040fe80003f06270 */
[----:B------:R-:W1:Y:S01]  /*1d800*/  I2F R4, R4 ;  /* 0x0000000400047306 */ /* 0x000e620000201400 */
[C---:B------:R-:W-:Y:S04]  /*1d810*/  ISETP.GE.OR P0, PT, R8.reuse, R252, !P0 ;  /* 0x000000fc0800720c */ /* 0x040fe80004706670 */
[----:B------:R-:W-:Y:S02]  /*1d820*/  FSEL R49, R13, -INF , !P0 ;  /* 0xff8000000d317808 */ /* 0x000fe40004000000 */
[C---:B------:R-:W-:Y:S04]  /*1d830*/  ISETP.GE.AND P0, PT, R8.reuse, R245, PT ;  /* 0x000000f50800720c */ /* 0x040fe80003f06270 */
[----:B------:R-:W-:Y:S01]  /*1d840*/  ISETP.GE.OR P0, PT, R8, R251, !P0 ;  /* 0x000000fb0800720c */ /* 0x000fe20004706670 */
[----:B-1----:R-:W-:Y:S02]  /*1d850*/  FFMA.FTZ R12, R4, -UR21, R12 ;  /* 0x80000015040c7c23 */ /* 0x002fe4000801000c */
[--C-:B------:R-:W-:Y:S05]  /*1d860*/  IMAD.IADD R4, R247, 0x1, -R7.reuse ;  /* 0x00000001f7047824 */ /* 0x100fea00078e0a07 */
[----:B------:R-:W-:Y:S06]  /*1d870*/  IABS R4, R4 ;  /* 0x0000000400047213 */ /* 0x000fec0000000000 */
[----:B------:R-:W1:Y:S02]  /*1d880*/  I2F R4, R4 ;  /* 0x0000000400047306 */ /* 0x000e640000201400 */
[----:B-1----:R-:W-:Y:S01]  /*1d890*/  FFMA.FTZ R5, R4, -UR21, R48 ;  /* 0x8000001504057c23 */ /* 0x002fe20008010030 */
[----:B------:R-:W-:Y:S01]  /*1d8a0*/  FSEL R48, R12, -INF , !P0 ;  /* 0xff8000000c307808 */ /* 0x000fe20004000000 */
[----:B------:R-:W-:Y:S01]  /*1d8b0*/  IMAD.IADD R4, R242, 0x1, -R7 ;  /* 0x00000001f2047824 */ /* 0x000fe200078e0a07 */
[C---:B------:R-:W-:Y:S04]  /*1d8c0*/  ISETP.GE.AND P0, PT, R7.reuse, R246, PT ;  /* 0x000000f60700720c */ /* 0x040fe80003f06270 */
[----:B------:R-:W-:Y:S02]  /*1d8d0*/  IABS R4, R4 ;  /* 0x0000000400047213 */ /* 0x000fe40000000000 */
[----:B------:R-:W-:Y:S04]  /*1d8e0*/  ISETP.GE.OR P0, PT, R7, R252, !P0 ;  /* 0x000000fc0700720c */ /* 0x000fe80004706670 */
[----:B------:R-:W1:Y:S01]  /*1d8f0*/  I2F R4, R4 ;  /* 0x0000000400047306 */ /* 0x000e620000201400 */
[----:B------:R-:W-:Y:S02]  /*1d900*/  FSEL R45, R5, -INF , !P0 ;  /* 0xff800000052d7808 */ /* 0x000fe40004000000 */
[C---:B------:R-:W-:Y:S02]  /*1d910*/  ISETP.GE.AND P0, PT, R7.reuse, R245, PT ;  /* 0x000000f50700720c */ /* 0x040fe40003f06270 */
[----:B------:R-:W-:Y:S02]  /*1d920*/  IADD3 R5, R0, 0x29, RZ ;  /* 0x0000002900057810 */ /* 0x000fe40007ffe0ff */
[----:B------:R-:W-:Y:S01]  /*1d930*/  ISETP.GE.OR P0, PT, R7, R251, !P0 ;  /* 0x000000fb0700720c */ /* 0x000fe20004706670 */
[----:B-1----:R-:W-:Y:S05]  /*1d940*/  FFMA.FTZ R4, R4, -UR21, R38 ;  /* 0x8000001504047c23 */ /* 0x002fea0008010026 */
[----:B------:R-:W-:Y:S02]  /*1d950*/  FSEL R46, R4, -INF , !P0 ;  /* 0xff800000042e7808 */ /* 0x000fe40004000000 */
[C---:B------:R-:W-:Y:S02]  /*1d960*/  ISETP.GE.AND P0, PT, R3.reuse, R244, PT ;  /* 0x000000f40300720c */ /* 0x040fe40003f06270 */
[----:B------:R-:W-:Y:S02]  /*1d970*/  IADD3 R4, R0, 0x30, RZ ;  /* 0x0000003000047810 */ /* 0x000fe40007ffe0ff */
[----:B------:R-:W-:Y:S02]  /*1d980*/  ISETP.GE.OR P3, PT, R3, R250, !P0 ;  /* 0x000000fa0300720c */ /* 0x000fe40004766670 */
[----:B------:R-:W-:Y:S02]  /*1d990*/  IADD3 R3, R241, -R8, RZ ;  /* 0x80000008f1037210 */ /* 0x000fe40007ffe0ff */
[C---:B------:R-:W-:Y:S02]  /*1d9a0*/  ISETP.GE.AND P0, PT, R5.reuse, R246, PT ;  /* 0x000000f60500720c */ /* 0x040fe40003f06270 */
[----:B------:R-:W-:Y:S02]  /*1d9b0*/  IABS R3, R3 ;  /* 0x0000000300037213 */ /* 0x000fe40000000000 */
[----:B------:R-:W-:Y:S04]  /*1d9c0*/  ISETP.GE.OR P0, PT, R5, R252, !P0 ;  /* 0x000000fc0500720c */ /* 0x000fe80004706670 */
[----:B------:R-:W1:Y:S01]  /*1d9d0*/  I2F R3, R3 ;  /* 0x0000000300037306 */ /* 0x000e620000201400 */
[----:B------:R-:W-:Y:S04]  /*1d9e0*/  @P3 LOP3.LUT R239, R239, 0x2000, RZ, 0xfc, !PT ;  /* 0x00002000efef3812 */ /* 0x000fe800078efcff */
[----:B------:R-:W-:Y:S04]  /*1d9f0*/  LOP3.LUT R239, R239, 0xfffffbff, RZ, 0xc0, !PT ;  /* 0xfffffbffefef7812 */ /* 0x000fe800078ec0ff */
[----:B------:R-:W-:Y:S04]  /*1da00*/  @P6 LOP3.LUT R239, R239, 0x400, RZ, 0xfc, !PT ;  /* 0x00000400efef6812 */ /* 0x000fe800078efcff */
[----:B------:R-:W-:Y:S01]  /*1da10*/  LOP3.LUT R239, R239, 0xffffbfff, RZ, 0xc0, !PT ;  /* 0xffffbfffefef7812 */ /* 0x000fe200078ec0ff */
[----:B-1----:R-:W-:Y:S02]  /*1da20*/  FFMA.FTZ R19, R3, -UR21, R230 ;  /* 0x8000001503137c23 */ /* 0x002fe400080100e6 */
[----:B------:R-:W-:Y:S02]  /*1da30*/  IMAD.IADD R3, R248, 0x1, -R2 ;  /* 0x00000001f8037824 */ /* 0x000fe400078e0a02 */
[----:B------:R-:W-:Y:S01]  /*1da40*/  IMAD.MOV.U32 R230, RZ, RZ, R231 ;  /* 0x000000ffffe67224 */ /* 0x000fe200078e00e7 */
[----:B------:R-:W-:Y:S02]  /*1da50*/  MOV R231, R43 ;  /* 0x0000002b00e77202 */ /* 0x000fe40000000f00 */
        /* <DEDUP_REMOVED lines=9> */
[----:B-1----:R-:W-:Y:S05]  /*1daf0*/  FFMA.FTZ R3, R3, -UR21, R41 ;  /* 0x8000001503037c23 */ /* 0x002fea0008010029 */
[----:B------:R-:W-:Y:S01]  /*1db00*/  FSEL R43, R3, -INF , !P0 ;  /* 0xff800000032b7808 */ /* 0x000fe20004000000 */
[----:B------:R-:W-:Y:S01]  /*1db10*/  IMAD.IADD R3, R242, 0x1, -R5 ;  /* 0x00000001f2037824 */ /* 0x000fe200078e0a05 */
[C---:B------:R-:W-:Y:S04]  /*1db20*/  ISETP.GE.AND P0, PT, R5.reuse, R245, PT ;  /* 0x000000f50500720c */ /* 0x040fe80003f06270 */
[----:B------:R-:W-:Y:S02]  /*1db30*/  IABS R3, R3 ;  /* 0x0000000300037213 */ /* 0x000fe40000000000 */
[----:B------:R-:W-:Y:S04]  /*1db40*/  ISETP.GE.OR P0, PT, R5, R251, !P0 ;  /* 0x000000fb0500720c */ /* 0x000fe80004706670 */
[----:B------:R-:W1:Y:S02]  /*1db50*/  I2F R3, R3 ;  /* 0x0000000300037306 */ /* 0x000e640000201400 */
[----:B-1----:R-:W-:Y:S05]  /*1db60*/  FFMA.FTZ R3, R3, -UR21, R39 ;  /* 0x8000001503037c23 */ /* 0x002fea0008010027 */
[----:B------:R-:W-:Y:S02]  /*1db70*/  FSEL R41, R3, -INF , !P0 ;  /* 0xff80000003297808 */ /* 0x000fe40004000000 */
[----:B------:R-:W-:Y:S02]  /*1db80*/  ISETP.GE.AND P0, PT, R2, R244, PT ;  /* 0x000000f40200720c */ /* 0x000fe40003f06270 */
        /* <DEDUP_REMOVED lines=8> */
[C---:B------:R-:W-:Y:S02]  /*1dc10*/  LOP3.LUT P4, RZ, R239.reuse, 0x80, RZ, 0xc0, !PT ;  /* 0x00000080efff7812 */ /* 0x040fe4000788c0ff */
[C---:B------:R-:W-:Y:S02]  /*1dc20*/  LOP3.LUT P3, RZ, R239.reuse, 0x40, RZ, 0xc0, !PT ;  /* 0x00000040efff7812 */ /* 0x040fe4000786c0ff */
[----:B------:R-:W-:Y:S02]  /*1dc30*/  LOP3.LUT R239, R239, 0xfffffff7, RZ, 0xc0, !PT ;  /* 0xfffffff7efef7812 */ /* 0x000fe400078ec0ff */
[----:B------:R-:W-:Y:S02]  /*1dc40*/  FSEL R12, R210, -INF , !P4 ;  /* 0xff800000d20c7808 */ /* 0x000fe40006000000 */
[----:B------:R-:W-:Y:S01]  /*1dc50*/  FSEL R15, R209, -INF , !P3 ;  /* 0xff800000d10f7808 */ /* 0x000fe20005800000 */
        /* <DEDUP_REMOVED lines=15> */
[----:B------:R-:W-:Y:S02]  /*1dd50*/  FSEL R38, R2, -INF , !P0 ;  /* 0xff80000002267808 */ /* 0x000fe40004000000 */
[----:B------:R-:W-:Y:S02]  /*1dd60*/  IADD3 R2, R242, -R4, RZ ;  /* 0x80000004f2027210 */ /* 0x000fe40007ffe0ff */
[C---:B------:R-:W-:Y:S02]  /*1dd70*/  ISETP.GE.AND P0, PT, R4.reuse, R245, PT ;  /* 0x000000f50400720c */ /* 0x040fe40003f06270 */
[----:B------:R-:W-:Y:S02]  /*1dd80*/  IABS R2, R2 ;  /* 0x0000000200027213 */ /* 0x000fe40000000000 */
[----:B------:R-:W-:Y:S04]  /*1dd90*/  ISETP.GE.OR P0, PT, R4, R251, !P0 ;  /* 0x000000fb0400720c */ /* 0x000fe80004706670 */
[----:B------:R-:W1:Y:S02]  /*1dda0*/  I2F R2, R2 ;  /* 0x0000000200027306 */ /* 0x000e640000201400 */
[----:B-1----:R-:W-:Y:S05]  /*1ddb0*/  FFMA.FTZ R2, R2, -UR21, R216 ;  /* 0x8000001502027c23 */ /* 0x002fea00080100d8 */
[----:B------:R-:W-:Y:S01]  /*1ddc0*/  FSEL R37, R2, -INF , !P0 ;  /* 0xff80000002257808 */ /* 0x000fe20004000000 */
[----:B------:R-:W-:Y:S01]  /*1ddd0*/  IMAD.IADD R2, R241, 0x1, -R5 ;  /* 0x00000001f1027824 */ /* 0x000fe200078e0a05 */
[C---:B------:R-:W-:Y:S04]  /*1dde0*/  ISETP.GE.AND P0, PT, R6.reuse, R244, PT ;  /* 0x000000f40600720c */ /* 0x040fe80003f06270 */
[----:B------:R-:W-:Y:S02]  /*1ddf0*/  IABS R2, R2 ;  /* 0x0000000200027213 */ /* 0x000fe40000000000 */
[----:B------:R-:W-:Y:S04]  /*1de00*/  ISETP.GE.OR P0, PT, R6, R250, !P0 ;  /* 0x000000fa0600720c */ /* 0x000fe80004706670 */
[----:B------:R-:W1:Y:S09]  /*1de10*/  I2F R2, R2 ;  /* 0x0000000200027306 */ /* 0x000e720000201400 */
[----:B------:R-:W-:Y:S02]  /*1de20*/  @P0 LOP3.LUT R239, R239, 0x8, RZ, 0xfc, !PT ;  /* 0x00000008efef0812 */ /* 0x000fe400078efcff */
[----:B------:R-:W-:Y:S02]  /*1de30*/  ISETP.GE.AND P0, PT, R3, R246, PT ;  /* 0x000000f60300720c */ /* 0x000fe40003f06270 */
[----:B------:R-:W-:Y:S02]  /*1de40*/  LOP3.LUT P3, RZ, R239, 0x2000, RZ, 0xc0, !PT ;  /* 0x00002000efff7812 */ /* 0x000fe4000786c0ff */
[----:B------:R-:W-:Y:S02]  /*1de50*/  ISETP.GE.OR P0, PT, R3, R252, !P0 ;  /* 0x000000fc0300720c */ /* 0x000fe40004706670 */
[----:B------:R-:W-:Y:S02]  /*1de60*/  LOP3.LUT P4, RZ, R239, 0x4000, RZ, 0xc0, !PT ;  /* 0x00004000efff7812 */ /* 0x000fe4000788c0ff */
[----:B------:R-:W-:Y:S02]  /*1de70*/  FSEL R16, R208, -INF , !P3 ;  /* 0xff800000d0107808 */ /* 0x000fe40005800000 */
[----:B------:R-:W-:Y:S02]  /*1de80*/  FSEL R21, R143, -INF , !P4 ;  /* 0xff8000008f157808 */ /* 0x000fe40006000000 */
[C---:B------:R-:W-:Y:S01]  /*1de90*/  LOP3.LUT P4, RZ, R239.reuse, 0x800, RZ, 0xc0, !PT ;  /* 0x00000800efff7812 */ /* 0x040fe2000788c0ff */
[----:B-1----:R-:W-:Y:S01]  /*1dea0*/  FFMA.FTZ R14, R2, -UR21, R232 ;  /* 0x80000015020e7c23 */ /* 0x002fe200080100e8 */
[----:B------:R-:W-:Y:S01]  /*1deb0*/  LOP3.LUT P3, RZ, R239, 0x1000, RZ, 0xc0, !PT ;  /* 0x00001000efff7812 */ /* 0x000fe2000786c0ff */
[----:B------:R-:W-:Y:S01]  /*1dec0*/  IMAD.IADD R2, R248, 0x1, -R9 ;  /* 0x00000001f8027824 */ /* 0x000fe200078e0a09 */
[----:B------:R-:W-:Y:S02]  /*1ded0*/  FSEL R18, R135, -INF , !P4 ;  /* 0xff80000087127808 */ /* 0x000fe40006000000 */
[----:B------:R-:W-:Y:S02]  /*1dee0*/  FSEL R14, R14, -INF , !P2 ;  /* 0xff8000000e0e7808 */ /* 0x000fe40005000000 */
[----:B------:R-:W-:Y:S02]  /*1def0*/  IABS R2, R2 ;  /* 0x0000000200027213 */ /* 0x000fe40000000000 */
[C---:B------:R-:W-:Y:S02]  /*1df00*/  ISETP.GE.AND P2, PT, R7.reuse, R243, PT ;  /* 0x000000f30700720c */ /* 0x040fe40003f46270 */
[----:B------:R-:W-:Y:S02]  /*1df10*/  FSEL R28, R28, -INF , !P3 ;  /* 0xff8000001c1c7808 */ /* 0x000fe40005800000 */
[----:B------:R-:W1:Y:S01]  /*1df20*/  I2F R2, R2 ;  /* 0x0000000200027306 */ /* 0x000e620000201400 */
[----:B------:R-:W-:Y:S02]  /*1df30*/  ISETP.GE.OR P2, PT, R7, R249, !P2 ;  /* 0x000000f90700720c */ /* 0x000fe40005746670 */
[----:B------:R-:W-:Y:S01]  /*1df40*/  LOP3.LUT P4, RZ, R239, 0x200, RZ, 0xc0, !PT ;  /* 0x00000200efff7812 */ /* 0x000fe2000788c0ff */
        /* <DEDUP_REMOVED lines=20> */
[----:B------:R-:W1:Y:S01]  /*1e090*/  I2F R2, R2 ;  /* 0x0000000200027306 */ /* 0x000e620000201400 */
[----:B------:R-:W-:Y:S02]  /*1e0a0*/  FSEL R25, R137, -INF , !P6 ;  /* 0xff80000089197808 */ /* 0x000fe40007000000 */
        /* <DEDUP_REMOVED lines=8> */
[----:B-1----:R-:W-:Y:S01]  /*1e130*/  FFMA.FTZ R42, R2, -UR21, R236 ;  /* 0x80000015022a7c23 */ /* 0x002fe200080100ec */
[C---:B------:R-:W-:Y:S02]  /*1e140*/  IADD3 R2, R0.reuse, 0x38, RZ ;  /* 0x0000003800027810 */ /* 0x040fe40007ffe0ff */
[----:B------:R-:W-:Y:S02]  /*1e150*/  IADD3 R0, R0, 0x39, RZ ;  /* 0x0000003900007810 */ /* 0x000fe40007ffe0ff */
[C---:B------:R-:W-:Y:S01]  /*1e160*/  ISETP.GE.AND P0, PT, R2.reuse, R246, PT ;  /* 0x000000f60200720c */ /* 0x040fe20003f06270 */
[C-C-:B------:R-:W-:Y:S03]  /*1e170*/  IMAD.IADD R6, R247.reuse, 0x1, -R2.reuse ;  /* 0x00000001f7067824 */ /* 0x140fe600078e0a02 */
[----:B------:R-:W-:Y:S02]  /*1e180*/  ISETP.GE.OR P0, PT, R2, R252, !P0 ;  /* 0x000000fc0200720c */ /* 0x000fe40004706670 */
[----:B------:R-:W-:Y:S06]  /*1e190*/  IABS R6, R6 ;  /* 0x0000000600067213 */ /* 0x000fec0000000000 */
[----:B------:R-:W1:Y:S02]  /*1e1a0*/  I2F R6, R6 ;  /* 0x0000000600067306 */ /* 0x000e640000201400 */
        /* <DEDUP_REMOVED lines=24> */
[----:B------:R-:W-:Y:S04]  /*1e330*/  LOP3.LUT P0, RZ, R239, 0x8, RZ, 0xc0, !PT ;  /* 0x00000008efff7812 */ /* 0x000fe8000780c0ff */
        /* <DEDUP_REMOVED lines=9> */
[C---:B------:R-:W-:Y:S02]  /*1e3d0*/  ISETP.GE.AND P0, PT, R11.reuse, R243, PT ;  /* 0x000000f30b00720c */ /* 0x040fe40003f06270 */
[----:B------:R-:W-:Y:S02]  /*1e3e0*/  FSEL R27, R134, -INF , !P6 ;  /* 0xff800000861b7808 */ /* 0x000fe40007000000 */
[----:B------:R-:W-:Y:S01]  /*1e3f0*/  ISETP.GE.OR P0, PT, R11, R249, !P0 ;  /* 0x000000f90b00720c */ /* 0x000fe20004706670 */
[----:B-1----:R-:W-:Y:S01]  /*1e400*/  FFMA.FTZ R11, R6, -UR21, R238 ;  /* 0x80000015060b7c23 */ /* 0x002fe200080100ee */
[----:B------:R-:W-:Y:S02]  /*1e410*/  MOV R238, R240 ;  /* 0x000000f000ee7202 */ /* 0x000fe40000000f00 */
[----:B------:R-:W2:Y:S01]  /*1e420*/  LDL.LU R240, [R1+0x3c] ;  /* 0x00003c0001f07983 */ /* 0x000ea20000300800 */
[----:B------:R-:W-:Y:S02]  /*1e430*/  ISETP.GE.AND P6, PT, R8, R244, PT ;  /* 0x000000f40800720c */ /* 0x000fe40003fc6270 */
[----:B------:R-:W-:Y:S02]  /*1e440*/  FSEL R211, R42, -INF , !P0 ;  /* 0xff8000002ad37808 */ /* 0x000fe40004000000 */
[----:B------:R-:W-:Y:S02]  /*1e450*/  ISETP.GE.OR P6, PT, R8, R250, !P6 ;  /* 0x000000fa0800720c */ /* 0x000fe400077c6670 */
[----:B------:R-:W-:Y:S02]  /*1e460*/  IADD3 R8, R248, -R8, RZ ;  /* 0x80000008f8087210 */ /* 0x000fe40007ffe0ff */
[----:B------:R-:W-:Y:S02]  /*1e470*/  FSEL R19, R19, -INF , !P6 ;  /* 0xff80000013137808 */ /* 0x000fe40007000000 */
[C---:B------:R-:W-:Y:S02]  /*1e480*/  ISETP.GE.AND P6, PT, R10.reuse, R243, PT ;  /* 0x000000f30a00720c */ /* 0x040fe40003fc6270 */
[----:B------:R-:W-:Y:S02]  /*1e490*/  IABS R9, R8 ;  /* 0x0000000800097213 */ /* 0x000fe40000000000 */
[----:B------:R-:W-:Y:S01]  /*1e4a0*/  ISETP.GE.OR P6, PT, R10, R249, !P6 ;  /* 0x000000f90a00720c */ /* 0x000fe200077c6670 */
[----:B------:R-:W-:Y:S01]  /*1e4b0*/  IMAD.IADD R10, R248, 0x1, -R10 ;  /* 0x00000001f80a7824 */ /* 0x000fe200078e0a0a */
[----:B------:R-:W-:Y:S02]  /*1e4c0*/  FMNMX.FTZ R8, R62, R132, !PT ;  /* 0x000000843e087209 */ /* 0x000fe40007810000 */
[----:B------:R-:W1:Y:S01]  /*1e4d0*/  I2F R9, R9 ;  /* 0x0000000900097306 */ /* 0x000e620000201400 */
[----:B------:R-:W-:Y:S02]  /*1e4e0*/  ISETP.GE.AND P0, PT, R3, R244, PT ;  /* 0x000000f40300720c */ /* 0x000fe40003f06270 */
[----:B------:R-:W-:Y:S01]  /*1e4f0*/  IABS R6, R10 ;  /* 0x0000000a00067213 */ /* 0x000fe20000000000 */
[----:B------:R-:W-:Y:S01]  /*1e500*/  IMAD.IADD R10, R241, 0x1, -R0 ;  /* 0x00000001f10a7824 */ /* 0x000fe200078e0a00 */
[----:B------:R-:W-:Y:S02]  /*1e510*/  FMNMX.FTZ R8, R58, R8, !PT ;  /* 0x000000083a087209 */ /* 0x000fe40007810000 */
[----:B------:R-:W-:Y:S02]  /*1e520*/  ISETP.GE.OR P0, PT, R3, R250, !P0 ;  /* 0x000000fa0300720c */ /* 0x000fe40004706670 */
[----:B------:R-:W-:Y:S01]  /*1e530*/  FMNMX.FTZ R8, R64, R8, !PT ;  /* 0x0000000840087209 */ /* 0x000fe20007810000 */
[----:B------:R-:W3:Y:S01]  /*1e540*/  I2F R6, R6 ;  /* 0x0000000600067306 */ /* 0x000ee20000201400 */
[----:B------:R-:W-:Y:S02]  /*1e550*/  FSEL R11, R11, -INF , !P0 ;  /* 0xff8000000b0b7808 */ /* 0x000fe40004000000 */
[----:B------:R-:W-:Y:S02]  /*1e560*/  FMNMX.FTZ R8, R47, R8, !PT ;  /* 0x000000082f087209 */ /* 0x000fe40007810000 */
[C---:B------:R-:W-:Y:S04]  /*1e570*/  ISETP.GE.AND P0, PT, R2.reuse, R244, PT ;  /* 0x000000f40200720c */ /* 0x040fe80003f06270 */
[----:B------:R-:W-:Y:S01]  /*1e580*/  ISETP.GE.OR P0, PT, R2, R250, !P0 ;  /* 0x000000fa0200720c */ /* 0x000fe20004706670 */
[----:B-1----:R-:W-:Y:S01]  /*1e590*/  FFMA.FTZ R32, R9, -UR21, R32 ;  /* 0x8000001509207c23 */ /* 0x002fe20008010020 */
[----:B------:R-:W-:Y:S04]  /*1e5a0*/  FMNMX.FTZ R9, R65, R8, !PT ;  /* 0x0000000841097209 */ /* 0x000fe80007810000 */
[----:B------:R-:W-:Y:S02]  /*1e5b0*/  FMNMX.FTZ R9, R60, R9, !PT ;  /* 0x000000093c097209 */ /* 0x000fe40007810000 */
[----:B------:R-:W-:Y:S02]  /*1e5c0*/  FSEL R44, R32, -INF , !P5 ;  /* 0xff800000202c7808 */ /* 0x000fe40006800000 */
[----:B------:R-:W-:Y:S01]  /*1e5d0*/  ISETP.GE.AND P5, PT, R3, R243, PT ;  /* 0x000000f30300720c */ /* 0x000fe20003fa6270 */
[----:B---3--:R-:W-:Y:S02]  /*1e5e0*/  FFMA.FTZ R34, R6, -UR21, R34 ;  /* 0x8000001506227c23 */ /* 0x008fe40008010022 */
[----:B------:R-:W-:Y:S01]  /*1e5f0*/  IMAD.IADD R6, R241, 0x1, -R2 ;  /* 0x00000001f1067824 */ /* 0x000fe200078e0a02 */
[----:B------:R-:W-:Y:S04]  /*1e600*/  ISETP.GE.OR P5, PT, R3, R249, !P5 ;  /* 0x000000f90300720c */ /* 0x000fe80006fa6670 */
[----:B------:R-:W-:Y:S06]  /*1e610*/  IABS R6, R6 ;  /* 0x0000000600067213 */ /* 0x000fec0000000000 */
[----:B------:R-:W1:Y:S02]  /*1e620*/  I2F R6, R6 ;  /* 0x0000000600067306 */ /* 0x000e640000201400 */
[----:B-1----:R-:W-:Y:S01]  /*1e630*/  FFMA.FTZ R33, R6, -UR21, R33 ;  /* 0x8000001506217c23 */ /* 0x002fe20008010021 */
[----:B------:R-:W-:Y:S04]  /*1e640*/  FMNMX.FTZ R6, R66, R133, !PT ;  /* 0x0000008542067209 */ /* 0x000fe80007810000 */
[----:B------:R-:W-:Y:S04]  /*1e650*/  FMNMX.FTZ R6, R63, R6, !PT ;  /* 0x000000063f067209 */ /* 0x000fe80007810000 */
[----:B------:R-:W-:Y:S04]  /*1e660*/  FMNMX.FTZ R6, R50, R6, !PT ;  /* 0x0000000632067209 */ /* 0x000fe80007810000 */
[----:B------:R-:W-:Y:S04]  /*1e670*/  FMNMX.FTZ R6, R52, R6, !PT ;  /* 0x0000000634067209 */ /* 0x000fe80007810000 */
[----:B------:R-:W-:Y:S02]  /*1e680*/  FMNMX.FTZ R8, R61, R6, !PT ;  /* 0x000000063d087209 */ /* 0x000fe40007810000 */
[----:B------:R-:W-:Y:S01]  /*1e690*/  IABS R6, R10 ;  /* 0x0000000a00067213 */ /* 0x000fe20000000000 */
[----:B------:R-:W-:Y:S01]  /*1e6a0*/  IMAD.IADD R10, R248, 0x1, -R7 ;  /* 0x00000001f80a7824 */ /* 0x000fe200078e0a07 */
[----:B------:R-:W-:Y:S02]  /*1e6b0*/  FMNMX.FTZ R7, R57, R9, !PT ;  /* 0x0000000939077209 */ /* 0x000fe40007810000 */
[----:B------:R-:W1:Y:S01]  /*1e6c0*/  I2F R9, R6 ;  /* 0x0000000600097306 */ /* 0x000e620000201400 */
[----:B------:R-:W-:Y:S02]  /*1e6d0*/  FMNMX.FTZ R8, R59, R8, !PT ;  /* 0x000000083b087209 */ /* 0x000fe40007810000 */
[----:B------:R-:W-:Y:S02]  /*1e6e0*/  FMNMX.FTZ R7, R55, R7, !PT ;  /* 0x0000000737077209 */ /* 0x000fe40007810000 */
[----:B------:R-:W-:Y:S02]  /*1e6f0*/  FMNMX.FTZ R8, R56, R8, !PT ;  /* 0x0000000838087209 */ /* 0x000fe40007810000 */
[----:B------:R-:W-:Y:S02]  /*1e700*/  FMNMX.FTZ R7, R53, R7, !PT ;  /* 0x0000000735077209 */ /* 0x000fe40007810000 */
[----:B------:R-:W-:Y:S02]  /*1e710*/  IABS R10, R10 ;  /* 0x0000000a000a7213 */ /* 0x000fe40000000000 */
[----:B------:R-:W-:Y:S01]  /*1e720*/  FMNMX.FTZ R137, R49, R7, !PT ;  /* 0x0000000731897209 */ /* 0x000fe20007810000 */
[----:B------:R-:W-:Y:S03]  /*1e730*/  IMAD.IADD R7, R248, 0x1, -R5 ;  /* 0x00000001f8077824 */ /* 0x000fe600078e0a05 */
[----:B------:R-:W-:Y:S04]  /*1e740*/  FMNMX.FTZ R137, R45, R137, !PT ;  /* 0x000000892d897209 */ /* 0x000fe80007810000 */
[----:B------:R-:W-:Y:S04]  /*1e750*/  FMNMX.FTZ R137, R43, R137, !PT ;  /* 0x000000892b897209 */ /* 0x000fe80007810000 */
[----:B------:R-:W-:Y:S01]  /*1e760*/  FMNMX.FTZ R137, R38, R137, !PT ;  /* 0x0000008926897209 */ /* 0x000fe20007810000 */
[----:B-1----:R-:W-:Y:S01]  /*1e770*/  FFMA.FTZ R9, R9, -UR21, R238 ;  /* 0x8000001509097c23 */ /* 0x002fe200080100ee */
[----:B------:R-:W-:Y:S02]  /*1e780*/  FMNMX.FTZ R6, R54, R8, !PT ;  /* 0x0000000836067209 */ /* 0x000fe40007810000 */
[----:B------:R-:W-:Y:S02]  /*1e790*/  FMNMX.FTZ R137, R36, R137, !PT ;  /* 0x0000008924897209 */ /* 0x000fe40007810000 */
[----:B------:R-:W-:Y:S02]  /*1e7a0*/  FMNMX.FTZ R6, R51, R6, !PT ;  /* 0x0000000633067209 */ /* 0x000fe40007810000 */
[----:B------:R-:W-:Y:S02]  /*1e7b0*/  FMNMX.FTZ R137, R30, R137, !PT ;  /* 0x000000891e897209 */ /* 0x000fe40007810000 */
[----:B------:R-:W-:Y:S02]  /*1e7c0*/  FMNMX.FTZ R6, R48, R6, !PT ;  /* 0x0000000630067209 */ /* 0x000fe40007810000 */
[----:B------:R-:W-:Y:S02]  /*1e7d0*/  FMNMX.FTZ R137, R26, R137, !PT ;  /* 0x000000891a897209 */ /* 0x000fe40007810000 */
[----:B------:R-:W-:Y:S02]  /*1e7e0*/  FMNMX.FTZ R6, R46, R6, !PT ;  /* 0x000000062e067209 */ /* 0x000fe40007810000 */
[----:B------:R-:W-:Y:S02]  /*1e7f0*/  MOV R8, R10 ;  /* 0x0000000a00087202 */ /* 0x000fe40000000f00 */
[----:B------:R-:W-:Y:S02]  /*1e800*/  FMNMX.FTZ R6, R41, R6, !PT ;  /* 0x0000000629067209 */ /* 0x000fe40007810000 */
[----:B------:R-:W-:Y:S02]  /*1e810*/  IABS R10, R7 ;  /* 0x00000007000a7213 */ /* 0x000fe40000000000 */
[----:B------:R-:W-:Y:S01]  /*1e820*/  FMNMX.FTZ R5, R37, R6, !PT ;  /* 0x0000000625057209 */ /* 0x000fe20007810000 */
[----:B------:R-:W-:Y:S01]  /*1e830*/  I2F R8, R8 ;  /* 0x0000000800087306 */ /* 0x000fe20000201400 */
[----:B------:R-:W1:Y:S02]  /*1e840*/  SHFL.BFLY PT, R6, R137, 0x2, 0x1f ;  /* 0x0c401f0089067f89 */ /* 0x000e6400000e0000 */
[----:B------:R-:W-:Y:S04]  /*1e850*/  FMNMX.FTZ R5, R35, R5, !PT ;  /* 0x0000000523057209 */ /* 0x000fe80007810000 */
[----:B------:R-:W-:Y:S03]  /*1e860*/  FMNMX.FTZ R5, R29, R5, !PT ;  /* 0x000000051d057209 */ /* 0x000fe60007810000 */
[----:B------:R-:W3:Y:S01]  /*1e870*/  I2F R10, R10 ;  /* 0x0000000a000a7306 */ /* 0x000ee20000201400 */
[----:B------:R-:W-:Y:S05]  /*1e880*/  FMNMX.FTZ R5, R22, R5, !PT ;  /* 0x0000000516057209 */ /* 0x000fea0007810000 */
[----:B------:R-:W4:Y:S01]  /*1e890*/  SHFL.BFLY PT, R7, R5, 0x2, 0x1f ;  /* 0x0c401f0005077f89 */ /* 0x000f2200000e0000 */
[----:B-1----:R-:W-:Y:S02]  /*1e8a0*/  FMNMX.FTZ R137, R137, R6, !PT ;  /* 0x0000000689897209 */ /* 0x002fe40007810000 */
[----:B------:R-:W-:Y:S01]  /*1e8b0*/  IADD3 R6, R248, -R4, RZ ;  /* 0x80000004f8067210 */ /* 0x000fe20007ffe0ff */
[----:B---3--:R-:W-:Y:S01]  /*1e8c0*/  FFMA.FTZ R31, R10, -UR21, R31 ;  /* 0x800000150a1f7c23 */ /* 0x008fe2000801001f */
[----:B------:R-:W-:Y:S02]  /*1e8d0*/  FSEL R10, R33, -INF , !P0 ;  /* 0xff800000210a7808 */ /* 0x000fe40004000000 */
[----:B------:R-:W-:Y:S02]  /*1e8e0*/  ISETP.GE.AND P0, PT, R0, R244, PT ;  /* 0x000000f40000720c */ /* 0x000fe40003f06270 */
[----:B------:R-:W-:Y:S02]  /*1e8f0*/  FSEL R143, R31, -INF , !P1 ;  /* 0xff8000001f8f7808 */ /* 0x000fe40004800000 */
[----:B----4-:R-:W-:Y:S02]  /*1e900*/  FMNMX.FTZ R5, R5, R7, !PT ;  /* 0x0000000705057209 */ /* 0x010fe40007810000 */
[----:B------:R-:W-:Y:S01]  /*1e910*/  IABS R7, R6 ;  /* 0x0000000600077213 */ /* 0x000fe20000000000 */
[----:B------:R-:W-:Y:S01]  /*1e920*/  IMAD.IADD R6, R248, 0x1, -R3 ;  /* 0x00000001f8067824 */ /* 0x000fe200078e0a03 */
[----:B------:R-:W-:Y:S01]  /*1e930*/  ISETP.GE.OR P0, PT, R0, R250, !P0 ;  /* 0x000000fa0000720c */ /* 0x000fe20004706670 */
[----:B------:R-:W1:Y:S01]  /*1e940*/  SHFL.BFLY PT, R136, R5, 0x1, 0x1f ;  /* 0x0c201f0005887f89 */ /* 0x000e6200000e0000 */
[----:B------:R-:W-:Y:S02]  /*1e950*/  I2F R33, R7 ;  /* 0x0000000700217306 */ /* 0x000fe40000201400 */
[----:B------:R-:W-:Y:S02]  /*1e960*/  IABS R6, R6 ;  /* 0x0000000600067213 */ /* 0x000fe40000000000 */
[----:B------:R-:W-:Y:S02]  /*1e970*/  FSEL R9, R9, -INF , !P0 ;  /* 0xff80000009097808 */ /* 0x000fe40004000000 */
[C---:B------:R-:W-:Y:S04]  /*1e980*/  ISETP.GE.AND P0, PT, R2.reuse, R243, PT ;  /* 0x000000f30200720c */ /* 0x040fe80003f06270 */
[----:B------:R-:W-:Y:S02]  /*1e990*/  ISETP.GE.OR P0, PT, R2, R249, !P0 ;  /* 0x000000f90200720c */ /* 0x000fe40004706670 */
[----:B-1----:R-:W-:Y:S04]  /*1e9a0*/  FMNMX.FTZ R136, R5, R136, !PT ;  /* 0x0000008805887209 */ /* 0x002fe80007810000 */
[----:B------:R-:W-:Y:S01]  /*1e9b0*/  FSETP.NEU.FTZ.AND P1, PT, R136, -INF , PT ;  /* 0xff8000008800780b */ /* 0x000fe20003f3d000 */
[----:B--2---:R-:W-:Y:S02]  /*1e9c0*/  FFMA.FTZ R8, R8, -UR21, R240 ;  /* 0x8000001508087c23 */ /* 0x004fe400080100f0 */
[----:B------:R-:W-:Y:S01]  /*1e9d0*/  IMAD.MOV.U32 R240, RZ, RZ, R130 ;  /* 0x000000fffff07224 */ /* 0x000fe200078e0082 */
[----:B------:R-:W-:Y:S02]  /*1e9e0*/  FSEL R130, R34, -INF , !P6 ;  /* 0xff80000022827808 */ /* 0x000fe40007000000 */
[----:B------:R-:W-:Y:S02]  /*1e9f0*/  ISETP.GE.AND P6, PT, R4, R243, PT ;  /* 0x000000f30400720c */ /* 0x000fe40003fc6270 */
[----:B------:R-:W-:Y:S02]  /*1ea00*/  FSEL R40, R8, -INF , !P2 ;  /* 0xff80000008287808 */ /* 0x000fe40005000000 */
[----:B------:R-:W-:Y:S01]  /*1ea10*/  ISETP.GE.OR P6, PT, R4, R249, !P6 ;  /* 0x000000f90400720c */ /* 0x000fe200077c6670 */
[----:B------:R1:W-:Y:S01]  /*1ea20*/  I2F R8, R6 ;  /* 0x0000000600087306 */ /* 0x0003e20000201400 */
[----:B------:R-:W-:Y:S02]  /*1ea30*/  FMNMX.FTZ R4, R67, R139, !PT ;  /* 0x0000008b43047209 */ /* 0x000fe40007810000 */
[----:B------:R-:W-:Y:S02]  /*1ea40*/  ISETP.GE.AND P2, PT, R0, R243, PT ;  /* 0x000000f30000720c */ /* 0x000fe40003f46270 */
[----:B------:R-:W-:Y:S02]  /*1ea50*/  FMNMX.FTZ R4, R12, R4, !PT ;  /* 0x000000040c047209 */ /* 0x000fe40007810000 */
[----:B------:R-:W-:Y:S02]  /*1ea60*/  ISETP.GE.OR P3, PT, R0, R249, !P2 ;  /* 0x000000f90000720c */ /* 0x000fe40005766670 */
[----:B------:R-:W-:Y:S04]  /*1ea70*/  FMNMX.FTZ R4, R15, R4, !PT ;  /* 0x000000040f047209 */ /* 0x000fe80007810000 */
[----:B------:R-:W-:Y:S01]  /*1ea80*/  FMNMX.FTZ R3, R16, R4, !PT ;  /* 0x0000000410037209 */ /* 0x000fe20007810000 */
[----:B------:R-:W-:Y:S01]  /*1ea90*/  IMAD.IADD R4, R248, 0x1, -R2 ;  /* 0x00000001f8047824 */ /* 0x000fe200078e0a02 */
[----:B------:R-:W-:Y:S02]  /*1eaa0*/  FMNMX.FTZ R2, R141, R140, !PT ;  /* 0x0000008c8d027209 */ /* 0x000fe40007810000 */
[----:B------:R-:W-:Y:S02]  /*1eab0*/  FMNMX.FTZ R3, R21, R3, !PT ;  /* 0x0000000315037209 */ /* 0x000fe40007810000 */
[----:B------:R-:W-:Y:S02]  /*1eac0*/  FMNMX.FTZ R2, R18, R2, !PT ;  /* 0x0000000212027209 */ /* 0x000fe40007810000 */
[----:B------:R-:W-:Y:S02]  /*1ead0*/  FMNMX.FTZ R3, R20, R3, !PT ;  /* 0x0000000314037209 */ /* 0x000fe40007810000 */
[----:B------:R-:W-:Y:S01]  /*1eae0*/  FMNMX.FTZ R2, R28, R2, !PT ;  /* 0x000000021c027209 */ /* 0x000fe20007810000 */
[----:B-1----:R-:W1:Y:S01]  /*1eaf0*/  SHFL.BFLY PT, R6, R137, 0x1, 0x1f ;  /* 0x0c201f0089067f89 */ /* 0x002e6200000e0000 */
[----:B------:R-:W-:Y:S02]  /*1eb00*/  FMNMX.FTZ R3, R25, R3, !PT ;  /* 0x0000000319037209 */ /* 0x000fe40007810000 */
[----:B------:R-:W-:Y:S02]  /*1eb10*/  IABS R4, R4 ;  /* 0x0000000400047213 */ /* 0x000fe40000000000 */
[----:B------:R-:W-:Y:S02]  /*1eb20*/  FMNMX.FTZ R135, R24, R3, !PT ;  /* 0x0000000318877209 */ /* 0x000fe40007810000 */
[----:B------:R-:W-:Y:S01]  /*1eb30*/  IADD3 R3, R248, -R0, RZ ;  /* 0x80000000f8037210 */ /* 0x000fe20007ffe0ff */
[----:B------:R-:W2:Y:S01]  /*1eb40*/  I2F R32, R4 ;  /* 0x0000000400207306 */ /* 0x000ea20000201400 */
[----:B------:R-:W-:Y:S02]  /*1eb50*/  FMNMX.FTZ R0, R27, R2, !PT ;  /* 0x000000021b007209 */ /* 0x000fe40007810000 */
[----:B------:R-:W-:Y:S02]  /*1eb60*/  IABS R2, R3 ;  /* 0x0000000300027213 */ /* 0x000fe40000000000 */
[----:B------:R-:W-:Y:S02]  /*1eb70*/  FMNMX.FTZ R0, R214, R0, !PT ;  /* 0x00000000d6007209 */ /* 0x000fe40007810000 */
[----:B------:R-:W-:Y:S02]  /*1eb80*/  FMNMX.FTZ R135, R23, R135, !PT ;  /* 0x0000008717877209 */ /* 0x000fe40007810000 */
[----:B------:R-:W-:Y:S01]  /*1eb90*/  FMNMX.FTZ R0, R213, R0, !PT ;  /* 0x00000000d5007209 */ /* 0x000fe20007810000 */
[----:B------:R3:W4:Y:S01]  /*1eba0*/  I2F R7, R2 ;  /* 0x0000000200077306 */ /* 0x0007220000201400 */
[----:B------:R-:W-:Y:S02]  /*1ebb0*/  FMNMX.FTZ R135, R19, R135, !PT ;  /* 0x0000008713877209 */ /* 0x000fe40007810000 */
[----:B------:R-:W-:Y:S02]  /*1ebc0*/  FMNMX.FTZ R0, R212, R0, !PT ;  /* 0x00000000d4007209 */ /* 0x000fe40007810000 */
[----:B------:R-:W-:Y:S02]  /*1ebd0*/  FMNMX.FTZ R135, R17, R135, !PT ;  /* 0x0000008711877209 */ /* 0x000fe40007810000 */
[----:B-1----:R-:W-:Y:S02]  /*1ebe0*/  FMNMX.FTZ R137, R137, R6, !PT ;  /* 0x0000000689897209 */ /* 0x002fe40007810000 */
[----:B------:R-:W-:Y:S02]  /*1ebf0*/  FMNMX.FTZ R0, R211, R0, !PT ;  /* 0x00000000d3007209 */ /* 0x000fe40007810000 */
[C---:B------:R-:W-:Y:S01]  /*1ec00*/  FSETP.NEU.FTZ.AND P2, PT, R137.reuse, -INF , PT ;  /* 0xff8000008900780b */ /* 0x040fe20003f5d000 */
[----:B------:R-:W-:Y:S01]  /*1ec10*/  FMUL.FTZ R6, R137, c[0x0][0x23c] ;  /* 0x00008f0089067a20 */ /* 0x000fe20000410000 */
[----:B------:R-:W-:Y:S01]  /*1ec20*/  FMNMX.FTZ R0, R130, R0, !PT ;  /* 0x0000000082007209 */ /* 0x000fe20007810000 */
[----:B--2---:R-:W-:Y:S01]  /*1ec30*/  FFMA.FTZ R3, R32, -UR21, R129 ;  /* 0x8000001520037c23 */ /* 0x004fe20008010081 */
[----:B------:R-:W-:Y:S01]  /*1ec40*/  FMNMX.FTZ R135, R14, R135, !PT ;  /* 0x000000870e877209 */ /* 0x000fe20007810000 */
[----:B------:R-:W-:Y:S01]  /*1ec50*/  FFMA.FTZ R4, R33, -UR21, R240 ;  /* 0x8000001521047c23 */ /* 0x000fe200080100f0 */
[----:B------:R-:W-:Y:S02]  /*1ec60*/  FSEL R6, R6, RZ, P2 ;  /* 0x000000ff06067208 */ /* 0x000fe40001000000 */
[----:B------:R-:W-:Y:S02]  /*1ec70*/  FSEL R39, R3, -INF , !P0 ;  /* 0xff80000003277808 */ /* 0x000fe40004000000 */
[----:B------:R-:W-:Y:S01]  /*1ec80*/  FMNMX.FTZ R0, R44, R0, !PT ;  /* 0x000000002c007209 */ /* 0x000fe20007810000 */
[----:B------:R-:W-:Y:S01]  /*1ec90*/  FFMA.FTZ R129, R60, c[0x0][0x23c], -R6 ;  /* 0x00008f003c817a23 */ /* 0x000fe20000010806 */
[----:B------:R-:W-:Y:S01]  /*1eca0*/  FSEL R142, R4, -INF , !P6 ;  /* 0xff800000048e7808 */ /* 0x000fe20007000000 */
[----:B---3--:R-:W-:Y:S01]  /*1ecb0*/  FFMA.FTZ R2, R8, -UR21, R131 ;  /* 0x8000001508027c23 */ /* 0x008fe20008010083 */
[----:B------:R-:W-:Y:S01]  /*1ecc0*/  FMNMX.FTZ R0, R40, R0, !PT ;  /* 0x0000000028007209 */ /* 0x000fe20007810000 */
[----:B----4-:R-:W-:Y:S01]  /*1ecd0*/  FFMA.FTZ R138, R7, -UR21, R138 ;  /* 0x80000015078a7c23 */ /* 0x010fe2000801008a */
[----:B------:R-:W-:Y:S01]  /*1ece0*/  FMNMX.FTZ R135, R13, R135, !PT ;  /* 0x000000870d877209 */ /* 0x000fe20007810000 */
[----:B------:R-:W-:Y:S01]  /*1ecf0*/  FMUL.FTZ R7, R136, c[0x0][0x23c] ;  /* 0x00008f0088077a20 */ /* 0x000fe20000410000 */
[----:B------:R-:W-:Y:S01]  /*1ed00*/  FSEL R131, R2, -INF , !P5 ;  /* 0xff80000002837808 */ /* 0x000fe20006800000 */
[--C-:B------:R-:W-:Y:S01]  /*1ed10*/  FFMA.FTZ R2, R62, c[0x0][0x23c], -R6.reuse ;  /* 0x00008f003e027a23 */ /* 0x100fe20000010806 */
[----:B------:R-:W-:Y:S01]  /*1ed20*/  FMNMX.FTZ R0, R143, R0, !PT ;  /* 0x000000008f007209 */ /* 0x000fe20007810000 */
[--C-:B------:R-:W-:Y:S01]  /*1ed30*/  FFMA.FTZ R55, R55, c[0x0][0x23c], -R6.reuse ;  /* 0x00008f0037377a23 */ /* 0x100fe20000010806 */
[----:B------:R-:W-:Y:S01]  /*1ed40*/  FSEL R7, R7, RZ, P1 ;  /* 0x000000ff07077208 */ /* 0x000fe20000800000 */
[----:B------:R1:W-:Y:S01]  /*1ed50*/  MUFU.EX2 R210, R2 ;  /* 0x0000000200d27308 */ /* 0x0003e20000000800 */
[----:B------:R-:W-:Y:S01]  /*1ed60*/  FMNMX.FTZ R0, R142, R0, !PT ;  /* 0x000000008e007209 */ /* 0x000fe20007810000 */
[--C-:B------:R-:W-:Y:S01]  /*1ed70*/  FFMA.FTZ R247, R38, c[0x0][0x23c], -R6.reuse ;  /* 0x00008f0026f77a23 */ /* 0x100fe20000010806 */
[----:B------:R-:W-:Y:S01]  /*1ed80*/  FSEL R138, R138, -INF , !P3 ;  /* 0xff8000008a8a7808 */ /* 0x000fe20005800000 */
[--C-:B------:R-:W-:Y:S01]  /*1ed90*/  FFMA.FTZ R3, R66, c[0x0][0x23c], -R7.reuse ;  /* 0x00008f0042037a23 */ /* 0x100fe20000010807 */
[----:B------:R-:W-:Y:S01]  /*1eda0*/  FMNMX.FTZ R0, R131, R0, !PT ;  /* 0x0000000083007209 */ /* 0x000fe20007810000 */
[--C-:B------:R-:W-:Y:S01]  /*1edb0*/  FFMA.FTZ R233, R22, c[0x0][0x23c], -R7.reuse ;  /* 0x00008f0016e97a23 */ /* 0x100fe20000010807 */
[----:B------:R-:W-:Y:S01]  /*1edc0*/  FMNMX.FTZ R135, R11, R135, !PT ;  /* 0x000000870b877209 */ /* 0x000fe20007810000 */
[--C-:B------:R-:W-:Y:S01]  /*1edd0*/  FFMA.FTZ R240, R36, c[0x0][0x23c], -R6.reuse ;  /* 0x00008f0024f07a23 */ /* 0x100fe20000010806 */
[----:B------:R-:W-:Y:S01]  /*1ede0*/  FMNMX.FTZ R0, R39, R0, !PT ;  /* 0x0000000027007209 */ /* 0x000fe20007810000 */
[----:B------:R2:W-:Y:S01]  /*1edf0*/  MUFU.EX2 R209, R3 ;  /* 0x0000000300d17308 */ /* 0x0005e20000000800 */
[----:B------:R-:W-:Y:S01]  /*1ee00*/  FMNMX.FTZ R135, R10, R135, !PT ;  /* 0x000000870a877209 */ /* 0x000fe20007810000 */
[--C-:B------:R-:W-:Y:S01]  /*1ee10*/  FFMA.FTZ R236, R30, c[0x0][0x23c], -R6.reuse ;  /* 0x00008f001eec7a23 */ /* 0x100fe20000010806 */
[----:B------:R-:W-:Y:S01]  /*1ee20*/  FMNMX.FTZ R0, R138, R0, !PT ;  /* 0x000000008a007209 */ /* 0x000fe20007810000 */
[--C-:B------:R-:W-:Y:S01]  /*1ee30*/  FFMA.FTZ R235, R26, c[0x0][0x23c], -R6.reuse ;  /* 0x00008f001aeb7a23 */ /* 0x100fe20000010806 */
[----:B------:R-:W-:Y:S01]  /*1ee40*/  FMNMX.FTZ R135, R9, R135, !PT ;  /* 0x0000008709877209 */ /* 0x000fe20007810000 */
[--C-:B------:R-:W-:Y:S01]  /*1ee50*/  FFMA.FTZ R54, R54, c[0x0][0x23c], -R7.reuse ;  /* 0x00008f0036367a23 */ /* 0x100fe20000010807 */
[----:B------:R-:W-:Y:S01]  /*1ee60*/  LOP3.LUT P3, RZ, R239, 0x100, RZ, 0xc0, !PT ;  /* 0x00000100efff7812 */ /* 0x000fe2000786c0ff */
[--C-:B------:R-:W-:Y:S02]  /*1ee70*/  FFMA.FTZ R238, R37, c[0x0][0x23c], -R7.reuse ;  /* 0x00008f0025ee7a23 */ /* 0x100fe40000010807 */
[----:B------:R-:W3:Y:S01]  /*1ee80*/  SHFL.BFLY PT, R8, R135, 0x2, 0x1f ;  /* 0x0c401f0087087f89 */ /* 0x000ee200000e0000 */
[--C-:B------:R-:W-:Y:S02]  /*1ee90*/  FFMA.FTZ R237, R35, c[0x0][0x23c], -R7.reuse ;  /* 0x00008f0023ed7a23 */ /* 0x100fe40000010807 */
[--C-:B------:R-:W-:Y:S02]  /*1eea0*/  FFMA.FTZ R234, R29, c[0x0][0x23c], -R7.reuse ;  /* 0x00008f001dea7a23 */ /* 0x100fe40000010807 */
[--C-:B-1----:R-:W-:Y:S02]  /*1eeb0*/  FFMA.FTZ R2, R58, c[0x0][0x23c], -R6.reuse ;  /* 0x00008f003a027a23 */ /* 0x102fe40000010806 */
[----:B------:R-:W-:Y:S02]  /*1eec0*/  FFMA.FTZ R42, R65, c[0x0][0x23c], -R6 ;  /* 0x00008f00412a7a23 */ /* 0x000fe40000010806 */
[----:B------:R1:W-:Y:S01]  /*1eed0*/  MUFU.EX2 R33, R2 ;  /* 0x0000000200217308 */ /* 0x0003e20000000800 */
[----:B------:R-:W-:Y:S02]  /*1eee0*/  IMAD.MOV.U32 R60, RZ, RZ, R44 ;  /* 0x000000ffff3c7224 */ /* 0x000fe400078e002c */
[--C-:B------:R-:W-:Y:S01]  /*1eef0*/  FFMA.FTZ R44, R57, c[0x0][0x23c], -R6.reuse ;  /* 0x00008f00392c7a23 */ /* 0x100fe20000010806 */
[----:B------:R-:W-:Y:S01]  /*1ef00*/  MOV R57, R40 ;  /* 0x0000002800397202 */ /* 0x000fe20000000f00 */
[----:B--2---:R-:W-:Y:S02]  /*1ef10*/  FFMA.FTZ R3, R63, c[0x0][0x23c], -R7 ;  /* 0x00008f003f037a23 */ /* 0x004fe40000010807 */
[--C-:B------:R-:W-:Y:S02]  /*1ef20*/  FFMA.FTZ R40, R53, c[0x0][0x23c], -R6.reuse ;  /* 0x00008f0035287a23 */ /* 0x100fe40000010806 */
[----:B------:R-:W-:Y:S01]  /*1ef30*/  IMAD.MOV.U32 R53, RZ, RZ, R143 ;  /* 0x000000ffff357224 */ /* 0x000fe200078e008f */
[----:B------:R2:W-:Y:S01]  /*1ef40*/  MUFU.EX2 R34, R3 ;  /* 0x0000000300227308 */ /* 0x0005e20000000800 */
[----:B------:R-:W-:Y:S02]  /*1ef50*/  FFMA.FTZ R49, R49, c[0x0][0x23c], -R6 ;  /* 0x00008f0031317a23 */ /* 0x000fe40000010806 */
[----:B------:R-:W-:Y:S01]  /*1ef60*/  IMAD.MOV.U32 R58, RZ, RZ, R130 ;  /* 0x000000ffff3a7224 */ /* 0x000fe200078e0082 */
[----:B---3--:R-:W-:Y:S01]  /*1ef70*/  FMNMX.FTZ R135, R135, R8, !PT ;  /* 0x0000000887877209 */ /* 0x008fe20007810000 */
[--C-:B------:R-:W-:Y:S02]  /*1ef80*/  FFMA.FTZ R130, R61, c[0x0][0x23c], -R7.reuse ;  /* 0x00008f003d827a23 */ /* 0x100fe40000010807 */
[--C-:B------:R-:W-:Y:S02]  /*1ef90*/  FFMA.FTZ R56, R56, c[0x0][0x23c], -R7.reuse ;  /* 0x00008f0038387a23 */ /* 0x100fe40000010807 */
[----:B------:R-:W3:Y:S01]  /*1efa0*/  SHFL.BFLY PT, R4, R135, 0x1, 0x1f ;  /* 0x0c201f0087047f89 */ /* 0x000ee200000e0000 */
[--C-:B------:R-:W-:Y:S02]  /*1efb0*/  FFMA.FTZ R51, R51, c[0x0][0x23c], -R7.reuse ;  /* 0x00008f0033337a23 */ /* 0x100fe40000010807 */
[--C-:B------:R-:W-:Y:S02]  /*1efc0*/  FFMA.FTZ R48, R48, c[0x0][0x23c], -R7.reuse ;  /* 0x00008f0030307a23 */ /* 0x100fe40000010807 */
[--C-:B------:R-:W-:Y:S02]  /*1efd0*/  FFMA.FTZ R46, R46, c[0x0][0x23c], -R7.reuse ;  /* 0x00008f002e2e7a23 */ /* 0x100fe40000010807 */
[----:B------:R-:W-:Y:S01]  /*1efe0*/  FFMA.FTZ R65, R41, c[0x0][0x23c], -R7 ;  /* 0x00008f0029417a23 */ /* 0x000fe20000010807 */
[----:B-1----:R-:W1:Y:S01]  /*1eff0*/  SHFL.BFLY PT, R2, R0, 0x2, 0x1f ;  /* 0x0c401f0000027f89 */ /* 0x002e6200000e0000 */
[----:B------:R-:W-:Y:S02]  /*1f000*/  IMAD.MOV.U32 R61, RZ, RZ, R39 ;  /* 0x000000ffff3d7224 */ /* 0x000fe400078e0027 */
[----:B--2---:R-:W-:Y:S05]  /*1f010*/  FFMA.FTZ R3, R64, c[0x0][0x23c], -R6 ;  /* 0x00008f0040037a23 */ /* 0x004fea0000010806 */
[----:B------:R-:W-:Y:S01]  /*1f020*/  LDSM.16.MT88.4 R36, [R222+0xc000] ;  /* 0x00c00000de24783b */ /* 0x000fe20000004200 */
[----:B------:R2:W4:Y:S01]  /*1f030*/  MUFU.EX2 R31, R3 ;  /* 0x00000003001f7308 */ /* 0x0005220000000800 */
[----:B---3--:R-:W-:Y:S04]  /*1f040*/  FMNMX.FTZ R135, R135, R4, !PT ;  /* 0x0000000487877209 */ /* 0x008fe80007810000 */
[C---:B------:R-:W-:Y:S01]  /*1f050*/  FSETP.NEU.FTZ.AND P0, PT, R135.reuse, -INF , PT ;  /* 0xff8000008700780b */ /* 0x040fe20003f1d000 */
[----:B------:R-:W-:Y:S01]  /*1f060*/  FMUL.FTZ R8, R135, c[0x0][0x23c] ;  /* 0x00008f0087087a20 */ /* 0x000fe20000410000 */
[----:B-1----:R-:W-:Y:S01]  /*1f070*/  FMNMX.FTZ R0, R0, R2, !PT ;  /* 0x0000000200007209 */ /* 0x002fe20007810000 */
[----:B------:R-:W-:Y:S03]  /*1f080*/  FFMA.FTZ R2, R50, c[0x0][0x23c], -R7 ;  /* 0x00008f0032027a23 */ /* 0x000fe60000010807 */
[----:B------:R-:W-:Y:S01]  /*1f090*/  FSEL R8, R8, RZ, P0 ;  /* 0x000000ff08087208 */ /* 0x000fe20000000000 */
[----:B------:R1:W-:Y:S01]  /*1f0a0*/  MUFU.EX2 R64, R2 ;  /* 0x0000000200407308 */ /* 0x0003e20000000800 */
[----:B------:R-:W3:Y:S03]  /*1f0b0*/  SHFL.BFLY PT, R4, R0, 0x1, 0x1f ;  /* 0x0c201f0000047f89 */ /* 0x000ee600000e0000 */
[--C-:B------:R-:W-:Y:S02]  /*1f0c0*/  FFMA.FTZ R5, R15, c[0x0][0x23c], -R8.reuse ;  /* 0x00008f000f057a23 */ /* 0x100fe40000010808 */
[----:B------:R-:W-:Y:S02]  /*1f0d0*/  FFMA.FTZ R219, R21, c[0x0][0x23c], -R8 ;  /* 0x00008f0015db7a23 */ /* 0x000fe40000010808 */
[----:B--2---:R-:W-:Y:S02]  /*1f0e0*/  FFMA.FTZ R3, R47, c[0x0][0x23c], -R6 ;  /* 0x00008f002f037a23 */ /* 0x004fe40000010806 */
[----:B----4-:R-:W-:Y:S02]  /*1f0f0*/  IMAD.MOV.U32 R47, RZ, RZ, R31 ;  /* 0x000000ffff2f7224 */ /* 0x010fe400078e001f */
[----:B------:R2:W4:Y:S01]  /*1f100*/  MUFU.EX2 R227, R3 ;  /* 0x0000000300e37308 */ /* 0x0005220000000800 */
[----:B------:R-:W-:Y:S02]  /*1f110*/  FFMA.FTZ R218, R20, c[0x0][0x23c], -R8 ;  /* 0x00008f0014da7a23 */ /* 0x000fe40000010808 */
[----:B------:R-:W-:Y:S02]  /*1f120*/  FFMA.FTZ R15, R45, c[0x0][0x23c], -R6 ;  /* 0x00008f002d0f7a23 */ /* 0x000fe40000010806 */
[----:B------:R-:W-:Y:S02]  /*1f130*/  IMAD.MOV.U32 R45, RZ, RZ, R142 ;  /* 0x000000ffff2d7224 */ /* 0x000fe400078e008e */
[--C-:B------:R-:W-:Y:S02]  /*1f140*/  FFMA.FTZ R232, R13, c[0x0][0x23c], -R8.reuse ;  /* 0x00008f000de87a23 */ /* 0x100fe40000010808 */
[--C-:B------:R-:W-:Y:S01]  /*1f150*/  FFMA.FTZ R231, R11, c[0x0][0x23c], -R8.reuse ;  /* 0x00008f000be77a23 */ /* 0x100fe20000010808 */
[----:B------:R4:W-:Y:S01]  /*1f160*/  MUFU.EX2 R63, R5 ;  /* 0x00000005003f7308 */ /* 0x0009e20000000800 */
[--C-:B------:R-:W-:Y:S02]  /*1f170*/  FFMA.FTZ R230, R10, c[0x0][0x23c], -R8.reuse ;  /* 0x00008f000ae67a23 */ /* 0x100fe40000010808 */
[--C-:B------:R-:W-:Y:S02]  /*1f180*/  FFMA.FTZ R229, R9, c[0x0][0x23c], -R8.reuse ;  /* 0x00008f0009e57a23 */ /* 0x100fe40000010808 */
[----:B-1----:R-:W-:Y:S01]  /*1f190*/  FFMA.FTZ R2, R52, c[0x0][0x23c], -R7 ;  /* 0x00008f0034027a23 */ /* 0x002fe20000010807 */
[----:B---3--:R-:W-:Y:S01]  /*1f1a0*/  FMNMX.FTZ R134, R0, R4, !PT ;  /* 0x0000000400867209 */ /* 0x008fe20007810000 */
[--C-:B------:R-:W-:Y:S01]  /*1f1b0*/  FFMA.FTZ R52, R19, c[0x0][0x23c], -R8.reuse ;  /* 0x00008f0013347a23 */ /* 0x100fe20000010808 */
[----:B------:R-:W-:Y:S01]  /*1f1c0*/  FSEL R0, R135, RZ, P0 ;  /* 0x000000ff87007208 */ /* 0x000fe20000000000 */
[--C-:B------:R-:W-:Y:S01]  /*1f1d0*/  FFMA.FTZ R217, R25, c[0x0][0x23c], -R8.reuse ;  /* 0x00008f0019d97a23 */ /* 0x100fe20000010808 */
[----:B------:R1:W3:Y:S01]  /*1f1e0*/  MUFU.EX2 R226, R2 ;  /* 0x0000000200e27308 */ /* 0x0002e20000000800 */
[----:B------:R-:W-:Y:S01]  /*1f1f0*/  FSETP.NEU.FTZ.AND P0, PT, R134, -INF , PT ;  /* 0xff8000008600780b */ /* 0x000fe20003f1d000 */
[--C-:B------:R-:W-:Y:S01]  /*1f200*/  FFMA.FTZ R216, R24, c[0x0][0x23c], -R8.reuse ;  /* 0x00008f0018d87a23 */ /* 0x100fe20000010808 */
[----:B--2---:R-:W-:Y:S01]  /*1f210*/  FSEL R3, R137, RZ, P2 ;  /* 0x000000ff89037208 */ /* 0x004fe20001000000 */
[--C-:B------:R-:W-:Y:S01]  /*1f220*/  FFMA.FTZ R50, R17, c[0x0][0x23c], -R8.reuse ;  /* 0x00008f0011327a23 */ /* 0x100fe20000010808 */
[----:B----4-:R-:W-:Y:S01]  /*1f230*/  F2FP.BF16.PACK_AB R142, R227, R47 ;  /* 0x0000002fe38e723e */ /* 0x010fe200000010ff */
[----:B------:R-:W-:Y:S02]  /*1f240*/  FFMA.FTZ R66, R14, c[0x0][0x23c], -R8 ;  /* 0x00008f000e427a23 */ /* 0x000fe40000010808 */
[----:B------:R-:W-:Y:S02]  /*1f250*/  FADD.FTZ R5, -R3, R132 ;  /* 0x0000008403057221 */ /* 0x000fe40000010100 */
[----:B------:R-:W-:Y:S01]  /*1f260*/  FADD.FTZ R3, -R0, R139 ;  /* 0x0000008b00037221 */ /* 0x000fe20000010100 */
[----:B------:R-:W-:Y:S01]  /*1f270*/  FSEL R0, R134, RZ, P0 ;  /* 0x000000ff86007208 */ /* 0x000fe20000000000 */
[--C-:B-1----:R-:W-:Y:S01]  /*1f280*/  FFMA.FTZ R2, R67, c[0x0][0x23c], -R8.reuse ;  /* 0x00008f0043027a23 */ /* 0x102fe20000010808 */
[----:B---3--:R-:W-:Y:S01]  /*1f290*/  F2FP.BF16.PACK_AB R143, R226, R64 ;  /* 0x00000040e28f723e */ /* 0x008fe200000010ff */
[--C-:B------:R-:W-:Y:S02]  /*1f2a0*/  FFMA.FTZ R67, R23, c[0x0][0x23c], -R8.reuse ;  /* 0x00008f0017437a23 */ /* 0x100fe40000010808 */
[----:B------:R1:W-:Y:S01]  /*1f2b0*/  MUFU.EX2 R208, R2 ;  /* 0x0000000200d07308 */ /* 0x0003e20000000800 */
[----:B------:R-:W2:Y:S01]  /*1f2c0*/  LDSM.16.MT88.4 R20, [R221+0xc000] ;  /* 0x00c00000dd14783b */ /* 0x000ea20000004200 */
[--C-:B-1----:R-:W-:Y:S02]  /*1f2d0*/  FFMA.FTZ R2, R12, c[0x0][0x23c], -R8.reuse ;  /* 0x00008f000c027a23 */ /* 0x102fe40000010808 */
[----:B------:R-:W-:Y:S06]  /*1f2e0*/  FFMA.FTZ R12, R16, c[0x0][0x23c], -R8 ;  /* 0x00008f00100c7a23 */ /* 0x000fec0000010808 */
[----:B------:R1:W3:Y:S10]  /*1f2f0*/  MUFU.EX2 R31, R2 ;  /* 0x00000002001f7308 */ /* 0x0002f40000000800 */
[----:B------:R4:W-:Y:S01]  /*1f300*/  MUFU.EX2 R225, R12 ;  /* 0x0000000c00e17308 */ /* 0x0009e20000000800 */
[----:B-1----:R-:W-:Y:S01]  /*1f310*/  FSEL R2, R136, RZ, P1 ;  /* 0x000000ff88027208 */ /* 0x002fe20000800000 */
[----:B---3--:R-:W-:Y:S04]  /*1f320*/  IMAD.MOV.U32 R41, RZ, RZ, R31 ;  /* 0x000000ffff297224 */ /* 0x008fe800078e001f */
[----:B------:R-:W-:Y:S02]  /*1f330*/  FADD.FTZ R4, -R2, R133 ;  /* 0x0000008502047221 */ /* 0x000fe40000010100 */
[----:B------:R-:W-:Y:S05]  /*1f340*/  FMUL.FTZ R2, R134, c[0x0][0x23c] ;  /* 0x00008f0086027a20 */ /* 0x000fea0000410000 */
[----:B------:R-:W-:Y:S01]  /*1f350*/  FSEL R139, R2, RZ, P0 ;  /* 0x000000ff028b7208 */ /* 0x000fe20000000000 */
[----:B------:R-:W-:Y:S01]  /*1f360*/  FADD.FTZ R2, -R0, R140 ;  /* 0x0000008c00027221 */ /* 0x000fe20000010100 */
[----:B------:R-:W-:Y:S02]  /*1f370*/  F2FP.BF16.PACK_AB R140, R33, R210 ;  /* 0x000000d2218c723e */ /* 0x000fe400000010ff */
[----:B------:R-:W-:Y:S01]  /*1f380*/  PLOP3.LUT P0, PT, PT, PT, UP0, 0x80, 0x0 ;  /* 0x000000000000781c */ /* 0x000fe20003f0f008 */
[--C-:B------:R-:W-:Y:S02]  /*1f390*/  FFMA.FTZ R0, R18, c[0x0][0x23c], -R139.reuse ;  /* 0x00008f0012007a23 */ /* 0x100fe4000001088b */
[----:B----4-:R-:W-:Y:S01]  /*1f3a0*/  FFMA.FTZ R12, R141, c[0x0][0x23c], -R139 ;  /* 0x00008f008d0c7a23 */ /* 0x010fe2000001088b */
[----:B------:R-:W-:Y:S01]  /*1f3b0*/  F2FP.BF16.PACK_AB R141, R34, R209 ;  /* 0x000000d1228d723e */ /* 0x000fe200000010ff */
[----:B------:R1:W-:Y:S10]  /*1f3c0*/  MUFU.EX2 R62, R0 ;  /* 0x00000000003e7308 */ /* 0x0003f40000000800 */
[----:B------:R3:W-:Y:S01]  /*1f3d0*/  MUFU.EX2 R215, R12 ;  /* 0x0000000c00d77308 */ /* 0x0007e20000000800 */
[----:B-1----:R-:W-:Y:S09]  /*1f3e0*/  FMUL.FTZ R0, R5, c[0x0][0x23c] ;  /* 0x00008f0005007a20 */ /* 0x002ff20000410000 */
[----:B------:R1:W4:Y:S01]  /*1f3f0*/  MUFU.EX2 R133, R0 ;  /* 0x0000000000857308 */ /* 0x0003220000000800 */
[----:B---3--:R-:W-:Y:S01]  /*1f400*/  FFMA.FTZ R12, R43, c[0x0][0x23c], -R6 ;  /* 0x00008f002b0c7a23 */ /* 0x008fe20000010806 */
[----:B------:R-:W-:Y:S01]  /*1f410*/  MOV R43, R131 ;  /* 0x00000083002b7202 */ /* 0x000fe20000000f00 */
[----:B------:R-:W-:Y:S01]  /*1f420*/  FFMA.FTZ R131, R59, c[0x0][0x23c], -R7 ;  /* 0x00008f003b837a23 */ /* 0x000fe20000010807 */
[----:B------:R-:W-:Y:S01]  /*1f430*/  MOV R59, R15 ;  /* 0x0000000f003b7202 */ /* 0x000fe20000000f00 */
[----:B------:R-:W-:Y:S02]  /*1f440*/  IMAD.MOV.U32 R35, RZ, RZ, R12 ;  /* 0x000000ffff237224 */ /* 0x000fe400078e000c */
[----:B-1----:R-:W-:Y:S02]  /*1f450*/  FMUL.FTZ R0, R4, c[0x0][0x23c] ;  /* 0x00008f0004007a20 */ /* 0x002fe40000410000 */
[C---:B----4-:R-:W-:Y:S02]  /*1f460*/  FMUL.FTZ R4, R133.reuse, R148 ;  /* 0x0000009485047220 */ /* 0x050fe40000410000 */
[----:B------:R1:W3:Y:S01]  /*1f470*/  MUFU.EX2 R132, R0 ;  /* 0x0000000000847308 */ /* 0x0002e20000000800 */
[C---:B------:R-:W-:Y:S02]  /*1f480*/  FMUL.FTZ R5, R133.reuse, R149 ;  /* 0x0000009585057220 */ /* 0x040fe40000410000 */
[C---:B------:R-:W-:Y:S02]  /*1f490*/  FMUL.FTZ R16, R133.reuse, R152 ;  /* 0x0000009885107220 */ /* 0x040fe40000410000 */
[C---:B------:R-:W-:Y:S02]  /*1f4a0*/  FMUL.FTZ R17, R133.reuse, R153 ;  /* 0x0000009985117220 */ /* 0x040fe40000410000 */
        /* <DEDUP_REMOVED lines=17> */
[-C--:B--2---:R-:W-:Y:S01]  /*1f5c0*/  HMMA.16816.F32.BF16 R4, R140, R20.reuse, R4 ;  /* 0x000000148c04723c */ /* 0x084fe20000041804 */
[C---:B------:R-:W-:Y:S02]  /*1f5d0*/  FMUL.FTZ R19, R132.reuse, R155 ;  /* 0x0000009b84137220 */ /* 0x040fe40000410000 */
[----:B------:R-:W-:Y:S02]  /*1f5e0*/  IMAD.MOV.U32 R155, RZ, RZ, R34 ;  /* 0x000000ffff9b7224 */ /* 0x000fe400078e0022 */
[C---:B------:R-:W-:Y:S02]  /*1f5f0*/  FMUL.FTZ R34, R132.reuse, R170 ;  /* 0x000000aa84227220 */ /* 0x040fe40000410000 */
[----:B------:R-:W-:Y:S02]  /*1f600*/  FMUL.FTZ R35, R132, R171 ;  /* 0x000000ab84237220 */ /* 0x000fe40000410000 */
[----:B------:R-:W-:Y:S03]  /*1f610*/  IMAD.MOV.U32 R171, RZ, RZ, R48 ;  /* 0x000000ffffab7224 */ /* 0x000fe600078e0030 */
[----:B------:R-:W-:Y:S02]  /*1f620*/  FMUL.FTZ R48, R133, R184 ;  /* 0x000000b885307220 */ /* 0x000fe40000410000 */
[----:B------:R-:W-:Y:S02]  /*1f630*/  IMAD.MOV.U32 R170, RZ, RZ, R59 ;  /* 0x000000ffffaa7224 */ /* 0x000fe400078e003b */
[----:B-1----:R-:W-:Y:S02]  /*1f640*/  FMUL.FTZ R0, R2, c[0x0][0x23c] ;  /* 0x00008f0002007a20 */ /* 0x002fe40000410000 */
[----:B------:R-:W-:Y:S02]  /*1f650*/  FFMA.FTZ R2, R28, c[0x0][0x23c], -R139 ;  /* 0x00008f001c027a23 */ /* 0x000fe4000001088b */
[----:B---3--:R-:W-:Y:S01]  /*1f660*/  FMUL.FTZ R8, R3, R144 ;  /* 0x0000009003087220 */ /* 0x008fe20000410000 */
[----:B------:R-:W-:Y:S01]  /*1f670*/  F2FP.BF16.PACK_AB R144, R41, R208 ;  /* 0x000000d02990723e */ /* 0x000fe200000010ff */
[----:B------:R1:W-:Y:S01]  /*1f680*/  MUFU.EX2 R228, R2 ;  /* 0x0000000200e47308 */ /* 0x0003e20000000800 */
[C---:B------:R-:W-:Y:S01]  /*1f690*/  FMUL.FTZ R9, R3.reuse, R145 ;  /* 0x0000009103097220 */ /* 0x040fe20000410000 */
[----:B------:R-:W-:Y:S01]  /*1f6a0*/  F2FP.BF16.PACK_AB R145, R62, R215 ;  /* 0x000000d73e91723e */ /* 0x000fe200000010ff */
[C---:B------:R-:W-:Y:S02]  /*1f6b0*/  FMUL.FTZ R12, R3.reuse, R156 ;  /* 0x0000009c030c7220 */ /* 0x040fe40000410000 */
[C---:B------:R-:W-:Y:S01]  /*1f6c0*/  FMUL.FTZ R13, R3.reuse, R157 ;  /* 0x0000009d030d7220 */ /* 0x040fe20000410000 */
[----:B------:R-:W-:Y:S01]  /*1f6d0*/  MOV R157, R64 ;  /* 0x00000040009d7202 */ /* 0x000fe20000000f00 */
[C---:B------:R-:W-:Y:S01]  /*1f6e0*/  FMUL.FTZ R24, R3.reuse, R160 ;  /* 0x000000a003187220 */ /* 0x040fe20000410000 */
[----:B------:R-:W-:Y:S01]  /*1f6f0*/  MOV R160, R43 ;  /* 0x0000002b00a07202 */ /* 0x000fe20000000f00 */
[C---:B------:R-:W-:Y:S01]  /*1f700*/  FMUL.FTZ R25, R3.reuse, R161 ;  /* 0x000000a103197220 */ /* 0x040fe20000410000 */
[----:B------:R-:W2:Y:S01]  /*1f710*/  MUFU.EX2 R0, R0 ;  /* 0x0000000000007308 */ /* 0x000ea20000000800 */
[C---:B------:R-:W-:Y:S02]  /*1f720*/  FMUL.FTZ R28, R3.reuse, R172 ;  /* 0x000000ac031c7220 */ /* 0x040fe40000410000 */
[C---:B------:R-:W-:Y:S02]  /*1f730*/  FMUL.FTZ R29, R3.reuse, R173 ;  /* 0x000000ad031d7220 */ /* 0x040fe40000410000 */
[C---:B------:R-:W-:Y:S02]  /*1f740*/  FMUL.FTZ R41, R3.reuse, R177 ;  /* 0x000000b103297220 */ /* 0x040fe40000410000 */
[----:B------:R-:W-:Y:S02]  /*1f750*/  IMAD.MOV.U32 R177, RZ, RZ, R55 ;  /* 0x000000ffffb17224 */ /* 0x000fe400078e0037 */
[----:B------:R-:W-:Y:S02]  /*1f760*/  IMAD.MOV.U32 R161, RZ, RZ, R45 ;  /* 0x000000ffffa17224 */ /* 0x000fe400078e002d */
[----:B------:R-:W-:Y:S02]  /*1f770*/  FMUL.FTZ R45, R3, R189 ;  /* 0x000000bd032d7220 */ /* 0x000fe40000410000 */
[----:B------:R-:W-:Y:S01]  /*1f780*/  IMAD.MOV.U32 R173, RZ, RZ, R44 ;  /* 0x000000ffffad7224 */ /* 0x000fe200078e002c */
[----:B------:R-:W-:Y:S01]  /*1f790*/  MUFU.EX2 R189, R216 ;  /* 0x000000d800bd7308 */ /* 0x000fe20000000800 */
[----:B-1----:R-:W-:Y:S02]  /*1f7a0*/  FFMA.FTZ R2, R27, c[0x0][0x23c], -R139 ;  /* 0x00008f001b027a23 */ /* 0x002fe4000001088b */
[----:B------:R-:W-:Y:S02]  /*1f7b0*/  FMUL.FTZ R44, R3, R188 ;  /* 0x000000bc032c7220 */ /* 0x000fe40000410000 */
[----:B------:R-:W-:Y:S02]  /*1f7c0*/  IMAD.MOV.U32 R172, RZ, RZ, R50 ;  /* 0x000000ffffac7224 */ /* 0x000fe400078e0032 */
[----:B------:R-:W-:Y:S02]  /*1f7d0*/  FMUL.FTZ R50, R132, R186 ;  /* 0x000000ba84327220 */ /* 0x000fe40000410000 */
[----:B------:R-:W-:Y:S01]  /*1f7e0*/  IMAD.MOV.U32 R156, RZ, RZ, R63 ;  /* 0x000000ffff9c7224 */ /* 0x000fe200078e003f */
[----:B------:R-:W1:Y:S01]  /*1f7f0*/  MUFU.EX2 R220, R2 ;  /* 0x0000000200dc7308 */ /* 0x000e620000000800 */
[C---:B--2---:R-:W-:Y:S01]  /*1f800*/  FMUL.FTZ R10, R0.reuse, R146 ;  /* 0x00000092000a7220 */ /* 0x044fe20000410000 */
[----:B------:R-:W-:Y:S01]  /*1f810*/  F2FP.BF16.PACK_AB R146, R225, R63 ;  /* 0x0000003fe192723e */ /* 0x000fe200000010ff */
[C---:B------:R-:W-:Y:S02]  /*1f820*/  FMUL.FTZ R11, R0.reuse, R147 ;  /* 0x00000093000b7220 */ /* 0x040fe40000410000 */
[C---:B------:R-:W-:Y:S02]  /*1f830*/  FMUL.FTZ R14, R0.reuse, R158 ;  /* 0x0000009e000e7220 */ /* 0x040fe40000410000 */
[C---:B------:R-:W-:Y:S02]  /*1f840*/  FMUL.FTZ R15, R0.reuse, R159 ;  /* 0x0000009f000f7220 */ /* 0x040fe40000410000 */
[C---:B------:R-:W-:Y:S01]  /*1f850*/  FMUL.FTZ R26, R0.reuse, R162 ;  /* 0x000000a2001a7220 */ /* 0x040fe20000410000 */
[----:B------:R-:W-:Y:S01]  /*1f860*/  MOV R162, R53 ;  /* 0x0000003500a27202 */ /* 0x000fe20000000f00 */
[C---:B------:R-:W-:Y:S01]  /*1f870*/  FMUL.FTZ R27, R0.reuse, R163 ;  /* 0x000000a3001b7220 */ /* 0x040fe20000410000 */
[----:B------:R-:W-:Y:S01]  /*1f880*/  MUFU.EX2 R173, R173 ;  /* 0x000000ad00ad7308 */ /* 0x000fe20000000800 */
[C---:B------:R-:W-:Y:S02]  /*1f890*/  FMUL.FTZ R30, R0.reuse, R174 ;  /* 0x000000ae001e7220 */ /* 0x040fe40000410000 */
[C---:B------:R-:W-:Y:S02]  /*1f8a0*/  FMUL.FTZ R31, R0.reuse, R175 ;  /* 0x000000af001f7220 */ /* 0x040fe40000410000 */
[C---:B------:R-:W-:Y:S02]  /*1f8b0*/  FMUL.FTZ R43, R0.reuse, R179 ;  /* 0x000000b3002b7220 */ /* 0x040fe40000410000 */
[----:B------:R-:W-:Y:S02]  /*1f8c0*/  IMAD.MOV.U32 R158, RZ, RZ, R47 ;  /* 0x000000ffff9e7224 */ /* 0x000fe400078e002f */
[----:B------:R-:W-:Y:S02]  /*1f8d0*/  FMUL.FTZ R47, R0, R191 ;  /* 0x000000bf002f7220 */ /* 0x000fe40000410000 */
[----:B------:R-:W-:Y:S01]  /*1f8e0*/  IMAD.MOV.U32 R163, RZ, RZ, R57 ;  /* 0x000000ffffa37224 */ /* 0x000fe200078e0039 */
[----:B-1----:R-:W-:Y:S01]  /*1f8f0*/  F2FP.BF16.PACK_AB R147, R220, R228 ;  /* 0x000000e4dc93723e */ /* 0x002fe200000010ff */
[C---:B------:R-:W-:Y:S01]  /*1f900*/  FMUL.FTZ R57, R3.reuse, R193 ;  /* 0x000000c103397220 */ /* 0x040fe20000410000 */
[----:B------:R-:W-:Y:S01]  /*1f910*/  MOV R2, R46 ;  /* 0x0000002e00027202 */ /* 0x000fe20000000f00 */
[----:B------:R-:W-:Y:S02]  /*1f920*/  IMAD.MOV.U32 R159, RZ, RZ, R62 ;  /* 0x000000ffff9f7224 */ /* 0x000fe400078e003e */
[C---:B------:R-:W-:Y:S02]  /*1f930*/  FMUL.FTZ R72, R3.reuse, R72 ;  /* 0x0000004803487220 */ /* 0x040fe40000410000 */
[C---:B------:R-:W-:Y:S01]  /*1f940*/  HMMA.16816.F32.BF16 R8, R144.reuse, R20, R8 ;  /* 0x000000149008723c */ /* 0x040fe20000041808 */
[C---:B------:R-:W-:Y:S02]  /*1f950*/  FMUL.FTZ R73, R3.reuse, R73 ;  /* 0x0000004903497220 */ /* 0x040fe40000410000 */
[C---:B------:R-:W-:Y:S02]  /*1f960*/  FMUL.FTZ R76, R3.reuse, R76 ;  /* 0x0000004c034c7220 */ /* 0x040fe40000410000 */
[C---:B------:R-:W-:Y:S02]  /*1f970*/  FMUL.FTZ R77, R3.reuse, R77 ;  /* 0x0000004d034d7220 */ /* 0x040fe40000410000 */
[C---:B------:R-:W-:Y:S01]  /*1f980*/  FMUL.FTZ R88, R3.reuse, R88 ;  /* 0x0000005803587220 */ /* 0x040fe20000410000 */
[-C--:B------:R-:W-:Y:S01]  /*1f990*/  HMMA.16816.F32.BF16 R12, R144, R22.reuse, R12 ;  /* 0x00000016900c723c */ /* 0x080fe2000004180c */
[C---:B------:R-:W-:Y:S03]  /*1f9a0*/  FMUL.FTZ R89, R3.reuse, R89 ;  /* 0x0000005903597220 */ /* 0x040fe60000410000 */
        /* <DEDUP_REMOVED lines=15> */
[-C--:B------:R-:W-:Y:S01]  /*1faa0*/  HMMA.16816.F32.BF16 R20, R140, R36.reuse, R20 ;  /* 0x000000248c14723c */ /* 0x080fe20000041814 */
[C---:B------:R-:W-:Y:S01]  /*1fab0*/  FMUL.FTZ R109, R3.reuse, R109 ;  /* 0x0000006d036d7220 */ /* 0x040fe20000410000 */
[----:B------:R-:W-:Y:S01]  /*1fac0*/  MUFU.EX2 R167, R167 ;  /* 0x000000a700a77308 */ /* 0x000fe20000000800 */
[C---:B------:R-:W-:Y:S02]  /*1fad0*/  FMUL.FTZ R120, R3.reuse, R120 ;  /* 0x0000007803787220 */ /* 0x040fe40000410000 */
[C---:B------:R-:W-:Y:S02]  /*1fae0*/  FMUL.FTZ R121, R3.reuse, R121 ;  /* 0x0000007903797220 */ /* 0x040fe40000410000 */
[C---:B------:R-:W-:Y:S01]  /*1faf0*/  FMUL.FTZ R124, R3.reuse, R124 ;  /* 0x0000007c037c7220 */ /* 0x040fe20000410000 */
[C---:B------:R-:W-:Y:S01]  /*1fb00*/  HMMA.16816.F32.BF16 R24, R144.reuse, R36, R24 ;  /* 0x000000249018723c */ /* 0x040fe20000041818 */
[----:B------:R-:W-:Y:S03]  /*1fb10*/  FMUL.FTZ R125, R3, R125 ;  /* 0x0000007d037d7220 */ /* 0x000fe60000410000 */
[----:B------:R-:W-:Y:S02]  /*1fb20*/  FFMA.FTZ R216, R160, c[0x0][0x23c], -R139 ;  /* 0x00008f00a0d87a23 */ /* 0x000fe4000001088b */
[C---:B------:R-:W-:Y:S02]  /*1fb30*/  FMUL.FTZ R42, R0.reuse, R178 ;  /* 0x000000b2002a7220 */ /* 0x040fe40000410000 */
[-C--:B------:R-:W-:Y:S01]  /*1fb40*/  HMMA.16816.F32.BF16 R28, R144, R38.reuse, R28 ;  /* 0x00000026901c723c */ /* 0x080fe2000004181c */
[C---:B------:R-:W-:Y:S01]  /*1fb50*/  FMUL.FTZ R36, R133.reuse, R180 ;  /* 0x000000b485247220 */ /* 0x040fe20000410000 */
[----:B------:R-:W-:Y:S02]  /*1fb60*/  MUFU.EX2 R216, R216 ;  /* 0x000000d800d87308 */ /* 0x000fe40000000800 */
[----:B------:R-:W-:Y:S02]  /*1fb70*/  FMUL.FTZ R37, R133, R181 ;  /* 0x000000b585257220 */ /* 0x000fe40000410000 */
[----:B------:R-:W-:Y:S02]  /*1fb80*/  FMUL.FTZ R46, R0, R190 ;  /* 0x000000be002e7220 */ /* 0x000fe40000410000 */
[C---:B------:R-:W-:Y:S01]  /*1fb90*/  HMMA.16816.F32.BF16 R32, R140.reuse, R38, R32 ;  /* 0x000000268c20723c */ /* 0x040fe20000041820 */
[----:B------:R-:W-:Y:S03]  /*1fba0*/  IMAD.MOV.U32 R181, RZ, RZ, R51 ;  /* 0x000000ffffb57224 */ /* 0x000fe600078e0033 */
[C---:B------:R-:W-:Y:S02]  /*1fbb0*/  FMUL.FTZ R51, R132.reuse, R187 ;  /* 0x000000bb84337220 */ /* 0x040fe40000410000 */
[----:B------:R-:W-:Y:S02]  /*1fbc0*/  IMAD.MOV.U32 R174, RZ, RZ, R56 ;  /* 0x000000ffffae7224 */ /* 0x000fe400078e0038 */
[C---:B------:R-:W-:Y:S04]  /*1fbd0*/  FMUL.FTZ R38, R132.reuse, R182 ;  /* 0x000000b684267220 */ /* 0x040fe80000410000 */
[----:B------:R-:W-:Y:S01]  /*1fbe0*/  IMAD.MOV.U32 R182, RZ, RZ, R40 ;  /* 0x000000ffffb67224 */ /* 0x000fe200078e0028 */
[----:B------:R-:W-:Y:S01]  /*1fbf0*/  MUFU.EX2 R174, R174 ;  /* 0x000000ae00ae7308 */ /* 0x000fe20000000800 */
[C---:B------:R-:W-:Y:S01]  /*1fc00*/  FMUL.FTZ R40, R3.reuse, R176 ;  /* 0x000000b003287220 */ /* 0x040fe20000410000 */
[----:B------:R-:W-:Y:S01]  /*1fc10*/  MOV R176, R54 ;  /* 0x0000003600b07202 */ /* 0x000fe20000000f00 */
[----:B------:R-:W-:Y:S01]  /*1fc20*/  FMUL.FTZ R39, R132, R183 ;  /* 0x000000b784277220 */ /* 0x000fe20000410000 */
[----:B------:R-:W1:Y:S01]  /*1fc30*/  LDSM.16.MT88.4 R52, [R224+0xc000] ;  /* 0x00c00000e034783b */ /* 0x000e620000004200 */
[----:B------:R-:W-:Y:S01]  /*1fc40*/  FMUL.FTZ R56, R3, R192 ;  /* 0x000000c003387220 */ /* 0x000fe20000410000 */
[----:B------:R-:W-:Y:S01]  /*1fc50*/  MOV R183, R49 ;  /* 0x0000003100b77202 */ /* 0x000fe20000000f00 */
[----:B------:R-:W-:Y:S01]  /*1fc60*/  FMUL.FTZ R49, R133, R185 ;  /* 0x000000b985317220 */ /* 0x000fe20000410000 */
[----:B------:R-:W-:Y:S01]  /*1fc70*/  MOV R185, R153 ;  /* 0x0000009900b97202 */ /* 0x000fe20000000f00 */
[C---:B------:R-:W-:Y:S01]  /*1fc80*/  FMUL.FTZ R58, R0.reuse, R194 ;  /* 0x000000c2003a7220 */ /* 0x040fe20000410000 */
[----:B------:R-:W-:Y:S01]  /*1fc90*/  MUFU.EX2 R182, R182 ;  /* 0x000000b600b67308 */ /* 0x000fe20000000800 */
[C---:B------:R-:W-:Y:S02]  /*1fca0*/  FMUL.FTZ R59, R0.reuse, R195 ;  /* 0x000000c3003b7220 */ /* 0x040fe40000410000 */
[----:B------:R-:W-:Y:S02]  /*1fcb0*/  IMAD.MOV.U32 R165, RZ, RZ, R61 ;  /* 0x000000ffffa57224 */ /* 0x000fe400078e003d */
[C---:B------:R-:W-:Y:S02]  /*1fcc0*/  FMUL.FTZ R61, R3.reuse, R205 ;  /* 0x000000cd033d7220 */ /* 0x040fe40000410000 */
[----:B------:R-:W-:Y:S02]  /*1fcd0*/  IMAD.MOV.U32 R180, RZ, RZ, R60 ;  /* 0x000000ffffb47224 */ /* 0x000fe400078e003c */
[----:B------:R-:W-:Y:S01]  /*1fce0*/  FMUL.FTZ R60, R3, R204 ;  /* 0x000000cc033c7220 */ /* 0x000fe20000410000 */
[----:B------:R-:W-:Y:S01]  /*1fcf0*/  MUFU.EX2 R205, R185 ;  /* 0x000000b900cd7308 */ /* 0x000fe20000000800 */
[C---:B------:R-:W-:Y:S02]  /*1fd00*/  FMUL.FTZ R62, R0.reuse, R206 ;  /* 0x000000ce003e7220 */ /* 0x040fe40000410000 */
[----:B------:R-:W-:Y:S02]  /*1fd10*/  FMUL.FTZ R63, R0, R207 ;  /* 0x000000cf003f7220 */ /* 0x000fe40000410000 */
[C---:B------:R-:W-:Y:S02]  /*1fd20*/  FMUL.FTZ R64, R133.reuse, R200 ;  /* 0x000000c885407220 */ /* 0x040fe40000410000 */
[C---:B------:R-:W-:Y:S02]  /*1fd30*/  FMUL.FTZ R67, R132.reuse, R203 ;  /* 0x000000cb84437220 */ /* 0x040fe40000410000 */
[C---:B------:R-:W-:Y:S01]  /*1fd40*/  FMUL.FTZ R70, R132.reuse, R70 ;  /* 0x0000004684467220 */ /* 0x040fe20000410000 */
[----:B------:R-:W-:Y:S01]  /*1fd50*/  MUFU.EX2 R207, R236 ;  /* 0x000000ec00cf7308 */ /* 0x000fe20000000800 */
[----:B------:R-:W-:Y:S02]  /*1fd60*/  FMUL.FTZ R71, R132, R71 ;  /* 0x0000004784477220 */ /* 0x000fe40000410000 */
[C---:B------:R-:W-:Y:S02]  /*1fd70*/  FMUL.FTZ R74, R0.reuse, R74 ;  /* 0x0000004a004a7220 */ /* 0x040fe40000410000 */
[C---:B------:R-:W-:Y:S02]  /*1fd80*/  FMUL.FTZ R75, R0.reuse, R75 ;  /* 0x0000004b004b7220 */ /* 0x040fe40000410000 */
[C---:B------:R-:W-:Y:S02]  /*1fd90*/  FMUL.FTZ R78, R0.reuse, R78 ;  /* 0x0000004e004e7220 */ /* 0x040fe40000410000 */
[----:B------:R-:W-:Y:S01]  /*1fda0*/  FMUL.FTZ R79, R0, R79 ;  /* 0x0000004f004f7220 */ /* 0x000fe20000410000 */
[----:B------:R-:W-:Y:S01]  /*1fdb0*/  MUFU.EX2 R206, R234 ;  /* 0x000000ea00ce7308 */ /* 0x000fe20000000800 */
[C---:B------:R-:W-:Y:S02]  /*1fdc0*/  FMUL.FTZ R82, R132.reuse, R82 ;  /* 0x0000005284527220 */ /* 0x040fe40000410000 */
[C---:B------:R-:W-:Y:S01]  /*1fdd0*/  FMUL.FTZ R83, R132.reuse, R83 ;  /* 0x0000005384537220 */ /* 0x040fe20000410000 */
[-C--:B-1----:R-:W-:Y:S01]  /*1fde0*/  HMMA.16816.F32.BF16 R36, R140, R52.reuse, R36 ;  /* 0x000000348c24723c */ /* 0x082fe20000041824 */
[C---:B------:R-:W-:Y:S02]  /*1fdf0*/  FMUL.FTZ R85, R133.reuse, R85 ;  /* 0x0000005585557220 */ /* 0x040fe40000410000 */
[C---:B------:R-:W-:Y:S02]  /*1fe00*/  FMUL.FTZ R86, R132.reuse, R86 ;  /* 0x0000005684567220 */ /* 0x040fe40000410000 */
[----:B------:R-:W-:Y:S01]  /*1fe10*/  FMUL.FTZ R87, R132, R87 ;  /* 0x0000005784577220 */ /* 0x000fe20000410000 */
[----:B------:R-:W-:Y:S01]  /*1fe20*/  MUFU.EX2 R203, R231 ;  /* 0x000000e700cb7308 */ /* 0x000fe20000000800 */
[C---:B------:R-:W-:Y:S01]  /*1fe30*/  FMUL.FTZ R90, R0.reuse, R90 ;  /* 0x0000005a005a7220 */ /* 0x040fe20000410000 */
[C---:B------:R-:W-:Y:S01]  /*1fe40*/  HMMA.16816.F32.BF16 R40, R144.reuse, R52, R40 ;  /* 0x000000349028723c */ /* 0x040fe20000041828 */
[C---:B------:R-:W-:Y:S03]  /*1fe50*/  FMUL.FTZ R91, R0.reuse, R91 ;  /* 0x0000005b005b7220 */ /* 0x040fe60000410000 */
[C---:B------:R-:W-:Y:S02]  /*1fe60*/  FMUL.FTZ R94, R0.reuse, R94 ;  /* 0x0000005e005e7220 */ /* 0x040fe40000410000 */
[----:B------:R-:W-:Y:S02]  /*1fe70*/  FMUL.FTZ R95, R0, R95 ;  /* 0x0000005f005f7220 */ /* 0x000fe40000410000 */
[-C--:B------:R-:W-:Y:S01]  /*1fe80*/  HMMA.16816.F32.BF16 R44, R144, R54.reuse, R44 ;  /* 0x00000036902c723c */ /* 0x080fe2000004182c */
[----:B------:R-:W-:Y:S03]  /*1fe90*/  MUFU.EX2 R204, R230 ;  /* 0x000000e600cc7308 */ /* 0x000fe60000000800 */
[C---:B------:R-:W-:Y:S02]  /*1fea0*/  FMUL.FTZ R52, R133.reuse, R196 ;  /* 0x000000c485347220 */ /* 0x040fe40000410000 */
[C---:B------:R-:W-:Y:S02]  /*1feb0*/  FMUL.FTZ R53, R133.reuse, R197 ;  /* 0x000000c585357220 */ /* 0x040fe40000410000 */
[C---:B------:R-:W-:Y:S01]  /*1fec0*/  HMMA.16816.F32.BF16 R48, R140.reuse, R54, R48 ;  /* 0x000000368c30723c */ /* 0x040fe20000041830 */
[----:B------:R-:W-:Y:S03]  /*1fed0*/  IMAD.MOV.U32 R175, RZ, RZ, R66 ;  /* 0x000000ffffaf7224 */ /* 0x000fe600078e0042 */
[C---:B------:R-:W-:Y:S02]  /*1fee0*/  FMUL.FTZ R66, R132.reuse, R202 ;  /* 0x000000ca84427220 */ /* 0x040fe40000410000 */
[C---:B------:R-:W-:Y:S02]  /*1fef0*/  FMUL.FTZ R96, R133.reuse, R96 ;  /* 0x0000006085607220 */ /* 0x040fe40000410000 */
[C---:B------:R-:W-:Y:S04]  /*1ff00*/  FMUL.FTZ R54, R132.reuse, R198 ;  /* 0x000000c684367220 */ /* 0x040fe80000410000 */
[C---:B------:R-:W-:Y:S02]  /*1ff10*/  FMUL.FTZ R55, R132.reuse, R199 ;  /* 0x000000c784377220 */ /* 0x040fe40000410000 */
[C---:B------:R-:W-:Y:S02]  /*1ff20*/  FMUL.FTZ R97, R133.reuse, R97 ;  /* 0x0000006185617220 */ /* 0x040fe40000410000 */
[C---:B------:R-:W-:Y:S02]  /*1ff30*/  FMUL.FTZ R98, R132.reuse, R98 ;  /* 0x0000006284627220 */ /* 0x040fe40000410000 */
[C---:B------:R-:W-:Y:S01]  /*1ff40*/  FMUL.FTZ R99, R132.reuse, R99 ;  /* 0x0000006384637220 */ /* 0x040fe20000410000 */
[-C--:B------:R-:W-:Y:S01]  /*1ff50*/  HMMA.16816.F32.BF16 R52, R140, R148.reuse, R52 ;  /* 0x000000948c34723c */ /* 0x080fe20000041834 */
[C---:B------:R-:W-:Y:S02]  /*1ff60*/  FMUL.FTZ R100, R133.reuse, R100 ;  /* 0x0000006485647220 */ /* 0x040fe40000410000 */
[C---:B------:R-:W-:Y:S02]  /*1ff70*/  FMUL.FTZ R101, R133.reuse, R101 ;  /* 0x0000006585657220 */ /* 0x040fe40000410000 */
[C---:B------:R-:W-:Y:S02]  /*1ff80*/  FMUL.FTZ R102, R132.reuse, R102 ;  /* 0x0000006684667220 */ /* 0x040fe40000410000 */
[----:B------:R-:W-:Y:S01]  /*1ff90*/  FMUL.FTZ R103, R132, R103 ;  /* 0x0000006784677220 */ /* 0x000fe20000410000 */
[C---:B------:R-:W-:Y:S01]  /*1ffa0*/  HMMA.16816.F32.BF16 R56, R144.reuse, R148, R56 ;  /* 0x000000949038723c */ /* 0x040fe20000041838 */
[C---:B------:R-:W-:Y:S03]  /*1ffb0*/  FMUL.FTZ R106, R0.reuse, R106 ;  /* 0x0000006a006a7220 */ /* 0x040fe60000410000 */
[C---:B------:R-:W-:Y:S02]  /*1ffc0*/  FMUL.FTZ R107, R0.reuse, R107 ;  /* 0x0000006b006b7220 */ /* 0x040fe40000410000 */
[C---:B------:R-:W-:Y:S02]  /*1ffd0*/  FMUL.FTZ R110, R0.reuse, R110 ;  /* 0x0000006e006e7220 */ /* 0x040fe40000410000 */
[-C--:B------:R-:W-:Y:S01]  /*1ffe0*/  HMMA.16816.F32.BF16 R60, R144, R150.reuse, R60 ;  /* 0x00000096903c723c */ /* 0x080fe2000004183c */
[----:B------:R-:W-:Y:S03]  /*1fff0*/  FMUL.FTZ R111, R0, R111 ;  /* 0x0000006f006f7220 */ /* 0x000fe60000410000 */
[C---:B------:R-:W-:Y:S02]  /*20000*/  FMUL.FTZ R112, R133.reuse, R112 ;  /* 0x0000007085707220 */ /* 0x040fe40000410000 */
[C---:B------:R-:W-:Y:S02]  /*20010*/  FMUL.FTZ R113, R133.reuse, R113 ;  /* 0x0000007185717220 */ /* 0x040fe40000410000 */
[C---:B------:R-:W-:Y:S01]  /*20020*/  HMMA.16816.F32.BF16 R64, R140.reuse, R150, R64 ;  /* 0x000000968c40723c */ /* 0x040fe20000041840 */
[----:B------:R-:W1:Y:S03]  /*20030*/  LDSM.16.MT88.4 R148, [R221+0xe000] ;  /* 0x00e00000dd94783b */ /* 0x000e660000004200 */
[C---:B------:R-:W-:Y:S02]  /*20040*/  FMUL.FTZ R114, R132.reuse, R114 ;  /* 0x0000007284727220 */ /* 0x040fe40000410000 */
[C---:B------:R-:W-:Y:S02]  /*20050*/  FMUL.FTZ R115, R132.reuse, R115 ;  /* 0x0000007384737220 */ /* 0x040fe40000410000 */
[C---:B------:R-:W-:Y:S04]  /*20060*/  FMUL.FTZ R116, R133.reuse, R116 ;  /* 0x0000007485747220 */ /* 0x040fe80000410000 */
[C---:B------:R-:W-:Y:S02]  /*20070*/  FMUL.FTZ R117, R133.reuse, R117 ;  /* 0x0000007585757220 */ /* 0x040fe40000410000 */
[C---:B------:R-:W-:Y:S02]  /*20080*/  FMUL.FTZ R118, R132.reuse, R118 ;  /* 0x0000007684767220 */ /* 0x040fe40000410000 */
[----:B------:R-:W-:Y:S02]  /*20090*/  FMUL.FTZ R119, R132, R119 ;  /* 0x0000007784777220 */ /* 0x000fe40000410000 */
[C---:B------:R-:W-:Y:S02]  /*200a0*/  FMUL.FTZ R122, R0.reuse, R122 ;  /* 0x0000007a007a7220 */ /* 0x040fe40000410000 */
[----:B------:R-:W-:Y:S02]  /*200b0*/  FMUL.FTZ R123, R0, R123 ;  /* 0x0000007b007b7220 */ /* 0x000fe40000410000 */
[----:B------:R-:W-:Y:S02]  /*200c0*/  IMAD.MOV.U32 R186, RZ, RZ, R2 ;  /* 0x000000ffffba7224 */ /* 0x000fe400078e0002 */
[--C-:B------:R-:W-:Y:S02]  /*200d0*/  FFMA.FTZ R2, R214, c[0x0][0x23c], -R139.reuse ;  /* 0x00008f00d6027a23 */ /* 0x100fe4000001088b */
[----:B------:R-:W-:Y:S02]  /*200e0*/  IMAD.MOV.U32 R191, RZ, RZ, R166 ;  /* 0x000000ffffbf7224 */ /* 0x000fe400078e00a6 */
[----:B------:R-:W-:Y:S01]  /*200f0*/  MUFU.EX2 R186, R186 ;  /* 0x000000ba00ba7308 */ /* 0x000fe20000000800 */
[C---:B------:R-:W-:Y:S02]  /*20100*/  FMUL.FTZ R126, R0.reuse, R126 ;  /* 0x0000007e007e7220 */ /* 0x040fe40000410000 */
[----:B------:R-:W-:Y:S02]  /*20110*/  FMUL.FTZ R127, R0, R127 ;  /* 0x0000007f007f7220 */ /* 0x000fe40000410000 */
[----:B------:R-:W-:Y:S02]  /*20120*/  FMUL.FTZ R128, R133, R128 ;  /* 0x0000008085807220 */ /* 0x000fe40000410000 */
[----:B------:R-:W-:Y:S02]  /*20130*/  FFMA.FTZ R165, R165, c[0x0][0x23c], -R139 ;  /* 0x00008f00a5a57a23 */ /* 0x000fe4000001088b */
[----:B------:R-:W-:Y:S01]  /*20140*/  IMAD.MOV.U32 R178, RZ, RZ, R177 ;  /* 0x000000ffffb27224 */ /* 0x000fe200078e00b1 */
[----:B------:R-:W-:Y:S01]  /*20150*/  MUFU.EX2 R193, R191 ;  /* 0x000000bf00c17308 */ /* 0x000fe20000000800 */
[----:B------:R-:W-:Y:S01]  /*20160*/  IMAD.MOV.U32 R177, RZ, RZ, R176 ;  /* 0x000000ffffb17224 */ /* 0x000fe200078e00b0 */
[----:B------:R-:W-:Y:S01]  /*20170*/  MOV R176, R183 ;  /* 0x000000b700b07202 */ /* 0x000fe20000000f00 */
[-C--:B-1----:R-:W-:Y:S01]  /*20180*/  HMMA.16816.F32.BF16 R68, R140, R148.reuse, R68 ;  /* 0x000000948c44723c */ /* 0x082fe20000041844 */
[----:B------:R-:W-:Y:S02]  /*20190*/  IMAD.MOV.U32 R179, RZ, RZ, R178 ;  /* 0x000000ffffb37224 */ /* 0x000fe400078e00b2 */
[----:B------:R-:W-:Y:S02]  /*201a0*/  IMAD.MOV.U32 R183, RZ, RZ, R181 ;  /* 0x000000ffffb77224 */ /* 0x000fe400078e00b5 */
[----:B------:R-:W-:Y:S02]  /*201b0*/  IMAD.MOV.U32 R188, RZ, RZ, R179 ;  /* 0x000000ffffbc7224 */ /* 0x000fe400078e00b3 */
[----:B------:R-:W-:Y:S01]  /*201c0*/  MUFU.EX2 R191, R232 ;  /* 0x000000e800bf7308 */ /* 0x000fe20000000800 */
[C---:B------:R-:W-:Y:S01]  /*201d0*/  HMMA.16816.F32.BF16 R72, R144.reuse, R148, R72 ;  /* 0x000000949048723c */ /* 0x040fe20000041848 */
[----:B------:R-:W-:Y:S03]  /*201e0*/  IMAD.MOV.U32 R181, RZ, RZ, R171 ;  /* 0x000000ffffb57224 */ /* 0x000fe600078e00ab */
[----:B------:R-:W-:Y:S01]  /*201f0*/  MOV R171, R170 ;  /* 0x000000aa00ab7202 */ /* 0x000fe20000000f00 */
[----:B------:R-:W-:Y:S01]  /*20200*/  IMAD.MOV.U32 R178, RZ, RZ, R177 ;  /* 0x000000ffffb27224 */ /* 0x000fe200078e00b1 */
[----:B------:R-:W-:Y:S01]  /*20210*/  MOV R177, R176 ;  /* 0x000000b000b17202 */ /* 0x000fe20000000f00 */
[----:B------:R-:W-:Y:S01]  /*20220*/  IMAD.MOV.U32 R176, RZ, RZ, R183 ;  /* 0x000000ffffb07224 */ /* 0x000fe200078e00b7 */
[-C--:B------:R-:W-:Y:S01]  /*20230*/  HMMA.16816.F32.BF16 R76, R144, R150.reuse, R76 ;  /* 0x00000096904c723c */ /* 0x080fe2000004184c */
[----:B------:R1:W2:Y:S03]  /*20240*/  MUFU.EX2 R170, R129 ;  /* 0x0000008100aa7308 */ /* 0x0002a60000000800 */
[----:B------:R-:W-:Y:S01]  /*20250*/  IMAD.MOV.U32 R183, RZ, RZ, R181 ;  /* 0x000000ffffb77224 */ /* 0x000fe200078e00b5 */
[----:B------:R-:W-:Y:S01]  /*20260*/  MOV R181, R171 ;  /* 0x000000ab00b57202 */ /* 0x000fe20000000f00 */
[----:B------:R-:W-:Y:S01]  /*20270*/  IMAD.MOV.U32 R171, RZ, RZ, R168 ;  /* 0x000000ffffab7224 */ /* 0x000fe200078e00a8 */
[----:B------:R-:W-:Y:S01]  /*20280*/  MOV R179, R178 ;  /* 0x000000b200b37202 */ /* 0x000fe20000000f00 */
[C---:B------:R-:W-:Y:S01]  /*20290*/  HMMA.16816.F32.BF16 R80, R140.reuse, R150, R80 ;  /* 0x000000968c50723c */ /* 0x040fe20000041850 */
[----:B------:R-:W2:Y:S02]  /*202a0*/  LDSM.16.MT88.4 R148, [R222+0xe000] ;  /* 0x00e00000de94783b */ /* 0x000ea40000004200 */
[----:B------:R4:W-:Y:S01]  /*202b0*/  MUFU.EX2 R168, R130 ;  /* 0x0000008200a87308 */ /* 0x0009e20000000800 */
[----:B------:R-:W-:Y:S02]  /*202c0*/  IMAD.MOV.U32 R178, RZ, RZ, R177 ;  /* 0x000000ffffb27224 */ /* 0x000fe400078e00b1 */
[----:B------:R-:W-:Y:S01]  /*202d0*/  IMAD.MOV.U32 R177, RZ, RZ, R176 ;  /* 0x000000ffffb17224 */ /* 0x000fe200078e00b0 */
[----:B------:R-:W-:Y:S01]  /*202e0*/  MOV R176, R183 ;  /* 0x000000b700b07202 */ /* 0x000fe20000000f00 */
[----:B------:R-:W-:Y:S01]  /*202f0*/  IMAD.MOV.U32 R183, RZ, RZ, R181 ;  /* 0x000000ffffb77224 */ /* 0x000fe200078e00b5 */
[----:B------:R-:W-:Y:S03]  /*20300*/  MOV R198, R178 ;  /* 0x000000b200c67202 */ /* 0x000fe60000000f00 */
[----:B------:R-:W-:Y:S01]  /*20310*/  IMAD.MOV.U32 R181, RZ, RZ, R171 ;  /* 0x000000ffffb57224 */ /* 0x000fe200078e00ab */
[----:B------:R2:W-:Y:S01]  /*20320*/  MUFU.EX2 R184, R188 ;  /* 0x000000bc00b87308 */ /* 0x0005e20000000800 */
[----:B------:R-:W-:Y:S01]  /*20330*/  MOV R187, R183 ;  /* 0x000000b700bb7202 */ /* 0x000fe20000000f00 */
[----:B------:R-:W-:Y:S01]  /*20340*/  IMAD.MOV.U32 R183, RZ, RZ, R169 ;  /* 0x000000ffffb77224 */ /* 0x000fe200078e00a9 */
[----:B-1----:R-:W3:Y:S01]  /*20350*/  LDL.LU R129, [R1+0xf4] ;  /* 0x0000f40001817983 */ /* 0x002ee20000300800 */
[----:B------:R-:W-:Y:S02]  /*20360*/  IMAD.MOV.U32 R197, RZ, RZ, R177 ;  /* 0x000000ffffc57224 */ /* 0x000fe400078e00b1 */
[----:B------:R-:W-:Y:S02]  /*20370*/  IMAD.MOV.U32 R196, RZ, RZ, R176 ;  /* 0x000000ffffc47224 */ /* 0x000fe400078e00b0 */
[----:B------:R-:W-:Y:S02]  /*20380*/  IMAD.MOV.U32 R178, RZ, RZ, R152 ;  /* 0x000000ffffb27224 */ /* 0x000fe400078e0098 */
[----:B------:R1:W1:Y:S01]  /*20390*/  MUFU.EX2 R171, R131 ;  /* 0x0000008300ab7308 */ /* 0x0002620000000800 */
[----:B------:R-:W-:Y:S01]  /*203a0*/  IMAD.MOV.U32 R177, RZ, RZ, R181 ;  /* 0x000000ffffb17224 */ /* 0x000fe200078e00b5 */
[----:B------:R-:W-:Y:S01]  /*203b0*/  MOV R181, R175 ;  /* 0x000000af00b57202 */ /* 0x000fe20000000f00 */
[----:B----4-:R-:W4:Y:S07]  /*203c0*/  LDL.LU R130, [R1+0xf0] ;  /* 0x0000f00001827983 */ /* 0x010f2e0000300800 */
[----:B------:R1:W-:Y:S01]  /*203d0*/  MUFU.EX2 R169, R2 ;  /* 0x0000000200a97308 */ /* 0x0003e20000000800 */
[----:B--2---:R-:W-:Y:S01]  /*203e0*/  IMAD.MOV.U32 R188, RZ, RZ, R172 ;  /* 0x000000ffffbc7224 */ /* 0x004fe200078e00ac */
[-C--:B------:R-:W-:Y:S08]  /*203f0*/  HMMA.16816.F32.BF16 R84, R140, R148.reuse, R84 ;  /* 0x000000948c54723c */ /* 0x080ff00000041854 */
[----:B------:R-:W-:Y:S01]  /*20400*/  MUFU.EX2 R200, R187 ;  /* 0x000000bb00c87308 */ /* 0x000fe20000000800 */
[----:B-1----:R-:W4:Y:S01]  /*20410*/  LDL.LU R131, [R1+0xec] ;  /* 0x0000ec0001837983 */ /* 0x002f220000300800 */
[C---:B------:R-:W-:Y:S08]  /*20420*/  HMMA.16816.F32.BF16 R88, R144.reuse, R148, R88 ;  /* 0x000000949058723c */ /* 0x040ff00000041858 */
[----:B------:R-:W-:Y:S01]  /*20430*/  MUFU.EX2 R187, R188 ;  /* 0x000000bc00bb7308 */ /* 0x000fe20000000800 */
[-C--:B------:R-:W-:Y:S03]  /*20440*/  HMMA.16816.F32.BF16 R92, R144, R150.reuse, R92 ;  /* 0x00000096905c723c */ /* 0x080fe6000004185c */
[--C-:B------:R-:W-:Y:S06]  /*20450*/  FFMA.FTZ R2, R213, c[0x0][0x23c], -R139.reuse ;  /* 0x00008f00d5027a23 */ /* 0x100fec000001088b */
[----:B------:R-:W-:Y:S01]  /*20460*/  MUFU.EX2 R202, R197 ;  /* 0x000000c500ca7308 */ /* 0x000fe20000000800 */
[C---:B------:R-:W-:Y:S01]  /*20470*/  HMMA.16816.F32.BF16 R96, R140.reuse, R150, R96 ;  /* 0x000000968c60723c */ /* 0x040fe20000041860 */
[----:B------:R-:W1:Y:S08]  /*20480*/  LDSM.16.MT88.4 R148, [R224+0xe000] ;  /* 0x00e00000e094783b */ /* 0x000e700000004200 */
[----:B------:R-:W-:Y:S10]  /*20490*/  MUFU.EX2 R197, R233 ;  /* 0x000000e900c57308 */ /* 0x000ff40000000800 */
[----:B------:R1:W-:Y:S10]  /*204a0*/  MUFU.EX2 R166, R2 ;  /* 0x0000000200a67308 */ /* 0x0003f40000000800 */
[----:B------:R-:W-:Y:S10]  /*204b0*/  MUFU.EX2 R175, R219 ;  /* 0x000000db00af7308 */ /* 0x000ff40000000800 */
[----:B------:R-:W-:Y:S01]  /*204c0*/  MUFU.EX2 R219, R238 ;  /* 0x000000ee00db7308 */ /* 0x000fe20000000800 */
[-C--:B-1----:R-:W-:Y:S01]  /*204d0*/  HMMA.16816.F32.BF16 R100, R140, R148.reuse, R100 ;  /* 0x000000948c64723c */ /* 0x082fe20000041864 */
[--C-:B------:R-:W-:Y:S08]  /*204e0*/  FFMA.FTZ R2, R212, c[0x0][0x23c], -R139.reuse ;  /* 0x00008f00d4027a23 */ /* 0x100ff0000001088b */
[----:B------:R1:W-:Y:S01]  /*204f0*/  MUFU.EX2 R201, R2 ;  /* 0x0000000200c97308 */ /* 0x0003e20000000800 */
[C---:B------:R-:W-:Y:S08]  /*20500*/  HMMA.16816.F32.BF16 R104, R144.reuse, R148, R104 ;  /* 0x000000949068723c */ /* 0x040ff00000041868 */
[-C--:B------:R-:W-:Y:S01]  /*20510*/  HMMA.16816.F32.BF16 R108, R144, R150.reuse, R108 ;  /* 0x00000096906c723c */ /* 0x080fe2000004186c */
[----:B------:R-:W-:Y:S07]  /*20520*/  MUFU.EX2 R172, R218 ;  /* 0x000000da00ac7308 */ /* 0x000fee0000000800 */
[C---:B------:R-:W-:Y:S01]  /*20530*/  HMMA.16816.F32.BF16 R112, R140.reuse, R150, R112 ;  /* 0x000000968c70723c */ /* 0x040fe20000041870 */
[----:B------:R-:W1:Y:S02]  /*20540*/  LDSM.16.MT88.4 R148, [R223+0xe000] ;  /* 0x00e00000df94783b */ /* 0x000e640000004200 */
[----:B------:R-:W-:Y:S01]  /*20550*/  MUFU.EX2 R218, R247 ;  /* 0x000000f700da7308 */ /* 0x000fe20000000800 */
[--C-:B-1----:R-:W-:Y:S09]  /*20560*/  FFMA.FTZ R2, R211, c[0x0][0x23c], -R139.reuse ;  /* 0x00008f00d3027a23 */ /* 0x102ff2000001088b */
[----:B------:R-:W-:Y:S10]  /*20570*/  MUFU.EX2 R190, R2 ;  /* 0x0000000200be7308 */ /* 0x000ff40000000800 */
[----:B------:R1:W-:Y:S10]  /*20580*/  MUFU.EX2 R176, R217 ;  /* 0x000000d900b07308 */ /* 0x0003f40000000800 */
[----:B------:R-:W-:Y:S01]  /*20590*/  MUFU.EX2 R195, R198 ;  /* 0x000000c600c37308 */ /* 0x000fe20000000800 */
[-C--:B------:R-:W-:Y:S09]  /*205a0*/  HMMA.16816.F32.BF16 R116, R140, R148.reuse, R116 ;  /* 0x000000948c74723c */ /* 0x080ff20000041874 */
[----:B------:R-:W-:Y:S03]  /*205b0*/  MUFU.EX2 R198, R235 ;  /* 0x000000eb00c67308 */ /* 0x000fe60000000800 */
[----:B-1----:R-:W-:Y:S01]  /*205c0*/  FFMA.FTZ R217, R161, c[0x0][0x23c], -R139 ;  /* 0x00008f00a1d97a23 */ /* 0x002fe2000001088b */
[C---:B------:R-:W-:Y:S01]  /*205d0*/  HMMA.16816.F32.BF16 R120, R144.reuse, R148, R120 ;  /* 0x000000949078723c */ /* 0x040fe20000041878 */
[----:B------:R-:W2:Y:S05]  /*205e0*/  LDL.LU R149, [R1+0x70] ;  /* 0x0000700001957983 */ /* 0x000eaa0000300800 */
[----:B------:R-:W-:Y:S01]  /*205f0*/  MUFU.EX2 R194, R196 ;  /* 0x000000c400c27308 */ /* 0x000fe20000000800 */
[----:B------:R-:W2:Y:S01]  /*20600*/  LDL.LU R148, [R1+0x74] ;  /* 0x0000740001947983 */ /* 0x000ea20000300800 */
[-C--:B------:R-:W-:Y:S03]  /*20610*/  HMMA.16816.F32.BF16 R124, R144, R150.reuse, R124 ;  /* 0x00000096907c723c */ /* 0x080fe6000004187c */
[----:B------:R-:W2:Y:S04]  /*20620*/  LDL.LU R2, [R1+0x78] ;  /* 0x0000780001027983 */ /* 0x000ea80000300800 */
[----:B------:R-:W1:Y:S01]  /*20630*/  LDSM.16.MT88.4 R144, [R221+0xc800] ;  /* 0x00c80000dd90783b */ /* 0x000e620000004200 */
[----:B------:R-:W1:Y:S10]  /*20640*/  MUFU.EX2 R179, R179 ;  /* 0x000000b300b37308 */ /* 0x000e740000000800 */
[----:B------:R-:W1:Y:S10]  /*20650*/  MUFU.EX2 R196, R229 ;  /* 0x000000e500c47308 */ /* 0x000e740000000800 */
[----:B------:R-:W-:Y:S10]  /*20660*/  MUFU.EX2 R177, R177 ;  /* 0x000000b100b17308 */ /* 0x000ff40000000800 */
[----:B------:R-:W-:Y:S10]  /*20670*/  MUFU.EX2 R178, R178 ;  /* 0x000000b200b27308 */ /* 0x000ff40000000800 */
[----:B------:R-:W-:Y:S10]  /*20680*/  MUFU.EX2 R181, R181 ;  /* 0x000000b500b57308 */ /* 0x000ff40000000800 */
[----:B------:R-:W1:Y:S01]  /*20690*/  MUFU.EX2 R217, R217 ;  /* 0x000000d900d97308 */ /* 0x000e620000000800 */
[----:B---3--:R-:W-:Y:S02]  /*206a0*/  FMUL.FTZ R129, R133, R129 ;  /* 0x0000008185817220 */ /* 0x008fe40000410000 */
[C---:B----4-:R-:W-:Y:S02]  /*206b0*/  FMUL.FTZ R130, R132.reuse, R130 ;  /* 0x0000008284827220 */ /* 0x050fe40000410000 */
[----:B------:R-:W-:Y:S07]  /*206c0*/  FMUL.FTZ R131, R132, R131 ;  /* 0x0000008384837220 */ /* 0x000fee0000410000 */
[----:B------:R-:W-:Y:S07]  /*206d0*/  HMMA.16816.F32.BF16 R128, R140, R150, R128 ;  /* 0x000000968c80723c */ /* 0x000fee0000041880 */
[----:B------:R-:W-:Y:S02]  /*206e0*/  F2FP.BF16.PACK_AB R140, R170, R167 ;  /* 0x000000a7aa8c723e */ /* 0x000fe400000010ff */
[----:B------:R-:W-:Y:S03]  /*206f0*/  F2FP.BF16.PACK_AB R141, R171, R168 ;  /* 0x000000a8ab8d723e */ /* 0x000fe600000010ff */
[----:B------:R-:W-:Y:S02]  /*20700*/  F2FP.BF16.PACK_AB R142, R184, R173 ;  /* 0x000000adb88e723e */ /* 0x000fe400000010ff */
[----:B-1----:R-:W-:Y:S02]  /*20710*/  F2FP.BF16.PACK_AB R143, R179, R174 ;  /* 0x000000aeb38f723e */ /* 0x002fe400000010ff */
[----:B------:R-:W-:Y:S02]  /*20720*/  F2FP.BF16.PACK_AB R150, R189, R176 ;  /* 0x000000b0bd96723e */ /* 0x000fe400000010ff */
[----:B------:R-:W-:Y:S03]  /*20730*/  F2FP.BF16.PACK_AB R151, R190, R201 ;  /* 0x000000c9be97723e */ /* 0x000fe600000010ff */
[-C--:B------:R-:W-:Y:S01]  /*20740*/  HMMA.16816.F32.BF16 R4, R140, R144.reuse, R4 ;  /* 0x000000908c04723c */ /* 0x080fe20000041804 */
[----:B--2---:R-:W-:Y:S01]  /*20750*/  FFMA.FTZ R153, R133, R149, R210 ;  /* 0x0000009585997223 */ /* 0x004fe200000100d2 */
[----:B------:R-:W-:Y:S02]  /*20760*/  F2FP.BF16.PACK_AB R149, R166, R169 ;  /* 0x000000a9a695723e */ /* 0x000fe400000010ff */
[----:B------:R-:W-:Y:S01]  /*20770*/  F2FP.BF16.PACK_AB R210, R196, R204 ;  /* 0x000000ccc4d2723e */ /* 0x000fe200000010ff */
[----:B------:R-:W-:Y:S01]  /*20780*/  FFMA.FTZ R152, R132, R148, R209 ;  /* 0x0000009484987223 */ /* 0x000fe200000100d1 */
[----:B------:R-:W-:Y:S01]  /*20790*/  F2FP.BF16.PACK_AB R148, R172, R175 ;  /* 0x000000afac94723e */ /* 0x000fe200000010ff */
[----:B------:R-:W-:Y:S01]  /*207a0*/  FADD.FTZ R132, R164, R153 ;  /* 0x00000099a4847221 */ /* 0x000fe20000010000 */
[----:B------:R-:W-:Y:S01]  /*207b0*/  F2FP.BF16.PACK_AB R209, R216, R217 ;  /* 0x000000d9d8d1723e */ /* 0x000fe200000010ff */
[----:B------:R-:W-:Y:S02]  /*207c0*/  FFMA.FTZ R133, R3, R2, R208 ;  /* 0x0000000203857223 */ /* 0x000fe400000100d0 */
[----:B------:R-:W2:Y:S01]  /*207d0*/  LDL.LU R3, [R1+0x7c] ;  /* 0x00007c0001037983 */ /* 0x000ea20000300800 */
[----:B------:R-:W-:Y:S01]  /*207e0*/  FADD.FTZ R132, R158, R132 ;  /* 0x000000849e847221 */ /* 0x000fe20000010000 */
[C---:B------:R-:W-:Y:S01]  /*207f0*/  HMMA.16816.F32.BF16 R8, R148.reuse, R144, R8 ;  /* 0x000000909408723c */ /* 0x040fe20000041808 */
[--C-:B------:R-:W-:Y:S01]  /*20800*/  FFMA.FTZ R2, R183, c[0x0][0x23c], -R139.reuse ;  /* 0x00008f00b7027a23 */ /* 0x100fe2000001088b */
[----:B------:R1:W5:Y:S01]  /*20810*/  LDL.LU R247, [R1+0xe8] ;  /* 0x0000e80001f77983 */ /* 0x0003620000300800 */
[----:B------:R-:W-:Y:S05]  /*20820*/  MUFU.EX2 R183, R237 ;  /* 0x000000ed00b77308 */ /* 0x000fea0000000800 */
[-C--:B------:R-:W-:Y:S05]  /*20830*/  HMMA.16816.F32.BF16 R12, R148, R146.reuse, R12 ;  /* 0x00000092940c723c */ /* 0x080fea000004180c */
[----:B------:R3:W-:Y:S03]  /*20840*/  MUFU.EX2 R199, R2 ;  /* 0x0000000200c77308 */ /* 0x0007e60000000800 */
[C---:B------:R-:W-:Y:S01]  /*20850*/  HMMA.16816.F32.BF16 R16, R140.reuse, R146, R16 ;  /* 0x000000928c10723c */ /* 0x040fe20000041810 */
[----:B------:R-:W4:Y:S03]  /*20860*/  LDSM.16.MT88.4 R144, [R222+0xc800] ;  /* 0x00c80000de90783b */ /* 0x000f260000004200 */
[--C-:B---3--:R-:W-:Y:S03]  /*20870*/  FFMA.FTZ R2, R180, c[0x0][0x23c], -R139.reuse ;  /* 0x00008f00b4027a23 */ /* 0x108fe6000001088b */
[----:B------:R3:W-:Y:S10]  /*20880*/  MUFU.EX2 R180, R240 ;  /* 0x000000f000b47308 */ /* 0x0007f40000000800 */
[----:B------:R1:W-:Y:S01]  /*20890*/  MUFU.EX2 R192, R2 ;  /* 0x0000000200c07308 */ /* 0x0003e20000000800 */
[-C--:B----4-:R-:W-:Y:S01]  /*208a0*/  HMMA.16816.F32.BF16 R20, R140, R144.reuse, R20 ;  /* 0x000000908c14723c */ /* 0x090fe20000041814 */
[----:B---3--:R3:W5:Y:S07]  /*208b0*/  LDL.LU R240, [R1+0xe4] ;  /* 0x0000e40001f07983 */ /* 0x00876e0000300800 */
[C---:B------:R-:W-:Y:S01]  /*208c0*/  HMMA.16816.F32.BF16 R24, R148.reuse, R144, R24 ;  /* 0x000000909418723c */ /* 0x040fe20000041818 */
[----:B------:R3:W5:Y:S04]  /*208d0*/  LDL.LU R238, [R1+0xe0] ;  /* 0x0000e00001ee7983 */ /* 0x0007680000300800 */
[----:B------:R3:W5:Y:S03]  /*208e0*/  LDL.LU R237, [R1+0xdc] ;  /* 0x0000dc0001ed7983 */ /* 0x0007660000300800 */
[-C--:B------:R-:W-:Y:S01]  /*208f0*/  HMMA.16816.F32.BF16 R28, R148, R146.reuse, R28 ;  /* 0x00000092941c723c */ /* 0x080fe2000004181c */
[--C-:B-1----:R-:W-:Y:S01]  /*20900*/  FFMA.FTZ R2, R163, c[0x0][0x23c], -R139.reuse ;  /* 0x00008f00a3027a23 */ /* 0x102fe2000001088b */
[----:B------:R3:W5:Y:S03]  /*20910*/  LDL.LU R236, [R1+0xd8] ;  /* 0x0000d80001ec7983 */ /* 0x0007660000300800 */
[----:B------:R1:W-:Y:S01]  /*20920*/  MUFU.EX2 R185, R2 ;  /* 0x0000000200b97308 */ /* 0x0003e20000000800 */
[----:B------:R3:W5:Y:S02]  /*20930*/  LDL.LU R235, [R1+0xd4] ;  /* 0x0000d40001eb7983 */ /* 0x0007640000300800 */
[C---:B------:R-:W-:Y:S02]  /*20940*/  HMMA.16816.F32.BF16 R32, R140.reuse, R146, R32 ;  /* 0x000000928c20723c */ /* 0x040fe40000041820 */
[----:B------:R-:W4:Y:S08]  /*20950*/  LDSM.16.MT88.4 R144, [R224+0xc800] ;  /* 0x00c80000e090783b */ /* 0x000f300000004200 */
[----:B------:R3:W5:Y:S04]  /*20960*/  LDL.LU R234, [R1+0xd0] ;  /* 0x0000d00001ea7983 */ /* 0x0007680000300800 */
[----:B------:R3:W5:Y:S04]  /*20970*/  LDL.LU R233, [R1+0xcc] ;  /* 0x0000cc0001e97983 */ /* 0x0007680000300800 */
[----:B------:R3:W5:Y:S01]  /*20980*/  LDL.LU R232, [R1+0xc8] ;  /* 0x0000c80001e87983 */ /* 0x0007620000300800 */
[--C-:B-1----:R-:W-:Y:S03]  /*20990*/  FFMA.FTZ R2, R162, c[0x0][0x23c], -R139.reuse ;  /* 0x00008f00a2027a23 */ /* 0x102fe6000001088b */
[----:B------:R3:W5:Y:S01]  /*209a0*/  LDL.LU R231, [R1+0xc4] ;  /* 0x0000c40001e77983 */ /* 0x0007620000300800 */
[----:B------:R-:W-:Y:S01]  /*209b0*/  FFMA.FTZ R139, R138, c[0x0][0x23c], -R139 ;  /* 0x00008f008a8b7a23 */ /* 0x000fe2000001088b */
[----:B------:R1:W-:Y:S02]  /*209c0*/  MUFU.EX2 R188, R2 ;  /* 0x0000000200bc7308 */ /* 0x0003e40000000800 */
[----:B------:R-:W-:Y:S08]  /*209d0*/  LDSM.16.MT88.4 R160, [R221+0xd800] ;  /* 0x00d80000dda0783b */ /* 0x000ff00000004200 */
[----:B------:R3:W5:Y:S01]  /*209e0*/  LDL.LU R230, [R1+0xc0] ;  /* 0x0000c00001e67983 */ /* 0x0007620000300800 */
[----:B------:R3:W-:Y:S03]  /*209f0*/  MUFU.EX2 R138, R165 ;  /* 0x000000a5008a7308 */ /* 0x0007e60000000800 */
[----:B------:R2:W5:Y:S01]  /*20a00*/  LDL.LU R229, [R1+0xbc] ;  /* 0x0000bc0001e57983 */ /* 0x0005620000300800 */
[-C--:B----4-:R-:W-:Y:S06]  /*20a10*/  HMMA.16816.F32.BF16 R36, R140, R144.reuse, R36 ;  /* 0x000000908c24723c */ /* 0x090fec0000041824 */
[----:B------:R-:W4:Y:S01]  /*20a20*/  MUFU.EX2 R139, R139 ;  /* 0x0000008b008b7308 */ /* 0x000f220000000800 */
[----:B-1----:R-:W-:Y:S01]  /*20a30*/  FADD.FTZ R2, R154, R133 ;  /* 0x000000859a027221 */ /* 0x002fe20000010000 */
[C---:B------:R-:W-:Y:S08]  /*20a40*/  HMMA.16816.F32.BF16 R40, R148.reuse, R144, R40 ;  /* 0x000000909428723c */ /* 0x040ff00000041828 */
[-C--:B------:R-:W-:Y:S01]  /*20a50*/  HMMA.16816.F32.BF16 R44, R148, R146.reuse, R44 ;  /* 0x00000092942c723c */ /* 0x080fe2000004182c */
[----:B---3--:R-:W-:Y:S07]  /*20a60*/  IMAD.MOV.U32 R165, RZ, RZ, R202 ;  /* 0x000000ffffa57224 */ /* 0x008fee00078e00ca */
[C---:B------:R-:W-:Y:S01]  /*20a70*/  HMMA.16816.F32.BF16 R48, R140.reuse, R146, R48 ;  /* 0x000000928c30723c */ /* 0x040fe20000041830 */
[----:B------:R-:W1:Y:S03]  /*20a80*/  LDSM.16.MT88.4 R144, [R223+0xc800] ;  /* 0x00c80000df90783b */ /* 0x000e660000004200 */
[----:B----4-:R-:W-:Y:S04]  /*20a90*/  F2FP.BF16.PACK_AB R211, R139, R138 ;  /* 0x0000008a8bd3723e */ /* 0x010fe800000010ff */
        /* <DEDUP_REMOVED lines=10> */
[----:B--2---:R-:W-:Y:S05]  /*20b40*/  FFMA.FTZ R0, R0, R3, R215 ;  /* 0x0000000300007223 */ /* 0x004fea00000100d7 */
[----:B------:R-:W-:Y:S03]  /*20b50*/  LDSM.16.MT88.4 R212, [R221+0xf800] ;  /* 0x00f80000ddd4783b */ /* 0x000fe60000004200 */
[----:B------:R-:W-:Y:S02]  /*20b60*/  FADD.FTZ R3, R155, R152 ;  /* 0x000000989b037221 */ /* 0x000fe40000010000 */
[----:B------:R-:W-:Y:S02]  /*20b70*/  FADD.FTZ R133, R159, R0 ;  /* 0x000000009f857221 */ /* 0x000fe40000010000 */
[----:B------:R-:W-:Y:S02]  /*20b80*/  FADD.FTZ R164, R157, R3 ;  /* 0x000000039da47221 */ /* 0x000fe40000010000 */
[----:B------:R-:W-:Y:S01]  /*20b90*/  FADD.FTZ R0, R156, R2 ;  /* 0x000000029c007221 */ /* 0x000fe20000010000 */
[----:B------:R-:W-:Y:S01]  /*20ba0*/  LDSM.16.MT88.4 R152, [R222+0xd000] ;  /* 0x00d00000de98783b */ /* 0x000fe20000004200 */
[----:B------:R-:W-:Y:S02]  /*20bb0*/  FADD.FTZ R3, R228, R133 ;  /* 0x00000085e4037221 */ /* 0x000fe40000010000 */
[----:B------:R-:W-:Y:S02]  /*20bc0*/  FADD.FTZ R133, R227, R132 ;  /* 0x00000084e3857221 */ /* 0x000fe40000010000 */
[----:B------:R-:W-:Y:S02]  /*20bd0*/  FADD.FTZ R2, R226, R164 ;  /* 0x000000a4e2027221 */ /* 0x000fe40000010000 */
[----:B------:R-:W-:Y:S01]  /*20be0*/  FADD.FTZ R0, R225, R0 ;  /* 0x00000000e1007221 */ /* 0x000fe20000010000 */
[----:B------:R-:W-:Y:S01]  /*20bf0*/  LDSM.16.MT88.4 R156, [R224+0xd000] ;  /* 0x00d00000e09c783b */ /* 0x000fe20000004200 */
[----:B------:R-:W-:Y:S01]  /*20c00*/  FADD.FTZ R3, R220, R3 ;  /* 0x00000003dc037221 */ /* 0x000fe20000010000 */
[-C--:B-1----:R-:W-:Y:S01]  /*20c10*/  HMMA.16816.F32.BF16 R84, R140, R144.reuse, R84 ;  /* 0x000000908c54723c */ /* 0x082fe20000041854 */
[----:B------:R-:W-:Y:S02]  /*20c20*/  FADD.FTZ R2, R168, R2 ;  /* 0x00000002a8027221 */ /* 0x000fe40000010000 */
[----:B------:R-:W-:Y:S02]  /*20c30*/  IMAD.MOV.U32 R164, RZ, RZ, R201 ;  /* 0x000000ffffa47224 */ /* 0x000fe400078e00c9 */
[----:B------:R-:W-:Y:S01]  /*20c40*/  FADD.FTZ R2, R171, R2 ;  /* 0x00000002ab027221 */ /* 0x000fe20000010000 */
[----:B------:R1:W5:Y:S01]  /*20c50*/  LDL.LU R228, [R1+0xb8] ;  /* 0x0000b80001e47983 */ /* 0x0003620000300800 */
[----:B------:R-:W-:Y:S01]  /*20c60*/  FADD.FTZ R133, R167, R133 ;  /* 0x00000085a7857221 */ /* 0x000fe20000010000 */
[C---:B------:R-:W-:Y:S01]  /*20c70*/  HMMA.16816.F32.BF16 R88, R148.reuse, R144, R88 ;  /* 0x000000909458723c */ /* 0x040fe20000041858 */
[----:B------:R-:W-:Y:S01]  /*20c80*/  MOV R167, R200 ;  /* 0x000000c800a77202 */ /* 0x000fe20000000f00 */
[----:B------:R1:W5:Y:S02]  /*20c90*/  LDL.LU R227, [R1+0xb4] ;  /* 0x0000b40001e37983 */ /* 0x0003640000300800 */
[----:B------:R-:W-:Y:S01]  /*20ca0*/  FADD.FTZ R132, R175, R0 ;  /* 0x00000000af847221 */ /* 0x000fe20000010000 */
[----:B------:R-:W-:Y:S01]  /*20cb0*/  MOV R175, R203 ;  /* 0x000000cb00af7202 */ /* 0x000fe20000000f00 */
[----:B------:R1:W5:Y:S01]  /*20cc0*/  LDL.LU R226, [R1+0xb0] ;  /* 0x0000b00001e27983 */ /* 0x0003620000300800 */
[----:B------:R-:W-:Y:S01]  /*20cd0*/  FADD.FTZ R0, R169, R3 ;  /* 0x00000003a9007221 */ /* 0x000fe20000010000 */
[-C--:B------:R-:W-:Y:S01]  /*20ce0*/  HMMA.16816.F32.BF16 R92, R148, R146.reuse, R92 ;  /* 0x00000092945c723c */ /* 0x080fe2000004185c */
[----:B------:R-:W-:Y:S01]  /*20cf0*/  FADD.FTZ R3, R170, R133 ;  /* 0x00000085aa037221 */ /* 0x000fe20000010000 */
[----:B------:R1:W5:Y:S02]  /*20d00*/  LDL.LU R225, [R1+0xac] ;  /* 0x0000ac0001e17983 */ /* 0x0003640000300800 */
[----:B------:R-:W-:Y:S01]  /*20d10*/  F2FP.BF16.PACK_AB R208, R175, R191 ;  /* 0x000000bfafd0723e */ /* 0x000fe200000010ff */
[----:B------:R-:W-:Y:S01]  /*20d20*/  FADD.FTZ R132, R172, R132 ;  /* 0x00000084ac847221 */ /* 0x000fe20000010000 */
[----:B------:R-:W-:Y:S01]  /*20d30*/  LDSM.16.MT88.4 R168, [R222+0xd800] ;  /* 0x00d80000dea8783b */ /* 0x000fe20000004200 */
[----:B------:R-:W-:Y:S01]  /*20d40*/  IMAD.MOV.U32 R172, RZ, RZ, R187 ;  /* 0x000000ffffac7224 */ /* 0x000fe200078e00bb */
[C---:B------:R-:W-:Y:S01]  /*20d50*/  HMMA.16816.F32.BF16 R96, R140.reuse, R146, R96 ;  /* 0x000000928c60723c */ /* 0x040fe20000041860 */
[----:B------:R-:W-:Y:S03]  /*20d60*/  FADD.FTZ R0, R166, R0 ;  /* 0x00000000a6007221 */ /* 0x000fe60000010000 */
[----:B------:R-:W-:Y:S02]  /*20d70*/  IMAD.MOV.U32 R166, RZ, RZ, R186 ;  /* 0x000000ffffa67224 */ /* 0x000fe400078e00ba */
[----:B------:R-:W2:Y:S01]  /*20d80*/  LDSM.16.MT88.4 R144, [R224+0xe800] ;  /* 0x00e80000e090783b */ /* 0x000ea20000004200 */
[----:B------:R-:W-:Y:S01]  /*20d90*/  FADD.FTZ R133, R173, R3 ;  /* 0x00000003ad857221 */ /* 0x000fe20000010000 */
[----:B------:R-:W-:Y:S01]  /*20da0*/  MOV R173, R185 ;  /* 0x000000b900ad7202 */ /* 0x000fe20000000f00 */
[----:B------:R-:W-:Y:S03]  /*20db0*/  FADD.FTZ R3, R174, R2 ;  /* 0x00000002ae037221 */ /* 0x000fe60000010000 */
[----:B------:R-:W-:Y:S02]  /*20dc0*/  IMAD.MOV.U32 R2, RZ, RZ, R184 ;  /* 0x000000ffff027224 */ /* 0x000fe400078e00b8 */
[----:B------:R1:W5:Y:S01]  /*20dd0*/  LDL.LU R220, [R1+0xa8] ;  /* 0x0000a80001dc7983 */ /* 0x0003620000300800 */
        /* <DEDUP_REMOVED lines=181> */
.L_x_817:
        /* <DEDUP_REMOVED lines=447> */
.L_x_822:
[----:B---34-:R-:W-:Y:S05]  /*23520*/  BSYNC B0 ;  /* 0x0000000000007941 */ /* 0x018fea0003800000 */
.L_x_821:
        /* <DEDUP_REMOVED lines=36> */
.L_x_824:
[----:B----4-:R-:W-:Y:S05]  /*23770*/  BSYNC B0 ;  /* 0x0000000000007941 */ /* 0x010fea0003800000 */
.L_x_823:
        /* <DEDUP_REMOVED lines=18> */
.L_x_826:
[----:B------:R-:W-:Y:S05]  /*238a0*/  BSYNC B0 ;  /* 0x0000000000007941 */ /* 0x000fea0003800000 */
.L_x_825:
        /* <DEDUP_REMOVED lines=18> */
.L_x_828:
[----:B------:R-:W-:Y:S05]  /*239d0*/  BSYNC B0 ;  /* 0x0000000000007941 */ /* 0x000fea0003800000 */
.L_x_827:
        /* <DEDUP_REMOVED lines=18> */
.L_x_830:
[----:B------:R-:W-:Y:S05]  /*23b00*/  BSYNC B0 ;  /* 0x0000000000007941 */ /* 0x000fea0003800000 */
.L_x_829:
        /* <DEDUP_REMOVED lines=18> */
.L_x_832:
[----:B------:R-:W-:Y:S05]  /*23c30*/  BSYNC B0 ;  /* 0x0000000000007941 */ /* 0x000fea0003800000 */
.L_x_831:
        /* <DEDUP_REMOVED lines=18> */
.L_x_834:
[----:B------:R-:W-:Y:S05]  /*23d60*/  BSYNC B0 ;  /* 0x0000000000007941 */ /* 0x000fea0003800000 */
.L_x_833:
        /* <DEDUP_REMOVED lines=18> */
.L_x_836:
[----:B------:R-:W-:Y:S05]  /*23e90*/  BSYNC B0 ;  /* 0x0000000000007941 */ /* 0x000fea0003800000 */
.L_x_835:
        /* <DEDUP_REMOVED lines=19> */
.L_x_837:
        /* <DEDUP_REMOVED lines=11> */
.L_x_2385:


//--------------------- .text._ZN5flash16flash_fwd_kernelI23Flash_fwd_kernel_traitsILi128ELi128ELi32ELi4ELb0ELb0EN7cutlass10bfloat16_tE19Flash_kernel_traitsILi128ELi128ELi32ELi4ES3_EELb0ELb0ELb0ELb0ELb0ELb1ELb0ELb0EEEvNS_16Flash_fwd_paramsE --------------------------
	.section	.text._ZN5flash16flash_fwd_kernelI23Flash_fwd_kernel_traitsILi128ELi128ELi32ELi4ELb0ELb0EN7cutlass10bfloat16_tE19Flash_kernel_traitsILi128ELi128ELi32ELi4ES3_EELb0ELb0ELb0ELb0ELb0ELb1ELb0ELb0EEEvNS_16Flash_fwd_paramsE,"ax",@progbits
	.sectioninfo	@"SHI_REGISTERS=255"
	.align	128
        .global         _ZN5flash16flash_fwd_kernelI23Flash_fwd_kernel_traitsILi128ELi128ELi32ELi4ELb0ELb0EN7cutlass10bfloat16_tE19Flash_kernel_traitsILi128ELi128ELi32ELi4ES3_EELb0ELb0ELb0ELb0ELb0ELb1ELb0ELb0EEEvNS_16Flash_fwd_paramsE
        .type           _ZN5flash16flash_fwd_kernelI23Flash_fwd_kernel_traitsILi128ELi128ELi32ELi4ELb0ELb0EN7cutlass10bfloat16_tE19Flash_kernel_traitsILi128ELi128ELi32ELi4ES3_EELb0ELb0ELb0ELb0ELb0ELb1ELb0ELb0EEEvNS_16Flash_fwd_paramsE,@function
        .size           _ZN5flash16flash_fwd_kernelI23Flash_fwd_kernel_traitsILi128ELi128ELi32ELi4ELb0ELb0EN7cutlass10bfloat16_tE19Flash_kernel_traitsILi128ELi128ELi32ELi4ES3_EELb0ELb0ELb0ELb0ELb0ELb1ELb0ELb0EEEvNS_16Flash_fwd_paramsE,(.L_x_2386 - _ZN5flash16flash_fwd_kernelI23Flash_fwd_kernel_traitsILi128ELi128ELi32ELi4ELb0ELb0EN7cutlass10bfloat16_tE19Flash_kernel_traitsILi128ELi128ELi32ELi4ES3_EELb0ELb0ELb0ELb0ELb0ELb1ELb0ELb0EEEvNS_16Flash_fwd_paramsE)
        .other          _ZN5flash16flash_fwd_kernelI23Flash_fwd_kernel_traitsILi128ELi128ELi32ELi4ELb0ELb0EN7cutlass10bfloat16_tE19Flash_kernel_traitsILi128ELi128ELi32ELi4ES3_EELb0ELb0ELb0ELb0ELb0ELb1ELb0ELb0EEEvNS_16Flash_fwd_paramsE,@"STO_CUDA_ENTRY STV_DEFAULT"
_ZN5flash16flash_fwd_kernelI23Flash_fwd_kernel_traitsILi128ELi128ELi32ELi4ELb0ELb0EN7cutlass10bfloat16_tE19Flash_kernel_traitsILi128ELi128ELi32ELi4ES3_EELb0ELb0ELb0ELb0ELb0ELb1ELb0ELb0EEEvNS_16Flash_fwd_paramsE:
.text._ZN5flash16flash_fwd_kernelI23Flash_fwd_kernel_traitsILi128ELi128ELi32ELi4ELb0ELb0EN7cutlass10bfloat16_tE19Flash_kernel_traitsILi128ELi128ELi32ELi4ES3_EELb0ELb0ELb0ELb0ELb0ELb1ELb0ELb0EEEvNS_16Flash_fwd_paramsE:
[----:B------:R-:W-:Y:S02]  /*0000*/  MOV R1, c[0x0][0x28] ;  /* 0x00000a0000017a02 */ /* 0x000fe40000000f00 */
[----:B------:R-:W1:Y:S01]  /*0010*/  S2R R11, SR_CTAID.Y ;  /* 0x00000000000b7919 */ /* 0x000e620000002600 */
[----:B------:R-:W2:Y:S01]  /*0020*/  LDC.U8 R0, c[0x0][0x312] ;  /* 0x0000c480ff007b82 */ /* 0x000ea20000000000 */
[----:B------:R-:W-:Y:S01]  /*0030*/  ISETP.NE.U32.AND P2, PT, RZ, c[0x0][0x240], PT ;  /* 0x00009000ff007a0c */ /* 0x000fe20003f45070 */
[----:B------:R-:W-:Y:S01]  /*0040*/  IMAD.MOV.U32 R30, RZ, RZ, 0x4 ;  /* 0x00000004ff1e7424 */ /* 0x000fe200078e00ff */
[----:B------:R-:W-:Y:S01]  /*0050*/  ULDC.64 UR6, c[0x0][0x118] ;  /* 0x0000460000067ab9 */ /* 0x000fe20000000a00 */
[----:B------:R-:W-:Y:S01]  /*0060*/  IMAD.MOV.U32 R9, RZ, RZ, -0x1 ;  /* 0xffffffffff097424 */ /* 0x000fe200078e00ff */
[----:B------:R-:W-:Y:S02]  /*0070*/  ISETP.NE.AND.EX P2, PT, RZ, c[0x0][0x244], PT, P2 ;  /* 0x00009100ff007a0c */ /* 0x000fe40003f45320 */
[----:B------:R-:W-:Y:S02]  /*0080*/  ISETP.EQ.U32.AND P1, PT, RZ, c[0x0][0x248], PT ;  /* 0x00009200ff007a0c */ /* 0x000fe40003f22070 */
[----:B------:R-:W-:Y:S01]  /*0090*/  ISETP.NE.U32.AND P0, PT, RZ, c[0x0][0x250], PT ;  /* 0x00009400ff007a0c */ /* 0x000fe20003f05070 */
[----:B------:R-:W-:Y:S01]  /*00a0*/  IMAD.MOV.U32 R8, RZ, RZ, -0x1 ;  /* 0xffffffffff087424 */ /* 0x000fe200078e00ff */
[----:B------:R-:W-:-:S02]  /*00b0*/  IADD3 R1, R1, -0x30, RZ ;  /* 0xffffffd001017810 */ /* 0x000fc40007ffe0ff */
[----:B------:R-:W-:Y:S01]  /*00c0*/  ISETP.NE.AND.EX P0, PT, RZ, c[0x0][0x254], PT, P0 ;  /* 0x00009500ff007a0c */ /* 0x000fe20003f05300 */
[----:B-1----:R-:W-:Y:S01]  /*00d0*/  IMAD.WIDE R2, R11, R30, c[0x0][0x240] ;  /* 0x000090000b027625 */ /* 0x002fe200078e021e */
[----:B--2---:R-:W-:-:S04]  /*00e0*/  ISETP.NE.AND P3, PT, R0, RZ, PT ;  /* 0x000000ff0000720c */ /* 0x004fc80003f65270 */
[----:B------:R1:W2:Y:S01]  /*00f0*/  @P2 LDG.E R9, [R2.64] ;  /* 0x0000000602092981 */ /* 0x0002a2000c1e1900 */
[----:B------:R-:W-:Y:S01]  /*0100*/  ISETP.EQ.OR.EX P1, PT, RZ, c[0x0][0x24c], !P3, P1 ;  /* 0x00009300ff007a0c */ /* 0x000fe20005f22710 */
[----:B------:R-:W-:Y:S02]  /*0110*/  IMAD.WIDE R4, R11, R30, c[0x0][0x248] ;  /* 0x000092000b047625 */ /* 0x000fe400078e021e */
[----:B------:R1:W3:Y:S10]  /*0120*/  @P2 LDG.E R0, [R2.64+0x4] ;  /* 0x0000040602002981 */ /* 0x0002f4000c1e1900 */
[----:B------:R4:W5:Y:S01]  /*0130*/  @!P1 LDG.E R8, [R4.64] ;  /* 0x0000000604089981 */ /* 0x000962000c1e1900 */
[----:B------:R-:W-:-:S03]  /*0140*/  IMAD.MOV.U32 R6, RZ, RZ, RZ ;  /* 0x000000ffff067224 */ /* 0x000fc600078e00ff */
[----:B------:R-:W2:Y:S04]  /*0150*/  S2R R246, SR_CTAID.X ;  /* 0x0000000000f67919 */ /* 0x000ea80000002500 */
[----:B------:R-:W2:Y:S01]  /*0160*/  S2R R16, SR_CTAID.Z ;  /* 0x0000000000107919 */ /* 0x000ea20000002700 */
[----:B-1----:R-:W-:-:S03]  /*0170*/  @P0 IMAD.WIDE R2, R11, R30, c[0x0][0x250] ;  /* 0x000094000b020625 */ /* 0x002fc600078e021e */
[----:B------:R-:W1:Y:S04]  /*0180*/  S2R R89, SR_TID.X ;  /* 0x0000000000597919 */ /* 0x000e680000002100 */
[----:B------:R4:W5:Y:S01]  /*0190*/  @P0 LDG.E R6, [R2.64] ;  /* 0x0000000602060981 */ /* 0x000962000c1e1900 */
[----:B------:R-:W-:-:S04]  /*01a0*/  ISETP.NE.U32.AND P0, PT, RZ, c[0x0][0x248], PT ;  /* 0x00009200ff007a0c */ /* 0x000fc80003f05070 */
[----:B------:R-:W-:Y:S01]  /*01b0*/  ISETP.NE.AND.EX P0, PT, RZ, c[0x0][0x24c], PT, P0 ;  /* 0x00009300ff007a0c */ /* 0x000fe20003f05300 */
[----:B--2---:R4:W-:Y:S01]  /*01c0*/  STL [R1+0xc], R9 ;  /* 0x00000c0901007387 */ /* 0x0049e20000100800 */
[----:B---3--:R-:W-:Y:S02]  /*01d0*/  @P2 IMAD.IADD R14, R0, 0x1, -R9 ;  /* 0x00000001000e2824 */ /* 0x008fe400078e0a09 */
[----:B------:R-:W-:-:S09]  /*01e0*/  @!P2 IMAD.MOV.U32 R14, RZ, RZ, c[0x0][0x214] ;  /* 0x00008500ff0ea624 */ /* 0x000fd200078e00ff */
[----:B------:R-:W-:Y:S05]  /*01f0*/  @!P0 BRA `(.L_x_838) ;  /* 0x0000004000008947 */ /* 0x000fea0003800000 */
[----:B-1----:R-:W2:Y:S02]  /*0200*/  @P3 LDG.E R0, [R4.64+0x4] ;  /* 0x0000040604003981 */ /* 0x002ea4000c1e1900 */
[----:B--2--5:R-:W-:-:S06]  /*0210*/  @P3 IADD3 R0, R0, -R8, RZ ;  /* 0x8000000800003210 */ /* 0x024fcc0007ffe0ff */
[----:B------:R1:W5:Y:S01]  /*0220*/  @!P3 LDG.E R0, [R4.64] ;  /* 0x000000060400b981 */ /* 0x000362000c1e1900 */
[----:B------:R-:W-:Y:S05]  /*0230*/  BRA `(.L_x_839) ;  /* 0x0000001000007947 */ /* 0x000fea0003800000 */
.L_x_838:
[----:B-1----:R-:W-:Y:S02]  /*0240*/  MOV R0, c[0x0][0x218] ;  /* 0x0000860000007a02 */ /* 0x002fe40000000f00 */
.L_x_839:
[----:B------:R-:W-:-:S04]  /*0250*/  ISETP.NE.U32.AND P2, PT, RZ, c[0x0][0x258], PT ;  /* 0x00009600ff007a0c */ /* 0x000fc80003f45070 */
[----:B------:R-:W-:-:S13]  /*0260*/  ISETP.NE.AND.EX P2, PT, RZ, c[0x0][0x25c], PT, P2 ;  /* 0x00009700ff007a0c */ /* 0x000fda0003f45320 */
[----:B----4-:R-:W-:-:S06]  /*0270*/  @P2 IMAD.WIDE R2, R11, R30, c[0x0][0x258] ;  /* 0x000096000b022625 */ /* 0x010fcc00078e021e */
[----:B------:R-:W2:Y:S01]  /*0280*/  @P2 LDG.E R3, [R2.64] ;  /* 0x0000000602032981 */ /* 0x000ea2000c1e1900 */
[----:B------:R-:W-:Y:S01]  /*0290*/  IMAD.SHL.U32 R252, R246, 0x80, RZ ;  /* 0x00000080f6fc7824 */ /* 0x000fe200078e00ff */
[----:B------:R-:W-:-:S04]  /*02a0*/  @!P2 ISETP.NE.U32.AND P1, PT, RZ, c[0x0][0x268], PT ;  /* 0x00009a00ff00aa0c */ /* 0x000fc80003f25070 */
[----:B------:R-:W-:Y:S02]  /*02b0*/  ISETP.GT.AND P0, PT, R14, R252, PT ;  /* 0x000000fc0e00720c */ /* 0x000fe40003f04270 */
[----:B------:R-:W-:-:S04]  /*02c0*/  @!P2 ISETP.NE.AND.EX P1, PT, RZ, c[0x0][0x26c], PT, P1 ;  /* 0x00009b00ff00aa0c */ /* 0x000fc80003f25310 */
[----:B------:R-:W-:Y:S01]  /*02d0*/  @!P2 SEL R2, RZ, c[0x0][0x21c], !P1 ;  /* 0x00008700ff02aa07 */ /* 0x000fe20004800000 */
[----:B--2--5:R-:W-:-:S03]  /*02e0*/  @P2 IMAD.IADD R56, R3, 0x1, -R6 ;  /* 0x0000000103382824 */ /* 0x024fc600078e0a06 */
[----:B------:R-:W-:-:S03]  /*02f0*/  @!P2 IADD3 R56, R2, R0, -R6 ;  /* 0x000000000238a210 */ /* 0x000fc60007ffe806 */
[----:B------:R-:W-:Y:S05]  /*0300*/  @!P0 EXIT ;  /* 0x000000000000894d */ /* 0x000fea0003800000 */
[C---:B------:R-:W-:Y:S02]  /*0310*/  ISETP.GE.AND P0, PT, R56.reuse, 0x1, PT ;  /* 0x000000013800780c */ /* 0x040fe40003f06270 */
[----:B------:R-:W-:-:S04]  /*0320*/  IADD3 R0, R56, 0x1f, RZ ;  /* 0x0000001f38007810 */ /* 0x000fc80007ffe0ff */
[----:B------:R-:W-:-:S04]  /*0330*/  SHF.R.S32.HI R2, RZ, 0x1f, R0 ;  /* 0x0000001fff027819 */ /* 0x000fc80000011400 */
[----:B------:R-:W-:-:S03]  /*0340*/  LEA.HI R224, R2, R0, RZ, 0x5 ;  /* 0x0000000002e07211 */ /* 0x000fc600078f28ff */
[----:B------:R-:W-:Y:S05]  /*0350*/  @!P0 BRA `(.L_x_840) ;  /* 0x000075d000008947 */ /* 0x000fea0003800000 */
[----:B------:R-:W-:Y:S02]  /*0360*/  ISETP.NE.AND P1, PT, R9, -0x1, PT ;  /* 0xffffffff0900780c */ /* 0x000fe40003f25270 */
[----:B------:R-:W-:-:S11]  /*0370*/  ISETP.NE.AND P0, PT, R8, -0x1, PT ;  /* 0xffffffff0800780c */ /* 0x000fd60003f05270 */
[----:B-1----:R-:W-:Y:S01]  /*0380*/  @!P1 SHF.R.S32.HI R4, RZ, 0x1f, R11 ;  /* 0x0000001fff049819 */ /* 0x002fe2000001140b */
[----:B------:R-:W-:Y:S01]  /*0390*/  @P1 IMAD.WIDE.U32 R2, R9, c[0x0][0x190], RZ ;  /* 0x0000640009021a25 */ /* 0x000fe200078e00ff */
[----:B------:R-:W-:-:S03]  /*03a0*/  @P0 IADD3 R0, R6, R8, RZ ;  /* 0x0000000806000210 */ /* 0x000fc60007ffe0ff */
[----:B------:R-:W-:Y:S02]  /*03b0*/  @!P1 IMAD R7, R4, c[0x0][0x178], RZ ;  /* 0x00005e0004079a24 */ /* 0x000fe400078e02ff */
[----:B------:R-:W-:Y:S01]  /*03c0*/  @P1 IMAD R10, R9, c[0x0][0x194], R3 ;  /* 0x00006500090a1a24 */ /* 0x000fe200078e0203 */
[----:B------:R-:W-:Y:S01]  /*03d0*/  @P1 MOV R9, R2 ;  /* 0x0000000200091202 */ /* 0x000fe20000000f00 */
[----:B------:R-:W-:-:S04]  /*03e0*/  @P0 IMAD.WIDE.U32 R2, R0, c[0x0][0x198], RZ ;  /* 0x0000660000020a25 */ /* 0x000fc800078e00ff */
[----:B------:R-:W-:Y:S01]  /*03f0*/  @!P1 IMAD.WIDE.U32 R4, R11, c[0x0][0x178], RZ ;  /* 0x00005e000b049a25 */ /* 0x000fe200078e00ff */
[----:B------:R-:W-:-:S03]  /*0400*/  @P0 MOV R27, R2 ;  /* 0x00000002001b0202 */ /* 0x000fc60000000f00 */
[----:B------:R-:W-:Y:S01]  /*0410*/  @!P1 IMAD R7, R11, c[0x0][0x17c], R7 ;  /* 0x00005f000b079a24 */ /* 0x000fe200078e0207 */
[----:B------:R-:W-:Y:S01]  /*0420*/  @!P1 MOV R9, R4 ;  /* 0x0000000400099202 */ /* 0x000fe20000000f00 */
[----:B------:R-:W-:-:S03]  /*0430*/  @P0 IMAD R28, R0, c[0x0][0x19c], R3 ;  /* 0x00006700001c0a24 */ /* 0x000fc600078e0203 */
[----:B------:R-:W-:Y:S01]  /*0440*/  @!P1 IADD3 R10, R5, R7, RZ ;  /* 0x00000007050a9210 */ /* 0x000fe20007ffe0ff */
[----:B------:R-:W-:Y:S05]  /*0450*/  @P0 BRA `(.L_x_841) ;  /* 0x000000b000000947 */ /* 0x000fea0003800000 */
[----:B------:R-:W-:Y:S01]  /*0460*/  SHF.R.S32.HI R0, RZ, 0x1f, R6 ;  /* 0x0000001fff007819 */ /* 0x000fe20000011406 */
[----:B------:R-:W-:Y:S01]  /*0470*/  IMAD.WIDE.U32 R2, R6, c[0x0][0x198], RZ ;  /* 0x0000660006027a25 */ /* 0x000fe200078e00ff */
[----:B------:R-:W-:-:S03]  /*0480*/  SHF.R.S32.HI R4, RZ, 0x1f, R11 ;  /* 0x0000001fff047819 */ /* 0x000fc6000001140b */
[----:B------:R-:W-:Y:S02]  /*0490*/  IMAD R0, R0, c[0x0][0x198], RZ ;  /* 0x0000660000007a24 */ /* 0x000fe400078e02ff */
[----:B------:R-:W-:Y:S02]  /*04a0*/  IMAD R4, R4, c[0x0][0x180], RZ ;  /* 0x0000600004047a24 */ /* 0x000fe400078e02ff */
[----:B------:R-:W-:-:S05]  /*04b0*/  IMAD R0, R6, c[0x0][0x19c], R0 ;  /* 0x0000670006007a24 */ /* 0x000fca00078e0200 */
[----:B------:R-:W-:Y:S01]  /*04c0*/  IADD3 R3, R3, R0, RZ ;  /* 0x0000000003037210 */ /* 0x000fe20007ffe0ff */
[----:B------:R-:W-:-:S04]  /*04d0*/  IMAD R0, R11, c[0x0][0x184], R4 ;  /* 0x000061000b007a24 */ /* 0x000fc800078e0204 */
[----:B------:R-:W-:-:S05]  /*04e0*/  IMAD.WIDE.U32 R2, R11, c[0x0][0x180], R2 ;  /* 0x000060000b027a25 */ /* 0x000fca00078e0002 */
[----:B------:R-:W-:Y:S02]  /*04f0*/  IADD3 R28, R3, R0, RZ ;  /* 0x00000000031c7210 */ /* 0x000fe40007ffe0ff */
[----:B------:R-:W-:Y:S02]  /*0500*/  MOV R27, R2 ;  /* 0x00000002001b7202 */ /* 0x000fe40000000f00 */
.L_x_841:
[----:B------:R-:W-:Y:S02]  /*0510*/  IABS R4, c[0x0][0x1c8] ;  /* 0x0000720000047a13 */ /* 0x000fe40000000000 */
[----:B------:R-:W-:Y:S02]  /*0520*/  IABS R5, R16 ;  /* 0x0000001000057213 */ /* 0x000fe40000000000 */
[----:B------:R-:W1:Y:S01]  /*0530*/  I2F.RP R2, R4 ;  /* 0x0000000400027306 */ /* 0x000e620000209400 */
[----:B------:R-:W-:-:S07]  /*0540*/  SHF.R.S32.HI R7, RZ, 0x1f, R16 ;  /* 0x0000001fff077819 */ /* 0x000fce0000011410 */
[----:B-1----:R-:W1:Y:S02]  /*0550*/  MUFU.RCP R2, R2 ;  /* 0x0000000200027308 */ /* 0x002e640000001000 */
[----:B-1----:R-:W-:-:S06]  /*0560*/  IADD3 R2, R2, 0xffffffe, RZ ;  /* 0x0ffffffe02027810 */ /* 0x002fcc0007ffe0ff */
        /* <DEDUP_REMOVED lines=13> */
[----:B------:R-:W-:Y:S01]  /*0640*/  ISETP.GE.U32.AND P3, PT, R2, R4, PT ;  /* 0x000000040200720c */ /* 0x000fe20003f66070 */
[----:B------:R-:W-:Y:S01]  /*0650*/  @P0 IMAD.IADD R4, R6, 0x1, R8 ;  /* 0x0000000106040824 */ /* 0x000fe200078e0208 */
[----:B------:R-:W-:-:S04]  /*0660*/  LOP3.LUT R2, R16, c[0x0][0x1c8], RZ, 0x3c, !PT ;  /* 0x0000720010027a12 */ /* 0x000fc800078e3cff */
[----:B------:R-:W-:Y:S01]  /*0670*/  ISETP.GE.AND P1, PT, R2, RZ, PT ;  /* 0x000000ff0200720c */ /* 0x000fe20003f26270 */
[----:B------:R-:W-:-:S04]  /*0680*/  @P0 IMAD.WIDE.U32 R2, R4, c[0x0][0x1a0], RZ ;  /* 0x0000680004020a25 */ /* 0x000fc800078e00ff */
[----:B------:R-:W-:Y:S01]  /*0690*/  @P0 IMAD R26, R4, c[0x0][0x1a4], R3 ;  /* 0x00006900041a0a24 */ /* 0x000fe200078e0203 */
[----:B------:R-:W-:Y:S02]  /*06a0*/  @P0 MOV R23, R2 ;  /* 0x0000000200170202 */ /* 0x000fe40000000f00 */
[----:B------:R-:W-:-:S04]  /*06b0*/  @P3 IADD3 R0, R0, 0x1, RZ ;  /* 0x0000000100003810 */ /* 0x000fc80007ffe0ff */
[----:B------:R-:W-:-:S05]  /*06c0*/  MOV R22, R0 ;  /* 0x0000000000167202 */ /* 0x000fca0000000f00 */
[----:B------:R-:W-:Y:S01]  /*06d0*/  @!P1 IMAD.MOV R22, RZ, RZ, -R22 ;  /* 0x000000ffff169224 */ /* 0x000fe200078e0a16 */
[----:B------:R-:W-:Y:S01]  /*06e0*/  @!P2 LOP3.LUT R22, RZ, c[0x0][0x1c8], RZ, 0x33, !PT ;  /* 0x00007200ff16aa12 */ /* 0x000fe200078e33ff */
        /* <DEDUP_REMOVED lines=12> */
.L_x_842:
[----:B------:R-:W-:Y:S01]  /*07b0*/  SHF.R.S32.HI R29, RZ, 0x1f, R89 ;  /* 0x0000001fff1d7819 */ /* 0x000fe20000011459 */
[----:B------:R-:W-:Y:S01]  /*07c0*/  IMAD.IADD R252, R14, 0x1, -R252 ;  /* 0x000000010efc7824 */ /* 0x000fe200078e0afc */
[----:B------:R-:W-:Y:S01]  /*07d0*/  LEA.HI.SX32 R59, R224, 0xffffffff, 0x1b ;  /* 0xffffffffe03b7811 */ /* 0x000fe200078fdaff */
[----:B------:R-:W-:Y:S01]  /*07e0*/  IMAD R7, R7, c[0x0][0x1a8], RZ ;  /* 0x00006a0007077a24 */ /* 0x000fe200078e02ff */
[----:B------:R-:W-:-:S03]  /*07f0*/  LEA.HI R2, R29, R89, RZ, 0x3 ;  /* 0x000000591d027211 */ /* 0x000fc600078f18ff */
[----:B------:R-:W-:Y:S01]  /*0800*/  IMAD R7, R16, c[0x0][0x1ac], R7 ;  /* 0x00006b0010077a24 */ /* 0x000fe200078e0207 */
[----:B------:R-:W-:Y:S02]  /*0810*/  LOP3.LUT R0, R2, 0xfffffff8, RZ, 0xc0, !PT ;  /* 0xfffffff802007812 */ /* 0x000fe400078ec0ff */
[----:B------:R-:W-:-:S03]  /*0820*/  SHF.R.S32.HI R2, RZ, 0x3, R2 ;  /* 0x00000003ff027819 */ /* 0x000fc60000011402 */
[----:B------:R-:W-:Y:S01]  /*0830*/  IMAD.IADD R25, R89, 0x1, -R0 ;  /* 0x0000000159197824 */ /* 0x000fe200078e0a00 */
[C---:B------:R-:W-:Y:S01]  /*0840*/  IADD3 R24, R2.reuse, 0x10, RZ ;  /* 0x0000001002187810 */ /* 0x040fe20007ffe0ff */
[C---:B------:R-:W-:Y:S01]  /*0850*/  IMAD.SHL.U32 R0, R2.reuse, 0x40, RZ ;  /* 0x0000004002007824 */ /* 0x040fe200078e00ff */
[----:B------:R-:W-:Y:S01]  /*0860*/  IADD3 R8, R2, 0x20, RZ ;  /* 0x0000002002087810 */ /* 0x000fe20007ffe0ff */
[----:B------:R-:W-:Y:S01]  /*0870*/  IMAD.SHL.U32 R34, R25, 0x8, RZ ;  /* 0x0000000819227824 */ /* 0x000fe200078e00ff */
[----:B------:R-:W-:Y:S02]  /*0880*/  ISETP.GE.AND P0, PT, R24, R252, PT ;  /* 0x000000fc1800720c */ /* 0x000fe40003f06270 */
[--C-:B------:R-:W-:Y:S01]  /*0890*/  SHF.R.S32.HI R3, RZ, 0x1f, R2.reuse ;  /* 0x0000001fff037819 */ /* 0x100fe20000011402 */
[----:B------:R1:W-:Y:S01]  /*08a0*/  STL [R1+0x20], R8 ;  /* 0x0000200801007387 */ /* 0x0003e20000100800 */
[----:B------:R-:W-:Y:S02]  /*08b0*/  LOP3.LUT R0, R0, 0x1c0, RZ, 0xc0, !PT ;  /* 0x000001c000007812 */ /* 0x000fe400078ec0ff */
[----:B------:R-:W-:Y:S01]  /*08c0*/  IADD3 R4, P1, R34, R9, RZ ;  /* 0x0000000922047210 */ /* 0x000fe20007f3e0ff */
[----:B------:R-:W-:Y:S01]  /*08d0*/  IMAD.WIDE R246, R246, 0x80, R2 ;  /* 0x00000080f6f67825 */ /* 0x000fe200078e0202 */
[----:B------:R-:W-:-:S02]  /*08e0*/  SHF.R.S32.HI R35, RZ, 0x1f, R34 ;  /* 0x0000001fff237819 */ /* 0x000fc40000011422 */
[----:B------:R-:W-:Y:S02]  /*08f0*/  ISETP.GE.AND P5, PT, R8, R252, PT ;  /* 0x000000fc0800720c */ /* 0x000fe40003fa6270 */
[----:B------:R-:W-:Y:S01]  /*0900*/  LOP3.LUT R6, R0, 0x38, R34, 0xf8, !PT ;  /* 0x0000003800067812 */ /* 0x000fe200078ef822 */
[----:B------:R-:W-:Y:S01]  /*0910*/  IMAD.X R5, R35, 0x1, R10, P1 ;  /* 0x0000000123057824 */ /* 0x000fe200008e060a */
[----:B------:R-:W-:Y:S01]  /*0920*/  SHF.R.U32.HI R0, RZ, 0x3, R0 ;  /* 0x00000003ff007819 */ /* 0x000fe20000011600 */
[----:B------:R-:W-:Y:S01]  /*0930*/  STL.64 [R1+0x10], R34 ;  /* 0x0000102201007387 */ /* 0x000fe20000100a00 */
[----:B------:R-:W-:Y:S01]  /*0940*/  IADD3 R9, R2, 0x40, RZ ;  /* 0x0000004002097810 */ /* 0x000fe20007ffe0ff */
[----:B------:R-:W-:Y:S01]  /*0950*/  IMAD.WIDE.U32 R4, R16, c[0x0][0x1a8], R4 ;  /* 0x00006a0010047a25 */ /* 0x000fe200078e0004 */
[----:B------:R-:W-:Y:S02]  /*0960*/  LOP3.LUT R10, R6, R0, RZ, 0x3c, !PT ;  /* 0x00000000060a7212 */ /* 0x000fe400078e3cff */
[----:B------:R-:W-:Y:S01]  /*0970*/  @!P0 IADD3 R0, P2, R246, 0x10, RZ ;  /* 0x00000010f6008810 */ /* 0x000fe20007f5e0ff */
[----:B------:R-:W-:Y:S01]  /*0980*/  IMAD.IADD R5, R5, 0x1, R7 ;  /* 0x0000000105057824 */ /* 0x000fe200078e0207 */
[----:B------:R-:W-:-:S02]  /*0990*/  IADD3 R11, R2, 0x30, RZ ;  /* 0x00000030020b7810 */ /* 0x000fc40007ffe0ff */
[-C--:B------:R-:W-:Y:S01]  /*09a0*/  ISETP.GE.AND P1, PT, R2, R252.reuse, PT ;  /* 0x000000fc0200720c */ /* 0x080fe20003f26270 */
[----:B------:R-:W-:Y:S01]  /*09b0*/  @!P0 IMAD.X R6, RZ, RZ, R247, P2 ;  /* 0x000000ffff068224 */ /* 0x000fe200010e06f7 */
[-C--:B------:R-:W-:Y:S01]  /*09c0*/  ISETP.GE.AND P3, PT, R9, R252.reuse, PT ;  /* 0x000000fc0900720c */ /* 0x080fe20003f66270 */
[----:B------:R-:W-:Y:S01]  /*09d0*/  STL [R1+0x24], R11 ;  /* 0x0000240b01007387 */ /* 0x000fe20000100800 */
[----:B------:R-:W-:Y:S01]  /*09e0*/  @!P5 IADD3 R12, P2, R246, 0x20, RZ ;  /* 0x00000020f60cd810 */ /* 0x000fe20007f5e0ff */
[----:B------:R-:W-:Y:S01]  /*09f0*/  @!P0 IMAD.WIDE.U32 R16, R0, c[0x0][0x190], R4 ;  /* 0x0000640000108a25 */ /* 0x000fe200078e0004 */
[----:B------:R-:W-:Y:S01]  /*0a00*/  ISETP.GE.AND P4, PT, R11, R252, PT ;  /* 0x000000fc0b00720c */ /* 0x000fe20003f86270 */
[----:B------:R2:W-:Y:S01]  /*0a10*/  STL [R1+0x2c], R9 ;  /* 0x00002c0901007387 */ /* 0x0005e20000100800 */
[----:B-1----:R-:W-:Y:S02]  /*0a20*/  LEA.HI R8, R29, R89, RZ, 0x6 ;  /* 0x000000591d087211 */ /* 0x002fe400078f30ff */
[----:B------:R-:W-:-:S02]  /*0a30*/  IADD3 R32, R2, 0x50, RZ ;  /* 0x0000005002207810 */ /* 0x000fc40007ffe0ff */
[----:B------:R-:W-:Y:S01]  /*0a40*/  IADD3 R31, R2, 0x60, RZ ;  /* 0x00000060021f7810 */ /* 0x000fe20007ffe0ff */
[----:B------:R-:W-:Y:S02]  /*0a50*/  IMAD.SHL.U32 R8, R8, 0x8, RZ ;  /* 0x0000000808087824 */ /* 0x000fe400078e00ff */
[----:B------:R-:W-:Y:S03]  /*0a60*/  STL [R1+0x18], R32 ;  /* 0x0000182001007387 */ /* 0x000fe60000100800 */
[----:B------:R-:W-:Y:S01]  /*0a70*/  LOP3.LUT R223, R10, 0xfffffe00, R8, 0xf8, !PT ;  /* 0xfffffe000adf7812 */ /* 0x000fe200078ef808 */
[----:B------:R-:W-:Y:S01]  /*0a80*/  STL [R1+0x1c], R31 ;  /* 0x00001c1f01007387 */ /* 0x000fe20000100800 */
[----:B------:R-:W-:-:S03]  /*0a90*/  @!P4 IADD3 R8, P6, R246, 0x30, RZ ;  /* 0x00000030f608c810 */ /* 0x000fc60007fde0ff */
[----:B------:R-:W-:Y:S02]  /*0aa0*/  IMAD.SHL.U32 R223, R223, 0x2, RZ ;  /* 0x00000002dfdf7824 */ /* 0x000fe400078e00ff */
[----:B--2---:R-:W-:Y:S02]  /*0ab0*/  @!P0 IMAD R9, R6, c[0x0][0x190], RZ ;  /* 0x0000640006098a24 */ /* 0x004fe400078e02ff */
[----:B------:R-:W-:Y:S01]  /*0ac0*/  @!P5 IMAD.X R6, RZ, RZ, R247, P2 ;  /* 0x000000ffff06d224 */ /* 0x000fe200010e06f7 */
[----:B------:R-:W-:Y:S01]  /*0ad0*/  @!P3 IADD3 R11, P2, R246, 0x40, RZ ;  /* 0x00000040f60bb810 */ /* 0x000fe20007f5e0ff */
[----:B------:R-:W-:Y:S02]  /*0ae0*/  @!P0 IMAD R18, R0, c[0x0][0x194], R9 ;  /* 0x0000650000128a24 */ /* 0x000fe400078e0209 */
[----:B------:R-:W-:Y:S02]  /*0af0*/  @!P5 IMAD R6, R6, c[0x0][0x190], RZ ;  /* 0x000064000606da24 */ /* 0x000fe400078e02ff */
[----:B------:R-:W-:-:S02]  /*0b00*/  @!P1 IMAD R0, R247, c[0x0][0x190], RZ ;  /* 0x00006400f7009a24 */ /* 0x000fc400078e02ff */
[----:B------:R-:W-:Y:S02]  /*0b10*/  @!P5 IMAD R19, R12, c[0x0][0x194], R6 ;  /* 0x000065000c13da24 */ /* 0x000fe400078e0206 */
[C---:B------:R-:W-:Y:S02]  /*0b20*/  @!P1 IMAD R0, R246.reuse, c[0x0][0x194], R0 ;  /* 0x00006500f6009a24 */ /* 0x040fe400078e0200 */
[----:B------:R-:W-:-:S04]  /*0b30*/  @!P1 IMAD.WIDE.U32 R6, R246, c[0x0][0x190], R4 ;  /* 0x00006400f6069a25 */ /* 0x000fc800078e0004 */
[----:B------:R-:W-:Y:S01]  /*0b40*/  @!P3 IMAD.X R10, RZ, RZ, R247, P2 ;  /* 0x000000ffff0ab224 */ /* 0x000fe200010e06f7 */
[----:B------:R-:W-:Y:S01]  /*0b50*/  @!P1 LEA R14, P2, R6, c[0x0][0x160], 0x1 ;  /* 0x00005800060e9a11 */ /* 0x000fe200078408ff */
[----:B------:R-:W-:Y:S02]  /*0b60*/  @!P1 IMAD.IADD R0, R7, 0x1, R0 ;  /* 0x0000000107009824 */ /* 0x000fe400078e0200 */
[----:B------:R-:W-:-:S03]  /*0b70*/  @!P5 IMAD.WIDE.U32 R12, R12, c[0x0][0x190], R4 ;  /* 0x000064000c0cda25 */ /* 0x000fc600078e0004 */
[----:B------:R-:W-:Y:S01]  /*0b80*/  @!P1 LEA.HI.X R15, R6, c[0x0][0x164], R0, 0x1, P2 ;  /* 0x00005900060f9a11 */ /* 0x000fe200010f0c00 */
[----:B------:R-:W-:Y:S02]  /*0b90*/  @!P3 IMAD R10, R10, c[0x0][0x190], RZ ;  /* 0x000064000a0aba24 */ /* 0x000fe400078e02ff */
[----:B------:R-:W-:Y:S02]  /*0ba0*/  @!P4 IMAD.X R9, RZ, RZ, R247, P6 ;  /* 0x000000ffff09c224 */ /* 0x000fe400030e06f7 */
[----:B------:R-:W-:Y:S01]  /*0bb0*/  @!P0 IMAD.IADD R0, R17, 0x1, R18 ;  /* 0x0000000111008824 */ /* 0x000fe200078e0212 */
[----:B------:R-:W-:Y:S01]  /*0bc0*/  @!P5 LEA R18, P2, R12, c[0x0][0x160], 0x1 ;  /* 0x000058000c12da11 */ /* 0x000fe200078408ff */
[----:B------:R-:W-:Y:S01]  /*0bd0*/  @!P5 IMAD.IADD R13, R13, 0x1, R19 ;  /* 0x000000010d0dd824 */ /* 0x000fe200078e0213 */
[----:B------:R-:W-:Y:S01]  /*0be0*/  @!PT LDS RZ, [RZ] ;  /* 0x00000000fffff984 */ /* 0x000fe20000000800 */
[----:B------:R-:W-:Y:S01]  /*0bf0*/  @!PT LDS RZ, [RZ] ;  /* 0x00000000fffff984 */ /* 0x000fe20000000800 */
[----:B------:R-:W-:Y:S01]  /*0c00*/  @!PT LDS RZ, [RZ] ;  /* 0x00000000fffff984 */ /* 0x000fe20000000800 */
[----:B------:R1:W-:Y:S01]  /*0c10*/  @!P1 LDGSTS.E.BYPASS.LTC128B.128 [R223], [R14.64] ;  /* 0x000000000edf9fae */ /* 0x0003e2000b901d46 */
[----:B------:R-:W-:Y:S01]  /*0c20*/  @!P3 IMAD R20, R11, c[0x0][0x194], R10 ;  /* 0x000065000b14ba24 */ /* 0x000fe200078e020a */
[----:B------:R-:W-:Y:S01]  /*0c30*/  @!P0 LEA R10, P6, R16, c[0x0][0x160], 0x1 ;  /* 0x00005800100a8a11 */ /* 0x000fe200078c08ff */
[----:B------:R-:W-:Y:S01]  /*0c40*/  @!P3 IMAD.MOV.U32 R6, RZ, RZ, R4 ;  /* 0x000000ffff06b224 */ /* 0x000fe200078e0004 */
[----:B------:R-:W-:Y:S01]  /*0c50*/  @!P5 LEA.HI.X R19, R12, c[0x0][0x164], R13, 0x1, P2 ;  /* 0x000059000c13da11 */ /* 0x000fe200010f0c0d */
[----:B------:R-:W-:Y:S01]  /*0c60*/  @!P3 IMAD.MOV.U32 R7, RZ, RZ, R5 ;  /* 0x000000ffff07b224 */ /* 0x000fe200078e0005 */
[----:B------:R-:W-:Y:S01]  /*0c70*/  ISETP.GE.AND P2, PT, R32, R252, PT ;  /* 0x000000fc2000720c */ /* 0x000fe20003f46270 */
[----:B------:R-:W-:Y:S01]  /*0c80*/  @!P4 IMAD R9, R9, c[0x0][0x190], RZ ;  /* 0x000064000909ca24 */ /* 0x000fe200078e02ff */
[----:B------:R1:W-:Y:S01]  /*0c90*/  @!P1 LDGSTS.E.BYPASS.LTC128B.128 [R223+0x4000], [R14.64+0x80] ;  /* 0x040000800edf9fae */ /* 0x0003e2000b901d46 */
[----:B------:R-:W-:Y:S01]  /*0ca0*/  @!P3 IMAD.WIDE.U32 R6, R11, c[0x0][0x190], R6 ;  /* 0x000064000b06ba25 */ /* 0x000fe200078e0006 */
[----:B------:R-:W-:-:S02]  /*0cb0*/  @!P0 LEA.HI.X R11, R16, c[0x0][0x164], R0, 0x1, P6 ;  /* 0x00005900100b8a11 */ /* 0x000fc400030f0c00 */
[----:B------:R-:W-:Y:S01]  /*0cc0*/  ISETP.GE.AND P1, PT, R31, R252, PT ;  /* 0x000000fc1f00720c */ /* 0x000fe20003f26270 */
[----:B------:R-:W-:Y:S01]  /*0cd0*/  @!P4 IMAD R21, R8, c[0x0][0x194], R9 ;  /* 0x000065000815ca24 */ /* 0x000fe200078e0209 */
[----:B------:R-:W-:Y:S01]  /*0ce0*/  @!P3 LEA R12, P6, R6, c[0x0][0x160], 0x1 ;  /* 0x00005800060cba11 */ /* 0x000fe200078c08ff */
[----:B------:R-:W-:Y:S01]  /*0cf0*/  @!P4 IMAD.WIDE.U32 R8, R8, c[0x0][0x190], R4 ;  /* 0x000064000808ca25 */ /* 0x000fe200078e0004 */
[----:B------:R2:W-:Y:S03]  /*0d00*/  @!P0 LDGSTS.E.BYPASS.LTC128B.128 [R223+0x800], [R10.64] ;  /* 0x008000000adf8fae */ /* 0x0005e6000b901d46 */
[----:B------:R-:W-:Y:S01]  /*0d10*/  @!P4 IMAD.IADD R0, R9, 0x1, R21 ;  /* 0x000000010900c824 */ /* 0x000fe200078e0215 */
[----:B------:R2:W-:Y:S01]  /*0d20*/  @!P0 LDGSTS.E.BYPASS.LTC128B.128 [R223+0x4800], [R10.64+0x80] ;  /* 0x048000800adf8fae */ /* 0x0005e2000b901d46 */
[----:B------:R-:W-:-:S03]  /*0d30*/  @!P3 IMAD.IADD R7, R7, 0x1, R20 ;  /* 0x000000010707b824 */ /* 0x000fc600078e0214 */
[----:B------:R3:W-:Y:S02]  /*0d40*/  @!P5 LDGSTS.E.BYPASS.LTC128B.128 [R223+0x1000], [R18.64] ;  /* 0x0100000012dfdfae */ /* 0x0007e4000b901d46 */
[----:B------:R-:W-:Y:S02]  /*0d50*/  @!P3 LEA.HI.X R13, R6, c[0x0][0x164], R7, 0x1, P6 ;  /* 0x00005900060dba11 */ /* 0x000fe400030f0c07 */
[----:B------:R3:W-:Y:S01]  /*0d60*/  @!P5 LDGSTS.E.BYPASS.LTC128B.128 [R223+0x5000], [R18.64+0x80] ;  /* 0x0500008012dfdfae */ /* 0x0007e2000b901d46 */
[----:B-1----:R-:W-:-:S04]  /*0d70*/  @!P4 LEA R14, P0, R8, c[0x0][0x160], 0x1 ;  /* 0x00005800080eca11 */ /* 0x002fc800078008ff */
[----:B------:R-:W-:-:S05]  /*0d80*/  @!P4 LEA.HI.X R15, R8, c[0x0][0x164], R0, 0x1, P0 ;  /* 0x00005900080fca11 */ /* 0x000fca00000f0c00 */
[----:B------:R1:W-:Y:S01]  /*0d90*/  @!P4 LDGSTS.E.BYPASS.LTC128B.128 [R223+0x1800], [R14.64] ;  /* 0x018000000edfcfae */ /* 0x0003e2000b901d46 */
[----:B--2---:R-:W-:-:S03]  /*0da0*/  IADD3 R10, R2, 0x70, RZ ;  /* 0x00000070020a7810 */ /* 0x004fc60007ffe0ff */
[----:B------:R1:W-:Y:S01]  /*0db0*/  @!P4 LDGSTS.E.BYPASS.LTC128B.128 [R223+0x5800], [R14.64+0x80] ;  /* 0x058000800edfcfae */ /* 0x0003e2000b901d46 */
[----:B------:R-:W-:-:S03]  /*0dc0*/  ISETP.GE.AND P0, PT, R10, R252, PT ;  /* 0x000000fc0a00720c */ /* 0x000fc60003f06270 */
[----:B------:R2:W-:Y:S01]  /*0dd0*/  STL [R1+0x28], R10 ;  /* 0x0000280a01007387 */ /* 0x0005e20000100800 */
[----:B---3--:R-:W-:-:S03]  /*0de0*/  IMAD.MOV.U32 R18, RZ, RZ, c[0x0][0x198] ;  /* 0x00006600ff127624 */ /* 0x008fc600078e00ff */
[----:B------:R3:W-:Y:S01]  /*0df0*/  @!P3 LDGSTS.E.BYPASS.LTC128B.128 [R223+0x2000], [R12.64] ;  /* 0x020000000cdfbfae */ /* 0x0007e2000b901d46 */
[----:B------:R-:W-:Y:S01]  /*0e00*/  SHF.R.S32.HI R19, RZ, 0x1f, R59 ;  /* 0x0000001fff137819 */ /* 0x000fe2000001143b */
[C---:B------:R-:W-:Y:S02]  /*0e10*/  IMAD.SHL.U32 R91, R18.reuse, 0x20, RZ ;  /* 0x00000020125b7824 */ /* 0x040fe400078e00ff */
[----:B------:R3:W-:Y:S01]  /*0e20*/  @!P3 LDGSTS.E.BYPASS.LTC128B.128 [R223+0x6000], [R12.64+0x80] ;  /* 0x060000800cdfbfae */ /* 0x0007e2000b901d46 */
[C---:B------:R-:W-:Y:S01]  /*0e30*/  IMAD.SHL.U32 R90, R18.reuse, 0x10, RZ ;  /* 0x00000010125a7824 */ /* 0x040fe200078e00ff */
[----:B------:R-:W-:Y:S02]  /*0e40*/  SHF.L.U64.HI R88, R18, R30, c[0x0][0x19c] ;  /* 0x0000670012587619 */ /* 0x000fe4000001021e */
[----:B-1----:R-:W-:Y:S02]  /*0e50*/  LEA.HI R15, R29, R89, RZ, 0x4 ;  /* 0x000000591d0f7211 */ /* 0x002fe400078f20ff */
[----:B--2---:R-:W-:-:S05]  /*0e60*/  @!P2 IADD3 R10, P6, R246, 0x50, RZ ;  /* 0x00000050f60aa810 */ /* 0x004fca0007fde0ff */
[----:B------:R-:W-:Y:S01]  /*0e70*/  @!P2 IMAD.X R0, RZ, RZ, R247, P6 ;  /* 0x000000ffff00a224 */ /* 0x000fe200030e06f7 */
[----:B------:R-:W-:-:S03]  /*0e80*/  @!P1 IADD3 R8, P6, R246, 0x60, RZ ;  /* 0x00000060f6089810 */ /* 0x000fc60007fde0ff */
[----:B------:R-:W-:Y:S01]  /*0e90*/  @!P2 IMAD R9, R0, c[0x0][0x190], RZ ;  /* 0x000064000009aa24 */ /* 0x000fe200078e02ff */
[----:B---3--:R-:W-:Y:S01]  /*0ea0*/  SHF.R.S32.HI R13, RZ, 0x1f, R22 ;  /* 0x0000001fff0d7819 */ /* 0x008fe20000011416 */
[----:B------:R-:W-:Y:S01]  /*0eb0*/  @!P1 IMAD.X R6, RZ, RZ, R247, P6 ;  /* 0x000000ffff069224 */ /* 0x000fe200030e06f7 */
[----:B------:R-:W-:Y:S02]  /*0ec0*/  @!P0 IADD3 R7, P6, R246, 0x70, RZ ;  /* 0x00000070f6078810 */ /* 0x000fe40007fde0ff */
[----:B------:R-:W-:Y:S01]  /*0ed0*/  SHF.R.S32.HI R12, RZ, 0x4, R15 ;  /* 0x00000004ff0c7819 */ /* 0x000fe2000001140f */
[----:B------:R-:W-:Y:S02]  /*0ee0*/  @!P1 IMAD R16, R6, c[0x0][0x190], RZ ;  /* 0x0000640006109a24 */ /* 0x000fe400078e02ff */
[----:B------:R-:W-:Y:S02]  /*0ef0*/  @!P0 IMAD.X R0, RZ, RZ, R247, P6 ;  /* 0x000000ffff008224 */ /* 0x000fe400030e06f7 */
[----:B------:R-:W-:-:S02]  /*0f00*/  @!P2 IMAD R6, R10, c[0x0][0x194], R9 ;  /* 0x000065000a06aa24 */ /* 0x000fc400078e0209 */
[----:B------:R-:W-:-:S04]  /*0f10*/  @!P2 IMAD.WIDE.U32 R10, R10, c[0x0][0x190], R4 ;  /* 0x000064000a0aaa25 */ /* 0x000fc800078e0004 */
[----:B------:R-:W-:Y:S02]  /*0f20*/  @!P1 IMAD R17, R8, c[0x0][0x194], R16 ;  /* 0x0000650008119a24 */ /* 0x000fe400078e0210 */
[----:B------:R-:W-:Y:S02]  /*0f30*/  @!P0 IMAD R16, R0, c[0x0][0x190], RZ ;  /* 0x0000640000108a24 */ /* 0x000fe400078e02ff */
[----:B------:R-:W-:Y:S01]  /*0f40*/  @!P2 IMAD.IADD R0, R11, 0x1, R6 ;  /* 0x000000010b00a824 */ /* 0x000fe200078e0206 */
[----:B------:R-:W-:Y:S01]  /*0f50*/  @!P2 LEA R6, P6, R10, c[0x0][0x160], 0x1 ;  /* 0x000058000a06aa11 */ /* 0x000fe200078c08ff */
[----:B------:R-:W-:-:S04]  /*0f60*/  @!P1 IMAD.WIDE.U32 R8, R8, c[0x0][0x190], R4 ;  /* 0x0000640008089a25 */ /* 0x000fc800078e0004 */
[C---:B------:R-:W-:Y:S02]  /*0f70*/  @!P0 IMAD R11, R7.reuse, c[0x0][0x194], R16 ;  /* 0x00006500070b8a24 */ /* 0x040fe400078e0210 */
[----:B------:R-:W-:Y:S01]  /*0f80*/  @!P0 IMAD.WIDE.U32 R4, R7, c[0x0][0x190], R4 ;  /* 0x0000640007048a25 */ /* 0x000fe200078e0004 */
[----:B------:R-:W-:Y:S02]  /*0f90*/  @!P2 LEA.HI.X R7, R10, c[0x0][0x164], R0, 0x1, P6 ;  /* 0x000059000a07aa11 */ /* 0x000fe400030f0c00 */
[C---:B------:R-:W-:Y:S01]  /*0fa0*/  @!P1 LEA R20, P6, R8.reuse, c[0x0][0x160], 0x1 ;  /* 0x0000580008149a11 */ /* 0x040fe200078c08ff */
[----:B------:R-:W-:Y:S02]  /*0fb0*/  @!P1 IMAD.IADD R0, R9, 0x1, R17 ;  /* 0x0000000109009824 */ /* 0x000fe400078e0211 */
[----:B------:R1:W-:Y:S03]  /*0fc0*/  @!P2 LDGSTS.E.BYPASS.LTC128B.128 [R223+0x2800], [R6.64] ;  /* 0x0280000006dfafae */ /* 0x0003e6000b901d46 */
[----:B------:R-:W-:Y:S01]  /*0fd0*/  @!P1 LEA.HI.X R21, R8, c[0x0][0x164], R0, 0x1, P6 ;  /* 0x0000590008159a11 */ /* 0x000fe200030f0c00 */
[----:B------:R-:W-:Y:S01]  /*0fe0*/  @!P0 IMAD.IADD R0, R5, 0x1, R11 ;  /* 0x0000000105008824 */ /* 0x000fe200078e020b */
[C---:B------:R-:W-:Y:S01]  /*0ff0*/  @!P0 LEA R16, P6, R4.reuse, c[0x0][0x160], 0x1 ;  /* 0x0000580004108a11 */ /* 0x040fe200078c08ff */
[----:B------:R1:W-:Y:S03]  /*1000*/  @!P2 LDGSTS.E.BYPASS.LTC128B.128 [R223+0x6800], [R6.64+0x80] ;  /* 0x0680008006dfafae */ /* 0x0003e6000b901d46 */
[----:B------:R-:W-:Y:S01]  /*1010*/  @!P0 LEA.HI.X R17, R4, c[0x0][0x164], R0, 0x1, P6 ;  /* 0x0000590004118a11 */ /* 0x000fe200030f0c00 */
[C---:B------:R-:W-:Y:S01]  /*1020*/  IMAD.WIDE.U32 R4, R2.reuse, c[0x0][0x198], R34 ;  /* 0x0000660002047a25 */ /* 0x040fe200078e0022 */
[----:B------:R2:W-:Y:S03]  /*1030*/  @!P1 LDGSTS.E.BYPASS.LTC128B.128 [R223+0x3000], [R20.64] ;  /* 0x0300000014df9fae */ /* 0x0005e6000b901d46 */
[----:B------:R-:W-:Y:S01]  /*1040*/  IMAD R0, R59, -0x20, R56 ;  /* 0xffffffe03b007824 */ /* 0x000fe200078e0238 */
[----:B------:R-:W-:Y:S01]  /*1050*/  IADD3 R4, P2, R27, R4, RZ ;  /* 0x000000041b047210 */ /* 0x000fe20007f5e0ff */
[----:B------:R2:W-:Y:S03]  /*1060*/  @!P1 LDGSTS.E.BYPASS.LTC128B.128 [R223+0x7000], [R20.64+0x80] ;  /* 0x0700008014df9fae */ /* 0x0005e6000b901d46 */
[CC--:B------:R-:W-:Y:S01]  /*1070*/  ISETP.GE.AND P6, PT, R2.reuse, R0.reuse, PT ;  /* 0x000000000200720c */ /* 0x0c0fe20003fc6270 */
[----:B------:R3:W-:Y:S01]  /*1080*/  @!P0 LDGSTS.E.BYPASS.LTC128B.128 [R223+0x3800], [R16.64] ;  /* 0x0380000010df8fae */ /* 0x0007e2000b901d46 */
[----:B------:R-:W-:-:S02]  /*1090*/  ISETP.GE.AND P4, PT, R2, R0, PT ;  /* 0x000000000200720c */ /* 0x000fc40003f86270 */
[CC--:B------:R-:W-:Y:S01]  /*10a0*/  ISETP.GE.AND P5, PT, R24.reuse, R0.reuse, PT ;  /* 0x000000001800720c */ /* 0x0c0fe20003fa6270 */
[----:B------:R3:W-:Y:S01]  /*10b0*/  @!P0 LDGSTS.E.BYPASS.LTC128B.128 [R223+0x7800], [R16.64+0x80] ;  /* 0x0780008010df8fae */ /* 0x0007e2000b901d46 */
[----:B------:R-:W-:Y:S01]  /*10c0*/  ISETP.GE.AND P3, PT, R24, R0, PT ;  /* 0x000000001800720c */ /* 0x000fe20003f66270 */
[----:B------:R-:W-:Y:S02]  /*10d0*/  IMAD R0, R13, c[0x0][0x1b0], RZ ;  /* 0x00006c000d007a24 */ /* 0x000fe400078e02ff */
[C---:B-1----:R-:W-:Y:S02]  /*10e0*/  IMAD R6, R3.reuse, c[0x0][0x198], RZ ;  /* 0x0000660003067a24 */ /* 0x042fe400078e02ff */
[----:B------:R-:W-:Y:S02]  /*10f0*/  IMAD.MOV.U32 R7, RZ, RZ, 0x5 ;  /* 0x00000005ff077424 */ /* 0x000fe400078e00ff */
[----:B------:R-:W-:Y:S02]  /*1100*/  IMAD R6, R2, c[0x0][0x19c], R6 ;  /* 0x0000670002067a24 */ /* 0x000fe400078e0206 */
[----:B------:R-:W-:Y:S01]  /*1110*/  IMAD R3, R3, c[0x0][0x1a0], RZ ;  /* 0x0000680003037a24 */ /* 0x000fe200078e02ff */
[----:B------:R-:W-:-:S02]  /*1120*/  SHF.L.U64.HI R92, R18, R7, c[0x0][0x19c] ;  /* 0x00006700125c7619 */ /* 0x000fc40000010207 */
[----:B------:R-:W-:Y:S01]  /*1130*/  IADD3.X R5, R28, R5, R6, P2, !PT ;  /* 0x000000051c057210 */ /* 0x000fe200017fe406 */
[----:B------:R-:W-:Y:S01]  /*1140*/  IMAD R6, R22, c[0x0][0x1b4], R0 ;  /* 0x00006d0016067a24 */ /* 0x000fe200078e0200 */
[----:B------:R-:W-:Y:S01]  /*1150*/  LOP3.LUT R0, R15, 0xfffffff0, RZ, 0xc0, !PT ;  /* 0xfffffff00f007812 */ /* 0x000fe200078ec0ff */
[----:B------:R-:W-:Y:S02]  /*1160*/  IMAD R7, R92, R59, RZ ;  /* 0x0000003b5c077224 */ /* 0x000fe400078e02ff */
[----:B------:R-:W-:-:S04]  /*1170*/  IMAD.WIDE.U32 R32, R22, c[0x0][0x1b0], R4 ;  /* 0x00006c0016207a25 */ /* 0x000fc800078e0004 */
[C---:B------:R-:W-:Y:S01]  /*1180*/  IMAD.WIDE.U32 R4, R2.reuse, c[0x0][0x1a0], R34 ;  /* 0x0000680002047a25 */ /* 0x040fe200078e0022 */
[----:B------:R-:W-:Y:S03]  /*1190*/  STL.64 [R1], R32 ;  /* 0x0000002001007387 */ /* 0x000fe60000100a00 */
[----:B------:R-:W-:Y:S01]  /*11a0*/  IMAD.IADD R249, R33, 0x1, R6 ;  /* 0x0000000121f97824 */ /* 0x000fe200078e0206 */
[----:B------:R-:W-:Y:S01]  /*11b0*/  IADD3 R10, P2, R23, R4, RZ ;  /* 0x00000004170a7210 */ /* 0x000fe20007f5e0ff */
[----:B------:R-:W-:Y:S01]  /*11c0*/  IMAD.MOV.U32 R248, RZ, RZ, R32 ;  /* 0x000000fffff87224 */ /* 0x000fe200078e0020 */
[----:B------:R-:W-:Y:S01]  /*11d0*/  LEA.HI R4, R15, R12, RZ, 0x1 ;  /* 0x0000000c0f047211 */ /* 0x000fe200078f08ff */
[----:B------:R-:W-:Y:S02]  /*11e0*/  IMAD R3, R2, c[0x0][0x1a4], R3 ;  /* 0x0000690002037a24 */ /* 0x000fe400078e0203 */
[-C--:B------:R-:W-:Y:S01]  /*11f0*/  IMAD R6, R19, R91.reuse, R7 ;  /* 0x0000005b13067224 */ /* 0x080fe200078e0207 */
[----:B------:R-:W-:Y:S01]  /*1200*/  LOP3.LUT R4, R4, 0xfffffffe, RZ, 0xc0, !PT ;  /* 0xfffffffe04047812 */ /* 0x000fe200078ec0ff */
[----:B------:R-:W-:Y:S01]  /*1210*/  IMAD.WIDE.U32 R8, R59, R91, R248 ;  /* 0x0000005b3b087225 */ /* 0x000fe200078e00f8 */
[----:B------:R-:W-:-:S03]  /*1220*/  IADD3.X R11, R26, R5, R3, P2, !PT ;  /* 0x000000051a0b7210 */ /* 0x000fc600017fe403 */
[----:B------:R-:W-:Y:S01]  /*1230*/  IMAD.IADD R3, R9, 0x1, R6 ;  /* 0x0000000109037824 */ /* 0x000fe200078e0206 */
[----:B------:R-:W-:Y:S01]  /*1240*/  @!P6 LEA R6, P2, R8, c[0x0][0x168], 0x1 ;  /* 0x00005a000806ea11 */ /* 0x000fe200078408ff */
[----:B------:R-:W-:Y:S02]  /*1250*/  IMAD.IADD R15, R12, 0x1, -R4 ;  /* 0x000000010c0f7824 */ /* 0x000fe400078e0a04 */
[----:B------:R-:W-:Y:S01]  /*1260*/  IMAD R5, R13, c[0x0][0x1b8], RZ ;  /* 0x00006e000d057a24 */ /* 0x000fe200078e02ff */
[----:B------:R-:W-:Y:S01]  /*1270*/  @!P6 LEA.HI.X R7, R8, c[0x0][0x16c], R3, 0x1, P2 ;  /* 0x00005b000807ea11 */ /* 0x000fe200010f0c03 */
[----:B------:R-:W-:Y:S01]  /*1280*/  IMAD.IADD R0, R89, 0x1, -R0 ;  /* 0x0000000159007824 */ /* 0x000fe200078e0a00 */
[----:B------:R-:W-:Y:S01]  /*1290*/  @!P5 IADD3 R8, P2, R90, R8, RZ ;  /* 0x000000085a08d210 */ /* 0x000fe20007f5e0ff */
[----:B------:R-:W-:Y:S02]  /*12a0*/  IMAD R12, R22, c[0x0][0x1bc], R5 ;  /* 0x00006f00160c7a24 */ /* 0x000fe400078e0205 */
[----:B------:R1:W-:Y:S01]  /*12b0*/  @!P6 LDGSTS.E.BYPASS.LTC128B.128 [R223+0x8000], [R6.64] ;  /* 0x0800000006dfefae */ /* 0x0003e2000b901d46 */
[----:B------:R-:W-:Y:S01]  /*12c0*/  SHF.R.S32.HI R14, RZ, 0x1f, R0 ;  /* 0x0000001fff0e7819 */ /* 0x000fe20000011400 */
[----:B------:R-:W-:Y:S01]  /*12d0*/  @!P5 IMAD.X R3, R88, 0x1, R3, P2 ;  /* 0x000000015803d824 */ /* 0x000fe200010e0603 */
[----:B------:R-:W-:Y:S01]  /*12e0*/  @!P5 LEA R4, P2, R8, c[0x0][0x168], 0x1 ;  /* 0x00005a000804da11 */ /* 0x000fe200078408ff */
[----:B------:R1:W-:Y:S01]  /*12f0*/  @!P6 LDGSTS.E.BYPASS.LTC128B.128 [R223+0x9000], [R6.64+0x80] ;  /* 0x0900008006dfefae */ /* 0x0003e2000b901d46 */
[----:B------:R-:W-:Y:S01]  /*1300*/  LEA.HI R14, R14, R0, RZ, 0x3 ;  /* 0x000000000e0e7211 */ /* 0x000fe200078f18ff */
[----:B------:R-:W-:Y:S01]  /*1310*/  IMAD.WIDE.U32 R250, R22, c[0x0][0x1b8], R10 ;  /* 0x00006e0016fa7a25 */ /* 0x000fe200078e000a */
[----:B------:R-:W-:-:S02]  /*1320*/  @!P5 LEA.HI.X R5, R8, c[0x0][0x16c], R3, 0x1, P2 ;  /* 0x00005b000805da11 */ /* 0x000fc400010f0c03 */
[----:B------:R-:W-:Y:S01]  /*1330*/  LOP3.LUT R9, R14, 0xfffffff8, RZ, 0xc0, !PT ;  /* 0xfffffff80e097812 */ /* 0x000fe200078ec0ff */
[----:B------:R-:W-:Y:S02]  /*1340*/  IMAD.SHL.U32 R3, R2, 0x8, RZ ;  /* 0x0000000802037824 */ /* 0x000fe400078e00ff */
[----:B------:R4:W-:Y:S01]  /*1350*/  @!P5 LDGSTS.E.BYPASS.LTC128B.128 [R223+0x8800], [R4.64] ;  /* 0x0880000004dfdfae */ /* 0x0009e2000b901d46 */
[----:B------:R-:W-:Y:S02]  /*1360*/  IMAD.IADD R23, R251, 0x1, R12 ;  /* 0x00000001fb177824 */ /* 0x000fe400078e020c */
[----:B------:R-:W-:Y:S01]  /*1370*/  IMAD.IADD R18, R0, 0x1, -R9 ;  /* 0x0000000100127824 */ /* 0x000fe200078e0a09 */
[----:B------:R4:W-:Y:S01]  /*1380*/  @!P5 LDGSTS.E.BYPASS.LTC128B.128 [R223+0x9800], [R4.64+0x80] ;  /* 0x0980008004dfdfae */ /* 0x0009e2000b901d46 */
[----:B------:R-:W-:Y:S02]  /*1390*/  IMAD R0, R19, c[0x0][0x1a0], RZ ;  /* 0x0000680013007a24 */ /* 0x000fe400078e02ff */
[C---:B------:R-:W-:Y:S01]  /*13a0*/  IMAD.WIDE.U32 R8, R59.reuse, c[0x0][0x1a0], RZ ;  /* 0x000068003b087a25 */ /* 0x040fe200078e00ff */
[----:B------:R-:W0:Y:S04]  /*13b0*/  LDGDEPBAR ;  /* 0x00000000000079af */ /* 0x000e280000000000 */
[----:B------:R-:W-:Y:S01]  /*13c0*/  STL [R1+0x8], R23 ;  /* 0x0000081701007387 */ /* 0x000fe20000100800 */
[----:B-1----:R-:W-:-:S04]  /*13d0*/  IMAD R6, R59, c[0x0][0x1a4], R0 ;  /* 0x000069003b067a24 */ /* 0x002fc800078e0200 */
[----:B------:R-:W-:Y:S02]  /*13e0*/  IMAD.IADD R6, R9, 0x1, R6 ;  /* 0x0000000109067824 */ /* 0x000fe400078e0206 */
[----:B----4-:R-:W-:Y:S01]  /*13f0*/  IMAD.SHL.U32 R4, R25, 0x40, RZ ;  /* 0x0000004019047824 */ /* 0x010fe200078e00ff */
[----:B------:R-:W-:-:S04]  /*1400*/  DEPBAR.LE SB0, 0x0 ;  /* 0x000080000000791a */ /* 0x000fc80000000000 */
[----:B------:R-:W-:Y:S01]  /*1410*/  IMAD.SHL.U32 R5, R18, 0x40, RZ ;  /* 0x0000004012057824 */ /* 0x000fe200078e00ff */
[----:B------:R-:W-:Y:S01]  /*1420*/  LOP3.LUT R0, R4, 0x1c0, RZ, 0xc0, !PT ;  /* 0x000001c004007812 */ /* 0x000fe200078ec0ff */
[----:B------:R-:W-:Y:S01]  /*1430*/  IMAD.SHL.U32 R4, R15, 0x8, RZ ;  /* 0x000000080f047824 */ /* 0x000fe200078e00ff */
[----:B------:R-:W-:Y:S02]  /*1440*/  BAR.SYNC.DEFER_BLOCKING 0x0 ;  /* 0x0000000000007b1d */ /* 0x000fe40000010000 */
[----:B------:R-:W-:Y:S02]  /*1450*/  LOP3.LUT R2, R5, 0x1c0, RZ, 0xc0, !PT ;  /* 0x000001c005027812 */ /* 0x000fe400078ec0ff */
[----:B------:R-:W-:Y:S02]  /*1460*/  LOP3.LUT R7, R0, 0x8, R3, 0xf8, !PT ;  /* 0x0000000800077812 */ /* 0x000fe400078ef803 */
[----:B------:R-:W-:Y:S01]  /*1470*/  LOP3.LUT R3, R2, 0x8, R4, 0xf8, !PT ;  /* 0x0000000802037812 */ /* 0x000fe200078ef804 */
[----:B------:R-:W-:Y:S01]  /*1480*/  @!P3 IMAD.MOV.U32 R4, RZ, RZ, c[0x0][0x1a4] ;  /* 0x00006900ff04b624 */ /* 0x000fe200078e00ff */
[----:B------:R-:W-:-:S02]  /*1490*/  SHF.R.U32.HI R5, RZ, 0x3, R0 ;  /* 0x00000003ff057819 */ /* 0x000fc40000011600 */
[----:B------:R-:W-:Y:S02]  /*14a0*/  SHF.R.U32.HI R2, RZ, 0x3, R2 ;  /* 0x00000003ff027819 */ /* 0x000fe40000011602 */
[----:B------:R-:W-:Y:S02]  /*14b0*/  LEA R0, P0, R8, R250, 0x5 ;  /* 0x000000fa08007211 */ /* 0x000fe400078028ff */
[----:B------:R-:W-:Y:S01]  /*14c0*/  LOP3.LUT R9, R7, R5, RZ, 0x3c, !PT ;  /* 0x0000000507097212 */ /* 0x000fe200078e3cff */
[----:B------:R-:W-:Y:S01]  /*14d0*/  IMAD.SHL.U32 R7, R14, 0x40, RZ ;  /* 0x000000400e077824 */ /* 0x000fe200078e00ff */
[----:B------:R-:W-:Y:S01]  /*14e0*/  LOP3.LUT R58, R3, R2, RZ, 0x3c, !PT ;  /* 0x00000002033a7212 */ /* 0x000fe200078e3cff */
[----:B------:R-:W-:Y:S01]  /*14f0*/  @!P3 IMAD.MOV.U32 R3, RZ, RZ, c[0x0][0x1a0] ;  /* 0x00006800ff03b624 */ /* 0x000fe200078e00ff */
[----:B------:R-:W-:Y:S02]  /*1500*/  LEA.HI.X R2, R8, R23, R6, 0x5, P0 ;  /* 0x0000001708027211 */ /* 0x000fe400000f2c06 */
[----:B------:R-:W-:-:S02]  /*1510*/  LEA.HI R8, R29, R89, RZ, 0x5 ;  /* 0x000000591d087211 */ /* 0x000fc400078f28ff */
[----:B------:R-:W-:Y:S02]  /*1520*/  @!P3 LEA R5, P0, R3, R0, 0x4 ;  /* 0x000000000305b211 */ /* 0x000fe400078020ff */
[C---:B------:R-:W-:Y:S01]  /*1530*/  @!P4 LEA R6, P1, R0.reuse, c[0x0][0x170], 0x1 ;  /* 0x00005c000006ca11 */ /* 0x040fe200078208ff */
[----:B------:R-:W-:Y:S01]  /*1540*/  @P4 STS.128 [R223+0xa000], RZ ;  /* 0x00a000ffdf004388 */ /* 0x000fe20000000c00 */
[----:B------:R-:W-:Y:S02]  /*1550*/  SHF.R.S32.HI R8, RZ, 0x5, R8 ;  /* 0x00000005ff087819 */ /* 0x000fe40000011408 */
[----:B------:R-:W-:Y:S01]  /*1560*/  LOP3.LUT R57, R7, 0xfffffe00, RZ, 0xc0, !PT ;  /* 0xfffffe0007397812 */ /* 0x000fe200078ec0ff */
[----:B------:R-:W-:Y:S01]  /*1570*/  @P4 STS.128 [R223+0xb000], RZ ;  /* 0x00b000ffdf004388 */ /* 0x000fe20000000c00 */
[----:B------:R-:W-:Y:S02]  /*1580*/  @!P3 LEA.HI.X R3, R3, R2, R4, 0x4, P0 ;  /* 0x000000020303b211 */ /* 0x000fe400000f2404 */
[----:B------:R-:W-:Y:S01]  /*1590*/  @!P4 LEA.HI.X R7, R0, c[0x0][0x174], R2, 0x1, P1 ;  /* 0x00005d000007ca11 */ /* 0x000fe200008f0c02 */
[----:B------:R-:W-:Y:S01]  /*15a0*/  IMAD R2, R8, 0x400, R57 ;  /* 0x0000040008027824 */ /* 0x000fe200078e0239 */
[----:B------:R-:W-:Y:S01]  /*15b0*/  @!P3 LEA R4, P0, R5, c[0x0][0x170], 0x1 ;  /* 0x00005c000504ba11 */ /* 0x000fe200078008ff */
[----:B------:R-:W-:-:S02]  /*15c0*/  IMAD R0, R15, 0x200, R9 ;  /* 0x000002000f007824 */ /* 0x000fc400078e0209 */
[----:B------:R-:W-:Y:S01]  /*15d0*/  IMAD.IADD R2, R58, 0x1, R2 ;  /* 0x000000013a027824 */ /* 0x000fe200078e0202 */
[----:B------:R-:W-:Y:S01]  /*15e0*/  @!P3 LEA.HI.X R5, R5, c[0x0][0x174], R3, 0x1, P0 ;  /* 0x00005d000505ba11 */ /* 0x000fe200000f0c03 */
[----:B------:R-:W-:Y:S01]  /*15f0*/  @!PT LDS RZ, [RZ] ;  /* 0x00000000fffff984 */ /* 0x000fe20000000800 */
[----:B------:R-:W-:Y:S01]  /*1600*/  @!PT LDS RZ, [RZ] ;  /* 0x00000000fffff984 */ /* 0x000fe20000000800 */
[----:B------:R-:W-:Y:S01]  /*1610*/  @!PT LDS RZ, [RZ] ;  /* 0x00000000fffff984 */ /* 0x000fe20000000800 */
[----:B------:R1:W-:Y:S01]  /*1620*/  @!P4 LDGSTS.E.BYPASS.LTC128B.128 [R223+0xa000], [R6.64] ;  /* 0x0a00000006dfcfae */ /* 0x0003e2000b901d46 */
[----:B------:R-:W-:Y:S02]  /*1630*/  IMAD.SHL.U32 R208, R0, 0x2, RZ ;  /* 0x0000000200d07824 */ /* 0x000fe400078e00ff */
[----:B------:R-:W-:Y:S01]  /*1640*/  IMAD.SHL.U32 R210, R2, 0x2, RZ ;  /* 0x0000000202d27824 */ /* 0x000fe200078e00ff */
[----:B------:R1:W-:Y:S01]  /*1650*/  @!P4 LDGSTS.E.BYPASS.LTC128B.128 [R223+0xb000], [R6.64+0x80] ;  /* 0x0b00008006dfcfae */ /* 0x0003e2000b901d46 */
[----:B------:R-:W-:Y:S01]  /*1660*/  IMAD.MOV.U32 R0, RZ, RZ, -0x20 ;  /* 0xffffffe0ff007424 */ /* 0x000fe200078e00ff */
[----:B------:R-:W-:Y:S02]  /*1670*/  IADD3 R2, R208, 0x8000, RZ ;  /* 0x00008000d0027810 */ /* 0x000fe40007ffe0ff */
[----:B------:R-:W-:Y:S01]  /*1680*/  @P3 STS.128 [R223+0xa800], RZ ;  /* 0x00a800ffdf003388 */ /* 0x000fe20000000c00 */
[----:B------:R-:W-:-:S02]  /*1690*/  R2P PR, R18, 0x6 ;  /* 0x0000000612007804 */ /* 0x000fc40000000000 */
[----:B------:R-:W-:Y:S01]  /*16a0*/  IADD3 R219, R208, 0x8020, RZ ;  /* 0x00008020d0db7810 */ /* 0x000fe20007ffe0ff */
[----:B------:R-:W-:Y:S02]  /*16b0*/  @P3 STS.128 [R223+0xb800], RZ ;  /* 0x00b800ffdf003388 */ /* 0x000fe40000000c00 */
[----:B------:R-:W-:Y:S02]  /*16c0*/  SEL R0, R0, 0x20, P2 ;  /* 0x0000002000007807 */ /* 0x000fe40001000000 */
[----:B------:R-:W-:Y:S01]  /*16d0*/  @!PT LDS RZ, [RZ] ;  /* 0x00000000fffff984 */ /* 0x000fe20000000800 */
[----:B------:R-:W-:Y:S01]  /*16e0*/  @!PT LDS RZ, [RZ] ;  /* 0x00000000fffff984 */ /* 0x000fe20000000800 */
[----:B------:R-:W-:Y:S01]  /*16f0*/  @!PT LDS RZ, [RZ] ;  /* 0x00000000fffff984 */ /* 0x000fe20000000800 */
[----:B------:R4:W-:Y:S03]  /*1700*/  @!P3 LDGSTS.E.BYPASS.LTC128B.128 [R223+0xa800], [R4.64] ;  /* 0x0a80000004dfbfae */ /* 0x0009e6000b901d46 */
[----:B------:R-:W-:Y:S01]  /*1710*/  IMAD R218, R0, 0x2, R210 ;  /* 0x0000000200da7824 */ /* 0x000fe200078e02d2 */
[----:B------:R4:W-:Y:S04]  /*1720*/  @!P3 LDGSTS.E.BYPASS.LTC128B.128 [R223+0xb800], [R4.64+0x80] ;  /* 0x0b80008004dfbfae */ /* 0x0009e8000b901d46 */
[----:B--2---:R-:W-:Y:S04]  /*1730*/  LDSM.16.M88.4 R20, [R208+0x8000] ;  /* 0x00800000d014783b */ /* 0x004fe80000000200 */
[----:B------:R-:W2:Y:S04]  /*1740*/  LDSM.16.M88.4 R8, [R210+0x2000] ;  /* 0x00200000d208783b */ /* 0x000ea80000000200 */
[----:B------:R-:W5:Y:S04]  /*1750*/  LDSM.16.M88.4 R28, [R208+0x8800] ;  /* 0x00880000d01c783b */ /* 0x000f680000000200 */
[----:B------:R-:W1:Y:S04]  /*1760*/  LDSM.16.M88.4 R12, [R210] ;  /* 0x00000000d20c783b */ /* 0x000e680000000200 */
[----:B------:R-:W0:Y:S01]  /*1770*/  LDGDEPBAR ;  /* 0x00000000000079af */ /* 0x000e220000000000 */
[----:B----4-:R-:W-:-:S05]  /*1780*/  IMAD.MOV.U32 R4, RZ, RZ, 0x10 ;  /* 0x00000010ff047424 */ /* 0x010fca00078e00ff */
[----:B------:R-:W-:Y:S02]  /*1790*/  SEL R4, R4, 0xfffffff0, !P1 ;  /* 0xfffffff004047807 */ /* 0x000fe40004800000 */
[----:B------:R-:W-:-:S03]  /*17a0*/  R2P PR, R25, 0x6 ;  /* 0x0000000619007804 */ /* 0x000fc60000000000 */
[----:B------:R-:W-:-:S04]  /*17b0*/  IMAD R212, R4, 0x2, R210 ;  /* 0x0000000204d47824 */ /* 0x000fc800078e02d2 */
[----:B------:R-:W-:Y:S01]  /*17c0*/  IMAD R217, R0, 0x2, R212 ;  /* 0x0000000200d97824 */ /* 0x000fe200078e02d4 */
[----:B---3--:R-:W-:Y:S04]  /*17d0*/  LDSM.16.M88.4 R16, [R212+0x2000] ;  /* 0x00200000d410783b */ /* 0x008fe80000000200 */
[----:B------:R-:W-:Y:S01]  /*17e0*/  LDSM.16.M88.4 R24, [R212] ;  /* 0x00000000d418783b */ /* 0x000fe20000000200 */
[----:B------:R-:W-:Y:S01]  /*17f0*/  @P1 IADD3 R219, R2, -0x20, RZ ;  /* 0xffffffe002db1810 */ /* 0x000fe20007ffe0ff */
[----:B--2---:R-:W-:Y:S01]  /*1800*/  HMMA.16816.F32.BF16 R36, R8, R20, RZ ;  /* 0x000000140824723c */ /* 0x004fe200000418ff */
[----:B------:R-:W-:Y:S02]  /*1810*/  IMAD.MOV.U32 R2, RZ, RZ, 0x40 ;  /* 0x00000040ff027424 */ /* 0x000fe400078e00ff */
[C---:B------:R-:W-:Y:S01]  /*1820*/  IADD3 R222, R219.reuse, 0x800, RZ ;  /* 0x00000800dbde7810 */ /* 0x040fe20007ffe0ff */
[----:B------:R-:W2:Y:S01]  /*1830*/  LDSM.16.M88.4 R32, [R219] ;  /* 0x00000000db20783b */ /* 0x000ea20000000200 */
[----:B------:R-:W-:-:S02]  /*1840*/  IADD3 R221, R219, 0x1000, RZ ;  /* 0x00001000dbdd7810 */ /* 0x000fc40007ffe0ff */
[----:B------:R-:W-:Y:S01]  /*1850*/  SEL R2, R2, 0xffffffc0, !P2 ;  /* 0xffffffc002027807 */ /* 0x000fe20005000000 */
[----:B------:R-:W3:Y:S01]  /*1860*/  LDSM.16.M88.4 R44, [R219+0x800] ;  /* 0x00080000db2c783b */ /* 0x000ee20000000200 */
[----:B-----5:R-:W-:Y:S01]  /*1870*/  HMMA.16816.F32.BF16 R40, R8, R28, RZ ;  /* 0x0000001c0828723c */ /* 0x020fe200000418ff */
[----:B------:R-:W-:Y:S02]  /*1880*/  IADD3 R220, R219, 0x1800, RZ ;  /* 0x00001800dbdc7810 */ /* 0x000fe40007ffe0ff */
[----:B------:R-:W-:Y:S02]  /*1890*/  IMAD.IADD R216, R208, 0x1, R2 ;  /* 0x00000001d0d87824 */ /* 0x000fe400078e0202 */
[----:B------:R-:W-:Y:S02]  /*18a0*/  IMAD.IADD R215, R2, 0x1, R219 ;  /* 0x0000000102d77824 */ /* 0x000fe400078e02db */
[----:B------:R-:W-:Y:S01]  /*18b0*/  IMAD.SHL.U32 R2, R89, 0x2, RZ ;  /* 0x0000000259027824 */ /* 0x000fe200078e00ff */
[----:B-1----:R-:W-:Y:S04]  /*18c0*/  HMMA.16816.F32.BF16 R64, R12, R20, RZ ;  /* 0x000000140c40723c */ /* 0x002fe800000418ff */
[----:B------:R-:W-:-:S04]  /*18d0*/  LOP3.LUT R2, R2, 0x6, RZ, 0xc0, !PT ;  /* 0x0000000602027812 */ /* 0x000fc800078ec0ff */
[----:B------:R-:W-:Y:S01]  /*18e0*/  HMMA.16816.F32.BF16 R48, R8, R22, RZ ;  /* 0x000000160830723c */ /* 0x000fe200000418ff */
[----:B------:R-:W-:-:S05]  /*18f0*/  IMAD R2, R59, 0x20, R2 ;  /* 0x000000203b027824 */ /* 0x000fca00078e0202 */
[C---:B------:R-:W-:Y:S02]  /*1900*/  IADD3 R5, R2.reuse, 0x1, RZ ;  /* 0x0000000102057810 */ /* 0x040fe40007ffe0ff */
[----:B------:R-:W-:Y:S01]  /*1910*/  HMMA.16816.F32.BF16 R72, R12, R22, RZ ;  /* 0x000000160c48723c */ /* 0x000fe200000418ff */
[C---:B------:R-:W-:Y:S02]  /*1920*/  IADD3 R3, R2.reuse, 0x8, RZ ;  /* 0x0000000802037810 */ /* 0x040fe40007ffe0ff */
[-C--:B------:R-:W-:Y:S02]  /*1930*/  ISETP.GE.AND P0, PT, R5, R56.reuse, PT ;  /* 0x000000380500720c */ /* 0x080fe40003f06270 */
[----:B------:R-:W-:Y:S02]  /*1940*/  ISETP.GE.AND P6, PT, R3, R56, PT ;  /* 0x000000380300720c */ /* 0x000fe40003fc6270 */
[C---:B------:R-:W-:Y:S01]  /*1950*/  IADD3 R3, R2.reuse, 0x9, RZ ;  /* 0x0000000902037810 */ /* 0x040fe20007ffe0ff */
[----:B------:R-:W-:Y:S01]  /*1960*/  HMMA.16816.F32.BF16 R20, R8, R30, RZ ;  /* 0x0000001e0814723c */ /* 0x000fe200000418ff */
[----:B------:R-:W-:Y:S01]  /*1970*/  LDSM.16.M88.4 R8, [R218+0x2000] ;  /* 0x00200000da08783b */ /* 0x000fe20000000200 */
[----:B------:R-:W-:-:S02]  /*1980*/  IADD3 R6, R2, 0x10, RZ ;  /* 0x0000001002067810 */ /* 0x000fc40007ffe0ff */
[-C--:B------:R-:W-:Y:S02]  /*1990*/  ISETP.GE.AND P5, PT, R3, R56.reuse, PT ;  /* 0x000000380300720c */ /* 0x080fe40003fa6270 */
[C---:B------:R-:W-:Y:S02]  /*19a0*/  IADD3 R5, R2.reuse, 0x11, RZ ;  /* 0x0000001102057810 */ /* 0x040fe40007ffe0ff */
[----:B------:R-:W-:Y:S01]  /*19b0*/  HMMA.16816.F32.BF16 R60, R12, R28, RZ ;  /* 0x0000001c0c3c723c */ /* 0x000fe200000418ff */
[C---:B------:R-:W-:Y:S02]  /*19c0*/  IADD3 R3, R2.reuse, 0x18, RZ ;  /* 0x0000001802037810 */ /* 0x040fe40007ffe0ff */
[CC--:B------:R-:W-:Y:S02]  /*19d0*/  ISETP.GE.AND P1, PT, R2.reuse, R56.reuse, PT ;  /* 0x000000380200720c */ /* 0x0c0fe40003f26270 */
[----:B------:R-:W-:Y:S02]  /*19e0*/  IADD3 R2, R2, 0x19, RZ ;  /* 0x0000001902027810 */ /* 0x000fe40007ffe0ff */
[-C--:B------:R-:W-:Y:S01]  /*19f0*/  ISETP.GE.AND P4, PT, R6, R56.reuse, PT ;  /* 0x000000380600720c */ /* 0x080fe20003f86270 */
[----:B--2---:R-:W-:Y:S01]  /*1a00*/  HMMA.16816.F32.BF16 R84, R16, R32, R36 ;  /* 0x000000201054723c */ /* 0x004fe20000041824 */
[----:B------:R-:W1:Y:S01]  /*1a10*/  LDSM.16.M88.4 R36, [R216+0x8000] ;  /* 0x00800000d824783b */ /* 0x000e620000000200 */
[----:B------:R-:W-:-:S02]  /*1a20*/  ISETP.GE.AND P3, PT, R5, R56, PT ;  /* 0x000000380500720c */ /* 0x000fc40003f66270 */
[----:B------:R-:W-:-:S04]  /*1a30*/  ISETP.GE.AND P2, PT, R3, R56, PT ;  /* 0x000000380300720c */ /* 0x000fc80003f46270 */
[----:B---3--:R-:W-:Y:S01]  /*1a40*/  HMMA.16816.F32.BF16 R76, R16, R44, R40 ;  /* 0x0000002c104c723c */ /* 0x008fe20000041828 */
[----:B------:R-:W2:Y:S07]  /*1a50*/  LDSM.16.M88.4 R40, [R216+0x8800] ;  /* 0x00880000d828783b */ /* 0x000eae0000000200 */
[----:B------:R-:W-:Y:S01]  /*1a60*/  HMMA.16816.F32.BF16 R68, R12, R30, RZ ;  /* 0x0000001e0c44723c */ /* 0x000fe200000418ff */
[----:B------:R-:W3:Y:S04]  /*1a70*/  LDSM.16.M88.4 R12, [R218] ;  /* 0x00000000da0c783b */ /* 0x000ee80000000200 */
[----:B------:R-:W-:Y:S03]  /*1a80*/  LDSM.16.M88.4 R28, [R215+0x800] ;  /* 0x00080000d71c783b */ /* 0x000fe60000000200 */
[C---:B------:R-:W-:Y:S08]  /*1a90*/  HMMA.16816.F32.BF16 R80, R16.reuse, R34, R48 ;  /* 0x000000221050723c */ /* 0x040ff00000041830 */
[----:B------:R-:W-:Y:S01]  /*1aa0*/  HMMA.16816.F32.BF16 R52, R16, R46, R20 ;  /* 0x0000002e1034723c */ /* 0x000fe20000041814 */
[----:B------:R-:W-:Y:S07]  /*1ab0*/  LDSM.16.M88.4 R20, [R217+0x2000] ;  /* 0x00200000d914783b */ /* 0x000fee0000000200 */
[C---:B------:R-:W-:Y:S08]  /*1ac0*/  HMMA.16816.F32.BF16 R48, R24.reuse, R32, R64 ;  /* 0x000000201830723c */ /* 0x040ff00000041840 */
[C---:B------:R-:W-:Y:S08]  /*1ad0*/  HMMA.16816.F32.BF16 R60, R24.reuse, R44, R60 ;  /* 0x0000002c183c723c */ /* 0x040ff0000004183c */
[C---:B------:R-:W-:Y:S01]  /*1ae0*/  HMMA.16816.F32.BF16 R16, R24.reuse, R34, R72 ;  /* 0x000000221810723c */ /* 0x040fe20000041848 */
[----:B------:R-:W4:Y:S07]  /*1af0*/  LDSM.16.M88.4 R32, [R215] ;  /* 0x00000000d720783b */ /* 0x000f2e0000000200 */
[----:B------:R-:W-:Y:S01]  /*1b00*/  HMMA.16816.F32.BF16 R68, R24, R46, R68 ;  /* 0x0000002e1844723c */ /* 0x000fe20000041844 */
[----:B------:R-:W5:Y:S04]  /*1b10*/  LDSM.16.M88.4 R24, [R217] ;  /* 0x00000000d918783b */ /* 0x000f680000000200 */
[----:B------:R-:W-:Y:S03]  /*1b20*/  LDSM.16.M88.4 R44, [R208+0x9000] ;  /* 0x00900000d02c783b */ /* 0x000fe60000000200 */
[C---:B-1----:R-:W-:Y:S08]  /*1b30*/  HMMA.16816.F32.BF16 R72, R8.reuse, R36, R84 ;  /* 0x000000240848723c */ /* 0x042ff00000041854 */
[C---:B--2---:R-:W-:Y:S08]  /*1b40*/  HMMA.16816.F32.BF16 R84, R8.reuse, R40, R76 ;  /* 0x000000280854723c */ /* 0x044ff0000004184c */
[C---:B------:R-:W-:Y:S08]  /*1b50*/  HMMA.16816.F32.BF16 R80, R8.reuse, R38, R80 ;  /* 0x000000260850723c */ /* 0x040ff00000041850 */
[----:B------:R-:W-:Y:S08]  /*1b60*/  HMMA.16816.F32.BF16 R76, R8, R42, R52 ;  /* 0x0000002a084c723c */ /* 0x000ff00000041834 */
[C---:B---3--:R-:W-:Y:S01]  /*1b70*/  HMMA.16816.F32.BF16 R64, R12.reuse, R36, R48 ;  /* 0x000000240c40723c */ /* 0x048fe20000041830 */
[----:B------:R-:W-:Y:S07]  /*1b80*/  LDSM.16.M88.4 R48, [R208+0x9800] ;  /* 0x00980000d030783b */ /* 0x000fee0000000200 */
[C---:B------:R-:W-:Y:S01]  /*1b90*/  HMMA.16816.F32.BF16 R36, R12.reuse, R38, R16 ;  /* 0x000000260c24723c */ /* 0x040fe20000041810 */
[----:B------:R-:W1:Y:S07]  /*1ba0*/  LDSM.16.M88.4 R16, [R210+0x6000] ;  /* 0x00600000d210783b */ /* 0x000e6e0000000200 */
[C---:B------:R-:W-:Y:S08]  /*1bb0*/  HMMA.16816.F32.BF16 R8, R12.reuse, R40, R60 ;  /* 0x000000280c08723c */ /* 0x040ff0000004183c */
[----:B------:R-:W-:Y:S01]  /*1bc0*/  HMMA.16816.F32.BF16 R52, R12, R42, R68 ;  /* 0x0000002a0c34723c */ /* 0x000fe20000041844 */
[----:B------:R-:W2:Y:S04]  /*1bd0*/  LDSM.16.M88.4 R12, [R210+0x4000] ;  /* 0x00400000d20c783b */ /* 0x000ea80000000200 */
[----:B------:R-:W-:Y:S03]  /*1be0*/  LDSM.16.M88.4 R40, [R219+0x1000] ;  /* 0x00100000db28783b */ /* 0x000fe60000000200 */
[C---:B----4-:R-:W-:Y:S08]  /*1bf0*/  HMMA.16816.F32.BF16 R60, R20.reuse, R32, R72 ;  /* 0x00000020143c723c */ /* 0x050ff00000041848 */
[C---:B------:R-:W-:Y:S08]  /*1c00*/  HMMA.16816.F32.BF16 R68, R20.reuse, R34, R80 ;  /* 0x000000221444723c */ /* 0x040ff00000041850 */
[C---:B------:R-:W-:Y:S08]  /*1c10*/  HMMA.16816.F32.BF16 R72, R20.reuse, R28, R84 ;  /* 0x0000001c1448723c */ /* 0x040ff00000041854 */
[----:B------:R-:W-:Y:S08]  /*1c20*/  HMMA.16816.F32.BF16 R80, R20, R30, R76 ;  /* 0x0000001e1450723c */ /* 0x000ff0000004184c */
[C---:B-----5:R-:W-:Y:S01]  /*1c30*/  HMMA.16816.F32.BF16 R20, R24.reuse, R28, R8 ;  /* 0x0000001c1814723c */ /* 0x060fe20000041808 */
[----:B------:R-:W3:Y:S07]  /*1c40*/  LDSM.16.M88.4 R8, [R212+0x6000] ;  /* 0x00600000d408783b */ /* 0x000eee0000000200 */
[C---:B------:R-:W-:Y:S08]  /*1c50*/  HMMA.16816.F32.BF16 R76, R24.reuse, R32, R64 ;  /* 0x00000020184c723c */ /* 0x040ff00000041840 */
[C---:B------:R-:W-:Y:S01]  /*1c60*/  HMMA.16816.F32.BF16 R32, R24.reuse, R34, R36 ;  /* 0x000000221820723c */ /* 0x040fe20000041824 */
[----:B------:R-:W4:Y:S07]  /*1c70*/  LDSM.16.M88.4 R36, [R219+0x1800] ;  /* 0x00180000db24783b */ /* 0x000f2e0000000200 */
[----:B------:R-:W-:Y:S01]  /*1c80*/  HMMA.16816.F32.BF16 R28, R24, R30, R52 ;  /* 0x0000001e181c723c */ /* 0x000fe20000041834 */
[----:B------:R-:W5:Y:S04]  /*1c90*/  LDSM.16.M88.4 R24, [R212+0x4000] ;  /* 0x00400000d418783b */ /* 0x000f680000000200 */
[----:B------:R-:W-:Y:S03]  /*1ca0*/  LDSM.16.M88.4 R52, [R216+0x9000] ;  /* 0x00900000d834783b */ /* 0x000fe60000000200 */
[C---:B-1----:R-:W-:Y:S08]  /*1cb0*/  HMMA.16816.F32.BF16 R60, R16.reuse, R44, R60 ;  /* 0x0000002c103c723c */ /* 0x042ff0000004183c */
[----:B------:R-:W-:Y:S08]  /*1cc0*/  HMMA.16816.F32.BF16 R64, R16, R50, R80 ;  /* 0x000000321040723c */ /* 0x000ff00000041850 */
[-C--:B--2---:R-:W-:Y:S01]  /*1cd0*/  HMMA.16816.F32.BF16 R80, R12, R48.reuse, R20 ;  /* 0x000000300c50723c */ /* 0x084fe20000041814 */
[----:B------:R-:W1:Y:S07]  /*1ce0*/  LDSM.16.M88.4 R20, [R218+0x6000] ;  /* 0x00600000da14783b */ /* 0x000e6e0000000200 */
[----:B------:R-:W-:Y:S08]  /*1cf0*/  HMMA.16816.F32.BF16 R72, R16, R48, R72 ;  /* 0x000000301048723c */ /* 0x000ff00000041848 */
[----:B------:R-:W-:Y:S08]  /*1d00*/  HMMA.16816.F32.BF16 R76, R12, R44, R76 ;  /* 0x0000002c0c4c723c */ /* 0x000ff0000004184c */
[-C--:B------:R-:W-:Y:S08]  /*1d10*/  HMMA.16816.F32.BF16 R68, R16, R46.reuse, R68 ;  /* 0x0000002e1044723c */ /* 0x080ff00000041844 */
[C---:B------:R-:W-:Y:S01]  /*1d20*/  HMMA.16816.F32.BF16 R44, R12.reuse, R46, R32 ;  /* 0x0000002e0c2c723c */ /* 0x040fe20000041820 */
[----:B------:R-:W-:Y:S07]  /*1d30*/  LDSM.16.M88.4 R32, [R216+0x9800] ;  /* 0x00980000d820783b */ /* 0x000fee0000000200 */
[----:B------:R-:W-:Y:S01]  /*1d40*/  HMMA.16816.F32.BF16 R48, R12, R50, R28 ;  /* 0x000000320c30723c */ /* 0x000fe2000004181c */
[----:B------:R-:W2:Y:S04]  /*1d50*/  LDSM.16.M88.4 R12, [R218+0x4000] ;  /* 0x00400000da0c783b */ /* 0x000ea80000000200 */
[----:B------:R-:W-:Y:S03]  /*1d60*/  LDSM.16.M88.4 R28, [R215+0x1000] ;  /* 0x00100000d71c783b */ /* 0x000fe60000000200 */
[C---:B---3--:R-:W-:Y:S08]  /*1d70*/  HMMA.16816.F32.BF16 R16, R8.reuse, R40, R60 ;  /* 0x000000280810723c */ /* 0x048ff0000004183c */
[----:B----4-:R-:W-:Y:S08]  /*1d80*/  HMMA.16816.F32.BF16 R84, R8, R36, R72 ;  /* 0x000000240854723c */ /* 0x010ff00000041848 */
[----:B-----5:R-:W-:Y:S08]  /*1d90*/  HMMA.16816.F32.BF16 R72, R24, R40, R76 ;  /* 0x000000281848723c */ /* 0x020ff0000004184c */
[C---:B------:R-:W-:Y:S08]  /*1da0*/  HMMA.16816.F32.BF16 R60, R8.reuse, R42, R68 ;  /* 0x0000002a083c723c */ /* 0x040ff00000041844 */
[----:B------:R-:W-:Y:S01]  /*1db0*/  HMMA.16816.F32.BF16 R68, R8, R38, R64 ;  /* 0x000000260844723c */ /* 0x000fe20000041840 */
[----:B------:R-:W3:Y:S04]  /*1dc0*/  LDSM.16.M88.4 R8, [R217+0x6000] ;  /* 0x00600000d908783b */ /* 0x000ee80000000200 */
[----:B------:R-:W-:Y:S03]  /*1dd0*/  LDSM.16.M88.4 R64, [R215+0x1800] ;  /* 0x00180000d740783b */ /* 0x000fe60000000200 */
[----:B------:R-:W-:Y:S08]  /*1de0*/  HMMA.16816.F32.BF16 R76, R24, R42, R44 ;  /* 0x0000002a184c723c */ /* 0x000ff0000004182c */
[----:B-1----:R-:W-:Y:S01]  /*1df0*/  HMMA.16816.F32.BF16 R44, R20, R52, R16 ;  /* 0x00000034142c723c */ /* 0x002fe20000041810 */
[----:B------:R-:W1:Y:S01]  /*1e00*/  LDSM.16.M88.4 R16, [R217+0x4000] ;  /* 0x00400000d910783b */ /* 0x000e620000000200 */
[----:B------:R-:W-:-:S06]  /*1e10*/  DEPBAR.LE SB0, 0x0 ;  /* 0x000080000000791a */ /* 0x000fcc0000000000 */
[C---:B------:R-:W-:Y:S08]  /*1e20*/  HMMA.16816.F32.BF16 R80, R24.reuse, R36, R80 ;  /* 0x000000241850723c */ /* 0x040ff00000041850 */
[----:B------:R-:W-:Y:S08]  /*1e30*/  HMMA.16816.F32.BF16 R48, R24, R38, R48 ;  /* 0x000000261830723c */ /* 0x000ff00000041830 */
[----:B--2---:R-:W-:Y:S08]  /*1e40*/  HMMA.16816.F32.BF16 R24, R12, R52, R72 ;  /* 0x000000340c18723c */ /* 0x004ff00000041848 */
[C---:B------:R-:W-:Y:S08]  /*1e50*/  HMMA.16816.F32.BF16 R40, R20.reuse, R54, R60 ;  /* 0x000000361428723c */ /* 0x040ff0000004183c */
[C---:B------:R-:W-:Y:S08]  /*1e60*/  HMMA.16816.F32.BF16 R36, R20.reuse, R32, R84 ;  /* 0x000000201424723c */ /* 0x040ff00000041854 */
[----:B------:R-:W-:Y:S08]  /*1e70*/  HMMA.16816.F32.BF16 R20, R20, R34, R68 ;  /* 0x000000221414723c */ /* 0x000ff00000041844 */
[C---:B------:R-:W-:Y:S08]  /*1e80*/  HMMA.16816.F32.BF16 R52, R12.reuse, R54, R76 ;  /* 0x000000360c34723c */ /* 0x040ff0000004184c */
[C---:B------:R-:W-:Y:S08]  /*1e90*/  HMMA.16816.F32.BF16 R60, R12.reuse, R32, R80 ;  /* 0x000000200c3c723c */ /* 0x040ff00000041850 */
[----:B------:R-:W-:Y:S08]  /*1ea0*/  HMMA.16816.F32.BF16 R48, R12, R34, R48 ;  /* 0x000000220c30723c */ /* 0x000ff00000041830 */
[-C--:B---3--:R-:W-:Y:S08]  /*1eb0*/  HMMA.16816.F32.BF16 R44, R8, R28.reuse, R44 ;  /* 0x0000001c082c723c */ /* 0x088ff0000004182c */
[----:B-1----:R-:W-:Y:S08]  /*1ec0*/  HMMA.16816.F32.BF16 R12, R16, R28, R24 ;  /* 0x0000001c100c723c */ /* 0x002ff00000041818 */
[C---:B------:R-:W-:Y:S08]  /*1ed0*/  HMMA.16816.F32.BF16 R40, R8.reuse, R30, R40 ;  /* 0x0000001e0828723c */ /* 0x040ff00000041828 */
[----:B------:R-:W-:Y:S01]  /*1ee0*/  HMMA.16816.F32.BF16 R36, R8, R64, R36 ;  /* 0x000000400824723c */ /* 0x000fe20000041824 */
[----:B------:R-:W-:-:S07]  /*1ef0*/  FSEL R24, R47, -INF , !P0 ;  /* 0xff8000002f187808 */ /* 0x000fce0004000000 */
[----:B------:R-:W-:Y:S01]  /*1f00*/  HMMA.16816.F32.BF16 R32, R8, R66, R20 ;  /* 0x000000420820723c */ /* 0x000fe20000041814 */
[----:B------:R-:W-:-:S06]  /*1f10*/  FSEL R47, R13, -INF , !P0 ;  /* 0xff8000000d2f7808 */ /* 0x000fcc0004000000 */
        /* <DEDUP_REMOVED lines=12> */
[----:B------:R-:W-:Y:S02]  /*1fe0*/  ISETP.GE.AND P0, PT, R56, 0x21, PT ;  /* 0x000000213800780c */ /* 0x000fe40003f06270 */
[----:B------:R-:W-:Y:S02]  /*1ff0*/  FSEL R62, R14, -INF , !P1 ;  /* 0xff8000000e3e7808 */ /* 0x000fe40004800000 */
[----:B------:R-:W-:Y:S01]  /*2000*/  ISETP.GE.AND P1, PT, R2, R56, PT ;  /* 0x000000380200720c */ /* 0x000fe20003f26270 */
[----:B------:R-:W-:Y:S01]  /*2010*/  IMAD.IADD R2, R57, 0x1, R58 ;  /* 0x0000000139027824 */ /* 0x000fe200078e023a */
        /* <DEDUP_REMOVED lines=19> */
[----:B------:R-:W-:Y:S01]  /*2150*/  FSEL R133, R17, -INF , !P1 ;  /* 0xff80000011857808 */ /* 0x000fe20004800000 */
[----:B------:R-:W-:Y:S06]  /*2160*/  BAR.SYNC.DEFER_BLOCKING 0x0 ;  /* 0x0000000000007b1d */ /* 0x000fec0000010000 */
[----:B------:R-:W-:Y:S05]  /*2170*/  @!P0 BRA `(.L_x_843) ;  /* 0x0000012000008947 */ /* 0x000fea0003800000 */
[----:B------:R-:W-:-:S04]  /*2180*/  LEA.HI.SX32 R8, R224, 0xfffffffe, 0x1b ;  /* 0xfffffffee0087811 */ /* 0x000fc800078fdaff */
[----:B------:R-:W-:Y:S01]  /*2190*/  SHF.R.S32.HI R5, RZ, 0x1f, R8 ;  /* 0x0000001fff057819 */ /* 0x000fe20000011408 */
[----:B------:R-:W-:Y:S02]  /*21a0*/  IMAD R3, R92, R8, RZ ;  /* 0x000000085c037224 */ /* 0x000fe400078e02ff */
[----:B------:R-:W-:-:S04]  /*21b0*/  IMAD.WIDE.U32 R8, R8, R91, R248 ;  /* 0x0000005b08087225 */ /* 0x000fc800078e00f8 */
[----:B------:R-:W-:Y:S01]  /*21c0*/  IMAD R3, R5, R91, R3 ;  /* 0x0000005b05037224 */ /* 0x000fe200078e0203 */
[----:B------:R-:W-:-:S03]  /*21d0*/  LEA R6, P2, R8, c[0x0][0x168], 0x1 ;  /* 0x00005a0008067a11 */ /* 0x000fc600078408ff */
[----:B------:R-:W-:Y:S01]  /*21e0*/  IMAD.IADD R3, R9, 0x1, R3 ;  /* 0x0000000109037824 */ /* 0x000fe200078e0203 */
[----:B------:R-:W-:-:S04]  /*21f0*/  LEA R10, P1, R90, R6, 0x1 ;  /* 0x000000065a0a7211 */ /* 0x000fc800078208ff */
[----:B------:R-:W-:-:S04]  /*2200*/  LEA.HI.X R7, R8, c[0x0][0x16c], R3, 0x1, P2 ;  /* 0x00005b0008077a11 */ /* 0x000fc800010f0c03 */
[----:B------:R-:W-:Y:S01]  /*2210*/  LEA.HI.X R11, R90, R7, R88, 0x1, P1 ;  /* 0x000000075a0b7211 */ /* 0x000fe200008f0c58 */
[----:B------:R-:W-:Y:S01]  /*2220*/  @!PT LDS RZ, [RZ] ;  /* 0x00000000fffff984 */ /* 0x000fe20000000800 */
[----:B------:R-:W-:Y:S01]  /*2230*/  @!PT LDS RZ, [RZ] ;  /* 0x00000000fffff984 */ /* 0x000fe20000000800 */
[----:B------:R-:W-:Y:S01]  /*2240*/  @!PT LDS RZ, [RZ] ;  /* 0x00000000fffff984 */ /* 0x000fe20000000800 */
[----:B------:R1:W-:Y:S04]  /*2250*/  LDGSTS.E.BYPASS.LTC128B.128 [R223+0x8000], [R6.64] ;  /* 0x0800000006df7fae */ /* 0x0003e8000b901d46 */
[----:B------:R1:W-:Y:S04]  /*2260*/  LDGSTS.E.BYPASS.LTC128B.128 [R223+0x9000], [R6.64+0x80] ;  /* 0x0900008006df7fae */ /* 0x0003e8000b901d46 */
[----:B------:R1:W-:Y:S04]  /*2270*/  LDGSTS.E.BYPASS.LTC128B.128 [R223+0x8800], [R10.64] ;  /* 0x088000000adf7fae */ /* 0x0003e8000b901d46 */
[----:B------:R1:W-:Y:S04]  /*2280*/  LDGSTS.E.BYPASS.LTC128B.128 [R223+0x9800], [R10.64+0x80] ;  /* 0x098000800adf7fae */ /* 0x0003e8000b901d46 */
[----:B------:R-:W0:Y:S02]  /*2290*/  LDGDEPBAR ;  /* 0x00000000000079af */ /* 0x000e240000000000 */
.L_x_843:
        /* <DEDUP_REMOVED lines=14> */
[----:B------:R-:W-:Y:S01]  /*2380*/  SHF.L.U32 R209, R2, 0x1, RZ ;  /* 0x0000000102d17819 */ /* 0x000fe200000006ff */
[----:B-1----:R-:W1:Y:S03]  /*2390*/  SHFL.BFLY PT, R6, R3, 0x2, 0x1f ;  /* 0x0c401f0003067f89 */ /* 0x002e6600000e0000 */
[-C--:B------:R-:W-:Y:S01]  /*23a0*/  LEA R211, R4, R209.reuse, 0x1 ;  /* 0x000000d104d37211 */ /* 0x080fe200078e08ff */
[----:B------:R-:W-:Y:S01]  /*23b0*/  LDSM.16.MT88.4 R36, [R209+0xa000] ;  /* 0x00a00000d124783b */ /* 0x000fe20000004200 */
[C---:B------:R-:W-:Y:S02]  /*23c0*/  LEA R214, R0.reuse, R209, 0x1 ;  /* 0x000000d100d67211 */ /* 0x040fe400078e08ff */
[----:B------:R-:W-:Y:S01]  /*23d0*/  LEA R213, R0, R211, 0x1 ;  /* 0x000000d300d57211 */ /* 0x000fe200078e08ff */
[----:B------:R-:W-:Y:S04]  /*23e0*/  LDSM.16.MT88.4 R32, [R211+0xa000] ;  /* 0x00a00000d320783b */ /* 0x000fe80000004200 */
[----:B------:R-:W-:Y:S04]  /*23f0*/  LDSM.16.MT88.4 R16, [R214+0xa000] ;  /* 0x00a00000d610783b */ /* 0x000fe80000004200 */
[----:B------:R-:W-:Y:S04]  /*2400*/  LDSM.16.MT88.4 R48, [R213+0xa000] ;  /* 0x00a00000d530783b */ /* 0x000fe80000004200 */
[----:B------:R-:W-:Y:S01]  /*2410*/  LDSM.16.MT88.4 R52, [R209+0xb000] ;  /* 0x00b00000d134783b */ /* 0x000fe20000004200 */
[----:B-1----:R-:W-:-:S03]  /*2420*/  FMNMX.FTZ R3, R6, R3, !PT ;  /* 0x0000000306037209 */ /* 0x002fc60007810000 */
[----:B------:R-:W-:Y:S04]  /*2430*/  LDSM.16.MT88.4 R64, [R214+0xb000] ;  /* 0x00b00000d640783b */ /* 0x000fe80000004200 */
[----:B------:R-:W1:Y:S04]  /*2440*/  SHFL.BFLY PT, R6, R5, 0x2, 0x1f ;  /* 0x0c401f0005067f89 */ /* 0x000e6800000e0000 */
[----:B------:R-:W2:Y:S04]  /*2450*/  SHFL.BFLY PT, R134, R3, 0x1, 0x1f ;  /* 0x0c201f0003867f89 */ /* 0x000ea800000e0000 */
[----:B------:R-:W-:Y:S04]  /*2460*/  LDSM.16.MT88.4 R68, [R213+0xb000] ;  /* 0x00b00000d544783b */ /* 0x000fe80000004200 */
[----:B------:R-:W-:Y:S04]  /*2470*/  LDSM.16.MT88.4 R96, [R209+0xb800] ;  /* 0x00b80000d160783b */ /* 0x000fe80000004200 */
[----:B------:R-:W-:Y:S04]  /*2480*/  LDSM.16.MT88.4 R108, [R211+0xb800] ;  /* 0x00b80000d36c783b */ /* 0x000fe80000004200 */
[----:B------:R-:W-:Y:S01]  /*2490*/  LDSM.16.MT88.4 R152, [R209+0xa800] ;  /* 0x00a80000d198783b */ /* 0x000fe20000004200 */
[----:B-1----:R-:W-:-:S03]  /*24a0*/  FMNMX.FTZ R5, R6, R5, !PT ;  /* 0x0000000506057209 */ /* 0x002fc60007810000 */
[----:B------:R-:W-:Y:S01]  /*24b0*/  LDSM.16.MT88.4 R80, [R213+0xa800] ;  /* 0x00a80000d550783b */ /* 0x000fe20000004200 */
[----:B--2---:R-:W-:-:S03]  /*24c0*/  FMNMX.FTZ R134, R3, R134, !PT ;  /* 0x0000008603867209 */ /* 0x004fc60007810000 */
[----:B------:R-:W1:Y:S01]  /*24d0*/  SHFL.BFLY PT, R6, R5, 0x1, 0x1f ;  /* 0x0c201f0005067f89 */ /* 0x000e6200000e0000 */
[C---:B------:R-:W-:Y:S01]  /*24e0*/  FSETP.NEU.FTZ.AND P1, PT, R134.reuse, -INF , PT ;  /* 0xff8000008600780b */ /* 0x040fe20003f3d000 */
[----:B------:R-:W-:Y:S02]  /*24f0*/  FMUL.FTZ R8, R134, c[0x0][0x23c] ;  /* 0x00008f0086087a20 */ /* 0x000fe40000410000 */
[----:B------:R-:W-:Y:S03]  /*2500*/  LDSM.16.MT88.4 R120, [R214+0xb800] ;  /* 0x00b80000d678783b */ /* 0x000fe60000004200 */
[----:B------:R-:W-:-:S05]  /*2510*/  FSEL R8, R8, RZ, P1 ;  /* 0x000000ff08087208 */ /* 0x000fca0000800000 */
[--C-:B------:R-:W-:Y:S02]  /*2520*/  FFMA.FTZ R3, R20, c[0x0][0x23c], -R8.reuse ;  /* 0x00008f0014037a23 */ /* 0x100fe40000010808 */
[--C-:B------:R-:W-:Y:S02]  /*2530*/  FFMA.FTZ R9, R22, c[0x0][0x23c], -R8.reuse ;  /* 0x00008f0016097a23 */ /* 0x100fe40000010808 */
[----:B------:R2:W-:Y:S01]  /*2540*/  MUFU.EX2 R235, R3 ;  /* 0x0000000300eb7308 */ /* 0x0005e20000000800 */
[----:B------:R-:W-:-:S07]  /*2550*/  FFMA.FTZ R10, R25, c[0x0][0x23c], -R8 ;  /* 0x00008f00190a7a23 */ /* 0x000fce0000010808 */
[----:B------:R-:W-:Y:S01]  /*2560*/  MUFU.EX2 R229, R9 ;  /* 0x0000000900e57308 */ /* 0x000fe20000000800 */
[----:B--2---:R-:W-:-:S07]  /*2570*/  FFMA.FTZ R3, R21, c[0x0][0x23c], -R8 ;  /* 0x00008f0015037a23 */ /* 0x004fce0000010808 */
[----:B------:R2:W3:Y:S08]  /*2580*/  MUFU.EX2 R231, R10 ;  /* 0x0000000a00e77308 */ /* 0x0004f00000000800 */
[----:B------:R1:W-:Y:S01]  /*2590*/  MUFU.EX2 R234, R3 ;  /* 0x0000000300ea7308 */ /* 0x0003e20000000800 */
[----:B--2---:R-:W-:Y:S01]  /*25a0*/  FFMA.FTZ R10, R26, c[0x0][0x23c], -R8 ;  /* 0x00008f001a0a7a23 */ /* 0x004fe20000010808 */
[----:B---3--:R-:W-:-:S06]  /*25b0*/  F2FP.BF16.PACK_AB R128, R231, R229 ;  /* 0x000000e5e780723e */ /* 0x008fcc00000010ff */
[----:B------:R2:W-:Y:S01]  /*25c0*/  MUFU.EX2 R230, R10 ;  /* 0x0000000a00e67308 */ /* 0x0005e20000000800 */
[----:B-1----:R-:W-:Y:S01]  /*25d0*/  FMNMX.FTZ R3, R5, R6, !PT ;  /* 0x0000000605037209 */ /* 0x002fe20007810000 */
[----:B------:R-:W-:-:S03]  /*25e0*/  FFMA.FTZ R5, R12, c[0x0][0x23c], -R8 ;  /* 0x00008f000c057a23 */ /* 0x000fc60000010808 */
[C---:B------:R-:W-:Y:S01]  /*25f0*/  FSETP.NEU.FTZ.AND P1, PT, R3.reuse, -INF , PT ;  /* 0xff8000000300780b */ /* 0x040fe20003f3d000 */
[----:B------:R-:W-:Y:S02]  /*2600*/  FMUL.FTZ R6, R3, c[0x0][0x23c] ;  /* 0x00008f0003067a20 */ /* 0x000fe40000410000 */
[----:B------:R1:W-:Y:S03]  /*2610*/  MUFU.EX2 R233, R5 ;  /* 0x0000000500e97308 */ /* 0x0003e60000000800 */
[----:B------:R-:W-:-:S05]  /*2620*/  FSEL R2, R6, RZ, P1 ;  /* 0x000000ff06027208 */ /* 0x000fca0000800000 */
[--C-:B------:R-:W-:Y:S02]  /*2630*/  FFMA.FTZ R0, R24, c[0x0][0x23c], -R2.reuse ;  /* 0x00008f0018007a23 */ /* 0x100fe40000010802 */
[--C-:B--2---:R-:W-:Y:S02]  /*2640*/  FFMA.FTZ R10, R28, c[0x0][0x23c], -R2.reuse ;  /* 0x00008f001c0a7a23 */ /* 0x104fe40000010802 */
[----:B------:R2:W-:Y:S01]  /*2650*/  MUFU.EX2 R226, R0 ;  /* 0x0000000000e27308 */ /* 0x0005e20000000800 */
[----:B------:R-:W-:Y:S02]  /*2660*/  FFMA.FTZ R4, R23, c[0x0][0x23c], -R2 ;  /* 0x00008f0017047a23 */ /* 0x000fe40000010802 */
[--C-:B-1----:R-:W-:Y:S01]  /*2670*/  FFMA.FTZ R5, R13, c[0x0][0x23c], -R8.reuse ;  /* 0x00008f000d057a23 */ /* 0x102fe20000010808 */
[----:B------:R-:W-:Y:S01]  /*2680*/  LDSM.16.MT88.4 R20, [R211+0xa800] ;  /* 0x00a80000d314783b */ /* 0x000fe20000004200 */
[----:B------:R-:W-:-:S03]  /*2690*/  FFMA.FTZ R8, R27, c[0x0][0x23c], -R8 ;  /* 0x00008f001b087a23 */ /* 0x000fc60000010808 */
[----:B------:R-:W-:Y:S01]  /*26a0*/  MUFU.EX2 R206, R10 ;  /* 0x0000000a00ce7308 */ /* 0x000fe20000000800 */
[----:B------:R-:W-:Y:S01]  /*26b0*/  LDSM.16.MT88.4 R24, [R214+0xa800] ;  /* 0x00a80000d618783b */ /* 0x000fe20000004200 */
[----:B--2---:R-:W-:-:S06]  /*26c0*/  FFMA.FTZ R0, R14, c[0x0][0x23c], -R2 ;  /* 0x00008f000e007a23 */ /* 0x004fcc0000010802 */
[----:B------:R-:W1:Y:S08]  /*26d0*/  MUFU.EX2 R243, R8 ;  /* 0x0000000800f37308 */ /* 0x000e700000000800 */
[----:B------:R2:W-:Y:S08]  /*26e0*/  MUFU.EX2 R227, R0 ;  /* 0x0000000000e37308 */ /* 0x0005f00000000800 */
[----:B------:R-:W3:Y:S01]  /*26f0*/  MUFU.EX2 R236, R5 ;  /* 0x0000000500ec7308 */ /* 0x000ee20000000800 */
[----:B-1----:R-:W-:Y:S01]  /*2700*/  F2FP.BF16.PACK_AB R130, R243, R230 ;  /* 0x000000e6f382723e */ /* 0x002fe200000010ff */
[----:B--2---:R-:W-:-:S06]  /*2710*/  FFMA.FTZ R0, R15, c[0x0][0x23c], -R2 ;  /* 0x00008f000f007a23 */ /* 0x004fcc0000010802 */
[----:B------:R1:W2:Y:S01]  /*2720*/  MUFU.EX2 R228, R4 ;  /* 0x0000000400e47308 */ /* 0x0002a20000000800 */
[----:B------:R-:W4:Y:S01]  /*2730*/  LDSM.16.MT88.4 R12, [R211+0xb000] ;  /* 0x00b00000d30c783b */ /* 0x000f220000004200 */
[----:B---3--:R-:W-:-:S06]  /*2740*/  F2FP.BF16.PACK_AB R6, R236, R233 ;  /* 0x000000e9ec06723e */ /* 0x008fcc00000010ff */
[----:B------:R3:W5:Y:S01]  /*2750*/  MUFU.EX2 R232, R0 ;  /* 0x0000000000e87308 */ /* 0x0007620000000800 */
[----:B-1----:R-:W-:Y:S02]  /*2760*/  F2FP.BF16.PACK_AB R4, R234, R235 ;  /* 0x000000ebea04723e */ /* 0x002fe400000010ff */
[----:B--2---:R-:W-:Y:S02]  /*2770*/  F2FP.BF16.PACK_AB R5, R226, R228 ;  /* 0x000000e4e205723e */ /* 0x004fe400000010ff */
[----:B---3--:R-:W-:Y:S02]  /*2780*/  FMNMX.FTZ R0, R45, R47, !PT ;  /* 0x0000002f2d007209 */ /* 0x008fe40007810000 */
[----:B-----5:R-:W-:Y:S02]  /*2790*/  F2FP.BF16.PACK_AB R7, R232, R227 ;  /* 0x000000e3e807723e */ /* 0x020fe400000010ff */
[----:B------:R-:W-:-:S04]  /*27a0*/  FMNMX.FTZ R0, R44, R0, !PT ;  /* 0x000000002c007209 */ /* 0x000fc80007810000 */
[----:B------:R-:W-:Y:S01]  /*27b0*/  FMNMX.FTZ R0, R46, R0, !PT ;  /* 0x000000002e007209 */ /* 0x000fe20007810000 */
[----:B------:R-:W-:Y:S03]  /*27c0*/  HMMA.16816.F32.BF16 R140, R4, R36, RZ ;  /* 0x00000024048c723c */ /* 0x000fe600000418ff */
[----:B------:R-:W-:-:S04]  /*27d0*/  FMNMX.FTZ R0, R137, R0, !PT ;  /* 0x0000000089007209 */ /* 0x000fc80007810000 */
[----:B------:R-:W-:Y:S01]  /*27e0*/  FMNMX.FTZ R0, R138, R0, !PT ;  /* 0x000000008a007209 */ /* 0x000fe20007810000 */
[----:B------:R-:W-:Y:S03]  /*27f0*/  HMMA.16816.F32.BF16 R40, R4, R32, RZ ;  /* 0x000000200428723c */ /* 0x000fe600000418ff */
[----:B------:R-:W-:-:S04]  /*2800*/  FMNMX.FTZ R0, R132, R0, !PT ;  /* 0x0000000084007209 */ /* 0x000fc80007810000 */
[----:B------:R-:W-:Y:S01]  /*2810*/  FMNMX.FTZ R9, R133, R0, !PT ;  /* 0x0000000085097209 */ /* 0x000fe20007810000 */
[----:B------:R-:W-:Y:S01]  /*2820*/  HMMA.16816.F32.BF16 R56, R4, R16, RZ ;  /* 0x000000100438723c */ /* 0x000fe200000418ff */
[----:B------:R-:W-:-:S03]  /*2830*/  FMNMX.FTZ R0, R62, R63, !PT ;  /* 0x0000003f3e007209 */ /* 0x000fc60007810000 */
[----:B------:R-:W1:Y:S01]  /*2840*/  SHFL.BFLY PT, R11, R9, 0x2, 0x1f ;  /* 0x0c401f00090b7f89 */ /* 0x000e6200000e0000 */
[----:B------:R-:W-:-:S03]  /*2850*/  FMNMX.FTZ R0, R60, R0, !PT ;  /* 0x000000003c007209 */ /* 0x000fc60007810000 */
[----:B------:R-:W-:Y:S01]  /*2860*/  HMMA.16816.F32.BF16 R72, R4, R48, RZ ;  /* 0x000000300448723c */ /* 0x000fe200000418ff */
[----:B------:R-:W-:-:S04]  /*2870*/  FMNMX.FTZ R0, R61, R0, !PT ;  /* 0x000000003d007209 */ /* 0x000fc80007810000 */
[----:B------:R-:W-:-:S03]  /*2880*/  FMNMX.FTZ R0, R160, R0, !PT ;  /* 0x00000000a0007209 */ /* 0x000fc60007810000 */
[----:B------:R-:W-:Y:S01]  /*2890*/  HMMA.16816.F32.BF16 R88, R4, R52, RZ ;  /* 0x000000340458723c */ /* 0x000fe200000418ff */
[----:B------:R-:W-:-:S04]  /*28a0*/  FMNMX.FTZ R0, R161, R0, !PT ;  /* 0x00000000a1007209 */ /* 0x000fc80007810000 */
[----:B------:R-:W-:-:S03]  /*28b0*/  FMNMX.FTZ R0, R139, R0, !PT ;  /* 0x000000008b007209 */ /* 0x000fc60007810000 */
[C---:B----4-:R-:W-:Y:S01]  /*28c0*/  HMMA.16816.F32.BF16 R100, R4.reuse, R12, RZ ;  /* 0x0000000c0464723c */ /* 0x050fe200000418ff */
[----:B------:R-:W-:Y:S02]  /*28d0*/  FMNMX.FTZ R0, R164, R0, !PT ;  /* 0x00000000a4007209 */ /* 0x000fe40007810000 */
[----:B-1----:R-:W-:Y:S01]  /*28e0*/  FMNMX.FTZ R8, R9, R11, !PT ;  /* 0x0000000b09087209 */ /* 0x002fe20007810000 */
[--C-:B------:R-:W-:Y:S02]  /*28f0*/  FFMA.FTZ R9, R30, c[0x0][0x23c], -R2.reuse ;  /* 0x00008f001e097a23 */ /* 0x100fe40000010802 */
[----:B------:R-:W1:Y:S02]  /*2900*/  SHFL.BFLY PT, R10, R0, 0x2, 0x1f ;  /* 0x0c401f00000a7f89 */ /* 0x000e6400000e0000 */
[C---:B------:R-:W-:Y:S01]  /*2910*/  HMMA.16816.F32.BF16 R112, R4.reuse, R64, RZ ;  /* 0x000000400470723c */ /* 0x040fe200000418ff */
[----:B------:R2:W3:Y:S01]  /*2920*/  MUFU.EX2 R207, R9 ;  /* 0x0000000900cf7308 */ /* 0x0004e20000000800 */
[----:B------:R-:W4:Y:S06]  /*2930*/  SHFL.BFLY PT, R11, R8, 0x1, 0x1f ;  /* 0x0c201f00080b7f89 */ /* 0x000f2c00000e0000 */
[C---:B------:R-:W-:Y:S08]  /*2940*/  HMMA.16816.F32.BF16 R124, R4.reuse, R68, RZ ;  /* 0x00000044047c723c */ /* 0x040ff000000418ff */
[----:B------:R-:W-:Y:S01]  /*2950*/  HMMA.16816.F32.BF16 R148, R4, R38, RZ ;  /* 0x000000260494723c */ /* 0x000fe200000418ff */
[--C-:B--2---:R-:W-:Y:S01]  /*2960*/  FFMA.FTZ R9, R31, c[0x0][0x23c], -R2.reuse ;  /* 0x00008f001f097a23 */ /* 0x104fe20000010802 */
[----:B---3--:R-:W-:Y:S01]  /*2970*/  F2FP.BF16.PACK_AB R129, R207, R206 ;  /* 0x000000cecf81723e */ /* 0x008fe200000010ff */
[----:B------:R-:W-:-:S02]  /*2980*/  FFMA.FTZ R2, R29, c[0x0][0x23c], -R2 ;  /* 0x00008f001d027a23 */ /* 0x000fc40000010802 */
[----:B------:R-:W-:Y:S01]  /*2990*/  LDSM.16.MT88.4 R28, [R213+0xb800] ;  /* 0x00b80000d51c783b */ /* 0x000fe20000004200 */
[----:B-1----:R-:W-:Y:S01]  /*29a0*/  FMNMX.FTZ R0, R10, R0, !PT ;  /* 0x000000000a007209 */ /* 0x002fe20007810000 */
[----:B------:R1:W-:Y:S01]  /*29b0*/  MUFU.EX2 R242, R2 ;  /* 0x0000000200f27308 */ /* 0x0003e20000000800 */
[C---:B------:R-:W-:Y:S01]  /*29c0*/  HMMA.16816.F32.BF16 R92, R4.reuse, R34, RZ ;  /* 0x00000022045c723c */ /* 0x040fe200000418ff */
[----:B----4-:R-:W-:Y:S02]  /*29d0*/  FMNMX.FTZ R136, R8, R11, !PT ;  /* 0x0000000b08887209 */ /* 0x010fe40007810000 */
[----:B------:R-:W2:Y:S02]  /*29e0*/  SHFL.BFLY PT, R8, R0, 0x1, 0x1f ;  /* 0x0c201f0000087f89 */ /* 0x000ea400000e0000 */
[C---:B------:R-:W-:Y:S02]  /*29f0*/  FSETP.NEU.FTZ.AND P1, PT, R136.reuse, -INF , PT ;  /* 0xff8000008800780b */ /* 0x040fe40003f3d000 */
[----:B------:R-:W3:Y:S01]  /*2a00*/  MUFU.EX2 R225, R9 ;  /* 0x0000000900e17308 */ /* 0x000ee20000000800 */
[----:B------:R-:W-:Y:S01]  /*2a10*/  HMMA.16816.F32.BF16 R84, R4, R18, RZ ;  /* 0x000000120454723c */ /* 0x000fe200000418ff */
[----:B-1----:R-:W-:-:S07]  /*2a20*/  FMUL.FTZ R2, R136, c[0x0][0x23c] ;  /* 0x00008f0088027a20 */ /* 0x002fce0000410000 */
[----:B------:R-:W-:Y:S01]  /*2a30*/  HMMA.16816.F32.BF16 R76, R4, R50, RZ ;  /* 0x00000032044c723c */ /* 0x000fe200000418ff */
[----:B------:R-:W-:Y:S02]  /*2a40*/  FSEL R2, R2, RZ, P1 ;  /* 0x000000ff02027208 */ /* 0x000fe40000800000 */
[----:B---3--:R-:W-:-:S05]  /*2a50*/  F2FP.BF16.PACK_AB R131, R242, R225 ;  /* 0x000000e1f283723e */ /* 0x008fca00000010ff */
[----:B------:R-:W-:Y:S01]  /*2a60*/  HMMA.16816.F32.BF16 R104, R4, R54, RZ ;  /* 0x000000360468723c */ /* 0x000fe200000418ff */
[----:B--2---:R-:W-:Y:S01]  /*2a70*/  FMNMX.FTZ R135, R0, R8, !PT ;  /* 0x0000000800877209 */ /* 0x004fe20007810000 */
[--C-:B------:R-:W-:Y:S02]  /*2a80*/  FFMA.FTZ R0, R47, c[0x0][0x23c], -R2.reuse ;  /* 0x00008f002f007a23 */ /* 0x100fe40000010802 */
[----:B------:R-:W-:-:S04]  /*2a90*/  FFMA.FTZ R8, R137, c[0x0][0x23c], -R2 ;  /* 0x00008f0089087a23 */ /* 0x000fc80000010802 */
[----:B------:R-:W-:Y:S01]  /*2aa0*/  HMMA.16816.F32.BF16 R116, R4, R14, RZ ;  /* 0x0000000e0474723c */ /* 0x000fe200000418ff */
[----:B------:R1:W-:Y:S01]  /*2ab0*/  MUFU.EX2 R202, R0 ;  /* 0x0000000000ca7308 */ /* 0x0003e20000000800 */
[----:B------:R-:W-:-:S06]  /*2ac0*/  FSETP.NEU.FTZ.AND P1, PT, R135, -INF , PT ;  /* 0xff8000008700780b */ /* 0x000fcc0003f3d000 */
[C---:B------:R-:W-:Y:S01]  /*2ad0*/  HMMA.16816.F32.BF16 R156, R4.reuse, R66, RZ ;  /* 0x00000042049c723c */ /* 0x040fe200000418ff */
[----:B------:R2:W-:Y:S07]  /*2ae0*/  MUFU.EX2 R197, R8 ;  /* 0x0000000800c57308 */ /* 0x0005ee0000000800 */
[----:B------:R-:W-:Y:S01]  /*2af0*/  HMMA.16816.F32.BF16 R144, R4, R70, RZ ;  /* 0x000000460490723c */ /* 0x000fe200000418ff */
[----:B-1----:R-:W-:-:S05]  /*2b00*/  FMUL.FTZ R0, R135, c[0x0][0x23c] ;  /* 0x00008f0087007a20 */ /* 0x002fca0000410000 */
[----:B------:R-:W-:Y:S01]  /*2b10*/  FSEL R0, R0, RZ, P1 ;  /* 0x000000ff00007208 */ /* 0x000fe20000800000 */
[--C-:B------:R-:W-:Y:S01]  /*2b20*/  FFMA.FTZ R4, R45, c[0x0][0x23c], -R2.reuse ;  /* 0x00008f002d047a23 */ /* 0x100fe20000010802 */
[C---:B------:R-:W-:Y:S01]  /*2b30*/  HMMA.16816.F32.BF16 R140, R128.reuse, R152, R140 ;  /* 0x00000098808c723c */ /* 0x040fe2000004188c */
[--C-:B--2---:R-:W-:Y:S02]  /*2b40*/  FFMA.FTZ R8, R138, c[0x0][0x23c], -R2.reuse ;  /* 0x00008f008a087a23 */ /* 0x104fe40000010802 */
[----:B------:R1:W-:Y:S05]  /*2b50*/  MUFU.EX2 R205, R4 ;  /* 0x0000000400cd7308 */ /* 0x0003ea0000000800 */
[C---:B------:R-:W-:Y:S03]  /*2b60*/  HMMA.16816.F32.BF16 R40, R128.reuse, R20, R40 ;  /* 0x000000148028723c */ /* 0x040fe60000041828 */
[----:B------:R2:W3:Y:S05]  /*2b70*/  MUFU.EX2 R196, R8 ;  /* 0x0000000800c47308 */ /* 0x0004ea0000000800 */
[----:B------:R-:W-:Y:S01]  /*2b80*/  HMMA.16816.F32.BF16 R56, R128, R24, R56 ;  /* 0x000000188038723c */ /* 0x000fe20000041838 */
[----:B-1----:R-:W-:-:S04]  /*2b90*/  FFMA.FTZ R4, R44, c[0x0][0x23c], -R2 ;  /* 0x00008f002c047a23 */ /* 0x002fc80000010802 */
[----:B------:R1:W-:Y:S03]  /*2ba0*/  MUFU.EX2 R203, R4 ;  /* 0x0000000400cb7308 */ /* 0x0003e60000000800 */
[----:B------:R-:W-:Y:S01]  /*2bb0*/  HMMA.16816.F32.BF16 R72, R128, R80, R72 ;  /* 0x000000508048723c */ /* 0x000fe20000041848 */
[----:B--2---:R-:W-:Y:S01]  /*2bc0*/  FFMA.FTZ R8, R132, c[0x0][0x23c], -R2 ;  /* 0x00008f0084087a23 */ /* 0x004fe20000010802 */
[----:B---3--:R-:W-:-:S03]  /*2bd0*/  F2FP.BF16.PACK_AB R168, R196, R197 ;  /* 0x000000c5c4a8723e */ /* 0x008fc600000010ff */
[----:B------:R-:W-:Y:S03]  /*2be0*/  MUFU.EX2 R138, R8 ;  /* 0x00000008008a7308 */ /* 0x000fe60000000800 */
[----:B------:R-:W-:Y:S01]  /*2bf0*/  HMMA.16816.F32.BF16 R88, R128, R96, R88 ;  /* 0x000000608058723c */ /* 0x000fe20000041858 */
[----:B-1----:R-:W-:-:S07]  /*2c00*/  FFMA.FTZ R4, R46, c[0x0][0x23c], -R2 ;  /* 0x00008f002e047a23 */ /* 0x002fce0000010802 */
[C---:B------:R-:W-:Y:S01]  /*2c10*/  HMMA.16816.F32.BF16 R100, R128.reuse, R108, R100 ;  /* 0x0000006c8064723c */ /* 0x040fe20000041864 */
[----:B------:R-:W-:Y:S01]  /*2c20*/  FFMA.FTZ R2, R133, c[0x0][0x23c], -R2 ;  /* 0x00008f0085027a23 */ /* 0x000fe20000010802 */
[----:B------:R1:W2:Y:S06]  /*2c30*/  MUFU.EX2 R204, R4 ;  /* 0x0000000400cc7308 */ /* 0x0002ac0000000800 */
[C---:B------:R-:W-:Y:S02]  /*2c40*/  HMMA.16816.F32.BF16 R44, R128.reuse, R22, R92 ;  /* 0x00000016802c723c */ /* 0x040fe4000004185c */
[----:B------:R3:W4:Y:S06]  /*2c50*/  MUFU.EX2 R245, R2 ;  /* 0x0000000200f57308 */ /* 0x00072c0000000800 */
[----:B------:R-:W-:Y:S01]  /*2c60*/  HMMA.16816.F32.BF16 R92, R128, R98, R104 ;  /* 0x00000062805c723c */ /* 0x000fe20000041868 */
[----:B-1----:R-:W-:Y:S01]  /*2c70*/  FFMA.FTZ R4, R62, c[0x0][0x23c], -R0 ;  /* 0x00008f003e047a23 */ /* 0x002fe20000010800 */
[----:B--2---:R-:W-:-:S03]  /*2c80*/  F2FP.BF16.PACK_AB R6, R204, R203 ;  /* 0x000000cbcc06723e */ /* 0x004fc600000010ff */
[----:B------:R1:W-:Y:S03]  /*2c90*/  MUFU.EX2 R201, R4 ;  /* 0x0000000400c97308 */ /* 0x0003e60000000800 */
[----:B------:R-:W-:Y:S01]  /*2ca0*/  HMMA.16816.F32.BF16 R104, R128, R110, R116 ;  /* 0x0000006e8068723c */ /* 0x000fe20000041874 */
[----:B---3--:R-:W-:Y:S01]  /*2cb0*/  FFMA.FTZ R2, R160, c[0x0][0x23c], -R0 ;  /* 0x00008f00a0027a23 */ /* 0x008fe20000010800 */
[----:B----4-:R-:W-:-:S03]  /*2cc0*/  F2FP.BF16.PACK_AB R170, R245, R138 ;  /* 0x0000008af5aa723e */ /* 0x010fc600000010ff */
[----:B------:R2:W-:Y:S03]  /*2cd0*/  MUFU.EX2 R137, R2 ;  /* 0x0000000200897308 */ /* 0x0005e60000000800 */
[----:B------:R-:W-:Y:S01]  /*2ce0*/  HMMA.16816.F32.BF16 R112, R128, R120, R112 ;  /* 0x000000788070723c */ /* 0x000fe20000041870 */
[----:B-1----:R-:W-:-:S07]  /*2cf0*/  FFMA.FTZ R4, R63, c[0x0][0x23c], -R0 ;  /* 0x00008f003f047a23 */ /* 0x002fce0000010800 */
[----:B------:R-:W-:Y:S01]  /*2d00*/  HMMA.16816.F32.BF16 R124, R128, R28, R124 ;  /* 0x0000001c807c723c */ /* 0x000fe2000004187c */
[----:B------:R1:W3:Y:S01]  /*2d10*/  MUFU.EX2 R200, R4 ;  /* 0x0000000400c87308 */ /* 0x0002e20000000800 */
[----:B--2---:R-:W-:-:S06]  /*2d20*/  FFMA.FTZ R2, R161, c[0x0][0x23c], -R0 ;  /* 0x00008f00a1027a23 */ /* 0x004fcc0000010800 */
[C---:B------:R-:W-:Y:S01]  /*2d30*/  HMMA.16816.F32.BF16 R148, R128.reuse, R154, R148 ;  /* 0x0000009a8094723c */ /* 0x040fe20000041894 */
[----:B------:R2:W4:Y:S07]  /*2d40*/  MUFU.EX2 R133, R2 ;  /* 0x0000000200857308 */ /* 0x00052e0000000800 */
[----:B------:R-:W-:Y:S01]  /*2d50*/  HMMA.16816.F32.BF16 R76, R128, R82, R76 ;  /* 0x00000052804c723c */ /* 0x000fe2000004184c */
[----:B-1----:R-:W-:Y:S01]  /*2d60*/  FFMA.FTZ R4, R60, c[0x0][0x23c], -R0 ;  /* 0x00008f003c047a23 */ /* 0x002fe20000010800 */
[----:B---3--:R-:W-:-:S03]  /*2d70*/  F2FP.BF16.PACK_AB R5, R200, R201 ;  /* 0x000000c9c805723e */ /* 0x008fc600000010ff */
[----:B------:R1:W3:Y:S03]  /*2d80*/  MUFU.EX2 R198, R4 ;  /* 0x0000000400c67308 */ /* 0x0002e60000000800 */
[----:B------:R-:W-:Y:S01]  /*2d90*/  HMMA.16816.F32.BF16 R116, R128, R122, R156 ;  /* 0x0000007a8074723c */ /* 0x000fe2000004189c */
[----:B--2---:R-:W-:Y:S01]  /*2da0*/  FFMA.FTZ R2, R139, c[0x0][0x23c], -R0 ;  /* 0x00008f008b027a23 */ /* 0x004fe20000010800 */
[----:B----4-:R-:W-:-:S03]  /*2db0*/  F2FP.BF16.PACK_AB R169, R133, R137 ;  /* 0x0000008985a9723e */ /* 0x010fc600000010ff */
[----:B------:R2:W-:Y:S01]  /*2dc0*/  MUFU.EX2 R132, R2 ;  /* 0x0000000200847308 */ /* 0x0005e20000000800 */
[--C-:B-1----:R-:W-:Y:S02]  /*2dd0*/  FFMA.FTZ R4, R61, c[0x0][0x23c], -R0.reuse ;  /* 0x00008f003d047a23 */ /* 0x102fe40000010800 */
[----:B------:R-:W-:Y:S01]  /*2de0*/  HMMA.16816.F32.BF16 R60, R128, R26, R84 ;  /* 0x0000001a803c723c */ /* 0x000fe20000041854 */
[----:B------:R-:W-:-:S04]  /*2df0*/  FFMA.FTZ R0, R164, c[0x0][0x23c], -R0 ;  /* 0x00008f00a4007a23 */ /* 0x000fc80000010800 */
[----:B------:R1:W4:Y:S01]  /*2e00*/  MUFU.EX2 R199, R4 ;  /* 0x0000000400c77308 */ /* 0x0003220000000800 */
[----:B--2---:R-:W-:Y:S02]  /*2e10*/  FADD.FTZ R2, R201, R200 ;  /* 0x000000c8c9027221 */ /* 0x004fe40000010000 */
[----:B------:R-:W-:Y:S05]  /*2e20*/  HMMA.16816.F32.BF16 R128, R128, R30, R144 ;  /* 0x0000001e8080723c */ /* 0x000fea0000041890 */
[----:B------:R2:W5:Y:S01]  /*2e30*/  MUFU.EX2 R244, R0 ;  /* 0x0000000000f47308 */ /* 0x0005620000000800 */
[----:B---3--:R-:W-:Y:S01]  /*2e40*/  FADD.FTZ R2, R198, R2 ;  /* 0x00000002c6027221 */ /* 0x008fe20000010000 */
[----:B-1----:R-:W-:-:S02]  /*2e50*/  F2FP.BF16.PACK_AB R4, R202, R205 ;  /* 0x000000cdca04723e */ /* 0x002fc400000010ff */
[----:B----4-:R-:W-:Y:S01]  /*2e60*/  F2FP.BF16.PACK_AB R7, R199, R198 ;  /* 0x000000c6c707723e */ /* 0x010fe200000010ff */
[----:B--2---:R-:W-:-:S06]  /*2e70*/  FADD.FTZ R0, R205, R202 ;  /* 0x000000cacd007221 */ /* 0x004fcc0000010000 */
[----:B------:R-:W-:Y:S01]  /*2e80*/  HMMA.16816.F32.BF16 R144, R4, R36, RZ ;  /* 0x000000240490723c */ /* 0x000fe200000418ff */
[----:B-----5:R-:W-:Y:S01]  /*2e90*/  F2FP.BF16.PACK_AB R171, R244, R132 ;  /* 0x00000084f4ab723e */ /* 0x020fe200000010ff */
[----:B------:R-:W-:-:S06]  /*2ea0*/  FADD.FTZ R0, R203, R0 ;  /* 0x00000000cb007221 */ /* 0x000fcc0000010000 */
        /* <DEDUP_REMOVED lines=26> */
[C---:B------:R-:W-:Y:S01]  /*3050*/  HMMA.16816.F32.BF16 R84, R168.reuse, R96, R84 ;  /* 0x00000060a854723c */ /* 0x040fe20000041854 */
        /* <DEDUP_REMOVED lines=14> */
[----:B------:R-:W-:Y:S01]  /*3140*/  HMMA.16816.F32.BF16 R36, R168, R20, R36 ;  /* 0x00000014a824723c */ /* 0x000fe20000041824 */
[----:B------:R-:W-:Y:S02]  /*3150*/  FADD.FTZ R244, R244, R4 ;  /* 0x00000004f4f47221 */ /* 0x000fe40000010000 */
[----:B------:R-:W-:Y:S02]  /*3160*/  FADD.FTZ R243, R243, R2 ;  /* 0x00000002f3f37221 */ /* 0x000fe40000010000 */
[----:B------:R-:W-:-:S03]  /*3170*/  FADD.FTZ R242, R242, R0 ;  /* 0x00000000f2f27221 */ /* 0x000fc60000010000 */
        /* <DEDUP_REMOVED lines=10> */
[----:B------:R-:W-:Y:S07]  /*3220*/  @!P0 BRA `(.L_x_844) ;  /* 0x000022c000008947 */ /* 0x000fee0003800000 */
[----:B------:R-:W-:Y:S01]  /*3230*/  ULDC.64 UR4, c[0x0][0x1a0] ;  /* 0x0000680000047ab9 */ /* 0x000fe20000000a00 */
[----:B------:R-:W-:Y:S01]  /*3240*/  LEA.HI.SX32 R224, R224, 0xfffffffe, 0x1b ;  /* 0xfffffffee0e07811 */ /* 0x000fe200078fdaff */
[----:B------:R-:W-:Y:S01]  /*3250*/  IMAD.MOV.U32 R137, RZ, RZ, R135 ;  /* 0x000000ffff897224 */ /* 0x000fe200078e0087 */
[----:B------:R-:W-:Y:S01]  /*3260*/  MOV R139, R3 ;  /* 0x00000003008b7202 */ /* 0x000fe20000000f00 */
[----:B------:R-:W-:Y:S01]  /*3270*/  IMAD.MOV.U32 R132, RZ, RZ, R136 ;  /* 0x000000ffff847224 */ /* 0x000fe200078e0088 */
[----:B------:R-:W-:Y:S01]  /*3280*/  MOV R138, R134 ;  /* 0x00000086008a7202 */ /* 0x000fe20000000f00 */
[----:B------:R-:W-:-:S02]  /*3290*/  USHF.L.U64.HI UR5, UR4, 0x5, UR5 ;  /* 0x0000000504057899 */ /* 0x000fc40008010205 */
[----:B------:R-:W-:Y:S01]  /*32a0*/  USHF.L.U32 UR4, UR4, 0x5, URZ ;  /* 0x0000000504047899 */ /* 0x000fe2000800063f */
[----:B------:R-:W-:Y:S07]  /*32b0*/  BRA `(.L_x_845) ;  /* 0x000001b000007947 */ /* 0x000fee0003800000 */
.L_x_847:
[----:B------:R-:W2:Y:S01]  /*32c0*/  LDL.64 R226, [R1] ;  /* 0x0000000001e27983 */ /* 0x000ea20000100a00 */
[----:B------:R-:W-:Y:S01]  /*32d0*/  IADD3 R0, R224, -0x1, RZ ;  /* 0xffffffffe0007810 */ /* 0x000fe20007ffe0ff */
[----:B------:R-:W-:Y:S02]  /*32e0*/  IMAD.MOV.U32 R225, RZ, RZ, c[0x0][0x198] ;  /* 0x00006600ffe17624 */ /* 0x000fe400078e00ff */
[----:B------:R-:W-:Y:S01]  /*32f0*/  IMAD.MOV.U32 R136, RZ, RZ, 0x5 ;  /* 0x00000005ff887424 */ /* 0x000fe200078e00ff */
[----:B------:R-:W-:Y:S01]  /*3300*/  SHF.R.S32.HI R2, RZ, 0x1f, R0 ;  /* 0x0000001fff027819 */ /* 0x000fe20000011400 */
[----:B------:R-:W-:Y:S01]  /*3310*/  IMAD.WIDE.U32 R134, R0, c[0x0][0x198], RZ ;  /* 0x0000660000867a25 */ /* 0x000fe200078e00ff */
[----:B------:R-:W-:Y:S03]  /*3320*/  SHF.L.U32 R225, R225, 0x5, RZ ;  /* 0x00000005e1e17819 */ /* 0x000fe600000006ff */
[----:B------:R-:W-:Y:S02]  /*3330*/  IMAD R2, R2, c[0x0][0x198], RZ ;  /* 0x0000660002027a24 */ /* 0x000fe400078e02ff */
[----:B------:R-:W-:Y:S02]  /*3340*/  IMAD.MOV.U32 R133, RZ, RZ, c[0x0][0x198] ;  /* 0x00006600ff857624 */ /* 0x000fe400078e00ff */
[----:B------:R-:W-:Y:S03]  /*3350*/  IMAD R2, R0, c[0x0][0x19c], R2 ;  /* 0x0000670000027a24 */ /* 0x000fe600078e0202 */
[----:B------:R-:W-:Y:S01]  /*3360*/  SHF.L.U64.HI R133, R133, R136, c[0x0][0x19c] ;  /* 0x0000670085857619 */ /* 0x000fe20000010288 */
[----:B------:R-:W-:Y:S01]  /*3370*/  IMAD.IADD R3, R135, 0x1, R2 ;  /* 0x0000000187037824 */ /* 0x000fe200078e0202 */
[----:B--2---:R-:W-:Y:S04]  /*3380*/  LEA R0, P1, R134, R226, 0x5 ;  /* 0x000000e286007211 */ /* 0x004fe800078228ff */
[----:B------:R-:W-:Y:S02]  /*3390*/  LEA R2, P2, R0, c[0x0][0x168], 0x1 ;  /* 0x00005a0000027a11 */ /* 0x000fe400078408ff */
[----:B------:R-:W-:Y:S02]  /*33a0*/  LEA.HI.X R3, R134, R249, R3, 0x5, P1 ;  /* 0x000000f986037211 */ /* 0x000fe400008f2c03 */
[----:B------:R-:W-:Y:S02]  /*33b0*/  IADD3 R134, P1, R225, R2, RZ ;  /* 0x00000002e1867210 */ /* 0x000fe40007f3e0ff */
[----:B------:R-:W-:Y:S04]  /*33c0*/  LEA.HI.X R3, R0, c[0x0][0x16c], R3, 0x1, P2 ;  /* 0x00005b0000037a11 */ /* 0x000fe800010f0c03 */
[----:B------:R-:W-:Y:S01]  /*33d0*/  IADD3.X R135, R133, R3, RZ, P1, !PT ;  /* 0x0000000385877210 */ /* 0x000fe20000ffe4ff */
[----:B------:R-:W-:Y:S01]  /*33e0*/  @!PT LDS RZ, [RZ] ;  /* 0x00000000fffff984 */ /* 0x000fe20000000800 */
[----:B------:R-:W-:Y:S01]  /*33f0*/  @!PT LDS RZ, [RZ] ;  /* 0x00000000fffff984 */ /* 0x000fe20000000800 */
[----:B------:R-:W-:Y:S01]  /*3400*/  @!PT LDS RZ, [RZ] ;  /* 0x00000000fffff984 */ /* 0x000fe20000000800 */
[----:B------:R1:W-:Y:S04]  /*3410*/  LDGSTS.E.BYPASS.LTC128B.128 [R223+0x8000], [R2.64] ;  /* 0x0800000002df7fae */ /* 0x0003e8000b901d46 */
[----:B------:R1:W-:Y:S04]  /*3420*/  LDGSTS.E.BYPASS.LTC128B.128 [R223+0x9000], [R2.64+0x80] ;  /* 0x0900008002df7fae */ /* 0x0003e8000b901d46 */
[----:B------:R1:W-:Y:S04]  /*3430*/  LDGSTS.E.BYPASS.LTC128B.128 [R223+0x8800], [R134.64] ;  /* 0x0880000086df7fae */ /* 0x0003e8000b901d46 */
[----:B------:R1:W-:Y:S04]  /*3440*/  LDGSTS.E.BYPASS.LTC128B.128 [R223+0x9800], [R134.64+0x80] ;  /* 0x0980008086df7fae */ /* 0x0003e8000b901d46 */
[----:B------:R-:W0:Y:S01]  /*3450*/  LDGDEPBAR ;  /* 0x00000000000079af */ /* 0x000e220000000000 */
[----:B------:R-:W-:-:S05]  /*3460*/  BRA `(.L_x_846) ;  /* 0x000007a000007947 */ /* 0x000fca0003800000 */
.L_x_845:
[----:B------:R-:W2:Y:S01]  /*3470*/  LDL R6, [R1+0x8] ;  /* 0x0000080001067983 */ /* 0x000ea20000100800 */
[----:B------:R-:W-:Y:S01]  /*3480*/  SHF.R.S32.HI R0, RZ, 0x1f, R224 ;  /* 0x0000001fff007819 */ /* 0x000fe200000114e0 */
[----:B------:R-:W-:Y:S04]  /*3490*/  DEPBAR.LE SB0, 0x0 ;  /* 0x000080000000791a */ /* 0x000fe80000000000 */
[----:B------:R-:W-:Y:S01]  /*34a0*/  BAR.SYNC.DEFER_BLOCKING 0x0 ;  /* 0x0000000000007b1d */ /* 0x000fe20000010000 */
[----:B------:R-:W-:Y:S02]  /*34b0*/  IMAD R0, R0, c[0x0][0x1a0], RZ ;  /* 0x0000680000007a24 */ /* 0x000fe400078e02ff */
[C---:B------:R-:W-:Y:S04]  /*34c0*/  IMAD.WIDE.U32 R4, R224.reuse, c[0x0][0x1a0], RZ ;  /* 0x00006800e0047a25 */ /* 0x040fe800078e00ff */
[----:B------:R-:W-:Y:S01]  /*34d0*/  IMAD R2, R224, c[0x0][0x1a4], R0 ;  /* 0x00006900e0027a24 */ /* 0x000fe200078e0200 */
[----:B------:R-:W-:Y:S03]  /*34e0*/  LEA R0, P0, R4, R250, 0x5 ;  /* 0x000000fa04007211 */ /* 0x000fe600078028ff */
[----:B------:R-:W-:Y:S01]  /*34f0*/  IMAD.IADD R5, R5, 0x1, R2 ;  /* 0x0000000105057824 */ /* 0x000fe200078e0202 */
[----:B------:R-:W-:Y:S04]  /*3500*/  LEA R2, P1, R0, c[0x0][0x170], 0x1 ;  /* 0x00005c0000027a11 */ /* 0x000fe800078208ff */
[----:B--2---:R-:W-:Y:S02]  /*3510*/  LEA.HI.X R5, R4, R6, R5, 0x5, P0 ;  /* 0x0000000604057211 */ /* 0x004fe400000f2c05 */
[----:B------:R-:W-:Y:S02]  /*3520*/  IADD3 R4, P0, R2, UR4, RZ ;  /* 0x0000000402047c10 */ /* 0x000fe4000ff1e0ff */
[----:B------:R-:W-:Y:S04]  /*3530*/  LEA.HI.X R3, R0, c[0x0][0x174], R5, 0x1, P1 ;  /* 0x00005d0000037a11 */ /* 0x000fe800008f0c05 */
[----:B------:R-:W-:Y:S01]  /*3540*/  IADD3.X R5, R3, UR5, RZ, P0, !PT ;  /* 0x0000000503057c10 */ /* 0x000fe200087fe4ff */
[----:B------:R-:W-:Y:S01]  /*3550*/  @!PT LDS RZ, [RZ] ;  /* 0x00000000fffff984 */ /* 0x000fe20000000800 */
[----:B------:R-:W-:Y:S01]  /*3560*/  @!PT LDS RZ, [RZ] ;  /* 0x00000000fffff984 */ /* 0x000fe20000000800 */
[----:B------:R-:W-:Y:S01]  /*3570*/  @!PT LDS RZ, [RZ] ;  /* 0x00000000fffff984 */ /* 0x000fe20000000800 */
[----:B------:R1:W-:Y:S01]  /*3580*/  LDGSTS.E.BYPASS.LTC128B.128 [R223+0xa000], [R2.64] ;  /* 0x0a00000002df7fae */ /* 0x0003e2000b901d46 */
[----:B------:R-:W-:Y:S04]  /*3590*/  ISETP.GT.AND P0, PT, R224, RZ, PT ;  /* 0x000000ffe000720c */ /* 0x000fe80003f04270 */
[----:B------:R1:W-:Y:S05]  /*35a0*/  LDGSTS.E.BYPASS.LTC128B.128 [R223+0xb000], [R2.64+0x80] ;  /* 0x0b00008002df7fae */ /* 0x0003ea000b901d46 */
[----:B------:R2:W-:Y:S05]  /*35b0*/  LDGSTS.E.BYPASS.LTC128B.128 [R223+0xa800], [R4.64] ;  /* 0x0a80000004df7fae */ /* 0x0005ea000b901d46 */
[----:B------:R2:W-:Y:S05]  /*35c0*/  LDGSTS.E.BYPASS.LTC128B.128 [R223+0xb800], [R4.64+0x80] ;  /* 0x0b80008004df7fae */ /* 0x0005ea000b901d46 */
[----:B------:R-:W-:Y:S05]  /*35d0*/  LDSM.16.M88.4 R32, [R210] ;  /* 0x00000000d220783b */ /* 0x000fea0000000200 */
[----:B------:R-:W2:Y:S05]  /*35e0*/  LDSM.16.M88.4 R16, [R208+0x8000] ;  /* 0x00800000d010783b */ /* 0x000eaa0000000200 */
[----:B------:R-:W3:Y:S05]  /*35f0*/  LDSM.16.M88.4 R28, [R210+0x2000] ;  /* 0x00200000d21c783b */ /* 0x000eea0000000200 */
[----:B------:R-:W4:Y:S05]  /*3600*/  LDSM.16.M88.4 R172, [R208+0x8800] ;  /* 0x00880000d0ac783b */ /* 0x000f2a0000000200 */
[----:B------:R-:W0:Y:S05]  /*3610*/  LDGDEPBAR ;  /* 0x00000000000079af */ /* 0x000e2a0000000000 */
[----:B------:R-:W-:Y:S05]  /*3620*/  LDSM.16.M88.4 R176, [R212] ;  /* 0x00000000d4b0783b */ /* 0x000fea0000000200 */
[----:B------:R-:W5:Y:S05]  /*3630*/  LDSM.16.M88.4 R180, [R219] ;  /* 0x00000000dbb4783b */ /* 0x000f6a0000000200 */
[----:B------:R-:W1:Y:S05]  /*3640*/  LDSM.16.M88.4 R184, [R212+0x2000] ;  /* 0x00200000d4b8783b */ /* 0x000e6a0000000200 */
[----:B------:R-:W1:Y:S01]  /*3650*/  LDSM.16.M88.4 R188, [R222] ;  /* 0x00000000debc783b */ /* 0x000e620000000200 */
[-C--:B--2---:R-:W-:Y:S04]  /*3660*/  HMMA.16816.F32.BF16 R4, R32, R16.reuse, RZ ;  /* 0x000000102004723c */ /* 0x084fe800000418ff */
[----:B------:R-:W-:Y:S05]  /*3670*/  LDSM.16.M88.4 R192, [R218] ;  /* 0x00000000dac0783b */ /* 0x000fea0000000200 */
[----:B------:R-:W2:Y:S01]  /*3680*/  LDSM.16.M88.4 R196, [R216+0x8000] ;  /* 0x00800000d8c4783b */ /* 0x000ea20000000200 */
[C---:B---3--:R-:W-:Y:S04]  /*3690*/  HMMA.16816.F32.BF16 R8, R28.reuse, R16, RZ ;  /* 0x000000101c08723c */ /* 0x048fe800000418ff */
[----:B------:R-:W3:Y:S04]  /*36a0*/  LDSM.16.M88.4 R200, [R218+0x2000] ;  /* 0x00200000dac8783b */ /* 0x000ee80000000200 */
[-C--:B------:R-:W-:Y:S01]  /*36b0*/  HMMA.16816.F32.BF16 R12, R28, R18.reuse, RZ ;  /* 0x000000121c0c723c */ /* 0x080fe200000418ff */
[----:B------:R-:W-:Y:S07]  /*36c0*/  LDSM.16.M88.4 R204, [R217+0x2000] ;  /* 0x00200000d9cc783b */ /* 0x000fee0000000200 */
[C---:B------:R-:W-:Y:S08]  /*36d0*/  HMMA.16816.F32.BF16 R16, R32.reuse, R18, RZ ;  /* 0x000000122010723c */ /* 0x040ff000000418ff */
[-C--:B----4-:R-:W-:Y:S08]  /*36e0*/  HMMA.16816.F32.BF16 R20, R32, R172.reuse, RZ ;  /* 0x000000ac2014723c */ /* 0x090ff000000418ff */
[C---:B------:R-:W-:Y:S08]  /*36f0*/  HMMA.16816.F32.BF16 R24, R28.reuse, R172, RZ ;  /* 0x000000ac1c18723c */ /* 0x040ff000000418ff */
[-C--:B------:R-:W-:Y:S08]  /*3700*/  HMMA.16816.F32.BF16 R28, R28, R174.reuse, RZ ;  /* 0x000000ae1c1c723c */ /* 0x080ff000000418ff */
[----:B------:R-:W-:Y:S01]  /*3710*/  HMMA.16816.F32.BF16 R32, R32, R174, RZ ;  /* 0x000000ae2020723c */ /* 0x000fe200000418ff */
[----:B------:R-:W4:Y:S07]  /*3720*/  LDSM.16.M88.4 R172, [R216+0x8800] ;  /* 0x00880000d8ac783b */ /* 0x000f2e0000000200 */
[-C--:B-----5:R-:W-:Y:S08]  /*3730*/  HMMA.16816.F32.BF16 R4, R176, R180.reuse, R4 ;  /* 0x000000b4b004723c */ /* 0x0a0ff00000041804 */
[C---:B-1----:R-:W-:Y:S08]  /*3740*/  HMMA.16816.F32.BF16 R8, R184.reuse, R180, R8 ;  /* 0x000000b4b808723c */ /* 0x042ff00000041808 */
[-C--:B------:R-:W-:Y:S08]  /*3750*/  HMMA.16816.F32.BF16 R12, R184, R182.reuse, R12 ;  /* 0x000000b6b80c723c */ /* 0x080ff0000004180c */
[C---:B------:R-:W-:Y:S01]  /*3760*/  HMMA.16816.F32.BF16 R16, R176.reuse, R182, R16 ;  /* 0x000000b6b010723c */ /* 0x040fe20000041810 */
[----:B------:R-:W-:Y:S07]  /*3770*/  LDSM.16.M88.4 R180, [R217] ;  /* 0x00000000d9b4783b */ /* 0x000fee0000000200 */
[-C--:B------:R-:W-:Y:S08]  /*3780*/  HMMA.16816.F32.BF16 R20, R176, R188.reuse, R20 ;  /* 0x000000bcb014723c */ /* 0x080ff00000041814 */
[C---:B------:R-:W-:Y:S08]  /*3790*/  HMMA.16816.F32.BF16 R24, R184.reuse, R188, R24 ;  /* 0x000000bcb818723c */ /* 0x040ff00000041818 */
[-C--:B------:R-:W-:Y:S01]  /*37a0*/  HMMA.16816.F32.BF16 R28, R184, R190.reuse, R28 ;  /* 0x000000beb81c723c */ /* 0x080fe2000004181c */
[----:B------:R-:W1:Y:S07]  /*37b0*/  LDSM.16.M88.4 R184, [R215] ;  /* 0x00000000d7b8783b */ /* 0x000e6e0000000200 */
[----:B------:R-:W-:Y:S01]  /*37c0*/  HMMA.16816.F32.BF16 R32, R176, R190, R32 ;  /* 0x000000beb020723c */ /* 0x000fe20000041820 */
[----:B------:R-:W5:Y:S05]  /*37d0*/  LDSM.16.M88.4 R176, [R215+0x800] ;  /* 0x00080000d7b0783b */ /* 0x000f6a0000000200 */
[----:B------:R-:W-:Y:S02]  /*37e0*/  LDSM.16.M88.4 R188, [R210+0x4000] ;  /* 0x00400000d2bc783b */ /* 0x000fe40000000200 */
[-C--:B--2---:R-:W-:Y:S08]  /*37f0*/  HMMA.16816.F32.BF16 R4, R192, R196.reuse, R4 ;  /* 0x000000c4c004723c */ /* 0x084ff00000041804 */
[C---:B---3--:R-:W-:Y:S08]  /*3800*/  HMMA.16816.F32.BF16 R8, R200.reuse, R196, R8 ;  /* 0x000000c4c808723c */ /* 0x048ff00000041808 */
[-C--:B------:R-:W-:Y:S08]  /*3810*/  HMMA.16816.F32.BF16 R12, R200, R198.reuse, R12 ;  /* 0x000000c6c80c723c */ /* 0x080ff0000004180c */
[C---:B------:R-:W-:Y:S01]  /*3820*/  HMMA.16816.F32.BF16 R16, R192.reuse, R198, R16 ;  /* 0x000000c6c010723c */ /* 0x040fe20000041810 */
[----:B------:R-:W2:Y:S07]  /*3830*/  LDSM.16.M88.4 R196, [R208+0x9000] ;  /* 0x00900000d0c4783b */ /* 0x000eae0000000200 */
[-C--:B----4-:R-:W-:Y:S08]  /*3840*/  HMMA.16816.F32.BF16 R20, R192, R172.reuse, R20 ;  /* 0x000000acc014723c */ /* 0x090ff00000041814 */
[C---:B------:R-:W-:Y:S08]  /*3850*/  HMMA.16816.F32.BF16 R24, R200.reuse, R172, R24 ;  /* 0x000000acc818723c */ /* 0x040ff00000041818 */
[-C--:B------:R-:W-:Y:S01]  /*3860*/  HMMA.16816.F32.BF16 R28, R200, R174.reuse, R28 ;  /* 0x000000aec81c723c */ /* 0x080fe2000004181c */
[----:B------:R-:W3:Y:S07]  /*3870*/  LDSM.16.M88.4 R200, [R210+0x6000] ;  /* 0x00600000d2c8783b */ /* 0x000eee0000000200 */
[----:B------:R-:W-:Y:S01]  /*3880*/  HMMA.16816.F32.BF16 R32, R192, R174, R32 ;  /* 0x000000aec020723c */ /* 0x000fe20000041820 */
[----:B------:R-:W4:Y:S05]  /*3890*/  LDSM.16.M88.4 R172, [R208+0x9800] ;  /* 0x00980000d0ac783b */ /* 0x000f2a0000000200 */
[----:B------:R-:W-:Y:S02]  /*38a0*/  LDSM.16.M88.4 R192, [R221] ;  /* 0x00000000ddc0783b */ /* 0x000fe40000000200 */
[-C--:B-1----:R-:W-:Y:S08]  /*38b0*/  HMMA.16816.F32.BF16 R4, R180, R184.reuse, R4 ;  /* 0x000000b8b404723c */ /* 0x082ff00000041804 */
[C---:B------:R-:W-:Y:S08]  /*38c0*/  HMMA.16816.F32.BF16 R8, R204.reuse, R184, R8 ;  /* 0x000000b8cc08723c */ /* 0x040ff00000041808 */
[-C--:B------:R-:W-:Y:S08]  /*38d0*/  HMMA.16816.F32.BF16 R12, R204, R186.reuse, R12 ;  /* 0x000000bacc0c723c */ /* 0x080ff0000004180c */
[C---:B------:R-:W-:Y:S01]  /*38e0*/  HMMA.16816.F32.BF16 R16, R180.reuse, R186, R16 ;  /* 0x000000bab410723c */ /* 0x040fe20000041810 */
[----:B------:R-:W1:Y:S07]  /*38f0*/  LDSM.16.M88.4 R184, [R212+0x4000] ;  /* 0x00400000d4b8783b */ /* 0x000e6e0000000200 */
[-C--:B-----5:R-:W-:Y:S08]  /*3900*/  HMMA.16816.F32.BF16 R20, R180, R176.reuse, R20 ;  /* 0x000000b0b414723c */ /* 0x0a0ff00000041814 */
[C---:B------:R-:W-:Y:S08]  /*3910*/  HMMA.16816.F32.BF16 R24, R204.reuse, R176, R24 ;  /* 0x000000b0cc18723c */ /* 0x040ff00000041818 */
[-C--:B------:R-:W-:Y:S01]  /*3920*/  HMMA.16816.F32.BF16 R28, R204, R178.reuse, R28 ;  /* 0x000000b2cc1c723c */ /* 0x080fe2000004181c */
[----:B------:R-:W5:Y:S07]  /*3930*/  LDSM.16.M88.4 R204, [R212+0x6000] ;  /* 0x00600000d4cc783b */ /* 0x000f6e0000000200 */
[----:B------:R-:W-:Y:S01]  /*3940*/  HMMA.16816.F32.BF16 R32, R180, R178, R32 ;  /* 0x000000b2b420723c */ /* 0x000fe20000041820 */
[----:B------:R-:W1:Y:S05]  /*3950*/  LDSM.16.M88.4 R176, [R220] ;  /* 0x00000000dcb0783b */ /* 0x000e6a0000000200 */
        /* <DEDUP_REMOVED lines=12> */
[----:B------:R-:W-:Y:S02]  /*3a20*/  LDSM.16.M88.4 R188, [R217+0x4000] ;  /* 0x00400000d9bc783b */ /* 0x000fe40000000200 */
[-C--:B-1----:R-:W-:Y:S08]  /*3a30*/  HMMA.16816.F32.BF16 R4, R184, R192.reuse, R4 ;  /* 0x000000c0b804723c */ /* 0x082ff00000041804 */
[C---:B-----5:R-:W-:Y:S08]  /*3a40*/  HMMA.16816.F32.BF16 R8, R204.reuse, R192, R8 ;  /* 0x000000c0cc08723c */ /* 0x060ff00000041808 */
[-C--:B------:R-:W-:Y:S08]  /*3a50*/  HMMA.16816.F32.BF16 R12, R204, R194.reuse, R12 ;  /* 0x000000c2cc0c723c */ /* 0x080ff0000004180c */
[C---:B------:R-:W-:Y:S01]  /*3a60*/  HMMA.16816.F32.BF16 R16, R184.reuse, R194, R16 ;  /* 0x000000c2b810723c */ /* 0x040fe20000041810 */
[----:B------:R-:W1:Y:S07]  /*3a70*/  LDSM.16.M88.4 R192, [R215+0x1000] ;  /* 0x00100000d7c0783b */ /* 0x000e6e0000000200 */
[-C--:B------:R-:W-:Y:S08]  /*3a80*/  HMMA.16816.F32.BF16 R20, R184, R176.reuse, R20 ;  /* 0x000000b0b814723c */ /* 0x080ff00000041814 */
[C---:B------:R-:W-:Y:S08]  /*3a90*/  HMMA.16816.F32.BF16 R24, R204.reuse, R176, R24 ;  /* 0x000000b0cc18723c */ /* 0x040ff00000041818 */
[-C--:B------:R-:W-:Y:S01]  /*3aa0*/  HMMA.16816.F32.BF16 R28, R204, R178.reuse, R28 ;  /* 0x000000b2cc1c723c */ /* 0x080fe2000004181c */
[----:B------:R-:W5:Y:S07]  /*3ab0*/  LDSM.16.M88.4 R204, [R217+0x6000] ;  /* 0x00600000d9cc783b */ /* 0x000f6e0000000200 */
[----:B------:R-:W-:Y:S01]  /*3ac0*/  HMMA.16816.F32.BF16 R32, R184, R178, R32 ;  /* 0x000000b2b820723c */ /* 0x000fe20000041820 */
[----:B------:R-:W1:Y:S01]  /*3ad0*/  LDSM.16.M88.4 R176, [R215+0x1800] ;  /* 0x00180000d7b0783b */ /* 0x000e620000000200 */
[----:B------:R-:W-:Y:S04]  /*3ae0*/  DEPBAR.LE SB0, 0x0 ;  /* 0x000080000000791a */ /* 0x000fe80000000000 */
[----:B------:R-:W-:Y:S02]  /*3af0*/  BAR.SYNC.DEFER_BLOCKING 0x0 ;  /* 0x0000000000007b1d */ /* 0x000fe40000010000 */
[-C--:B--2---:R-:W-:Y:S08]  /*3b00*/  HMMA.16816.F32.BF16 R4, R180, R196.reuse, R4 ;  /* 0x000000c4b404723c */ /* 0x084ff00000041804 */
[C---:B---3--:R-:W-:Y:S08]  /*3b10*/  HMMA.16816.F32.BF16 R8, R200.reuse, R196, R8 ;  /* 0x000000c4c808723c */ /* 0x048ff00000041808 */
[-C--:B------:R-:W-:Y:S08]  /*3b20*/  HMMA.16816.F32.BF16 R12, R200, R198.reuse, R12 ;  /* 0x000000c6c80c723c */ /* 0x080ff0000004180c */
[C---:B------:R-:W-:Y:S08]  /*3b30*/  HMMA.16816.F32.BF16 R16, R180.reuse, R198, R16 ;  /* 0x000000c6b410723c */ /* 0x040ff00000041810 */
[-C--:B----4-:R-:W-:Y:S08]  /*3b40*/  HMMA.16816.F32.BF16 R20, R180, R172.reuse, R20 ;  /* 0x000000acb414723c */ /* 0x090ff00000041814 */
[C---:B------:R-:W-:Y:S08]  /*3b50*/  HMMA.16816.F32.BF16 R24, R200.reuse, R172, R24 ;  /* 0x000000acc818723c */ /* 0x040ff00000041818 */
[-C--:B------:R-:W-:Y:S08]  /*3b60*/  HMMA.16816.F32.BF16 R28, R200, R174.reuse, R28 ;  /* 0x000000aec81c723c */ /* 0x080ff0000004181c */
[----:B------:R-:W-:Y:S08]  /*3b70*/  HMMA.16816.F32.BF16 R32, R180, R174, R32 ;  /* 0x000000aeb420723c */ /* 0x000ff00000041820 */
[-C--:B-1----:R-:W-:Y:S08]  /*3b80*/  HMMA.16816.F32.BF16 R4, R188, R192.reuse, R4 ;  /* 0x000000c0bc04723c */ /* 0x082ff00000041804 */
[C---:B-----5:R-:W-:Y:S08]  /*3b90*/  HMMA.16816.F32.BF16 R8, R204.reuse, R192, R8 ;  /* 0x000000c0cc08723c */ /* 0x060ff00000041808 */
[-C--:B------:R-:W-:Y:S08]  /*3ba0*/  HMMA.16816.F32.BF16 R12, R204, R194.reuse, R12 ;  /* 0x000000c2cc0c723c */ /* 0x080ff0000004180c */
[C---:B------:R-:W-:Y:S08]  /*3bb0*/  HMMA.16816.F32.BF16 R16, R188.reuse, R194, R16 ;  /* 0x000000c2bc10723c */ /* 0x040ff00000041810 */
[-C--:B------:R-:W-:Y:S08]  /*3bc0*/  HMMA.16816.F32.BF16 R20, R188, R176.reuse, R20 ;  /* 0x000000b0bc14723c */ /* 0x080ff00000041814 */
[C---:B------:R-:W-:Y:S08]  /*3bd0*/  HMMA.16816.F32.BF16 R24, R204.reuse, R176, R24 ;  /* 0x000000b0cc18723c */ /* 0x040ff00000041818 */
[-C--:B------:R-:W-:Y:S08]  /*3be0*/  HMMA.16816.F32.BF16 R28, R204, R178.reuse, R28 ;  /* 0x000000b2cc1c723c */ /* 0x080ff0000004181c */
[----:B------:R-:W-:Y:S01]  /*3bf0*/  HMMA.16816.F32.BF16 R32, R188, R178, R32 ;  /* 0x000000b2bc20723c */ /* 0x000fe20000041820 */
[----:B------:R-:W-:-:S07]  /*3c00*/  @P0 BRA `(.L_x_847) ;  /* 0xfffff6b000000947 */ /* 0x000fce000383ffff */
.L_x_846:
[----:B------:R-:W-:Y:S01]  /*3c10*/  FMNMX.FTZ R0, R4, R132, !PT ;  /* 0x0000008404007209 */ /* 0x000fe20007810000 */
[----:B------:R-:W-:Y:S01]  /*3c20*/  LDSM.16.MT88.4 R176, [R211+0xa000] ;  /* 0x00a00000d3b0783b */ /* 0x000fe20000004200 */
[----:B------:R-:W-:Y:S02]  /*3c30*/  IADD3 R224, R224, -0x1, RZ ;  /* 0xffffffffe0e07810 */ /* 0x000fe40007ffe0ff */
[----:B-1----:R-:W-:Y:S02]  /*3c40*/  FMNMX.FTZ R2, R5, R0, !PT ;  /* 0x0000000005027209 */ /* 0x002fe40007810000 */
[----:B------:R-:W-:Y:S02]  /*3c50*/  FMNMX.FTZ R0, R6, R137, !PT ;  /* 0x0000008906007209 */ /* 0x000fe40007810000 */
[----:B------:R-:W-:Y:S01]  /*3c60*/  FMNMX.FTZ R3, R16, R2, !PT ;  /* 0x0000000210037209 */ /* 0x000fe20007810000 */
[----:B------:R-:W-:Y:S01]  /*3c70*/  LDSM.16.MT88.4 R184, [R211+0xb800] ;  /* 0x00b80000d3b8783b */ /* 0x000fe20000004200 */
[----:B------:R-:W-:Y:S02]  /*3c80*/  FMNMX.FTZ R2, R7, R0, !PT ;  /* 0x0000000007027209 */ /* 0x000fe40007810000 */
[----:B------:R-:W-:Y:S02]  /*3c90*/  FMNMX.FTZ R133, R17, R3, !PT ;  /* 0x0000000311857209 */ /* 0x000fe40007810000 */
        /* <DEDUP_REMOVED lines=12> */
[----:B------:R-:W-:Y:S01]  /*3d60*/  SHFL.BFLY PT, R172, R136, 0x2, 0x1f ;  /* 0x0c401f0088ac7f89 */ /* 0x000fe200000e0000 */
        /* <DEDUP_REMOVED lines=14> */
[----:B------:R-:W-:Y:S01]  /*3e50*/  SHFL.BFLY PT, R135, R3, 0x2, 0x1f ;  /* 0x0c401f0003877f89 */ /* 0x000fe200000e0000 */
[----:B------:R-:W-:Y:S04]  /*3e60*/  FMNMX.FTZ R133, R28, R2, !PT ;  /* 0x000000021c857209 */ /* 0x000fe80007810000 */
[----:B------:R-:W-:Y:S03]  /*3e70*/  FMNMX.FTZ R133, R29, R133, !PT ;  /* 0x000000851d857209 */ /* 0x000fe60007810000 */
[----:B------:R-:W-:Y:S08]  /*3e80*/  SHFL.BFLY PT, R2, R0, 0x2, 0x1f ;  /* 0x0c401f0000027f89 */ /* 0x000ff000000e0000 */
[----:B------:R-:W1:Y:S02]  /*3e90*/  SHFL.BFLY PT, R134, R133, 0x2, 0x1f ;  /* 0x0c401f0085867f89 */ /* 0x000e6400000e0000 */
[----:B-1----:R-:W-:Y:S02]  /*3ea0*/  FMNMX.FTZ R134, R133, R134, !PT ;  /* 0x0000008685867209 */ /* 0x002fe40007810000 */
[----:B------:R-:W-:Y:S02]  /*3eb0*/  FMNMX.FTZ R136, R136, R172, !PT ;  /* 0x000000ac88887209 */ /* 0x000fe40007810000 */
[----:B------:R-:W-:Y:S02]  /*3ec0*/  FMNMX.FTZ R135, R3, R135, !PT ;  /* 0x0000008703877209 */ /* 0x000fe40007810000 */
[----:B------:R-:W1:Y:S01]  /*3ed0*/  SHFL.BFLY PT, R174, R134, 0x1, 0x1f ;  /* 0x0c201f0086ae7f89 */ /* 0x000e6200000e0000 */
[----:B------:R-:W-:Y:S07]  /*3ee0*/  FMNMX.FTZ R2, R0, R2, !PT ;  /* 0x0000000200027209 */ /* 0x000fee0007810000 */
[----:B------:R-:W2:Y:S08]  /*3ef0*/  SHFL.BFLY PT, R172, R136, 0x1, 0x1f ;  /* 0x0c201f0088ac7f89 */ /* 0x000eb000000e0000 */
[----:B------:R-:W3:Y:S08]  /*3f00*/  SHFL.BFLY PT, R173, R135, 0x1, 0x1f ;  /* 0x0c201f0087ad7f89 */ /* 0x000ef000000e0000 */
[----:B------:R-:W4:Y:S01]  /*3f10*/  SHFL.BFLY PT, R3, R2, 0x1, 0x1f ;  /* 0x0c201f0002037f89 */ /* 0x000f2200000e0000 */
[----:B-1----:R-:W-:Y:S02]  /*3f20*/  FMNMX.FTZ R134, R134, R174, !PT ;  /* 0x000000ae86867209 */ /* 0x002fe40007810000 */
[----:B--2---:R-:W-:Y:S04]  /*3f30*/  FMNMX.FTZ R136, R136, R172, !PT ;  /* 0x000000ac88887209 */ /* 0x004fe80007810000 */
[C---:B------:R-:W-:Y:S01]  /*3f40*/  FSETP.NEU.FTZ.AND P1, PT, R136.reuse, -INF , PT ;  /* 0xff8000008800780b */ /* 0x040fe20003f3d000 */
[----:B------:R-:W-:Y:S01]  /*3f50*/  FADD.FTZ R0, -R136, R132 ;  /* 0x0000008488007221 */ /* 0x000fe20000010100 */
[----:B---3--:R-:W-:Y:S03]  /*3f60*/  FMNMX.FTZ R135, R135, R173, !PT ;  /* 0x000000ad87877209 */ /* 0x008fe60007810000 */
[----:B------:R-:W-:Y:S01]  /*3f70*/  FMUL.FTZ R0, R0, c[0x0][0x23c] ;  /* 0x00008f0000007a20 */ /* 0x000fe20000410000 */
[----:B------:R-:W1:Y:S03]  /*3f80*/  LDSM.16.MT88.4 R172, [R209+0xa000] ;  /* 0x00a00000d1ac783b */ /* 0x000e660000004200 */
[----:B------:R2:W3:Y:S01]  /*3f90*/  MUFU.EX2 R133, R0 ;  /* 0x0000000000857308 */ /* 0x0004e20000000800 */
[----:B----4-:R-:W-:Y:S05]  /*3fa0*/  FMNMX.FTZ R3, R2, R3, !PT ;  /* 0x0000000302037209 */ /* 0x010fea0007810000 */
[----:B------:R-:W-:Y:S02]  /*3fb0*/  FMUL.FTZ R180, R3, c[0x0][0x23c] ;  /* 0x00008f0003b47a20 */ /* 0x000fe40000410000 */
[----:B--2---:R-:W-:Y:S02]  /*3fc0*/  FADD.FTZ R0, -R135, R137 ;  /* 0x0000008987007221 */ /* 0x004fe40000010100 */
[----:B------:R-:W-:Y:S02]  /*3fd0*/  FMUL.FTZ R137, R136, c[0x0][0x23c] ;  /* 0x00008f0088897a20 */ /* 0x000fe40000410000 */
[----:B------:R-:W-:Y:S02]  /*3fe0*/  FMUL.FTZ R0, R0, c[0x0][0x23c] ;  /* 0x00008f0000007a20 */ /* 0x000fe40000410000 */
[----:B---3--:R-:W-:Y:S01]  /*3ff0*/  FMUL.FTZ R36, R133, R36 ;  /* 0x0000002485247220 */ /* 0x008fe20000410000 */
[----:B------:R-:W-:Y:S01]  /*4000*/  FSEL R137, R137, RZ, P1 ;  /* 0x000000ff89897208 */ /* 0x000fe20000800000 */
[----:B------:R2:W3:Y:S01]  /*4010*/  MUFU.EX2 R132, R0 ;  /* 0x0000000000847308 */ /* 0x0004e20000000800 */
        /* <DEDUP_REMOVED lines=27> */
[C---:B----4-:R-:W-:Y:S02]  /*41d0*/  FMUL.FTZ R16, R133.reuse, R152 ;  /* 0x0000009885107220 */ /* 0x050fe40000410000 */
[----:B-----5:R-:W-:Y:S02]  /*41e0*/  FMUL.FTZ R17, R133, R153 ;  /* 0x0000009985117220 */ /* 0x020fe40000410000 */
        /* <DEDUP_REMOVED lines=8> */
[C---:B---3--:R-:W-:Y:S01]  /*4270*/  FMUL.FTZ R40, R2.reuse, R40 ;  /* 0x0000002802287220 */ /* 0x048fe20000410000 */
[----:B------:R-:W-:Y:S01]  /*4280*/  FSEL R139, R139, RZ, P1 ;  /* 0x000000ff8b8b7208 */ /* 0x000fe20000800000 */
[----:B------:R2:W-:Y:S01]  /*4290*/  MUFU.EX2 R239, R4 ;  /* 0x0000000400ef7308 */ /* 0x0005e20000000800 */
[----:B------:R-:W-:Y:S01]  /*42a0*/  FSETP.NEU.FTZ.AND P1, PT, R3, -INF , PT ;  /* 0xff8000000300780b */ /* 0x000fe20003f3d000 */
[----:B------:R-:W-:Y:S02]  /*42b0*/  FMUL.FTZ R41, R2, R41 ;  /* 0x0000002902297220 */ /* 0x000fe40000410000 */
[--C-:B------:R-:W-:Y:S01]  /*42c0*/  FFMA.FTZ R12, R12, c[0x0][0x23c], -R139.reuse ;  /* 0x00008f000c0c7a23 */ /* 0x100fe2000001088b */
[----:B------:R-:W-:Y:S01]  /*42d0*/  FSEL R180, R180, RZ, P1 ;  /* 0x000000ffb4b47208 */ /* 0x000fe20000800000 */
[--C-:B------:R-:W-:Y:S02]  /*42e0*/  FFMA.FTZ R13, R13, c[0x0][0x23c], -R139.reuse ;  /* 0x00008f000d0d7a23 */ /* 0x100fe4000001088b */
[--C-:B------:R-:W-:Y:S02]  /*42f0*/  FFMA.FTZ R8, R8, c[0x0][0x23c], -R139.reuse ;  /* 0x00008f0008087a23 */ /* 0x100fe4000001088b */
[----:B------:R-:W3:Y:S01]  /*4300*/  MUFU.EX2 R241, R5 ;  /* 0x0000000500f17308 */ /* 0x000ee20000000800 */
[--C-:B------:R-:W-:Y:S02]  /*4310*/  FFMA.FTZ R10, R10, c[0x0][0x23c], -R180.reuse ;  /* 0x00008f000a0a7a23 */ /* 0x100fe400000108b4 */
[--C-:B------:R-:W-:Y:S02]  /*4320*/  FFMA.FTZ R11, R11, c[0x0][0x23c], -R180.reuse ;  /* 0x00008f000b0b7a23 */ /* 0x100fe400000108b4 */
[--C-:B------:R-:W-:Y:S02]  /*4330*/  FFMA.FTZ R14, R14, c[0x0][0x23c], -R180.reuse ;  /* 0x00008f000e0e7a23 */ /* 0x100fe400000108b4 */
[----:B------:R-:W-:Y:S02]  /*4340*/  FFMA.FTZ R15, R15, c[0x0][0x23c], -R180 ;  /* 0x00008f000f0f7a23 */ /* 0x000fe400000108b4 */
[----:B------:R-:W-:Y:S01]  /*4350*/  FFMA.FTZ R9, R9, c[0x0][0x23c], -R139 ;  /* 0x00008f0009097a23 */ /* 0x000fe2000001088b */
[----:B------:R5:W-:Y:S01]  /*4360*/  MUFU.EX2 R235, R6 ;  /* 0x0000000600eb7308 */ /* 0x000be20000000800 */
[C---:B-1----:R-:W-:Y:S02]  /*4370*/  FMUL.FTZ R18, R132.reuse, R154 ;  /* 0x0000009a84127220 */ /* 0x042fe40000410000 */
[----:B----4-:R-:W-:Y:S02]  /*4380*/  FMUL.FTZ R19, R132, R155 ;  /* 0x0000009b84137220 */ /* 0x010fe40000410000 */
[----:B--2---:R-:W-:Y:S01]  /*4390*/  FMUL.FTZ R4, R133, R144 ;  /* 0x0000009085047220 */ /* 0x004fe20000410000 */
[----:B------:R-:W-:Y:S01]  /*43a0*/  LDSM.16.MT88.4 R152, [R213+0xa000] ;  /* 0x00a00000d598783b */ /* 0x000fe20000004200 */
[C---:B------:R-:W-:Y:S02]  /*43b0*/  FMUL.FTZ R44, R2.reuse, R44 ;  /* 0x0000002c022c7220 */ /* 0x040fe40000410000 */
[C---:B------:R-:W-:Y:S01]  /*43c0*/  FMUL.FTZ R45, R2.reuse, R45 ;  /* 0x0000002d022d7220 */ /* 0x040fe20000410000 */
[----:B------:R-:W1:Y:S01]  /*43d0*/  MUFU.EX2 R237, R7 ;  /* 0x0000000700ed7308 */ /* 0x000e620000000800 */
[C---:B------:R-:W-:Y:S02]  /*43e0*/  FMUL.FTZ R56, R2.reuse, R56 ;  /* 0x0000003802387220 */ /* 0x040fe40000410000 */
[C---:B------:R-:W-:Y:S01]  /*43f0*/  FMUL.FTZ R57, R2.reuse, R57 ;  /* 0x0000003902397220 */ /* 0x040fe20000410000 */
[----:B---3--:R-:W-:Y:S01]  /*4400*/  F2FP.BF16.PACK_AB R144, R241, R239 ;  /* 0x000000eff190723e */ /* 0x008fe200000010ff */
[C---:B------:R-:W-:Y:S02]  /*4410*/  FMUL.FTZ R5, R133.reuse, R145 ;  /* 0x0000009185057220 */ /* 0x040fe40000410000 */
[C---:B------:R-:W-:Y:S02]  /*4420*/  FMUL.FTZ R60, R2.reuse, R60 ;  /* 0x0000003c023c7220 */ /* 0x040fe40000410000 */
[----:B------:R-:W-:Y:S01]  /*4430*/  FMUL.FTZ R61, R2, R61 ;  /* 0x0000003d023d7220 */ /* 0x000fe20000410000 */
[----:B------:R-:W2:Y:S01]  /*4440*/  MUFU.EX2 R0, R0 ;  /* 0x0000000000007308 */ /* 0x000ea20000000800 */
[C---:B------:R-:W-:Y:S02]  /*4450*/  FMUL.FTZ R66, R132.reuse, R66 ;  /* 0x0000004284427220 */ /* 0x040fe40000410000 */
[C---:B------:R-:W-:Y:S02]  /*4460*/  FMUL.FTZ R67, R132.reuse, R67 ;  /* 0x0000004384437220 */ /* 0x040fe40000410000 */
[----:B-----5:R-:W-:Y:S01]  /*4470*/  FMUL.FTZ R6, R132, R146 ;  /* 0x0000009284067220 */ /* 0x020fe20000410000 */
[----:B------:R-:W-:Y:S01]  /*4480*/  F2FP.BF16.PACK_AB R146, R240, R238 ;  /* 0x000000eef092723e */ /* 0x000fe200000010ff */
[C---:B------:R-:W-:Y:S02]  /*4490*/  FMUL.FTZ R68, R133.reuse, R68 ;  /* 0x0000004485447220 */ /* 0x040fe40000410000 */
[----:B------:R-:W-:Y:S01]  /*44a0*/  FMUL.FTZ R69, R133, R69 ;  /* 0x0000004585457220 */ /* 0x000fe20000410000 */
[----:B------:R3:W-:Y:S01]  /*44b0*/  MUFU.EX2 R230, R12 ;  /* 0x0000000c00e67308 */ /* 0x0007e20000000800 */
[C---:B------:R-:W-:Y:S02]  /*44c0*/  FMUL.FTZ R70, R132.reuse, R70 ;  /* 0x0000004684467220 */ /* 0x040fe40000410000 */
[C---:B------:R-:W-:Y:S01]  /*44d0*/  FMUL.FTZ R71, R132.reuse, R71 ;  /* 0x0000004784477220 */ /* 0x040fe20000410000 */
[----:B-1----:R-:W-:Y:S01]  /*44e0*/  F2FP.BF16.PACK_AB R145, R237, R235 ;  /* 0x000000ebed91723e */ /* 0x002fe200000010ff */
[----:B------:R-:W-:Y:S01]  /*44f0*/  FMUL.FTZ R7, R132, R147 ;  /* 0x0000009384077220 */ /* 0x000fe20000410000 */
[----:B------:R-:W-:Y:S01]  /*4500*/  F2FP.BF16.PACK_AB R147, R236, R234 ;  /* 0x000000eaec93723e */ /* 0x000fe200000010ff */
[C---:B------:R-:W-:Y:S02]  /*4510*/  FMUL.FTZ R72, R2.reuse, R72 ;  /* 0x0000004802487220 */ /* 0x040fe40000410000 */
[C---:B------:R-:W-:Y:S01]  /*4520*/  FMUL.FTZ R73, R2.reuse, R73 ;  /* 0x0000004902497220 */ /* 0x040fe20000410000 */
[----:B------:R1:W-:Y:S01]  /*4530*/  MUFU.EX2 R232, R13 ;  /* 0x0000000d00e87308 */ /* 0x0003e20000000800 */
[----:B------:R-:W-:Y:S02]  /*4540*/  FMUL.FTZ R76, R2, R76 ;  /* 0x0000004c024c7220 */ /* 0x000fe40000410000 */
[-C--:B------:R-:W-:Y:S05]  /*4550*/  HMMA.16816.F32.BF16 R4, R144, R172.reuse, R4 ;  /* 0x000000ac9004723c */ /* 0x080fea0000041804 */
[C---:B--2---:R-:W-:Y:S02]  /*4560*/  FMUL.FTZ R42, R0.reuse, R42 ;  /* 0x0000002a002a7220 */ /* 0x044fe40000410000 */
[----:B------:R2:W-:Y:S01]  /*4570*/  MUFU.EX2 R226, R14 ;  /* 0x0000000e00e27308 */ /* 0x0005e20000000800 */
[----:B------:R-:W-:Y:S04]  /*4580*/  FMUL.FTZ R43, R0, R43 ;  /* 0x0000002b002b7220 */ /* 0x000fe80000410000 */
[----:B---3--:R-:W-:Y:S02]  /*4590*/  FMUL.FTZ R12, R2, R148 ;  /* 0x00000094020c7220 */ /* 0x008fe40000410000 */
[C---:B------:R-:W-:Y:S02]  /*45a0*/  FMUL.FTZ R46, R0.reuse, R46 ;  /* 0x0000002e002e7220 */ /* 0x040fe40000410000 */
[C---:B------:R-:W-:Y:S01]  /*45b0*/  FMUL.FTZ R47, R0.reuse, R47 ;  /* 0x0000002f002f7220 */ /* 0x040fe20000410000 */
[----:B------:R3:W-:Y:S01]  /*45c0*/  MUFU.EX2 R228, R15 ;  /* 0x0000000f00e47308 */ /* 0x0007e20000000800 */
[C---:B------:R-:W-:Y:S02]  /*45d0*/  FMUL.FTZ R58, R0.reuse, R58 ;  /* 0x0000003a003a7220 */ /* 0x040fe40000410000 */
[----:B------:R-:W-:Y:S02]  /*45e0*/  FMUL.FTZ R59, R0, R59 ;  /* 0x0000003b003b7220 */ /* 0x000fe40000410000 */
[----:B-1----:R-:W-:Y:S02]  /*45f0*/  FMUL.FTZ R13, R2, R149 ;  /* 0x00000095020d7220 */ /* 0x002fe40000410000 */
[C---:B------:R-:W-:Y:S02]  /*4600*/  FMUL.FTZ R62, R0.reuse, R62 ;  /* 0x0000003e003e7220 */ /* 0x040fe40000410000 */
[C---:B------:R-:W-:Y:S01]  /*4610*/  FMUL.FTZ R63, R0.reuse, R63 ;  /* 0x0000003f003f7220 */ /* 0x040fe20000410000 */
[----:B------:R1:W-:Y:S01]  /*4620*/  MUFU.EX2 R231, R8 ;  /* 0x0000000800e77308 */ /* 0x0003e20000000800 */
[C---:B------:R-:W-:Y:S02]  /*4630*/  FMUL.FTZ R74, R0.reuse, R74 ;  /* 0x0000004a004a7220 */ /* 0x040fe40000410000 */
[C---:B------:R-:W-:Y:S02]  /*4640*/  FMUL.FTZ R75, R0.reuse, R75 ;  /* 0x0000004b004b7220 */ /* 0x040fe40000410000 */
[----:B--2---:R-:W-:Y:S02]  /*4650*/  FMUL.FTZ R14, R0, R150 ;  /* 0x00000096000e7220 */ /* 0x004fe40000410000 */
[----:B------:R-:W-:Y:S02]  /*4660*/  FMUL.FTZ R77, R2, R77 ;  /* 0x0000004d024d7220 */ /* 0x000fe40000410000 */
[C---:B------:R-:W-:Y:S01]  /*4670*/  FMUL.FTZ R78, R0.reuse, R78 ;  /* 0x0000004e004e7220 */ /* 0x040fe20000410000 */
[----:B------:R-:W2:Y:S01]  /*4680*/  MUFU.EX2 R233, R9 ;  /* 0x0000000900e97308 */ /* 0x000ea20000000800 */
[C---:B------:R-:W-:Y:S02]  /*4690*/  FMUL.FTZ R79, R0.reuse, R79 ;  /* 0x0000004f004f7220 */ /* 0x040fe40000410000 */
[C---:B------:R-:W-:Y:S02]  /*46a0*/  FMUL.FTZ R80, R133.reuse, R80 ;  /* 0x0000005085507220 */ /* 0x040fe40000410000 */
[----:B---3--:R-:W-:Y:S02]  /*46b0*/  FMUL.FTZ R15, R0, R151 ;  /* 0x00000097000f7220 */ /* 0x008fe40000410000 */
[----:B------:R-:W3:Y:S01]  /*46c0*/  LDSM.16.MT88.4 R148, [R214+0xa000] ;  /* 0x00a00000d694783b */ /* 0x000ee20000004200 */
[C---:B------:R-:W-:Y:S02]  /*46d0*/  FMUL.FTZ R81, R133.reuse, R81 ;  /* 0x0000005185517220 */ /* 0x040fe40000410000 */
[----:B------:R4:W-:Y:S01]  /*46e0*/  MUFU.EX2 R227, R10 ;  /* 0x0000000a00e37308 */ /* 0x0009e20000000800 */
[C---:B------:R-:W-:Y:S02]  /*46f0*/  FMUL.FTZ R82, R132.reuse, R82 ;  /* 0x0000005284527220 */ /* 0x040fe40000410000 */
[----:B------:R-:W-:Y:S02]  /*4700*/  FMUL.FTZ R83, R132, R83 ;  /* 0x0000005384537220 */ /* 0x000fe40000410000 */
[----:B-1----:R-:W-:Y:S02]  /*4710*/  FMUL.FTZ R8, R2, R140 ;  /* 0x0000008c02087220 */ /* 0x002fe40000410000 */
[C---:B------:R-:W-:Y:S02]  /*4720*/  FMUL.FTZ R84, R133.reuse, R84 ;  /* 0x0000005485547220 */ /* 0x040fe40000410000 */
[----:B------:R-:W-:Y:S01]  /*4730*/  FMUL.FTZ R85, R133, R85 ;  /* 0x0000005585557220 */ /* 0x000fe20000410000 */
[----:B------:R-:W1:Y:S01]  /*4740*/  MUFU.EX2 R229, R11 ;  /* 0x0000000b00e57308 */ /* 0x000e620000000800 */
[C---:B------:R-:W-:Y:S02]  /*4750*/  FMUL.FTZ R86, R132.reuse, R86 ;  /* 0x0000005684567220 */ /* 0x040fe40000410000 */
[----:B------:R-:W-:Y:S01]  /*4760*/  FMUL.FTZ R87, R132, R87 ;  /* 0x0000005784577220 */ /* 0x000fe20000410000 */
[----:B--2---:R-:W-:Y:S01]  /*4770*/  F2FP.BF16.PACK_AB R140, R233, R231 ;  /* 0x000000e7e98c723e */ /* 0x004fe200000010ff */
[----:B------:R-:W-:Y:S02]  /*4780*/  FMUL.FTZ R9, R2, R141 ;  /* 0x0000008d02097220 */ /* 0x000fe40000410000 */
[--C-:B------:R-:W-:Y:S02]  /*4790*/  FFMA.FTZ R20, R20, c[0x0][0x23c], -R137.reuse ;  /* 0x00008f0014147a23 */ /* 0x100fe40000010889 */
[--C-:B------:R-:W-:Y:S02]  /*47a0*/  FFMA.FTZ R21, R21, c[0x0][0x23c], -R137.reuse ;  /* 0x00008f0015157a23 */ /* 0x100fe40000010889 */
[--C-:B------:R-:W-:Y:S01]  /*47b0*/  FFMA.FTZ R22, R22, c[0x0][0x23c], -R138.reuse ;  /* 0x00008f0016167a23 */ /* 0x100fe2000001088a */
[----:B------:R2:W-:Y:S01]  /*47c0*/  MUFU.EX2 R225, R20 ;  /* 0x0000001400e17308 */ /* 0x0005e20000000800 */
[--C-:B------:R-:W-:Y:S02]  /*47d0*/  FFMA.FTZ R23, R23, c[0x0][0x23c], -R138.reuse ;  /* 0x00008f0017177a23 */ /* 0x100fe4000001088a */
[----:B----4-:R-:W-:Y:S01]  /*47e0*/  FMUL.FTZ R10, R0, R142 ;  /* 0x0000008e000a7220 */ /* 0x010fe20000410000 */
[----:B------:R-:W-:Y:S01]  /*47f0*/  F2FP.BF16.PACK_AB R142, R232, R230 ;  /* 0x000000e6e88e723e */ /* 0x000fe200000010ff */
[C---:B------:R-:W-:Y:S02]  /*4800*/  FMUL.FTZ R88, R2.reuse, R88 ;  /* 0x0000005802587220 */ /* 0x040fe40000410000 */
[----:B------:R-:W-:Y:S02]  /*4810*/  FMUL.FTZ R89, R2, R89 ;  /* 0x0000005902597220 */ /* 0x000fe40000410000 */
[C---:B------:R-:W-:Y:S01]  /*4820*/  FMUL.FTZ R90, R0.reuse, R90 ;  /* 0x0000005a005a7220 */ /* 0x040fe20000410000 */
[----:B------:R4:W-:Y:S01]  /*4830*/  MUFU.EX2 R207, R21 ;  /* 0x0000001500cf7308 */ /* 0x0009e20000000800 */
[C---:B------:R-:W-:Y:S01]  /*4840*/  FMUL.FTZ R91, R0.reuse, R91 ;  /* 0x0000005b005b7220 */ /* 0x040fe20000410000 */
[----:B-1----:R-:W-:Y:S01]  /*4850*/  F2FP.BF16.PACK_AB R141, R229, R227 ;  /* 0x000000e3e58d723e */ /* 0x002fe200000010ff */
[----:B------:R-:W-:Y:S01]  /*4860*/  FMUL.FTZ R11, R0, R143 ;  /* 0x0000008f000b7220 */ /* 0x000fe20000410000 */
[----:B------:R-:W-:Y:S01]  /*4870*/  F2FP.BF16.PACK_AB R143, R228, R226 ;  /* 0x000000e2e48f723e */ /* 0x000fe200000010ff */
[C---:B------:R-:W-:Y:S02]  /*4880*/  FMUL.FTZ R92, R2.reuse, R92 ;  /* 0x0000005c025c7220 */ /* 0x040fe40000410000 */
[----:B------:R-:W-:Y:S02]  /*4890*/  FMUL.FTZ R93, R2, R93 ;  /* 0x0000005d025d7220 */ /* 0x000fe40000410000 */
[C---:B------:R-:W-:Y:S01]  /*48a0*/  FMUL.FTZ R94, R0.reuse, R94 ;  /* 0x0000005e005e7220 */ /* 0x040fe20000410000 */
[----:B------:R1:W-:Y:S01]  /*48b0*/  MUFU.EX2 R206, R22 ;  /* 0x0000001600ce7308 */ /* 0x0003e20000000800 */
[C---:B------:R-:W-:Y:S04]  /*48c0*/  HMMA.16816.F32.BF16 R8, R140.reuse, R172, R8 ;  /* 0x000000ac8c08723c */ /* 0x040fe80000041808 */
[C---:B--2---:R-:W-:Y:S02]  /*48d0*/  FMUL.FTZ R20, R133.reuse, R156 ;  /* 0x0000009c85147220 */ /* 0x044fe40000410000 */
[----:B------:R-:W-:Y:S02]  /*48e0*/  FMUL.FTZ R95, R0, R95 ;  /* 0x0000005f005f7220 */ /* 0x000fe40000410000 */
[-C--:B------:R-:W-:Y:S01]  /*48f0*/  HMMA.16816.F32.BF16 R12, R140, R174.reuse, R12 ;  /* 0x000000ae8c0c723c */ /* 0x080fe2000004180c */
[----:B------:R2:W-:Y:S03]  /*4900*/  MUFU.EX2 R205, R23 ;  /* 0x0000001700cd7308 */ /* 0x0005e60000000800 */
[C---:B------:R-:W-:Y:S02]  /*4910*/  FMUL.FTZ R96, R133.reuse, R96 ;  /* 0x0000006085607220 */ /* 0x040fe40000410000 */
[C---:B----4-:R-:W-:Y:S02]  /*4920*/  FMUL.FTZ R21, R133.reuse, R157 ;  /* 0x0000009d85157220 */ /* 0x050fe40000410000 */
[C---:B------:R-:W-:Y:S04]  /*4930*/  HMMA.16816.F32.BF16 R16, R144.reuse, R174, R16 ;  /* 0x000000ae9010723c */ /* 0x040fe80000041810 */
[C---:B------:R-:W-:Y:S02]  /*4940*/  FMUL.FTZ R97, R133.reuse, R97 ;  /* 0x0000006185617220 */ /* 0x040fe40000410000 */
[C---:B------:R-:W-:Y:S02]  /*4950*/  FMUL.FTZ R98, R132.reuse, R98 ;  /* 0x0000006284627220 */ /* 0x040fe40000410000 */
[-C--:B------:R-:W-:Y:S04]  /*4960*/  HMMA.16816.F32.BF16 R36, R144, R176.reuse, R36 ;  /* 0x000000b09024723c */ /* 0x080fe80000041824 */
[C---:B-1----:R-:W-:Y:S02]  /*4970*/  FMUL.FTZ R22, R132.reuse, R158 ;  /* 0x0000009e84167220 */ /* 0x042fe40000410000 */
[C---:B------:R-:W-:Y:S02]  /*4980*/  FMUL.FTZ R99, R132.reuse, R99 ;  /* 0x0000006384637220 */ /* 0x040fe40000410000 */
[C---:B------:R-:W-:Y:S04]  /*4990*/  HMMA.16816.F32.BF16 R40, R140.reuse, R176, R40 ;  /* 0x000000b08c28723c */ /* 0x040fe80000041828 */
[----:B--2---:R-:W-:Y:S02]  /*49a0*/  FMUL.FTZ R23, R132, R159 ;  /* 0x0000009f84177220 */ /* 0x004fe40000410000 */
[----:B------:R-:W-:Y:S01]  /*49b0*/  LDSM.16.MT88.4 R156, [R209+0xa800] ;  /* 0x00a80000d19c783b */ /* 0x000fe20000004200 */
[--C-:B------:R-:W-:Y:S01]  /*49c0*/  FFMA.FTZ R32, R32, c[0x0][0x23c], -R137.reuse ;  /* 0x00008f0020207a23 */ /* 0x100fe20000010889 */
[-C--:B------:R-:W-:Y:S03]  /*49d0*/  HMMA.16816.F32.BF16 R44, R140, R178.reuse, R44 ;  /* 0x000000b28c2c723c */ /* 0x080fe6000004182c */
[----:B------:R1:W-:Y:S01]  /*49e0*/  MUFU.EX2 R204, R32 ;  /* 0x0000002000cc7308 */ /* 0x0003e20000000800 */
[--C-:B------:R-:W-:Y:S02]  /*49f0*/  FFMA.FTZ R34, R34, c[0x0][0x23c], -R138.reuse ;  /* 0x00008f0022227a23 */ /* 0x100fe4000001088a */
[C---:B------:R-:W-:Y:S02]  /*4a00*/  FMUL.FTZ R100, R2.reuse, R100 ;  /* 0x0000006402647220 */ /* 0x040fe40000410000 */
[C---:B------:R-:W-:Y:S01]  /*4a10*/  HMMA.16816.F32.BF16 R48, R144.reuse, R178, R48 ;  /* 0x000000b29030723c */ /* 0x040fe20000041830 */
[----:B------:R-:W-:Y:S03]  /*4a20*/  LDSM.16.MT88.4 R176, [R213+0xa800] ;  /* 0x00a80000d5b0783b */ /* 0x000fe60000004200 */
[----:B------:R-:W-:Y:S01]  /*4a30*/  FMUL.FTZ R101, R2, R101 ;  /* 0x0000006502657220 */ /* 0x000fe20000410000 */
[----:B------:R2:W-:Y:S01]  /*4a40*/  MUFU.EX2 R202, R34 ;  /* 0x0000002200ca7308 */ /* 0x0005e20000000800 */
[C---:B------:R-:W-:Y:S02]  /*4a50*/  FMUL.FTZ R102, R0.reuse, R102 ;  /* 0x0000006600667220 */ /* 0x040fe40000410000 */
[-C--:B---3--:R-:W-:Y:S04]  /*4a60*/  HMMA.16816.F32.BF16 R52, R144, R148.reuse, R52 ;  /* 0x000000949034723c */ /* 0x088fe80000041834 */
[----:B------:R-:W-:Y:S02]  /*4a70*/  FMUL.FTZ R103, R0, R103 ;  /* 0x0000006700677220 */ /* 0x000fe40000410000 */
[C---:B------:R-:W-:Y:S02]  /*4a80*/  FMUL.FTZ R104, R2.reuse, R104 ;  /* 0x0000006802687220 */ /* 0x040fe40000410000 */
[C---:B------:R-:W-:Y:S04]  /*4a90*/  HMMA.16816.F32.BF16 R56, R140.reuse, R148, R56 ;  /* 0x000000948c38723c */ /* 0x040fe80000041838 */
[C---:B-1----:R-:W-:Y:S02]  /*4aa0*/  FMUL.FTZ R32, R133.reuse, R160 ;  /* 0x000000a085207220 */ /* 0x042fe40000410000 */
[----:B------:R-:W-:Y:S02]  /*4ab0*/  FMUL.FTZ R105, R2, R105 ;  /* 0x0000006902697220 */ /* 0x000fe40000410000 */
[-C--:B------:R-:W-:Y:S04]  /*4ac0*/  HMMA.16816.F32.BF16 R60, R140, R150.reuse, R60 ;  /* 0x000000968c3c723c */ /* 0x080fe8000004183c */
[----:B------:R-:W-:Y:S02]  /*4ad0*/  FMUL.FTZ R106, R0, R106 ;  /* 0x0000006a006a7220 */ /* 0x000fe40000410000 */
[----:B--2---:R-:W-:Y:S02]  /*4ae0*/  FMUL.FTZ R34, R132, R162 ;  /* 0x000000a284227220 */ /* 0x004fe40000410000 */
[C---:B------:R-:W-:Y:S01]  /*4af0*/  HMMA.16816.F32.BF16 R64, R144.reuse, R150, R64 ;  /* 0x000000969040723c */ /* 0x040fe20000041840 */
[----:B------:R-:W1:Y:S03]  /*4b00*/  LDSM.16.MT88.4 R148, [R209+0xb000] ;  /* 0x00b00000d194783b */ /* 0x000e660000004200 */
[----:B------:R-:W-:Y:S02]  /*4b10*/  FMUL.FTZ R107, R0, R107 ;  /* 0x0000006b006b7220 */ /* 0x000fe40000410000 */
[C---:B------:R-:W-:Y:S02]  /*4b20*/  FMUL.FTZ R108, R133.reuse, R108 ;  /* 0x0000006c856c7220 */ /* 0x040fe40000410000 */
[-C--:B------:R-:W-:Y:S04]  /*4b30*/  HMMA.16816.F32.BF16 R68, R144, R152.reuse, R68 ;  /* 0x000000989044723c */ /* 0x080fe80000041844 */
[----:B------:R-:W-:Y:S02]  /*4b40*/  FMUL.FTZ R109, R133, R109 ;  /* 0x0000006d856d7220 */ /* 0x000fe40000410000 */
[C---:B------:R-:W-:Y:S02]  /*4b50*/  FMUL.FTZ R110, R132.reuse, R110 ;  /* 0x0000006e846e7220 */ /* 0x040fe40000410000 */
[C---:B------:R-:W-:Y:S04]  /*4b60*/  HMMA.16816.F32.BF16 R72, R140.reuse, R152, R72 ;  /* 0x000000988c48723c */ /* 0x040fe80000041848 */
[C---:B------:R-:W-:Y:S02]  /*4b70*/  FMUL.FTZ R111, R132.reuse, R111 ;  /* 0x0000006f846f7220 */ /* 0x040fe40000410000 */
[----:B------:R-:W-:Y:S02]  /*4b80*/  FFMA.FTZ R137, R33, c[0x0][0x23c], -R137 ;  /* 0x00008f0021897a23 */ /* 0x000fe40000010889 */
[-C--:B------:R-:W-:Y:S02]  /*4b90*/  HMMA.16816.F32.BF16 R76, R140, R154.reuse, R76 ;  /* 0x0000009a8c4c723c */ /* 0x080fe4000004184c */
[----:B------:R-:W-:Y:S02]  /*4ba0*/  MUFU.EX2 R203, R137 ;  /* 0x0000008900cb7308 */ /* 0x000fe40000000800 */
[----:B------:R-:W-:Y:S02]  /*4bb0*/  FMUL.FTZ R33, R133, R161 ;  /* 0x000000a185217220 */ /* 0x000fe40000410000 */
[----:B------:R-:W-:Y:S02]  /*4bc0*/  FFMA.FTZ R138, R35, c[0x0][0x23c], -R138 ;  /* 0x00008f00238a7a23 */ /* 0x000fe4000001088a */
[C---:B------:R-:W-:Y:S01]  /*4bd0*/  HMMA.16816.F32.BF16 R80, R144.reuse, R154, R80 ;  /* 0x0000009a9050723c */ /* 0x040fe20000041850 */
[----:B------:R-:W2:Y:S03]  /*4be0*/  LDSM.16.MT88.4 R152, [R211+0xb000] ;  /* 0x00b00000d398783b */ /* 0x000ea60000004200 */
[----:B------:R-:W-:Y:S01]  /*4bf0*/  FMUL.FTZ R35, R132, R163 ;  /* 0x000000a384237220 */ /* 0x000fe20000410000 */
[----:B------:R-:W-:Y:S01]  /*4c00*/  MUFU.EX2 R201, R138 ;  /* 0x0000008a00c97308 */ /* 0x000fe20000000800 */
[--C-:B------:R-:W-:Y:S02]  /*4c10*/  FFMA.FTZ R24, R24, c[0x0][0x23c], -R139.reuse ;  /* 0x00008f0018187a23 */ /* 0x100fe4000001088b */
[--C-:B------:R-:W-:Y:S01]  /*4c20*/  FFMA.FTZ R25, R25, c[0x0][0x23c], -R139.reuse ;  /* 0x00008f0019197a23 */ /* 0x100fe2000001088b */
[-C--:B-1----:R-:W-:Y:S01]  /*4c30*/  HMMA.16816.F32.BF16 R84, R144, R148.reuse, R84 ;  /* 0x000000949054723c */ /* 0x082fe20000041854 */
[----:B------:R-:W-:Y:S02]  /*4c40*/  LDSM.16.MT88.4 R160, [R211+0xa800] ;  /* 0x00a80000d3a0783b */ /* 0x000fe40000004200 */
[--C-:B------:R-:W-:Y:S02]  /*4c50*/  FFMA.FTZ R26, R26, c[0x0][0x23c], -R180.reuse ;  /* 0x00008f001a1a7a23 */ /* 0x100fe400000108b4 */
[--C-:B------:R-:W-:Y:S01]  /*4c60*/  FFMA.FTZ R27, R27, c[0x0][0x23c], -R180.reuse ;  /* 0x00008f001b1b7a23 */ /* 0x100fe200000108b4 */
[----:B------:R1:W-:Y:S01]  /*4c70*/  MUFU.EX2 R200, R24 ;  /* 0x0000001800c87308 */ /* 0x0003e20000000800 */
[--C-:B------:R-:W-:Y:S01]  /*4c80*/  FFMA.FTZ R30, R30, c[0x0][0x23c], -R180.reuse ;  /* 0x00008f001e1e7a23 */ /* 0x100fe200000108b4 */
[C---:B------:R-:W-:Y:S04]  /*4c90*/  HMMA.16816.F32.BF16 R88, R140.reuse, R148, R88 ;  /* 0x000000948c58723c */ /* 0x040fe80000041858 */
[----:B------:R-:W-:Y:S02]  /*4ca0*/  FFMA.FTZ R180, R31, c[0x0][0x23c], -R180 ;  /* 0x00008f001fb47a23 */ /* 0x000fe400000108b4 */
[C---:B------:R-:W-:Y:S02]  /*4cb0*/  FMUL.FTZ R112, R2.reuse, R112 ;  /* 0x0000007002707220 */ /* 0x040fe40000410000 */
[-C--:B------:R-:W-:Y:S01]  /*4cc0*/  HMMA.16816.F32.BF16 R92, R140, R150.reuse, R92 ;  /* 0x000000968c5c723c */ /* 0x080fe2000004185c */
[----:B------:R3:W-:Y:S03]  /*4cd0*/  MUFU.EX2 R137, R180 ;  /* 0x000000b400897308 */ /* 0x0007e60000000800 */
[----:B------:R-:W-:Y:S02]  /*4ce0*/  FMUL.FTZ R113, R2, R113 ;  /* 0x0000007102717220 */ /* 0x000fe40000410000 */
[C---:B------:R-:W-:Y:S02]  /*4cf0*/  FMUL.FTZ R114, R0.reuse, R114 ;  /* 0x0000007200727220 */ /* 0x040fe40000410000 */
[C---:B------:R-:W-:Y:S01]  /*4d00*/  HMMA.16816.F32.BF16 R96, R144.reuse, R150, R96 ;  /* 0x000000969060723c */ /* 0x040fe20000041860 */
[----:B------:R-:W4:Y:S02]  /*4d10*/  LDSM.16.MT88.4 R148, [R214+0xb000] ;  /* 0x00b00000d694783b */ /* 0x000f240000004200 */
[----:B------:R5:W5:Y:S01]  /*4d20*/  MUFU.EX2 R199, R25 ;  /* 0x0000001900c77308 */ /* 0x000b620000000800 */
[----:B------:R-:W-:Y:S02]  /*4d30*/  FMUL.FTZ R115, R0, R115 ;  /* 0x0000007300737220 */ /* 0x000fe40000410000 */
[C---:B-1----:R-:W-:Y:S02]  /*4d40*/  FMUL.FTZ R24, R133.reuse, R164 ;  /* 0x000000a485187220 */ /* 0x042fe40000410000 */
[-C--:B--2---:R-:W-:Y:S04]  /*4d50*/  HMMA.16816.F32.BF16 R20, R144, R152.reuse, R20 ;  /* 0x000000989014723c */ /* 0x084fe80000041814 */
[C---:B------:R-:W-:Y:S01]  /*4d60*/  FMUL.FTZ R116, R2.reuse, R116 ;  /* 0x0000007402747220 */ /* 0x040fe20000410000 */
[----:B------:R1:W-:Y:S01]  /*4d70*/  MUFU.EX2 R198, R26 ;  /* 0x0000001a00c67308 */ /* 0x0003e20000000800 */
[----:B------:R-:W-:Y:S02]  /*4d80*/  FMUL.FTZ R117, R2, R117 ;  /* 0x0000007502757220 */ /* 0x000fe40000410000 */
[C---:B------:R-:W-:Y:S01]  /*4d90*/  HMMA.16816.F32.BF16 R100, R140.reuse, R152, R100 ;  /* 0x000000988c64723c */ /* 0x040fe20000041864 */
[----:B---3--:R-:W-:Y:S03]  /*4da0*/  LDSM.16.MT88.4 R180, [R209+0xb800] ;  /* 0x00b80000d1b4783b */ /* 0x008fe60000004200 */
[C---:B------:R-:W-:Y:S02]  /*4db0*/  FMUL.FTZ R118, R0.reuse, R118 ;  /* 0x0000007600767220 */ /* 0x040fe40000410000 */
[----:B------:R-:W-:Y:S01]  /*4dc0*/  FMUL.FTZ R119, R0, R119 ;  /* 0x0000007700777220 */ /* 0x000fe20000410000 */
[----:B------:R-:W2:Y:S01]  /*4dd0*/  MUFU.EX2 R197, R27 ;  /* 0x0000001b00c57308 */ /* 0x000ea20000000800 */
[-C--:B------:R-:W-:Y:S04]  /*4de0*/  HMMA.16816.F32.BF16 R104, R140, R154.reuse, R104 ;  /* 0x0000009a8c68723c */ /* 0x080fe80000041868 */
[----:B-----5:R-:W-:Y:S01]  /*4df0*/  FMUL.FTZ R25, R133, R165 ;  /* 0x000000a585197220 */ /* 0x020fe20000410000 */
[----:B------:R-:W-:Y:S01]  /*4e00*/  F2FP.BF16.PACK_AB R172, R199, R200 ;  /* 0x000000c8c7ac723e */ /* 0x000fe200000010ff */
[C---:B------:R-:W-:Y:S02]  /*4e10*/  FMUL.FTZ R120, R133.reuse, R120 ;  /* 0x0000007885787220 */ /* 0x040fe40000410000 */
[C---:B------:R-:W-:Y:S01]  /*4e20*/  HMMA.16816.F32.BF16 R108, R144.reuse, R154, R108 ;  /* 0x0000009a906c723c */ /* 0x040fe2000004186c */
[----:B------:R-:W3:Y:S01]  /*4e30*/  LDSM.16.MT88.4 R152, [R213+0xb000] ;  /* 0x00b00000d598783b */ /* 0x000ee20000004200 */
[----:B------:R-:W5:Y:S02]  /*4e40*/  MUFU.EX2 R138, R30 ;  /* 0x0000001e008a7308 */ /* 0x000f640000000800 */
[----:B------:R-:W-:Y:S02]  /*4e50*/  FMUL.FTZ R121, R133, R121 ;  /* 0x0000007985797220 */ /* 0x000fe40000410000 */
[C---:B-1----:R-:W-:Y:S02]  /*4e60*/  FMUL.FTZ R26, R132.reuse, R166 ;  /* 0x000000a6841a7220 */ /* 0x042fe40000410000 */
[C---:B------:R-:W-:Y:S01]  /*4e70*/  FMUL.FTZ R122, R132.reuse, R122 ;  /* 0x0000007a847a7220 */ /* 0x040fe20000410000 */
[-C--:B----4-:R-:W-:Y:S03]  /*4e80*/  HMMA.16816.F32.BF16 R32, R144, R148.reuse, R32 ;  /* 0x000000949020723c */ /* 0x090fe60000041820 */
[----:B------:R-:W-:Y:S02]  /*4e90*/  FMUL.FTZ R123, R132, R123 ;  /* 0x0000007b847b7220 */ /* 0x000fe40000410000 */
[--C-:B------:R-:W-:Y:S01]  /*4ea0*/  FFMA.FTZ R28, R28, c[0x0][0x23c], -R139.reuse ;  /* 0x00008f001c1c7a23 */ /* 0x100fe2000001088b */
[----:B--2---:R-:W-:Y:S01]  /*4eb0*/  F2FP.BF16.PACK_AB R173, R197, R198 ;  /* 0x000000c6c5ad723e */ /* 0x004fe200000010ff */
[----:B------:R-:W-:Y:S01]  /*4ec0*/  FMUL.FTZ R27, R132, R167 ;  /* 0x000000a7841b7220 */ /* 0x000fe20000410000 */
[C---:B------:R-:W-:Y:S01]  /*4ed0*/  HMMA.16816.F32.BF16 R112, R140.reuse, R148, R112 ;  /* 0x000000948c70723c */ /* 0x040fe20000041870 */
[----:B------:R-:W1:Y:S01]  /*4ee0*/  LDSM.16.MT88.4 R164, [R214+0xa800] ;  /* 0x00a80000d6a4783b */ /* 0x000e620000004200 */
[----:B------:R2:W-:Y:S02]  /*4ef0*/  MUFU.EX2 R196, R28 ;  /* 0x0000001c00c47308 */ /* 0x0005e40000000800 */
[C---:B------:R-:W-:Y:S02]  /*4f00*/  FMUL.FTZ R124, R2.reuse, R124 ;  /* 0x0000007c027c7220 */ /* 0x040fe40000410000 */
[----:B------:R-:W-:Y:S02]  /*4f10*/  FMUL.FTZ R125, R2, R125 ;  /* 0x0000007d027d7220 */ /* 0x000fe40000410000 */
[-C--:B------:R-:W-:Y:S04]  /*4f20*/  HMMA.16816.F32.BF16 R116, R140, R150.reuse, R116 ;  /* 0x000000968c74723c */ /* 0x080fe80000041874 */
[C---:B------:R-:W-:Y:S01]  /*4f30*/  FMUL.FTZ R126, R0.reuse, R126 ;  /* 0x0000007e007e7220 */ /* 0x040fe20000410000 */
[----:B-----5:R-:W-:Y:S01]  /*4f40*/  F2FP.BF16.PACK_AB R175, R137, R138 ;  /* 0x0000008a89af723e */ /* 0x020fe200000010ff */
[----:B------:R-:W-:Y:S02]  /*4f50*/  FMUL.FTZ R127, R0, R127 ;  /* 0x0000007f007f7220 */ /* 0x000fe40000410000 */
[C---:B------:R-:W-:Y:S04]  /*4f60*/  HMMA.16816.F32.BF16 R120, R144.reuse, R150, R120 ;  /* 0x000000969078723c */ /* 0x040fe80000041878 */
[----:B------:R-:W-:Y:S02]  /*4f70*/  FFMA.FTZ R139, R29, c[0x0][0x23c], -R139 ;  /* 0x00008f001d8b7a23 */ /* 0x000fe4000001088b */
[C---:B------:R-:W-:Y:S02]  /*4f80*/  FMUL.FTZ R128, R2.reuse, R128 ;  /* 0x0000008002807220 */ /* 0x040fe40000410000 */
[-C--:B---3--:R-:W-:Y:S02]  /*4f90*/  HMMA.16816.F32.BF16 R24, R144, R152.reuse, R24 ;  /* 0x000000989018723c */ /* 0x088fe40000041818 */
[----:B------:R-:W3:Y:S02]  /*4fa0*/  MUFU.EX2 R139, R139 ;  /* 0x0000008b008b7308 */ /* 0x000ee40000000800 */
[----:B------:R-:W-:Y:S02]  /*4fb0*/  FMUL.FTZ R129, R2, R129 ;  /* 0x0000008102817220 */ /* 0x000fe40000410000 */
[C---:B------:R-:W-:Y:S02]  /*4fc0*/  FMUL.FTZ R130, R0.reuse, R130 ;  /* 0x0000008200827220 */ /* 0x040fe40000410000 */
[C---:B------:R-:W-:Y:S04]  /*4fd0*/  HMMA.16816.F32.BF16 R124, R140.reuse, R152, R124 ;  /* 0x000000988c7c723c */ /* 0x040fe8000004187c */
[----:B------:R-:W-:Y:S02]  /*4fe0*/  FMUL.FTZ R131, R0, R131 ;  /* 0x0000008300837220 */ /* 0x000fe40000410000 */
[----:B--2---:R-:W-:Y:S01]  /*4ff0*/  FMUL.FTZ R28, R133, R168 ;  /* 0x000000a8851c7220 */ /* 0x004fe20000410000 */
[----:B------:R-:W-:Y:S01]  /*5000*/  F2FP.BF16.PACK_AB R168, R207, R225 ;  /* 0x000000e1cfa8723e */ /* 0x000fe200000010ff */
[----:B------:R-:W-:Y:S01]  /*5010*/  FMUL.FTZ R29, R133, R169 ;  /* 0x000000a9851d7220 */ /* 0x000fe20000410000 */
[----:B------:R-:W-:Y:S02]  /*5020*/  F2FP.BF16.PACK_AB R169, R205, R206 ;  /* 0x000000cecda9723e */ /* 0x000fe400000010ff */
[-C--:B------:R-:W-:Y:S03]  /*5030*/  HMMA.16816.F32.BF16 R128, R140, R154.reuse, R128 ;  /* 0x0000009a8c80723c */ /* 0x080fe60000041880 */
[C---:B------:R-:W-:Y:S01]  /*5040*/  FMUL.FTZ R30, R132.reuse, R170 ;  /* 0x000000aa841e7220 */ /* 0x040fe20000410000 */
[----:B------:R-:W-:Y:S01]  /*5050*/  F2FP.BF16.PACK_AB R170, R203, R204 ;  /* 0x000000cccbaa723e */ /* 0x000fe200000010ff */
[C---:B------:R-:W-:Y:S01]  /*5060*/  FMUL.FTZ R31, R132.reuse, R171 ;  /* 0x000000ab841f7220 */ /* 0x040fe20000410000 */
[----:B------:R-:W-:Y:S01]  /*5070*/  F2FP.BF16.PACK_AB R171, R201, R202 ;  /* 0x000000cac9ab723e */ /* 0x000fe200000010ff */
[----:B------:R-:W-:Y:S01]  /*5080*/  FFMA.FTZ R133, R133, R245, R239 ;  /* 0x000000f585857223 */ /* 0x000fe200000100ef */
[----:B---3--:R-:W-:Y:S01]  /*5090*/  F2FP.BF16.PACK_AB R174, R139, R196 ;  /* 0x000000c48bae723e */ /* 0x008fe200000010ff */
[----:B------:R-:W-:Y:S03]  /*50a0*/  FFMA.FTZ R132, R132, R244, R235 ;  /* 0x000000f484847223 */ /* 0x000fe600000100eb */
[----:B------:R-:W-:Y:S04]  /*50b0*/  HMMA.16816.F32.BF16 R28, R144, R154, R28 ;  /* 0x0000009a901c723c */ /* 0x000fe8000004181c */
[----:B------:R-:W-:Y:S02]  /*50c0*/  FFMA.FTZ R2, R2, R243, R231 ;  /* 0x000000f302027223 */ /* 0x000fe400000100e7 */
[----:B------:R-:W-:Y:S02]  /*50d0*/  FFMA.FTZ R0, R0, R242, R227 ;  /* 0x000000f200007223 */ /* 0x000fe400000100e3 */
[-C--:B------:R-:W-:Y:S05]  /*50e0*/  HMMA.16816.F32.BF16 R144, R168, R156.reuse, R4 ;  /* 0x0000009ca890723c */ /* 0x080fea0000041804 */
[----:B------:R-:W-:Y:S02]  /*50f0*/  FADD.FTZ R133, R241, R133 ;  /* 0x00000085f1857221 */ /* 0x000fe40000010000 */
[----:B------:R-:W-:Y:S01]  /*5100*/  FADD.FTZ R4, R237, R132 ;  /* 0x00000084ed047221 */ /* 0x000fe20000010000 */
[C---:B------:R-:W-:Y:S04]  /*5110*/  HMMA.16816.F32.BF16 R140, R172.reuse, R156, R8 ;  /* 0x0000009cac8c723c */ /* 0x040fe80000041808 */
[----:B------:R-:W-:Y:S01]  /*5120*/  FADD.FTZ R6, R233, R2 ;  /* 0x00000002e9067221 */ /* 0x000fe20000010000 */
[----:B------:R-:W-:Y:S01]  /*5130*/  MOV R132, R136 ;  /* 0x0000008800847202 */ /* 0x000fe20000000f00 */
        /* <DEDUP_REMOVED lines=36> */
[----:B------:R-:W-:Y:S01]  /*5380*/  FADD.FTZ R243, R139, R2 ;  /* 0x000000028bf37221 */ /* 0x000fe20000010000 */
[----:B------:R-:W-:Y:S01]  /*5390*/  MOV R139, R3 ;  /* 0x00000003008b7202 */ /* 0x000fe20000000f00 */
[----:B------:R-:W-:Y:S01]  /*53a0*/  FADD.FTZ R242, R137, R0 ;  /* 0x0000000089f27221 */ /* 0x000fe20000010000 */
[----:B------:R-:W-:Y:S01]  /*53b0*/  MOV R137, R135 ;  /* 0x0000008700897202 */ /* 0x000fe20000000f00 */
        /* <DEDUP_REMOVED lines=17> */
[----:B------:R-:W-:Y:S01]  /*54d0*/  HMMA.16816.F32.BF16 R168, R168, R194, R28 ;  /* 0x000000c2a8a8723c */ /* 0x000fe2000004181c */
[----:B------:R-:W-:-:S07]  /*54e0*/  @P0 BRA `(.L_x_845) ;  /* 0xffffdf8000000947 */ /* 0x000fce000383ffff */
.L_x_844:
[----:B------:R-:W2:Y:S01]  /*54f0*/  LDL.LU R174, [R1+0xc] ;  /* 0x00000c0001ae7983 */ /* 0x000ea20000300800 */
[----:B------:R-:W-:Y:S03]  /*5500*/  BSSY B0, `(.L_x_848) ;  /* 0x00001b5000007945 */ /* 0x000fe60003800000 */
[----:B------:R-:W1:Y:S04]  /*5510*/  SHFL.BFLY PT, R0, R245, 0x2, 0x1f ;  /* 0x0c401f00f5007f89 */ /* 0x000e6800000e0000 */
[----:B------:R-:W3:Y:S04]  /*5520*/  SHFL.BFLY PT, R2, R244, 0x2, 0x1f ;  /* 0x0c401f00f4027f89 */ /* 0x000ee800000e0000 */
[----:B------:R-:W4:Y:S04]  /*5530*/  SHFL.BFLY PT, R4, R243, 0x2, 0x1f ;  /* 0x0c401f00f3047f89 */ /* 0x000f2800000e0000 */
[----:B------:R-:W5:Y:S04]  /*5540*/  S2R R173, SR_CTAID.Y ;  /* 0x0000000000ad7919 */ /* 0x000f680000002600 */
[----:B------:R-:W5:Y:S01]  /*5550*/  S2R R172, SR_TID.X ;  /* 0x0000000000ac7919 */ /* 0x000f620000002100 */
[----:B-1----:R-:W-:-:S03]  /*5560*/  FADD.FTZ R245, R0, R245 ;  /* 0x000000f500f57221 */ /* 0x002fc60000010000 */
[----:B------:R-:W1:Y:S01]  /*5570*/  SHFL.BFLY PT, R0, R242, 0x2, 0x1f ;  /* 0x0c401f00f2007f89 */ /* 0x000e6200000e0000 */
[----:B---3--:R-:W-:-:S03]  /*5580*/  FADD.FTZ R244, R2, R244 ;  /* 0x000000f402f47221 */ /* 0x008fc60000010000 */
[----:B------:R-:W3:Y:S01]  /*5590*/  SHFL.BFLY PT, R5, R245, 0x1, 0x1f ;  /* 0x0c201f00f5057f89 */ /* 0x000ee200000e0000 */
[----:B----4-:R-:W-:-:S03]  /*55a0*/  FADD.FTZ R243, R4, R243 ;  /* 0x000000f304f37221 */ /* 0x010fc60000010000 */
[----:B------:R-:W4:Y:S04]  /*55b0*/  SHFL.BFLY PT, R7, R244, 0x1, 0x1f ;  /* 0x0c201f00f4077f89 */ /* 0x000f2800000e0000 */
[----:B------:R-:W4:Y:S01]  /*55c0*/  SHFL.BFLY PT, R2, R243, 0x1, 0x1f ;  /* 0x0c201f00f3027f89 */ /* 0x000f2200000e0000 */
[----:B-----5:R-:W-:Y:S01]  /*55d0*/  SHF.R.S32.HI R138, RZ, 0x1f, R172 ;  /* 0x0000001fff8a7819 */ /* 0x020fe200000114ac */
[----:B-1----:R-:W-:Y:S01]  /*55e0*/  FADD.FTZ R242, R0, R242 ;  /* 0x000000f200f27221 */ /* 0x002fe20000010000 */
[----:B------:R-:W-:Y:S01]  /*55f0*/  MOV R0, 0x3f800000 ;  /* 0x3f80000000007802 */ /* 0x000fe20000000f00 */
[----:B---3--:R-:W-:-:S03]  /*5600*/  FADD.FTZ R245, R245, R5 ;  /* 0x00000005f5f57221 */ /* 0x008fc60000010000 */
[----:B------:R-:W1:Y:S01]  /*5610*/  SHFL.BFLY PT, R6, R242, 0x1, 0x1f ;  /* 0x0c201f00f2067f89 */ /* 0x000e6200000e0000 */
[----:B----4-:R-:W-:Y:S01]  /*5620*/  FADD.FTZ R244, R244, R7 ;  /* 0x00000007f4f47221 */ /* 0x010fe20000010000 */
[----:B------:R-:W-:Y:S01]  /*5630*/  FSETP.NE.FTZ.AND P6, PT, R245, RZ, PT ;  /* 0x000000fff500720b */ /* 0x000fe20003fd5000 */
[----:B------:R-:W-:-:S03]  /*5640*/  FADD.FTZ R243, R243, R2 ;  /* 0x00000002f3f37221 */ /* 0x000fc60000010000 */
[----:B------:R-:W-:Y:S02]  /*5650*/  FSETP.NE.FTZ.AND P5, PT, R244, RZ, PT ;  /* 0x000000fff400720b */ /* 0x000fe40003fb5000 */
[----:B------:R-:W-:-:S07]  /*5660*/  FSETP.NE.FTZ.AND P4, PT, R243, RZ, PT ;  /* 0x000000fff300720b */ /* 0x000fce0003f95000 */
[----:B------:R-:W3:Y:S01]  /*5670*/  @P6 MUFU.RCP R0, R245 ;  /* 0x000000f500006308 */ /* 0x000ee20000001000 */
[----:B-1----:R-:W-:-:S05]  /*5680*/  FADD.FTZ R242, R242, R6 ;  /* 0x00000006f2f27221 */ /* 0x002fca0000010000 */
[----:B------:R-:W-:Y:S01]  /*5690*/  FSETP.NE.FTZ.AND P3, PT, R242, RZ, PT ;  /* 0x000000fff200720b */ /* 0x000fe20003f75000 */
[C---:B---3--:R-:W-:Y:S02]  /*56a0*/  FMUL.FTZ R144, R0.reuse, R144 ;  /* 0x0000009000907220 */ /* 0x048fe40000410000 */
[C---:B------:R-:W-:Y:S02]  /*56b0*/  FMUL.FTZ R152, R0.reuse, R152 ;  /* 0x0000009800987220 */ /* 0x040fe40000410000 */
[C---:B------:R-:W-:Y:S02]  /*56c0*/  FMUL.FTZ R153, R0.reuse, R153 ;  /* 0x0000009900997220 */ /* 0x040fe40000410000 */
[C---:B------:R-:W-:Y:S02]  /*56d0*/  FMUL.FTZ R16, R0.reuse, R36 ;  /* 0x0000002400107220 */ /* 0x040fe40000410000 */
[C---:B------:R-:W-:Y:S02]  /*56e0*/  FMUL.FTZ R13, R0.reuse, R37 ;  /* 0x00000025000d7220 */ /* 0x040fe40000410000 */
        /* <DEDUP_REMOVED lines=10> */
[C---:B------:R-:W-:Y:S02]  /*5790*/  FMUL.FTZ R132, R0.reuse, R69 ;  /* 0x0000004500847220 */ /* 0x040fe40000410000 */
[C---:B------:R-:W-:Y:S02]  /*57a0*/  FMUL.FTZ R80, R0.reuse, R80 ;  /* 0x0000005000507220 */ /* 0x040fe40000410000 */
[C---:B------:R-:W-:Y:S02]  /*57b0*/  FMUL.FTZ R81, R0.reuse, R81 ;  /* 0x0000005100517220 */ /* 0x040fe40000410000 */
[C---:B------:R-:W-:Y:S02]  /*57c0*/  FMUL.FTZ R84, R0.reuse, R84 ;  /* 0x0000005400547220 */ /* 0x040fe40000410000 */
[C---:B------:R-:W-:Y:S02]  /*57d0*/  FMUL.FTZ R85, R0.reuse, R85 ;  /* 0x0000005500557220 */ /* 0x040fe40000410000 */
        /* <DEDUP_REMOVED lines=16> */
[----:B--2---:R-:W-:-:S13]  /*58e0*/  ISETP.NE.AND P0, PT, R174, -0x1, PT ;  /* 0xffffffffae00780c */ /* 0x004fda0003f05270 */
[----:B------:R-:W-:Y:S01]  /*58f0*/  @P0 IMAD.WIDE.U32 R4, R174, c[0x0][0x1e8], RZ ;  /* 0x00007a00ae040a25 */ /* 0x000fe200078e00ff */
[----:B------:R-:W-:-:S03]  /*5900*/  @!P0 SHF.R.S32.HI R7, RZ, 0x1f, R173 ;  /* 0x0000001fff078819 */ /* 0x000fc600000114ad */
[----:B------:R-:W-:Y:S01]  /*5910*/  @!P0 IMAD.WIDE.U32 R8, R173, c[0x0][0x1e0], RZ ;  /* 0x00007800ad088a25 */ /* 0x000fe200078e00ff */
[----:B------:R-:W-:-:S03]  /*5920*/  @P0 MOV R137, R4 ;  /* 0x0000000400890202 */ /* 0x000fc60000000f00 */
[----:B------:R-:W-:Y:S01]  /*5930*/  @!P0 IMAD R4, R7, c[0x0][0x1e0], RZ ;  /* 0x0000780007048a24 */ /* 0x000fe200078e02ff */
[----:B------:R-:W-:Y:S01]  /*5940*/  @!P0 MOV R137, R8 ;  /* 0x0000000800898202 */ /* 0x000fe20000000f00 */
[----:B------:R-:W-:Y:S01]  /*5950*/  @P0 IMAD R139, R174, c[0x0][0x1ec], R5 ;  /* 0x00007b00ae8b0a24 */ /* 0x000fe200078e0205 */
[----:B------:R-:W-:Y:S01]  /*5960*/  LEA.HI R5, R138, R172, RZ, 0x2 ;  /* 0x000000ac8a057211 */ /* 0x000fe200078f10ff */
[----:B------:R-:W-:Y:S01]  /*5970*/  @!P0 IMAD R2, R173, c[0x0][0x1e4], R4 ;  /* 0x00007900ad028a24 */ /* 0x000fe200078e0204 */
[----:B------:R-:W-:Y:S01]  /*5980*/  MOV R4, 0x3f800000 ;  /* 0x3f80000000047802 */ /* 0x000fe20000000f00 */
[----:B------:R-:W-:Y:S01]  /*5990*/  FMUL.FTZ R7, R0, R145 ;  /* 0x0000009100077220 */ /* 0x000fe20000410000 */
[----:B------:R-:W-:Y:S02]  /*59a0*/  MOV R0, 0x3f800000 ;  /* 0x3f80000000007802 */ /* 0x000fe40000000f00 */
[----:B------:R-:W-:Y:S02]  /*59b0*/  @!P0 IADD3 R139, R9, R2, RZ ;  /* 0x00000002098b8210 */ /* 0x000fe40007ffe0ff */
[----:B------:R-:W-:Y:S01]  /*59c0*/  MOV R2, 0x3f800000 ;  /* 0x3f80000000027802 */ /* 0x000fe20000000f00 */
[----:B------:R-:W1:Y:S01]  /*59d0*/  @P5 MUFU.RCP R4, R244 ;  /* 0x000000f400045308 */ /* 0x000e620000001000 */
[----:B------:R-:W-:-:S02]  /*59e0*/  LOP3.LUT R6, R5, 0x3ffffffc, RZ, 0xc0, !PT ;  /* 0x3ffffffc05067812 */ /* 0x000fc400078ec0ff */
[-C--:B------:R-:W-:Y:S02]  /*59f0*/  LEA.HI R138, R138, R172.reuse, RZ, 0x5 ;  /* 0x000000ac8a8a7211 */ /* 0x080fe400078f28ff */
[----:B------:R-:W-:Y:S02]  /*5a00*/  IADD3 R172, -R6, R172, RZ ;  /* 0x000000ac06ac7210 */ /* 0x000fe40007ffe1ff */
[----:B------:R-:W-:Y:S01]  /*5a10*/  SHF.R.S32.HI R34, RZ, 0x5, R138 ;  /* 0x00000005ff227819 */ /* 0x000fe2000001148a */
[----:B------:R-:W2:Y:S01]  /*5a20*/  @P4 MUFU.RCP R2, R243 ;  /* 0x000000f300024308 */ /* 0x000ea20000001000 */
[----:B------:R-:W-:Y:S01]  /*5a30*/  F2FP.BF16.PACK_AB R7, R7, R144 ;  /* 0x000000900707723e */ /* 0x000fe200000010ff */
[----:B-1----:R-:W-:-:S06]  /*5a40*/  FMUL.FTZ R27, R4, R66 ;  /* 0x00000042041b7220 */ /* 0x002fcc0000410000 */
[----:B------:R-:W1:Y:S01]  /*5a50*/  @P3 MUFU.RCP R0, R242 ;  /* 0x000000f200003308 */ /* 0x000e620000001000 */
[C---:B------:R-:W-:Y:S02]  /*5a60*/  FMUL.FTZ R146, R4.reuse, R146 ;  /* 0x0000009204927220 */ /* 0x040fe40000410000 */
[C---:B------:R-:W-:Y:S02]  /*5a70*/  FMUL.FTZ R6, R4.reuse, R147 ;  /* 0x0000009304067220 */ /* 0x040fe40000410000 */
[----:B------:R-:W-:Y:S02]  /*5a80*/  FMUL.FTZ R154, R4, R154 ;  /* 0x0000009a049a7220 */ /* 0x000fe40000410000 */
[----:B--2---:R-:W-:Y:S01]  /*5a90*/  FMUL.FTZ R17, R2, R41 ;  /* 0x0000002902117220 */ /* 0x004fe20000410000 */
[----:B------:R-:W-:Y:S01]  /*5aa0*/  F2FP.BF16.PACK_AB R6, R6, R146 ;  /* 0x000000920606723e */ /* 0x000fe200000010ff */
[C---:B------:R-:W-:Y:S02]  /*5ab0*/  FMUL.FTZ R25, R2.reuse, R45 ;  /* 0x0000002d02197220 */ /* 0x040fe40000410000 */
[----:B------:R-:W-:-:S02]  /*5ac0*/  FMUL.FTZ R21, R2, R57 ;  /* 0x0000003902157220 */ /* 0x000fc40000410000 */
[C---:B------:R-:W-:Y:S02]  /*5ad0*/  FMUL.FTZ R8, R4.reuse, R155 ;  /* 0x0000009b04087220 */ /* 0x040fe40000410000 */
[C---:B------:R-:W-:Y:S02]  /*5ae0*/  FMUL.FTZ R38, R4.reuse, R38 ;  /* 0x0000002604267220 */ /* 0x040fe40000410000 */
[----:B------:R-:W-:Y:S01]  /*5af0*/  FMUL.FTZ R12, R4, R39 ;  /* 0x00000027040c7220 */ /* 0x000fe20000410000 */
[----:B------:R-:W-:Y:S01]  /*5b00*/  F2FP.BF16.PACK_AB R8, R8, R154 ;  /* 0x0000009a0808723e */ /* 0x000fe200000010ff */
[C---:B------:R-:W-:Y:S01]  /*5b10*/  FMUL.FTZ R50, R4.reuse, R50 ;  /* 0x0000003204327220 */ /* 0x040fe20000410000 */
        /* <DEDUP_REMOVED lines=10> */
[C---:B------:R-:W-:Y:S02]  /*5bc0*/  FMUL.FTZ R82, R4.reuse, R82 ;  /* 0x0000005204527220 */ /* 0x040fe40000410000 */
[C---:B------:R-:W-:Y:S01]  /*5bd0*/  FMUL.FTZ R83, R4.reuse, R83 ;  /* 0x0000005304537220 */ /* 0x040fe20000410000 */
        /* <DEDUP_REMOVED lines=17> */
[C---:B------:R-:W-:Y:S02]  /*5cf0*/  FMUL.FTZ R167, R4.reuse, R167 ;  /* 0x000000a704a77220 */ /* 0x040fe40000410000 */
[C---:B------:R-:W-:Y:S02]  /*5d00*/  FMUL.FTZ R170, R4.reuse, R170 ;  /* 0x000000aa04aa7220 */ /* 0x040fe40000410000 */
[----:B------:R-:W-:Y:S01]  /*5d10*/  FMUL.FTZ R171, R4, R171 ;  /* 0x000000ab04ab7220 */ /* 0x000fe20000410000 */
[----:B------:R-:W-:Y:S01]  /*5d20*/  SHF.R.S32.HI R4, RZ, 0x1f, R5 ;  /* 0x0000001fff047819 */ /* 0x000fe20000011405 */
        /* <DEDUP_REMOVED lines=64> */
[----:B------:R-:W-:Y:S01]  /*6130*/  FMUL.FTZ R18, R0, R42 ;  /* 0x0000002a00127220 */ /* 0x000fe20000410000 */
[----:B------:R-:W-:Y:S01]  /*6140*/  LEA R2, R34, R172, 0x9 ;  /* 0x000000ac22027211 */ /* 0x000fe200078e48ff */
[----:B------:R-:W-:Y:S01]  /*6150*/  FMUL.FTZ R47, R0, R47 ;  /* 0x0000002f002f7220 */ /* 0x000fe20000410000 */
[----:B------:R-:W-:Y:S01]  /*6160*/  LOP3.LUT R61, R4, 0x1, RZ, 0xc0, !PT ;  /* 0x00000001043d7812 */ /* 0x000fe200078ec0ff */
[C---:B------:R-:W-:Y:S01]  /*6170*/  FMUL.FTZ R24, R0.reuse, R46 ;  /* 0x0000002e00187220 */ /* 0x040fe20000410000 */
[----:B------:R-:W-:Y:S01]  /*6180*/  F2FP.BF16.PACK_AB R14, R151, R14 ;  /* 0x0000000e970e723e */ /* 0x000fe200000010ff */
[C---:B------:R-:W-:Y:S01]  /*6190*/  FMUL.FTZ R59, R0.reuse, R59 ;  /* 0x0000003b003b7220 */ /* 0x040fe20000410000 */
        /* <DEDUP_REMOVED lines=61> */
[----:B------:R5:W-:Y:S01]  /*6570*/  STS [R2+0x2000], R11 ;  /* 0x0020000b02007388 */ /* 0x000be20000000800 */
[----:B-1----:R-:W-:-:S03]  /*6580*/  MOV R6, 0x40 ;  /* 0x0000004000067802 */ /* 0x002fc60000000f00 */
[----:B------:R1:W-:Y:S01]  /*6590*/  STS [R2+0x2400], R14 ;  /* 0x0024000e02007388 */ /* 0x0003e20000000800 */
[----:B------:R-:W-:Y:S02]  /*65a0*/  SEL R6, R6, 0xffffffc0, !P2 ;  /* 0xffffffc006067807 */ /* 0x000fe40005000000 */
[----:B--2---:R-:W-:Y:S02]  /*65b0*/  IADD3 R5, R0, R4, RZ ;  /* 0x0000000400057210 */ /* 0x004fe40007ffe0ff */
[----:B------:R-:W-:Y:S02]  /*65c0*/  IADD3 R4, R4, R2, RZ ;  /* 0x0000000204047210 */ /* 0x000fe40007ffe0ff */
[-C--:B---3--:R-:W-:Y:S01]  /*65d0*/  IADD3 R8, R0, R6.reuse, RZ ;  /* 0x0000000600087210 */ /* 0x088fe20007ffe0ff */
[----:B------:R2:W-:Y:S01]  /*65e0*/  STS [R5], R13 ;  /* 0x0000000d05007388 */ /* 0x0005e20000000800 */
[----:B------:R-:W-:Y:S01]  /*65f0*/  IADD3 R7, R5, R6, RZ ;  /* 0x0000000605077210 */ /* 0x000fe20007ffe0ff */
[----:B----4-:R-:W3:Y:S02]  /*6600*/  LDC.U8 R10, c[0x0][0x329] ;  /* 0x0000ca40ff0a7b82 */ /* 0x010ee40000000000 */
[----:B------:R4:W-:Y:S01]  /*6610*/  STS [R5+0x400], R12 ;  /* 0x0004000c05007388 */ /* 0x0009e20000000800 */
[----:B-----5:R-:W-:-:S03]  /*6620*/  IADD3 R9, R6, R2, RZ ;  /* 0x0000000206097210 */ /* 0x020fc60007ffe0ff */
[----:B------:R5:W-:Y:S01]  /*6630*/  STS [R4], R16 ;  /* 0x0000001004007388 */ /* 0x000be20000000800 */
[----:B------:R-:W-:Y:S01]  /*6640*/  IADD3 R6, R4, R6, RZ ;  /* 0x0000000604067210 */ /* 0x000fe20007ffe0ff */
[----:B------:R-:W5:Y:S02]  /*6650*/  LDC.U8 R11, c[0x0][0x328] ;  /* 0x0000ca00ff0b7b82 */ /* 0x000f640000000000 */
[----:B------:R-:W-:Y:S01]  /*6660*/  STS [R4+0x400], R15 ;  /* 0x0004000f04007388 */ /* 0x000fe20000000800 */
[----:B-1----:R-:W-:-:S03]  /*6670*/  MOV R14, 0x7f800000 ;  /* 0x7f800000000e7802 */ /* 0x002fc60000000f00 */
[----:B------:R1:W-:Y:S04]  /*6680*/  STS [R5+0x2000], R17 ;  /* 0x0020001105007388 */ /* 0x0003e80000000800 */
[----:B------:R-:W-:Y:S04]  /*6690*/  STS [R5+0x2400], R18 ;  /* 0x0024001205007388 */ /* 0x000fe80000000800 */
[----:B------:R-:W-:Y:S01]  /*66a0*/  STS [R4+0x2000], R25 ;  /* 0x0020001904007388 */ /* 0x000fe20000000800 */
[----:B--2---:R-:W-:Y:S01]  /*66b0*/  @P5 MUFU.LG2 R13, R244 ;  /* 0x000000f4000d5308 */ /* 0x004fe20000000c00 */
[----:B---3--:R-:W-:-:S02]  /*66c0*/  ISETP.NE.AND P1, PT, R10, RZ, PT ;  /* 0x000000ff0a00720c */ /* 0x008fc40003f25270 */
[----:B------:R-:W-:Y:S04]  /*66d0*/  STS [R4+0x2400], R24 ;  /* 0x0024001804007388 */ /* 0x000fe80000000800 */
[----:B------:R-:W-:Y:S01]  /*66e0*/  STS [R8], R23 ;  /* 0x0000001708007388 */ /* 0x000fe20000000800 */
[----:B----4-:R-:W-:Y:S01]  /*66f0*/  @P4 MUFU.LG2 R12, R243 ;  /* 0x000000f3000c4308 */ /* 0x010fe20000000c00 */
[----:B-----5:R-:W-:Y:S02]  /*6700*/  MOV R16, 0x7f800000 ;  /* 0x7f80000000107802 */ /* 0x020fe40000000f00 */
[----:B------:R-:W-:Y:S01]  /*6710*/  STS [R8+0x400], R22 ;  /* 0x0004001608007388 */ /* 0x000fe20000000800 */
[----:B------:R-:W-:-:S03]  /*6720*/  ISETP.NE.AND P2, PT, R11, RZ, PT ;  /* 0x000000ff0b00720c */ /* 0x000fc60003f45270 */
[----:B------:R-:W-:Y:S01]  /*6730*/  STS [R9], R20 ;  /* 0x0000001409007388 */ /* 0x000fe20000000800 */
[----:B-1----:R-:W-:-:S03]  /*6740*/  MOV R17, 0x7f800000 ;  /* 0x7f80000000117802 */ /* 0x002fc60000000f00 */
        /* <DEDUP_REMOVED lines=24> */
[----:B------:R-:W-:Y:S01]  /*68d0*/  STS [R4+0x4400], R33 ;  /* 0x0044002104007388 */ /* 0x000fe20000000800 */
[----:B-1----:R-:W-:-:S03]  /*68e0*/  @P1 MOV R0, c[0x0][0x210] ;  /* 0x0000840000001a02 */ /* 0x002fc60000000f00 */
        /* <DEDUP_REMOVED lines=10> */
[----:B-1----:R-:W-:-:S03]  /*6990*/  CS2R R4, SRZ ;  /* 0x0000000000047805 */ /* 0x002fc6000001ff00 */
[----:B------:R-:W-:Y:S04]  /*69a0*/  STS [R9+0x6000], R58 ;  /* 0x0060003a09007388 */ /* 0x000fe80000000800 */
[----:B------:R1:W-:Y:S04]  /*69b0*/  STS [R9+0x6400], R62 ;  /* 0x0064003e09007388 */ /* 0x0003e80000000800 */
[----:B------:R-:W-:Y:S04]  /*69c0*/  STS [R7+0x4000], R61 ;  /* 0x0040003d07007388 */ /* 0x000fe80000000800 */
[----:B------:R-:W-:Y:S04]  /*69d0*/  STS [R7+0x4400], R67 ;  /* 0x0044004307007388 */ /* 0x000fe80000000800 */
[----:B------:R-:W-:Y:S04]  /*69e0*/  STS [R6+0x4000], R64 ;  /* 0x0040004006007388 */ /* 0x000fe80000000800 */
[----:B------:R-:W-:Y:S01]  /*69f0*/  STS [R6+0x4400], R63 ;  /* 0x0044003f06007388 */ /* 0x000fe20000000800 */
[----:B--2---:R-:W-:Y:S01]  /*6a00*/  @P1 IMAD R8, R0, c[0x0][0x214], RZ ;  /* 0x0000850000081a24 */ /* 0x004fe200078e02ff */
[----:B------:R-:W-:-:S02]  /*6a10*/  @!P1 MOV R0, c[0x0][0x214] ;  /* 0x0000850000009a02 */ /* 0x000fc40000000f00 */
[----:B------:R-:W-:Y:S02]  /*6a20*/  STS [R7+0x6000], R66 ;  /* 0x0060004207007388 */ /* 0x000fe40000000800 */
[----:B------:R-:W-:Y:S02]  /*6a30*/  @!P1 SEL R8, R0, c[0x0][0x234], !P2 ;  /* 0x00008d0000089a07 */ /* 0x000fe40005000000 */
[----:B------:R2:W-:Y:S01]  /*6a40*/  STS [R7+0x6400], R65 ;  /* 0x0064004107007388 */ /* 0x0005e20000000800 */
[----:B-1----:R-:W2:Y:S01]  /*6a50*/  @P6 MUFU.LG2 R9, R245 ;  /* 0x000000f500096308 */ /* 0x002ea20000000c00 */
[----:B------:R-:W-:Y:S02]  /*6a60*/  ISETP.NE.OR P2, PT, R10, RZ, !P2 ;  /* 0x000000ff0a00720c */ /* 0x000fe40005745670 */
[----:B------:R-:W-:Y:S01]  /*6a70*/  STS [R6+0x6000], R69 ;  /* 0x0060004506007388 */ /* 0x000fe20000000800 */
[----:B------:R-:W-:Y:S01]  /*6a80*/  @P1 MOV R0, 0x1 ;  /* 0x0000000100001802 */ /* 0x000fe20000000f00 */
[----:B------:R-:W-:-:S02]  /*6a90*/  @!P1 IMAD R0, R8, c[0x0][0x1c0], RZ ;  /* 0x0000700008009a24 */ /* 0x000fc400078e02ff */
[----:B------:R1:W-:Y:S01]  /*6aa0*/  STS [R6+0x6400], R68 ;  /* 0x0064004406007388 */ /* 0x0003e20000000800 */
[----:B------:R-:W3:Y:S01]  /*6ab0*/  @P3 MUFU.LG2 R10, R242 ;  /* 0x000000f2000a3308 */ /* 0x000ee20000000c00 */
[C---:B------:R-:W-:Y:S02]  /*6ac0*/  IMAD R0, R173.reuse, R0, RZ ;  /* 0x00000000ad007224 */ /* 0x040fe400078e02ff */
[----:B------:R-:W-:Y:S03]  /*6ad0*/  BAR.SYNC.DEFER_BLOCKING 0x0 ;  /* 0x0000000000007b1d */ /* 0x000fe60000010000 */
[----:B------:R-:W-:-:S03]  /*6ae0*/  @!P2 IMAD R2, R173, c[0x0][0x214], RZ ;  /* 0x00008500ad02aa24 */ /* 0x000fc600078e02ff */
[----:B------:R-:W4:Y:S02]  /*6af0*/  S2R R18, SR_TID.X ;  /* 0x0000000000127919 */ /* 0x000f240000002100 */
[----:B------:R-:W-:Y:S02]  /*6b00*/  @!P2 SEL R2, R2, R174, !P0 ;  /* 0x000000ae0202a207 */ /* 0x000fe40004000000 */
[----:B------:R-:W5:Y:S02]  /*6b10*/  S2R R15, SR_CTAID.X ;  /* 0x00000000000f7919 */ /* 0x000f640000002500 */
[----:B------:R-:W-:Y:S01]  /*6b20*/  @!P2 SHF.R.S32.HI R5, RZ, 0x1f, R2 ;  /* 0x0000001fff05a819 */ /* 0x000fe20000011402 */
[----:B--2---:R-:W-:Y:S01]  /*6b30*/  @P6 FMUL.FTZ R7, R9, 0.69314718246459960938 ;  /* 0x3f31721809076820 */ /* 0x004fe20000410000 */
[----:B------:R-:W2:Y:S01]  /*6b40*/  S2R R32, SR_CTAID.Z ;  /* 0x0000000000207919 */ /* 0x000ea20000002700 */
[----:B------:R-:W-:Y:S02]  /*6b50*/  SEL R9, R0, RZ, P2 ;  /* 0x000000ff00097207 */ /* 0x000fe40001000000 */
[----:B------:R-:W-:Y:S01]  /*6b60*/  @!P2 MOV R4, R2 ;  /* 0x000000020004a202 */ /* 0x000fe20000000f00 */
[----:B------:R-:W-:Y:S01]  /*6b70*/  @P6 FFMA.FTZ R17, R136, c[0x0][0x238], R7 ;  /* 0x00008e0088116a23 */ /* 0x000fe20000010007 */
[----:B-1----:R-:W-:-:S02]  /*6b80*/  @P1 MOV R6, c[0x0][0x210] ;  /* 0x0000840000061a02 */ /* 0x002fc40000000f00 */
[----:B------:R-:W-:Y:S01]  /*6b90*/  @!P1 MOV R6, 0x1 ;  /* 0x0000000100069802 */ /* 0x000fe20000000f00 */
[----:B------:R1:W1:Y:S04]  /*6ba0*/  LDS.128 R24, [R223] ;  /* 0x00000000df187984 */ /* 0x0002680000000c00 */
[----:B------:R1:W1:Y:S01]  /*6bb0*/  LDS.128 R36, [R223+0x800] ;  /* 0x00080000df247984 */ /* 0x0002620000000c00 */
[----:B----4-:R-:W-:-:S03]  /*6bc0*/  SHF.R.S32.HI R19, RZ, 0x1f, R18 ;  /* 0x0000001fff137819 */ /* 0x010fc60000011412 */
[----:B------:R4:W1:Y:S01]  /*6bd0*/  LDS.128 R44, [R223+0x1000] ;  /* 0x00100000df2c7984 */ /* 0x0008620000000c00 */
[----:B------:R-:W-:Y:S01]  /*6be0*/  LEA.HI R11, R19, R18, RZ, 0x5 ;  /* 0x00000012130b7211 */ /* 0x000fe200078f28ff */
[----:B-----5:R-:W-:Y:S02]  /*6bf0*/  IMAD R7, R15, R6, RZ ;  /* 0x000000060f077224 */ /* 0x020fe400078e02ff */
[----:B------:R4:W1:Y:S01]  /*6c00*/  LDS.128 R52, [R223+0x1800] ;  /* 0x00180000df347984 */ /* 0x0008620000000c00 */
[----:B------:R-:W-:Y:S01]  /*6c10*/  MOV R15, 0x7f800000 ;  /* 0x7f800000000f7802 */ /* 0x000fe20000000f00 */
[----:B--2---:R-:W-:Y:S01]  /*6c20*/  IMAD R2, R32, R8, R9 ;  /* 0x0000000820027224 */ /* 0x004fe200078e0209 */
[----:B------:R-:W-:Y:S01]  /*6c30*/  LOP3.LUT R0, R11, 0xffffffe0, RZ, 0xc0, !PT ;  /* 0xffffffe00b007812 */ /* 0x000fe200078ec0ff */
[----:B------:R4:W2:Y:S01]  /*6c40*/  LDS.128 R60, [R223+0x2000] ;  /* 0x00200000df3c7984 */ /* 0x0008a20000000c00 */
[----:B------:R-:W-:Y:S01]  /*6c50*/  SHF.L.U32 R11, R7, 0x7, RZ ;  /* 0x00000007070b7819 */ /* 0x000fe200000006ff */
[----:B---3--:R-:W-:Y:S01]  /*6c60*/  @P3 FMUL.FTZ R7, R10, 0.69314718246459960938 ;  /* 0x3f3172180a073820 */ /* 0x008fe20000410000 */
[----:B------:R-:W-:Y:S01]  /*6c70*/  IADD3 R0, -R0, R18, RZ ;  /* 0x0000001200007210 */ /* 0x000fe20007ffe1ff */
[----:B------:R4:W3:Y:S01]  /*6c80*/  LDS.128 R68, [R223+0x2800] ;  /* 0x00280000df447984 */ /* 0x0008e20000000c00 */
[--C-:B------:R-:W-:Y:S01]  /*6c90*/  IADD3 R10, P1, P0, R11, R4, R2.reuse ;  /* 0x000000040b0a7210 */ /* 0x100fe2000783e002 */
[----:B------:R-:W-:Y:S01]  /*6ca0*/  @P5 FMUL.FTZ R9, R13, 0.69314718246459960938 ;  /* 0x3f3172180d095820 */ /* 0x000fe20000410000 */
[----:B------:R-:W-:Y:S01]  /*6cb0*/  LOP3.LUT P2, RZ, R0, 0x3, RZ, 0xc0, !PT ;  /* 0x0000000300ff7812 */ /* 0x000fe2000784c0ff */
[----:B------:R4:W1:Y:S01]  /*6cc0*/  LDS.128 R76, [R223+0x3000] ;  /* 0x00300000df4c7984 */ /* 0x0008620000000c00 */
[----:B------:R-:W-:Y:S01]  /*6cd0*/  @P4 FMUL.FTZ R8, R12, 0.69314718246459960938 ;  /* 0x3f3172180c084820 */ /* 0x000fe20000410000 */
[----:B------:R-:W-:Y:S01]  /*6ce0*/  SHF.R.S32.HI R4, RZ, 0x1f, R11 ;  /* 0x0000001fff047819 */ /* 0x000fe2000001140b */
[----:B------:R-:W-:Y:S01]  /*6cf0*/  @P5 FFMA.FTZ R16, R135, c[0x0][0x238], R9 ;  /* 0x00008e0087105a23 */ /* 0x000fe20000010009 */
[----:B------:R4:W1:Y:S01]  /*6d00*/  LDS.128 R84, [R223+0x3800] ;  /* 0x00380000df547984 */ /* 0x0008620000000c00 */
[----:B------:R-:W-:Y:S01]  /*6d10*/  SHF.R.S32.HI R2, RZ, 0x1f, R2 ;  /* 0x0000001fff027819 */ /* 0x000fe20000011402 */
[----:B------:R-:W-:-:S02]  /*6d20*/  @P4 FFMA.FTZ R14, R134, c[0x0][0x238], R8 ;  /* 0x00008e00860e4a23 */ /* 0x000fc40000010008 */
[----:B------:R4:W1:Y:S01]  /*6d30*/  LDS.128 R20, [R223+0x4000] ;  /* 0x00400000df147984 */ /* 0x0008620000000c00 */
[----:B------:R-:W-:Y:S01]  /*6d40*/  @P3 FFMA.FTZ R15, R3, c[0x0][0x238], R7 ;  /* 0x00008e00030f3a23 */ /* 0x000fe20000010007 */
[----:B------:R-:W-:Y:S02]  /*6d50*/  IADD3.X R11, R4, R5, R2, P1, P0 ;  /* 0x00000005040b7210 */ /* 0x000fe40000fe0402 */
        /* <DEDUP_REMOVED lines=8> */
[----:B--23--:R-:W-:Y:S02]  /*6de0*/  SHF.R.S32.HI R2, RZ, 0x1f, R34 ;  /* 0x0000001fff027819 */ /* 0x00cfe40000011422 */
[----:B------:R-:W-:-:S02]  /*6df0*/  SHF.R.S32.HI R3, RZ, 0x1f, R0 ;  /* 0x0000001fff037819 */ /* 0x000fc40000011400 */
[----:B------:R-:W-:Y:S02]  /*6e00*/  LEA.HI R2, R2, R34, RZ, 0x2 ;  /* 0x0000002202027211 */ /* 0x000fe400078f10ff */
        /* <DEDUP_REMOVED lines=36> */
.L_x_849:
[----:B--23--:R-:W-:Y:S05]  /*7050*/  BSYNC B0 ;  /* 0x0000000000007941 */ /* 0x00cfea0003800000 */
.L_x_848:
[----:B------:R-:W2:Y:S01]  /*7060*/  LDL.LU.64 R8, [R1+0x10] ;  /* 0x0000100001087983 */ /* 0x000ea20000300a00 */
[----:B------:R-:W-:Y:S01]  /*7070*/  LEA.HI R0, R19, R18, RZ, 0x3 ;  /* 0x0000001213007211 */ /* 0x000fe200078f18ff */
[----:B------:R-:W-:Y:S01]  /*7080*/  BSSY B0, `(.L_x_850) ;  /* 0x0000014000007945 */ /* 0x000fe20003800000 */
[----:B------:R-:W-:-:S02]  /*7090*/  SHF.R.S32.HI R4, RZ, 0x1f, R32 ;  /* 0x0000001fff047819 */ /* 0x000fc40000011420 */
[----:B------:R-:W-:-:S03]  /*70a0*/  SHF.R.S32.HI R10, RZ, 0x3, R0 ;  /* 0x00000003ff0a7819 */ /* 0x000fc60000011400 */
[----:B------:R-:W-:-:S04]  /*70b0*/  IMAD R0, R4, c[0x0][0x1f0], RZ ;  /* 0x00007c0004007a24 */ /* 0x000fc800078e02ff */
[----:B------:R-:W-:Y:S01]  /*70c0*/  IMAD R0, R32, c[0x0][0x1f4], R0 ;  /* 0x00007d0020007a24 */ /* 0x000fe200078e0200 */
[----:B--2---:R-:W-:-:S05]  /*70d0*/  IADD3 R2, P0, R8, R137, RZ ;  /* 0x0000008908027210 */ /* 0x004fca0007f1e0ff */
[----:B------:R-:W-:Y:S01]  /*70e0*/  IMAD.X R3, R9, 0x1, R139, P0 ;  /* 0x0000000109037824 */ /* 0x000fe200000e068b */
[----:B------:R-:W-:-:S03]  /*70f0*/  ISETP.GE.AND P0, PT, R10, R252, PT ;  /* 0x000000fc0a00720c */ /* 0x000fc60003f06270 */
[----:B------:R-:W-:-:S04]  /*7100*/  IMAD.WIDE.U32 R8, R32, c[0x0][0x1f0], R2 ;  /* 0x00007c0020087a25 */ /* 0x000fc800078e0002 */
[----:B------:R-:W-:-:S06]  /*7110*/  IMAD.IADD R7, R9, 0x1, R0 ;  /* 0x0000000109077824 */ /* 0x000fcc00078e0200 */
[----:B------:R-:W-:Y:S05]  /*7120*/  @P0 BRA `(.L_x_851) ;  /* 0x0000009000000947 */ /* 0x000fea0003800000 */
[----:B------:R-:W-:Y:S01]  /*7130*/  MOV R6, R8 ;  /* 0x0000000800067202 */ /* 0x000fe20000000f00 */
[----:B------:R-:W-:-:S04]  /*7140*/  IMAD R0, R247, c[0x0][0x1e8], RZ ;  /* 0x00007a00f7007a24 */ /* 0x000fc800078e02ff */
[----:B------:R-:W-:-:S04]  /*7150*/  IMAD.WIDE.U32 R2, R246, c[0x0][0x1e8], R6 ;  /* 0x00007a00f6027a25 */ /* 0x000fc800078e0006 */
[----:B------:R-:W-:Y:S01]  /*7160*/  IMAD R0, R246, c[0x0][0x1ec], R0 ;  /* 0x00007b00f6007a24 */ /* 0x000fe200078e0200 */
[----:B------:R-:W-:-:S04]  /*7170*/  LEA R4, P0, R2, c[0x0][0x1d0], 0x1 ;  /* 0x0000740002047a11 */ /* 0x000fc800078008ff */
[----:B------:R-:W-:-:S04]  /*7180*/  IADD3 R0, R3, R0, RZ ;  /* 0x0000000003007210 */ /* 0x000fc80007ffe0ff */
[----:B------:R-:W-:-:S05]  /*7190*/  LEA.HI.X R5, R2, c[0x0][0x1d4], R0, 0x1, P0 ;  /* 0x0000750002057a11 */ /* 0x000fca00000f0c00 */
[----:B-1----:R1:W-:Y:S04]  /*71a0*/  STG.E.128 [R4.64], R24 ;  /* 0x0000001804007986 */ /* 0x0023e8000c101d06 */
[----:B------:R1:W-:Y:S02]  /*71b0*/  STG.E.128 [R4.64+0x80], R20 ;  /* 0x0000801404007986 */ /* 0x0003e4000c101d06 */
.L_x_851:
[----:B------:R-:W-:Y:S05]  /*71c0*/  BSYNC B0 ;  /* 0x0000000000007941 */ /* 0x000fea0003800000 */
.L_x_850:
[----:B------:R-:W-:Y:S01]  /*71d0*/  IADD3 R0, R10, 0x10, RZ ;  /* 0x000000100a007810 */ /* 0x000fe20007ffe0ff */
[----:B------:R-:W-:Y:S03]  /*71e0*/  BSSY B0, `(.L_x_852) ;  /* 0x000000f000007945 */ /* 0x000fe60003800000 */
[----:B------:R-:W-:-:S13]  /*71f0*/  ISETP.GE.AND P0, PT, R0, R252, PT ;  /* 0x000000fc0000720c */ /* 0x000fda0003f06270 */
[----:B------:R-:W-:Y:S05]  /*7200*/  @P0 BRA `(.L_x_853) ;  /* 0x000000c000000947 */ /* 0x000fea0003800000 */
[----:B-1----:R-:W-:Y:S01]  /*7210*/  IADD3 R4, P0, R246, 0x10, RZ ;  /* 0x00000010f6047810 */ /* 0x002fe20007f1e0ff */
        /* <DEDUP_REMOVED lines=11> */
.L_x_853:
[----:B------:R-:W-:Y:S05]  /*72d0*/  BSYNC B0 ;  /* 0x0000000000007941 */ /* 0x000fea0003800000 */
.L_x_852:
[----:B------:R-:W2:Y:S01]  /*72e0*/  LDL.LU R0, [R1+0x20] ;  /* 0x0000200001007983 */ /* 0x000ea20000300800 */
[----:B------:R-:W-:Y:S01]  /*72f0*/  BSSY B0, `(.L_x_854) ;  /* 0x000000f000007945 */ /* 0x000fe20003800000 */
[----:B--2---:R-:W-:-:S13]  /*7300*/  ISETP.GE.AND P0, PT, R0, R252, PT ;  /* 0x000000fc0000720c */ /* 0x004fda0003f06270 */
        /* <DEDUP_REMOVED lines=13> */
.L_x_855:
[----:B------:R-:W-:Y:S05]  /*73e0*/  BSYNC B0 ;  /* 0x0000000000007941 */ /* 0x000fea0003800000 */
.L_x_854:
        /* <DEDUP_REMOVED lines=16> */
.L_x_857:
[----:B------:R-:W-:Y:S05]  /*74f0*/  BSYNC B0 ;  /* 0x0000000000007941 */ /* 0x000fea0003800000 */
.L_x_856:
        /* <DEDUP_REMOVED lines=16> */
.L_x_859:
[----:B------:R-:W-:Y:S05]  /*7600*/  BSYNC B0 ;  /* 0x0000000000007941 */ /* 0x000fea0003800000 */
.L_x_858:
        /* <DEDUP_REMOVED lines=16> */
.L_x_861:
[----:B------:R-:W-:Y:S05]  /*7710*/  BSYNC B0 ;  /* 0x0000000000007941 */ /* 0x000fea0003800000 */
.L_x_860:
        /* <DEDUP_REMOVED lines=16> */
.L_x_863:
[----:B------:R-:W-:Y:S05]  /*7820*/  BSYNC B0 ;  /* 0x0000000000007941 */ /* 0x000fea0003800000 */
.L_x_862:
[----:B------:R-:W2:Y:S02]  /*7830*/  LDL.LU R0, [R1+0x28] ;  /* 0x0000280001007983 */ /* 0x000ea40000300800 */
[----:B--2---:R-:W-:-:S13]  /*7840*/  ISETP.GE.AND P0, PT, R0, R252, PT ;  /* 0x000000fc0000720c */ /* 0x004fda0003f06270 */
[----:B------:R-:W-:Y:S05]  /*7850*/  @P0 EXIT ;  /* 0x000000000000094d */ /* 0x000fea0003800000 */
        /* <DEDUP_REMOVED lines=13> */
.L_x_840:
[----:B------:R-:W2:Y:S01]  /*7930*/  LDL.LU R17, [R1+0xc] ;  /* 0x00000c0001117983 */ /* 0x000ea20000300800 */
[----:B-1----:R-:W1:Y:S01]  /*7940*/  LDC.U8 R4, c[0x0][0x329] ;  /* 0x0000ca40ff047b82 */ /* 0x002e620000000000 */
[----:B------:R-:W-:Y:S01]  /*7950*/  SHF.R.S32.HI R10, RZ, 0x1f, R89 ;  /* 0x0000001fff0a7819 */ /* 0x000fe20000011459 */
[----:B------:R-:W-:Y:S01]  /*7960*/  IMAD.IADD R14, R14, 0x1, -R252 ;  /* 0x000000010e0e7824 */ /* 0x000fe200078e0afc */
[----:B------:R-:W-:Y:S02]  /*7970*/  BSSY B0, `(.L_x_864) ;  /* 0x000003d000007945 */ /* 0x000fe40003800000 */
[----:B------:R-:W-:-:S03]  /*7980*/  LEA.HI R10, R10, R89, RZ, 0x3 ;  /* 0x000000590a0a7211 */ /* 0x000fc600078f18ff */
[----:B------:R-:W3:Y:S01]  /*7990*/  LDC.U8 R0, c[0x0][0x328] ;  /* 0x0000ca00ff007b82 */ /* 0x000ee20000000000 */
[----:B-1----:R-:W-:Y:S02]  /*79a0*/  ISETP.NE.AND P1, PT, R4, RZ, PT ;  /* 0x000000ff0400720c */ /* 0x002fe40003f25270 */
[----:B---3--:R-:W-:-:S04]  /*79b0*/  ISETP.NE.AND P3, PT, R0, RZ, PT ;  /* 0x000000ff0000720c */ /* 0x008fc80003f65270 */
[----:B------:R-:W-:-:S07]  /*79c0*/  ISETP.NE.OR P2, PT, R4, RZ, !P3 ;  /* 0x000000ff0400720c */ /* 0x000fce0005f45670 */
[----:B------:R-:W-:Y:S01]  /*79d0*/  @P1 IMAD.MOV.U32 R7, RZ, RZ, c[0x0][0x210] ;  /* 0x00008400ff071624 */ /* 0x000fe200078e00ff */
[----:B------:R-:W-:Y:S01]  /*79e0*/  LOP3.LUT R4, R10, 0x1ffffff8, RZ, 0xc0, !PT ;  /* 0x1ffffff80a047812 */ /* 0x000fe200078ec0ff */
[----:B------:R-:W-:Y:S01]  /*79f0*/  @!P1 IMAD.MOV.U32 R6, RZ, RZ, c[0x0][0x214] ;  /* 0x00008500ff069624 */ /* 0x000fe200078e00ff */
[----:B------:R-:W-:Y:S01]  /*7a00*/  SHF.R.S32.HI R10, RZ, 0x3, R10 ;  /* 0x00000003ff0a7819 */ /* 0x000fe2000001140a */
[----:B------:R-:W-:Y:S02]  /*7a10*/  @P1 IMAD R7, R7, c[0x0][0x214], RZ ;  /* 0x0000850007071a24 */ /* 0x000fe400078e02ff */
[----:B------:R-:W-:Y:S01]  /*7a20*/  @P1 IMAD.MOV.U32 R15, RZ, RZ, c[0x0][0x210] ;  /* 0x00008400ff0f1624 */ /* 0x000fe200078e00ff */
[----:B------:R-:W-:Y:S02]  /*7a30*/  @!P1 SEL R7, R6, c[0x0][0x234], !P3 ;  /* 0x00008d0006079a07 */ /* 0x000fe40005800000 */
[----:B------:R-:W-:-:S05]  /*7a40*/  @!P1 MOV R15, 0x1 ;  /* 0x00000001000f9802 */ /* 0x000fca0000000f00 */
[----:B------:R-:W-:Y:S01]  /*7a50*/  IMAD R6, R252, R15, RZ ;  /* 0x0000000ffc067224 */ /* 0x000fe200078e02ff */
[C---:B--2---:R-:W-:Y:S02]  /*7a60*/  ISETP.NE.AND P4, PT, R17.reuse, -0x1, PT ;  /* 0xffffffff1100780c */ /* 0x044fe40003f85270 */
[----:B------:R-:W-:-:S11]  /*7a70*/  ISETP.NE.OR P0, PT, R17, -0x1, P2 ;  /* 0xffffffff1100780c */ /* 0x000fd60001705670 */
[----:B------:R-:W-:Y:S01]  /*7a80*/  @P4 IMAD.WIDE.U32 R2, R17, c[0x0][0x1e8], RZ ;  /* 0x00007a0011024a25 */ /* 0x000fe200078e00ff */
[----:B------:R-:W-:-:S03]  /*7a90*/  @!P4 SHF.R.S32.HI R0, RZ, 0x1f, R11 ;  /* 0x0000001fff00c819 */ /* 0x000fc6000001140b */
[----:B------:R-:W-:Y:S02]  /*7aa0*/  @P4 IMAD R5, R17, c[0x0][0x1ec], R3 ;  /* 0x00007b0011054a24 */ /* 0x000fe400078e0203 */
[----:B------:R-:W-:Y:S02]  /*7ab0*/  @!P4 IMAD R3, R0, c[0x0][0x1e0], RZ ;  /* 0x000078000003ca24 */ /* 0x000fe400078e02ff */
[----:B------:R-:W-:-:S04]  /*7ac0*/  @!P4 IMAD.WIDE.U32 R8, R11, c[0x0][0x1e0], RZ ;  /* 0x000078000b08ca25 */ /* 0x000fc800078e00ff */
[----:B------:R-:W-:Y:S01]  /*7ad0*/  IMAD.IADD R0, R89, 0x1, -R4 ;  /* 0x0000000159007824 */ /* 0x000fe200078e0a04 */
[----:B------:R-:W-:Y:S01]  /*7ae0*/  @!P4 MOV R2, R8 ;  /* 0x000000080002c202 */ /* 0x000fe20000000f00 */
[----:B------:R-:W-:Y:S01]  /*7af0*/  @!P4 IMAD R4, R11, c[0x0][0x1e4], R3 ;  /* 0x000079000b04ca24 */ /* 0x000fe200078e0203 */
[----:B------:R-:W-:Y:S01]  /*7b00*/  SHF.R.S32.HI R8, RZ, 0x1f, R16 ;  /* 0x0000001fff087819 */ /* 0x000fe20000011410 */
[----:B------:R-:W-:Y:S02]  /*7b10*/  IMAD.SHL.U32 R0, R0, 0x8, RZ ;  /* 0x0000000800007824 */ /* 0x000fe400078e00ff */
[----:B------:R-:W-:Y:S01]  /*7b20*/  @P1 IMAD.MOV.U32 R3, RZ, RZ, 0x1 ;  /* 0x00000001ff031424 */ /* 0x000fe200078e00ff */
[----:B------:R-:W-:Y:S01]  /*7b30*/  @!P4 IADD3 R5, R9, R4, RZ ;  /* 0x000000040905c210 */ /* 0x000fe20007ffe0ff */
[----:B------:R-:W-:Y:S01]  /*7b40*/  @!P1 IMAD R3, R7, c[0x0][0x1c0], RZ ;  /* 0x0000700007039a24 */ /* 0x000fe200078e02ff */
[----:B------:R-:W-:Y:S01]  /*7b50*/  IADD3 R4, P3, R0, R2, RZ ;  /* 0x0000000200047210 */ /* 0x000fe20007f7e0ff */
[----:B------:R-:W-:-:S02]  /*7b60*/  @!P0 IMAD R17, R11, c[0x0][0x214], RZ ;  /* 0x000085000b118a24 */ /* 0x000fc400078e02ff */
[----:B------:R-:W-:Y:S01]  /*7b70*/  IMAD R8, R8, c[0x0][0x1f0], RZ ;  /* 0x00007c0008087a24 */ /* 0x000fe200078e02ff */
[----:B------:R-:W-:Y:S01]  /*7b80*/  LEA.HI.X.SX32 R5, R0, R5, 0x1, P3 ;  /* 0x0000000500057211 */ /* 0x000fe200018f0eff */
[----:B------:R-:W-:Y:S01]  /*7b90*/  IMAD R0, R11, R3, RZ ;  /* 0x000000030b007224 */ /* 0x000fe200078e02ff */
[----:B------:R1:W-:Y:S01]  /*7ba0*/  @!P0 STL [R1+0xc], R17 ;  /* 0x00000c1101008387 */ /* 0x0003e20000100800 */
[----:B------:R-:W-:Y:S01]  /*7bb0*/  CS2R R2, SRZ ;  /* 0x0000000000027805 */ /* 0x000fe2000001ff00 */
[----:B------:R-:W-:Y:S01]  /*7bc0*/  IMAD R8, R16, c[0x0][0x1f4], R8 ;  /* 0x00007d0010087a24 */ /* 0x000fe200078e0208 */
[--C-:B------:R-:W-:Y:S01]  /*7bd0*/  @!P2 SHF.R.S32.HI R3, RZ, 0x1f, R17.reuse ;  /* 0x0000001fff03a819 */ /* 0x100fe20000011411 */
[----:B------:R-:W-:Y:S01]  /*7be0*/  @!P2 IMAD.MOV.U32 R2, RZ, RZ, R17 ;  /* 0x000000ffff02a224 */ /* 0x000fe200078e0011 */
[----:B------:R-:W-:Y:S01]  /*7bf0*/  SEL R0, R0, RZ, P2 ;  /* 0x000000ff00007207 */ /* 0x000fe20001000000 */
[----:B------:R-:W-:Y:S01]  /*7c00*/  IMAD.WIDE.U32 R12, R16, c[0x0][0x1f0], R4 ;  /* 0x00007c00100c7a25 */ /* 0x000fe200078e0004 */
[----:B------:R-:W-:-:S02]  /*7c10*/  ISETP.GE.AND P2, PT, R10, R14, PT ;  /* 0x0000000e0a00720c */ /* 0x000fc40003f46270 */
[----:B------:R-:W-:Y:S01]  /*7c20*/  SHF.R.S32.HI R11, RZ, 0x1f, R10 ;  /* 0x0000001fff0b7819 */ /* 0x000fe2000001140a */
[----:B------:R-:W-:Y:S01]  /*7c30*/  IMAD R0, R16, R7, R0 ;  /* 0x0000000710007224 */ /* 0x000fe200078e0200 */
[----:B------:R-:W-:Y:S02]  /*7c40*/  SHF.R.S32.HI R4, RZ, 0x1f, R6 ;  /* 0x0000001fff047819 */ /* 0x000fe40000011406 */
[----:B------:R-:W-:Y:S02]  /*7c50*/  IADD3 R9, R8, R13, RZ ;  /* 0x0000000d08097210 */ /* 0x000fe40007ffe0ff */
[----:B------:R-:W-:Y:S01]  /*7c60*/  IADD3 R18, P1, P0, R6, R2, R0 ;  /* 0x0000000206127210 */ /* 0x000fe2000783e000 */
[----:B------:R-:W-:Y:S01]  /*7c70*/  IMAD.WIDE R6, R246, 0x80, R10 ;  /* 0x00000080f6067825 */ /* 0x000fe200078e020a */
[----:B------:R-:W-:-:S04]  /*7c80*/  SHF.R.S32.HI R0, RZ, 0x1f, R0 ;  /* 0x0000001fff007819 */ /* 0x000fc80000011400 */
[----:B-1----:R-:W-:Y:S01]  /*7c90*/  IADD3.X R17, R4, R3, R0, P1, P0 ;  /* 0x0000000304117210 */ /* 0x002fe20000fe0400 */
        /* <DEDUP_REMOVED lines=10> */
.L_x_865:
[----:B------:R-:W-:Y:S05]  /*7d40*/  BSYNC B0 ;  /* 0x0000000000007941 */ /* 0x000fea0003800000 */
.L_x_864:
[----:B------:R-:W-:Y:S01]  /*7d50*/  IADD3 R24, R10, 0x10, RZ ;  /* 0x000000100a187810 */ /* 0x000fe20007ffe0ff */
[----:B------:R-:W-:Y:S03]  /*7d60*/  BSSY B0, `(.L_x_866) ;  /* 0x000000f000007945 */ /* 0x000fe60003800000 */
[----:B------:R-:W-:-:S13]  /*7d70*/  ISETP.GE.AND P0, PT, R24, R14, PT ;  /* 0x0000000e1800720c */ /* 0x000fda0003f06270 */
        /* <DEDUP_REMOVED lines=13> */
.L_x_867:
[----:B------:R-:W-:Y:S05]  /*7e50*/  BSYNC B0 ;  /* 0x0000000000007941 */ /* 0x000fea0003800000 */
.L_x_866:
        /* <DEDUP_REMOVED lines=16> */
.L_x_869:
[----:B------:R-:W-:Y:S05]  /*7f60*/  BSYNC B0 ;  /* 0x0000000000007941 */ /* 0x000fea0003800000 */
.L_x_868:
        /* <DEDUP_REMOVED lines=16> */
.L_x_871:
[----:B------:R-:W-:Y:S05]  /*8070*/  BSYNC B0 ;  /* 0x0000000000007941 */ /* 0x000fea0003800000 */
.L_x_870:
        /* <DEDUP_REMOVED lines=16> */
.L_x_873:
[----:B------:R-:W-:Y:S05]  /*8180*/  BSYNC B0 ;  /* 0x0000000000007941 */ /* 0x000fea0003800000 */
.L_x_872:
        /* <DEDUP_REMOVED lines=16> */
.L_x_875:
[----:B------:R-:W-:Y:S05]  /*8290*/  BSYNC B0 ;  /* 0x0000000000007941 */ /* 0x000fea0003800000 */
.L_x_874:
        /* <DEDUP_REMOVED lines=16> */
.L_x_877:
[----:B------:R-:W-:Y:S05]  /*83a0*/  BSYNC B0 ;  /* 0x0000000000007941 */ /* 0x000fea0003800000 */
.L_x_876:
[----:B------:R-:W-:Y:S01]  /*83b0*/  IADD3 R19, R10, 0x70, RZ ;  /* 0x000000700a137810 */ /* 0x000fe20007ffe0ff */
[----:B------:R-:W-:Y:S03]  /*83c0*/  BSSY B0, `(.L_x_878) ;  /* 0x000000f000007945 */ /* 0x000fe60003800000 */
[----:B------:R-:W-:-:S13]  /*83d0*/  ISETP.GE.AND P0, PT, R19, R14, PT ;  /* 0x0000000e1300720c */ /* 0x000fda0003f06270 */
        /* <DEDUP_REMOVED lines=13> */
.L_x_879:
[----:B------:R-:W-:Y:S05]  /*84b0*/  BSYNC B0 ;  /* 0x0000000000007941 */ /* 0x000fea0003800000 */
.L_x_878:
[----:B------:R-:W-:-:S04]  /*84c0*/  LOP3.LUT P6, RZ, R89, 0x7, RZ, 0xc0, !PT ;  /* 0x0000000759ff7812 */ /* 0x000fc800078cc0ff */
[-C--:B------:R-:W-:Y:S02]  /*84d0*/  ISETP.GE.OR P2, PT, R10, R14.reuse, P6 ;  /* 0x0000000e0a00720c */ /* 0x080fe40003746670 */
[-C--:B------:R-:W-:Y:S02]  /*84e0*/  ISETP.GE.OR P1, PT, R24, R14.reuse, P6 ;  /* 0x0000000e1800720c */ /* 0x080fe40003726670 */
[-C--:B------:R-:W-:Y:S02]  /*84f0*/  ISETP.GE.OR P5, PT, R23, R14.reuse, P6 ;  /* 0x0000000e1700720c */ /* 0x080fe400037a6670 */
[-C--:B------:R-:W-:Y:S02]  /*8500*/  ISETP.GE.OR P4, PT, R22, R14.reuse, P6 ;  /* 0x0000000e1600720c */ /* 0x080fe40003786670 */
[----:B------:R-:W-:-:S05]  /*8510*/  ISETP.GE.OR P3, PT, R21, R14, P6 ;  /* 0x0000000e1500720c */ /* 0x000fca0003766670 */
[-C--:B------:R-:W-:Y:S02]  /*8520*/  @!P2 IMAD R0, R10, R15.reuse, RZ ;  /* 0x0000000f0a00a224 */ /* 0x080fe400078e02ff */
[----:B-1----:R-:W-:Y:S02]  /*8530*/  @!P2 IMAD.MOV.U32 R5, RZ, RZ, 0x7f800000 ;  /* 0x7f800000ff05a424 */ /* 0x002fe400078e00ff */
[----:B------:R-:W-:Y:S01]  /*8540*/  @!P5 IMAD R6, R23, R15, RZ ;  /* 0x0000000f1706d224 */ /* 0x000fe200078e02ff */
[----:B------:R-:W-:Y:S01]  /*8550*/  @!P2 IADD3 R3, P0, R0, R18, RZ ;  /* 0x000000120003a210 */ /* 0x000fe20007f1e0ff */
[----:B------:R-:W-:-:S03]  /*8560*/  @!P5 IMAD.MOV.U32 R12, RZ, RZ, 0x7f800000 ;  /* 0x7f800000ff0cd424 */ /* 0x000fc600078e00ff */
[----:B------:R-:W-:Y:S01]  /*8570*/  @!P2 LEA.HI.X.SX32 R4, R0, R17, 0x1, P0 ;  /* 0x000000110004a211 */ /* 0x000fe200000f0eff */
[----:B------:R-:W-:Y:S01]  /*8580*/  @!P1 IMAD R0, R24, R15, RZ ;  /* 0x0000000f18009224 */ /* 0x000fe200078e02ff */
[----:B------:R-:W-:-:S04]  /*8590*/  @!P2 LEA R2, P0, R3, c[0x0][0x200], 0x2 ;  /* 0x000080000302aa11 */ /* 0x000fc800078010ff */
[----:B------:R-:W-:Y:S02]  /*85a0*/  @!P2 LEA.HI.X R3, R3, c[0x0][0x204], R4, 0x2, P0 ;  /* 0x000081000303aa11 */ /* 0x000fe400000f1404 */
[----:B------:R-:W-:-:S03]  /*85b0*/  @!P1 IADD3 R4, P0, R0, R18, RZ ;  /* 0x0000001200049210 */ /* 0x000fc60007f1e0ff */
[----:B------:R1:W-:Y:S02]  /*85c0*/  @!P2 STG.E [R2.64], R5 ;  /* 0x000000050200a986 */ /* 0x0003e4000c101906 */
[----:B-1----:R-:W-:Y:S01]  /*85d0*/  @!P1 LEA.HI.X.SX32 R3, R0, R17, 0x1, P0 ;  /* 0x0000001100039211 */ /* 0x002fe200000f0eff */
[----:B------:R-:W-:Y:S01]  /*85e0*/  @!P4 IMAD R5, R22, R15, RZ ;  /* 0x0000000f1605c224 */ /* 0x000fe200078e02ff */
[----:B------:R-:W-:Y:S02]  /*85f0*/  @!P1 LEA R2, P2, R4, c[0x0][0x200], 0x2 ;  /* 0x0000800004029a11 */ /* 0x000fe400078410ff */
[----:B------:R-:W-:Y:S02]  /*8600*/  @!P5 IADD3 R0, P0, R6, R18, RZ ;  /* 0x000000120600d210 */ /* 0x000fe40007f1e0ff */
[----:B------:R-:W-:Y:S02]  /*8610*/  @!P1 LEA.HI.X R3, R4, c[0x0][0x204], R3, 0x2, P2 ;  /* 0x0000810004039a11 */ /* 0x000fe400010f1403 */
[----:B------:R-:W-:-:S02]  /*8620*/  @!P5 LEA.HI.X.SX32 R6, R6, R17, 0x1, P0 ;  /* 0x000000110606d211 */ /* 0x000fc400000f0eff */
[C---:B------:R-:W-:Y:S02]  /*8630*/  @!P5 LEA R10, P2, R0.reuse, c[0x0][0x200], 0x2 ;  /* 0x00008000000ada11 */ /* 0x040fe400078410ff */
[C---:B------:R-:W-:Y:S02]  /*8640*/  @!P4 IADD3 R4, P0, R5.reuse, R18, RZ ;  /* 0x000000120504c210 */ /* 0x040fe40007f1e0ff */
[----:B------:R-:W-:Y:S01]  /*8650*/  @!P5 LEA.HI.X R11, R0, c[0x0][0x204], R6, 0x2, P2 ;  /* 0x00008100000bda11 */ /* 0x000fe200010f1406 */
[----:B------:R-:W-:Y:S01]  /*8660*/  @!P1 IMAD.MOV.U32 R6, RZ, RZ, 0x7f800000 ;  /* 0x7f800000ff069424 */ /* 0x000fe200078e00ff */
[-C--:B------:R-:W-:Y:S02]  /*8670*/  ISETP.GE.OR P2, PT, R20, R14.reuse, P6 ;  /* 0x0000000e1400720c */ /* 0x080fe40003746670 */
[----:B------:R-:W-:Y:S01]  /*8680*/  @!P4 LEA.HI.X.SX32 R0, R5, R17, 0x1, P0 ;  /* 0x000000110500c211 */ /* 0x000fe200000f0eff */
[----:B------:R-:W-:Y:S01]  /*8690*/  @!P3 IMAD R5, R21, R15, RZ ;  /* 0x0000000f1505b224 */ /* 0x000fe200078e02ff */
[----:B------:R-:W-:Y:S01]  /*86a0*/  @!P4 LEA R8, P0, R4, c[0x0][0x200], 0x2 ;  /* 0x000080000408ca11 */ /* 0x000fe200078010ff */
[----:B------:R1:W-:Y:S01]  /*86b0*/  @!P1 STG.E [R2.64], R6 ;  /* 0x0000000602009986 */ /* 0x0003e2000c101906 */
[----:B------:R-:W-:-:S02]  /*86c0*/  ISETP.GE.OR P1, PT, R16, R14, P6 ;  /* 0x0000000e1000720c */ /* 0x000fc40003726670 */
[----:B------:R-:W-:Y:S01]  /*86d0*/  @!P4 LEA.HI.X R9, R4, c[0x0][0x204], R0, 0x2, P0 ;  /* 0x000081000409ca11 */ /* 0x000fe200000f1400 */
[----:B------:R2:W-:Y:S01]  /*86e0*/  @!P5 STG.E [R10.64], R12 ;  /* 0x0000000c0a00d986 */ /* 0x0005e2000c101906 */
[----:B------:R-:W-:Y:S02]  /*86f0*/  @!P3 IADD3 R0, P0, R5, R18, RZ ;  /* 0x000000120500b210 */ /* 0x000fe40007f1e0ff */
[----:B------:R-:W-:Y:S02]  /*8700*/  ISETP.GE.OR P6, PT, R19, R14, P6 ;  /* 0x0000000e1300720c */ /* 0x000fe400037c6670 */
[----:B-1----:R-:W-:Y:S01]  /*8710*/  @!P3 LEA.HI.X.SX32 R3, R5, R17, 0x1, P0 ;  /* 0x000000110503b211 */ /* 0x002fe200000f0eff */
[----:B------:R-:W-:Y:S01]  /*8720*/  @!P2 IMAD R2, R20, R15, RZ ;  /* 0x0000000f1402a224 */ /* 0x000fe200078e02ff */
[----:B------:R-:W-:Y:S01]  /*8730*/  @!P3 LEA R6, P0, R0, c[0x0][0x200], 0x2 ;  /* 0x000080000006ba11 */ /* 0x000fe200078010ff */
[----:B--2---:R-:W-:-:S03]  /*8740*/  @!P3 IMAD.MOV.U32 R10, RZ, RZ, 0x7f800000 ;  /* 0x7f800000ff0ab424 */ /* 0x004fc600078e00ff */
[----:B------:R-:W-:Y:S01]  /*8750*/  @!P3 LEA.HI.X R7, R0, c[0x0][0x204], R3, 0x2, P0 ;  /* 0x000081000007ba11 */ /* 0x000fe200000f1403 */
[----:B------:R-:W-:Y:S01]  /*8760*/  @!P1 IMAD R3, R16, R15, RZ ;  /* 0x0000000f10039224 */ /* 0x000fe200078e02ff */
[----:B------:R-:W-:-:S04]  /*8770*/  @!P2 IADD3 R0, P0, R2, R18, RZ ;  /* 0x000000120200a210 */ /* 0x000fc80007f1e0ff */
[----:B------:R-:W-:Y:S02]  /*8780*/  @!P2 LEA.HI.X.SX32 R2, R2, R17, 0x1, P0 ;  /* 0x000000110202a211 */ /* 0x000fe400000f0eff */
[----:B------:R-:W-:-:S04]  /*8790*/  @!P2 LEA R4, P0, R0, c[0x0][0x200], 0x2 ;  /* 0x000080000004aa11 */ /* 0x000fc800078010ff */
[----:B------:R-:W-:Y:S02]  /*87a0*/  @!P2 LEA.HI.X R5, R0, c[0x0][0x204], R2, 0x2, P0 ;  /* 0x000081000005aa11 */ /* 0x000fe400000f1402 */
[----:B------:R-:W-:-:S04]  /*87b0*/  @!P1 IADD3 R0, P0, R3, R18, RZ ;  /* 0x0000001203009210 */ /* 0x000fc80007f1e0ff */
[----:B------:R-:W-:Y:S02]  /*87c0*/  @!P1 LEA.HI.X.SX32 R3, R3, R17, 0x1, P0 ;  /* 0x0000001103039211 */ /* 0x000fe400000f0eff */
        /* <DEDUP_REMOVED lines=10> */
[----:B--2---:R-:W-:-:S05]  /*8870*/  IMAD R0, R19, R15, RZ ;  /* 0x0000000f13007224 */ /* 0x004fca00078e02ff */
[----:B------:R-:W-:-:S04]  /*8880*/  IADD3 R3, P0, R0, R18, RZ ;  /* 0x0000001200037210 */ /* 0x000fc80007f1e0ff */
[----:B------:R-:W-:Y:S02]  /*8890*/  LEA.HI.X.SX32 R0, R0, R17, 0x1, P0 ;  /* 0x0000001100007211 */ /* 0x000fe400000f0eff */
[----:B------:R-:W-:-:S04]  /*88a0*/  LEA R2, P0, R3, c[0x0][0x200], 0x2 ;  /* 0x0000800003027a11 */ /* 0x000fc800078010ff */
[----:B------:R-:W-:Y:S01]  /*88b0*/  LEA.HI.X R3, R3, c[0x0][0x204], R0, 0x2, P0 ;  /* 0x0000810003037a11 */ /* 0x000fe200000f1400 */
[----:B------:R-:W-:-:S05]  /*88c0*/  IMAD.MOV.U32 R0, RZ, RZ, 0x7f800000 ;  /* 0x7f800000ff007424 */ /* 0x000fca00078e00ff */
[----:B------:R-:W-:Y:S01]  /*88d0*/  STG.E [R2.64], R0 ;  /* 0x0000000002007986 */ /* 0x000fe2000c101906 */
[----:B------:R-:W-:Y:S05]  /*88e0*/  EXIT ;  /* 0x000000000000794d */ /* 0x000fea0003800000 */
.L_x_880:
        /* <DEDUP_REMOVED lines=9> */
.L_x_2386:


//--------------------- .text._ZN5flash16flash_fwd_kernelI23Flash_fwd_kernel_traitsILi128ELi128ELi32ELi4ELb0ELb0EN7cutlass10bfloat16_tE19Flash_kernel_traitsILi128ELi128ELi32ELi4ES3_EELb0ELb0ELb0ELb0ELb1ELb1ELb0ELb0EEEvNS_16Flash_fwd_paramsE --------------------------
	.section	.text._ZN5flash16flash_fwd_kernelI23Flash_fwd_kernel_traitsILi128ELi128ELi32ELi4ELb0ELb0EN7cutlass10bfloat16_tE19Flash_kernel_traitsILi128ELi128ELi32ELi4ES3_EELb0ELb0ELb0ELb0ELb1ELb1ELb0ELb0EEEvNS_16Flash_fwd_paramsE,"ax",@progbits
	.sectioninfo	@"SHI_REGISTERS=255"
	.align	128
        .global         _ZN5flash16flash_fwd_kernelI23Flash_fwd_kernel_traitsILi128ELi128ELi32ELi4ELb0ELb0EN7cutlass10bfloat16_tE19Flash_kernel_traitsILi128ELi128ELi32ELi4ES3_EELb0ELb0ELb0ELb0ELb1ELb1ELb0ELb0EEEvNS_16Flash_fwd_paramsE
        .type           _ZN5flash16flash_fwd_kernelI23Flash_fwd_kernel_traitsILi128ELi128ELi32ELi4ELb0ELb0EN7cutlass10bfloat16_tE19Flash_kernel_traitsILi128ELi128ELi32ELi4ES3_EELb0ELb0ELb0ELb0ELb1ELb1ELb0ELb0EEEvNS_16Flash_fwd_paramsE,@function
        .size           _ZN5flash16flash_fwd_kernelI23Flash_fwd_kernel_traitsILi128ELi128ELi32ELi4ELb0ELb0EN7cutlass10bfloat16_tE19Flash_kernel_traitsILi128ELi128ELi32ELi4ES3_EELb0ELb0ELb0ELb0ELb1ELb1ELb0ELb0EEEvNS_16Flash_fwd_paramsE,(.L_x_2387 - _ZN5flash16flash_fwd_kernelI23Flash_fwd_kernel_traitsILi128ELi128ELi32ELi4ELb0ELb0EN7cutlass10bfloat16_tE19Flash_kernel_traitsILi128ELi128ELi32ELi4ES3_EELb0ELb0ELb0ELb0ELb1ELb1ELb0ELb0EEEvNS_16Flash_fwd_paramsE)
        .other          _ZN5flash16flash_fwd_kernelI23Flash_fwd_kernel_traitsILi128ELi128ELi32ELi4ELb0ELb0EN7cutlass10bfloat16_tE19Flash_kernel_traitsILi128ELi128ELi32ELi4ES3_EELb0ELb0ELb0ELb0ELb1ELb1ELb0ELb0EEEvNS_16Flash_fwd_paramsE,@"STO_CUDA_ENTRY STV_DEFAULT"
_ZN5flash16flash_fwd_kernelI23Flash_fwd_kernel_traitsILi128ELi128ELi32ELi4ELb0ELb0EN7cutlass10bfloat16_tE19Flash_kernel_traitsILi128ELi128ELi32ELi4ES3_EELb0ELb0ELb0ELb0ELb1ELb1ELb0ELb0EEEvNS_16Flash_fwd_paramsE:
.text._ZN5flash16flash_fwd_kernelI23Flash_fwd_kernel_traitsILi128ELi128ELi32ELi4ELb0ELb0EN7cutlass10bfloat16_tE19Flash_kernel_traitsILi128ELi128ELi32ELi4ES3_EELb0ELb0ELb0ELb0ELb1ELb1ELb0ELb0EEEvNS_16Flash_fwd_paramsE:
        /* <DEDUP_REMOVED lines=26> */
[----:B------:R-:W-:Y:S01]  /*01a0*/  IADD3 R3, R84, 0x1f, RZ ;  /* 0x0000001f54037810 */ /* 0x000fe20007ffe0ff */
[----:B------:R-:W-:Y:S01]  /*01b0*/  IMAD.MOV.U32 R89, RZ, RZ, c[0x0][0x198] ;  /* 0x00006600ff597624 */ /* 0x000fe200078e00ff */
[----:B------:R-:W-:Y:S01]  /*01c0*/  SHF.R.S32.HI R24, RZ, 0x1f, R25 ;  /* 0x0000001fff187819 */ /* 0x000fe20000011419 */
[----:B------:R-:W-:Y:S01]  /*01d0*/  IMAD.MOV.U32 R23, RZ, RZ, R0 ;  /* 0x000000ffff177224 */ /* 0x000fe200078e0000 */
[----:B------:R-:W2:Y:S01]  /*01e0*/  S2R R20, SR_CTAID.Z ;  /* 0x0000000000147919 */ /* 0x000ea20000002700 */
[----:B------:R-:W-:Y:S01]  /*01f0*/  SHF.R.S32.HI R4, RZ, 0x1f, R3 ;  /* 0x0000001fff047819 */ /* 0x000fe20000011403 */
[----:B------:R-:W-:Y:S01]  /*0200*/  IMAD.SHL.U32 R90, R89, 0x20, RZ ;  /* 0x00000020595a7824 */ /* 0x000fe200078e00ff */
[----:B------:R-:W3:Y:S02]  /*0210*/  I2F.RP R0, R23 ;  /* 0x0000001700007306 */ /* 0x000ee40000209400 */
[----:B------:R-:W-:-:S06]  /*0220*/  LEA.HI R224, R4, R3, RZ, 0x5 ;  /* 0x0000000304e07211 */ /* 0x000fcc00078f28ff */
[----:B---3--:R-:W3:Y:S01]  /*0230*/  MUFU.RCP R0, R0 ;  /* 0x0000000000007308 */ /* 0x008ee20000001000 */
[----:B-1----:R-:W-:Y:S02]  /*0240*/  SHF.R.S32.HI R21, RZ, 0x1f, R88 ;  /* 0x0000001fff157819 */ /* 0x002fe40000011458 */
[----:B--2---:R-:W-:Y:S02]  /*0250*/  LOP3.LUT R2, R20, c[0x0][0x1c8], RZ, 0x3c, !PT ;  /* 0x0000720014027a12 */ /* 0x004fe400078e3cff */
[CC--:B------:R-:W-:Y:S02]  /*0260*/  LEA.HI R12, R21.reuse, R88.reuse, RZ, 0x3 ;  /* 0x00000058150c7211 */ /* 0x0c0fe400078f18ff */
[----:B------:R-:W-:Y:S02]  /*0270*/  ISETP.GE.AND P0, PT, R2, RZ, PT ;  /* 0x000000ff0200720c */ /* 0x000fe40003f06270 */
[----:B------:R-:W-:Y:S02]  /*0280*/  LOP3.LUT R4, R12, 0xfffffff8, RZ, 0xc0, !PT ;  /* 0xfffffff80c047812 */ /* 0x000fe400078ec0ff */
[----:B------:R-:W-:-:S02]  /*0290*/  LEA.HI R11, R21, R88, RZ, 0x4 ;  /* 0x00000058150b7211 */ /* 0x000fc400078f20ff */
[----:B------:R-:W-:Y:S01]  /*02a0*/  SHF.R.S32.HI R2, RZ, 0x3, R12 ;  /* 0x00000003ff027819 */ /* 0x000fe2000001140c */
[----:B------:R-:W-:Y:S01]  /*02b0*/  IMAD.IADD R36, R88, 0x1, -R4 ;  /* 0x0000000158247824 */ /* 0x000fe200078e0a04 */
[----:B---3--:R-:W-:Y:S02]  /*02c0*/  IADD3 R0, R0, 0xffffffe, RZ ;  /* 0x0ffffffe00007810 */ /* 0x008fe40007ffe0ff */
[----:B------:R-:W-:Y:S01]  /*02d0*/  SHF.R.S32.HI R9, RZ, 0x4, R11 ;  /* 0x00000004ff097819 */ /* 0x000fe2000001140b */
[----:B------:R-:W-:Y:S01]  /*02e0*/  IMAD.SHL.U32 R4, R2, 0x40, RZ ;  /* 0x0000004002047824 */ /* 0x000fe200078e00ff */
[----:B------:R1:W2:Y:S01]  /*02f0*/  F2I.FTZ.U32.TRUNC.NTZ R5, R0 ;  /* 0x0000000000057305 */ /* 0x0002a2000021f000 */
[--C-:B------:R-:W-:Y:S02]  /*0300*/  SHF.R.S32.HI R3, RZ, 0x1f, R2.reuse ;  /* 0x0000001fff037819 */ /* 0x100fe40000011402 */
[----:B------:R-:W-:Y:S02]  /*0310*/  LEA.HI R7, R11, R9, RZ, 0x1 ;  /* 0x000000090b077211 */ /* 0x000fe400078f08ff */
[----:B------:R-:W-:Y:S01]  /*0320*/  LEA.HI R10, R21, R88, RZ, 0x6 ;  /* 0x00000058150a7211 */ /* 0x000fe200078f30ff */
[----:B------:R-:W-:Y:S01]  /*0330*/  IMAD.WIDE R16, R16, 0x80, R2 ;  /* 0x0000008010107825 */ /* 0x000fe200078e0202 */
[----:B------:R-:W-:-:S02]  /*0340*/  IABS R22, R20 ;  /* 0x0000001400167213 */ /* 0x000fc40000000000 */
[----:B------:R-:W-:Y:S02]  /*0350*/  SHF.R.S32.HI R13, RZ, 0x1f, R20 ;  /* 0x0000001fff0d7819 */ /* 0x000fe40000011414 */
[----:B------:R-:W-:-:S03]  /*0360*/  LEA.HI R87, R21, R88, RZ, 0x5 ;  /* 0x0000005815577211 */ /* 0x000fc600078f28ff */
[----:B------:R-:W-:Y:S01]  /*0370*/  IMAD R13, R13, c[0x0][0x1a8], RZ ;  /* 0x00006a000d0d7a24 */ /* 0x000fe200078e02ff */
[----:B-1----:R-:W-:Y:S01]  /*0380*/  IADD3 R0, P1, R2, R6, RZ ;  /* 0x0000000602007210 */ /* 0x002fe20007f3e0ff */
[----:B------:R-:W-:Y:S02]  /*0390*/  IMAD.SHL.U32 R2, R36, 0x8, RZ ;  /* 0x0000000824027824 */ /* 0x000fe400078e00ff */
[----:B------:R-:W-:Y:S01]  /*03a0*/  IMAD R13, R20, c[0x0][0x1ac], R13 ;  /* 0x00006b00140d7a24 */ /* 0x000fe200078e020d */
[----:B------:R-:W-:Y:S01]  /*03b0*/  LEA.HI.X.SX32 R8, R6, R3, 0x1, P1 ;  /* 0x0000000306087211 */ /* 0x000fe200008f0eff */
[----:B--2---:R-:W-:Y:S01]  /*03c0*/  IMAD.MOV R3, RZ, RZ, -R5 ;  /* 0x000000ffff037224 */ /* 0x004fe200078e0a05 */
[----:B------:R-:W-:Y:S02]  /*03d0*/  LOP3.LUT R6, R4, 0x1c0, RZ, 0xc0, !PT ;  /* 0x000001c004067812 */ /* 0x000fe400078ec0ff */
[----:B------:R-:W-:Y:S02]  /*03e0*/  LOP3.LUT R4, R7, 0xfffffffe, RZ, 0xc0, !PT ;  /* 0xfffffffe07047812 */ /* 0x000fe400078ec0ff */
[----:B------:R-:W-:-:S02]  /*03f0*/  SHF.R.U32.HI R7, RZ, 0x3, R6 ;  /* 0x00000003ff077819 */ /* 0x000fc40000011606 */
[----:B------:R-:W-:Y:S01]  /*0400*/  LOP3.LUT R6, R6, 0x38, R2, 0xf8, !PT ;  /* 0x0000003806067812 */ /* 0x000fe200078ef802 */
[----:B------:R-:W-:Y:S01]  /*0410*/  IMAD.IADD R19, R9, 0x1, -R4 ;  /* 0x0000000109137824 */ /* 0x000fe200078e0a04 */
[----:B------:R-:W-:Y:S01]  /*0420*/  SHF.L.U32 R4, R10, 0x3, RZ ;  /* 0x000000030a047819 */ /* 0x000fe200000006ff */
[----:B------:R-:W-:Y:S01]  /*0430*/  IMAD.MOV.U32 R9, RZ, RZ, R3 ;  /* 0x000000ffff097224 */ /* 0x000fe200078e0003 */
[----:B------:R-:W-:Y:S02]  /*0440*/  LOP3.LUT R6, R6, R7, RZ, 0x3c, !PT ;  /* 0x0000000706067212 */ /* 0x000fe400078e3cff */
[----:B------:R-:W-:Y:S01]  /*0450*/  LOP3.LUT R3, R11, 0xfffffff0, RZ, 0xc0, !PT ;  /* 0xfffffff00b037812 */ /* 0x000fe200078ec0ff */
[----:B------:R-:W-:Y:S01]  /*0460*/  IMAD R7, R9, R23, RZ ;  /* 0x0000001709077224 */ /* 0x000fe200078e02ff */
[----:B------:R-:W-:Y:S01]  /*0470*/  LOP3.LUT R223, R6, 0x7ffffe00, R4, 0xf8, !PT ;  /* 0x7ffffe0006df7812 */ /* 0x000fe200078ef804 */
[----:B------:R-:W-:Y:S02]  /*0480*/  IMAD.MOV.U32 R4, RZ, RZ, RZ ;  /* 0x000000ffff047224 */ /* 0x000fe400078e00ff */
[----:B------:R-:W-:Y:S01]  /*0490*/  IMAD.IADD R6, R88, 0x1, -R3 ;  /* 0x0000000158067824 */ /* 0x000fe200078e0a03 */
[----:B------:R-:W-:Y:S01]  /*04a0*/  SHF.R.S32.HI R3, RZ, 0x1f, R2 ;  /* 0x0000001fff037819 */ /* 0x000fe20000011402 */
[----:B------:R-:W-:Y:S01]  /*04b0*/  IMAD.HI.U32 R10, R5, R7, R4 ;  /* 0x00000007050a7227 */ /* 0x000fe200078e0004 */
[----:B------:R-:W-:-:S02]  /*04c0*/  SHF.L.U32 R223, R223, 0x1, RZ ;  /* 0x00000001dfdf7819 */ /* 0x000fc400000006ff */
[----:B------:R-:W-:Y:S01]  /*04d0*/  SHF.R.S32.HI R9, RZ, 0x1f, R6 ;  /* 0x0000001fff097819 */ /* 0x000fe20000011406 */
[C---:B------:R-:W-:Y:S02]  /*04e0*/  IMAD R5, R8.reuse, c[0x0][0x198], RZ ;  /* 0x0000660008057a24 */ /* 0x040fe400078e02ff */
[----:B------:R-:W-:Y:S01]  /*04f0*/  IMAD R4, R8, c[0x0][0x1a0], RZ ;  /* 0x0000680008047a24 */ /* 0x000fe200078e02ff */
[----:B------:R-:W-:Y:S01]  /*0500*/  LEA.HI R18, R9, R6, RZ, 0x3 ;  /* 0x0000000609127211 */ /* 0x000fe200078f18ff */
[C---:B------:R-:W-:Y:S02]  /*0510*/  IMAD R14, R0.reuse, c[0x0][0x19c], R5 ;  /* 0x00006700000e7a24 */ /* 0x040fe400078e0205 */
[C---:B------:R-:W-:Y:S02]  /*0520*/  IMAD R15, R0.reuse, c[0x0][0x1a4], R4 ;  /* 0x00006900000f7a24 */ /* 0x040fe400078e0204 */
[----:B------:R-:W-:-:S04]  /*0530*/  IMAD.WIDE.U32 R4, R0, c[0x0][0x198], R2 ;  /* 0x0000660000047a25 */ /* 0x000fc800078e0002 */
[----:B------:R-:W-:Y:S01]  /*0540*/  IMAD.WIDE.U32 R8, R0, c[0x0][0x1a0], R2 ;  /* 0x0000680000087a25 */ /* 0x000fe200078e0002 */
[----:B------:R-:W-:-:S03]  /*0550*/  LOP3.LUT R0, R18, 0xfffffff8, RZ, 0xc0, !PT ;  /* 0xfffffff812007812 */ /* 0x000fc600078ec0ff */
[----:B------:R-:W-:Y:S02]  /*0560*/  IMAD.SHL.U32 R11, R36, 0x40, RZ ;  /* 0x00000040240b7824 */ /* 0x000fe400078e00ff */
[----:B------:R-:W-:Y:S02]  /*0570*/  IMAD.IADD R37, R6, 0x1, -R0 ;  /* 0x0000000106257824 */ /* 0x000fe400078e0a00 */
[----:B------:R-:W-:Y:S01]  /*0580*/  IMAD.HI.U32 R10, R10, R22, RZ ;  /* 0x000000160a0a7227 */ /* 0x000fe200078e00ff */
[----:B------:R-:W-:-:S03]  /*0590*/  LOP3.LUT R0, R11, 0x1c0, RZ, 0xc0, !PT ;  /* 0x000001c00b007812 */ /* 0x000fc600078ec0ff */
[----:B------:R-:W-:Y:S01]  /*05a0*/  IMAD R7, R24, c[0x0][0x178], RZ ;  /* 0x00005e0018077a24 */ /* 0x000fe200078e02ff */
[----:B------:R-:W-:Y:S01]  /*05b0*/  LOP3.LUT R12, R0, 0x8, R12, 0xf8, !PT ;  /* 0x00000008000c7812 */ /* 0x000fe200078ef80c */
[----:B------:R-:W-:Y:S01]  /*05c0*/  IMAD.WIDE.U32 R2, R25, c[0x0][0x178], R2 ;  /* 0x00005e0019027a25 */ /* 0x000fe200078e0002 */
[----:B------:R-:W-:-:S03]  /*05d0*/  SHF.R.U32.HI R11, RZ, 0x3, R0 ;  /* 0x00000003ff0b7819 */ /* 0x000fc60000011600 */
[----:B------:R-:W-:Y:S02]  /*05e0*/  IMAD.MOV R0, RZ, RZ, -R10 ;  /* 0x000000ffff007224 */ /* 0x000fe400078e0a0a */
[----:B------:R-:W-:Y:S02]  /*05f0*/  IMAD R7, R25, c[0x0][0x17c], R7 ;  /* 0x00005f0019077a24 */ /* 0x000fe400078e0207 */
[----:B------:R-:W-:Y:S02]  /*0600*/  IMAD R0, R23, R0, R22 ;  /* 0x0000000017007224 */ /* 0x000fe400078e0216 */
[----:B------:R-:W-:Y:S02]  /*0610*/  IMAD.IADD R3, R3, 0x1, R7 ;  /* 0x0000000103037824 */ /* 0x000fe400078e0207 */
[----:B------:R-:W-:Y:S01]  /*0620*/  IMAD.IADD R5, R5, 0x1, R14 ;  /* 0x0000000105057824 */ /* 0x000fe200078e020e */
[----:B------:R-:W-:Y:S01]  /*0630*/  ISETP.GT.U32.AND P1, PT, R23, R0, PT ;  /* 0x000000001700720c */ /* 0x000fe20003f24070 */
[----:B------:R-:W-:Y:S01]  /*0640*/  IMAD.WIDE.U32 R6, R20, c[0x0][0x1a8], R2 ;  /* 0x00006a0014067a25 */ /* 0x000fe200078e0002 */
[----:B------:R-:W-:-:S02]  /*0650*/  IADD3 R3, R9, R15, RZ ;  /* 0x0000000f09037210 */ /* 0x000fc40007ffe0ff */
[----:B------:R-:W-:Y:S01]  /*0660*/  LOP3.LUT R20, R12, R11, RZ, 0x3c, !PT ;  /* 0x0000000b0c147212 */ /* 0x000fe200078e3cff */
[----:B------:R-:W-:Y:S01]  /*0670*/  IMAD.MOV.U32 R2, RZ, RZ, R8 ;  /* 0x000000ffff027224 */ /* 0x000fe200078e0008 */
[----:B------:R-:W-:Y:S01]  /*0680*/  LEA.HI.SX32 R14, R224, 0xffffffff, 0x1b ;  /* 0xffffffffe00e7811 */ /* 0x000fe200078fdaff */
[----:B------:R-:W-:Y:S02]  /*0690*/  IMAD.IADD R7, R7, 0x1, R13 ;  /* 0x0000000107077824 */ /* 0x000fe400078e020d */
[----:B------:R-:W-:Y:S02]  /*06a0*/  IMAD R8, R17, c[0x0][0x190], RZ ;  /* 0x0000640011087a24 */ /* 0x000fe400078e02ff */
[----:B------:R-:W-:Y:S02]  /*06b0*/  IMAD.WIDE.U32 R6, R16, c[0x0][0x190], R6 ;  /* 0x0000640010067a25 */ /* 0x000fe400078e0006 */
[----:B------:R-:W-:Y:S02]  /*06c0*/  @!P1 IADD3 R10, R10, 0x1, RZ ;  /* 0x000000010a0a9810 */ /* 0x000fe40007ffe0ff */
[----:B------:R-:W-:-:S02]  /*06d0*/  @!P1 IMAD.IADD R0, R0, 0x1, -R23 ;  /* 0x0000000100009824 */ /* 0x000fc400078e0a17 */
[----:B------:R-:W-:Y:S02]  /*06e0*/  IMAD R11, R16, c[0x0][0x194], R8 ;  /* 0x00006500100b7a24 */ /* 0x000fe400078e0208 */
[----:B------:R-:W-:Y:S01]  /*06f0*/  IMAD.WIDE.U32 R8, R25, c[0x0][0x180], R4 ;  /* 0x0000600019087a25 */ /* 0x000fe200078e0004 */
[----:B------:R-:W-:-:S03]  /*0700*/  ISETP.GE.U32.AND P3, PT, R0, R23, PT ;  /* 0x000000170000720c */ /* 0x000fc60003f66070 */
[----:B------:R-:W-:Y:S01]  /*0710*/  IMAD.WIDE.U32 R4, R25, c[0x0][0x188], R2 ;  /* 0x0000620019047a25 */ /* 0x000fe200078e0002 */
[----:B------:R-:W-:-:S03]  /*0720*/  LEA R2, P2, R6, c[0x0][0x160], 0x1 ;  /* 0x0000580006027a11 */ /* 0x000fc600078408ff */
[----:B------:R-:W-:Y:S02]  /*0730*/  IMAD.IADD R11, R7, 0x1, R11 ;  /* 0x00000001070b7824 */ /* 0x000fe400078e020b */
[----:B------:R-:W-:Y:S02]  /*0740*/  IMAD.MOV.U32 R17, RZ, RZ, 0x5 ;  /* 0x00000005ff117424 */ /* 0x000fe400078e00ff */
[----:B------:R-:W-:Y:S01]  /*0750*/  IMAD R12, R24, c[0x0][0x188], RZ ;  /* 0x00006200180c7a24 */ /* 0x000fe200078e02ff */
[----:B------:R-:W-:Y:S01]  /*0760*/  LEA.HI.X R3, R6, c[0x0][0x164], R11, 0x1, P2 ;  /* 0x0000590006037a11 */ /* 0x000fe200010f0c0b */
[----:B------:R-:W-:Y:S01]  /*0770*/  IMAD.MOV.U32 R16, RZ, RZ, c[0x0][0x190] ;  /* 0x00006400ff107624 */ /* 0x000fe200078e00ff */
[----:B------:R-:W-:Y:S01]  /*0780*/  ISETP.NE.AND P2, PT, RZ, c[0x0][0x1c8], PT ;  /* 0x00007200ff007a0c */ /* 0x000fe20003f45270 */
[----:B------:R-:W-:Y:S01]  /*0790*/  IMAD R12, R25, c[0x0][0x18c], R12 ;  /* 0x00006300190c7a24 */ /* 0x000fe200078e020c */
[----:B------:R-:W-:Y:S01]  /*07a0*/  @P3 IADD3 R10, R10, 0x1, RZ ;  /* 0x000000010a0a3810 */ /* 0x000fe20007ffe0ff */
[C---:B------:R-:W-:Y:S01]  /*07b0*/  IMAD.SHL.U32 R22, R16.reuse, 0x20, RZ ;  /* 0x0000002010167824 */ /* 0x040fe200078e00ff */
[-C--:B------:R-:W-:Y:S01]  /*07c0*/  SHF.L.U64.HI R91, R89, R17.reuse, c[0x0][0x19c] ;  /* 0x00006700595b7619 */ /* 0x080fe20000010211 */
[----:B------:R-:W-:Y:S01]  /*07d0*/  IMAD.MOV.U32 R6, RZ, RZ, R4 ;  /* 0x000000ffff067224 */ /* 0x000fe200078e0004 */
[----:B------:R1:W-:Y:S01]  /*07e0*/  LDGSTS.E.BYPASS.LTC128B.128 [R223], [R2.64] ;  /* 0x0000000002df7fae */ /* 0x0003e2000b901d48 */
[----:B------:R-:W-:Y:S01]  /*07f0*/  IMAD.MOV.U32 R0, RZ, RZ, R10 ;  /* 0x000000ffff007224 */ /* 0x000fe200078e000a */
[----:B------:R-:W-:Y:S01]  /*0800*/  SHF.R.S32.HI R4, RZ, 0x1f, R14 ;  /* 0x0000001fff047819 */ /* 0x000fe2000001140e */
[----:B------:R-:W-:Y:S01]  /*0810*/  IMAD.IADD R7, R5, 0x1, R12 ;  /* 0x0000000105077824 */ /* 0x000fe200078e020c */
[----:B------:R1:W-:Y:S01]  /*0820*/  LDGSTS.E.BYPASS.LTC128B.128 [R223+0x4000], [R2.64+0x80] ;  /* 0x0400008002df7fae */ /* 0x0003e2000b901d48 */
[----:B------:R-:W-:Y:S01]  /*0830*/  IMAD R5, R91, R14, RZ ;  /* 0x0000000e5b057224 */ /* 0x000fe200078e02ff */
[----:B------:R-:W-:Y:S01]  /*0840*/  SHF.L.U64.HI R16, R16, R17, c[0x0][0x194] ;  /* 0x0000650010107619 */ /* 0x000fe20000010211 */
[----:B------:R-:W-:Y:S01]  /*0850*/  @!P0 IMAD.MOV R0, RZ, RZ, -R0 ;  /* 0x000000ffff008224 */ /* 0x000fe200078e0a00 */
[----:B------:R-:W-:Y:S01]  /*0860*/  @!P2 LOP3.LUT R0, RZ, c[0x0][0x1c8], RZ, 0x33, !PT ;  /* 0x00007200ff00aa12 */ /* 0x000fe200078e33ff */
[----:B------:R-:W-:-:S02]  /*0870*/  IMAD R13, R24, c[0x0][0x180], RZ ;  /* 0x00006000180d7a24 */ /* 0x000fc400078e02ff */
[C---:B------:R-:W-:Y:S01]  /*0880*/  IMAD R15, R4.reuse, R90, R5 ;  /* 0x0000005a040f7224 */ /* 0x040fe200078e0205 */
[----:B------:R-:W-:Y:S01]  /*0890*/  SHF.R.S32.HI R10, RZ, 0x1f, R0 ;  /* 0x0000001fff0a7819 */ /* 0x000fe20000011400 */
[----:B------:R-:W-:Y:S02]  /*08a0*/  IMAD R5, R4, c[0x0][0x1a0], RZ ;  /* 0x0000680004057a24 */ /* 0x000fe400078e02ff */
[----:B------:R-:W-:Y:S02]  /*08b0*/  IMAD R13, R25, c[0x0][0x184], R13 ;  /* 0x00006100190d7a24 */ /* 0x000fe400078e020d */
[----:B------:R-:W-:Y:S02]  /*08c0*/  IMAD R11, R14, c[0x0][0x1a4], R5 ;  /* 0x000069000e0b7a24 */ /* 0x000fe400078e0205 */
[----:B------:R-:W-:Y:S02]  /*08d0*/  IMAD.IADD R9, R9, 0x1, R13 ;  /* 0x0000000109097824 */ /* 0x000fe400078e020d */
[----:B------:R-:W-:-:S04]  /*08e0*/  IMAD.WIDE.U32 R248, R0, c[0x0][0x1b8], R6 ;  /* 0x00006e0000f87a25 */ /* 0x000fc800078e0006 */
[----:B------:R-:W-:-:S04]  /*08f0*/  IMAD.WIDE.U32 R250, R0, c[0x0][0x1b0], R8 ;  /* 0x00006c0000fa7a25 */ /* 0x000fc800078e0008 */
[----:B------:R-:W-:Y:S01]  /*0900*/  IMAD.WIDE.U32 R12, R14, c[0x0][0x1a0], RZ ;  /* 0x000068000e0c7a25 */ /* 0x000fe200078e00ff */
[----:B-1----:R-:W-:-:S03]  /*0910*/  IADD3 R2, P1, R22, R2, RZ ;  /* 0x0000000216027210 */ /* 0x002fc60007f3e0ff */
[----:B------:R-:W-:Y:S01]  /*0920*/  IMAD.IADD R6, R13, 0x1, R11 ;  /* 0x000000010d067824 */ /* 0x000fe200078e020b */
[----:B------:R-:W-:Y:S01]  /*0930*/  IADD3.X R3, R16, R3, RZ, P1, !PT ;  /* 0x0000000310037210 */ /* 0x000fe20000ffe4ff */
[----:B------:R-:W-:Y:S01]  /*0940*/  IMAD.MOV.U32 R246, RZ, RZ, R250 ;  /* 0x000000fffff67224 */ /* 0x000fe200078e00fa */
[----:B------:R-:W-:-:S03]  /*0950*/  IADD3 R4, P0, R2, R22, RZ ;  /* 0x0000001602047210 */ /* 0x000fc60007f1e0ff */
[----:B------:R1:W-:Y:S02]  /*0960*/  LDGSTS.E.BYPASS.LTC128B.128 [R223+0x800], [R2.64] ;  /* 0x0080000002df7fae */ /* 0x0003e4000b901d48 */
[----:B------:R-:W-:Y:S02]  /*0970*/  IMAD.X R5, R3, 0x1, R16, P0 ;  /* 0x0000000103057824 */ /* 0x000fe400000e0610 */
[----:B------:R1:W-:Y:S04]  /*0980*/  LDGSTS.E.BYPASS.LTC128B.128 [R223+0x4800], [R2.64+0x80] ;  /* 0x0480008002df7fae */ /* 0x0003e8000b901d48 */
[----:B------:R2:W-:Y:S04]  /*0990*/  LDGSTS.E.BYPASS.LTC128B.128 [R223+0x1000], [R4.64] ;  /* 0x0100000004df7fae */ /* 0x0005e8000b901d48 */
[----:B------:R2:W-:Y:S01]  /*09a0*/  LDGSTS.E.BYPASS.LTC128B.128 [R223+0x5000], [R4.64+0x80] ;  /* 0x0500008004df7fae */ /* 0x0005e2000b901d48 */
[----:B-1----:R-:W-:Y:S01]  /*09b0*/  IMAD R3, R10, c[0x0][0x1b0], RZ ;  /* 0x00006c000a037a24 */ /* 0x002fe200078e02ff */
[----:B------:R-:W-:Y:S01]  /*09c0*/  IADD3 R2, P0, R4, R22, RZ ;  /* 0x0000001604027210 */ /* 0x000fe20007f1e0ff */
[----:B------:R-:W-:-:S02]  /*09d0*/  IMAD R10, R10, c[0x0][0x1b8], RZ ;  /* 0x00006e000a0a7a24 */ /* 0x000fc400078e02ff */
[----:B------:R-:W-:Y:S01]  /*09e0*/  IMAD R7, R0, c[0x0][0x1b4], R3 ;  /* 0x00006d0000077a24 */ /* 0x000fe200078e0203 */
[----:B------:R-:W-:Y:S01]  /*09f0*/  IADD3 R8, P1, R2, R22, RZ ;  /* 0x0000001602087210 */ /* 0x000fe20007f3e0ff */
[----:B------:R-:W-:Y:S02]  /*0a00*/  IMAD R0, R0, c[0x0][0x1bc], R10 ;  /* 0x00006f0000007a24 */ /* 0x000fe400078e020a */
[----:B------:R-:W-:Y:S01]  /*0a10*/  IMAD.X R3, R5, 0x1, R16, P0 ;  /* 0x0000000105037824 */ /* 0x000fe200000e0610 */
[C---:B------:R-:W-:Y:S01]  /*0a20*/  LEA R13, P0, R12.reuse, R248, 0x5 ;  /* 0x000000f80c0d7211 */ /* 0x040fe200078028ff */
[----:B------:R-:W-:Y:S01]  /*0a30*/  IMAD.IADD R252, R249, 0x1, R0 ;  /* 0x00000001f9fc7824 */ /* 0x000fe200078e0200 */
[----:B------:R-:W-:Y:S01]  /*0a40*/  IADD3 R247, R251, R7, RZ ;  /* 0x00000007fbf77210 */ /* 0x000fe20007ffe0ff */
[----:B------:R-:W-:Y:S01]  /*0a50*/  IMAD.X R9, R3, 0x1, R16, P1 ;  /* 0x0000000103097824 */ /* 0x000fe200008e0610 */
[----:B------:R1:W-:Y:S02]  /*0a60*/  LDGSTS.E.BYPASS.LTC128B.128 [R223+0x1800], [R2.64] ;  /* 0x0180000002df7fae */ /* 0x0003e4000b901d48 */
[----:B------:R-:W-:Y:S01]  /*0a70*/  LEA.HI.X R12, R12, R252, R6, 0x5, P0 ;  /* 0x000000fc0c0c7211 */ /* 0x000fe200000f2c06 */
[----:B------:R-:W-:Y:S01]  /*0a80*/  IMAD.WIDE.U32 R10, R14, R90, R246 ;  /* 0x0000005a0e0a7225 */ /* 0x000fe200078e00f6 */
[-C--:B------:R-:W-:Y:S01]  /*0a90*/  IADD3 R6, P0, R8, R22.reuse, RZ ;  /* 0x0000001608067210 */ /* 0x080fe20007f1e0ff */
[----:B------:R1:W-:Y:S02]  /*0aa0*/  LDGSTS.E.BYPASS.LTC128B.128 [R223+0x5800], [R2.64+0x80] ;  /* 0x0580008002df7fae */ /* 0x0003e4000b901d48 */
[----:B------:R-:W-:Y:S01]  /*0ab0*/  IMAD.IADD R0, R11, 0x1, R15 ;  /* 0x000000010b007824 */ /* 0x000fe200078e020f */
[----:B--2---:R-:W-:Y:S01]  /*0ac0*/  IADD3 R4, P1, R6, R22, RZ ;  /* 0x0000001606047210 */ /* 0x004fe20007f3e0ff */
[--C-:B------:R-:W-:Y:S01]  /*0ad0*/  IMAD.X R7, R9, 0x1, R16.reuse, P0 ;  /* 0x0000000109077824 */ /* 0x100fe200000e0610 */
[----:B------:R2:W-:Y:S03]  /*0ae0*/  LDGSTS.E.BYPASS.LTC128B.128 [R223+0x2000], [R8.64] ;  /* 0x0200000008df7fae */ /* 0x0005e6000b901d48 */
[----:B------:R-:W-:Y:S01]  /*0af0*/  IMAD.X R5, R7, 0x1, R16, P1 ;  /* 0x0000000107057824 */ /* 0x000fe200008e0610 */
[----:B------:R2:W-:Y:S01]  /*0b00*/  LDGSTS.E.BYPASS.LTC128B.128 [R223+0x6000], [R8.64+0x80] ;  /* 0x0600008008df7fae */ /* 0x0005e2000b901d48 */
[----:B------:R-:W-:-:S03]  /*0b10*/  LOP3.LUT P1, RZ, R37, 0x2, RZ, 0xc0, !PT ;  /* 0x0000000225ff7812 */ /* 0x000fc6000782c0ff */
[----:B------:R3:W-:Y:S04]  /*0b20*/  LDGSTS.E.BYPASS.LTC128B.128 [R223+0x2800], [R6.64] ;  /* 0x0280000006df7fae */ /* 0x0007e8000b901d48 */
[----:B------:R3:W-:Y:S04]  /*0b30*/  LDGSTS.E.BYPASS.LTC128B.128 [R223+0x6800], [R6.64+0x80] ;  /* 0x0680008006df7fae */ /* 0x0007e8000b901d48 */
[----:B------:R4:W-:Y:S04]  /*0b40*/  LDGSTS.E.BYPASS.LTC128B.128 [R223+0x3000], [R4.64] ;  /* 0x0300000004df7fae */ /* 0x0009e8000b901d48 */
[----:B------:R4:W-:Y:S01]  /*0b50*/  LDGSTS.E.BYPASS.LTC128B.128 [R223+0x7000], [R4.64+0x80] ;  /* 0x0700008004df7fae */ /* 0x0009e2000b901d48 */
[----:B-1----:R-:W-:-:S04]  /*0b60*/  LEA R2, P0, R10, c[0x0][0x168], 0x1 ;  /* 0x00005a000a027a11 */ /* 0x002fc800078008ff */
[----:B------:R-:W-:Y:S01]  /*0b70*/  LEA.HI.X R3, R10, c[0x0][0x16c], R0, 0x1, P0 ;  /* 0x00005b000a037a11 */ /* 0x000fe200000f0c00 */
[----:B------:R-:W-:Y:S01]  /*0b80*/  IMAD.SHL.U32 R0, R37, 0x40, RZ ;  /* 0x0000004025007824 */ /* 0x000fe200078e00ff */
[----:B--2---:R-:W-:-:S04]  /*0b90*/  IADD3 R8, P0, R4, R22, RZ ;  /* 0x0000001604087210 */ /* 0x004fc80007f1e0ff */
[----:B------:R-:W-:Y:S01]  /*0ba0*/  LOP3.LUT R0, R0, 0x1c0, RZ, 0xc0, !PT ;  /* 0x000001c000007812 */ /* 0x000fe200078ec0ff */
[----:B------:R-:W-:Y:S02]  /*0bb0*/  IMAD.X R9, R5, 0x1, R16, P0 ;  /* 0x0000000105097824 */ /* 0x000fe400000e0610 */
[----:B---3--:R-:W-:Y:S01]  /*0bc0*/  IMAD.MOV.U32 R7, RZ, RZ, c[0x0][0x1a0] ;  /* 0x00006800ff077624 */ /* 0x008fe200078e00ff */
[----:B------:R-:W-:Y:S02]  /*0bd0*/  SHF.R.S32.HI R6, RZ, 0x5, R87 ;  /* 0x00000005ff067819 */ /* 0x000fe40000011457 */
[----:B------:R1:W-:Y:S01]  /*0be0*/  LDGSTS.E.BYPASS.LTC128B.128 [R223+0x3800], [R8.64] ;  /* 0x0380000008df7fae */ /* 0x0003e2000b901d48 */
[C---:B------:R-:W-:Y:S01]  /*0bf0*/  IMAD.SHL.U32 R27, R7.reuse, 0x20, RZ ;  /* 0x00000020071b7824 */ /* 0x040fe200078e00ff */
[----:B------:R-:W-:Y:S02]  /*0c00*/  SHF.L.U64.HI R26, R7, R17, c[0x0][0x1a4] ;  /* 0x00006900071a7619 */ /* 0x000fe40000010211 */
[----:B------:R1:W-:Y:S01]  /*0c10*/  LDGSTS.E.BYPASS.LTC128B.128 [R223+0x7800], [R8.64+0x80] ;  /* 0x0780008008df7fae */ /* 0x0003e2000b901d48 */
[----:B----4-:R-:W-:-:S03]  /*0c20*/  IADD3 R4, P0, R2, R90, RZ ;  /* 0x0000005a02047210 */ /* 0x010fc60007f1e0ff */
[----:B------:R2:W-:Y:S01]  /*0c30*/  LDGSTS.E.BYPASS.LTC128B.128 [R223+0x8000], [R2.64] ;  /* 0x0800000002df7fae */ /* 0x0005e2000b901d48 */
[----:B------:R-:W-:-:S03]  /*0c40*/  IADD3.X R5, R3, R91, RZ, P0, !PT ;  /* 0x0000005b03057210 */ /* 0x000fc600007fe4ff */
[----:B------:R2:W-:Y:S04]  /*0c50*/  LDGSTS.E.BYPASS.LTC128B.128 [R223+0x9000], [R2.64+0x80] ;  /* 0x0900008002df7fae */ /* 0x0005e8000b901d48 */
[----:B------:R3:W-:Y:S04]  /*0c60*/  LDGSTS.E.BYPASS.LTC128B.128 [R223+0x8800], [R4.64] ;  /* 0x0880000004df7fae */ /* 0x0007e8000b901d48 */
[----:B------:R3:W-:Y:S04]  /*0c70*/  LDGSTS.E.BYPASS.LTC128B.128 [R223+0x9800], [R4.64+0x80] ;  /* 0x0980008004df7fae */ /* 0x0007e8000b901d48 */
[----:B------:R-:W0:Y:S01]  /*0c80*/  LDGDEPBAR ;  /* 0x00000000000079af */ /* 0x000e220000000000 */
[----:B--2---:R-:W-:-:S02]  /*0c90*/  IMAD.SHL.U32 R2, R19, 0x8, RZ ;  /* 0x0000000813027824 */ /* 0x004fc400078e00ff */
[----:B------:R-:W-:-:S03]  /*0ca0*/  IMAD.SHL.U32 R3, R18, 0x40, RZ ;  /* 0x0000004012037824 */ /* 0x000fc600078e00ff */
[----:B------:R-:W-:Y:S02]  /*0cb0*/  LOP3.LUT R2, R0, 0x8, R2, 0xf8, !PT ;  /* 0x0000000800027812 */ /* 0x000fe400078ef802 */
[----:B------:R-:W-:Y:S01]  /*0cc0*/  SHF.R.U32.HI R0, RZ, 0x3, R0 ;  /* 0x00000003ff007819 */ /* 0x000fe20000011600 */
[----:B------:R-:W-:-:S04]  /*0cd0*/  DEPBAR.LE SB0, 0x0 ;  /* 0x000080000000791a */ /* 0x000fc80000000000 */
[----:B------:R-:W-:Y:S01]  /*0ce0*/  LOP3.LUT R86, R3, 0xfffffe00, RZ, 0xc0, !PT ;  /* 0xfffffe0003567812 */ /* 0x000fe200078ec0ff */
[----:B------:R-:W-:Y:S01]  /*0cf0*/  BAR.SYNC.DEFER_BLOCKING 0x0 ;  /* 0x0000000000007b1d */ /* 0x000fe20000010000 */
[C---:B---3--:R-:W-:Y:S02]  /*0d00*/  LEA R4, P0, R13.reuse, c[0x0][0x170], 0x1 ;  /* 0x00005c000d047a11 */ /* 0x048fe400078008ff */
[----:B------:R-:W-:Y:S01]  /*0d10*/  LOP3.LUT R85, R2, R0, RZ, 0x3c, !PT ;  /* 0x0000000002557212 */ /* 0x000fe200078e3cff */
[----:B------:R-:W-:Y:S01]  /*0d20*/  IMAD R2, R6, 0x400, R86 ;  /* 0x0000040006027824 */ /* 0x000fe200078e0256 */
[----:B------:R-:W-:Y:S02]  /*0d30*/  LEA.HI.X R5, R13, c[0x0][0x174], R12, 0x1, P0 ;  /* 0x00005d000d057a11 */ /* 0x000fe400000f0c0c */
[----:B------:R-:W-:Y:S01]  /*0d40*/  IADD3 R6, P0, R27, R4, RZ ;  /* 0x000000041b067210 */ /* 0x000fe20007f1e0ff */
[----:B------:R-:W-:Y:S01]  /*0d50*/  IMAD.IADD R2, R2, 0x1, R85 ;  /* 0x0000000102027824 */ /* 0x000fe200078e0255 */
[----:B------:R-:W-:-:S03]  /*0d60*/  LEA R0, R19, R20, 0x9 ;  /* 0x0000001413007211 */ /* 0x000fc600078e48ff */
[----:B------:R-:W-:Y:S01]  /*0d70*/  IMAD.X R7, R26, 0x1, R5, P0 ;  /* 0x000000011a077824 */ /* 0x000fe200000e0605 */
[----:B------:R-:W-:Y:S01]  /*0d80*/  LOP3.LUT P0, RZ, R36, 0x2, RZ, 0xc0, !PT ;  /* 0x0000000224ff7812 */ /* 0x000fe2000780c0ff */
[----:B------:R-:W-:Y:S01]  /*0d90*/  IMAD.SHL.U32 R209, R2, 0x2, RZ ;  /* 0x0000000202d17824 */ /* 0x000fe200078e00ff */
[C---:B------:R-:W-:Y:S01]  /*0da0*/  LEA R218, R0.reuse, 0x8000, 0x1 ;  /* 0x0000800000da7811 */ /* 0x040fe200078e08ff */
[----:B------:R-:W-:Y:S01]  /*0db0*/  IMAD.SHL.U32 R3, R0, 0x2, RZ ;  /* 0x0000000200037824 */ /* 0x000fe200078e00ff */
[----:B------:R-:W-:Y:S02]  /*0dc0*/  MOV R2, 0x40 ;  /* 0x0000004000027802 */ /* 0x000fe40000000f00 */
[C---:B------:R-:W-:Y:S01]  /*0dd0*/  IADD3 R219, R218.reuse, 0x20, RZ ;  /* 0x00000020dadb7810 */ /* 0x040fe20007ffe0ff */
[----:B------:R-:W-:Y:S01]  /*0de0*/  @!PT LDS RZ, [RZ] ;  /* 0x00000000fffff984 */ /* 0x000fe20000000800 */
[----:B------:R-:W-:Y:S01]  /*0df0*/  @!PT LDS RZ, [RZ] ;  /* 0x00000000fffff984 */ /* 0x000fe20000000800 */
[----:B------:R-:W-:Y:S01]  /*0e00*/  @!PT LDS RZ, [RZ] ;  /* 0x00000000fffff984 */ /* 0x000fe20000000800 */
[----:B------:R2:W-:Y:S06]  /*0e10*/  LDGSTS.E.BYPASS.LTC128B.128 [R223+0xa000], [R4.64] ;  /* 0x0a00000004df7fae */ /* 0x0005ec000b901d48 */
[----:B------:R-:W-:Y:S01]  /*0e20*/  @P0 IADD3 R219, R218, -0x20, RZ ;  /* 0xffffffe0dadb0810 */ /* 0x000fe20007ffe0ff */
[----:B------:R2:W-:Y:S01]  /*0e30*/  LDGSTS.E.BYPASS.LTC128B.128 [R223+0xb000], [R4.64+0x80] ;  /* 0x0b00008004df7fae */ /* 0x0005e2000b901d48 */
[----:B------:R-:W-:-:S02]  /*0e40*/  LOP3.LUT P0, RZ, R36, 0x4, RZ, 0xc0, !PT ;  /* 0x0000000424ff7812 */ /* 0x000fc4000780c0ff */
[C---:B------:R-:W-:Y:S01]  /*0e50*/  IADD3 R222, R219.reuse, 0x800, RZ ;  /* 0x00000800dbde7810 */ /* 0x040fe20007ffe0ff */
[----:B------:R3:W-:Y:S01]  /*0e60*/  LDGSTS.E.BYPASS.LTC128B.128 [R223+0xa800], [R6.64] ;  /* 0x0a80000006df7fae */ /* 0x0007e2000b901d48 */
[C---:B------:R-:W-:Y:S02]  /*0e70*/  IADD3 R221, R219.reuse, 0x1000, RZ ;  /* 0x00001000dbdd7810 */ /* 0x040fe40007ffe0ff */
[----:B------:R-:W-:Y:S01]  /*0e80*/  IADD3 R220, R219, 0x1800, RZ ;  /* 0x00001800dbdc7810 */ /* 0x000fe20007ffe0ff */
[----:B------:R3:W-:Y:S04]  /*0e90*/  LDGSTS.E.BYPASS.LTC128B.128 [R223+0xb800], [R6.64+0x80] ;  /* 0x0b80008006df7fae */ /* 0x0007e8000b901d48 */
[----:B------:R-:W-:Y:S04]  /*0ea0*/  LDSM.16.M88.4 R12, [R209] ;  /* 0x00000000d10c783b */ /* 0x000fe80000000200 */
[----:B------:R-:W4:Y:S04]  /*0eb0*/  LDSM.16.M88.4 R16, [R3+0x8000] ;  /* 0x008000000310783b */ /* 0x000f280000000200 */
[----:B-1----:R-:W1:Y:S04]  /*0ec0*/  LDSM.16.M88.4 R8, [R209+0x2000] ;  /* 0x00200000d108783b */ /* 0x002e680000000200 */
[----:B------:R-:W5:Y:S01]  /*0ed0*/  LDSM.16.M88.4 R24, [R3+0x8800] ;  /* 0x008800000318783b */ /* 0x000f620000000200 */
[----:B--2---:R-:W-:-:S03]  /*0ee0*/  IMAD.MOV.U32 R4, RZ, RZ, 0x20 ;  /* 0x00000020ff047424 */ /* 0x004fc600078e00ff */
[----:B------:R-:W-:Y:S02]  /*0ef0*/  LDSM.16.M88.4 R28, [R219] ;  /* 0x00000000db1c783b */ /* 0x000fe40000000200 */
[----:B------:R-:W-:Y:S02]  /*0f00*/  SEL R4, R4, 0xffffffe0, !P1 ;  /* 0xffffffe004047807 */ /* 0x000fe40004800000 */
[----:B------:R-:W-:Y:S01]  /*0f10*/  LDSM.16.M88.4 R32, [R219+0x800] ;  /* 0x00080000db20783b */ /* 0x000fe20000000200 */
[----:B------:R-:W-:Y:S02]  /*0f20*/  LOP3.LUT P1, RZ, R37, 0x4, RZ, 0xc0, !PT ;  /* 0x0000000425ff7812 */ /* 0x000fe4000782c0ff */
[----:B------:R-:W-:Y:S02]  /*0f30*/  IMAD.IADD R211, R209, 0x1, R4 ;  /* 0x00000001d1d37824 */ /* 0x000fe400078e0204 */
[C---:B------:R-:W-:Y:S01]  /*0f40*/  SEL R0, R2.reuse, 0xffffffc0, !P1 ;  /* 0xffffffc002007807 */ /* 0x040fe20004800000 */
[----:B------:R-:W0:Y:S01]  /*0f50*/  LDGDEPBAR ;  /* 0x00000000000079af */ /* 0x000e220000000000 */
[----:B------:R-:W-:-:S02]  /*0f60*/  SEL R2, R2, 0xffffffc0, !P0 ;  /* 0xffffffc002027807 */ /* 0x000fc40004000000 */
[----:B------:R-:W-:Y:S01]  /*0f70*/  ISETP.GE.AND P0, PT, R84, 0x21, PT ;  /* 0x000000215400780c */ /* 0x000fe20003f06270 */
[----:B------:R-:W-:Y:S01]  /*0f80*/  LDSM.16.M88.4 R20, [R211] ;  /* 0x00000000d314783b */ /* 0x000fe20000000200 */
[----:B------:R-:W-:Y:S02]  /*0f90*/  IMAD.IADD R217, R209, 0x1, R0 ;  /* 0x00000001d1d97824 */ /* 0x000fe400078e0200 */
[----:B------:R-:W-:Y:S02]  /*0fa0*/  IMAD.IADD R216, R218, 0x1, R2 ;  /* 0x00000001dad87824 */ /* 0x000fe400078e0202 */
[----:B------:R-:W-:Y:S02]  /*0fb0*/  IMAD.IADD R215, R211, 0x1, R0 ;  /* 0x00000001d3d77824 */ /* 0x000fe400078e0200 */
[----:B------:R-:W-:Y:S01]  /*0fc0*/  IMAD.IADD R214, R2, 0x1, R219 ;  /* 0x0000000102d67824 */ /* 0x000fe200078e02db */
[----:B------:R-:W-:Y:S01]  /*0fd0*/  LDSM.16.M88.4 R40, [R216] ;  /* 0x00000000d828783b */ /* 0x000fe20000000200 */
[----:B------:R-:W-:-:S03]  /*0fe0*/  LOP3.LUT R2, R87, 0xffffffe0, RZ, 0xc0, !PT ;  /* 0xffffffe057027812 */ /* 0x000fc600078ec0ff */
[----:B------:R-:W-:Y:S01]  /*0ff0*/  LDSM.16.M88.4 R36, [R216+0x800] ;  /* 0x00080000d824783b */ /* 0x000fe20000000200 */
[-C--:B----4-:R-:W-:Y:S08]  /*1000*/  HMMA.16816.F32.BF16 R64, R12, R16.reuse, RZ ;  /* 0x000000100c40723c */ /* 0x090ff000000418ff */
[C---:B-1----:R-:W-:Y:S08]  /*1010*/  HMMA.16816.F32.BF16 R60, R8.reuse, R16, RZ ;  /* 0x00000010083c723c */ /* 0x042ff000000418ff */
[-C--:B------:R-:W-:Y:S08]  /*1020*/  HMMA.16816.F32.BF16 R56, R8, R18.reuse, RZ ;  /* 0x000000120838723c */ /* 0x080ff000000418ff */
[----:B------:R-:W-:Y:S01]  /*1030*/  HMMA.16816.F32.BF16 R68, R12, R18, RZ ;  /* 0x000000120c44723c */ /* 0x000fe200000418ff */
[----:B------:R-:W1:Y:S07]  /*1040*/  LDSM.16.M88.4 R16, [R211+0x2000] ;  /* 0x00200000d310783b */ /* 0x000e6e0000000200 */
[C---:B-----5:R-:W-:Y:S08]  /*1050*/  HMMA.16816.F32.BF16 R52, R8.reuse, R24, RZ ;  /* 0x000000180834723c */ /* 0x060ff000000418ff */
[----:B------:R-:W-:Y:S01]  /*1060*/  HMMA.16816.F32.BF16 R48, R8, R26, RZ ;  /* 0x0000001a0830723c */ /* 0x000fe200000418ff */
[----:B------:R-:W2:Y:S07]  /*1070*/  LDSM.16.M88.4 R8, [R217+0x2000] ;  /* 0x00200000d908783b */ /* 0x000eae0000000200 */
[C---:B------:R-:W-:Y:S08]  /*1080*/  HMMA.16816.F32.BF16 R44, R12.reuse, R24, RZ ;  /* 0x000000180c2c723c */ /* 0x040ff000000418ff */
[----:B------:R-:W-:Y:S01]  /*1090*/  HMMA.16816.F32.BF16 R24, R12, R26, RZ ;  /* 0x0000001a0c18723c */ /* 0x000fe200000418ff */
[----:B------:R-:W4:Y:S07]  /*10a0*/  LDSM.16.M88.4 R12, [R217] ;  /* 0x00000000d90c783b */ /* 0x000f2e0000000200 */
[C---:B-1----:R-:W-:Y:S08]  /*10b0*/  HMMA.16816.F32.BF16 R76, R16.reuse, R28, R60 ;  /* 0x0000001c104c723c */ /* 0x042ff0000004183c */
[C---:B------:R-:W-:Y:S08]  /*10c0*/  HMMA.16816.F32.BF16 R60, R16.reuse, R30, R56 ;  /* 0x0000001e103c723c */ /* 0x040ff00000041838 */
[C---:B------:R-:W-:Y:S08]  /*10d0*/  HMMA.16816.F32.BF16 R72, R16.reuse, R32, R52 ;  /* 0x000000201048723c */ /* 0x040ff00000041834 */
[----:B------:R-:W-:Y:S01]  /*10e0*/  HMMA.16816.F32.BF16 R56, R16, R34, R48 ;  /* 0x000000221038723c */ /* 0x000fe20000041830 */
[----:B------:R-:W-:Y:S07]  /*10f0*/  LDSM.16.M88.4 R16, [R215+0x2000] ;  /* 0x00200000d710783b */ /* 0x000fee0000000200 */
[C---:B------:R-:W-:Y:S08]  /*1100*/  HMMA.16816.F32.BF16 R52, R20.reuse, R28, R64 ;  /* 0x0000001c1434723c */ /* 0x040ff00000041840 */
[C---:B------:R-:W-:Y:S08]  /*1110*/  HMMA.16816.F32.BF16 R48, R20.reuse, R32, R44 ;  /* 0x000000201430723c */ /* 0x040ff0000004182c */
[C---:B------:R-:W-:Y:S01]  /*1120*/  HMMA.16816.F32.BF16 R44, R20.reuse, R30, R68 ;  /* 0x0000001e142c723c */ /* 0x040fe20000041844 */
[----:B------:R-:W1:Y:S07]  /*1130*/  LDSM.16.M88.4 R28, [R214] ;  /* 0x00000000d61c783b */ /* 0x000e6e0000000200 */
[----:B------:R-:W-:Y:S01]  /*1140*/  HMMA.16816.F32.BF16 R32, R20, R34, R24 ;  /* 0x000000221420723c */ /* 0x000fe20000041818 */
[----:B------:R-:W5:Y:S04]  /*1150*/  LDSM.16.M88.4 R24, [R214+0x800] ;  /* 0x00080000d618783b */ /* 0x000f680000000200 */
[----:B------:R-:W1:Y:S03]  /*1160*/  LDSM.16.M88.4 R20, [R215] ;  /* 0x00000000d714783b */ /* 0x000e660000000200 */
[C---:B--2---:R-:W-:Y:S08]  /*1170*/  HMMA.16816.F32.BF16 R64, R8.reuse, R42, R60 ;  /* 0x0000002a0840723c */ /* 0x044ff0000004183c */
[C---:B------:R-:W-:Y:S08]  /*1180*/  HMMA.16816.F32.BF16 R68, R8.reuse, R40, R76 ;  /* 0x000000280844723c */ /* 0x040ff0000004184c */
[C---:B------:R-:W-:Y:S08]  /*1190*/  HMMA.16816.F32.BF16 R60, R8.reuse, R38, R56 ;  /* 0x00000026083c723c */ /* 0x040ff00000041838 */
[----:B------:R-:W-:Y:S01]  /*11a0*/  HMMA.16816.F32.BF16 R72, R8, R36, R72 ;  /* 0x000000240848723c */ /* 0x000fe20000041848 */
[----:B------:R-:W-:Y:S07]  /*11b0*/  LDSM.16.M88.4 R8, [R209+0x6000] ;  /* 0x00600000d108783b */ /* 0x000fee0000000200 */
[C---:B----4-:R-:W-:Y:S08]  /*11c0*/  HMMA.16816.F32.BF16 R56, R12.reuse, R40, R52 ;  /* 0x000000280c38723c */ /* 0x050ff00000041834 */
[C---:B------:R-:W-:Y:S01]  /*11d0*/  HMMA.16816.F32.BF16 R52, R12.reuse, R42, R44 ;  /* 0x0000002a0c34723c */ /* 0x040fe2000004182c */
[----:B------:R-:W2:Y:S04]  /*11e0*/  LDSM.16.M88.4 R44, [R3+0x9000] ;  /* 0x00900000032c783b */ /* 0x000ea80000000200 */
[----:B------:R4:W2:Y:S03]  /*11f0*/  LDSM.16.M88.4 R40, [R3+0x9800] ;  /* 0x009800000328783b */ /* 0x0008a60000000200 */
[C---:B------:R-:W-:Y:S08]  /*1200*/  HMMA.16816.F32.BF16 R48, R12.reuse, R36, R48 ;  /* 0x000000240c30723c */ /* 0x040ff00000041830 */
[----:B------:R-:W-:Y:S01]  /*1210*/  HMMA.16816.F32.BF16 R36, R12, R38, R32 ;  /* 0x000000260c24723c */ /* 0x000fe20000041820 */
[----:B------:R-:W2:Y:S04]  /*1220*/  LDSM.16.M88.4 R12, [R209+0x4000] ;  /* 0x00400000d10c783b */ /* 0x000ea80000000200 */
[----:B------:R-:W-:Y:S03]  /*1230*/  LDSM.16.M88.4 R32, [R219+0x1800] ;  /* 0x00180000db20783b */ /* 0x000fe60000000200 */
[----:B-1----:R-:W-:Y:S01]  /*1240*/  HMMA.16816.F32.BF16 R68, R16, R28, R68 ;  /* 0x0000001c1044723c */ /* 0x002fe20000041844 */
[----:B----4-:R-:W-:Y:S01]  /*1250*/  IMAD.IADD R3, R88, 0x1, -R2 ;  /* 0x0000000158037824 */ /* 0x010fe200078e0a02 */
[----:B------:R-:W-:-:S06]  /*1260*/  LOP3.LUT R2, R85, R86, RZ, 0xfc, !PT ;  /* 0x0000005655027212 */ /* 0x000fcc00078efcff */
[C---:B------:R-:W-:Y:S01]  /*1270*/  HMMA.16816.F32.BF16 R64, R16.reuse, R30, R64 ;  /* 0x0000001e1040723c */ /* 0x040fe20000041840 */
[----:B------:R-:W-:Y:S07]  /*1280*/  STL [R1], R3 ;  /* 0x0000000301007387 */ /* 0x000fee0000100800 */
[C---:B-----5:R-:W-:Y:S08]  /*1290*/  HMMA.16816.F32.BF16 R80, R16.reuse, R24, R72 ;  /* 0x000000181050723c */ /* 0x060ff00000041848 */
[----:B------:R-:W-:Y:S08]  /*12a0*/  HMMA.16816.F32.BF16 R60, R16, R26, R60 ;  /* 0x0000001a103c723c */ /* 0x000ff0000004183c */
[C---:B------:R-:W-:Y:S08]  /*12b0*/  HMMA.16816.F32.BF16 R56, R20.reuse, R28, R56 ;  /* 0x0000001c1438723c */ /* 0x040ff00000041838 */
[C---:B------:R-:W-:Y:S01]  /*12c0*/  HMMA.16816.F32.BF16 R52, R20.reuse, R30, R52 ;  /* 0x0000001e1434723c */ /* 0x040fe20000041834 */
[----:B------:R-:W-:Y:S07]  /*12d0*/  LDSM.16.M88.4 R28, [R211+0x4000] ;  /* 0x00400000d31c783b */ /* 0x000fee0000000200 */
[C---:B------:R-:W-:Y:S08]  /*12e0*/  HMMA.16816.F32.BF16 R16, R20.reuse, R24, R48 ;  /* 0x000000181410723c */ /* 0x040ff00000041830 */
[----:B------:R-:W-:Y:S01]  /*12f0*/  HMMA.16816.F32.BF16 R20, R20, R26, R36 ;  /* 0x0000001a1414723c */ /* 0x000fe20000041824 */
[----:B------:R-:W-:Y:S04]  /*1300*/  LDSM.16.M88.4 R24, [R211+0x6000] ;  /* 0x00600000d318783b */ /* 0x000fe80000000200 */
[----:B------:R-:W1:Y:S03]  /*1310*/  LDSM.16.M88.4 R36, [R219+0x1000] ;  /* 0x00100000db24783b */ /* 0x000e660000000200 */
[C---:B--2---:R-:W-:Y:S08]  /*1320*/  HMMA.16816.F32.BF16 R68, R8.reuse, R44, R68 ;  /* 0x0000002c0844723c */ /* 0x044ff00000041844 */
[C---:B------:R-:W-:Y:S08]  /*1330*/  HMMA.16816.F32.BF16 R64, R8.reuse, R46, R64 ;  /* 0x0000002e0840723c */ /* 0x040ff00000041840 */
[C---:B------:R-:W-:Y:S08]  /*1340*/  HMMA.16816.F32.BF16 R80, R8.reuse, R40, R80 ;  /* 0x000000280850723c */ /* 0x040ff00000041850 */
[----:B------:R-:W-:Y:S08]  /*1350*/  HMMA.16816.F32.BF16 R60, R8, R42, R60 ;  /* 0x0000002a083c723c */ /* 0x000ff0000004183c */
[C---:B------:R-:W-:Y:S08]  /*1360*/  HMMA.16816.F32.BF16 R56, R12.reuse, R44, R56 ;  /* 0x0000002c0c38723c */ /* 0x040ff00000041838 */
[C---:B------:R-:W-:Y:S01]  /*1370*/  HMMA.16816.F32.BF16 R48, R12.reuse, R46, R52 ;  /* 0x0000002e0c30723c */ /* 0x040fe20000041834 */
[----:B------:R-:W-:Y:S07]  /*1380*/  LDSM.16.M88.4 R44, [R216+0x1000] ;  /* 0x00100000d82c783b */ /* 0x000fee0000000200 */
[C---:B------:R-:W-:Y:S01]  /*1390*/  HMMA.16816.F32.BF16 R8, R12.reuse, R40, R16 ;  /* 0x000000280c08723c */ /* 0x040fe20000041810 */
[----:B------:R-:W2:Y:S07]  /*13a0*/  LDSM.16.M88.4 R16, [R217+0x6000] ;  /* 0x00600000d910783b */ /* 0x000eae0000000200 */
[----:B------:R-:W-:Y:S01]  /*13b0*/  HMMA.16816.F32.BF16 R12, R12, R42, R20 ;  /* 0x0000002a0c0c723c */ /* 0x000fe20000041814 */
[----:B------:R-:W4:Y:S04]  /*13c0*/  LDSM.16.M88.4 R40, [R216+0x1800] ;  /* 0x00180000d828783b */ /* 0x000f280000000200 */
[----:B------:R-:W5:Y:S03]  /*13d0*/  LDSM.16.M88.4 R20, [R217+0x4000] ;  /* 0x00400000d914783b */ /* 0x000f660000000200 */
        /* <DEDUP_REMOVED lines=8> */
[----:B------:R-:W-:Y:S07]  /*1460*/  LDSM.16.M88.4 R8, [R215+0x6000] ;  /* 0x00600000d708783b */ /* 0x000fee0000000200 */
[----:B------:R-:W-:Y:S01]  /*1470*/  HMMA.16816.F32.BF16 R48, R28, R34, R12 ;  /* 0x000000221c30723c */ /* 0x000fe2000004180c */
[----:B------:R-:W1:Y:S04]  /*1480*/  LDSM.16.M88.4 R28, [R214+0x1000] ;  /* 0x00100000d61c783b */ /* 0x000e680000000200 */
[----:B------:R-:W1:Y:S01]  /*1490*/  LDSM.16.M88.4 R12, [R215+0x4000] ;  /* 0x00400000d70c783b */ /* 0x000e620000000200 */
[----:B------:R-:W-:-:S04]  /*14a0*/  DEPBAR.LE SB0, 0x0 ;  /* 0x000080000000791a */ /* 0x000fc80000000000 */
[C---:B--2---:R-:W-:Y:S08]  /*14b0*/  HMMA.16816.F32.BF16 R60, R16.reuse, R46, R72 ;  /* 0x0000002e103c723c */ /* 0x044ff00000041848 */
[C---:B------:R-:W-:Y:S08]  /*14c0*/  HMMA.16816.F32.BF16 R52, R16.reuse, R44, R52 ;  /* 0x0000002c1034723c */ /* 0x040ff00000041834 */
[C---:B----4-:R-:W-:Y:S08]  /*14d0*/  HMMA.16816.F32.BF16 R72, R16.reuse, R40, R80 ;  /* 0x000000281048723c */ /* 0x050ff00000041850 */
[----:B------:R-:W-:Y:S08]  /*14e0*/  HMMA.16816.F32.BF16 R36, R16, R42, R76 ;  /* 0x0000002a1024723c */ /* 0x000ff0000004184c */
[C---:B-----5:R-:W-:Y:S08]  /*14f0*/  HMMA.16816.F32.BF16 R32, R20.reuse, R44, R68 ;  /* 0x0000002c1420723c */ /* 0x060ff00000041844 */
[C---:B------:R-:W-:Y:S08]  /*1500*/  HMMA.16816.F32.BF16 R44, R20.reuse, R46, R64 ;  /* 0x0000002e142c723c */ /* 0x040ff00000041840 */
[C---:B------:R-:W-:Y:S08]  /*1510*/  HMMA.16816.F32.BF16 R16, R20.reuse, R40, R56 ;  /* 0x000000281410723c */ /* 0x040ff00000041838 */
[----:B------:R-:W-:Y:S08]  /*1520*/  HMMA.16816.F32.BF16 R20, R20, R42, R48 ;  /* 0x0000002a1414723c */ /* 0x000ff00000041830 */
[C---:B-1----:R-:W-:Y:S08]  /*1530*/  HMMA.16816.F32.BF16 R40, R8.reuse, R28, R52 ;  /* 0x0000001c0828723c */ /* 0x042ff00000041834 */
[C---:B------:R-:W-:Y:S08]  /*1540*/  HMMA.16816.F32.BF16 R48, R8.reuse, R30, R60 ;  /* 0x0000001e0830723c */ /* 0x040ff0000004183c */
[C---:B------:R-:W-:Y:S08]  /*1550*/  HMMA.16816.F32.BF16 R72, R8.reuse, R24, R72 ;  /* 0x000000180848723c */ /* 0x040ff00000041848 */
[----:B------:R-:W-:Y:S08]  /*1560*/  HMMA.16816.F32.BF16 R60, R8, R26, R36 ;  /* 0x0000001a083c723c */ /* 0x000ff00000041824 */
[C---:B------:R-:W-:Y:S08]  /*1570*/  HMMA.16816.F32.BF16 R52, R12.reuse, R28, R32 ;  /* 0x0000001c0c34723c */ /* 0x040ff00000041820 */
[C---:B------:R-:W-:Y:S08]  /*1580*/  HMMA.16816.F32.BF16 R56, R12.reuse, R30, R44 ;  /* 0x0000001e0c38723c */ /* 0x040ff0000004182c */
[C---:B------:R-:W-:Y:S08]  /*1590*/  HMMA.16816.F32.BF16 R104, R12.reuse, R24, R16 ;  /* 0x000000180c68723c */ /* 0x040ff00000041810 */
[----:B------:R-:W-:Y:S01]  /*15a0*/  HMMA.16816.F32.BF16 R92, R12, R26, R20 ;  /* 0x0000001a0c5c723c */ /* 0x000fe20000041814 */
[----:B------:R-:W-:Y:S06]  /*15b0*/  BAR.SYNC.DEFER_BLOCKING 0x0 ;  /* 0x0000000000007b1d */ /* 0x000fec0000010000 */
[----:B------:R-:W-:Y:S05]  /*15c0*/  @!P0 BRA `(.L_x_881) ;  /* 0x0000015000008947 */ /* 0x000fea0003800000 */
[----:B---3--:R-:W-:Y:S01]  /*15d0*/  LEA.HI.SX32 R3, R224, 0xfffffffe, 0x1b ;  /* 0xfffffffee0037811 */ /* 0x008fe200078fdaff */
[----:B------:R-:W-:-:S03]  /*15e0*/  IMAD.SHL.U32 R11, R89, 0x10, RZ ;  /* 0x00000010590b7824 */ /* 0x000fc600078e00ff */
[----:B------:R-:W-:Y:S01]  /*15f0*/  SHF.R.S32.HI R6, RZ, 0x1f, R3 ;  /* 0x0000001fff067819 */ /* 0x000fe20000011403 */
[----:B------:R-:W-:Y:S02]  /*1600*/  IMAD R5, R91, R3, RZ ;  /* 0x000000035b057224 */ /* 0x000fe400078e02ff */
[----:B------:R-:W-:-:S04]  /*1610*/  IMAD.WIDE.U32 R8, R3, R90, R246 ;  /* 0x0000005a03087225 */ /* 0x000fc800078e00f6 */
[----:B------:R-:W-:Y:S01]  /*1620*/  IMAD R3, R6, R90, R5 ;  /* 0x0000005a06037224 */ /* 0x000fe200078e0205 */
[C---:B------:R-:W-:Y:S01]  /*1630*/  LEA R6, P2, R8.reuse, c[0x0][0x168], 0x1 ;  /* 0x00005a0008067a11 */ /* 0x040fe200078408ff */
[----:B------:R-:W-:Y:S02]  /*1640*/  IMAD.MOV.U32 R5, RZ, RZ, 0x4 ;  /* 0x00000004ff057424 */ /* 0x000fe400078e00ff */
[----:B------:R-:W-:Y:S01]  /*1650*/  IMAD.IADD R3, R9, 0x1, R3 ;  /* 0x0000000109037824 */ /* 0x000fe200078e0203 */
[----:B------:R-:W-:Y:S02]  /*1660*/  LEA R10, P1, R11, R6, 0x1 ;  /* 0x000000060b0a7211 */ /* 0x000fe400078208ff */
[----:B------:R-:W-:Y:S02]  /*1670*/  SHF.L.U64.HI R5, R89, R5, c[0x0][0x19c] ;  /* 0x0000670059057619 */ /* 0x000fe40000010205 */
        /* <DEDUP_REMOVED lines=10> */
.L_x_881:
[----:B---3--:R-:W-:Y:S02]  /*1720*/  FMNMX.FTZ R3, R40, R41, !PT ;  /* 0x0000002928037209 */ /* 0x008fe40007810000 */
        /* <DEDUP_REMOVED lines=13> */
[----:B------:R-:W-:Y:S01]  /*1800*/  FMNMX.FTZ R8, R52, R53, !PT ;  /* 0x0000003534087209 */ /* 0x000fe20007810000 */
[----:B-1----:R-:W1:Y:S01]  /*1810*/  SHFL.BFLY PT, R6, R3, 0x2, 0x1f ;  /* 0x0c401f0003067f89 */ /* 0x002e6200000e0000 */
[----:B------:R-:W-:-:S04]  /*1820*/  SHF.L.U32 R208, R2, 0x1, RZ ;  /* 0x0000000102d07819 */ /* 0x000fc800000006ff */
[----:B------:R-:W-:Y:S01]  /*1830*/  IADD3 R210, R4, R208, RZ ;  /* 0x000000d004d27210 */ /* 0x000fe20007ffe0ff */
[C---:B------:R-:W-:Y:S01]  /*1840*/  IMAD.IADD R213, R0.reuse, 0x1, R208 ;  /* 0x0000000100d57824 */ /* 0x040fe200078e02d0 */
[----:B------:R-:W-:Y:S02]  /*1850*/  LDSM.16.MT88.4 R36, [R208+0xa000] ;  /* 0x00a00000d024783b */ /* 0x000fe40000004200 */
[----:B------:R-:W-:Y:S02]  /*1860*/  IADD3 R212, R0, R210, RZ ;  /* 0x000000d200d47210 */ /* 0x000fe40007ffe0ff */
[----:B------:R-:W-:Y:S04]  /*1870*/  LDSM.16.MT88.4 R28, [R210+0xa000] ;  /* 0x00a00000d21c783b */ /* 0x000fe80000004200 */
[----:B------:R-:W-:Y:S04]  /*1880*/  LDSM.16.MT88.4 R24, [R213+0xa000] ;  /* 0x00a00000d518783b */ /* 0x000fe80000004200 */
[----:B------:R-:W-:Y:S04]  /*1890*/  LDSM.16.MT88.4 R20, [R212+0xa000] ;  /* 0x00a00000d414783b */ /* 0x000fe80000004200 */
[----:B------:R-:W-:Y:S01]  /*18a0*/  LDSM.16.MT88.4 R16, [R208+0xb000] ;  /* 0x00b00000d010783b */ /* 0x000fe20000004200 */
[----:B-1----:R-:W-:-:S03]  /*18b0*/  FMNMX.FTZ R3, R6, R3, !PT ;  /* 0x0000000306037209 */ /* 0x002fc60007810000 */
        /* <DEDUP_REMOVED lines=8> */
[----:B------:R-:W-:Y:S02]  /*1940*/  FMNMX.FTZ R6, R56, R8, !PT ;  /* 0x0000000838067209 */ /* 0x000fe40007810000 */
[----:B--2---:R-:W-:Y:S01]  /*1950*/  FMNMX.FTZ R134, R3, R7, !PT ;  /* 0x0000000703867209 */ /* 0x004fe20007810000 */
[----:B------:R-:W1:Y:S01]  /*1960*/  SHFL.BFLY PT, R9, R5, 0x1, 0x1f ;  /* 0x0c201f0005097f89 */ /* 0x000e6200000e0000 */
[----:B------:R-:W-:Y:S02]  /*1970*/  FMNMX.FTZ R6, R57, R6, !PT ;  /* 0x0000000639067209 */ /* 0x000fe40007810000 */
[C---:B------:R-:W-:Y:S01]  /*1980*/  FSETP.NEU.FTZ.AND P1, PT, R134.reuse, -INF , PT ;  /* 0xff8000008600780b */ /* 0x040fe20003f3d000 */
[----:B------:R-:W-:Y:S01]  /*1990*/  FMUL.FTZ R3, R134, c[0x0][0x23c] ;  /* 0x00008f0086037a20 */ /* 0x000fe20000410000 */
[----:B------:R-:W-:Y:S01]  /*19a0*/  FMNMX.FTZ R6, R104, R6, !PT ;  /* 0x0000000668067209 */ /* 0x000fe20007810000 */
[----:B------:R-:W-:Y:S03]  /*19b0*/  LDSM.16.MT88.4 R80, [R212+0xa800] ;  /* 0x00a80000d450783b */ /* 0x000fe60000004200 */
[----:B------:R-:W-:Y:S01]  /*19c0*/  FSEL R13, R3, RZ, P1 ;  /* 0x000000ff030d7208 */ /* 0x000fe20000800000 */
[----:B------:R-:W-:Y:S01]  /*19d0*/  LDSM.16.MT88.4 R96, [R208+0xb800] ;  /* 0x00b80000d060783b */ /* 0x000fe20000004200 */
[----:B------:R-:W-:-:S03]  /*19e0*/  FMNMX.FTZ R6, R105, R6, !PT ;  /* 0x0000000669067209 */ /* 0x000fc60007810000 */
[--C-:B------:R-:W-:Y:S01]  /*19f0*/  FFMA.FTZ R3, R40, c[0x0][0x23c], -R13.reuse ;  /* 0x00008f0028037a23 */ /* 0x100fe2000001080d */
[----:B------:R-:W-:Y:S01]  /*1a00*/  FMNMX.FTZ R6, R92, R6, !PT ;  /* 0x000000065c067209 */ /* 0x000fe20007810000 */
[----:B------:R-:W-:Y:S01]  /*1a10*/  FFMA.FTZ R8, R41, c[0x0][0x23c], -R13 ;  /* 0x00008f0029087a23 */ /* 0x000fe2000001080d */
[----:B------:R-:W-:Y:S01]  /*1a20*/  LDSM.16.MT88.4 R152, [R208+0xa800] ;  /* 0x00a80000d098783b */ /* 0x000fe20000004200 */
[----:B------:R2:W-:Y:S01]  /*1a30*/  MUFU.EX2 R11, R3 ;  /* 0x00000003000b7308 */ /* 0x0005e20000000800 */
[----:B------:R-:W-:-:S07]  /*1a40*/  FMNMX.FTZ R6, R93, R6, !PT ;  /* 0x000000065d067209 */ /* 0x000fce0007810000 */
[----:B------:R3:W-:Y:S01]  /*1a50*/  MUFU.EX2 R132, R8 ;  /* 0x0000000800847308 */ /* 0x0007e20000000800 */
[----:B--2---:R-:W-:-:S04]  /*1a60*/  FMNMX.FTZ R3, R54, R55, !PT ;  /* 0x0000003736037209 */ /* 0x004fc80007810000 */
[----:B------:R-:W-:Y:S02]  /*1a70*/  FMNMX.FTZ R7, R58, R3, !PT ;  /* 0x000000033a077209 */ /* 0x000fe40007810000 */
[----:B-1----:R-:W-:Y:S02]  /*1a80*/  FMNMX.FTZ R3, R5, R9, !PT ;  /* 0x0000000905037209 */ /* 0x002fe40007810000 */
[----:B------:R-:W-:Y:S01]  /*1a90*/  FMNMX.FTZ R5, R59, R7, !PT ;  /* 0x000000073b057209 */ /* 0x000fe20007810000 */
[----:B------:R-:W1:Y:S01]  /*1aa0*/  SHFL.BFLY PT, R9, R6, 0x2, 0x1f ;  /* 0x0c401f0006097f89 */ /* 0x000e6200000e0000 */
[--C-:B---3--:R-:W-:Y:S01]  /*1ab0*/  FFMA.FTZ R8, R49, c[0x0][0x23c], -R13.reuse ;  /* 0x00008f0031087a23 */ /* 0x108fe2000001080d */
[----:B------:R-:W-:Y:S01]  /*1ac0*/  FSETP.NEU.FTZ.AND P1, PT, R3, -INF , PT ;  /* 0xff8000000300780b */ /* 0x000fe20003f3d000 */
[----:B------:R-:W-:Y:S01]  /*1ad0*/  FFMA.FTZ R7, R48, c[0x0][0x23c], -R13 ;  /* 0x00008f0030077a23 */ /* 0x000fe2000001080d */
[----:B------:R-:W-:Y:S01]  /*1ae0*/  FMNMX.FTZ R5, R106, R5, !PT ;  /* 0x000000056a057209 */ /* 0x000fe20007810000 */
[----:B------:R2:W-:Y:S03]  /*1af0*/  MUFU.EX2 R137, R8 ;  /* 0x0000000800897308 */ /* 0x0005e60000000800 */
[----:B------:R-:W-:-:S04]  /*1b00*/  FMNMX.FTZ R5, R107, R5, !PT ;  /* 0x000000056b057209 */ /* 0x000fc80007810000 */
[----:B------:R-:W-:Y:S01]  /*1b10*/  FMNMX.FTZ R5, R94, R5, !PT ;  /* 0x000000055e057209 */ /* 0x000fe20007810000 */
[----:B------:R3:W4:Y:S03]  /*1b20*/  MUFU.EX2 R15, R7 ;  /* 0x00000007000f7308 */ /* 0x0007260000000800 */
[----:B------:R-:W-:-:S05]  /*1b30*/  FMNMX.FTZ R5, R95, R5, !PT ;  /* 0x000000055f057209 */ /* 0x000fca0007810000 */
[----:B--2---:R-:W2:Y:S01]  /*1b40*/  SHFL.BFLY PT, R8, R5, 0x2, 0x1f ;  /* 0x0c401f0005087f89 */ /* 0x004ea200000e0000 */
[----:B-1----:R-:W-:-:S05]  /*1b50*/  FMNMX.FTZ R2, R6, R9, !PT ;  /* 0x0000000906027209 */ /* 0x002fca0007810000 */
[----:B------:R-:W1:Y:S01]  /*1b60*/  SHFL.BFLY PT, R6, R2, 0x1, 0x1f ;  /* 0x0c201f0002067f89 */ /* 0x000e6200000e0000 */
[----:B---3--:R-:W-:-:S05]  /*1b70*/  FMUL.FTZ R7, R3, c[0x0][0x23c] ;  /* 0x00008f0003077a20 */ /* 0x008fca0000410000 */
[----:B------:R-:W-:-:S05]  /*1b80*/  FSEL R12, R7, RZ, P1 ;  /* 0x000000ff070c7208 */ /* 0x000fca0000800000 */
[--C-:B------:R-:W-:Y:S02]  /*1b90*/  FFMA.FTZ R7, R42, c[0x0][0x23c], -R12.reuse ;  /* 0x00008f002a077a23 */ /* 0x100fe4000001080c */
[--C-:B------:R-:W-:Y:S02]  /*1ba0*/  FFMA.FTZ R0, R51, c[0x0][0x23c], -R12.reuse ;  /* 0x00008f0033007a23 */ /* 0x100fe4000001080c */
[----:B------:R3:W-:Y:S01]  /*1bb0*/  MUFU.EX2 R14, R7 ;  /* 0x00000007000e7308 */ /* 0x0007e20000000800 */
[----:B--2---:R-:W-:Y:S01]  /*1bc0*/  FMNMX.FTZ R8, R8, R5, !PT ;  /* 0x0000000508087209 */ /* 0x004fe20007810000 */
[----:B------:R-:W-:Y:S02]  /*1bd0*/  FFMA.FTZ R4, R50, c[0x0][0x23c], -R12 ;  /* 0x00008f0032047a23 */ /* 0x000fe4000001080c */
[----:B------:R-:W-:Y:S04]  /*1be0*/  LDSM.16.MT88.4 R48, [R210+0xa800] ;  /* 0x00a80000d230783b */ /* 0x000fe80000004200 */
[----:B------:R-:W2:Y:S01]  /*1bf0*/  SHFL.BFLY PT, R9, R8, 0x1, 0x1f ;  /* 0x0c201f0008097f89 */ /* 0x000ea200000e0000 */
[----:B-1----:R-:W-:Y:S01]  /*1c00*/  FMNMX.FTZ R136, R2, R6, !PT ;  /* 0x0000000602887209 */ /* 0x002fe20007810000 */
[----:B------:R1:W-:Y:S01]  /*1c10*/  MUFU.EX2 R133, R0 ;  /* 0x0000000000857308 */ /* 0x0003e20000000800 */
[----:B----4-:R-:W-:-:S02]  /*1c20*/  F2FP.BF16.PACK_AB R6, R137, R15 ;  /* 0x0000000f8906723e */ /* 0x010fc400000010ff */
[C---:B------:R-:W-:Y:S01]  /*1c30*/  FSETP.NEU.FTZ.AND P1, PT, R136.reuse, -INF , PT ;  /* 0xff8000008800780b */ /* 0x040fe20003f3d000 */
[----:B---3--:R-:W-:Y:S02]  /*1c40*/  FFMA.FTZ R7, R43, c[0x0][0x23c], -R12 ;  /* 0x00008f002b077a23 */ /* 0x008fe4000001080c */
[----:B------:R-:W3:Y:S02]  /*1c50*/  LDSM.16.MT88.4 R40, [R213+0xb000] ;  /* 0x00b00000d528783b */ /* 0x000ee40000004200 */
[----:B------:R4:W-:Y:S01]  /*1c60*/  MUFU.EX2 R241, R4 ;  /* 0x0000000400f17308 */ /* 0x0009e20000000800 */
[----:B-1----:R-:W-:-:S07]  /*1c70*/  FMUL.FTZ R0, R136, c[0x0][0x23c] ;  /* 0x00008f0088007a20 */ /* 0x002fce0000410000 */
[----:B------:R-:W1:Y:S01]  /*1c80*/  MUFU.EX2 R240, R7 ;  /* 0x0000000700f07308 */ /* 0x000e620000000800 */
[----:B------:R-:W-:Y:S02]  /*1c90*/  FSEL R0, R0, RZ, P1 ;  /* 0x000000ff00007208 */ /* 0x000fe40000800000 */
[----:B--2---:R-:W-:Y:S02]  /*1ca0*/  FMNMX.FTZ R135, R8, R9, !PT ;  /* 0x0000000908877209 */ /* 0x004fe40007810000 */
[----:B----4-:R-:W-:Y:S01]  /*1cb0*/  F2FP.BF16.PACK_AB R4, R132, R11 ;  /* 0x0000000b8404723e */ /* 0x010fe200000010ff */
[--C-:B------:R-:W-:Y:S01]  /*1cc0*/  FFMA.FTZ R2, R52, c[0x0][0x23c], -R0.reuse ;  /* 0x00008f0034027a23 */ /* 0x100fe20000010800 */
[----:B------:R-:W-:Y:S01]  /*1cd0*/  FSETP.NEU.FTZ.AND P1, PT, R135, -INF , PT ;  /* 0xff8000008700780b */ /* 0x000fe20003f3d000 */
[----:B------:R-:W-:Y:S02]  /*1ce0*/  FFMA.FTZ R8, R56, c[0x0][0x23c], -R0 ;  /* 0x00008f0038087a23 */ /* 0x000fe40000010800 */
[----:B------:R2:W-:Y:S01]  /*1cf0*/  MUFU.EX2 R237, R2 ;  /* 0x0000000200ed7308 */ /* 0x0005e20000000800 */
[----:B-1----:R-:W-:-:S02]  /*1d00*/  F2FP.BF16.PACK_AB R5, R240, R14 ;  /* 0x0000000ef005723e */ /* 0x002fc400000010ff */
[----:B------:R-:W-:-:S05]  /*1d10*/  F2FP.BF16.PACK_AB R7, R133, R241 ;  /* 0x000000f18507723e */ /* 0x000fca00000010ff */
[----:B------:R1:W-:Y:S02]  /*1d20*/  MUFU.EX2 R238, R8 ;  /* 0x0000000800ee7308 */ /* 0x0003e40000000800 */
[----:B------:R-:W-:Y:S01]  /*1d30*/  HMMA.16816.F32.BF16 R140, R4, R36, RZ ;  /* 0x00000024048c723c */ /* 0x000fe200000418ff */
[----:B--2---:R-:W-:-:S05]  /*1d40*/  FFMA.FTZ R2, R53, c[0x0][0x23c], -R0 ;  /* 0x00008f0035027a23 */ /* 0x004fca0000010800 */
[----:B------:R2:W-:Y:S02]  /*1d50*/  MUFU.EX2 R235, R2 ;  /* 0x0000000200eb7308 */ /* 0x0005e40000000800 */
[----:B------:R-:W-:Y:S01]  /*1d60*/  HMMA.16816.F32.BF16 R68, R4, R28, RZ ;  /* 0x0000001c0444723c */ /* 0x000fe200000418ff */
[----:B-1----:R-:W-:-:S05]  /*1d70*/  FFMA.FTZ R8, R57, c[0x0][0x23c], -R0 ;  /* 0x00008f0039087a23 */ /* 0x002fca0000010800 */
[----:B------:R-:W1:Y:S02]  /*1d80*/  MUFU.EX2 R239, R8 ;  /* 0x0000000800ef7308 */ /* 0x000e640000000800 */
[----:B------:R-:W-:Y:S01]  /*1d90*/  HMMA.16816.F32.BF16 R76, R4, R24, RZ ;  /* 0x00000018044c723c */ /* 0x000fe200000418ff */
[----:B--2---:R-:W-:-:S07]  /*1da0*/  FMUL.FTZ R2, R135, c[0x0][0x23c] ;  /* 0x00008f0087027a20 */ /* 0x004fce0000410000 */
[----:B------:R-:W-:Y:S01]  /*1db0*/  HMMA.16816.F32.BF16 R84, R4, R20, RZ ;  /* 0x000000140454723c */ /* 0x000fe200000418ff */
[----:B------:R-:W-:Y:S02]  /*1dc0*/  FSEL R2, R2, RZ, P1 ;  /* 0x000000ff02027208 */ /* 0x000fe40000800000 */
[----:B-1----:R-:W-:-:S05]  /*1dd0*/  F2FP.BF16.PACK_AB R10, R239, R238 ;  /* 0x000000eeef0a723e */ /* 0x002fca00000010ff */
[----:B------:R-:W-:Y:S01]  /*1de0*/  HMMA.16816.F32.BF16 R88, R4, R16, RZ ;  /* 0x000000100458723c */ /* 0x000fe200000418ff */
[----:B------:R-:W-:-:S04]  /*1df0*/  FFMA.FTZ R8, R54, c[0x0][0x23c], -R2 ;  /* 0x00008f0036087a23 */ /* 0x000fc80000010802 */
[----:B------:R1:W-:Y:S03]  /*1e00*/  MUFU.EX2 R234, R8 ;  /* 0x0000000800ea7308 */ /* 0x0003e60000000800 */
[C---:B------:R-:W-:Y:S08]  /*1e10*/  HMMA.16816.F32.BF16 R100, R4.reuse, R32, RZ ;  /* 0x000000200464723c */ /* 0x040ff000000418ff */
[----:B---3--:R-:W-:Y:S01]  /*1e20*/  HMMA.16816.F32.BF16 R112, R4, R40, RZ ;  /* 0x000000280470723c */ /* 0x008fe200000418ff */
        /* <DEDUP_REMOVED lines=15> */
[----:B-1----:R-:W-:-:S07]  /*1f20*/  F2FP.BF16.PACK_AB R8, R235, R237 ;  /* 0x000000edeb08723e */ /* 0x002fce00000010ff */
[----:B------:R-:W-:Y:S07]  /*1f30*/  HMMA.16816.F32.BF16 R172, R4, R46, RZ ;  /* 0x0000002e04ac723c */ /* 0x000fee00000418ff */
[----:B------:R-:W-:Y:S01]  /*1f40*/  FFMA.FTZ R4, R72, c[0x0][0x23c], -R13 ;  /* 0x00008f0048047a23 */ /* 0x000fe2000001080d */
[----:B------:R-:W-:Y:S01]  /*1f50*/  MOV R7, R14 ;  /* 0x0000000e00077202 */ /* 0x000fe20000000f00 */
[----:B------:R-:W-:Y:S01]  /*1f60*/  IMAD.MOV.U32 R6, RZ, RZ, R11 ;  /* 0x000000ffff067224 */ /* 0x000fe200078e000b */
[----:B--2---:R-:W-:Y:S01]  /*1f70*/  F2FP.BF16.PACK_AB R11, R236, R233 ;  /* 0x000000e9ec0b723e */ /* 0x004fe200000010ff */
[----:B------:R1:W-:Y:S01]  /*1f80*/  MUFU.EX2 R231, R4 ;  /* 0x0000000400e77308 */ /* 0x0003e20000000800 */
[----:B------:R-:W-:-:S02]  /*1f90*/  IMAD.MOV.U32 R5, RZ, RZ, R15 ;  /* 0x000000ffff057224 */ /* 0x000fc400078e000f */
[----:B------:R-:W-:-:S03]  /*1fa0*/  FADD.FTZ R7, R7, R240 ;  /* 0x000000f007077221 */ /* 0x000fc60000010000 */
[----:B------:R-:W-:Y:S01]  /*1fb0*/  HMMA.16816.F32.BF16 R180, R8, R36, RZ ;  /* 0x0000002408b4723c */ /* 0x000fe200000418ff */
[----:B------:R-:W-:-:S07]  /*1fc0*/  FADD.FTZ R7, R241, R7 ;  /* 0x00000007f1077221 */ /* 0x000fce0000010000 */
        /* <DEDUP_REMOVED lines=28> */
[----:B------:R1:W-:Y:S02]  /*2190*/  MUFU.EX2 R226, R4 ;  /* 0x0000000400e27308 */ /* 0x0003e40000000800 */
[----:B-1----:R-:W-:-:S05]  /*21a0*/  FFMA.FTZ R4, R63, c[0x0][0x23c], -R12 ;  /* 0x00008f003f047a23 */ /* 0x002fca000001080c */
[----:B------:R-:W-:Y:S01]  /*21b0*/  HMMA.16816.F32.BF16 R12, R8, R42, RZ ;  /* 0x0000002a080c723c */ /* 0x000fe200000418ff */
[----:B------:R-:W1:Y:S01]  /*21c0*/  LDSM.16.MT88.4 R8, [R212+0xb800] ;  /* 0x00b80000d408783b */ /* 0x000e620000004200 */
[----:B------:R2:W3:Y:S02]  /*21d0*/  MUFU.EX2 R242, R4 ;  /* 0x0000000400f27308 */ /* 0x0004e40000000800 */
[----:B--2---:R-:W-:Y:S01]  /*21e0*/  FFMA.FTZ R4, R104, c[0x0][0x23c], -R0 ;  /* 0x00008f0068047a23 */ /* 0x004fe20000010800 */
[----:B---3--:R-:W-:-:S05]  /*21f0*/  F2FP.BF16.PACK_AB R131, R242, R226 ;  /* 0x000000e2f283723e */ /* 0x008fca00000010ff */
[----:B------:R2:W-:Y:S02]  /*2200*/  MUFU.EX2 R225, R4 ;  /* 0x0000000400e17308 */ /* 0x0005e40000000800 */
[C---:B------:R-:W-:Y:S07]  /*2210*/  HMMA.16816.F32.BF16 R40, R128.reuse, R48, R68 ;  /* 0x000000308028723c */ /* 0x040fee0000041844 */
[----:B------:R-:W-:Y:S01]  /*2220*/  MOV R71, R137 ;  /* 0x0000008900477202 */ /* 0x000fe20000000f00 */
[----:B------:R-:W-:Y:S01]  /*2230*/  HMMA.16816.F32.BF16 R60, R128, R66, R116 ;  /* 0x00000042803c723c */ /* 0x000fe20000041874 */
[----:B------:R-:W-:Y:S01]  /*2240*/  MOV R70, R133 ;  /* 0x0000008500467202 */ /* 0x000fe20000000f00 */
[----:B--2---:R-:W-:-:S04]  /*2250*/  FFMA.FTZ R4, R105, c[0x0][0x23c], -R0 ;  /* 0x00008f0069047a23 */ /* 0x004fc80000010800 */
[----:B------:R2:W3:Y:S02]  /*2260*/  MUFU.EX2 R139, R4 ;  /* 0x00000004008b7308 */ /* 0x0004e40000000800 */
[C---:B------:R-:W-:Y:S07]  /*2270*/  HMMA.16816.F32.BF16 R116, R128.reuse, R122, R176 ;  /* 0x0000007a8074723c */ /* 0x040fee00000418b0 */
[----:B------:R-:W-:Y:S01]  /*2280*/  MOV R179, R70 ;  /* 0x0000004600b37202 */ /* 0x000fe20000000f00 */
[----:B------:R-:W-:Y:S01]  /*2290*/  HMMA.16816.F32.BF16 R56, R128, R64, R76 ;  /* 0x000000408038723c */ /* 0x000fe2000004184c */
[----:B------:R-:W-:Y:S01]  /*22a0*/  MOV R178, R71 ;  /* 0x0000004700b27202 */ /* 0x000fe20000000f00 */
[----:B--2---:R-:W-:-:S06]  /*22b0*/  FFMA.FTZ R4, R92, c[0x0][0x23c], -R0 ;  /* 0x00008f005c047a23 */ /* 0x004fcc0000010800 */
[C---:B------:R-:W-:Y:S01]  /*22c0*/  HMMA.16816.F32.BF16 R72, R128.reuse, R80, R84 ;  /* 0x000000508048723c */ /* 0x040fe20000041854 */
[----:B------:R-:W-:Y:S01]  /*22d0*/  FFMA.FTZ R0, R93, c[0x0][0x23c], -R0 ;  /* 0x00008f005d007a23 */ /* 0x000fe20000010800 */
[----:B------:R2:W-:Y:S06]  /*22e0*/  MUFU.EX2 R138, R4 ;  /* 0x00000004008a7308 */ /* 0x0005ec0000000800 */
[C---:B------:R-:W-:Y:S02]  /*22f0*/  HMMA.16816.F32.BF16 R44, R128.reuse, R50, R52 ;  /* 0x00000032802c723c */ /* 0x040fe40000041834 */
[----:B------:R4:W5:Y:S06]  /*2300*/  MUFU.EX2 R245, R0 ;  /* 0x0000000000f57308 */ /* 0x00096c0000000800 */
[----:B------:R-:W-:Y:S01]  /*2310*/  HMMA.16816.F32.BF16 R76, R128, R82, R144 ;  /* 0x00000052804c723c */ /* 0x000fe20000041890 */
[----:B--2---:R-:W-:-:S04]  /*2320*/  IMAD.MOV.U32 R4, RZ, RZ, R132 ;  /* 0x000000ffff047224 */ /* 0x004fc800078e0084 */
[----:B------:R-:W-:-:S03]  /*2330*/  FADD.FTZ R6, R6, R4 ;  /* 0x0000000406067221 */ /* 0x000fc60000010000 */
[C---:B------:R-:W-:Y:S01]  /*2340*/  HMMA.16816.F32.BF16 R140, R128.reuse, R152, R140 ;  /* 0x00000098808c723c */ /* 0x040fe2000004188c */
[----:B----4-:R-:W-:Y:S02]  /*2350*/  FFMA.FTZ R0, R106, c[0x0][0x23c], -R2 ;  /* 0x00008f006a007a23 */ /* 0x010fe40000010802 */
[----:B------:R-:W-:Y:S02]  /*2360*/  FADD.FTZ R6, R5, R6 ;  /* 0x0000000605067221 */ /* 0x000fe40000010000 */
[----:B------:R2:W-:Y:S03]  /*2370*/  MUFU.EX2 R137, R0 ;  /* 0x0000000000897308 */ /* 0x0005e60000000800 */
[C---:B------:R-:W-:Y:S08]  /*2380*/  HMMA.16816.F32.BF16 R88, R128.reuse, R96, R88 ;  /* 0x000000608058723c */ /* 0x040ff00000041858 */
[----:B------:R-:W-:Y:S01]  /*2390*/  HMMA.16816.F32.BF16 R100, R128, R108, R100 ;  /* 0x0000006c8064723c */ /* 0x000fe20000041864 */
[----:B--2---:R-:W-:-:S07]  /*23a0*/  FFMA.FTZ R0, R107, c[0x0][0x23c], -R2 ;  /* 0x00008f006b007a23 */ /* 0x004fce0000010802 */
[C---:B------:R-:W-:Y:S01]  /*23b0*/  HMMA.16816.F32.BF16 R112, R128.reuse, R120, R112 ;  /* 0x000000788070723c */ /* 0x040fe20000041870 */
[----:B------:R2:W4:Y:S07]  /*23c0*/  MUFU.EX2 R133, R0 ;  /* 0x0000000000857308 */ /* 0x00052e0000000800 */
[C---:B------:R-:W-:Y:S07]  /*23d0*/  HMMA.16816.F32.BF16 R104, R128.reuse, R110, R168 ;  /* 0x0000006e8068723c */ /* 0x040fee00000418a8 */
[----:B---3--:R-:W-:Y:S01]  /*23e0*/  F2FP.BF16.PACK_AB R168, R139, R225 ;  /* 0x000000e18ba8723e */ /* 0x008fe200000010ff */
[----:B------:R-:W-:Y:S01]  /*23f0*/  HMMA.16816.F32.BF16 R148, R128, R154, R148 ;  /* 0x0000009a8094723c */ /* 0x000fe20000041894 */
[----:B-----5:R-:W-:Y:S01]  /*2400*/  F2FP.BF16.PACK_AB R170, R245, R138 ;  /* 0x0000008af5aa723e */ /* 0x020fe200000010ff */
[--C-:B--2---:R-:W-:Y:S01]  /*2410*/  FFMA.FTZ R0, R94, c[0x0][0x23c], -R2.reuse ;  /* 0x00008f005e007a23 */ /* 0x104fe20000010802 */
[----:B----4-:R-:W-:Y:S01]  /*2420*/  F2FP.BF16.PACK_AB R169, R133, R137 ;  /* 0x0000008985a9723e */ /* 0x010fe200000010ff */
[----:B------:R-:W-:-:S02]  /*2430*/  FFMA.FTZ R2, R95, c[0x0][0x23c], -R2 ;  /* 0x00008f005f027a23 */ /* 0x000fc40000010802 */
[----:B------:R2:W-:Y:S02]  /*2440*/  MUFU.EX2 R132, R0 ;  /* 0x0000000000847308 */ /* 0x0005e40000000800 */
[C---:B------:R-:W-:Y:S06]  /*2450*/  HMMA.16816.F32.BF16 R92, R128.reuse, R98, R156 ;  /* 0x00000062805c723c */ /* 0x040fec000004189c */
[----:B------:R3:W4:Y:S02]  /*2460*/  MUFU.EX2 R244, R2 ;  /* 0x0000000200f47308 */ /* 0x0007240000000800 */
[----:B-1----:R-:W-:Y:S01]  /*2470*/  HMMA.16816.F32.BF16 R124, R128, R8, R124 ;  /* 0x00000008807c723c */ /* 0x002fe2000004187c */
[----:B--2---:R-:W-:-:S07]  /*2480*/  FADD.FTZ R0, R237, R235 ;  /* 0x000000ebed007221 */ /* 0x004fce0000010000 */
[----:B------:R-:W-:Y:S01]  /*2490*/  HMMA.16816.F32.BF16 R128, R128, R10, R172 ;  /* 0x0000000a8080723c */ /* 0x000fe200000418ac */
[----:B------:R-:W-:Y:S02]  /*24a0*/  FADD.FTZ R0, R238, R0 ;  /* 0x00000000ee007221 */ /* 0x000fe40000010000 */
[----:B---3--:R-:W-:Y:S01]  /*24b0*/  FADD.FTZ R2, R234, R232 ;  /* 0x000000e8ea027221 */ /* 0x008fe20000010000 */
[----:B----4-:R-:W-:Y:S01]  /*24c0*/  F2FP.BF16.PACK_AB R171, R244, R132 ;  /* 0x00000084f4ab723e */ /* 0x010fe200000010ff */
        /* <DEDUP_REMOVED lines=25> */
[----:B------:R-:W-:-:S07]  /*2660*/  FADD.FTZ R242, R242, R0 ;  /* 0x00000000f2f27221 */ /* 0x000fce0000010000 */
        /* <DEDUP_REMOVED lines=11> */
[----:B------:R-:W-:Y:S01]  /*2720*/  @!UPT UIADD3 URZ, URZ, URZ, URZ ;  /* 0x0000003f3f3ff290 */ /* 0x000fe2000fffe03f */
[----:B------:R-:W-:Y:S11]  /*2730*/  @!P0 BRA `(.L_x_882) ;  /* 0x000022c000008947 */ /* 0x000ff60003800000 */
[----:B------:R-:W-:Y:S01]  /*2740*/  LEA.HI.SX32 R224, R224, 0xfffffffe, 0x1b ;  /* 0xfffffffee0e07811 */ /* 0x000fe200078fdaff */
[----:B------:R-:W-:Y:S01]  /*2750*/  IMAD.MOV.U32 R137, RZ, RZ, R135 ;  /* 0x000000ffff897224 */ /* 0x000fe200078e0087 */
[----:B------:R-:W-:Y:S01]  /*2760*/  MOV R139, R3 ;  /* 0x00000003008b7202 */ /* 0x000fe20000000f00 */
[----:B------:R-:W-:Y:S01]  /*2770*/  IMAD.MOV.U32 R132, RZ, RZ, R136 ;  /* 0x000000ffff847224 */ /* 0x000fe200078e0088 */
[----:B------:R-:W-:Y:S01]  /*2780*/  MOV R138, R134 ;  /* 0x00000086008a7202 */ /* 0x000fe20000000f00 */
[----:B------:R-:W-:Y:S06]  /*2790*/  BRA `(.L_x_883) ;  /* 0x000001a000007947 */ /* 0x000fec0003800000 */
.L_x_885:
        /* <DEDUP_REMOVED lines=8> */
[----:B------:R-:W-:Y:S01]  /*2820*/  IMAD R2, R0, c[0x0][0x19c], R2 ;  /* 0x0000670000027a24 */ /* 0x000fe200078e0202 */
[----:B------:R-:W-:Y:S02]  /*2830*/  LEA R0, P1, R134, R250, 0x5 ;  /* 0x000000fa86007211 */ /* 0x000fe400078228ff */
[----:B------:R-:W-:Y:S01]  /*2840*/  SHF.L.U64.HI R133, R133, R136, c[0x0][0x19c] ;  /* 0x0000670085857619 */ /* 0x000fe20000010288 */
[----:B------:R-:W-:Y:S01]  /*2850*/  IMAD.IADD R3, R135, 0x1, R2 ;  /* 0x0000000187037824 */ /* 0x000fe200078e0202 */
[----:B------:R-:W-:Y:S04]  /*2860*/  LEA R2, P2, R0, c[0x0][0x168], 0x1 ;  /* 0x00005a0000027a11 */ /* 0x000fe800078408ff */
        /* <DEDUP_REMOVED lines=13> */
.L_x_883:
[----:B------:R-:W-:Y:S01]  /*2940*/  SHF.R.S32.HI R0, RZ, 0x1f, R224 ;  /* 0x0000001fff007819 */ /* 0x000fe200000114e0 */
[----:B------:R-:W-:Y:S04]  /*2950*/  DEPBAR.LE SB0, 0x0 ;  /* 0x000080000000791a */ /* 0x000fe80000000000 */
[----:B------:R-:W-:Y:S01]  /*2960*/  BAR.SYNC.DEFER_BLOCKING 0x0 ;  /* 0x0000000000007b1d */ /* 0x000fe20000010000 */
[----:B------:R-:W-:Y:S02]  /*2970*/  IMAD R0, R0, c[0x0][0x1a0], RZ ;  /* 0x0000680000007a24 */ /* 0x000fe400078e02ff */
[C---:B------:R-:W-:Y:S04]  /*2980*/  IMAD.WIDE.U32 R4, R224.reuse, c[0x0][0x1a0], RZ ;  /* 0x00006800e0047a25 */ /* 0x040fe800078e00ff */
[----:B------:R-:W-:Y:S01]  /*2990*/  IMAD R2, R224, c[0x0][0x1a4], R0 ;  /* 0x00006900e0027a24 */ /* 0x000fe200078e0200 */
[----:B------:R-:W-:Y:S01]  /*29a0*/  LEA R0, P0, R4, R248, 0x5 ;  /* 0x000000f804007211 */ /* 0x000fe200078028ff */
[----:B------:R-:W-:Y:S02]  /*29b0*/  IMAD.MOV.U32 R8, RZ, RZ, c[0x0][0x1a0] ;  /* 0x00006800ff087624 */ /* 0x000fe400078e00ff */
[----:B------:R-:W-:Y:S01]  /*29c0*/  IMAD.IADD R5, R5, 0x1, R2 ;  /* 0x0000000105057824 */ /* 0x000fe200078e0202 */
[----:B------:R-:W-:Y:S01]  /*29d0*/  LEA R2, P1, R0, c[0x0][0x170], 0x1 ;  /* 0x00005c0000027a11 */ /* 0x000fe200078208ff */
[----:B------:R-:W-:Y:S01]  /*29e0*/  IMAD.MOV.U32 R7, RZ, RZ, 0x5 ;  /* 0x00000005ff077424 */ /* 0x000fe200078e00ff */
[----:B------:R-:W-:Y:S01]  /*29f0*/  SHF.L.U32 R8, R8, 0x5, RZ ;  /* 0x0000000508087819 */ /* 0x000fe200000006ff */
[----:B------:R-:W-:Y:S01]  /*2a00*/  IMAD.MOV.U32 R6, RZ, RZ, c[0x0][0x1a0] ;  /* 0x00006800ff067624 */ /* 0x000fe200078e00ff */
[----:B------:R-:W-:Y:S02]  /*2a10*/  LEA.HI.X R5, R4, R252, R5, 0x5, P0 ;  /* 0x000000fc04057211 */ /* 0x000fe400000f2c05 */
[----:B------:R-:W-:Y:S02]  /*2a20*/  IADD3 R4, P0, R2, R8, RZ ;  /* 0x0000000802047210 */ /* 0x000fe40007f1e0ff */
[----:B------:R-:W-:Y:S02]  /*2a30*/  LEA.HI.X R3, R0, c[0x0][0x174], R5, 0x1, P1 ;  /* 0x00005d0000037a11 */ /* 0x000fe400008f0c05 */
[----:B------:R-:W-:Y:S03]  /*2a40*/  SHF.L.U64.HI R6, R6, R7, c[0x0][0x1a4] ;  /* 0x0000690006067619 */ /* 0x000fe60000010207 */
[----:B------:R-:W-:Y:S01]  /*2a50*/  @!PT LDS RZ, [RZ] ;  /* 0x00000000fffff984 */ /* 0x000fe20000000800 */
[----:B------:R-:W-:Y:S01]  /*2a60*/  @!PT LDS RZ, [RZ] ;  /* 0x00000000fffff984 */ /* 0x000fe20000000800 */
[----:B------:R-:W-:Y:S01]  /*2a70*/  @!PT LDS RZ, [RZ] ;  /* 0x00000000fffff984 */ /* 0x000fe20000000800 */
[----:B------:R1:W-:Y:S01]  /*2a80*/  LDGSTS.E.BYPASS.LTC128B.128 [R223+0xa000], [R2.64] ;  /* 0x0a00000002df7fae */ /* 0x0003e2000b901d48 */
[----:B------:R-:W-:Y:S02]  /*2a90*/  IADD3.X R5, R3, R6, RZ, P0, !PT ;  /* 0x0000000603057210 */ /* 0x000fe400007fe4ff */
[----:B------:R-:W-:Y:S03]  /*2aa0*/  ISETP.GT.AND P0, PT, R224, RZ, PT ;  /* 0x000000ffe000720c */ /* 0x000fe60003f04270 */
[----:B------:R1:W-:Y:S06]  /*2ab0*/  LDGSTS.E.BYPASS.LTC128B.128 [R223+0xb000], [R2.64+0x80] ;  /* 0x0b00008002df7fae */ /* 0x0003ec000b901d48 */
[----:B------:R2:W-:Y:S06]  /*2ac0*/  LDGSTS.E.BYPASS.LTC128B.128 [R223+0xa800], [R4.64] ;  /* 0x0a80000004df7fae */ /* 0x0005ec000b901d48 */
[----:B------:R2:W-:Y:S06]  /*2ad0*/  LDGSTS.E.BYPASS.LTC128B.128 [R223+0xb800], [R4.64+0x80] ;  /* 0x0b80008004df7fae */ /* 0x0005ec000b901d48 */
[----:B------:R-:W-:Y:S06]  /*2ae0*/  LDSM.16.M88.4 R32, [R209] ;  /* 0x00000000d120783b */ /* 0x000fec0000000200 */
[----:B------:R-:W2:Y:S06]  /*2af0*/  LDSM.16.M88.4 R16, [R218] ;  /* 0x00000000da10783b */ /* 0x000eac0000000200 */
[----:B------:R-:W3:Y:S06]  /*2b00*/  LDSM.16.M88.4 R28, [R209+0x2000] ;  /* 0x00200000d11c783b */ /* 0x000eec0000000200 */
[----:B------:R-:W4:Y:S06]  /*2b10*/  LDSM.16.M88.4 R172, [R218+0x800] ;  /* 0x00080000daac783b */ /* 0x000f2c0000000200 */
[----:B------:R-:W0:Y:S06]  /*2b20*/  LDGDEPBAR ;  /* 0x00000000000079af */ /* 0x000e2c0000000000 */
[----:B------:R-:W-:Y:S06]  /*2b30*/  LDSM.16.M88.4 R176, [R211] ;  /* 0x00000000d3b0783b */ /* 0x000fec0000000200 */
[----:B------:R-:W5:Y:S06]  /*2b40*/  LDSM.16.M88.4 R180, [R219] ;  /* 0x00000000dbb4783b */ /* 0x000f6c0000000200 */
[----:B------:R-:W1:Y:S01]  /*2b50*/  LDSM.16.M88.4 R184, [R211+0x2000] ;  /* 0x00200000d3b8783b */ /* 0x000e620000000200 */
[-C--:B--2---:R-:W-:Y:S05]  /*2b60*/  HMMA.16816.F32.BF16 R4, R32, R16.reuse, RZ ;  /* 0x000000102004723c */ /* 0x084fea00000418ff */
[----:B------:R-:W2:Y:S03]  /*2b70*/  LDSM.16.M88.4 R188, [R222] ;  /* 0x00000000debc783b */ /* 0x000ea60000000200 */
[C---:B---3--:R-:W-:Y:S03]  /*2b80*/  HMMA.16816.F32.BF16 R8, R28.reuse, R16, RZ ;  /* 0x000000101c08723c */ /* 0x048fe600000418ff */
[----:B------:R-:W-:Y:S06]  /*2b90*/  LDSM.16.M88.4 R192, [R217] ;  /* 0x00000000d9c0783b */ /* 0x000fec0000000200 */
[----:B------:R-:W3:Y:S01]  /*2ba0*/  LDSM.16.M88.4 R196, [R216] ;  /* 0x00000000d8c4783b */ /* 0x000ee20000000200 */
[-C--:B------:R-:W-:Y:S05]  /*2bb0*/  HMMA.16816.F32.BF16 R12, R28, R18.reuse, RZ ;  /* 0x000000121c0c723c */ /* 0x080fea00000418ff */
[----:B------:R-:W1:Y:S03]  /*2bc0*/  LDSM.16.M88.4 R200, [R217+0x2000] ;  /* 0x00200000d9c8783b */ /* 0x000e660000000200 */
[C---:B------:R-:W-:Y:S03]  /*2bd0*/  HMMA.16816.F32.BF16 R16, R32.reuse, R18, RZ ;  /* 0x000000122010723c */ /* 0x040fe600000418ff */
[----:B------:R-:W-:Y:S05]  /*2be0*/  LDSM.16.M88.4 R204, [R215+0x2000] ;  /* 0x00200000d7cc783b */ /* 0x000fea0000000200 */
        /* <DEDUP_REMOVED lines=16> */
[----:B------:R-:W-:Y:S01]  /*2cf0*/  LDSM.16.M88.4 R188, [R209+0x4000] ;  /* 0x00400000d1bc783b */ /* 0x000fe20000000200 */
[-C--:B---3--:R-:W-:Y:S08]  /*2d00*/  HMMA.16816.F32.BF16 R4, R192, R196.reuse, R4 ;  /* 0x000000c4c004723c */ /* 0x088ff00000041804 */
[C---:B------:R-:W-:Y:S08]  /*2d10*/  HMMA.16816.F32.BF16 R8, R200.reuse, R196, R8 ;  /* 0x000000c4c808723c */ /* 0x040ff00000041808 */
[-C--:B------:R-:W-:Y:S08]  /*2d20*/  HMMA.16816.F32.BF16 R12, R200, R198.reuse, R12 ;  /* 0x000000c6c80c723c */ /* 0x080ff0000004180c */
[C---:B------:R-:W-:Y:S01]  /*2d30*/  HMMA.16816.F32.BF16 R16, R192.reuse, R198, R16 ;  /* 0x000000c6c010723c */ /* 0x040fe20000041810 */
[----:B------:R-:W3:Y:S07]  /*2d40*/  LDSM.16.M88.4 R196, [R218+0x1000] ;  /* 0x00100000dac4783b */ /* 0x000eee0000000200 */
[-C--:B----4-:R-:W-:Y:S08]  /*2d50*/  HMMA.16816.F32.BF16 R20, R192, R172.reuse, R20 ;  /* 0x000000acc014723c */ /* 0x090ff00000041814 */
[C---:B------:R-:W-:Y:S08]  /*2d60*/  HMMA.16816.F32.BF16 R24, R200.reuse, R172, R24 ;  /* 0x000000acc818723c */ /* 0x040ff00000041818 */
[-C--:B------:R-:W-:Y:S01]  /*2d70*/  HMMA.16816.F32.BF16 R28, R200, R174.reuse, R28 ;  /* 0x000000aec81c723c */ /* 0x080fe2000004181c */
[----:B------:R-:W4:Y:S07]  /*2d80*/  LDSM.16.M88.4 R200, [R209+0x6000] ;  /* 0x00600000d1c8783b */ /* 0x000f2e0000000200 */
[----:B------:R-:W-:Y:S01]  /*2d90*/  HMMA.16816.F32.BF16 R32, R192, R174, R32 ;  /* 0x000000aec020723c */ /* 0x000fe20000041820 */
[----:B------:R-:W5:Y:S06]  /*2da0*/  LDSM.16.M88.4 R172, [R218+0x1800] ;  /* 0x00180000daac783b */ /* 0x000f6c0000000200 */
[----:B------:R-:W-:Y:S01]  /*2db0*/  LDSM.16.M88.4 R192, [R221] ;  /* 0x00000000ddc0783b */ /* 0x000fe20000000200 */
[-C--:B-1----:R-:W-:Y:S08]  /*2dc0*/  HMMA.16816.F32.BF16 R4, R180, R184.reuse, R4 ;  /* 0x000000b8b404723c */ /* 0x082ff00000041804 */
[C---:B------:R-:W-:Y:S08]  /*2dd0*/  HMMA.16816.F32.BF16 R8, R204.reuse, R184, R8 ;  /* 0x000000b8cc08723c */ /* 0x040ff00000041808 */
[-C--:B------:R-:W-:Y:S08]  /*2de0*/  HMMA.16816.F32.BF16 R12, R204, R186.reuse, R12 ;  /* 0x000000bacc0c723c */ /* 0x080ff0000004180c */
[C---:B------:R-:W-:Y:S01]  /*2df0*/  HMMA.16816.F32.BF16 R16, R180.reuse, R186, R16 ;  /* 0x000000bab410723c */ /* 0x040fe20000041810 */
[----:B------:R-:W1:Y:S07]  /*2e00*/  LDSM.16.M88.4 R184, [R211+0x4000] ;  /* 0x00400000d3b8783b */ /* 0x000e6e0000000200 */
[-C--:B--2---:R-:W-:Y:S08]  /*2e10*/  HMMA.16816.F32.BF16 R20, R180, R176.reuse, R20 ;  /* 0x000000b0b414723c */ /* 0x084ff00000041814 */
[C---:B------:R-:W-:Y:S08]  /*2e20*/  HMMA.16816.F32.BF16 R24, R204.reuse, R176, R24 ;  /* 0x000000b0cc18723c */ /* 0x040ff00000041818 */
[-C--:B------:R-:W-:Y:S01]  /*2e30*/  HMMA.16816.F32.BF16 R28, R204, R178.reuse, R28 ;  /* 0x000000b2cc1c723c */ /* 0x080fe2000004181c */
[----:B------:R-:W2:Y:S07]  /*2e40*/  LDSM.16.M88.4 R204, [R211+0x6000] ;  /* 0x00600000d3cc783b */ /* 0x000eae0000000200 */
[----:B------:R-:W-:Y:S01]  /*2e50*/  HMMA.16816.F32.BF16 R32, R180, R178, R32 ;  /* 0x000000b2b420723c */ /* 0x000fe20000041820 */
[----:B------:R-:W1:Y:S06]  /*2e60*/  LDSM.16.M88.4 R176, [R220] ;  /* 0x00000000dcb0783b */ /* 0x000e6c0000000200 */
[----:B------:R-:W-:Y:S01]  /*2e70*/  LDSM.16.M88.4 R180, [R217+0x4000] ;  /* 0x00400000d9b4783b */ /* 0x000fe20000000200 */
[-C--:B---3--:R-:W-:Y:S08]  /*2e80*/  HMMA.16816.F32.BF16 R4, R188, R196.reuse, R4 ;  /* 0x000000c4bc04723c */ /* 0x088ff00000041804 */
[C---:B----4-:R-:W-:Y:S08]  /*2e90*/  HMMA.16816.F32.BF16 R8, R200.reuse, R196, R8 ;  /* 0x000000c4c808723c */ /* 0x050ff00000041808 */
[-C--:B------:R-:W-:Y:S08]  /*2ea0*/  HMMA.16816.F32.BF16 R12, R200, R198.reuse, R12 ;  /* 0x000000c6c80c723c */ /* 0x080ff0000004180c */
[C---:B------:R-:W-:Y:S01]  /*2eb0*/  HMMA.16816.F32.BF16 R16, R188.reuse, R198, R16 ;  /* 0x000000c6bc10723c */ /* 0x040fe20000041810 */
[----:B------:R-:W3:Y:S07]  /*2ec0*/  LDSM.16.M88.4 R196, [R216+0x1000] ;  /* 0x00100000d8c4783b */ /* 0x000eee0000000200 */
[-C--:B-----5:R-:W-:Y:S08]  /*2ed0*/  HMMA.16816.F32.BF16 R20, R188, R172.reuse, R20 ;  /* 0x000000acbc14723c */ /* 0x0a0ff00000041814 */
[C---:B------:R-:W-:Y:S08]  /*2ee0*/  HMMA.16816.F32.BF16 R24, R200.reuse, R172, R24 ;  /* 0x000000acc818723c */ /* 0x040ff00000041818 */
[-C--:B------:R-:W-:Y:S01]  /*2ef0*/  HMMA.16816.F32.BF16 R28, R200, R174.reuse, R28 ;  /* 0x000000aec81c723c */ /* 0x080fe2000004181c */
[----:B------:R-:W4:Y:S07]  /*2f00*/  LDSM.16.M88.4 R200, [R217+0x6000] ;  /* 0x00600000d9c8783b */ /* 0x000f2e0000000200 */
[----:B------:R-:W-:Y:S01]  /*2f10*/  HMMA.16816.F32.BF16 R32, R188, R174, R32 ;  /* 0x000000aebc20723c */ /* 0x000fe20000041820 */
[----:B------:R-:W5:Y:S06]  /*2f20*/  LDSM.16.M88.4 R172, [R216+0x1800] ;  /* 0x00180000d8ac783b */ /* 0x000f6c0000000200 */
[----:B------:R-:W-:Y:S01]  /*2f30*/  LDSM.16.M88.4 R188, [R215+0x4000] ;  /* 0x00400000d7bc783b */ /* 0x000fe20000000200 */
[-C--:B-1----:R-:W-:Y:S08]  /*2f40*/  HMMA.16816.F32.BF16 R4, R184, R192.reuse, R4 ;  /* 0x000000c0b804723c */ /* 0x082ff00000041804 */
[C---:B--2---:R-:W-:Y:S08]  /*2f50*/  HMMA.16816.F32.BF16 R8, R204.reuse, R192, R8 ;  /* 0x000000c0cc08723c */ /* 0x044ff00000041808 */
[-C--:B------:R-:W-:Y:S08]  /*2f60*/  HMMA.16816.F32.BF16 R12, R204, R194.reuse, R12 ;  /* 0x000000c2cc0c723c */ /* 0x080ff0000004180c */
[C---:B------:R-:W-:Y:S01]  /*2f70*/  HMMA.16816.F32.BF16 R16, R184.reuse, R194, R16 ;  /* 0x000000c2b810723c */ /* 0x040fe20000041810 */
[----:B------:R-:W1:Y:S07]  /*2f80*/  LDSM.16.M88.4 R192, [R214+0x1000] ;  /* 0x00100000d6c0783b */ /* 0x000e6e0000000200 */
[-C--:B------:R-:W-:Y:S08]  /*2f90*/  HMMA.16816.F32.BF16 R20, R184, R176.reuse, R20 ;  /* 0x000000b0b814723c */ /* 0x080ff00000041814 */
[C---:B------:R-:W-:Y:S08]  /*2fa0*/  HMMA.16816.F32.BF16 R24, R204.reuse, R176, R24 ;  /* 0x000000b0cc18723c */ /* 0x040ff00000041818 */
[-C--:B------:R-:W-:Y:S01]  /*2fb0*/  HMMA.16816.F32.BF16 R28, R204, R178.reuse, R28 ;  /* 0x000000b2cc1c723c */ /* 0x080fe2000004181c */
[----:B------:R-:W2:Y:S07]  /*2fc0*/  LDSM.16.M88.4 R204, [R215+0x6000] ;  /* 0x00600000d7cc783b */ /* 0x000eae0000000200 */
[----:B------:R-:W-:Y:S01]  /*2fd0*/  HMMA.16816.F32.BF16 R32, R184, R178, R32 ;  /* 0x000000b2b820723c */ /* 0x000fe20000041820 */
[----:B------:R-:W1:Y:S01]  /*2fe0*/  LDSM.16.M88.4 R176, [R214+0x1800] ;  /* 0x00180000d6b0783b */ /* 0x000e620000000200 */
[----:B------:R-:W-:Y:S05]  /*2ff0*/  DEPBAR.LE SB0, 0x0 ;  /* 0x000080000000791a */ /* 0x000fea0000000000 */
[----:B------:R-:W-:Y:S01]  /*3000*/  BAR.SYNC.DEFER_BLOCKING 0x0 ;  /* 0x0000000000007b1d */ /* 0x000fe20000010000 */
[-C--:B---3--:R-:W-:Y:S08]  /*3010*/  HMMA.16816.F32.BF16 R4, R180, R196.reuse, R4 ;  /* 0x000000c4b404723c */ /* 0x088ff00000041804 */
[C---:B----4-:R-:W-:Y:S08]  /*3020*/  HMMA.16816.F32.BF16 R8, R200.reuse, R196, R8 ;  /* 0x000000c4c808723c */ /* 0x050ff00000041808 */
[-C--:B------:R-:W-:Y:S08]  /*3030*/  HMMA.16816.F32.BF16 R12, R200, R198.reuse, R12 ;  /* 0x000000c6c80c723c */ /* 0x080ff0000004180c */
[C---:B------:R-:W-:Y:S08]  /*3040*/  HMMA.16816.F32.BF16 R16, R180.reuse, R198, R16 ;  /* 0x000000c6b410723c */ /* 0x040ff00000041810 */
[-C--:B-----5:R-:W-:Y:S08]  /*3050*/  HMMA.16816.F32.BF16 R20, R180, R172.reuse, R20 ;  /* 0x000000acb414723c */ /* 0x0a0ff00000041814 */
[C---:B------:R-:W-:Y:S08]  /*3060*/  HMMA.16816.F32.BF16 R24, R200.reuse, R172, R24 ;  /* 0x000000acc818723c */ /* 0x040ff00000041818 */
[-C--:B------:R-:W-:Y:S08]  /*3070*/  HMMA.16816.F32.BF16 R28, R200, R174.reuse, R28 ;  /* 0x000000aec81c723c */ /* 0x080ff0000004181c */
[----:B------:R-:W-:Y:S08]  /*3080*/  HMMA.16816.F32.BF16 R32, R180, R174, R32 ;  /* 0x000000aeb420723c */ /* 0x000ff00000041820 */
[-C--:B-1----:R-:W-:Y:S08]  /*3090*/  HMMA.16816.F32.BF16 R4, R188, R192.reuse, R4 ;  /* 0x000000c0bc04723c */ /* 0x082ff00000041804 */
[C---:B--2---:R-:W-:Y:S08]  /*30a0*/  HMMA.16816.F32.BF16 R8, R204.reuse, R192, R8 ;  /* 0x000000c0cc08723c */ /* 0x044ff00000041808 */
[-C--:B------:R-:W-:Y:S08]  /*30b0*/  HMMA.16816.F32.BF16 R12, R204, R194.reuse, R12 ;  /* 0x000000c2cc0c723c */ /* 0x080ff0000004180c */
[C---:B------:R-:W-:Y:S08]  /*30c0*/  HMMA.16816.F32.BF16 R16, R188.reuse, R194, R16 ;  /* 0x000000c2bc10723c */ /* 0x040ff00000041810 */
[-C--:B------:R-:W-:Y:S08]  /*30d0*/  HMMA.16816.F32.BF16 R20, R188, R176.reuse, R20 ;  /* 0x000000b0bc14723c */ /* 0x080ff00000041814 */
[C---:B------:R-:W-:Y:S08]  /*30e0*/  HMMA.16816.F32.BF16 R24, R204.reuse, R176, R24 ;  /* 0x000000b0cc18723c */ /* 0x040ff00000041818 */
[-C--:B------:R-:W-:Y:S08]  /*30f0*/  HMMA.16816.F32.BF16 R28, R204, R178.reuse, R28 ;  /* 0x000000b2cc1c723c */ /* 0x080ff0000004181c */
[----:B------:R-:W-:Y:S01]  /*3100*/  HMMA.16816.F32.BF16 R32, R188, R178, R32 ;  /* 0x000000b2bc20723c */ /* 0x000fe20000041820 */
[----:B------:R-:W-:-:S07]  /*3110*/  @P0 BRA `(.L_x_885) ;  /* 0xfffff68000000947 */ /* 0x000fce000383ffff */
.L_x_884:
        /* <DEDUP_REMOVED lines=398> */
.L_x_882:
[----:B------:R-:W2:Y:S01]  /*4a00*/  LDL R174, [R1] ;  /* 0x0000000001ae7983 */ /* 0x000ea20000100800 */
[----:B------:R-:W-:Y:S01]  /*4a10*/  ULDC.U8 UR4, c[0x0][0x329] ;  /* 0x0000ca4000047ab9 */ /* 0x000fe20000000000 */
[----:B------:R-:W-:Y:S01]  /*4a20*/  BSSY B0, `(.L_x_886) ;  /* 0x00001a6000007945 */ /* 0x000fe20003800000 */
[----:B------:R-:W-:Y:S01]  /*4a30*/  ULDC.U8 UR5, c[0x0][0x328] ;  /* 0x0000ca0000057ab9 */ /* 0x000fe20000000000 */
[----:B------:R-:W1:Y:S01]  /*4a40*/  SHFL.BFLY PT, R0, R245, 0x2, 0x1f ;  /* 0x0c401f00f5007f89 */ /* 0x000e6200000e0000 */
[----:B------:R-:W-:-:S02]  /*4a50*/  ISETP.NE.AND P0, PT, RZ, UR4, PT ;  /* 0x00000004ff007c0c */ /* 0x000fc4000bf05270 */
[----:B------:R-:W-:Y:S01]  /*4a60*/  ISETP.NE.AND P3, PT, RZ, UR5, PT ;  /* 0x00000005ff007c0c */ /* 0x000fe2000bf65270 */
[----:B------:R-:W3:Y:S04]  /*4a70*/  SHFL.BFLY PT, R5, R243, 0x2, 0x1f ;  /* 0x0c401f00f3057f89 */ /* 0x000ee800000e0000 */
[----:B------:R-:W4:Y:S04]  /*4a80*/  SHFL.BFLY PT, R2, R244, 0x2, 0x1f ;  /* 0x0c401f00f4027f89 */ /* 0x000f2800000e0000 */
[----:B------:R-:W5:Y:S02]  /*4a90*/  SHFL.BFLY PT, R4, R242, 0x2, 0x1f ;  /* 0x0c401f00f2047f89 */ /* 0x000f6400000e0000 */
[----:B------:R-:W-:-:S02]  /*4aa0*/  @P0 MOV R132, c[0x0][0x210] ;  /* 0x0000840000840a02 */ /* 0x000fc40000000f00 */
[----:B------:R-:W5:Y:S03]  /*4ab0*/  S2R R172, SR_TID.X ;  /* 0x0000000000ac7919 */ /* 0x000f660000002100 */
[----:B------:R-:W-:Y:S02]  /*4ac0*/  @P0 IMAD R132, R132, c[0x0][0x214], RZ ;  /* 0x0000850084840a24 */ /* 0x000fe400078e02ff */
[----:B-1----:R-:W-:Y:S02]  /*4ad0*/  FADD.FTZ R245, R0, R245 ;  /* 0x000000f500f57221 */ /* 0x002fe40000010000 */
[----:B---3--:R-:W-:-:S03]  /*4ae0*/  FADD.FTZ R243, R5, R243 ;  /* 0x000000f305f37221 */ /* 0x008fc60000010000 */
[----:B------:R-:W1:Y:S01]  /*4af0*/  SHFL.BFLY PT, R0, R245, 0x1, 0x1f ;  /* 0x0c201f00f5007f89 */ /* 0x000e6200000e0000 */
[----:B----4-:R-:W-:-:S03]  /*4b00*/  FADD.FTZ R244, R2, R244 ;  /* 0x000000f402f47221 */ /* 0x010fc60000010000 */
[----:B------:R-:W3:Y:S01]  /*4b10*/  SHFL.BFLY PT, R2, R243, 0x1, 0x1f ;  /* 0x0c201f00f3027f89 */ /* 0x000ee200000e0000 */
[----:B-----5:R-:W-:Y:S01]  /*4b20*/  FADD.FTZ R242, R4, R242 ;  /* 0x000000f204f27221 */ /* 0x020fe20000010000 */
[----:B------:R-:W-:Y:S02]  /*4b30*/  MOV R4, 0x3f800000 ;  /* 0x3f80000000047802 */ /* 0x000fe40000000f00 */
[----:B------:R-:W4:Y:S01]  /*4b40*/  SHFL.BFLY PT, R6, R244, 0x1, 0x1f ;  /* 0x0c201f00f4067f89 */ /* 0x000f2200000e0000 */
[----:B------:R-:W-:-:S03]  /*4b50*/  SHF.R.S32.HI R173, RZ, 0x1f, R172 ;  /* 0x0000001fffad7819 */ /* 0x000fc600000114ac */
[----:B------:R-:W5:Y:S01]  /*4b60*/  SHFL.BFLY PT, R5, R242, 0x1, 0x1f ;  /* 0x0c201f00f2057f89 */ /* 0x000f6200000e0000 */
[----:B------:R-:W-:-:S04]  /*4b70*/  LEA.HI R18, R173, R172, RZ, 0x2 ;  /* 0x000000acad127211 */ /* 0x000fc800078f10ff */
[----:B------:R-:W-:Y:S01]  /*4b80*/  SHF.R.S32.HI R8, RZ, 0x2, R18 ;  /* 0x00000002ff087819 */ /* 0x000fe20000011412 */
[----:B-1----:R-:W-:Y:S01]  /*4b90*/  FADD.FTZ R245, R245, R0 ;  /* 0x00000000f5f57221 */ /* 0x002fe20000010000 */
[----:B------:R-:W-:-:S04]  /*4ba0*/  MOV R0, 0x3f800000 ;  /* 0x3f80000000007802 */ /* 0x000fc80000000f00 */
[----:B------:R-:W-:Y:S01]  /*4bb0*/  FSETP.NE.FTZ.AND P6, PT, R245, RZ, PT ;  /* 0x000000fff500720b */ /* 0x000fe20003fd5000 */
[----:B---3--:R-:W-:Y:S01]  /*4bc0*/  FADD.FTZ R243, R243, R2 ;  /* 0x00000002f3f37221 */ /* 0x008fe20000010000 */
[----:B------:R-:W-:Y:S02]  /*4bd0*/  SHF.R.S32.HI R2, RZ, 0x1f, R18 ;  /* 0x0000001fff027819 */ /* 0x000fe40000011412 */
[----:B------:R-:W-:Y:S01]  /*4be0*/  LOP3.LUT R18, R18, 0x3ffffffc, RZ, 0xc0, !PT ;  /* 0x3ffffffc12127812 */ /* 0x000fe200078ec0ff */
[----:B----4-:R-:W-:Y:S01]  /*4bf0*/  FADD.FTZ R244, R244, R6 ;  /* 0x00000006f4f47221 */ /* 0x010fe20000010000 */
[----:B------:R-:W-:Y:S01]  /*4c00*/  LEA.HI R2, R2, R8, RZ, 0x3 ;  /* 0x0000000802027211 */ /* 0x000fe200078f18ff */
[----:B-----5:R-:W-:Y:S01]  /*4c10*/  FADD.FTZ R242, R242, R5 ;  /* 0x00000005f2f27221 */ /* 0x020fe20000010000 */
[----:B------:R-:W-:Y:S02]  /*4c20*/  IADD3 R18, -R18, R172, RZ ;  /* 0x000000ac12127210 */ /* 0x000fe40007ffe1ff */
[----:B------:R-:W-:-:S03]  /*4c30*/  LOP3.LUT R2, R2, 0xfffffff8, RZ, 0xc0, !PT ;  /* 0xfffffff802027812 */ /* 0x000fc600078ec0ff */
[----:B------:R-:W1:Y:S01]  /*4c40*/  @P6 MUFU.RCP R0, R245 ;  /* 0x000000f500006308 */ /* 0x000e620000001000 */
[----:B------:R-:W-:Y:S02]  /*4c50*/  FSETP.NE.FTZ.AND P5, PT, R244, RZ, PT ;  /* 0x000000fff400720b */ /* 0x000fe40003fb5000 */
[----:B------:R-:W-:Y:S02]  /*4c60*/  FSETP.NE.FTZ.AND P4, PT, R243, RZ, PT ;  /* 0x000000fff300720b */ /* 0x000fe40003f95000 */
[----:B------:R-:W-:-:S04]  /*4c70*/  @!P0 MOV R6, c[0x0][0x214] ;  /* 0x0000850000068a02 */ /* 0x000fc80000000f00 */
[----:B------:R-:W-:-:S05]  /*4c80*/  @!P0 SEL R132, R6, c[0x0][0x234], !P3 ;  /* 0x00008d0006848a07 */ /* 0x000fca0005800000 */
[----:B------:R-:W3:Y:S01]  /*4c90*/  @P5 MUFU.RCP R4, R244 ;  /* 0x000000f400045308 */ /* 0x000ee20000001000 */
[C---:B-1----:R-:W-:Y:S02]  /*4ca0*/  FMUL.FTZ R7, R0.reuse, R145 ;  /* 0x0000009100077220 */ /* 0x042fe40000410000 */
[C---:B------:R-:W-:Y:S02]  /*4cb0*/  FMUL.FTZ R144, R0.reuse, R144 ;  /* 0x0000009000907220 */ /* 0x040fe40000410000 */
[C---:B------:R-:W-:Y:S02]  /*4cc0*/  FMUL.FTZ R152, R0.reuse, R152 ;  /* 0x0000009800987220 */ /* 0x040fe40000410000 */
[C---:B------:R-:W-:Y:S01]  /*4cd0*/  FMUL.FTZ R153, R0.reuse, R153 ;  /* 0x0000009900997220 */ /* 0x040fe20000410000 */
[----:B------:R-:W-:Y:S01]  /*4ce0*/  F2FP.BF16.PACK_AB R7, R7, R144 ;  /* 0x000000900707723e */ /* 0x000fe200000010ff */
[C---:B------:R-:W-:Y:S02]  /*4cf0*/  FMUL.FTZ R13, R0.reuse, R36 ;  /* 0x00000024000d7220 */ /* 0x040fe40000410000 */
        /* <DEDUP_REMOVED lines=11> */
[----:B------:R-:W-:Y:S01]  /*4db0*/  MOV R68, 0x20 ;  /* 0x0000002000447802 */ /* 0x000fe20000000f00 */
[----:B------:R-:W-:-:S02]  /*4dc0*/  FMUL.FTZ R69, R0, R69 ;  /* 0x0000004500457220 */ /* 0x000fc40000410000 */
[C---:B------:R-:W-:Y:S02]  /*4dd0*/  FMUL.FTZ R80, R0.reuse, R80 ;  /* 0x0000005000507220 */ /* 0x040fe40000410000 */
[C---:B------:R-:W-:Y:S02]  /*4de0*/  FMUL.FTZ R81, R0.reuse, R81 ;  /* 0x0000005100517220 */ /* 0x040fe40000410000 */
[C---:B------:R-:W-:Y:S01]  /*4df0*/  FMUL.FTZ R145, R0.reuse, R84 ;  /* 0x0000005400917220 */ /* 0x040fe20000410000 */
[----:B------:R-:W-:Y:S01]  /*4e00*/  LEA.HI R84, R173, R172, RZ, 0x5 ;  /* 0x000000acad547211 */ /* 0x000fe200078f28ff */
[C---:B------:R-:W-:Y:S02]  /*4e10*/  FMUL.FTZ R85, R0.reuse, R85 ;  /* 0x0000005500557220 */ /* 0x040fe40000410000 */
[C---:B------:R-:W-:Y:S01]  /*4e20*/  FMUL.FTZ R96, R0.reuse, R96 ;  /* 0x0000006000607220 */ /* 0x040fe20000410000 */
[----:B------:R-:W-:Y:S01]  /*4e30*/  SHF.R.S32.HI R84, RZ, 0x5, R84 ;  /* 0x00000005ff547819 */ /* 0x000fe20000011454 */
[----:B------:R-:W-:-:S02]  /*4e40*/  FMUL.FTZ R97, R0, R97 ;  /* 0x0000006100617220 */ /* 0x000fc40000410000 */
[----:B------:R-:W-:Y:S01]  /*4e50*/  FMUL.FTZ R156, R0, R156 ;  /* 0x0000009c009c7220 */ /* 0x000fe20000410000 */
[----:B------:R-:W-:Y:S01]  /*4e60*/  LEA R18, R84, R18, 0x9 ;  /* 0x0000001254127211 */ /* 0x000fe200078e48ff */
        /* <DEDUP_REMOVED lines=8> */
[C---:B------:R-:W-:Y:S01]  /*4ef0*/  FMUL.FTZ R165, R0.reuse, R165 ;  /* 0x000000a500a57220 */ /* 0x040fe20000410000 */
[----:B------:R-:W-:Y:S01]  /*4f00*/  F2FP.BF16.PACK_AB R35, R121, R120 ;  /* 0x000000787923723e */ /* 0x000fe200000010ff */
[C---:B------:R-:W-:Y:S02]  /*4f10*/  FMUL.FTZ R168, R0.reuse, R168 ;  /* 0x000000a800a87220 */ /* 0x040fe40000410000 */
[----:B------:R-:W-:Y:S01]  /*4f20*/  FMUL.FTZ R169, R0, R169 ;  /* 0x000000a900a97220 */ /* 0x000fe20000410000 */
[----:B------:R-:W-:Y:S01]  /*4f30*/  IADD3 R0, R8, -R2, RZ ;  /* 0x8000000208007210 */ /* 0x000fe20007ffe0ff */
[C---:B---3--:R-:W-:Y:S01]  /*4f40*/  FMUL.FTZ R146, R4.reuse, R146 ;  /* 0x0000009204927220 */ /* 0x048fe20000410000 */
        /* <DEDUP_REMOVED lines=36> */
[C---:B------:R-:W-:Y:S01]  /*5190*/  FMUL.FTZ R87, R4.reuse, R87 ;  /* 0x0000005704577220 */ /* 0x040fe20000410000 */
[----:B------:R-:W-:Y:S01]  /*51a0*/  F2FP.BF16.PACK_AB R21, R21, R54 ;  /* 0x000000361515723e */ /* 0x000fe200000010ff */
[----:B------:R-:W-:Y:S01]  /*51b0*/  FMUL.FTZ R98, R4, R98 ;  /* 0x0000006204627220 */ /* 0x000fe20000410000 */
[----:B------:R-:W-:Y:S01]  /*51c0*/  F2FP.BF16.PACK_AB R55, R85, R145 ;  /* 0x000000915537723e */ /* 0x000fe200000010ff */
[C---:B-1----:R-:W-:Y:S01]  /*51d0*/  FMUL.FTZ R140, R2.reuse, R140 ;  /* 0x0000008c028c7220 */ /* 0x042fe20000410000 */
[----:B------:R-:W-:Y:S01]  /*51e0*/  F2FP.BF16.PACK_AB R54, R87, R86 ;  /* 0x000000565736723e */ /* 0x000fe200000010ff */
[----:B------:R-:W-:Y:S01]  /*51f0*/  FMUL.FTZ R5, R2, R141 ;  /* 0x0000008d02057220 */ /* 0x000fe20000410000 */
[----:B------:R-:W-:Y:S01]  /*5200*/  F2FP.BF16.PACK_AB R39, R161, R160 ;  /* 0x000000a0a127723e */ /* 0x000fe200000010ff */
[C---:B------:R-:W-:Y:S01]  /*5210*/  FMUL.FTZ R99, R4.reuse, R99 ;  /* 0x0000006304637220 */ /* 0x040fe20000410000 */
[----:B------:R-:W-:Y:S01]  /*5220*/  ISETP.NE.OR P3, PT, RZ, UR4, !P3 ;  /* 0x00000004ff007c0c */ /* 0x000fe2000df65670 */
[----:B------:R-:W1:Y:S01]  /*5230*/  @P1 MUFU.RCP R0, R242 ;  /* 0x000000f200001308 */ /* 0x000e620000001000 */
[C---:B------:R-:W-:Y:S01]  /*5240*/  FMUL.FTZ R158, R4.reuse, R158 ;  /* 0x0000009e049e7220 */ /* 0x040fe20000410000 */
[----:B------:R-:W-:Y:S01]  /*5250*/  F2FP.BF16.PACK_AB R5, R5, R140 ;  /* 0x0000008c0505723e */ /* 0x000fe200000010ff */
[----:B------:R-:W-:-:S02]  /*5260*/  FMUL.FTZ R159, R4, R159 ;  /* 0x0000009f049f7220 */ /* 0x000fc40000410000 */
[C---:B------:R-:W-:Y:S02]  /*5270*/  FMUL.FTZ R110, R4.reuse, R110 ;  /* 0x0000006e046e7220 */ /* 0x040fe40000410000 */
[C---:B------:R-:W-:Y:S02]  /*5280*/  FMUL.FTZ R111, R4.reuse, R111 ;  /* 0x0000006f046f7220 */ /* 0x040fe40000410000 */
[----:B------:R-:W-:Y:S01]  /*5290*/  FMUL.FTZ R162, R4, R162 ;  /* 0x000000a204a27220 */ /* 0x000fe20000410000 */
[----:B---3--:R-:W-:Y:S01]  /*52a0*/  IADD3 R7, R68, R20, RZ ;  /* 0x0000001444077210 */ /* 0x008fe20007ffe0ff */
[C---:B------:R-:W-:Y:S02]  /*52b0*/  FMUL.FTZ R163, R4.reuse, R163 ;  /* 0x000000a304a37220 */ /* 0x040fe40000410000 */
[C---:B------:R-:W-:Y:S02]  /*52c0*/  FMUL.FTZ R122, R4.reuse, R122 ;  /* 0x0000007a047a7220 */ /* 0x040fe40000410000 */
[C---:B------:R-:W-:Y:S01]  /*52d0*/  FMUL.FTZ R34, R4.reuse, R123 ;  /* 0x0000007b04227220 */ /* 0x040fe20000410000 */
[----:B------:R-:W-:Y:S01]  /*52e0*/  F2FP.BF16.PACK_AB R38, R163, R162 ;  /* 0x000000a2a326723e */ /* 0x000fe200000010ff */
[----:B------:R-:W-:-:S02]  /*52f0*/  FMUL.FTZ R166, R4, R166 ;  /* 0x000000a604a67220 */ /* 0x000fc40000410000 */
[----:B------:R-:W-:Y:S01]  /*5300*/  FMUL.FTZ R167, R4, R167 ;  /* 0x000000a704a77220 */ /* 0x000fe20000410000 */
[----:B------:R-:W-:Y:S01]  /*5310*/  F2FP.BF16.PACK_AB R34, R34, R122 ;  /* 0x0000007a2222723e */ /* 0x000fe200000010ff */
[C---:B------:R-:W-:Y:S02]  /*5320*/  FMUL.FTZ R170, R4.reuse, R170 ;  /* 0x000000aa04aa7220 */ /* 0x040fe40000410000 */
[----:B------:R-:W-:Y:S02]  /*5330*/  FMUL.FTZ R171, R4, R171 ;  /* 0x000000ab04ab7220 */ /* 0x000fe40000410000 */
[C---:B------:R-:W-:Y:S02]  /*5340*/  FMUL.FTZ R12, R2.reuse, R40 ;  /* 0x00000028020c7220 */ /* 0x040fe40000410000 */
[C---:B------:R-:W-:Y:S02]  /*5350*/  FMUL.FTZ R14, R2.reuse, R41 ;  /* 0x00000029020e7220 */ /* 0x040fe40000410000 */
[----:B------:R-:W-:-:S02]  /*5360*/  FMUL.FTZ R16, R2, R44 ;  /* 0x0000002c02107220 */ /* 0x000fc40000410000 */
[----:B------:R-:W-:Y:S01]  /*5370*/  FMUL.FTZ R24, R2, R45 ;  /* 0x0000002d02187220 */ /* 0x000fe20000410000 */
        /* <DEDUP_REMOVED lines=111> */
[----:B------:R5:W-:Y:S04]  /*5a70*/  STS [R20+0x2000], R8 ;  /* 0x0020000814007388 */ /* 0x000be80000000800 */
[----:B------:R-:W-:Y:S01]  /*5a80*/  STS [R20+0x2400], R11 ;  /* 0x0024000b14007388 */ /* 0x000fe20000000800 */
[----:B-1----:R-:W-:-:S02]  /*5a90*/  IADD3 R0, R18, R68, RZ ;  /* 0x0000004412007210 */ /* 0x002fc40007ffe0ff */
[----:B---3--:R-:W-:-:S03]  /*5aa0*/  MOV R5, 0x40 ;  /* 0x0000004000057802 */ /* 0x008fc60000000f00 */
[----:B------:R-:W-:Y:S01]  /*5ab0*/  STS [R0], R10 ;  /* 0x0000000a00007388 */ /* 0x000fe20000000800 */
[----:B------:R-:W-:-:S03]  /*5ac0*/  SEL R5, R5, 0xffffffc0, !P2 ;  /* 0xffffffc005057807 */ /* 0x000fc60005000000 */
[----:B------:R1:W-:Y:S01]  /*5ad0*/  STS [R0+0x400], R9 ;  /* 0x0004000900007388 */ /* 0x0003e20000000800 */
[----:B----4-:R-:W-:-:S03]  /*5ae0*/  IADD3 R4, R18, R5, RZ ;  /* 0x0000000512047210 */ /* 0x010fc60007ffe0ff */
[----:B------:R3:W-:Y:S01]  /*5af0*/  STS [R7], R13 ;  /* 0x0000000d07007388 */ /* 0x0007e20000000800 */
[----:B------:R-:W-:Y:S01]  /*5b00*/  IADD3 R6, R5, R20, RZ ;  /* 0x0000001405067210 */ /* 0x000fe20007ffe0ff */
[----:B-----5:R-:W4:Y:S01]  /*5b10*/  @P4 MUFU.LG2 R8, R243 ;  /* 0x000000f300084308 */ /* 0x020f220000000c00 */
[-C--:B------:R-:W-:Y:S01]  /*5b20*/  IADD3 R2, R0, R5.reuse, RZ ;  /* 0x0000000500027210 */ /* 0x080fe20007ffe0ff */
[----:B------:R-:W-:Y:S01]  /*5b30*/  STS [R7+0x400], R12 ;  /* 0x0004000c07007388 */ /* 0x000fe20000000800 */
[----:B------:R-:W-:-:S03]  /*5b40*/  IADD3 R5, R7, R5, RZ ;  /* 0x0000000507057210 */ /* 0x000fc60007ffe0ff */
[----:B------:R5:W-:Y:S04]  /*5b50*/  STS [R0+0x2000], R14 ;  /* 0x0020000e00007388 */ /* 0x000be80000000800 */
[----:B------:R2:W-:Y:S04]  /*5b60*/  STS [R0+0x2400], R15 ;  /* 0x0024000f00007388 */ /* 0x0005e80000000800 */
[----:B------:R-:W-:Y:S01]  /*5b70*/  STS [R7+0x2000], R24 ;  /* 0x0020001807007388 */ /* 0x000fe20000000800 */
[----:B----4-:R-:W-:-:S03]  /*5b80*/  @P4 FMUL.FTZ R8, R8, 0.69314718246459960938 ;  /* 0x3f31721808084820 */ /* 0x010fc60000410000 */
[----:B------:R-:W-:Y:S01]  /*5b90*/  STS [R7+0x2400], R23 ;  /* 0x0024001707007388 */ /* 0x000fe20000000800 */
[----:B-1----:R-:W1:Y:S03]  /*5ba0*/  @P5 MUFU.LG2 R9, R244 ;  /* 0x000000f400095308 */ /* 0x002e660000000c00 */
[----:B------:R-:W-:Y:S01]  /*5bb0*/  STS [R4], R22 ;  /* 0x0000001604007388 */ /* 0x000fe20000000800 */
[----:B---3--:R-:W-:Y:S01]  /*5bc0*/  MOV R13, 0x7f800000 ;  /* 0x7f800000000d7802 */ /* 0x008fe20000000f00 */
[----:B------:R-:W-:Y:S02]  /*5bd0*/  @P4 FFMA.FTZ R13, R134, c[0x0][0x238], R8 ;  /* 0x00008e00860d4a23 */ /* 0x000fe40000010008 */
[----:B------:R-:W-:Y:S04]  /*5be0*/  STS [R4+0x400], R21 ;  /* 0x0004001504007388 */ /* 0x000fe80000000800 */
[----:B------:R-:W-:Y:S01]  /*5bf0*/  STS [R6], R17 ;  /* 0x0000001106007388 */ /* 0x000fe20000000800 */
[----:B-----5:R-:W-:-:S03]  /*5c00*/  MOV R14, 0x7f800000 ;  /* 0x7f800000000e7802 */ /* 0x020fc60000000f00 */
[----:B------:R3:W-:Y:S01]  /*5c10*/  STS [R6+0x400], R16 ;  /* 0x0004001006007388 */ /* 0x0007e20000000800 */
[----:B-1----:R-:W-:Y:S01]  /*5c20*/  @P5 FMUL.FTZ R9, R9, 0.69314718246459960938 ;  /* 0x3f31721809095820 */ /* 0x002fe20000410000 */
[----:B--2---:R-:W-:Y:S02]  /*5c30*/  MOV R15, 0x7f800000 ;  /* 0x7f800000000f7802 */ /* 0x004fe40000000f00 */
[----:B------:R-:W-:Y:S01]  /*5c40*/  STS [R4+0x2000], R19 ;  /* 0x0020001304007388 */ /* 0x000fe20000000800 */
[----:B------:R-:W-:-:S03]  /*5c50*/  @P5 FFMA.FTZ R15, R135, c[0x0][0x238], R9 ;  /* 0x00008e00870f5a23 */ /* 0x000fc60000010009 */
[----:B------:R-:W-:Y:S04]  /*5c60*/  STS [R4+0x2400], R25 ;  /* 0x0024001904007388 */ /* 0x000fe80000000800 */
[----:B------:R-:W-:Y:S04]  /*5c70*/  STS [R6+0x2000], R65 ;  /* 0x0020004106007388 */ /* 0x000fe80000000800 */
        /* <DEDUP_REMOVED lines=34> */
[----:B--2---:R-:W1:Y:S03]  /*5ea0*/  @P1 MUFU.LG2 R7, R242 ;  /* 0x000000f200071308 */ /* 0x004e660000000c00 */
[----:B------:R-:W-:Y:S04]  /*5eb0*/  STS [R6+0x6000], R33 ;  /* 0x0060002106007388 */ /* 0x000fe80000000800 */
[----:B------:R2:W-:Y:S04]  /*5ec0*/  STS [R6+0x6400], R32 ;  /* 0x0064002006007388 */ /* 0x0005e80000000800 */
[----:B------:R-:W-:Y:S04]  /*5ed0*/  STS [R2+0x4000], R31 ;  /* 0x0040001f02007388 */ /* 0x000fe80000000800 */
[----:B------:R-:W-:Y:S01]  /*5ee0*/  STS [R2+0x4400], R30 ;  /* 0x0044001e02007388 */ /* 0x000fe20000000800 */
[----:B-1----:R-:W-:-:S03]  /*5ef0*/  @P1 FMUL.FTZ R7, R7, 0.69314718246459960938 ;  /* 0x3f31721807071820 */ /* 0x002fc60000410000 */
[----:B------:R-:W-:Y:S01]  /*5f00*/  STS [R5+0x4000], R27 ;  /* 0x0040001b05007388 */ /* 0x000fe20000000800 */
[----:B------:R-:W-:-:S03]  /*5f10*/  @P1 FFMA.FTZ R14, R3, c[0x0][0x238], R7 ;  /* 0x00008e00030e1a23 */ /* 0x000fc60000010007 */
[----:B------:R-:W-:Y:S04]  /*5f20*/  STS [R5+0x4400], R26 ;  /* 0x0044001a05007388 */ /* 0x000fe80000000800 */
[----:B------:R-:W-:Y:S04]  /*5f30*/  STS [R2+0x6000], R29 ;  /* 0x0060001d02007388 */ /* 0x000fe80000000800 */
[----:B------:R1:W-:Y:S01]  /*5f40*/  STS [R2+0x6400], R28 ;  /* 0x0064001c02007388 */ /* 0x0003e20000000800 */
[----:B--2---:R-:W-:Y:S02]  /*5f50*/  @P0 MOV R6, c[0x0][0x210] ;  /* 0x0000840000060a02 */ /* 0x004fe40000000f00 */
[----:B------:R-:W-:Y:S01]  /*5f60*/  @!P0 MOV R6, 0x1 ;  /* 0x0000000100068802 */ /* 0x000fe20000000f00 */
[----:B------:R-:W-:Y:S04]  /*5f70*/  STS [R5+0x6000], R67 ;  /* 0x0060004305007388 */ /* 0x000fe80000000800 */
[----:B------:R2:W-:Y:S04]  /*5f80*/  STS [R5+0x6400], R66 ;  /* 0x0064004205007388 */ /* 0x0005e80000000800 */
[----:B------:R-:W-:Y:S06]  /*5f90*/  BAR.SYNC.DEFER_BLOCKING 0x0 ;  /* 0x0000000000007b1d */ /* 0x000fec0000010000 */
[----:B------:R-:W3:Y:S04]  /*5fa0*/  S2R R18, SR_CTAID.Y ;  /* 0x0000000000127919 */ /* 0x000ee80000002600 */
[----:B------:R-:W4:Y:S01]  /*5fb0*/  S2R R19, SR_CTAID.Z ;  /* 0x0000000000137919 */ /* 0x000f220000002700 */
[----:B-1----:R-:W1:Y:S03]  /*5fc0*/  @P6 MUFU.LG2 R2, R245 ;  /* 0x000000f500026308 */ /* 0x002e660000000c00 */
[----:B------:R-:W5:Y:S01]  /*5fd0*/  S2R R17, SR_CTAID.X ;  /* 0x0000000000117919 */ /* 0x000f620000002500 */
[----:B--2---:R-:W-:-:S03]  /*5fe0*/  CS2R R4, SRZ ;  /* 0x0000000000047805 */ /* 0x004fc6000001ff00 */
[----:B------:R2:W2:Y:S04]  /*5ff0*/  LDS.128 R20, [R223] ;  /* 0x00000000df147984 */ /* 0x0004a80000000c00 */
[----:B------:R2:W2:Y:S01]  /*6000*/  LDS.128 R28, [R223+0x800] ;  /* 0x00080000df1c7984 */ /* 0x0004a20000000c00 */
[----:B-1----:R-:W-:Y:S02]  /*6010*/  @P6 FMUL.FTZ R2, R2, 0.69314718246459960938 ;  /* 0x3f31721802026820 */ /* 0x002fe40000410000 */
[C---:B---3--:R-:W-:Y:S01]  /*6020*/  IMAD R0, R18.reuse, R0, RZ ;  /* 0x0000000012007224 */ /* 0x048fe200078e02ff */
[----:B------:R1:W3:Y:S01]  /*6030*/  LDS.128 R36, [R223+0x1000] ;  /* 0x00100000df247984 */ /* 0x0002e20000000c00 */
[----:B------:R-:W-:Y:S02]  /*6040*/  @!P3 IMAD R10, R18, c[0x0][0x214], RZ ;  /* 0x00008500120aba24 */ /* 0x000fe400078e02ff */
[----:B------:R-:W-:Y:S01]  /*6050*/  @P6 FFMA.FTZ R16, R136, c[0x0][0x238], R2 ;  /* 0x00008e0088106a23 */ /* 0x000fe20000010002 */
[----:B------:R1:W1:Y:S01]  /*6060*/  LDS.128 R44, [R223+0x1800] ;  /* 0x00180000df2c7984 */ /* 0x0002620000000c00 */
[----:B------:R-:W-:-:S02]  /*6070*/  SEL R0, R0, RZ, P3 ;  /* 0x000000ff00007207 */ /* 0x000fc40001800000 */
[----:B------:R-:W-:Y:S01]  /*6080*/  @!P3 SHF.R.S32.HI R5, RZ, 0x1f, R10 ;  /* 0x0000001fff05b819 */ /* 0x000fe2000001140a */
[----:B------:R1:W1:Y:S01]  /*6090*/  LDS.128 R56, [R223+0x2000] ;  /* 0x00200000df387984 */ /* 0x0002620000000c00 */
[----:B------:R-:W-:Y:S01]  /*60a0*/  @!P3 MOV R4, R10 ;  /* 0x0000000a0004b202 */ /* 0x000fe20000000f00 */
[----:B----4-:R-:W-:Y:S01]  /*60b0*/  IMAD R2, R19, R132, R0 ;  /* 0x0000008413027224 */ /* 0x010fe200078e0200 */
[----:B------:R-:W-:Y:S01]  /*60c0*/  LOP3.LUT P3, RZ, R174, 0x3, RZ, 0xc0, !PT ;  /* 0x00000003aeff7812 */ /* 0x000fe2000786c0ff */
[----:B------:R4:W1:Y:S01]  /*60d0*/  LDS.128 R80, [R223+0x2800] ;  /* 0x00280000df507984 */ /* 0x0008620000000c00 */
[----:B-----5:R-:W-:-:S03]  /*60e0*/  IMAD R0, R17, R6, RZ ;  /* 0x0000000611007224 */ /* 0x020fc600078e02ff */
[----:B------:R4:W1:Y:S02]  /*60f0*/  LDS.128 R76, [R223+0x3000] ;  /* 0x00300000df4c7984 */ /* 0x0008640000000c00 */
[----:B------:R-:W-:Y:S02]  /*6100*/  SHF.L.U32 R0, R0, 0x7, RZ ;  /* 0x0000000700007819 */ /* 0x000fe400000006ff */
[----:B------:R4:W1:Y:S02]  /*6110*/  LDS.128 R72, [R223+0x3800] ;  /* 0x00380000df487984 */ /* 0x0008640000000c00 */
[----:B------:R-:W-:Y:S02]  /*6120*/  IADD3 R10, P2, P0, R0, R4, R2 ;  /* 0x00000004000a7210 */ /* 0x000fe4000785e002 */
[----:B------:R4:W1:Y:S01]  /*6130*/  LDS.128 R24, [R223+0x4000] ;  /* 0x00400000df187984 */ /* 0x0008620000000c00 */
[----:B------:R-:W-:Y:S02]  /*6140*/  SHF.R.S32.HI R0, RZ, 0x1f, R0 ;  /* 0x0000001fff007819 */ /* 0x000fe40000011400 */
        /* <DEDUP_REMOVED lines=10> */
[----:B--23--:R-:W-:Y:S01]  /*61f0*/  SHF.R.S32.HI R2, RZ, 0x1f, R84 ;  /* 0x0000001fff027819 */ /* 0x00cfe20000011454 */
        /* <DEDUP_REMOVED lines=40> */
.L_x_887:
[----:B--23--:R-:W-:Y:S05]  /*6480*/  BSYNC B0 ;  /* 0x0000000000007941 */ /* 0x00cfea0003800000 */
.L_x_886:
        /* <DEDUP_REMOVED lines=59> */
.L_x_888:
        /* <DEDUP_REMOVED lines=12> */
.L_x_2387:


//--------------------- .text._ZN5flash16flash_fwd_kernelI23Flash_fwd_kernel_traitsILi128ELi128ELi32ELi4ELb0ELb0EN7cutlass10bfloat16_tE19Flash_kernel_traitsILi128ELi128ELi32ELi4ES3_EELb0ELb0ELb0ELb0ELb0ELb0ELb0ELb0EEEvNS_16Flash_fwd_paramsE --------------------------
	.section	.text._ZN5flash16flash_fwd_kernelI23Flash_fwd_kernel_traitsILi128ELi128ELi32ELi4ELb0ELb0EN7cutlass10bfloat16_tE19Flash_kernel_traitsILi128ELi128ELi32ELi4ES3_EELb0ELb0ELb0ELb0ELb0ELb0ELb0ELb0EEEvNS_16Flash_fwd_paramsE,"ax",@progbits
	.sectioninfo	@"SHI_REGISTERS=255"
	.align	128
        .global         _ZN5flash16flash_fwd_kernelI23Flash_fwd_kernel_traitsILi128ELi128ELi32ELi4ELb0ELb0EN7cutlass10bfloat16_tE19Flash_kernel_traitsILi128ELi128ELi32ELi4ES3_EELb0ELb0ELb0ELb0ELb0ELb0ELb0ELb0EEEvNS_16Flash_fwd_paramsE
        .type           _ZN5flash16flash_fwd_kernelI23Flash_fwd_kernel_traitsILi128ELi128ELi32ELi4ELb0ELb0EN7cutlass10bfloat16_tE19Flash_kernel_traitsILi128ELi128ELi32ELi4ES3_EELb0ELb0ELb0ELb0ELb0ELb0ELb0ELb0EEEvNS_16Flash_fwd_paramsE,@function
        .size           _ZN5flash16flash_fwd_kernelI23Flash_fwd_kernel_traitsILi128ELi128ELi32ELi4ELb0ELb0EN7cutlass10bfloat16_tE19Flash_kernel_traitsILi128ELi128ELi32ELi4ES3_EELb0ELb0ELb0ELb0ELb0ELb0ELb0ELb0EEEvNS_16Flash_fwd_paramsE,(.L_x_2388 - _ZN5flash16flash_fwd_kernelI23Flash_fwd_kernel_traitsILi128ELi128ELi32ELi4ELb0ELb0EN7cutlass10bfloat16_tE19Flash_kernel_traitsILi128ELi128ELi32ELi4ES3_EELb0ELb0ELb0ELb0ELb0ELb0ELb0ELb0EEEvNS_16Flash_fwd_paramsE)
        .other          _ZN5flash16flash_fwd_kernelI23Flash_fwd_kernel_traitsILi128ELi128ELi32ELi4ELb0ELb0EN7cutlass10bfloat16_tE19Flash_kernel_traitsILi128ELi128ELi32ELi4ES3_EELb0ELb0ELb0ELb0ELb0ELb0ELb0ELb0EEEvNS_16Flash_fwd_paramsE,@"STO_CUDA_ENTRY STV_DEFAULT"
_ZN5flash16flash_fwd_kernelI23Flash_fwd_kernel_traitsILi128ELi128ELi32ELi4ELb0ELb0EN7cutlass10bfloat16_tE19Flash_kernel_traitsILi128ELi128ELi32ELi4ES3_EELb0ELb0ELb0ELb0ELb0ELb0ELb0ELb0EEEvNS_16Flash_fwd_paramsE:
.text._ZN5flash16flash_fwd_kernelI23Flash_fwd_kernel_traitsILi128ELi128ELi32ELi4ELb0ELb0EN7cutlass10bfloat16_tE19Flash_kernel_traitsILi128ELi128ELi32ELi4ES3_EELb0ELb0ELb0ELb0ELb0ELb0ELb0ELb0EEEvNS_16Flash_fwd_paramsE:
[----:B------:R-:W-:Y:S02]  /*0000*/  MOV R1, c[0x0][0x28] ;  /* 0x00000a0000017a02 */ /* 0x000fe40000000f00 */
[----:B------:R-:W1:Y:S01]  /*0010*/  LDC.U8 R0, c[0x0][0x312] ;  /* 0x0000c480ff007b82 */ /* 0x000e620000000000 */
[----:B------:R-:W2:Y:S01]  /*0020*/  S2R R17, SR_CTAID.Y ;  /* 0x0000000000117919 */ /* 0x000ea20000002600 */
[----:B------:R-:W-:Y:S01]  /*0030*/  ISETP.NE.U32.AND P2, PT, RZ, c[0x0][0x240], PT ;  /* 0x00009000ff007a0c */ /* 0x000fe20003f45070 */
[----:B------:R-:W-:Y:S01]  /*0040*/  IMAD.MOV.U32 R24, RZ, RZ, 0x4 ;  /* 0x00000004ff187424 */ /* 0x000fe200078e00ff */
[----:B------:R-:W-:Y:S01]  /*0050*/  ISETP.EQ.U32.AND P1, PT, RZ, c[0x0][0x248], PT ;  /* 0x00009200ff007a0c */ /* 0x000fe20003f22070 */
[----:B------:R-:W-:Y:S01]  /*0060*/  IMAD.MOV.U32 R251, RZ, RZ, -0x1 ;  /* 0xfffffffffffb7424 */ /* 0x000fe200078e00ff */
[----:B------:R-:W-:Y:S01]  /*0070*/  ISETP.NE.AND.EX P2, PT, RZ, c[0x0][0x244], PT, P2 ;  /* 0x00009100ff007a0c */ /* 0x000fe20003f45320 */
[----:B------:R-:W-:Y:S01]  /*0080*/  ULDC.64 UR4, c[0x0][0x118] ;  /* 0x0000460000047ab9 */ /* 0x000fe20000000a00 */
[----:B------:R-:W-:Y:S01]  /*0090*/  IMAD.MOV.U32 R8, RZ, RZ, -0x1 ;  /* 0xffffffffff087424 */ /* 0x000fe200078e00ff */
[----:B------:R-:W-:Y:S02]  /*00a0*/  ISETP.NE.U32.AND P0, PT, RZ, c[0x0][0x250], PT ;  /* 0x00009400ff007a0c */ /* 0x000fe40003f05070 */
[----:B------:R-:W-:-:S02]  /*00b0*/  IADD3 R1, R1, -0x18, RZ ;  /* 0xffffffe801017810 */ /* 0x000fc40007ffe0ff */
[----:B------:R-:W-:Y:S02]  /*00c0*/  ISETP.NE.AND.EX P0, PT, RZ, c[0x0][0x254], PT, P0 ;  /* 0x00009500ff007a0c */ /* 0x000fe40003f05300 */
[----:B-1----:R-:W-:Y:S01]  /*00d0*/  ISETP.NE.AND P3, PT, R0, RZ, PT ;  /* 0x000000ff0000720c */ /* 0x002fe20003f65270 */
[----:B--2---:R-:W-:-:S03]  /*00e0*/  IMAD.WIDE R2, R17, R24, c[0x0][0x240] ;  /* 0x0000900011027625 */ /* 0x004fc600078e0218 */
[----:B------:R-:W-:Y:S01]  /*00f0*/  ISETP.EQ.OR.EX P1, PT, RZ, c[0x0][0x24c], !P3, P1 ;  /* 0x00009300ff007a0c */ /* 0x000fe20005f22710 */
[----:B------:R-:W-:Y:S01]  /*0100*/  IMAD.WIDE R4, R17, R24, c[0x0][0x248] ;  /* 0x0000920011047625 */ /* 0x000fe200078e0218 */
[----:B------:R1:W2:Y:S04]  /*0110*/  @P2 LDG.E R251, [R2.64] ;  /* 0x0000000402fb2981 */ /* 0x0002a8000c1e1900 */
[----:B------:R1:W2:Y:S01]  /*0120*/  @P2 LDG.E R0, [R2.64+0x4] ;  /* 0x0000040402002981 */ /* 0x0002a2000c1e1900 */
[----:B------:R-:W-:-:S06]  /*0130*/  IMAD.MOV.U32 R6, RZ, RZ, RZ ;  /* 0x000000ffff067224 */ /* 0x000fcc00078e00ff */
[----:B------:R3:W5:Y:S04]  /*0140*/  @!P1 LDG.E R8, [R4.64] ;  /* 0x0000000404089981 */ /* 0x000768000c1e1900 */
[----:B------:R-:W4:Y:S04]  /*0150*/  S2R R240, SR_CTAID.X ;  /* 0x0000000000f07919 */ /* 0x000f280000002500 */
[----:B------:R-:W2:Y:S01]  /*0160*/  S2R R25, SR_CTAID.Z ;  /* 0x0000000000197919 */ /* 0x000ea20000002700 */
[----:B-1----:R-:W-:-:S05]  /*0170*/  @P0 IMAD.WIDE R2, R17, R24, c[0x0][0x250] ;  /* 0x0000940011020625 */ /* 0x002fca00078e0218 */
[----:B------:R3:W5:Y:S01]  /*0180*/  @P0 LDG.E R6, [R2.64] ;  /* 0x0000000402060981 */ /* 0x000762000c1e1900 */
[----:B------:R-:W-:-:S04]  /*0190*/  ISETP.NE.U32.AND P0, PT, RZ, c[0x0][0x248], PT ;  /* 0x00009200ff007a0c */ /* 0x000fc80003f05070 */
[----:B------:R-:W-:Y:S01]  /*01a0*/  ISETP.NE.AND.EX P0, PT, RZ, c[0x0][0x24c], PT, P0 ;  /* 0x00009300ff007a0c */ /* 0x000fe20003f05300 */
[----:B--2---:R-:W-:Y:S02]  /*01b0*/  @P2 IMAD.IADD R14, R0, 0x1, -R251 ;  /* 0x00000001000e2824 */ /* 0x004fe400078e0afb */
[----:B------:R-:W-:-:S10]  /*01c0*/  @!P2 IMAD.MOV.U32 R14, RZ, RZ, c[0x0][0x214] ;  /* 0x00008500ff0ea624 */ /* 0x000fd400078e00ff */
[----:B------:R-:W-:Y:S05]  /*01d0*/  @!P0 BRA `(.L_x_889) ;  /* 0x0000004000008947 */ /* 0x000fea0003800000 */
[----:B---34-:R-:W2:Y:S02]  /*01e0*/  @P3 LDG.E R0, [R4.64+0x4] ;  /* 0x0000040404003981 */ /* 0x018ea4000c1e1900 */
[----:B--2--5:R-:W-:-:S06]  /*01f0*/  @P3 IADD3 R0, R0, -R8, RZ ;  /* 0x8000000800003210 */ /* 0x024fcc0007ffe0ff */
[----:B------:R1:W5:Y:S01]  /*0200*/  @!P3 LDG.E R0, [R4.64] ;  /* 0x000000040400b981 */ /* 0x000362000c1e1900 */
[----:B------:R-:W-:Y:S05]  /*0210*/  BRA `(.L_x_890) ;  /* 0x0000001000007947 */ /* 0x000fea0003800000 */
.L_x_889:
[----:B---34-:R-:W-:Y:S02]  /*0220*/  MOV R0, c[0x0][0x218] ;  /* 0x0000860000007a02 */ /* 0x018fe40000000f00 */
.L_x_890:
[----:B------:R-:W-:-:S04]  /*0230*/  ISETP.NE.U32.AND P2, PT, RZ, c[0x0][0x258], PT ;  /* 0x00009600ff007a0c */ /* 0x000fc80003f45070 */
[----:B------:R-:W-:-:S13]  /*0240*/  ISETP.NE.AND.EX P2, PT, RZ, c[0x0][0x25c], PT, P2 ;  /* 0x00009700ff007a0c */ /* 0x000fda0003f45320 */
[----:B------:R-:W-:-:S06]  /*0250*/  @P2 IMAD.WIDE R2, R17, R24, c[0x0][0x258] ;  /* 0x0000960011022625 */ /* 0x000fcc00078e0218 */
        /* <DEDUP_REMOVED lines=9> */
[----:B------:R-:W2:Y:S01]  /*02f0*/  S2R R89, SR_TID.X ;  /* 0x0000000000597919 */ /* 0x000ea20000002100 */
        /* <DEDUP_REMOVED lines=10> */
[----:B------:R-:W-:Y:S01]  /*03a0*/  @!P1 IMAD R7, R4, c[0x0][0x178], RZ ;  /* 0x00005e0004079a24 */ /* 0x000fe200078e02ff */
[----:B------:R-:W-:Y:S01]  /*03b0*/  @P1 MOV R11, R2 ;  /* 0x00000002000b1202 */ /* 0x000fe20000000f00 */
[----:B------:R-:W-:Y:S02]  /*03c0*/  @P1 IMAD R13, R251, c[0x0][0x194], R3 ;  /* 0x00006500fb0d1a24 */ /* 0x000fe400078e0203 */
        /* <DEDUP_REMOVED lines=19> */
.L_x_892:
        /* <DEDUP_REMOVED lines=42> */
.L_x_893:
[----:B--2---:R-:W-:Y:S01]  /*07a0*/  SHF.R.S32.HI R21, RZ, 0x1f, R89 ;  /* 0x0000001fff157819 */ /* 0x004fe20000011459 */
[----:B------:R-:W-:Y:S01]  /*07b0*/  IMAD R17, R7, c[0x0][0x1a8], RZ ;  /* 0x00006a0007117a24 */ /* 0x000fe200078e02ff */
[----:B------:R-:W-:Y:S01]  /*07c0*/  BSSY B0, `(.L_x_894) ;  /* 0x0000052000007945 */ /* 0x000fe20003800000 */
[----:B------:R-:W-:Y:S01]  /*07d0*/  IMAD.IADD R250, R14, 0x1, -R250 ;  /* 0x000000010efa7824 */ /* 0x000fe200078e0afa */
[-C--:B------:R-:W-:Y:S01]  /*07e0*/  LEA.HI R2, R21, R89.reuse, RZ, 0x3 ;  /* 0x0000005915027211 */ /* 0x080fe200078f18ff */
[----:B------:R-:W-:Y:S01]  /*07f0*/  IMAD R17, R25, c[0x0][0x1ac], R17 ;  /* 0x00006b0019117a24 */ /* 0x000fe200078e0211 */
[----:B------:R-:W-:Y:S02]  /*0800*/  LEA.HI R23, R21, R89, RZ, 0x4 ;  /* 0x0000005915177211 */ /* 0x000fe400078f20ff */
[----:B------:R-:W-:-:S02]  /*0810*/  SHF.R.S32.HI R8, RZ, 0x3, R2 ;  /* 0x00000003ff087819 */ /* 0x000fc40000011402 */
[----:B------:R-:W-:Y:S02]  /*0820*/  LOP3.LUT R2, R2, 0xfffffff8, RZ, 0xc0, !PT ;  /* 0xfffffff802027812 */ /* 0x000fe400078ec0ff */
        /* <DEDUP_REMOVED lines=9> */
[----:B------:R-:W-:Y:S01]  /*08c0*/  SHF.R.S32.HI R4, RZ, 0x1f, R0 ;  /* 0x0000001fff047819 */ /* 0x000fe20000011400 */
[----:B------:R-:W-:Y:S01]  /*08d0*/  IMAD.WIDE R240, R240, 0x80, R8 ;  /* 0x00000080f0f07825 */ /* 0x000fe200078e0208 */
[----:B------:R-:W-:-:S02]  /*08e0*/  LOP3.LUT R3, R2, 0x38, R238, 0xf8, !PT ;  /* 0x0000003802037812 */ /* 0x000fc400078ef8ee */
[----:B------:R-:W-:Y:S01]  /*08f0*/  SHF.R.U32.HI R2, RZ, 0x3, R2 ;  /* 0x00000003ff027819 */ /* 0x000fe20000011602 */
[----:B------:R-:W-:Y:S01]  /*0900*/  IMAD R14, R8, c[0x0][0x1a4], R14 ;  /* 0x00006900080e7a24 */ /* 0x000fe200078e020e */
[----:B------:R-:W-:Y:S01]  /*0910*/  LEA.HI R22, R4, R0, RZ, 0x3 ;  /* 0x0000000004167211 */ /* 0x000fe200078f18ff */
[----:B------:R-:W-:Y:S01]  /*0920*/  IMAD.SHL.U32 R4, R5, 0x8, RZ ;  /* 0x0000000805047824 */ /* 0x000fe200078e00ff */
[----:B------:R-:W-:Y:S02]  /*0930*/  LOP3.LUT R3, R3, R2, RZ, 0x3c, !PT ;  /* 0x0000000203037212 */ /* 0x000fe400078e3cff */
[----:B------:R-:W-:Y:S02]  /*0940*/  LOP3.LUT R2, R22, 0xfffffff8, RZ, 0xc0, !PT ;  /* 0xfffffff816027812 */ /* 0x000fe400078ec0ff */
[----:B------:R-:W-:Y:S02]  /*0950*/  SHF.R.S32.HI R239, RZ, 0x1f, R238 ;  /* 0x0000001fffef7819 */ /* 0x000fe400000114ee */
[----:B------:R-:W-:Y:S01]  /*0960*/  LOP3.LUT R223, R3, 0xfffffe00, R4, 0xf8, !PT ;  /* 0xfffffe0003df7812 */ /* 0x000fe200078ef804 */
[----:B------:R-:W-:Y:S01]  /*0970*/  IMAD.IADD R20, R0, 0x1, -R2 ;  /* 0x0000000100147824 */ /* 0x000fe200078e0a02 */
[----:B------:R-:W-:Y:S01]  /*0980*/  IADD3 R2, P0, R238, R11, RZ ;  /* 0x0000000bee027210 */ /* 0x000fe20007f1e0ff */
[----:B------:R-:W-:Y:S01]  /*0990*/  IMAD.WIDE.U32 R6, R8, c[0x0][0x198], R238 ;  /* 0x0000660008067a25 */ /* 0x000fe200078e00ee */
[----:B------:R-:W-:-:S02]  /*09a0*/  SHF.R.S32.HI R11, RZ, 0x1f, R10 ;  /* 0x0000001fff0b7819 */ /* 0x000fc4000001140a */
[----:B------:R-:W-:Y:S01]  /*09b0*/  IADD3 R244, R238, 0x40, RZ ;  /* 0x00000040eef47810 */ /* 0x000fe20007ffe0ff */
[----:B------:R-:W-:Y:S01]  /*09c0*/  IMAD R0, R9, c[0x0][0x198], RZ ;  /* 0x0000660009007a24 */ /* 0x000fe200078e02ff */
[----:B------:R-:W-:Y:S01]  /*09d0*/  IADD3 R6, P1, R12, R6, RZ ;  /* 0x000000060c067210 */ /* 0x000fe20007f3e0ff */
[----:B------:R-:W-:Y:S02]  /*09e0*/  IMAD.X R3, R239, 0x1, R13, P0 ;  /* 0x00000001ef037824 */ /* 0x000fe400000e060d */
[----:B------:R-:W-:-:S04]  /*09f0*/  IMAD.WIDE.U32 R4, R8, c[0x0][0x1a0], R238 ;  /* 0x0000680008047a25 */ /* 0x000fc800078e00ee */
[----:B------:R-:W-:Y:S02]  /*0a00*/  IMAD R0, R8, c[0x0][0x19c], R0 ;  /* 0x0000670008007a24 */ /* 0x000fe400078e0200 */
[----:B------:R-:W-:Y:S01]  /*0a10*/  IMAD.WIDE.U32 R12, R25, c[0x0][0x1a8], R2 ;  /* 0x00006a00190c7a25 */ /* 0x000fe200078e0002 */
[----:B------:R-:W-:Y:S02]  /*0a20*/  IADD3 R2, P0, R15, R4, RZ ;  /* 0x000000040f027210 */ /* 0x000fe40007f1e0ff */
[----:B------:R-:W-:Y:S01]  /*0a30*/  IADD3.X R7, R18, R7, R0, P1, !PT ;  /* 0x0000000712077210 */ /* 0x000fe20000ffe400 */
[C---:B------:R-:W-:Y:S01]  /*0a40*/  IMAD R0, R11.reuse, c[0x0][0x1b8], RZ ;  /* 0x00006e000b007a24 */ /* 0x040fe200078e02ff */
[----:B------:R-:W-:Y:S01]  /*0a50*/  IADD3.X R3, R16, R5, R14, P0, !PT ;  /* 0x0000000510037210 */ /* 0x000fe200007fe40e */
[----:B------:R-:W-:Y:S01]  /*0a60*/  IMAD R4, R11, c[0x0][0x1b0], RZ ;  /* 0x00006c000b047a24 */ /* 0x000fe200078e02ff */
[----:B------:R-:W-:Y:S01]  /*0a70*/  R2P PR, R20, 0x6 ;  /* 0x0000000614007804 */ /* 0x000fe20000000000 */
[----:B------:R-:W-:Y:S01]  /*0a80*/  IMAD R5, R10, c[0x0][0x1bc], R0 ;  /* 0x00006f000a057a24 */ /* 0x000fe200078e0200 */
[----:B------:R-:W-:Y:S01]  /*0a90*/  ISETP.GE.AND P0, PT, R8, R250, PT ;  /* 0x000000fa0800720c */ /* 0x000fe20003f06270 */
[----:B------:R-:W-:Y:S01]  /*0aa0*/  IMAD.MOV.U32 R0, RZ, RZ, 0x20 ;  /* 0x00000020ff007424 */ /* 0x000fe200078e00ff */
[----:B------:R-:W-:Y:S01]  /*0ab0*/  LEA.HI R11, R21, R89, RZ, 0x5 ;  /* 0x00000059150b7211 */ /* 0x000fe200078f28ff */
[----:B------:R-:W-:-:S02]  /*0ac0*/  IMAD.MOV.U32 R16, RZ, RZ, 0x10 ;  /* 0x00000010ff107424 */ /* 0x000fc400078e00ff */
[C---:B------:R-:W-:Y:S01]  /*0ad0*/  IMAD R14, R10.reuse, c[0x0][0x1b4], R4 ;  /* 0x00006d000a0e7a24 */ /* 0x040fe200078e0204 */
[----:B------:R-:W-:Y:S01]  /*0ae0*/  SHF.R.S32.HI R58, RZ, 0x5, R11 ;  /* 0x00000005ff3a7819 */ /* 0x000fe2000001140b */
[----:B------:R-:W-:Y:S01]  /*0af0*/  IMAD.WIDE.U32 R248, R10, c[0x0][0x1b0], R6 ;  /* 0x00006c000af87a25 */ /* 0x000fe200078e0006 */
[----:B------:R-:W-:Y:S02]  /*0b00*/  SEL R0, R0, 0xffffffe0, !P2 ;  /* 0xffffffe000007807 */ /* 0x000fe40005000000 */
[----:B------:R-:W-:Y:S01]  /*0b10*/  SEL R4, R16, 0xfffffff0, !P1 ;  /* 0xfffffff010047807 */ /* 0x000fe20004800000 */
[----:B------:R-:W-:-:S04]  /*0b20*/  IMAD.WIDE.U32 R246, R10, c[0x0][0x1b8], R2 ;  /* 0x00006e000af67a25 */ /* 0x000fc800078e0002 */
[----:B------:R-:W-:Y:S02]  /*0b30*/  IMAD.SHL.U32 R223, R223, 0x2, RZ ;  /* 0x00000002dfdf7824 */ /* 0x000fe400078e00ff */
[----:B------:R-:W-:Y:S02]  /*0b40*/  IMAD.IADD R11, R13, 0x1, R17 ;  /* 0x000000010d0b7824 */ /* 0x000fe400078e0211 */
[----:B------:R-:W-:Y:S02]  /*0b50*/  IMAD.IADD R243, R249, 0x1, R14 ;  /* 0x00000001f9f37824 */ /* 0x000fe400078e020e */
[----:B------:R-:W-:Y:S01]  /*0b60*/  IMAD.IADD R245, R247, 0x1, R5 ;  /* 0x00000001f7f57824 */ /* 0x000fe200078e0205 */
[----:B------:R-:W-:Y:S05]  /*0b70*/  @P0 BRA `(.L_x_895) ;  /* 0x0000016000000947 */ /* 0x000fea0003800000 */
[----:B------:R-:W-:Y:S01]  /*0b80*/  ISETP.GE.AND P2, PT, R238, c[0x0][0x220], PT ;  /* 0x00008800ee007a0c */ /* 0x000fe20003f46270 */
[----:B------:R-:W-:Y:S01]  /*0b90*/  IMAD R2, R241, c[0x0][0x190], RZ ;  /* 0x00006400f1027a24 */ /* 0x000fe200078e02ff */
[----:B------:R-:W-:Y:S01]  /*0ba0*/  ISETP.GE.AND P1, PT, R244, c[0x0][0x220], PT ;  /* 0x00008800f4007a0c */ /* 0x000fe20003f26270 */
[----:B------:R-:W-:-:S02]  /*0bb0*/  IMAD.MOV.U32 R10, RZ, RZ, R12 ;  /* 0x000000ffff0a7224 */ /* 0x000fc400078e000c */
        /* <DEDUP_REMOVED lines=18> */
.L_x_895:
[----:B------:R-:W-:Y:S05]  /*0ce0*/  BSYNC B0 ;  /* 0x0000000000007941 */ /* 0x000fea0003800000 */
.L_x_894:
[----:B------:R-:W-:Y:S01]  /*0cf0*/  IADD3 R14, R8, 0x10, RZ ;  /* 0x00000010080e7810 */ /* 0x000fe20007ffe0ff */
[----:B------:R-:W-:Y:S03]  /*0d00*/  BSSY B0, `(.L_x_896) ;  /* 0x000001c000007945 */ /* 0x000fe60003800000 */
[----:B------:R-:W-:-:S13]  /*0d10*/  ISETP.GE.AND P0, PT, R14, R250, PT ;  /* 0x000000fa0e00720c */ /* 0x000fda0003f06270 */
[----:B------:R-:W-:Y:S05]  /*0d20*/  @P0 BRA `(.L_x_897) ;  /* 0x0000019000000947 */ /* 0x000fea0003800000 */
[----:B------:R-:W-:Y:S02]  /*0d30*/  IADD3 R5, P0, R240, 0x10, RZ ;  /* 0x00000010f0057810 */ /* 0x000fe40007f1e0ff */
[----:B------:R-:W-:Y:S02]  /*0d40*/  ISETP.GE.AND P1, PT, R238, c[0x0][0x220], PT ;  /* 0x00008800ee007a0c */ /* 0x000fe40003f26270 */
[----:B-1----:R-:W-:Y:S01]  /*0d50*/  MOV R3, R11 ;  /* 0x0000000b00037202 */ /* 0x002fe20000000f00 */
        /* <DEDUP_REMOVED lines=22> */
.L_x_897:
[----:B------:R-:W-:Y:S05]  /*0ec0*/  BSYNC B0 ;  /* 0x0000000000007941 */ /* 0x000fea0003800000 */
.L_x_896:
[----:B-1----:R-:W-:Y:S01]  /*0ed0*/  IADD3 R2, R8, 0x20, RZ ;  /* 0x0000002008027810 */ /* 0x002fe20007ffe0ff */
[----:B------:R-:W-:Y:S03]  /*0ee0*/  BSSY B0, `(.L_x_898) ;  /* 0x000001c000007945 */ /* 0x000fe60003800000 */
[----:B------:R-:W-:-:S13]  /*0ef0*/  ISETP.GE.AND P0, PT, R2, R250, PT ;  /* 0x000000fa0200720c */ /* 0x000fda0003f06270 */
        /* <DEDUP_REMOVED lines=26> */
.L_x_899:
[----:B------:R-:W-:Y:S05]  /*10a0*/  BSYNC B0 ;  /* 0x0000000000007941 */ /* 0x000fea0003800000 */
.L_x_898:
[----:B------:R-:W-:Y:S01]  /*10b0*/  IADD3 R2, R8, 0x30, RZ ;  /* 0x0000003008027810 */ /* 0x000fe20007ffe0ff */
        /* <DEDUP_REMOVED lines=8> */
[----:B-1----:R-:W-:Y:S02]  /*1140*/  IMAD R6, R2, c[0x0][0x190], RZ ;  /* 0x0000640002067a24 */ /* 0x002fe400078e02ff */
        /* <DEDUP_REMOVED lines=19> */
.L_x_901:
[----:B------:R-:W-:Y:S05]  /*1280*/  BSYNC B0 ;  /* 0x0000000000007941 */ /* 0x000fea0003800000 */
.L_x_900:
[----:B------:R-:W-:Y:S01]  /*1290*/  IADD3 R2, R8, 0x40, RZ ;  /* 0x0000004008027810 */ /* 0x000fe20007ffe0ff */
[----:B------:R-:W-:Y:S03]  /*12a0*/  BSSY B0, `(.L_x_902) ;  /* 0x000001d000007945 */ /* 0x000fe60003800000 */
[----:B------:R-:W-:Y:S01]  /*12b0*/  ISETP.GE.AND P0, PT, R2, R250, PT ;  /* 0x000000fa0200720c */ /* 0x000fe20003f06270 */
[----:B------:R2:W-:-:S12]  /*12c0*/  STL [R1+0xc], R2 ;  /* 0x00000c0201007387 */ /* 0x0005d80000100800 */
[----:B------:R-:W-:Y:S05]  /*12d0*/  @P0 BRA `(.L_x_903) ;  /* 0x0000019000000947 */ /* 0x000fea0003800000 */
[----:B------:R-:W-:Y:S02]  /*12e0*/  IADD3 R5, P0, R240, 0x40, RZ ;  /* 0x00000040f0057810 */ /* 0x000fe40007f1e0ff */
[----:B------:R-:W-:Y:S02]  /*12f0*/  ISETP.GE.AND P1, PT, R238, c[0x0][0x220], PT ;  /* 0x00008800ee007a0c */ /* 0x000fe40003f26270 */
[----:B------:R-:W-:Y:S01]  /*1300*/  MOV R3, R11 ;  /* 0x0000000b00037202 */ /* 0x000fe20000000f00 */
[----:B--2---:R-:W-:Y:S01]  /*1310*/  IMAD.X R2, RZ, RZ, R241, P0 ;  /* 0x000000ffff027224 */ /* 0x004fe200000e06f1 */
        /* <DEDUP_REMOVED lines=21> */
.L_x_903:
[----:B------:R-:W-:Y:S05]  /*1470*/  BSYNC B0 ;  /* 0x0000000000007941 */ /* 0x000fea0003800000 */
.L_x_902:
[----:B--2---:R-:W-:Y:S01]  /*1480*/  IADD3 R2, R8, 0x50, RZ ;  /* 0x0000005008027810 */ /* 0x004fe20007ffe0ff */
        /* <DEDUP_REMOVED lines=29> */
.L_x_905:
[----:B------:R-:W-:Y:S05]  /*1660*/  BSYNC B0 ;  /* 0x0000000000007941 */ /* 0x000fea0003800000 */
.L_x_904:
        /* <DEDUP_REMOVED lines=30> */
.L_x_907:
[----:B------:R-:W-:Y:S05]  /*1850*/  BSYNC B0 ;  /* 0x0000000000007941 */ /* 0x000fea0003800000 */
.L_x_906:
[----:B--2---:R-:W-:Y:S01]  /*1860*/  IADD3 R2, R8, 0x70, RZ ;  /* 0x0000007008027810 */ /* 0x004fe20007ffe0ff */
[----:B------:R-:W-:Y:S01]  /*1870*/  IMAD.MOV.U32 R15, RZ, RZ, c[0x0][0x198] ;  /* 0x00006600ff0f7624 */ /* 0x000fe200078e00ff */
[----:B------:R-:W-:Y:S01]  /*1880*/  BSSY B0, `(.L_x_908) ;  /* 0x0000020000007945 */ /* 0x000fe20003800000 */
[----:B------:R-:W-:Y:S01]  /*1890*/  IMAD.MOV.U32 R90, RZ, RZ, 0x5 ;  /* 0x00000005ff5a7424 */ /* 0x000fe200078e00ff */
[----:B------:R-:W-:Y:S01]  /*18a0*/  ISETP.GE.AND P0, PT, R2, R250, PT ;  /* 0x000000fa0200720c */ /* 0x000fe20003f06270 */
[----:B------:R2:W-:Y:S01]  /*18b0*/  STL [R1], R2 ;  /* 0x0000000201007387 */ /* 0x0005e20000100800 */
[C---:B------:R-:W-:Y:S02]  /*18c0*/  IMAD.SHL.U32 R91, R15.reuse, 0x20, RZ ;  /* 0x000000200f5b7824 */ /* 0x040fe400078e00ff */
[----:B------:R-:W-:-:S09]  /*18d0*/  SHF.L.U64.HI R90, R15, R90, c[0x0][0x19c] ;  /* 0x000067000f5a7619 */ /* 0x000fd2000001025a */
[----:B------:R-:W-:Y:S05]  /*18e0*/  @P0 BRA `(.L_x_909) ;  /* 0x0000019000000947 */ /* 0x000fea0003800000 */
[----:B------:R-:W-:Y:S02]  /*18f0*/  IADD3 R5, P0, R240, 0x70, RZ ;  /* 0x00000070f0057810 */ /* 0x000fe40007f1e0ff */
[----:B------:R-:W-:Y:S02]  /*1900*/  ISETP.GE.AND P1, PT, R238, c[0x0][0x220], PT ;  /* 0x00008800ee007a0c */ /* 0x000fe40003f26270 */
[----:B------:R-:W-:Y:S01]  /*1910*/  MOV R3, R11 ;  /* 0x0000000b00037202 */ /* 0x000fe20000000f00 */
[----:B--2---:R-:W-:Y:S01]  /*1920*/  IMAD.X R2, RZ, RZ, R241, P0 ;  /* 0x000000ffff027224 */ /* 0x004fe200000e06f1 */
[----:B------:R-:W-:-:S03]  /*1930*/  ISETP.GE.AND P0, PT, R244, c[0x0][0x220], PT ;  /* 0x00008800f4007a0c */ /* 0x000fc60003f06270 */
        /* <DEDUP_REMOVED lines=20> */
.L_x_909:
[----:B------:R-:W-:Y:S05]  /*1a80*/  BSYNC B0 ;  /* 0x0000000000007941 */ /* 0x000fea0003800000 */
.L_x_908:
[----:B------:R-:W-:Y:S01]  /*1a90*/  LEA.HI.SX32 R56, R224, 0xffffffff, 0x1b ;  /* 0xffffffffe0387811 */ /* 0x000fe200078fdaff */
[----:B------:R-:W-:Y:S01]  /*1aa0*/  BSSY B0, `(.L_x_910) ;  /* 0x000001b000007945 */ /* 0x000fe20003800000 */
[----:B------:R-:W-:Y:S02]  /*1ab0*/  MOV R242, R248 ;  /* 0x000000f800f27202 */ /* 0x000fe40000000f00 */
[----:B------:R-:W-:Y:S01]  /*1ac0*/  SHF.R.S32.HI R12, RZ, 0x1f, R56 ;  /* 0x0000001fff0c7819 */ /* 0x000fe20000011438 */
[----:B------:R-:W-:Y:S02]  /*1ad0*/  IMAD R11, R56, -0x20, R57 ;  /* 0xffffffe0380b7824 */ /* 0x000fe400078e0239 */
[----:B------:R-:W-:Y:S02]  /*1ae0*/  IMAD R10, R90, R56, RZ ;  /* 0x000000385a0a7224 */ /* 0x000fe400078e02ff */
[----:B-12---:R-:W-:Y:S01]  /*1af0*/  IMAD.WIDE.U32 R2, R56, R91, R242 ;  /* 0x0000005b38027225 */ /* 0x006fe200078e00f2 */
[----:B------:R-:W-:-:S03]  /*1b00*/  ISETP.GE.AND P0, PT, R8, R11, PT ;  /* 0x0000000b0800720c */ /* 0x000fc60003f06270 */
[----:B------:R-:W-:-:S05]  /*1b10*/  IMAD R10, R12, R91, R10 ;  /* 0x0000005b0c0a7224 */ /* 0x000fca00078e020a */
[----:B------:R-:W-:-:S05]  /*1b20*/  IADD3 R10, R3, R10, RZ ;  /* 0x0000000a030a7210 */ /* 0x000fca0007ffe0ff */
        /* <DEDUP_REMOVED lines=18> */
.L_x_911:
[----:B------:R-:W-:Y:S05]  /*1c50*/  BSYNC B0 ;  /* 0x0000000000007941 */ /* 0x000fea0003800000 */
.L_x_910:
[----:B------:R-:W-:Y:S01]  /*1c60*/  ISETP.GE.AND P0, PT, R14, R11, PT ;  /* 0x0000000b0e00720c */ /* 0x000fe20003f06270 */
[----:B------:R-:W-:Y:S01]  /*1c70*/  BSSY B0, `(.L_x_912) ;  /* 0x0000017000007945 */ /* 0x000fe20003800000 */
[C---:B------:R-:W-:Y:S01]  /*1c80*/  SHF.L.U64.HI R92, R15.reuse, R24, c[0x0][0x19c] ;  /* 0x000067000f5c7619 */ /* 0x040fe20000010218 */
[----:B------:R-:W-:-:S10]  /*1c90*/  IMAD.SHL.U32 R93, R15, 0x10, RZ ;  /* 0x000000100f5d7824 */ /* 0x000fd400078e00ff */
[----:B------:R-:W-:Y:S05]  /*1ca0*/  @P0 BRA `(.L_x_913) ;  /* 0x0000013000000947 */ /* 0x000fea0003800000 */
[----:B------:R-:W-:Y:S02]  /*1cb0*/  ISETP.GE.AND P1, PT, R238, c[0x0][0x220], PT ;  /* 0x00008800ee007a0c */ /* 0x000fe40003f26270 */
[----:B------:R-:W-:Y:S02]  /*1cc0*/  IADD3 R5, P2, R93, R2, RZ ;  /* 0x000000025d057210 */ /* 0x000fe40007f5e0ff */
[----:B------:R-:W-:-:S03]  /*1cd0*/  ISETP.GE.AND P0, PT, R244, c[0x0][0x220], PT ;  /* 0x00008800f4007a0c */ /* 0x000fc60003f06270 */
[----:B------:R-:W-:-:S06]  /*1ce0*/  IMAD.X R10, R92, 0x1, R10, P2 ;  /* 0x000000015c0a7824 */ /* 0x000fcc00010e060a */
        /* <DEDUP_REMOVED lines=15> */
.L_x_913:
[----:B------:R-:W-:Y:S05]  /*1de0*/  BSYNC B0 ;  /* 0x0000000000007941 */ /* 0x000fea0003800000 */
.L_x_912:
[----:B------:R-:W0:Y:S01]  /*1df0*/  LDGDEPBAR ;  /* 0x00000000000079af */ /* 0x000e220000000000 */
[----:B------:R-:W-:Y:S01]  /*1e00*/  ISETP.GE.AND P1, PT, R8, R11, PT ;  /* 0x0000000b0800720c */ /* 0x000fe20003f26270 */
[----:B--2---:R-:W-:Y:S01]  /*1e10*/  IMAD R2, R12, c[0x0][0x1a0], RZ ;  /* 0x000068000c027a24 */ /* 0x004fe200078e02ff */
[----:B------:R-:W-:Y:S01]  /*1e20*/  BSSY B0, `(.L_x_914) ;  /* 0x000001c000007945 */ /* 0x000fe20003800000 */
[----:B-1----:R-:W-:-:S04]  /*1e30*/  IMAD.WIDE.U32 R6, R56, c[0x0][0x1a0], RZ ;  /* 0x0000680038067a25 */ /* 0x002fc800078e00ff */
[----:B------:R-:W-:Y:S01]  /*1e40*/  IMAD R3, R56, c[0x0][0x1a4], R2 ;  /* 0x0000690038037a24 */ /* 0x000fe200078e0202 */
[----:B------:R-:W-:-:S04]  /*1e50*/  LEA R2, P0, R6, R246, 0x5 ;  /* 0x000000f606027211 */ /* 0x000fc800078028ff */
[----:B------:R-:W-:-:S04]  /*1e60*/  IADD3 R3, R7, R3, RZ ;  /* 0x0000000307037210 */ /* 0x000fc80007ffe0ff */
[----:B------:R-:W-:Y:S01]  /*1e70*/  LEA.HI.X R3, R6, R245, R3, 0x5, P0 ;  /* 0x000000f506037211 */ /* 0x000fe200000f2c03 */
[----:B------:R-:W-:-:S04]  /*1e80*/  DEPBAR.LE SB0, 0x0 ;  /* 0x000080000000791a */ /* 0x000fc80000000000 */
[----:B------:R-:W-:Y:S06]  /*1e90*/  BAR.SYNC.DEFER_BLOCKING 0x0 ;  /* 0x0000000000007b1d */ /* 0x000fec0000010000 */
        /* <DEDUP_REMOVED lines=20> */
.L_x_915:
[----:B------:R-:W-:Y:S05]  /*1fe0*/  BSYNC B0 ;  /* 0x0000000000007941 */ /* 0x000fea0003800000 */
.L_x_914:
[----:B------:R-:W-:Y:S01]  /*1ff0*/  ISETP.GE.AND P0, PT, R14, R11, PT ;  /* 0x0000000b0e00720c */ /* 0x000fe20003f06270 */
        /* <DEDUP_REMOVED lines=25> */
.L_x_917:
[----:B------:R-:W-:Y:S05]  /*2190*/  BSYNC B0 ;  /* 0x0000000000007941 */ /* 0x000fea0003800000 */
.L_x_916:
[----:B--2---:R-:W-:Y:S01]  /*21a0*/  SHF.R.S32.HI R7, RZ, 0x4, R23 ;  /* 0x00000004ff077819 */ /* 0x004fe20000011417 */
[C---:B------:R-:W-:Y:S01]  /*21b0*/  IMAD.SHL.U32 R6, R19.reuse, 0x40, RZ ;  /* 0x0000004013067824 */ /* 0x040fe200078e00ff */
[----:B------:R-:W-:Y:S01]  /*21c0*/  R2P PR, R19, 0x6 ;  /* 0x0000000613007804 */ /* 0x000fe20000000000 */
[----:B------:R-:W-:Y:S01]  /*21d0*/  IMAD.SHL.U32 R3, R20, 0x40, RZ ;  /* 0x0000004014037824 */ /* 0x000fe200078e00ff */
[----:B------:R-:W-:Y:S01]  /*21e0*/  LEA.HI R2, R23, R7, RZ, 0x1 ;  /* 0x0000000717027211 */ /* 0x000fe200078f08ff */
[----:B------:R-:W-:Y:S01]  /*21f0*/  IMAD.SHL.U32 R5, R8, 0x8, RZ ;  /* 0x0000000808057824 */ /* 0x000fe200078e00ff */
[----:B------:R-:W0:Y:S01]  /*2200*/  LDGDEPBAR ;  /* 0x00000000000079af */ /* 0x000e220000000000 */
[----:B------:R-:W-:Y:S01]  /*2210*/  IMAD.SHL.U32 R9, R22, 0x40, RZ ;  /* 0x0000004016097824 */ /* 0x000fe200078e00ff */
[----:B------:R-:W-:Y:S02]  /*2220*/  LOP3.LUT R2, R2, 0xfffffffe, RZ, 0xc0, !PT ;  /* 0xfffffffe02027812 */ /* 0x000fe400078ec0ff */
        /* <DEDUP_REMOVED lines=16> */
[----:B------:R-:W-:Y:S02]  /*2330*/  SHF.R.S32.HI R3, RZ, 0x1f, R58 ;  /* 0x0000001fff037819 */ /* 0x000fe4000001143a */
[----:B------:R-:W-:Y:S01]  /*2340*/  LDSM.16.M88.4 R20, [R208+0x8000] ;  /* 0x00800000d014783b */ /* 0x000fe20000000200 */
[----:B------:R-:W-:Y:S01]  /*2350*/  IADD3 R2, R208, 0x8000, RZ ;  /* 0x00008000d0027810 */ /* 0x000fe20007ffe0ff */
[--C-:B------:R-:W-:Y:S01]  /*2360*/  IMAD R212, R4, 0x2, R210.reuse ;  /* 0x0000000204d47824 */ /* 0x100fe200078e02d2 */
[----:B------:R-:W-:Y:S01]  /*2370*/  IADD3 R219, R208, 0x8020, RZ ;  /* 0x00008020d0db7810 */ /* 0x000fe20007ffe0ff */
[----:B------:R-:W2:Y:S01]  /*2380*/  LDSM.16.M88.4 R8, [R210+0x2000] ;  /* 0x00200000d208783b */ /* 0x000ea20000000200 */
[----:B------:R-:W-:Y:S01]  /*2390*/  @P1 IADD3 R219, R2, -0x20, RZ ;  /* 0xffffffe002db1810 */ /* 0x000fe20007ffe0ff */
[----:B------:R-:W-:Y:S01]  /*23a0*/  IMAD.MOV.U32 R2, RZ, RZ, 0x40 ;  /* 0x00000040ff027424 */ /* 0x000fe200078e00ff */
[----:B------:R-:W-:Y:S01]  /*23b0*/  LEA.HI R3, R3, R58, RZ, 0x2 ;  /* 0x0000003a03037211 */ /* 0x000fe200078f10ff */
[----:B------:R-:W4:Y:S01]  /*23c0*/  LDSM.16.M88.4 R28, [R208+0x8800] ;  /* 0x00880000d01c783b */ /* 0x000f220000000200 */
[C---:B------:R-:W-:Y:S01]  /*23d0*/  IMAD R218, R0.reuse, 0x2, R210 ;  /* 0x0000000200da7824 */ /* 0x040fe200078e02d2 */
[----:B------:R-:W-:Y:S01]  /*23e0*/  IADD3 R222, R219, 0x800, RZ ;  /* 0x00000800dbde7810 */ /* 0x000fe20007ffe0ff */
[----:B------:R-:W-:Y:S01]  /*23f0*/  IMAD R216, R0, 0x2, R212 ;  /* 0x0000000200d87824 */ /* 0x000fe200078e02d4 */
[----:B------:R-:W5:Y:S01]  /*2400*/  LDSM.16.M88.4 R12, [R210] ;  /* 0x00000000d20c783b */ /* 0x000f620000000200 */
[----:B------:R-:W-:-:S02]  /*2410*/  SEL R2, R2, 0xffffffc0, !P2 ;  /* 0xffffffc002027807 */ /* 0x000fc40005000000 */
[----:B------:R-:W-:Y:S01]  /*2420*/  LOP3.LUT R3, R3, 0xfffffffc, RZ, 0xc0, !PT ;  /* 0xfffffffc03037812 */ /* 0x000fe200078ec0ff */
[----:B------:R-:W-:Y:S01]  /*2430*/  LDSM.16.M88.4 R32, [R219] ;  /* 0x00000000db20783b */ /* 0x000fe20000000200 */
[C---:B------:R-:W-:Y:S01]  /*2440*/  IADD3 R221, R219.reuse, 0x1000, RZ ;  /* 0x00001000dbdd7810 */ /* 0x040fe20007ffe0ff */
[----:B------:R-:W-:Y:S01]  /*2450*/  IMAD.IADD R217, R208, 0x1, R2 ;  /* 0x00000001d0d97824 */ /* 0x000fe200078e0202 */
[----:B------:R-:W-:Y:S01]  /*2460*/  IADD3 R220, R219, 0x1800, RZ ;  /* 0x00001800dbdc7810 */ /* 0x000fe20007ffe0ff */
[----:B------:R-:W1:Y:S01]  /*2470*/  LDSM.16.M88.4 R16, [R212+0x2000] ;  /* 0x00200000d410783b */ /* 0x000e620000000200 */
[----:B------:R-:W-:Y:S02]  /*2480*/  IMAD.IADD R215, R2, 0x1, R219 ;  /* 0x0000000102d77824 */ /* 0x000fe400078e02db */
[----:B------:R-:W-:Y:S01]  /*2490*/  IMAD.SHL.U32 R2, R89, 0x2, RZ ;  /* 0x0000000259027824 */ /* 0x000fe200078e00ff */
[----:B------:R-:W3:Y:S01]  /*24a0*/  LDSM.16.M88.4 R44, [R219+0x800] ;  /* 0x00080000db2c783b */ /* 0x000ee20000000200 */
[----:B------:R-:W-:-:S03]  /*24b0*/  IMAD.IADD R3, R58, 0x1, -R3 ;  /* 0x000000013a037824 */ /* 0x000fc600078e0a03 */
[----:B------:R-:W1:Y:S01]  /*24c0*/  LDSM.16.M88.4 R24, [R212] ;  /* 0x00000000d418783b */ /* 0x000e620000000200 */
[----:B------:R-:W-:-:S03]  /*24d0*/  LOP3.LUT R2, R2, 0x6, RZ, 0xc0, !PT ;  /* 0x0000000602027812 */ /* 0x000fc600078ec0ff */
[----:B------:R5:W-:Y:S02]  /*24e0*/  STL [R1+0x10], R3 ;  /* 0x0000100301007387 */ /* 0x000be40000100800 */
[----:B------:R-:W-:-:S05]  /*24f0*/  IMAD R2, R56, 0x20, R2 ;  /* 0x0000002038027824 */ /* 0x000fca00078e0202 */
[C---:B------:R-:W-:Y:S02]  /*2500*/  IADD3 R6, R2.reuse, 0x1, RZ ;  /* 0x0000000102067810 */ /* 0x040fe40007ffe0ff */
[-C--:B------:R-:W-:Y:S02]  /*2510*/  ISETP.GE.AND P3, PT, R2, R57.reuse, PT ;  /* 0x000000390200720c */ /* 0x080fe40003f66270 */
[-C--:B------:R-:W-:Y:S01]  /*2520*/  ISETP.GE.AND P0, PT, R6, R57.reuse, PT ;  /* 0x000000390600720c */ /* 0x080fe20003f06270 */
[----:B--2---:R-:W-:Y:S01]  /*2530*/  HMMA.16816.F32.BF16 R36, R8, R20, RZ ;  /* 0x000000140824723c */ /* 0x004fe200000418ff */
[C---:B------:R-:W-:Y:S02]  /*2540*/  IADD3 R5, R2.reuse, 0x8, RZ ;  /* 0x0000000802057810 */ /* 0x040fe40007ffe0ff */
[----:B------:R-:W-:Y:S02]  /*2550*/  IADD3 R6, R2, 0x10, RZ ;  /* 0x0000001002067810 */ /* 0x000fe40007ffe0ff */
[----:B------:R-:W-:-:S02]  /*2560*/  ISETP.GE.AND P6, PT, R5, R57, PT ;  /* 0x000000390500720c */ /* 0x000fc40003fc6270 */
[----:B------:R-:W-:Y:S01]  /*2570*/  IADD3 R5, R2, 0x11, RZ ;  /* 0x0000001102057810 */ /* 0x000fe20007ffe0ff */
[----:B----4-:R-:W-:Y:S01]  /*2580*/  HMMA.16816.F32.BF16 R40, R8, R28, RZ ;  /* 0x0000001c0828723c */ /* 0x010fe200000418ff */
[-C--:B------:R-:W-:Y:S02]  /*2590*/  ISETP.GE.AND P4, PT, R6, R57.reuse, PT ;  /* 0x000000390600720c */ /* 0x080fe40003f86270 */
[----:B------:R-:W-:Y:S02]  /*25a0*/  ISETP.GE.AND P2, PT, R5, R57, PT ;  /* 0x000000390500720c */ /* 0x000fe40003f46270 */
[----:B-----5:R-:W-:-:S03]  /*25b0*/  IADD3 R3, R2, 0x9, RZ ;  /* 0x0000000902037810 */ /* 0x020fc60007ffe0ff */
[----:B------:R-:W-:Y:S01]  /*25c0*/  HMMA.16816.F32.BF16 R64, R12, R20, RZ ;  /* 0x000000140c40723c */ /* 0x000fe200000418ff */
[-C--:B------:R-:W-:Y:S02]  /*25d0*/  ISETP.GE.AND P5, PT, R3, R57.reuse, PT ;  /* 0x000000390300720c */ /* 0x080fe40003fa6270 */
[C---:B------:R-:W-:Y:S02]  /*25e0*/  IADD3 R3, R2.reuse, 0x18, RZ ;  /* 0x0000001802037810 */ /* 0x040fe40007ffe0ff */
[----:B------:R-:W-:Y:S02]  /*25f0*/  IADD3 R2, R2, 0x19, RZ ;  /* 0x0000001902027810 */ /* 0x000fe40007ffe0ff */
[----:B------:R-:W-:Y:S01]  /*2600*/  ISETP.GE.AND P1, PT, R3, R57, PT ;  /* 0x000000390300720c */ /* 0x000fe20003f26270 */
[-C--:B------:R-:W-:Y:S08]  /*2610*/  HMMA.16816.F32.BF16 R48, R8, R22.reuse, RZ ;  /* 0x000000160830723c */ /* 0x080ff000000418ff */
[----:B------:R-:W-:Y:S08]  /*2620*/  HMMA.16816.F32.BF16 R72, R12, R22, RZ ;  /* 0x000000160c48723c */ /* 0x000ff000000418ff */
[----:B------:R-:W-:Y:S01]  /*2630*/  HMMA.16816.F32.BF16 R20, R8, R30, RZ ;  /* 0x0000001e0814723c */ /* 0x000fe200000418ff */
[----:B------:R-:W-:Y:S07]  /*2640*/  LDSM.16.M88.4 R8, [R218+0x2000] ;  /* 0x00200000da08783b */ /* 0x000fee0000000200 */
[----:B------:R-:W-:Y:S08]  /*2650*/  HMMA.16816.F32.BF16 R60, R12, R28, RZ ;  /* 0x0000001c0c3c723c */ /* 0x000ff000000418ff */
[C---:B-1----:R-:W-:Y:S01]  /*2660*/  HMMA.16816.F32.BF16 R84, R16.reuse, R32, R36 ;  /* 0x000000201054723c */ /* 0x042fe20000041824 */
[----:B------:R-:W1:Y:S07]  /*2670*/  LDSM.16.M88.4 R36, [R217+0x8000] ;  /* 0x00800000d924783b */ /* 0x000e6e0000000200 */
        /* <DEDUP_REMOVED lines=25> */
[----:B------:R-:W2:Y:S07]  /*2810*/  LDSM.16.M88.4 R12, [R210+0x4000] ;  /* 0x00400000d20c783b */ /* 0x000eae0000000200 */
[C---:B----4-:R-:W-:Y:S08]  /*2820*/  HMMA.16816.F32.BF16 R72, R20.reuse, R32, R72 ;  /* 0x000000201448723c */ /* 0x050ff00000041848 */
[C---:B------:R-:W-:Y:S08]  /*2830*/  HMMA.16816.F32.BF16 R76, R20.reuse, R34, R76 ;  /* 0x00000022144c723c */ /* 0x040ff0000004184c */
[C---:B------:R-:W-:Y:S08]  /*2840*/  HMMA.16816.F32.BF16 R80, R20.reuse, R28, R84 ;  /* 0x0000001c1450723c */ /* 0x040ff00000041854 */
[----:B------:R-:W-:Y:S08]  /*2850*/  HMMA.16816.F32.BF16 R64, R20, R30, R64 ;  /* 0x0000001e1440723c */ /* 0x000ff00000041840 */
[C---:B-----5:R-:W-:Y:S08]  /*2860*/  HMMA.16816.F32.BF16 R52, R24.reuse, R32, R52 ;  /* 0x000000201834723c */ /* 0x060ff00000041834 */
[C---:B------:R-:W-:Y:S01]  /*2870*/  HMMA.16816.F32.BF16 R32, R24.reuse, R34, R36 ;  /* 0x000000221820723c */ /* 0x040fe20000041824 */
[----:B------:R-:W-:Y:S07]  /*2880*/  LDSM.16.M88.4 R36, [R219+0x1000] ;  /* 0x00100000db24783b */ /* 0x000fee0000000200 */
[C---:B------:R-:W-:Y:S01]  /*2890*/  HMMA.16816.F32.BF16 R20, R24.reuse, R28, R8 ;  /* 0x0000001c1814723c */ /* 0x040fe20000041808 */
[----:B------:R-:W3:Y:S07]  /*28a0*/  LDSM.16.M88.4 R8, [R212+0x6000] ;  /* 0x00600000d408783b */ /* 0x000eee0000000200 */
[----:B------:R-:W-:Y:S01]  /*28b0*/  HMMA.16816.F32.BF16 R28, R24, R30, R40 ;  /* 0x0000001e181c723c */ /* 0x000fe20000041828 */
[----:B------:R-:W4:Y:S04]  /*28c0*/  LDSM.16.M88.4 R24, [R212+0x4000] ;  /* 0x00400000d418783b */ /* 0x000f280000000200 */
[----:B------:R-:W5:Y:S03]  /*28d0*/  LDSM.16.M88.4 R40, [R219+0x1800] ;  /* 0x00180000db28783b */ /* 0x000f660000000200 */
[C---:B-1----:R-:W-:Y:S08]  /*28e0*/  HMMA.16816.F32.BF16 R72, R16.reuse, R44, R72 ;  /* 0x0000002c1048723c */ /* 0x042ff00000041848 */
[----:B------:R-:W-:Y:S08]  /*28f0*/  HMMA.16816.F32.BF16 R68, R16, R50, R64 ;  /* 0x000000321044723c */ /* 0x000ff00000041840 */
[C---:B--2---:R-:W-:Y:S01]  /*2900*/  HMMA.16816.F32.BF16 R64, R12.reuse, R44, R52 ;  /* 0x0000002c0c40723c */ /* 0x044fe20000041834 */
[----:B------:R-:W-:Y:S07]  /*2910*/  LDSM.16.M88.4 R52, [R217+0x9000] ;  /* 0x00900000d934783b */ /* 0x000fee0000000200 */
[----:B------:R-:W-:Y:S01]  /*2920*/  HMMA.16816.F32.BF16 R60, R12, R48, R20 ;  /* 0x000000300c3c723c */ /* 0x000fe20000041814 */
[----:B------:R-:W1:Y:S07]  /*2930*/  LDSM.16.M88.4 R20, [R218+0x6000] ;  /* 0x00600000da14783b */ /* 0x000e6e0000000200 */
[C---:B------:R-:W-:Y:S08]  /*2940*/  HMMA.16816.F32.BF16 R76, R16.reuse, R46, R76 ;  /* 0x0000002e104c723c */ /* 0x040ff0000004184c */
[----:B------:R-:W-:Y:S08]  /*2950*/  HMMA.16816.F32.BF16 R80, R16, R48, R80 ;  /* 0x000000301050723c */ /* 0x000ff00000041850 */
[C---:B------:R-:W-:Y:S01]  /*2960*/  HMMA.16816.F32.BF16 R44, R12.reuse, R46, R32 ;  /* 0x0000002e0c2c723c */ /* 0x040fe20000041820 */
[----:B------:R-:W-:Y:S07]  /*2970*/  LDSM.16.M88.4 R32, [R217+0x9800] ;  /* 0x00980000d920783b */ /* 0x000fee0000000200 */
[----:B------:R-:W-:Y:S01]  /*2980*/  HMMA.16816.F32.BF16 R48, R12, R50, R28 ;  /* 0x000000320c30723c */ /* 0x000fe2000004181c */
[----:B------:R-:W2:Y:S04]  /*2990*/  LDSM.16.M88.4 R12, [R218+0x4000] ;  /* 0x00400000da0c783b */ /* 0x000ea80000000200 */
[----:B------:R-:W-:Y:S03]  /*29a0*/  LDSM.16.M88.4 R28, [R215+0x1000] ;  /* 0x00100000d71c783b */ /* 0x000fe60000000200 */
[C---:B---3--:R-:W-:Y:S08]  /*29b0*/  HMMA.16816.F32.BF16 R16, R8.reuse, R36, R72 ;  /* 0x000000240810723c */ /* 0x048ff00000041848 */
[----:B------:R-:W-:Y:S08]  /*29c0*/  HMMA.16816.F32.BF16 R72, R8, R38, R76 ;  /* 0x000000260848723c */ /* 0x000ff0000004184c */
[----:B----4-:R-:W-:Y:S08]  /*29d0*/  HMMA.16816.F32.BF16 R76, R24, R36, R64 ;  /* 0x00000024184c723c */ /* 0x010ff00000041840 */
[C---:B-----5:R-:W-:Y:S08]  /*29e0*/  HMMA.16816.F32.BF16 R84, R8.reuse, R40, R80 ;  /* 0x000000280854723c */ /* 0x060ff00000041850 */
[----:B------:R-:W-:Y:S01]  /*29f0*/  HMMA.16816.F32.BF16 R80, R8, R42, R68 ;  /* 0x0000002a0850723c */ /* 0x000fe20000041844 */
[----:B------:R-:W3:Y:S07]  /*2a00*/  LDSM.16.M88.4 R8, [R216+0x6000] ;  /* 0x00600000d808783b */ /* 0x000eee0000000200 */
[----:B------:R-:W-:Y:S08]  /*2a10*/  HMMA.16816.F32.BF16 R68, R24, R38, R44 ;  /* 0x000000261844723c */ /* 0x000ff0000004182c */
[----:B-1----:R-:W-:Y:S01]  /*2a20*/  HMMA.16816.F32.BF16 R44, R20, R52, R16 ;  /* 0x00000034142c723c */ /* 0x002fe20000041810 */
[----:B------:R-:W1:Y:S07]  /*2a30*/  LDSM.16.M88.4 R16, [R216+0x4000] ;  /* 0x00400000d810783b */ /* 0x000e6e0000000200 */
[----:B------:R-:W-:Y:S01]  /*2a40*/  HMMA.16816.F32.BF16 R64, R24, R40, R60 ;  /* 0x000000281840723c */ /* 0x000fe2000004183c */
[----:B------:R-:W4:Y:S01]  /*2a50*/  LDSM.16.M88.4 R60, [R215+0x1800] ;  /* 0x00180000d73c783b */ /* 0x000f220000000200 */
[----:B------:R-:W-:-:S06]  /*2a60*/  DEPBAR.LE SB0, 0x0 ;  /* 0x000080000000791a */ /* 0x000fcc0000000000 */
        /* <DEDUP_REMOVED lines=11> */
[----:B----4-:R-:W-:Y:S01]  /*2b20*/  HMMA.16816.F32.BF16 R36, R8, R60, R36 ;  /* 0x0000003c0824723c */ /* 0x010fe20000041824 */
[----:B------:R-:W-:-:S02]  /*2b30*/  FSEL R24, R46, -INF , !P3 ;  /* 0xff8000002e187808 */ /* 0x000fc40005800000 */
[----:B------:R-:W-:-:S05]  /*2b40*/  FSEL R25, R47, -INF , !P0 ;  /* 0xff8000002f197808 */ /* 0x000fca0004000000 */
[----:B------:R-:W-:Y:S01]  /*2b50*/  HMMA.16816.F32.BF16 R32, R8, R62, R20 ;  /* 0x0000003e0820723c */ /* 0x000fe20000041814 */
[----:B------:R-:W-:Y:S02]  /*2b60*/  FSEL R76, R14, -INF , !P3 ;  /* 0xff8000000e4c7808 */ /* 0x000fe40005800000 */
[----:B------:R-:W-:Y:S02]  /*2b70*/  FSEL R77, R15, -INF , !P0 ;  /* 0xff8000000f4d7808 */ /* 0x000fe40004000000 */
[----:B------:R-:W-:Y:S02]  /*2b80*/  FSEL R47, R13, -INF , !P0 ;  /* 0xff8000000d2f7808 */ /* 0x000fe40004000000 */
[----:B------:R-:W-:Y:S01]  /*2b90*/  FSEL R21, R45, -INF , !P0 ;  /* 0xff8000002d157808 */ /* 0x000fe20004000000 */
[----:B------:R-:W-:Y:S01]  /*2ba0*/  HMMA.16816.F32.BF16 R28, R16, R30, R52 ;  /* 0x0000001e101c723c */ /* 0x000fe20000041834 */
[----:B------:R-:W-:Y:S02]  /*2bb0*/  FSEL R20, R44, -INF , !P3 ;  /* 0xff8000002c147808 */ /* 0x000fe40005800000 */
[----:B------:R-:W-:-:S02]  /*2bc0*/  FSEL R45, R12, -INF , !P3 ;  /* 0xff8000000c2d7808 */ /* 0x000fc40005800000 */
[----:B------:R-:W-:Y:S02]  /*2bd0*/  ISETP.GE.AND P3, PT, R57, 0x21, PT ;  /* 0x000000213900780c */ /* 0x000fe40003f66270 */
[----:B------:R-:W-:Y:S01]  /*2be0*/  ISETP.GE.AND P0, PT, R2, R57, PT ;  /* 0x000000390200720c */ /* 0x000fe20003f06270 */
[C---:B------:R-:W-:Y:S01]  /*2bf0*/  HMMA.16816.F32.BF16 R8, R16.reuse, R60, R64 ;  /* 0x0000003c1008723c */ /* 0x040fe20000041840 */
[----:B------:R-:W-:Y:S02]  /*2c00*/  LOP3.LUT R2, R59, R88, RZ, 0xfc, !PT ;  /* 0x000000583b027212 */ /* 0x000fe400078efcff */
[----:B------:R-:W-:Y:S02]  /*2c10*/  FSEL R22, R42, -INF , !P6 ;  /* 0xff8000002a167808 */ /* 0x000fe40007000000 */
[----:B------:R-:W-:Y:S02]  /*2c20*/  FSEL R14, R40, -INF , !P6 ;  /* 0xff800000280e7808 */ /* 0x000fe40007000000 */
[----:B------:R-:W-:Y:S01]  /*2c30*/  FSEL R23, R43, -INF , !P5 ;  /* 0xff8000002b177808 */ /* 0x000fe20006800000 */
[----:B------:R-:W-:Y:S01]  /*2c40*/  HMMA.16816.F32.BF16 R16, R16, R62, R48 ;  /* 0x0000003e1010723c */ /* 0x000fe20000041830 */
        /* <DEDUP_REMOVED lines=23> */
[----:B------:R-:W-:Y:S01]  /*2dc0*/  LEA.HI.SX32 R6, R224, 0xfffffffe, 0x1b ;  /* 0xfffffffee0067811 */ /* 0x000fe200078fdaff */
[----:B------:R-:W-:Y:S01]  /*2dd0*/  BSSY B0, `(.L_x_919) ;  /* 0x0000027000007945 */ /* 0x000fe20003800000 */
[----:B------:R-:W-:-:S02]  /*2de0*/  ISETP.GE.AND P2, PT, R238, c[0x0][0x220], PT ;  /* 0x00008800ee007a0c */ /* 0x000fc40003f46270 */
[----:B------:R-:W-:Y:S01]  /*2df0*/  ISETP.GE.AND P1, PT, R244, c[0x0][0x220], PT ;  /* 0x00008800f4007a0c */ /* 0x000fe20003f26270 */
[----:B------:R-:W-:Y:S01]  /*2e00*/  IMAD R5, R90, R6, RZ ;  /* 0x000000065a057224 */ /* 0x000fe200078e02ff */
[----:B------:R-:W-:Y:S01]  /*2e10*/  SHF.R.S32.HI R3, RZ, 0x1f, R6 ;  /* 0x0000001fff037819 */ /* 0x000fe20000011406 */
[----:B------:R-:W-:-:S04]  /*2e20*/  IMAD.WIDE.U32 R6, R6, R91, R242 ;  /* 0x0000005b06067225 */ /* 0x000fc800078e00f2 */
[----:B------:R-:W-:Y:S01]  /*2e30*/  IMAD R5, R3, R91, R5 ;  /* 0x0000005b03057224 */ /* 0x000fe200078e0205 */
[----:B------:R-:W-:-:S03]  /*2e40*/  IADD3 R3, P5, R93, R6, RZ ;  /* 0x000000065d037210 */ /* 0x000fc60007fbe0ff */
[----:B------:R-:W-:Y:S01]  /*2e50*/  IMAD.IADD R5, R7, 0x1, R5 ;  /* 0x0000000107057824 */ /* 0x000fe200078e0205 */
[C---:B------:R-:W-:Y:S01]  /*2e60*/  @!P2 LEA R12, P6, R6.reuse, c[0x0][0x168], 0x1 ;  /* 0x00005a00060caa11 */ /* 0x040fe200078c08ff */
[----:B------:R1:W-:Y:S01]  /*2e70*/  @P2 STS.128 [R223+0x8000], RZ ;  /* 0x008000ffdf002388 */ /* 0x0003e20000000c00 */
[----:B------:R-:W-:Y:S01]  /*2e80*/  @!P1 LEA R8, P0, R6, c[0x0][0x168], 0x1 ;  /* 0x00005a0006089a11 */ /* 0x000fe200078008ff */
[--C-:B------:R-:W-:Y:S01]  /*2e90*/  IMAD.X R7, R92, 0x1, R5.reuse, P5 ;  /* 0x000000015c077824 */ /* 0x100fe200028e0605 */
[C---:B------:R-:W-:Y:S02]  /*2ea0*/  @!P2 LEA R10, P4, R3.reuse, c[0x0][0x168], 0x1 ;  /* 0x00005a00030aaa11 */ /* 0x040fe400078808ff */
[C-C-:B------:R-:W-:Y:S02]  /*2eb0*/  @!P2 LEA.HI.X R13, R6.reuse, c[0x0][0x16c], R5.reuse, 0x1, P6 ;  /* 0x00005b00060daa11 */ /* 0x140fe400030f0c05 */
[----:B------:R-:W-:Y:S02]  /*2ec0*/  @!P1 LEA.HI.X R9, R6, c[0x0][0x16c], R5, 0x1, P0 ;  /* 0x00005b0006099a11 */ /* 0x000fe400000f0c05 */
[----:B------:R-:W-:Y:S01]  /*2ed0*/  @!P2 LEA.HI.X R11, R3, c[0x0][0x16c], R7, 0x1, P4 ;  /* 0x00005b00030baa11 */ /* 0x000fe200020f0c07 */
        /* <DEDUP_REMOVED lines=16> */
[----:B------:R-:W-:-:S04]  /*2fe0*/  LEA R6, P0, R3, c[0x0][0x168], 0x1 ;  /* 0x00005a0003067a11 */ /* 0x000fc800078008ff */
[----:B------:R-:W-:-:S05]  /*2ff0*/  LEA.HI.X R7, R3, c[0x0][0x16c], R7, 0x1, P0 ;  /* 0x00005b0003077a11 */ /* 0x000fca00000f0c07 */
[----:B------:R-:W-:Y:S01]  /*3000*/  @!PT LDS RZ, [RZ] ;  /* 0x00000000fffff984 */ /* 0x000fe20000000800 */
[----:B------:R-:W-:Y:S01]  /*3010*/  @!PT LDS RZ, [RZ] ;  /* 0x00000000fffff984 */ /* 0x000fe20000000800 */
[----:B------:R-:W-:Y:S01]  /*3020*/  @!PT LDS RZ, [RZ] ;  /* 0x00000000fffff984 */ /* 0x000fe20000000800 */
[----:B------:R2:W-:Y:S04]  /*3030*/  LDGSTS.E.BYPASS.LTC128B.128 [R223+0x9800], [R6.64+0x80] ;  /* 0x0980008006df7fae */ /* 0x0005e8000b901d44 */
.L_x_920:
[----:B------:R-:W-:Y:S05]  /*3040*/  BSYNC B0 ;  /* 0x0000000000007941 */ /* 0x000fea0003800000 */
.L_x_919:
[----:B------:R-:W0:Y:S02]  /*3050*/  LDGDEPBAR ;  /* 0x00000000000079af */ /* 0x000e240000000000 */
.L_x_918:
        /* <DEDUP_REMOVED lines=14> */
[----:B------:R-:W-:Y:S01]  /*3140*/  SHF.L.U32 R209, R2, 0x1, RZ ;  /* 0x0000000102d17819 */ /* 0x000fe200000006ff */
[----:B--2---:R-:W2:Y:S03]  /*3150*/  SHFL.BFLY PT, R6, R3, 0x2, 0x1f ;  /* 0x0c401f0003067f89 */ /* 0x004ea600000e0000 */
[-C--:B------:R-:W-:Y:S01]  /*3160*/  LEA R211, R4, R209.reuse, 0x1 ;  /* 0x000000d104d37211 */ /* 0x080fe200078e08ff */
[----:B------:R-:W-:Y:S01]  /*3170*/  LDSM.16.MT88.4 R48, [R209+0xa000] ;  /* 0x00a00000d130783b */ /* 0x000fe20000004200 */
[----:B------:R-:W-:-:S02]  /*3180*/  LEA R214, R0, R209, 0x1 ;  /* 0x000000d100d67211 */ /* 0x000fc400078e08ff */
[----:B------:R-:W-:Y:S01]  /*3190*/  LEA R213, R0, R211, 0x1 ;  /* 0x000000d300d57211 */ /* 0x000fe200078e08ff */
[----:B------:R-:W-:Y:S04]  /*31a0*/  LDSM.16.MT88.4 R16, [R211+0xa000] ;  /* 0x00a00000d310783b */ /* 0x000fe80000004200 */
[----:B------:R-:W-:Y:S04]  /*31b0*/  LDSM.16.MT88.4 R52, [R213+0xa000] ;  /* 0x00a00000d534783b */ /* 0x000fe80000004200 */
[----:B------:R-:W-:Y:S04]  /*31c0*/  LDSM.16.MT88.4 R64, [R209+0xb000] ;  /* 0x00b00000d140783b */ /* 0x000fe80000004200 */
        /* <DEDUP_REMOVED lines=14> */
[----:B-1----:R-:W-:-:S05]  /*32b0*/  FMUL.FTZ R8, R134, c[0x0][0x23c] ;  /* 0x00008f0086087a20 */ /* 0x002fca0000410000 */
[----:B------:R-:W-:-:S05]  /*32c0*/  FSEL R8, R8, RZ, P0 ;  /* 0x000000ff08087208 */ /* 0x000fca0000000000 */
[--C-:B------:R-:W-:Y:S02]  /*32d0*/  FFMA.FTZ R3, R20, c[0x0][0x23c], -R8.reuse ;  /* 0x00008f0014037a23 */ /* 0x100fe40000010808 */
[--C-:B------:R-:W-:Y:S02]  /*32e0*/  FFMA.FTZ R9, R26, c[0x0][0x23c], -R8.reuse ;  /* 0x00008f001a097a23 */ /* 0x100fe40000010808 */
[----:B------:R1:W-:Y:S01]  /*32f0*/  MUFU.EX2 R168, R3 ;  /* 0x0000000300a87308 */ /* 0x0003e20000000800 */
[----:B------:R-:W-:-:S07]  /*3300*/  FFMA.FTZ R10, R27, c[0x0][0x23c], -R8 ;  /* 0x00008f001b0a7a23 */ /* 0x000fce0000010808 */
[----:B------:R-:W-:Y:S01]  /*3310*/  MUFU.EX2 R229, R9 ;  /* 0x0000000900e57308 */ /* 0x000fe20000000800 */
[----:B-1----:R-:W-:-:S07]  /*3320*/  FFMA.FTZ R3, R21, c[0x0][0x23c], -R8 ;  /* 0x00008f0015037a23 */ /* 0x002fce0000010808 */
[----:B------:R1:W3:Y:S08]  /*3330*/  MUFU.EX2 R231, R10 ;  /* 0x0000000a00e77308 */ /* 0x0002f00000000800 */
[----:B------:R2:W-:Y:S01]  /*3340*/  MUFU.EX2 R252, R3 ;  /* 0x0000000300fc7308 */ /* 0x0005e20000000800 */
[----:B-1----:R-:W-:Y:S01]  /*3350*/  FFMA.FTZ R10, R28, c[0x0][0x23c], -R8 ;  /* 0x00008f001c0a7a23 */ /* 0x002fe20000010808 */
[----:B---3--:R-:W-:-:S06]  /*3360*/  F2FP.BF16.PACK_AB R128, R231, R229 ;  /* 0x000000e5e780723e */ /* 0x008fcc00000010ff */
[----:B------:R1:W-:Y:S01]  /*3370*/  MUFU.EX2 R230, R10 ;  /* 0x0000000a00e67308 */ /* 0x0003e20000000800 */
[----:B--2---:R-:W-:Y:S01]  /*3380*/  FMNMX.FTZ R3, R5, R6, !PT ;  /* 0x0000000605037209 */ /* 0x004fe20007810000 */
[----:B------:R-:W-:-:S03]  /*3390*/  FFMA.FTZ R5, R14, c[0x0][0x23c], -R8 ;  /* 0x00008f000e057a23 */ /* 0x000fc60000010808 */
[C---:B------:R-:W-:Y:S01]  /*33a0*/  FSETP.NEU.FTZ.AND P0, PT, R3.reuse, -INF , PT ;  /* 0xff8000000300780b */ /* 0x040fe20003f1d000 */
[----:B------:R-:W-:Y:S02]  /*33b0*/  FMUL.FTZ R6, R3, c[0x0][0x23c] ;  /* 0x00008f0003067a20 */ /* 0x000fe40000410000 */
[----:B------:R2:W-:Y:S03]  /*33c0*/  MUFU.EX2 R233, R5 ;  /* 0x0000000500e97308 */ /* 0x0005e60000000800 */
[----:B------:R-:W-:-:S05]  /*33d0*/  FSEL R2, R6, RZ, P0 ;  /* 0x000000ff06027208 */ /* 0x000fca0000000000 */
[--C-:B------:R-:W-:Y:S02]  /*33e0*/  FFMA.FTZ R0, R25, c[0x0][0x23c], -R2.reuse ;  /* 0x00008f0019007a23 */ /* 0x100fe40000010802 */
[--C-:B-1----:R-:W-:Y:S02]  /*33f0*/  FFMA.FTZ R10, R30, c[0x0][0x23c], -R2.reuse ;  /* 0x00008f001e0a7a23 */ /* 0x102fe40000010802 */
[----:B------:R1:W-:Y:S01]  /*3400*/  MUFU.EX2 R226, R0 ;  /* 0x0000000000e27308 */ /* 0x0003e20000000800 */
[----:B------:R-:W-:Y:S02]  /*3410*/  FFMA.FTZ R4, R24, c[0x0][0x23c], -R2 ;  /* 0x00008f0018047a23 */ /* 0x000fe40000010802 */
[--C-:B--2---:R-:W-:Y:S01]  /*3420*/  FFMA.FTZ R5, R15, c[0x0][0x23c], -R8.reuse ;  /* 0x00008f000f057a23 */ /* 0x104fe20000010808 */
[----:B------:R-:W-:Y:S01]  /*3430*/  LDSM.16.MT88.4 R24, [R211+0xa800] ;  /* 0x00a80000d318783b */ /* 0x000fe20000004200 */
[----:B------:R-:W-:-:S03]  /*3440*/  FFMA.FTZ R8, R29, c[0x0][0x23c], -R8 ;  /* 0x00008f001d087a23 */ /* 0x000fc60000010808 */
[----:B------:R-:W-:Y:S01]  /*3450*/  MUFU.EX2 R206, R10 ;  /* 0x0000000a00ce7308 */ /* 0x000fe20000000800 */
[----:B------:R-:W2:Y:S01]  /*3460*/  LDSM.16.MT88.4 R12, [R214+0xa000] ;  /* 0x00a00000d60c783b */ /* 0x000ea20000004200 */
[----:B-1----:R-:W-:-:S06]  /*3470*/  FFMA.FTZ R0, R22, c[0x0][0x23c], -R2 ;  /* 0x00008f0016007a23 */ /* 0x002fcc0000010802 */
[----:B------:R-:W1:Y:S08]  /*3480*/  MUFU.EX2 R235, R8 ;  /* 0x0000000800eb7308 */ /* 0x000e700000000800 */
[----:B------:R3:W-:Y:S08]  /*3490*/  MUFU.EX2 R227, R0 ;  /* 0x0000000000e37308 */ /* 0x0007f00000000800 */
[----:B------:R-:W4:Y:S01]  /*34a0*/  MUFU.EX2 R162, R5 ;  /* 0x0000000500a27308 */ /* 0x000f220000000800 */
[----:B-1----:R-:W-:Y:S01]  /*34b0*/  F2FP.BF16.PACK_AB R130, R235, R230 ;  /* 0x000000e6eb82723e */ /* 0x002fe200000010ff */
[----:B---3--:R-:W-:-:S06]  /*34c0*/  FFMA.FTZ R0, R23, c[0x0][0x23c], -R2 ;  /* 0x00008f0017007a23 */ /* 0x008fcc0000010802 */
[----:B------:R1:W3:Y:S01]  /*34d0*/  MUFU.EX2 R228, R4 ;  /* 0x0000000400e47308 */ /* 0x0002e20000000800 */
[----:B------:R-:W5:Y:S01]  /*34e0*/  LDSM.16.MT88.4 R20, [R211+0xb000] ;  /* 0x00b00000d314783b */ /* 0x000f620000004200 */
[----:B----4-:R-:W-:-:S06]  /*34f0*/  F2FP.BF16.PACK_AB R6, R162, R233 ;  /* 0x000000e9a206723e */ /* 0x010fcc00000010ff */
[----:B------:R4:W2:Y:S01]  /*3500*/  MUFU.EX2 R232, R0 ;  /* 0x0000000000e87308 */ /* 0x0008a20000000800 */
[----:B-1----:R-:W-:Y:S02]  /*3510*/  F2FP.BF16.PACK_AB R4, R252, R168 ;  /* 0x000000a8fc04723e */ /* 0x002fe400000010ff */
[----:B---3--:R-:W-:Y:S02]  /*3520*/  F2FP.BF16.PACK_AB R5, R226, R228 ;  /* 0x000000e4e205723e */ /* 0x008fe400000010ff */
[----:B----4-:R-:W-:Y:S02]  /*3530*/  FMNMX.FTZ R0, R45, R47, !PT ;  /* 0x0000002f2d007209 */ /* 0x010fe40007810000 */
[----:B--2---:R-:W-:Y:S02]  /*3540*/  F2FP.BF16.PACK_AB R7, R232, R227 ;  /* 0x000000e3e807723e */ /* 0x004fe400000010ff */
        /* <DEDUP_REMOVED lines=18> */
[C---:B-----5:R-:W-:Y:S01]  /*3670*/  HMMA.16816.F32.BF16 R100, R4.reuse, R20, RZ ;  /* 0x000000140464723c */ /* 0x060fe200000418ff */
        /* <DEDUP_REMOVED lines=11> */
[----:B------:R-:W-:Y:S01]  /*3730*/  FFMA.FTZ R2, R31, c[0x0][0x23c], -R2 ;  /* 0x00008f001f027a23 */ /* 0x000fe20000010802 */
[----:B------:R-:W-:Y:S01]  /*3740*/  LDSM.16.MT88.4 R32, [R214+0xa800] ;  /* 0x00a80000d620783b */ /* 0x000fe20000004200 */
[----:B------:R-:W-:Y:S01]  /*3750*/  MUFU.EX2 R225, R9 ;  /* 0x0000000900e17308 */ /* 0x000fe20000000800 */
[----:B-1----:R-:W-:-:S02]  /*3760*/  FMNMX.FTZ R0, R10, R0, !PT ;  /* 0x000000000a007209 */ /* 0x002fc40007810000 */
[----:B------:R-:W-:Y:S01]  /*3770*/  HMMA.16816.F32.BF16 R92, R4, R18, RZ ;  /* 0x00000012045c723c */ /* 0x000fe200000418ff */
[----:B------:R-:W-:Y:S01]  /*3780*/  LDSM.16.MT88.4 R28, [R213+0xa800] ;  /* 0x00a80000d51c783b */ /* 0x000fe20000004200 */
[----:B----4-:R-:W-:-:S03]  /*3790*/  FMNMX.FTZ R136, R8, R11, !PT ;  /* 0x0000000b08887209 */ /* 0x010fc60007810000 */
[----:B------:R-:W1:Y:S01]  /*37a0*/  SHFL.BFLY PT, R8, R0, 0x1, 0x1f ;  /* 0x0c201f0000087f89 */ /* 0x000e6200000e0000 */
[----:B------:R2:W3:Y:S01]  /*37b0*/  MUFU.EX2 R234, R2 ;  /* 0x0000000200ea7308 */ /* 0x0004e20000000800 */
[C---:B------:R-:W-:Y:S01]  /*37c0*/  FSETP.NEU.FTZ.AND P0, PT, R136.reuse, -INF , PT ;  /* 0xff8000008800780b */ /* 0x040fe20003f1d000 */
[C---:B------:R-:W-:Y:S08]  /*37d0*/  HMMA.16816.F32.BF16 R84, R4.reuse, R14, RZ ;  /* 0x0000000e0454723c */ /* 0x040ff000000418ff */
[----:B------:R-:W-:Y:S01]  /*37e0*/  HMMA.16816.F32.BF16 R36, R4, R54, RZ ;  /* 0x000000360424723c */ /* 0x000fe200000418ff */
[----:B--2---:R-:W-:Y:S01]  /*37f0*/  FMUL.FTZ R2, R136, c[0x0][0x23c] ;  /* 0x00008f0088027a20 */ /* 0x004fe20000410000 */
[----:B---3--:R-:W-:-:S06]  /*3800*/  F2FP.BF16.PACK_AB R131, R234, R225 ;  /* 0x000000e1ea83723e */ /* 0x008fcc00000010ff */
[----:B------:R-:W-:Y:S01]  /*3810*/  HMMA.16816.F32.BF16 R104, R4, R66, RZ ;  /* 0x000000420468723c */ /* 0x000fe200000418ff */
[----:B------:R-:W-:Y:S02]  /*3820*/  FSEL R2, R2, RZ, P0 ;  /* 0x000000ff02027208 */ /* 0x000fe40000000000 */
[----:B-1----:R-:W-:-:S05]  /*3830*/  FMNMX.FTZ R135, R0, R8, !PT ;  /* 0x0000000800877209 */ /* 0x002fca0007810000 */
[C---:B------:R-:W-:Y:S01]  /*3840*/  HMMA.16816.F32.BF16 R116, R4.reuse, R22, RZ ;  /* 0x000000160474723c */ /* 0x040fe200000418ff */
[--C-:B------:R-:W-:Y:S01]  /*3850*/  FFMA.FTZ R0, R47, c[0x0][0x23c], -R2.reuse ;  /* 0x00008f002f007a23 */ /* 0x100fe20000010802 */
[----:B------:R-:W-:Y:S01]  /*3860*/  FSETP.NEU.FTZ.AND P0, PT, R135, -INF , PT ;  /* 0xff8000008700780b */ /* 0x000fe20003f1d000 */
[----:B------:R-:W-:Y:S02]  /*3870*/  FFMA.FTZ R8, R137, c[0x0][0x23c], -R2 ;  /* 0x00008f0089087a23 */ /* 0x000fe40000010802 */
[----:B------:R1:W-:Y:S03]  /*3880*/  MUFU.EX2 R202, R0 ;  /* 0x0000000000ca7308 */ /* 0x0003e60000000800 */
[C---:B------:R-:W-:Y:S05]  /*3890*/  HMMA.16816.F32.BF16 R156, R4.reuse, R70, RZ ;  /* 0x00000046049c723c */ /* 0x040fea00000418ff */
[----:B------:R2:W-:Y:S03]  /*38a0*/  MUFU.EX2 R197, R8 ;  /* 0x0000000800c57308 */ /* 0x0005e60000000800 */
[----:B------:R-:W-:Y:S01]  /*38b0*/  HMMA.16816.F32.BF16 R144, R4, R82, RZ ;  /* 0x000000520490723c */ /* 0x000fe200000418ff */
[----:B-1----:R-:W-:-:S06]  /*38c0*/  FMUL.FTZ R0, R135, c[0x0][0x23c] ;  /* 0x00008f0087007a20 */ /* 0x002fcc0000410000 */
[--C-:B------:R-:W-:Y:S01]  /*38d0*/  FFMA.FTZ R4, R45, c[0x0][0x23c], -R2.reuse ;  /* 0x00008f002d047a23 */ /* 0x100fe20000010802 */
[----:B------:R-:W-:Y:S01]  /*38e0*/  HMMA.16816.F32.BF16 R140, R128, R152, R140 ;  /* 0x00000098808c723c */ /* 0x000fe2000004188c */
[----:B------:R-:W-:Y:S02]  /*38f0*/  FSEL R0, R0, RZ, P0 ;  /* 0x000000ff00007208 */ /* 0x000fe40000000000 */
[----:B------:R1:W-:Y:S01]  /*3900*/  MUFU.EX2 R205, R4 ;  /* 0x0000000400cd7308 */ /* 0x0003e20000000800 */
[----:B--2---:R-:W-:-:S04]  /*3910*/  FFMA.FTZ R8, R138, c[0x0][0x23c], -R2 ;  /* 0x00008f008a087a23 */ /* 0x004fc80000010802 */
[C---:B------:R-:W-:Y:S03]  /*3920*/  HMMA.16816.F32.BF16 R40, R128.reuse, R24, R40 ;  /* 0x000000188028723c */ /* 0x040fe60000041828 */
[----:B------:R2:W-:Y:S05]  /*3930*/  MUFU.EX2 R196, R8 ;  /* 0x0000000800c47308 */ /* 0x0005ea0000000800 */
[----:B------:R-:W-:Y:S01]  /*3940*/  HMMA.16816.F32.BF16 R56, R128, R32, R56 ;  /* 0x000000208038723c */ /* 0x000fe20000041838 */
[----:B-1----:R-:W-:-:S04]  /*3950*/  FFMA.FTZ R4, R44, c[0x0][0x23c], -R2 ;  /* 0x00008f002c047a23 */ /* 0x002fc80000010802 */
[----:B------:R1:W-:Y:S03]  /*3960*/  MUFU.EX2 R203, R4 ;  /* 0x0000000400cb7308 */ /* 0x0003e60000000800 */
[----:B------:R-:W-:Y:S01]  /*3970*/  HMMA.16816.F32.BF16 R72, R128, R28, R72 ;  /* 0x0000001c8048723c */ /* 0x000fe20000041848 */
[----:B--2---:R-:W-:-:S04]  /*3980*/  FFMA.FTZ R8, R132, c[0x0][0x23c], -R2 ;  /* 0x00008f0084087a23 */ /* 0x004fc80000010802 */
        /* <DEDUP_REMOVED lines=27> */
[C---:B------:R-:W-:Y:S01]  /*3b40*/  HMMA.16816.F32.BF16 R116, R128.reuse, R122, R156 ;  /* 0x0000007a8074723c */ /* 0x040fe2000004189c */
[--C-:B--2---:R-:W-:Y:S01]  /*3b50*/  FFMA.FTZ R2, R139, c[0x0][0x23c], -R0.reuse ;  /* 0x00008f008b027a23 */ /* 0x104fe20000010800 */
[----:B------:R-:W-:Y:S02]  /*3b60*/  MOV R139, R162 ;  /* 0x000000a2008b7202 */ /* 0x000fe40000000f00 */
[----:B----4-:R-:W-:Y:S01]  /*3b70*/  F2FP.BF16.PACK_AB R169, R133, R137 ;  /* 0x0000008985a9723e */ /* 0x010fe200000010ff */
        /* <DEDUP_REMOVED lines=31> */
[----:B------:R-:W-:Y:S01]  /*3d70*/  FADD.FTZ R5, R204, R0 ;  /* 0x00000000cc057221 */ /* 0x000fe20000010000 */
[----:B------:R-:W-:Y:S01]  /*3d80*/  F2FP.BF16.PACK_AB R168, R196, R197 ;  /* 0x000000c5c4a8723e */ /* 0x000fe200000010ff */
        /* <DEDUP_REMOVED lines=40> */
[----:B------:R-:W-:Y:S01]  /*4010*/  LEA.HI.SX32 R224, R224, 0xfffffffe, 0x1b ;  /* 0xfffffffee0e07811 */ /* 0x000fe200078fdaff */
[----:B------:R-:W-:Y:S01]  /*4020*/  IMAD.MOV.U32 R137, RZ, RZ, R135 ;  /* 0x000000ffff897224 */ /* 0x000fe200078e0087 */
[----:B------:R-:W-:Y:S01]  /*4030*/  MOV R139, R3 ;  /* 0x00000003008b7202 */ /* 0x000fe20000000f00 */
[----:B------:R-:W-:Y:S01]  /*4040*/  IMAD.MOV.U32 R132, RZ, RZ, R136 ;  /* 0x000000ffff847224 */ /* 0x000fe200078e0088 */
[----:B------:R-:W-:Y:S01]  /*4050*/  ISETP.GE.AND P3, PT, R238, c[0x0][0x220], PT ;  /* 0x00008800ee007a0c */ /* 0x000fe20003f66270 */
[----:B------:R-:W-:Y:S01]  /*4060*/  IMAD.MOV.U32 R138, RZ, RZ, R134 ;  /* 0x000000ffff8a7224 */ /* 0x000fe200078e0086 */
[----:B------:R-:W-:-:S02]  /*4070*/  ISETP.GE.AND P2, PT, R244, c[0x0][0x220], PT ;  /* 0x00008800f4007a0c */ /* 0x000fc40003f46270 */
[----:B------:R-:W-:Y:S01]  /*4080*/  MOV R252, c[0x0][0x1a0] ;  /* 0x0000680000fc7a02 */ /* 0x000fe20000000f00 */
[----:B------:R-:W-:Y:S07]  /*4090*/  BRA `(.L_x_922) ;  /* 0x000002d000007947 */ /* 0x000fee0003800000 */
.L_x_924:
[----:B------:R1:W-:Y:S01]  /*40a0*/  @P3 STS.128 [R223+0x8000], RZ ;  /* 0x008000ffdf003388 */ /* 0x0003e20000000c00 */
[----:B------:R-:W-:Y:S01]  /*40b0*/  IADD3 R0, R224, -0x1, RZ ;  /* 0xffffffffe0007810 */ /* 0x000fe20007ffe0ff */
[----:B------:R-:W-:Y:S02]  /*40c0*/  IMAD.MOV.U32 R133, RZ, RZ, c[0x0][0x198] ;  /* 0x00006600ff857624 */ /* 0x000fe400078e00ff */
[----:B------:R-:W-:Y:S01]  /*40d0*/  IMAD.MOV.U32 R136, RZ, RZ, 0x4 ;  /* 0x00000004ff887424 */ /* 0x000fe200078e00ff */
[----:B------:R-:W-:Y:S01]  /*40e0*/  SHF.R.S32.HI R2, RZ, 0x1f, R0 ;  /* 0x0000001fff027819 */ /* 0x000fe20000011400 */
[----:B------:R-:W-:Y:S04]  /*40f0*/  IMAD.WIDE.U32 R134, R0, c[0x0][0x198], RZ ;  /* 0x0000660000867a25 */ /* 0x000fe800078e00ff */
[----:B------:R-:W-:Y:S02]  /*4100*/  IMAD R2, R2, c[0x0][0x198], RZ ;  /* 0x0000660002027a24 */ /* 0x000fe400078e02ff */
[----:B------:R-:W-:Y:S02]  /*4110*/  IMAD.SHL.U32 R133, R133, 0x10, RZ ;  /* 0x0000001085857824 */ /* 0x000fe400078e00ff */
[----:B------:R-:W-:Y:S01]  /*4120*/  IMAD R2, R0, c[0x0][0x19c], R2 ;  /* 0x0000670000027a24 */ /* 0x000fe200078e0202 */
[----:B------:R-:W-:Y:S03]  /*4130*/  LEA R0, P1, R134, R248, 0x5 ;  /* 0x000000f886007211 */ /* 0x000fe600078228ff */
[----:B------:R-:W-:Y:S01]  /*4140*/  IMAD.IADD R3, R135, 0x1, R2 ;  /* 0x0000000187037824 */ /* 0x000fe200078e0202 */
[----:B------:R-:W-:Y:S02]  /*4150*/  @!P3 LEA R176, P6, R0, c[0x0][0x168], 0x1 ;  /* 0x00005a0000b0ba11 */ /* 0x000fe400078c08ff */
[----:B------:R-:W-:Y:S01]  /*4160*/  IADD3 R2, P0, R133, R0, RZ ;  /* 0x0000000085027210 */ /* 0x000fe20007f1e0ff */
[----:B------:R-:W-:Y:S01]  /*4170*/  IMAD.MOV.U32 R133, RZ, RZ, c[0x0][0x198] ;  /* 0x00006600ff857624 */ /* 0x000fe200078e00ff */
[----:B------:R-:W-:Y:S02]  /*4180*/  LEA.HI.X R3, R134, R243, R3, 0x5, P1 ;  /* 0x000000f386037211 */ /* 0x000fe400008f2c03 */
[C---:B------:R-:W-:Y:S02]  /*4190*/  @!P2 LEA R172, P1, R0.reuse, c[0x0][0x168], 0x1 ;  /* 0x00005a0000acaa11 */ /* 0x040fe400078208ff */
[C-C-:B------:R-:W-:Y:S02]  /*41a0*/  @!P3 LEA.HI.X R177, R0.reuse, c[0x0][0x16c], R3.reuse, 0x1, P6 ;  /* 0x00005b0000b1ba11 */ /* 0x140fe400030f0c03 */
[--C-:B------:R-:W-:Y:S02]  /*41b0*/  @!P2 LEA.HI.X R173, R0, c[0x0][0x16c], R3.reuse, 0x1, P1 ;  /* 0x00005b0000adaa11 */ /* 0x100fe400008f0c03 */
[C---:B------:R-:W-:Y:S01]  /*41c0*/  @!P3 LEA R174, P5, R2.reuse, c[0x0][0x168], 0x1 ;  /* 0x00005a0002aeba11 */ /* 0x040fe200078a08ff */
[----:B------:R-:W-:Y:S01]  /*41d0*/  @!PT LDS RZ, [RZ] ;  /* 0x00000000fffff984 */ /* 0x000fe20000000800 */
[----:B------:R-:W-:Y:S01]  /*41e0*/  @!PT LDS RZ, [RZ] ;  /* 0x00000000fffff984 */ /* 0x000fe20000000800 */
[----:B------:R-:W-:Y:S01]  /*41f0*/  @!PT LDS RZ, [RZ] ;  /* 0x00000000fffff984 */ /* 0x000fe20000000800 */
[----:B------:R1:W-:Y:S01]  /*4200*/  @!P3 LDGSTS.E.BYPASS.LTC128B.128 [R223+0x8000], [R176.64] ;  /* 0x08000000b0dfbfae */ /* 0x0003e2000b901d44 */
[----:B------:R-:W-:Y:S03]  /*4210*/  SHF.L.U64.HI R133, R133, R136, c[0x0][0x19c] ;  /* 0x0000670085857619 */ /* 0x000fe60000010288 */
[----:B------:R1:W-:Y:S02]  /*4220*/  @P2 STS.128 [R223+0x9000], RZ ;  /* 0x009000ffdf002388 */ /* 0x0003e40000000c00 */
[----:B------:R-:W-:Y:S01]  /*4230*/  IMAD.X R133, R133, 0x1, R3, P0 ;  /* 0x0000000185857824 */ /* 0x000fe200000e0603 */
[C---:B------:R-:W-:Y:S01]  /*4240*/  @!P2 LEA R134, P0, R2.reuse, c[0x0][0x168], 0x1 ;  /* 0x00005a000286aa11 */ /* 0x040fe200078008ff */
[----:B------:R-:W-:Y:S01]  /*4250*/  @!PT LDS RZ, [RZ] ;  /* 0x00000000fffff984 */ /* 0x000fe20000000800 */
[----:B------:R-:W-:Y:S01]  /*4260*/  @!PT LDS RZ, [RZ] ;  /* 0x00000000fffff984 */ /* 0x000fe20000000800 */
[----:B------:R-:W-:Y:S01]  /*4270*/  @!PT LDS RZ, [RZ] ;  /* 0x00000000fffff984 */ /* 0x000fe20000000800 */
[----:B------:R1:W-:Y:S03]  /*4280*/  @!P2 LDGSTS.E.BYPASS.LTC128B.128 [R223+0x9000], [R172.64+0x80] ;  /* 0x09000080acdfafae */ /* 0x0003e6000b901d44 */
[C-C-:B------:R-:W-:Y:S01]  /*4290*/  @!P3 LEA.HI.X R175, R2.reuse, c[0x0][0x16c], R133.reuse, 0x1, P5 ;  /* 0x00005b0002afba11 */ /* 0x140fe200028f0c85 */
[----:B------:R1:W-:Y:S01]  /*42a0*/  @P3 STS.128 [R223+0x8800], RZ ;  /* 0x008800ffdf003388 */ /* 0x0003e20000000c00 */
[----:B------:R-:W-:Y:S03]  /*42b0*/  @!P2 LEA.HI.X R135, R2, c[0x0][0x16c], R133, 0x1, P0 ;  /* 0x00005b000287aa11 */ /* 0x000fe600000f0c85 */
        /* <DEDUP_REMOVED lines=11> */
.L_x_922:
[----:B------:R-:W-:Y:S04]  /*4370*/  DEPBAR.LE SB0, 0x0 ;  /* 0x000080000000791a */ /* 0x000fe80000000000 */
[----:B------:R-:W-:Y:S01]  /*4380*/  BAR.SYNC.DEFER_BLOCKING 0x0 ;  /* 0x0000000000007b1d */ /* 0x000fe20000010000 */
[----:B------:R-:W-:Y:S01]  /*4390*/  SHF.R.S32.HI R0, RZ, 0x1f, R224 ;  /* 0x0000001fff007819 */ /* 0x000fe200000114e0 */
[----:B------:R-:W-:Y:S04]  /*43a0*/  IMAD.WIDE.U32 R4, R224, c[0x0][0x1a0], RZ ;  /* 0x00006800e0047a25 */ /* 0x000fe800078e00ff */
[----:B------:R-:W-:Y:S02]  /*43b0*/  IMAD R0, R0, c[0x0][0x1a0], RZ ;  /* 0x0000680000007a24 */ /* 0x000fe400078e02ff */
[----:B------:R-:W-:Y:S02]  /*43c0*/  IMAD.MOV.U32 R12, RZ, RZ, c[0x0][0x1a4] ;  /* 0x00006900ff0c7624 */ /* 0x000fe400078e00ff */
[----:B------:R-:W-:Y:S01]  /*43d0*/  IMAD R2, R224, c[0x0][0x1a4], R0 ;  /* 0x00006900e0027a24 */ /* 0x000fe200078e0200 */
[----:B------:R-:W-:Y:S03]  /*43e0*/  LEA R0, P1, R4, R246, 0x5 ;  /* 0x000000f604007211 */ /* 0x000fe600078228ff */
[----:B------:R-:W-:Y:S01]  /*43f0*/  IMAD.IADD R3, R5, 0x1, R2 ;  /* 0x0000000105037824 */ /* 0x000fe200078e0202 */
[----:B------:R-:W-:Y:S02]  /*4400*/  @!P3 LEA R10, P5, R0, c[0x0][0x170], 0x1 ;  /* 0x00005c00000aba11 */ /* 0x000fe400078a08ff */
[----:B------:R-:W-:Y:S02]  /*4410*/  LEA R2, P0, R252, R0, 0x4 ;  /* 0x00000000fc027211 */ /* 0x000fe400078020ff */
[----:B------:R-:W-:Y:S02]  /*4420*/  LEA.HI.X R3, R4, R245, R3, 0x5, P1 ;  /* 0x000000f504037211 */ /* 0x000fe400008f2c03 */
[C---:B------:R-:W-:Y:S02]  /*4430*/  @!P2 LEA R6, P1, R0.reuse, c[0x0][0x170], 0x1 ;  /* 0x00005c000006aa11 */ /* 0x040fe400078208ff */
[C-C-:B------:R-:W-:Y:S01]  /*4440*/  @!P3 LEA.HI.X R11, R0.reuse, c[0x0][0x174], R3.reuse, 0x1, P5 ;  /* 0x00005d00000bba11 */ /* 0x140fe200028f0c03 */
[----:B------:R-:W-:Y:S01]  /*4450*/  @P3 STS.128 [R223+0xa000], RZ ;  /* 0x00a000ffdf003388 */ /* 0x000fe20000000c00 */
[----:B------:R-:W-:Y:S02]  /*4460*/  @!P2 LEA.HI.X R7, R0, c[0x0][0x174], R3, 0x1, P1 ;  /* 0x00005d000007aa11 */ /* 0x000fe400008f0c03 */
[----:B------:R-:W-:Y:S02]  /*4470*/  @!P3 LEA R8, P4, R2, c[0x0][0x170], 0x1 ;  /* 0x00005c000208ba11 */ /* 0x000fe400078808ff */
[----:B------:R-:W-:Y:S01]  /*4480*/  @!PT LDS RZ, [RZ] ;  /* 0x00000000fffff984 */ /* 0x000fe20000000800 */
[----:B------:R-:W-:Y:S01]  /*4490*/  @!PT LDS RZ, [RZ] ;  /* 0x00000000fffff984 */ /* 0x000fe20000000800 */
[----:B------:R-:W-:Y:S01]  /*44a0*/  @!PT LDS RZ, [RZ] ;  /* 0x00000000fffff984 */ /* 0x000fe20000000800 */
[----:B------:R1:W-:Y:S01]  /*44b0*/  @!P3 LDGSTS.E.BYPASS.LTC128B.128 [R223+0xa000], [R10.64] ;  /* 0x0a0000000adfbfae */ /* 0x0003e2000b901d44 */
[----:B------:R-:W-:Y:S02]  /*44c0*/  LEA.HI.X R5, R252, R3, R12, 0x4, P0 ;  /* 0x00000003fc057211 */ /* 0x000fe400000f240c */
[C---:B------:R-:W-:Y:S02]  /*44d0*/  @!P2 LEA R4, P0, R2.reuse, c[0x0][0x170], 0x1 ;  /* 0x00005c000204aa11 */ /* 0x040fe400078008ff */
[----:B------:R-:W-:Y:S01]  /*44e0*/  @P2 STS.128 [R223+0xb000], RZ ;  /* 0x00b000ffdf002388 */ /* 0x000fe20000000c00 */
[C-C-:B------:R-:W-:Y:S02]  /*44f0*/  @!P3 LEA.HI.X R9, R2.reuse, c[0x0][0x174], R5.reuse, 0x1, P4 ;  /* 0x00005d000209ba11 */ /* 0x140fe400020f0c05 */
[----:B------:R-:W-:Y:S02]  /*4500*/  @!P2 LEA.HI.X R5, R2, c[0x0][0x174], R5, 0x1, P0 ;  /* 0x00005d000205aa11 */ /* 0x000fe400000f0c05 */
[----:B------:R-:W-:Y:S01]  /*4510*/  @!PT LDS RZ, [RZ] ;  /* 0x00000000fffff984 */ /* 0x000fe20000000800 */
[----:B------:R-:W-:Y:S01]  /*4520*/  @!PT LDS RZ, [RZ] ;  /* 0x00000000fffff984 */ /* 0x000fe20000000800 */
[----:B------:R-:W-:Y:S01]  /*4530*/  @!PT LDS RZ, [RZ] ;  /* 0x00000000fffff984 */ /* 0x000fe20000000800 */
[----:B------:R2:W-:Y:S01]  /*4540*/  @!P2 LDGSTS.E.BYPASS.LTC128B.128 [R223+0xb000], [R6.64+0x80] ;  /* 0x0b00008006dfafae */ /* 0x0005e2000b901d44 */
[----:B------:R-:W-:Y:S04]  /*4550*/  ISETP.GT.AND P4, PT, R224, RZ, PT ;  /* 0x000000ffe000720c */ /* 0x000fe80003f84270 */
[----:B------:R-:W-:Y:S05]  /*4560*/  @P3 STS.128 [R223+0xa800], RZ ;  /* 0x00a800ffdf003388 */ /* 0x000fea0000000c00 */
[----:B------:R-:W-:Y:S01]  /*4570*/  @!PT LDS RZ, [RZ] ;  /* 0x00000000fffff984 */ /* 0x000fe20000000800 */
[----:B------:R-:W-:Y:S01]  /*4580*/  @!PT LDS RZ, [RZ] ;  /* 0x00000000fffff984 */ /* 0x000fe20000000800 */
[----:B------:R-:W-:Y:S01]  /*4590*/  @!PT LDS RZ, [RZ] ;  /* 0x00000000fffff984 */ /* 0x000fe20000000800 */
[----:B------:R1:W-:Y:S05]  /*45a0*/  @!P3 LDGSTS.E.BYPASS.LTC128B.128 [R223+0xa800], [R8.64] ;  /* 0x0a80000008dfbfae */ /* 0x0003ea000b901d44 */
[----:B------:R-:W-:Y:S05]  /*45b0*/  @P2 STS.128 [R223+0xb800], RZ ;  /* 0x00b800ffdf002388 */ /* 0x000fea0000000c00 */
[----:B------:R-:W-:Y:S01]  /*45c0*/  @!PT LDS RZ, [RZ] ;  /* 0x00000000fffff984 */ /* 0x000fe20000000800 */
[----:B------:R-:W-:Y:S01]  /*45d0*/  @!PT LDS RZ, [RZ] ;  /* 0x00000000fffff984 */ /* 0x000fe20000000800 */
[----:B------:R-:W-:Y:S01]  /*45e0*/  @!PT LDS RZ, [RZ] ;  /* 0x00000000fffff984 */ /* 0x000fe20000000800 */
[----:B------:R2:W-:Y:S05]  /*45f0*/  @!P2 LDGSTS.E.BYPASS.LTC128B.128 [R223+0xb800], [R4.64+0x80] ;  /* 0x0b80008004dfafae */ /* 0x0005ea000b901d44 */
[----:B------:R-:W-:Y:S05]  /*4600*/  LDSM.16.M88.4 R32, [R210] ;  /* 0x00000000d220783b */ /* 0x000fea0000000200 */
[----:B------:R-:W2:Y:S05]  /*4610*/  LDSM.16.M88.4 R16, [R208+0x8000] ;  /* 0x00800000d010783b */ /* 0x000eaa0000000200 */
[----:B------:R-:W1:Y:S05]  /*4620*/  LDSM.16.M88.4 R28, [R210+0x2000] ;  /* 0x00200000d21c783b */ /* 0x000e6a0000000200 */
[----:B------:R-:W3:Y:S05]  /*4630*/  LDSM.16.M88.4 R172, [R208+0x8800] ;  /* 0x00880000d0ac783b */ /* 0x000eea0000000200 */
[----:B------:R-:W0:Y:S05]  /*4640*/  LDGDEPBAR ;  /* 0x00000000000079af */ /* 0x000e2a0000000000 */
[----:B------:R-:W-:Y:S05]  /*4650*/  LDSM.16.M88.4 R176, [R212] ;  /* 0x00000000d4b0783b */ /* 0x000fea0000000200 */
[----:B------:R-:W4:Y:S05]  /*4660*/  LDSM.16.M88.4 R180, [R219] ;  /* 0x00000000dbb4783b */ /* 0x000f2a0000000200 */
[----:B------:R-:W5:Y:S05]  /*4670*/  LDSM.16.M88.4 R184, [R212+0x2000] ;  /* 0x00200000d4b8783b */ /* 0x000f6a0000000200 */
[----:B------:R-:W4:Y:S01]  /*4680*/  LDSM.16.M88.4 R188, [R222] ;  /* 0x00000000debc783b */ /* 0x000f220000000200 */
[-C--:B--2---:R-:W-:Y:S04]  /*4690*/  HMMA.16816.F32.BF16 R4, R32, R16.reuse, RZ ;  /* 0x000000102004723c */ /* 0x084fe800000418ff */
[----:B------:R-:W-:Y:S05]  /*46a0*/  LDSM.16.M88.4 R192, [R218] ;  /* 0x00000000dac0783b */ /* 0x000fea0000000200 */
[----:B------:R-:W2:Y:S01]  /*46b0*/  LDSM.16.M88.4 R196, [R217+0x8000] ;  /* 0x00800000d9c4783b */ /* 0x000ea20000000200 */
[C---:B-1----:R-:W-:Y:S04]  /*46c0*/  HMMA.16816.F32.BF16 R8, R28.reuse, R16, RZ ;  /* 0x000000101c08723c */ /* 0x042fe800000418ff */
[----:B------:R-:W1:Y:S04]  /*46d0*/  LDSM.16.M88.4 R200, [R218+0x2000] ;  /* 0x00200000dac8783b */ /* 0x000e680000000200 */
[-C--:B------:R-:W-:Y:S01]  /*46e0*/  HMMA.16816.F32.BF16 R12, R28, R18.reuse, RZ ;  /* 0x000000121c0c723c */ /* 0x080fe200000418ff */
[----:B------:R-:W-:Y:S07]  /*46f0*/  LDSM.16.M88.4 R204, [R216+0x2000] ;  /* 0x00200000d8cc783b */ /* 0x000fee0000000200 */
[C---:B------:R-:W-:Y:S08]  /*4700*/  HMMA.16816.F32.BF16 R16, R32.reuse, R18, RZ ;  /* 0x000000122010723c */ /* 0x040ff000000418ff */
[-C--:B---3--:R-:W-:Y:S08]  /*4710*/  HMMA.16816.F32.BF16 R20, R32, R172.reuse, RZ ;  /* 0x000000ac2014723c */ /* 0x088ff000000418ff */
[C---:B------:R-:W-:Y:S08]  /*4720*/  HMMA.16816.F32.BF16 R24, R28.reuse, R172, RZ ;  /* 0x000000ac1c18723c */ /* 0x040ff000000418ff */
[-C--:B------:R-:W-:Y:S08]  /*4730*/  HMMA.16816.F32.BF16 R28, R28, R174.reuse, RZ ;  /* 0x000000ae1c1c723c */ /* 0x080ff000000418ff */
[----:B------:R-:W-:Y:S01]  /*4740*/  HMMA.16816.F32.BF16 R32, R32, R174, RZ ;  /* 0x000000ae2020723c */ /* 0x000fe200000418ff */
[----:B------:R-:W3:Y:S07]  /*4750*/  LDSM.16.M88.4 R172, [R217+0x8800] ;  /* 0x00880000d9ac783b */ /* 0x000eee0000000200 */
[-C--:B----4-:R-:W-:Y:S08]  /*4760*/  HMMA.16816.F32.BF16 R4, R176, R180.reuse, R4 ;  /* 0x000000b4b004723c */ /* 0x090ff00000041804 */
[C---:B-----5:R-:W-:Y:S08]  /*4770*/  HMMA.16816.F32.BF16 R8, R184.reuse, R180, R8 ;  /* 0x000000b4b808723c */ /* 0x060ff00000041808 */
[-C--:B------:R-:W-:Y:S08]  /*4780*/  HMMA.16816.F32.BF16 R12, R184, R182.reuse, R12 ;  /* 0x000000b6b80c723c */ /* 0x080ff0000004180c */
[C---:B------:R-:W-:Y:S01]  /*4790*/  HMMA.16816.F32.BF16 R16, R176.reuse, R182, R16 ;  /* 0x000000b6b010723c */ /* 0x040fe20000041810 */
[----:B------:R-:W-:Y:S07]  /*47a0*/  LDSM.16.M88.4 R180, [R216] ;  /* 0x00000000d8b4783b */ /* 0x000fee0000000200 */
[-C--:B------:R-:W-:Y:S08]  /*47b0*/  HMMA.16816.F32.BF16 R20, R176, R188.reuse, R20 ;  /* 0x000000bcb014723c */ /* 0x080ff00000041814 */
[C---:B------:R-:W-:Y:S08]  /*47c0*/  HMMA.16816.F32.BF16 R24, R184.reuse, R188, R24 ;  /* 0x000000bcb818723c */ /* 0x040ff00000041818 */
[-C--:B------:R-:W-:Y:S01]  /*47d0*/  HMMA.16816.F32.BF16 R28, R184, R190.reuse, R28 ;  /* 0x000000beb81c723c */ /* 0x080fe2000004181c */
[----:B------:R-:W4:Y:S07]  /*47e0*/  LDSM.16.M88.4 R184, [R215] ;  /* 0x00000000d7b8783b */ /* 0x000f2e0000000200 */
[----:B------:R-:W-:Y:S01]  /*47f0*/  HMMA.16816.F32.BF16 R32, R176, R190, R32 ;  /* 0x000000beb020723c */ /* 0x000fe20000041820 */
[----:B------:R-:W5:Y:S05]  /*4800*/  LDSM.16.M88.4 R176, [R215+0x800] ;  /* 0x00080000d7b0783b */ /* 0x000f6a0000000200 */
[----:B------:R-:W-:Y:S02]  /*4810*/  LDSM.16.M88.4 R188, [R210+0x4000] ;  /* 0x00400000d2bc783b */ /* 0x000fe40000000200 */
[-C--:B--2---:R-:W-:Y:S08]  /*4820*/  HMMA.16816.F32.BF16 R4, R192, R196.reuse, R4 ;  /* 0x000000c4c004723c */ /* 0x084ff00000041804 */
[C---:B-1----:R-:W-:Y:S08]  /*4830*/  HMMA.16816.F32.BF16 R8, R200.reuse, R196, R8 ;  /* 0x000000c4c808723c */ /* 0x042ff00000041808 */
[-C--:B------:R-:W-:Y:S08]  /*4840*/  HMMA.16816.F32.BF16 R12, R200, R198.reuse, R12 ;  /* 0x000000c6c80c723c */ /* 0x080ff0000004180c */
[C---:B------:R-:W-:Y:S01]  /*4850*/  HMMA.16816.F32.BF16 R16, R192.reuse, R198, R16 ;  /* 0x000000c6c010723c */ /* 0x040fe20000041810 */
[----:B------:R-:W1:Y:S07]  /*4860*/  LDSM.16.M88.4 R196, [R208+0x9000] ;  /* 0x00900000d0c4783b */ /* 0x000e6e0000000200 */
[-C--:B---3--:R-:W-:Y:S08]  /*4870*/  HMMA.16816.F32.BF16 R20, R192, R172.reuse, R20 ;  /* 0x000000acc014723c */ /* 0x088ff00000041814 */
[C---:B------:R-:W-:Y:S08]  /*4880*/  HMMA.16816.F32.BF16 R24, R200.reuse, R172, R24 ;  /* 0x000000acc818723c */ /* 0x040ff00000041818 */
[-C--:B------:R-:W-:Y:S01]  /*4890*/  HMMA.16816.F32.BF16 R28, R200, R174.reuse, R28 ;  /* 0x000000aec81c723c */ /* 0x080fe2000004181c */
[----:B------:R-:W2:Y:S07]  /*48a0*/  LDSM.16.M88.4 R200, [R210+0x6000] ;  /* 0x00600000d2c8783b */ /* 0x000eae0000000200 */
[----:B------:R-:W-:Y:S01]  /*48b0*/  HMMA.16816.F32.BF16 R32, R192, R174, R32 ;  /* 0x000000aec020723c */ /* 0x000fe20000041820 */
[----:B------:R-:W3:Y:S05]  /*48c0*/  LDSM.16.M88.4 R172, [R208+0x9800] ;  /* 0x00980000d0ac783b */ /* 0x000eea0000000200 */
[----:B------:R-:W-:Y:S02]  /*48d0*/  LDSM.16.M88.4 R192, [R221] ;  /* 0x00000000ddc0783b */ /* 0x000fe40000000200 */
[-C--:B----4-:R-:W-:Y:S08]  /*48e0*/  HMMA.16816.F32.BF16 R4, R180, R184.reuse, R4 ;  /* 0x000000b8b404723c */ /* 0x090ff00000041804 */
[C---:B------:R-:W-:Y:S08]  /*48f0*/  HMMA.16816.F32.BF16 R8, R204.reuse, R184, R8 ;  /* 0x000000b8cc08723c */ /* 0x040ff00000041808 */
[-C--:B------:R-:W-:Y:S08]  /*4900*/  HMMA.16816.F32.BF16 R12, R204, R186.reuse, R12 ;  /* 0x000000bacc0c723c */ /* 0x080ff0000004180c */
[C---:B------:R-:W-:Y:S01]  /*4910*/  HMMA.16816.F32.BF16 R16, R180.reuse, R186, R16 ;  /* 0x000000bab410723c */ /* 0x040fe20000041810 */
[----:B------:R-:W4:Y:S07]  /*4920*/  LDSM.16.M88.4 R184, [R212+0x4000] ;  /* 0x00400000d4b8783b */ /* 0x000f2e0000000200 */
[-C--:B-----5:R-:W-:Y:S08]  /*4930*/  HMMA.16816.F32.BF16 R20, R180, R176.reuse, R20 ;  /* 0x000000b0b414723c */ /* 0x0a0ff00000041814 */
[C---:B------:R-:W-:Y:S08]  /*4940*/  HMMA.16816.F32.BF16 R24, R204.reuse, R176, R24 ;  /* 0x000000b0cc18723c */ /* 0x040ff00000041818 */
[-C--:B------:R-:W-:Y:S01]  /*4950*/  HMMA.16816.F32.BF16 R28, R204, R178.reuse, R28 ;  /* 0x000000b2cc1c723c */ /* 0x080fe2000004181c */
[----:B------:R-:W5:Y:S07]  /*4960*/  LDSM.16.M88.4 R204, [R212+0x6000] ;  /* 0x00600000d4cc783b */ /* 0x000f6e0000000200 */
[----:B------:R-:W-:Y:S01]  /*4970*/  HMMA.16816.F32.BF16 R32, R180, R178, R32 ;  /* 0x000000b2b420723c */ /* 0x000fe20000041820 */
[----:B------:R-:W4:Y:S05]  /*4980*/  LDSM.16.M88.4 R176, [R220] ;  /* 0x00000000dcb0783b */ /* 0x000f2a0000000200 */
[----:B------:R-:W-:Y:S02]  /*4990*/  LDSM.16.M88.4 R180, [R218+0x4000] ;  /* 0x00400000dab4783b */ /* 0x000fe40000000200 */
[-C--:B-1----:R-:W-:Y:S08]  /*49a0*/  HMMA.16816.F32.BF16 R4, R188, R196.reuse, R4 ;  /* 0x000000c4bc04723c */ /* 0x082ff00000041804 */
[C---:B--2---:R-:W-:Y:S08]  /*49b0*/  HMMA.16816.F32.BF16 R8, R200.reuse, R196, R8 ;  /* 0x000000c4c808723c */ /* 0x044ff00000041808 */
        /* <DEDUP_REMOVED lines=9> */
[----:B------:R-:W-:Y:S02]  /*4a50*/  LDSM.16.M88.4 R188, [R216+0x4000] ;  /* 0x00400000d8bc783b */ /* 0x000fe40000000200 */
[-C--:B----4-:R-:W-:Y:S08]  /*4a60*/  HMMA.16816.F32.BF16 R4, R184, R192.reuse, R4 ;  /* 0x000000c0b804723c */ /* 0x090ff00000041804 */
[C---:B-----5:R-:W-:Y:S08]  /*4a70*/  HMMA.16816.F32.BF16 R8, R204.reuse, R192, R8 ;  /* 0x000000c0cc08723c */ /* 0x060ff00000041808 */
[-C--:B------:R-:W-:Y:S08]  /*4a80*/  HMMA.16816.F32.BF16 R12, R204, R194.reuse, R12 ;  /* 0x000000c2cc0c723c */ /* 0x080ff0000004180c */
[C---:B------:R-:W-:Y:S01]  /*4a90*/  HMMA.16816.F32.BF16 R16, R184.reuse, R194, R16 ;  /* 0x000000c2b810723c */ /* 0x040fe20000041810 */
[----:B------:R-:W4:Y:S07]  /*4aa0*/  LDSM.16.M88.4 R192, [R215+0x1000] ;  /* 0x00100000d7c0783b */ /* 0x000f2e0000000200 */
[-C--:B------:R-:W-:Y:S08]  /*4ab0*/  HMMA.16816.F32.BF16 R20, R184, R176.reuse, R20 ;  /* 0x000000b0b814723c */ /* 0x080ff00000041814 */
[C---:B------:R-:W-:Y:S08]  /*4ac0*/  HMMA.16816.F32.BF16 R24, R204.reuse, R176, R24 ;  /* 0x000000b0cc18723c */ /* 0x040ff00000041818 */
[-C--:B------:R-:W-:Y:S01]  /*4ad0*/  HMMA.16816.F32.BF16 R28, R204, R178.reuse, R28 ;  /* 0x000000b2cc1c723c */ /* 0x080fe2000004181c */
[----:B------:R-:W5:Y:S07]  /*4ae0*/  LDSM.16.M88.4 R204, [R216+0x6000] ;  /* 0x00600000d8cc783b */ /* 0x000f6e0000000200 */
[----:B------:R-:W-:Y:S01]  /*4af0*/  HMMA.16816.F32.BF16 R32, R184, R178, R32 ;  /* 0x000000b2b820723c */ /* 0x000fe20000041820 */
[----:B------:R-:W4:Y:S01]  /*4b00*/  LDSM.16.M88.4 R176, [R215+0x1800] ;  /* 0x00180000d7b0783b */ /* 0x000f220000000200 */
[----:B------:R-:W-:Y:S04]  /*4b10*/  DEPBAR.LE SB0, 0x0 ;  /* 0x000080000000791a */ /* 0x000fe80000000000 */
[----:B------:R-:W-:Y:S02]  /*4b20*/  BAR.SYNC.DEFER_BLOCKING 0x0 ;  /* 0x0000000000007b1d */ /* 0x000fe40000010000 */
[-C--:B-1----:R-:W-:Y:S08]  /*4b30*/  HMMA.16816.F32.BF16 R4, R180, R196.reuse, R4 ;  /* 0x000000c4b404723c */ /* 0x082ff00000041804 */
[C---:B--2---:R-:W-:Y:S08]  /*4b40*/  HMMA.16816.F32.BF16 R8, R200.reuse, R196, R8 ;  /* 0x000000c4c808723c */ /* 0x044ff00000041808 */
[-C--:B------:R-:W-:Y:S08]  /*4b50*/  HMMA.16816.F32.BF16 R12, R200, R198.reuse, R12 ;  /* 0x000000c6c80c723c */ /* 0x080ff0000004180c */
[C---:B------:R-:W-:Y:S08]  /*4b60*/  HMMA.16816.F32.BF16 R16, R180.reuse, R198, R16 ;  /* 0x000000c6b410723c */ /* 0x040ff00000041810 */
[-C--:B---3--:R-:W-:Y:S08]  /*4b70*/  HMMA.16816.F32.BF16 R20, R180, R172.reuse, R20 ;  /* 0x000000acb414723c */ /* 0x088ff00000041814 */
[C---:B------:R-:W-:Y:S08]  /*4b80*/  HMMA.16816.F32.BF16 R24, R200.reuse, R172, R24 ;  /* 0x000000acc818723c */ /* 0x040ff00000041818 */
[-C--:B------:R-:W-:Y:S08]  /*4b90*/  HMMA.16816.F32.BF16 R28, R200, R174.reuse, R28 ;  /* 0x000000aec81c723c */ /* 0x080ff0000004181c */
[----:B------:R-:W-:Y:S08]  /*4ba0*/  HMMA.16816.F32.BF16 R32, R180, R174, R32 ;  /* 0x000000aeb420723c */ /* 0x000ff00000041820 */
[-C--:B----4-:R-:W-:Y:S08]  /*4bb0*/  HMMA.16816.F32.BF16 R4, R188, R192.reuse, R4 ;  /* 0x000000c0bc04723c */ /* 0x090ff00000041804 */
        /* <DEDUP_REMOVED lines=8> */
.L_x_923:
[----:B------:R-:W-:Y:S01]  /*4c40*/  FMNMX.FTZ R0, R4, R132, !PT ;  /* 0x0000008404007209 */ /* 0x000fe20007810000 */
[----:B-1----:R-:W-:Y:S01]  /*4c50*/  LDSM.16.MT88.4 R176, [R211+0xa000] ;  /* 0x00a00000d3b0783b */ /* 0x002fe20000004200 */
[----:B------:R-:W-:Y:S02]  /*4c60*/  IADD3 R224, R224, -0x1, RZ ;  /* 0xffffffffe0e07810 */ /* 0x000fe40007ffe0ff */
[----:B------:R-:W-:Y:S02]  /*4c70*/  FMNMX.FTZ R2, R5, R0, !PT ;  /* 0x0000000005027209 */ /* 0x000fe40007810000 */
[----:B------:R-:W-:Y:S02]  /*4c80*/  FMNMX.FTZ R0, R6, R137, !PT ;  /* 0x0000008906007209 */ /* 0x000fe40007810000 */
[----:B------:R-:W-:Y:S01]  /*4c90*/  FMNMX.FTZ R3, R16, R2, !PT ;  /* 0x0000000210037209 */ /* 0x000fe20007810000 */
[----:B------:R-:W-:Y:S01]  /*4ca0*/  LDSM.16.MT88.4 R184, [R211+0xb800] ;  /* 0x00b80000d3b8783b */ /* 0x000fe20000004200 */
        /* <DEDUP_REMOVED lines=26> */
[----:B------:R-:W-:Y:S01]  /*4e50*/  FMNMX.FTZ R2, R25, R2, !PT ;  /* 0x0000000219027209 */ /* 0x000fe20007810000 */
[----:B------:R-:W1:Y:S01]  /*4e60*/  SHFL.BFLY PT, R135, R3, 0x2, 0x1f ;  /* 0x0c401f0003877f89 */ /* 0x000e6200000e0000 */
[----:B------:R-:W-:Y:S02]  /*4e70*/  FMNMX.FTZ R0, R31, R0, !PT ;  /* 0x000000001f007209 */ /* 0x000fe40007810000 */
[----:B------:R-:W-:Y:S04]  /*4e80*/  FMNMX.FTZ R133, R28, R2, !PT ;  /* 0x000000021c857209 */ /* 0x000fe80007810000 */
[----:B------:R-:W-:Y:S01]  /*4e90*/  FMNMX.FTZ R133, R29, R133, !PT ;  /* 0x000000851d857209 */ /* 0x000fe20007810000 */
[----:B------:R-:W2:Y:S08]  /*4ea0*/  SHFL.BFLY PT, R172, R136, 0x1, 0x1f ;  /* 0x0c201f0088ac7f89 */ /* 0x000eb000000e0000 */
[----:B------:R-:W3:Y:S08]  /*4eb0*/  SHFL.BFLY PT, R2, R0, 0x2, 0x1f ;  /* 0x0c401f0000027f89 */ /* 0x000ef000000e0000 */
[----:B------:R-:W4:Y:S01]  /*4ec0*/  SHFL.BFLY PT, R134, R133, 0x2, 0x1f ;  /* 0x0c401f0085867f89 */ /* 0x000f2200000e0000 */
[----:B-1----:R-:W-:Y:S02]  /*4ed0*/  FMNMX.FTZ R135, R3, R135, !PT ;  /* 0x0000008703877209 */ /* 0x002fe40007810000 */
[----:B--2---:R-:W-:Y:S05]  /*4ee0*/  FMNMX.FTZ R136, R136, R172, !PT ;  /* 0x000000ac88887209 */ /* 0x004fea0007810000 */
[----:B------:R-:W1:Y:S01]  /*4ef0*/  SHFL.BFLY PT, R173, R135, 0x1, 0x1f ;  /* 0x0c201f0087ad7f89 */ /* 0x000e6200000e0000 */
[----:B------:R-:W-:Y:S02]  /*4f00*/  FSETP.NEU.FTZ.AND P0, PT, R136, -INF , PT ;  /* 0xff8000008800780b */ /* 0x000fe40003f1d000 */
[----:B---3--:R-:W-:Y:S01]  /*4f10*/  FMNMX.FTZ R2, R0, R2, !PT ;  /* 0x0000000200027209 */ /* 0x008fe20007810000 */
[----:B------:R-:W-:Y:S04]  /*4f20*/  FADD.FTZ R0, -R136, R132 ;  /* 0x0000008488007221 */ /* 0x000fe80000010100 */
[----:B------:R-:W-:Y:S01]  /*4f30*/  FMUL.FTZ R0, R0, c[0x0][0x23c] ;  /* 0x00008f0000007a20 */ /* 0x000fe20000410000 */
        /* <DEDUP_REMOVED lines=20> */
[----:B------:R-:W-:Y:S02]  /*5080*/  FFMA.FTZ R5, R5, c[0x0][0x23c], -R137 ;  /* 0x00008f0005057a23 */ /* 0x000fe40000010889 */
[C---:B------:R-:W-:Y:S02]  /*5090*/  FMUL.FTZ R37, R133.reuse, R37 ;  /* 0x0000002585257220 */ /* 0x040fe40000410000 */
[C---:B------:R-:W-:Y:S02]  /*50a0*/  FMUL.FTZ R48, R133.reuse, R48 ;  /* 0x0000003085307220 */ /* 0x040fe40000410000 */
[C---:B------:R-:W-:Y:S02]  /*50b0*/  FMUL.FTZ R49, R133.reuse, R49 ;  /* 0x0000003185317220 */ /* 0x040fe40000410000 */
[C---:B------:R-:W-:Y:S01]  /*50c0*/  FMUL.FTZ R52, R133.reuse, R52 ;  /* 0x0000003485347220 */ /* 0x040fe20000410000 */
[----:B------:R5:W-:Y:S01]  /*50d0*/  MUFU.EX2 R232, R17 ;  /* 0x0000001100e87308 */ /* 0x000be20000000800 */
[C---:B------:R-:W-:Y:S02]  /*50e0*/  FMUL.FTZ R53, R133.reuse, R53 ;  /* 0x0000003585357220 */ /* 0x040fe40000410000 */
[----:B------:R-:W-:Y:S02]  /*50f0*/  FMUL.FTZ R64, R133, R64 ;  /* 0x0000004085407220 */ /* 0x000fe40000410000 */
[----:B-1----:R-:W-:Y:S02]  /*5100*/  FADD.FTZ R0, -R134, R138 ;  /* 0x0000008a86007221 */ /* 0x002fe40000010100 */
[----:B------:R-:W-:Y:S02]  /*5110*/  FMUL.FTZ R138, R135, c[0x0][0x23c] ;  /* 0x00008f00878a7a20 */ /* 0x000fe40000410000 */
[----:B------:R-:W-:Y:S01]  /*5120*/  FMUL.FTZ R0, R0, c[0x0][0x23c] ;  /* 0x00008f0000007a20 */ /* 0x000fe20000410000 */
[----:B------:R1:W-:Y:S01]  /*5130*/  MUFU.EX2 R231, R4 ;  /* 0x0000000400e77308 */ /* 0x0003e20000000800 */
[----:B--2---:R-:W-:Y:S01]  /*5140*/  FMUL.FTZ R38, R132, R38 ;  /* 0x0000002684267220 */ /* 0x004fe20000410000 */
[----:B------:R-:W-:Y:S01]  /*5150*/  FSEL R138, R138, RZ, P0 ;  /* 0x000000ff8a8a7208 */ /* 0x000fe20000000000 */
[----:B------:R-:W-:Y:S01]  /*5160*/  FMUL.FTZ R39, R132, R39 ;  /* 0x0000002784277220 */ /* 0x000fe20000410000 */
[----:B------:R-:W-:Y:S01]  /*5170*/  FSETP.NEU.FTZ.AND P0, PT, R134, -INF , PT ;  /* 0xff8000008600780b */ /* 0x000fe20003f1d000 */
[----:B----4-:R-:W-:Y:S02]  /*5180*/  FMUL.FTZ R16, R133, R152 ;  /* 0x0000009885107220 */ /* 0x010fe40000410000 */
[--C-:B------:R-:W-:Y:S02]  /*5190*/  FFMA.FTZ R18, R18, c[0x0][0x23c], -R138.reuse ;  /* 0x00008f0012127a23 */ /* 0x100fe4000001088a */
[--C-:B------:R-:W-:Y:S01]  /*51a0*/  FFMA.FTZ R19, R19, c[0x0][0x23c], -R138.reuse ;  /* 0x00008f0013137a23 */ /* 0x100fe2000001088a */
[----:B------:R2:W4:Y:S01]  /*51b0*/  MUFU.EX2 R2, R0 ;  /* 0x0000000000027308 */ /* 0x0005220000000800 */
[--C-:B------:R-:W-:Y:S02]  /*51c0*/  FFMA.FTZ R6, R6, c[0x0][0x23c], -R138.reuse ;  /* 0x00008f0006067a23 */ /* 0x100fe4000001088a */
[----:B------:R-:W-:Y:S02]  /*51d0*/  FFMA.FTZ R7, R7, c[0x0][0x23c], -R138 ;  /* 0x00008f0007077a23 */ /* 0x000fe4000001088a */
[C---:B-----5:R-:W-:Y:S02]  /*51e0*/  FMUL.FTZ R17, R133.reuse, R153 ;  /* 0x0000009985117220 */ /* 0x060fe40000410000 */
[C---:B------:R-:W-:Y:S02]  /*51f0*/  FMUL.FTZ R50, R132.reuse, R50 ;  /* 0x0000003284327220 */ /* 0x040fe40000410000 */
[C---:B------:R-:W-:Y:S01]  /*5200*/  FMUL.FTZ R51, R132.reuse, R51 ;  /* 0x0000003384337220 */ /* 0x040fe20000410000 */
[----:B------:R5:W-:Y:S01]  /*5210*/  MUFU.EX2 R226, R18 ;  /* 0x0000001200e27308 */ /* 0x000be20000000800 */
[C---:B------:R-:W-:Y:S02]  /*5220*/  FMUL.FTZ R54, R132.reuse, R54 ;  /* 0x0000003684367220 */ /* 0x040fe40000410000 */
[C---:B------:R-:W-:Y:S02]  /*5230*/  FMUL.FTZ R55, R132.reuse, R55 ;  /* 0x0000003784377220 */ /* 0x040fe40000410000 */
[C---:B-1----:R-:W-:Y:S02]  /*5240*/  FMUL.FTZ R4, R133.reuse, R144 ;  /* 0x0000009085047220 */ /* 0x042fe40000410000 */
[C---:B------:R-:W-:Y:S02]  /*5250*/  FMUL.FTZ R65, R133.reuse, R65 ;  /* 0x0000004185417220 */ /* 0x040fe40000410000 */
[C---:B------:R-:W-:Y:S01]  /*5260*/  FMUL.FTZ R66, R132.reuse, R66 ;  /* 0x0000004284427220 */ /* 0x040fe20000410000 */
[----:B------:R1:W-:Y:S01]  /*5270*/  MUFU.EX2 R228, R19 ;  /* 0x0000001300e47308 */ /* 0x0003e20000000800 */
[----:B------:R-:W-:Y:S02]  /*5280*/  FMUL.FTZ R67, R132, R67 ;  /* 0x0000004384437220 */ /* 0x000fe40000410000 */
[----:B------:R-:W-:Y:S02]  /*5290*/  FMUL.FTZ R68, R133, R68 ;  /* 0x0000004485447220 */ /* 0x000fe40000410000 */
[----:B--2---:R-:W-:Y:S02]  /*52a0*/  FADD.FTZ R0, -R3, R139 ;  /* 0x0000008b03007221 */ /* 0x004fe40000010100 */
[----:B------:R-:W-:Y:S02]  /*52b0*/  FMUL.FTZ R139, R134, c[0x0][0x23c] ;  /* 0x00008f00868b7a20 */ /* 0x000fe40000410000 */
[----:B------:R-:W-:Y:S01]  /*52c0*/  FMUL.FTZ R0, R0, c[0x0][0x23c] ;  /* 0x00008f0000007a20 */ /* 0x000fe20000410000 */
[----:B------:R-:W2:Y:S01]  /*52d0*/  MUFU.EX2 R233, R5 ;  /* 0x0000000500e97308 */ /* 0x000ea20000000800 */
[C---:B----4-:R-:W-:Y:S01]  /*52e0*/  FMUL.FTZ R40, R2.reuse, R40 ;  /* 0x0000002802287220 */ /* 0x050fe20000410000 */
[----:B------:R-:W-:Y:S01]  /*52f0*/  FSEL R139, R139, RZ, P0 ;  /* 0x000000ff8b8b7208 */ /* 0x000fe20000000000 */
[----:B------:R-:W-:Y:S01]  /*5300*/  FMUL.FTZ R41, R2, R41 ;  /* 0x0000002902297220 */ /* 0x000fe20000410000 */
[----:B------:R-:W-:Y:S01]  /*5310*/  FSETP.NEU.FTZ.AND P0, PT, R3, -INF , PT ;  /* 0xff8000000300780b */ /* 0x000fe20003f1d000 */
[----:B-----5:R-:W-:Y:S02]  /*5320*/  FMUL.FTZ R18, R132, R154 ;  /* 0x0000009a84127220 */ /* 0x020fe40000410000 */
[--C-:B------:R-:W-:Y:S01]  /*5330*/  FFMA.FTZ R12, R12, c[0x0][0x23c], -R139.reuse ;  /* 0x00008f000c0c7a23 */ /* 0x100fe2000001088b */
[----:B------:R-:W-:Y:S01]  /*5340*/  FSEL R180, R180, RZ, P0 ;  /* 0x000000ffb4b47208 */ /* 0x000fe20000000000 */
[--C-:B------:R-:W-:Y:S01]  /*5350*/  FFMA.FTZ R13, R13, c[0x0][0x23c], -R139.reuse ;  /* 0x00008f000d0d7a23 */ /* 0x100fe2000001088b */
[----:B------:R4:W-:Y:S01]  /*5360*/  MUFU.EX2 R227, R6 ;  /* 0x0000000600e37308 */ /* 0x0009e20000000800 */
[--C-:B------:R-:W-:Y:S02]  /*5370*/  FFMA.FTZ R8, R8, c[0x0][0x23c], -R139.reuse ;  /* 0x00008f0008087a23 */ /* 0x100fe4000001088b */
[--C-:B------:R-:W-:Y:S02]  /*5380*/  FFMA.FTZ R10, R10, c[0x0][0x23c], -R180.reuse ;  /* 0x00008f000a0a7a23 */ /* 0x100fe400000108b4 */
[--C-:B------:R-:W-:Y:S02]  /*5390*/  FFMA.FTZ R11, R11, c[0x0][0x23c], -R180.reuse ;  /* 0x00008f000b0b7a23 */ /* 0x100fe400000108b4 */
[--C-:B------:R-:W-:Y:S02]  /*53a0*/  FFMA.FTZ R14, R14, c[0x0][0x23c], -R180.reuse ;  /* 0x00008f000e0e7a23 */ /* 0x100fe400000108b4 */
[----:B------:R-:W-:Y:S01]  /*53b0*/  FFMA.FTZ R15, R15, c[0x0][0x23c], -R180 ;  /* 0x00008f000f0f7a23 */ /* 0x000fe200000108b4 */
[----:B------:R-:W5:Y:S01]  /*53c0*/  MUFU.EX2 R229, R7 ;  /* 0x0000000700e57308 */ /* 0x000f620000000800 */
[----:B------:R-:W-:Y:S02]  /*53d0*/  FFMA.FTZ R9, R9, c[0x0][0x23c], -R139 ;  /* 0x00008f0009097a23 */ /* 0x000fe4000001088b */
[----:B-1----:R-:W-:Y:S01]  /*53e0*/  FMUL.FTZ R19, R132, R155 ;  /* 0x0000009b84137220 */ /* 0x002fe20000410000 */
[----:B--2---:R-:W-:Y:S01]  /*53f0*/  F2FP.BF16.PACK_AB R144, R233, R231 ;  /* 0x000000e7e990723e */ /* 0x004fe200000010ff */
[C---:B------:R-:W-:Y:S01]  /*5400*/  FMUL.FTZ R5, R133.reuse, R145 ;  /* 0x0000009185057220 */ /* 0x040fe20000410000 */
[----:B------:R-:W-:Y:S01]  /*5410*/  LDSM.16.MT88.4 R152, [R213+0xa000] ;  /* 0x00a00000d598783b */ /* 0x000fe20000004200 */
[C---:B------:R-:W-:Y:S02]  /*5420*/  FMUL.FTZ R44, R2.reuse, R44 ;  /* 0x0000002c022c7220 */ /* 0x040fe40000410000 */
[C---:B------:R-:W-:Y:S01]  /*5430*/  FMUL.FTZ R45, R2.reuse, R45 ;  /* 0x0000002d022d7220 */ /* 0x040fe20000410000 */
[----:B------:R-:W1:Y:S01]  /*5440*/  MUFU.EX2 R0, R0 ;  /* 0x0000000000007308 */ /* 0x000e620000000800 */
[C---:B------:R-:W-:Y:S02]  /*5450*/  FMUL.FTZ R56, R2.reuse, R56 ;  /* 0x0000003802387220 */ /* 0x040fe40000410000 */
[----:B------:R-:W-:Y:S02]  /*5460*/  FMUL.FTZ R57, R2, R57 ;  /* 0x0000003902397220 */ /* 0x000fe40000410000 */
[----:B----4-:R-:W-:Y:S01]  /*5470*/  FMUL.FTZ R6, R132, R146 ;  /* 0x0000009284067220 */ /* 0x010fe20000410000 */
[----:B------:R-:W-:Y:S01]  /*5480*/  F2FP.BF16.PACK_AB R146, R232, R230 ;  /* 0x000000e6e892723e */ /* 0x000fe200000010ff */
[C---:B------:R-:W-:Y:S02]  /*5490*/  FMUL.FTZ R60, R2.reuse, R60 ;  /* 0x0000003c023c7220 */ /* 0x040fe40000410000 */
[----:B------:R-:W-:Y:S01]  /*54a0*/  FMUL.FTZ R61, R2, R61 ;  /* 0x0000003d023d7220 */ /* 0x000fe20000410000 */
[----:B------:R2:W-:Y:S01]  /*54b0*/  MUFU.EX2 R205, R12 ;  /* 0x0000000c00cd7308 */ /* 0x0005e20000000800 */
[----:B------:R-:W-:Y:S02]  /*54c0*/  FMUL.FTZ R69, R133, R69 ;  /* 0x0000004585457220 */ /* 0x000fe40000410000 */
[C---:B------:R-:W-:Y:S01]  /*54d0*/  FMUL.FTZ R70, R132.reuse, R70 ;  /* 0x0000004684467220 */ /* 0x040fe20000410000 */
[----:B-----5:R-:W-:Y:S01]  /*54e0*/  F2FP.BF16.PACK_AB R145, R229, R227 ;  /* 0x000000e3e591723e */ /* 0x020fe200000010ff */
[----:B------:R-:W-:Y:S01]  /*54f0*/  FMUL.FTZ R7, R132, R147 ;  /* 0x0000009384077220 */ /* 0x000fe20000410000 */
[----:B------:R-:W-:Y:S01]  /*5500*/  F2FP.BF16.PACK_AB R147, R228, R226 ;  /* 0x000000e2e493723e */ /* 0x000fe200000010ff */
[----:B------:R-:W-:Y:S02]  /*5510*/  FMUL.FTZ R71, R132, R71 ;  /* 0x0000004784477220 */ /* 0x000fe40000410000 */
[C---:B------:R-:W-:Y:S01]  /*5520*/  FMUL.FTZ R72, R2.reuse, R72 ;  /* 0x0000004802487220 */ /* 0x040fe20000410000 */
[----:B------:R4:W-:Y:S01]  /*5530*/  MUFU.EX2 R207, R13 ;  /* 0x0000000d00cf7308 */ /* 0x0009e20000000800 */
[----:B------:R-:W-:Y:S02]  /*5540*/  FMUL.FTZ R73, R2, R73 ;  /* 0x0000004902497220 */ /* 0x000fe40000410000 */
[-C--:B---3--:R-:W-:Y:S05]  /*5550*/  HMMA.16816.F32.BF16 R4, R144, R172.reuse, R4 ;  /* 0x000000ac9004723c */ /* 0x088fea0000041804 */
[C---:B-1----:R-:W-:Y:S02]  /*5560*/  FMUL.FTZ R42, R0.reuse, R42 ;  /* 0x0000002a002a7220 */ /* 0x042fe40000410000 */
[----:B------:R1:W-:Y:S01]  /*5570*/  MUFU.EX2 R201, R14 ;  /* 0x0000000e00c97308 */ /* 0x0003e20000000800 */
[----:B------:R-:W-:Y:S04]  /*5580*/  FMUL.FTZ R43, R0, R43 ;  /* 0x0000002b002b7220 */ /* 0x000fe80000410000 */
[----:B--2---:R-:W-:Y:S02]  /*5590*/  FMUL.FTZ R12, R2, R148 ;  /* 0x00000094020c7220 */ /* 0x004fe40000410000 */
[C---:B------:R-:W-:Y:S02]  /*55a0*/  FMUL.FTZ R46, R0.reuse, R46 ;  /* 0x0000002e002e7220 */ /* 0x040fe40000410000 */
[C---:B------:R-:W-:Y:S01]  /*55b0*/  FMUL.FTZ R47, R0.reuse, R47 ;  /* 0x0000002f002f7220 */ /* 0x040fe20000410000 */
[----:B------:R2:W-:Y:S01]  /*55c0*/  MUFU.EX2 R203, R15 ;  /* 0x0000000f00cb7308 */ /* 0x0005e20000000800 */
[C---:B------:R-:W-:Y:S02]  /*55d0*/  FMUL.FTZ R58, R0.reuse, R58 ;  /* 0x0000003a003a7220 */ /* 0x040fe40000410000 */
[----:B------:R-:W-:Y:S02]  /*55e0*/  FMUL.FTZ R59, R0, R59 ;  /* 0x0000003b003b7220 */ /* 0x000fe40000410000 */
[----:B----4-:R-:W-:Y:S02]  /*55f0*/  FMUL.FTZ R13, R2, R149 ;  /* 0x00000095020d7220 */ /* 0x010fe40000410000 */
[C---:B------:R-:W-:Y:S02]  /*5600*/  FMUL.FTZ R62, R0.reuse, R62 ;  /* 0x0000003e003e7220 */ /* 0x040fe40000410000 */
[C---:B------:R-:W-:Y:S01]  /*5610*/  FMUL.FTZ R63, R0.reuse, R63 ;  /* 0x0000003f003f7220 */ /* 0x040fe20000410000 */
[----:B------:R3:W-:Y:S01]  /*5620*/  MUFU.EX2 R206, R8 ;  /* 0x0000000800ce7308 */ /* 0x0007e20000000800 */
[C---:B------:R-:W-:Y:S02]  /*5630*/  FMUL.FTZ R74, R0.reuse, R74 ;  /* 0x0000004a004a7220 */ /* 0x040fe40000410000 */
[C---:B------:R-:W-:Y:S02]  /*5640*/  FMUL.FTZ R75, R0.reuse, R75 ;  /* 0x0000004b004b7220 */ /* 0x040fe40000410000 */
[----:B-1----:R-:W-:Y:S02]  /*5650*/  FMUL.FTZ R14, R0, R150 ;  /* 0x00000096000e7220 */ /* 0x002fe40000410000 */
[C---:B------:R-:W-:Y:S02]  /*5660*/  FMUL.FTZ R76, R2.reuse, R76 ;  /* 0x0000004c024c7220 */ /* 0x040fe40000410000 */
[----:B------:R-:W-:Y:S01]  /*5670*/  FMUL.FTZ R77, R2, R77 ;  /* 0x0000004d024d7220 */ /* 0x000fe20000410000 */
[----:B------:R-:W1:Y:S01]  /*5680*/  MUFU.EX2 R225, R9 ;  /* 0x0000000900e17308 */ /* 0x000e620000000800 */
[C---:B------:R-:W-:Y:S02]  /*5690*/  FMUL.FTZ R78, R0.reuse, R78 ;  /* 0x0000004e004e7220 */ /* 0x040fe40000410000 */
[C---:B------:R-:W-:Y:S02]  /*56a0*/  FMUL.FTZ R79, R0.reuse, R79 ;  /* 0x0000004f004f7220 */ /* 0x040fe40000410000 */
[----:B--2---:R-:W-:Y:S02]  /*56b0*/  FMUL.FTZ R15, R0, R151 ;  /* 0x00000097000f7220 */ /* 0x004fe40000410000 */
[----:B------:R-:W2:Y:S01]  /*56c0*/  LDSM.16.MT88.4 R148, [R214+0xa000] ;  /* 0x00a00000d694783b */ /* 0x000ea20000004200 */
[C---:B------:R-:W-:Y:S02]  /*56d0*/  FMUL.FTZ R80, R133.reuse, R80 ;  /* 0x0000005085507220 */ /* 0x040fe40000410000 */
[----:B------:R4:W-:Y:S01]  /*56e0*/  MUFU.EX2 R202, R10 ;  /* 0x0000000a00ca7308 */ /* 0x0009e20000000800 */
[C---:B------:R-:W-:Y:S02]  /*56f0*/  FMUL.FTZ R81, R133.reuse, R81 ;  /* 0x0000005185517220 */ /* 0x040fe40000410000 */
[----:B------:R-:W-:Y:S02]  /*5700*/  FMUL.FTZ R82, R132, R82 ;  /* 0x0000005284527220 */ /* 0x000fe40000410000 */
[----:B---3--:R-:W-:Y:S02]  /*5710*/  FMUL.FTZ R8, R2, R140 ;  /* 0x0000008c02087220 */ /* 0x008fe40000410000 */
[C---:B------:R-:W-:Y:S02]  /*5720*/  FMUL.FTZ R83, R132.reuse, R83 ;  /* 0x0000005384537220 */ /* 0x040fe40000410000 */
[C---:B------:R-:W-:Y:S01]  /*5730*/  FMUL.FTZ R84, R133.reuse, R84 ;  /* 0x0000005485547220 */ /* 0x040fe20000410000 */
[----:B------:R-:W3:Y:S01]  /*5740*/  MUFU.EX2 R204, R11 ;  /* 0x0000000b00cc7308 */ /* 0x000ee20000000800 */
[----:B------:R-:W-:Y:S02]  /*5750*/  FMUL.FTZ R85, R133, R85 ;  /* 0x0000005585557220 */ /* 0x000fe40000410000 */
[----:B------:R-:W-:Y:S01]  /*5760*/  FMUL.FTZ R86, R132, R86 ;  /* 0x0000005684567220 */ /* 0x000fe20000410000 */
[----:B-1----:R-:W-:Y:S01]  /*5770*/  F2FP.BF16.PACK_AB R140, R225, R206 ;  /* 0x000000cee18c723e */ /* 0x002fe200000010ff */
[----:B------:R-:W-:Y:S02]  /*5780*/  FMUL.FTZ R9, R2, R141 ;  /* 0x0000008d02097220 */ /* 0x000fe40000410000 */
[----:B------:R-:W-:Y:S02]  /*5790*/  FMUL.FTZ R87, R132, R87 ;  /* 0x0000005784577220 */ /* 0x000fe40000410000 */
[--C-:B------:R-:W-:Y:S02]  /*57a0*/  FFMA.FTZ R20, R20, c[0x0][0x23c], -R137.reuse ;  /* 0x00008f0014147a23 */ /* 0x100fe40000010889 */
[--C-:B------:R-:W-:Y:S02]  /*57b0*/  FFMA.FTZ R21, R21, c[0x0][0x23c], -R137.reuse ;  /* 0x00008f0015157a23 */ /* 0x100fe40000010889 */
[--C-:B------:R-:W-:Y:S01]  /*57c0*/  FFMA.FTZ R22, R22, c[0x0][0x23c], -R138.reuse ;  /* 0x00008f0016167a23 */ /* 0x100fe2000001088a */
[----:B------:R1:W-:Y:S01]  /*57d0*/  MUFU.EX2 R200, R20 ;  /* 0x0000001400c87308 */ /* 0x0003e20000000800 */
[----:B----4-:R-:W-:Y:S01]  /*57e0*/  FMUL.FTZ R10, R0, R142 ;  /* 0x0000008e000a7220 */ /* 0x010fe20000410000 */
[----:B------:R-:W-:Y:S01]  /*57f0*/  F2FP.BF16.PACK_AB R142, R207, R205 ;  /* 0x000000cdcf8e723e */ /* 0x000fe200000010ff */
[--C-:B------:R-:W-:Y:S02]  /*5800*/  FFMA.FTZ R23, R23, c[0x0][0x23c], -R138.reuse ;  /* 0x00008f0017177a23 */ /* 0x100fe4000001088a */
[C---:B------:R-:W-:Y:S02]  /*5810*/  FMUL.FTZ R88, R2.reuse, R88 ;  /* 0x0000005802587220 */ /* 0x040fe40000410000 */
[----:B------:R-:W-:Y:S02]  /*5820*/  FMUL.FTZ R89, R2, R89 ;  /* 0x0000005902597220 */ /* 0x000fe40000410000 */
[----:B------:R-:W-:Y:S01]  /*5830*/  FMUL.FTZ R90, R0, R90 ;  /* 0x0000005a005a7220 */ /* 0x000fe20000410000 */
[----:B---3--:R-:W-:Y:S01]  /*5840*/  F2FP.BF16.PACK_AB R141, R204, R202 ;  /* 0x000000cacc8d723e */ /* 0x008fe200000010ff */
[C---:B------:R-:W-:Y:S01]  /*5850*/  FMUL.FTZ R11, R0.reuse, R143 ;  /* 0x0000008f000b7220 */ /* 0x040fe20000410000 */
[----:B------:R-:W-:Y:S01]  /*5860*/  F2FP.BF16.PACK_AB R143, R203, R201 ;  /* 0x000000c9cb8f723e */ /* 0x000fe200000010ff */
[----:B------:R-:W-:Y:S01]  /*5870*/  FMUL.FTZ R91, R0, R91 ;  /* 0x0000005b005b7220 */ /* 0x000fe20000410000 */
[----:B------:R3:W-:Y:S01]  /*5880*/  MUFU.EX2 R199, R21 ;  /* 0x0000001500c77308 */ /* 0x0007e20000000800 */
[C---:B------:R-:W-:Y:S02]  /*5890*/  FMUL.FTZ R92, R2.reuse, R92 ;  /* 0x0000005c025c7220 */ /* 0x040fe40000410000 */
[----:B------:R-:W-:Y:S02]  /*58a0*/  FMUL.FTZ R93, R2, R93 ;  /* 0x0000005d025d7220 */ /* 0x000fe40000410000 */
[C---:B------:R-:W-:Y:S04]  /*58b0*/  HMMA.16816.F32.BF16 R8, R140.reuse, R172, R8 ;  /* 0x000000ac8c08723c */ /* 0x040fe80000041808 */
[C---:B------:R-:W-:Y:S01]  /*58c0*/  FMUL.FTZ R94, R0.reuse, R94 ;  /* 0x0000005e005e7220 */ /* 0x040fe20000410000 */
[----:B------:R4:W-:Y:S01]  /*58d0*/  MUFU.EX2 R198, R22 ;  /* 0x0000001600c67308 */ /* 0x0009e20000000800 */
[C---:B-1----:R-:W-:Y:S02]  /*58e0*/  FMUL.FTZ R20, R133.reuse, R156 ;  /* 0x0000009c85147220 */ /* 0x042fe40000410000 */
[-C--:B------:R-:W-:Y:S04]  /*58f0*/  HMMA.16816.F32.BF16 R12, R140, R174.reuse, R12 ;  /* 0x000000ae8c0c723c */ /* 0x080fe8000004180c */
[----:B------:R-:W-:Y:S02]  /*5900*/  FMUL.FTZ R95, R0, R95 ;  /* 0x0000005f005f7220 */ /* 0x000fe40000410000 */
[C---:B------:R-:W-:Y:S01]  /*5910*/  FMUL.FTZ R96, R133.reuse, R96 ;  /* 0x0000006085607220 */ /* 0x040fe20000410000 */
[----:B------:R1:W-:Y:S01]  /*5920*/  MUFU.EX2 R197, R23 ;  /* 0x0000001700c57308 */ /* 0x0003e20000000800 */
[C---:B------:R-:W-:Y:S04]  /*5930*/  HMMA.16816.F32.BF16 R16, R144.reuse, R174, R16 ;  /* 0x000000ae9010723c */ /* 0x040fe80000041810 */
[C---:B---3--:R-:W-:Y:S02]  /*5940*/  FMUL.FTZ R21, R133.reuse, R157 ;  /* 0x0000009d85157220 */ /* 0x048fe40000410000 */
[C---:B------:R-:W-:Y:S02]  /*5950*/  FMUL.FTZ R97, R133.reuse, R97 ;  /* 0x0000006185617220 */ /* 0x040fe40000410000 */
[-C--:B------:R-:W-:Y:S04]  /*5960*/  HMMA.16816.F32.BF16 R36, R144, R176.reuse, R36 ;  /* 0x000000b09024723c */ /* 0x080fe80000041824 */
[C---:B------:R-:W-:Y:S02]  /*5970*/  FMUL.FTZ R98, R132.reuse, R98 ;  /* 0x0000006284627220 */ /* 0x040fe40000410000 */
[C---:B----4-:R-:W-:Y:S02]  /*5980*/  FMUL.FTZ R22, R132.reuse, R158 ;  /* 0x0000009e84167220 */ /* 0x050fe40000410000 */
[C---:B------:R-:W-:Y:S04]  /*5990*/  HMMA.16816.F32.BF16 R40, R140.reuse, R176, R40 ;  /* 0x000000b08c28723c */ /* 0x040fe80000041828 */
[----:B------:R-:W-:Y:S02]  /*59a0*/  FMUL.FTZ R99, R132, R99 ;  /* 0x0000006384637220 */ /* 0x000fe40000410000 */
[--C-:B------:R-:W-:Y:S02]  /*59b0*/  FFMA.FTZ R32, R32, c[0x0][0x23c], -R137.reuse ;  /* 0x00008f0020207a23 */ /* 0x100fe40000010889 */
[-C--:B------:R-:W-:Y:S02]  /*59c0*/  HMMA.16816.F32.BF16 R44, R140, R178.reuse, R44 ;  /* 0x000000b28c2c723c */ /* 0x080fe4000004182c */
[----:B------:R3:W-:Y:S02]  /*59d0*/  MUFU.EX2 R196, R32 ;  /* 0x0000002000c47308 */ /* 0x0007e40000000800 */
[----:B-1----:R-:W-:Y:S02]  /*59e0*/  FMUL.FTZ R23, R132, R159 ;  /* 0x0000009f84177220 */ /* 0x002fe40000410000 */
[----:B------:R-:W-:Y:S01]  /*59f0*/  LDSM.16.MT88.4 R156, [R209+0xa800] ;  /* 0x00a80000d19c783b */ /* 0x000fe20000004200 */
[--C-:B------:R-:W-:Y:S01]  /*5a00*/  FFMA.FTZ R34, R34, c[0x0][0x23c], -R138.reuse ;  /* 0x00008f0022227a23 */ /* 0x100fe2000001088a */
[C---:B------:R-:W-:Y:S04]  /*5a10*/  HMMA.16816.F32.BF16 R48, R144.reuse, R178, R48 ;  /* 0x000000b29030723c */ /* 0x040fe80000041830 */
[C---:B------:R-:W-:Y:S01]  /*5a20*/  FMUL.FTZ R100, R2.reuse, R100 ;  /* 0x0000006402647220 */ /* 0x040fe20000410000 */
[----:B------:R1:W-:Y:S01]  /*5a30*/  MUFU.EX2 R194, R34 ;  /* 0x0000002200c27308 */ /* 0x0003e20000000800 */
[----:B------:R-:W-:Y:S01]  /*5a40*/  LDSM.16.MT88.4 R176, [R213+0xa800] ;  /* 0x00a80000d5b0783b */ /* 0x000fe20000004200 */
[----:B------:R-:W-:Y:S01]  /*5a50*/  FMUL.FTZ R101, R2, R101 ;  /* 0x0000006502657220 */ /* 0x000fe20000410000 */
[-C--:B--2---:R-:W-:Y:S04]  /*5a60*/  HMMA.16816.F32.BF16 R52, R144, R148.reuse, R52 ;  /* 0x000000949034723c */ /* 0x084fe80000041834 */
[C---:B------:R-:W-:Y:S02]  /*5a70*/  FMUL.FTZ R102, R0.reuse, R102 ;  /* 0x0000006600667220 */ /* 0x040fe40000410000 */
[----:B------:R-:W-:Y:S02]  /*5a80*/  FMUL.FTZ R103, R0, R103 ;  /* 0x0000006700677220 */ /* 0x000fe40000410000 */
[C---:B------:R-:W-:Y:S04]  /*5a90*/  HMMA.16816.F32.BF16 R56, R140.reuse, R148, R56 ;  /* 0x000000948c38723c */ /* 0x040fe80000041838 */
[C---:B---3--:R-:W-:Y:S02]  /*5aa0*/  FMUL.FTZ R32, R133.reuse, R160 ;  /* 0x000000a085207220 */ /* 0x048fe40000410000 */
[C---:B------:R-:W-:Y:S02]  /*5ab0*/  FMUL.FTZ R104, R2.reuse, R104 ;  /* 0x0000006802687220 */ /* 0x040fe40000410000 */
[-C--:B------:R-:W-:Y:S04]  /*5ac0*/  HMMA.16816.F32.BF16 R60, R140, R150.reuse, R60 ;  /* 0x000000968c3c723c */ /* 0x080fe8000004183c */
[----:B------:R-:W-:Y:S02]  /*5ad0*/  FMUL.FTZ R105, R2, R105 ;  /* 0x0000006902697220 */ /* 0x000fe40000410000 */
[----:B-1----:R-:W-:Y:S02]  /*5ae0*/  FMUL.FTZ R34, R132, R162 ;  /* 0x000000a284227220 */ /* 0x002fe40000410000 */
[C---:B------:R-:W-:Y:S01]  /*5af0*/  HMMA.16816.F32.BF16 R64, R144.reuse, R150, R64 ;  /* 0x000000969040723c */ /* 0x040fe20000041840 */
[----:B------:R-:W1:Y:S03]  /*5b00*/  LDSM.16.MT88.4 R148, [R209+0xb000] ;  /* 0x00b00000d194783b */ /* 0x000e660000004200 */
[C---:B------:R-:W-:Y:S02]  /*5b10*/  FMUL.FTZ R106, R0.reuse, R106 ;  /* 0x0000006a006a7220 */ /* 0x040fe40000410000 */
[----:B------:R-:W-:Y:S02]  /*5b20*/  FMUL.FTZ R107, R0, R107 ;  /* 0x0000006b006b7220 */ /* 0x000fe40000410000 */
[-C--:B------:R-:W-:Y:S04]  /*5b30*/  HMMA.16816.F32.BF16 R68, R144, R152.reuse, R68 ;  /* 0x000000989044723c */ /* 0x080fe80000041844 */
[C---:B------:R-:W-:Y:S02]  /*5b40*/  FMUL.FTZ R108, R133.reuse, R108 ;  /* 0x0000006c856c7220 */ /* 0x040fe40000410000 */
[----:B------:R-:W-:Y:S02]  /*5b50*/  FMUL.FTZ R109, R133, R109 ;  /* 0x0000006d856d7220 */ /* 0x000fe40000410000 */
[C---:B------:R-:W-:Y:S04]  /*5b60*/  HMMA.16816.F32.BF16 R72, R140.reuse, R152, R72 ;  /* 0x000000988c48723c */ /* 0x040fe80000041848 */
[C---:B------:R-:W-:Y:S02]  /*5b70*/  FMUL.FTZ R110, R132.reuse, R110 ;  /* 0x0000006e846e7220 */ /* 0x040fe40000410000 */
[C---:B------:R-:W-:Y:S02]  /*5b80*/  FMUL.FTZ R111, R132.reuse, R111 ;  /* 0x0000006f846f7220 */ /* 0x040fe40000410000 */
[-C--:B------:R-:W-:Y:S04]  /*5b90*/  HMMA.16816.F32.BF16 R76, R140, R154.reuse, R76 ;  /* 0x0000009a8c4c723c */ /* 0x080fe8000004184c */
[----:B------:R-:W-:Y:S02]  /*5ba0*/  FFMA.FTZ R137, R33, c[0x0][0x23c], -R137 ;  /* 0x00008f0021897a23 */ /* 0x000fe40000010889 */
[----:B------:R-:W-:Y:S02]  /*5bb0*/  FMUL.FTZ R33, R133, R161 ;  /* 0x000000a185217220 */ /* 0x000fe40000410000 */
[C---:B------:R-:W-:Y:S01]  /*5bc0*/  HMMA.16816.F32.BF16 R80, R144.reuse, R154, R80 ;  /* 0x0000009a9050723c */ /* 0x040fe20000041850 */
[----:B------:R-:W2:Y:S01]  /*5bd0*/  LDSM.16.MT88.4 R152, [R211+0xb000] ;  /* 0x00b00000d398783b */ /* 0x000ea20000004200 */
[----:B------:R-:W-:Y:S02]  /*5be0*/  MUFU.EX2 R195, R137 ;  /* 0x0000008900c37308 */ /* 0x000fe40000000800 */
[----:B------:R-:W-:Y:S02]  /*5bf0*/  FFMA.FTZ R138, R35, c[0x0][0x23c], -R138 ;  /* 0x00008f00238a7a23 */ /* 0x000fe4000001088a */
[----:B------:R-:W-:Y:S02]  /*5c00*/  FMUL.FTZ R35, R132, R163 ;  /* 0x000000a384237220 */ /* 0x000fe40000410000 */
[--C-:B------:R-:W-:Y:S01]  /*5c10*/  FFMA.FTZ R24, R24, c[0x0][0x23c], -R139.reuse ;  /* 0x00008f0018187a23 */ /* 0x100fe2000001088b */
[-C--:B-1----:R-:W-:Y:S01]  /*5c20*/  HMMA.16816.F32.BF16 R84, R144, R148.reuse, R84 ;  /* 0x000000949054723c */ /* 0x082fe20000041854 */
[----:B------:R-:W-:Y:S02]  /*5c30*/  LDSM.16.MT88.4 R160, [R211+0xa800] ;  /* 0x00a80000d3a0783b */ /* 0x000fe40000004200 */
[--C-:B------:R-:W-:Y:S01]  /*5c40*/  FFMA.FTZ R25, R25, c[0x0][0x23c], -R139.reuse ;  /* 0x00008f0019197a23 */ /* 0x100fe2000001088b */
[----:B------:R1:W-:Y:S01]  /*5c50*/  MUFU.EX2 R192, R24 ;  /* 0x0000001800c07308 */ /* 0x0003e20000000800 */
[--C-:B------:R-:W-:Y:S02]  /*5c60*/  FFMA.FTZ R26, R26, c[0x0][0x23c], -R180.reuse ;  /* 0x00008f001a1a7a23 */ /* 0x100fe400000108b4 */
[--C-:B------:R-:W-:Y:S01]  /*5c70*/  FFMA.FTZ R27, R27, c[0x0][0x23c], -R180.reuse ;  /* 0x00008f001b1b7a23 */ /* 0x100fe200000108b4 */
[C---:B------:R-:W-:Y:S04]  /*5c80*/  HMMA.16816.F32.BF16 R88, R140.reuse, R148, R88 ;  /* 0x000000948c58723c */ /* 0x040fe80000041858 */
[--C-:B------:R-:W-:Y:S02]  /*5c90*/  FFMA.FTZ R30, R30, c[0x0][0x23c], -R180.reuse ;  /* 0x00008f001e1e7a23 */ /* 0x100fe400000108b4 */
[----:B------:R-:W-:Y:S01]  /*5ca0*/  FFMA.FTZ R180, R31, c[0x0][0x23c], -R180 ;  /* 0x00008f001fb47a23 */ /* 0x000fe200000108b4 */
[----:B------:R3:W4:Y:S01]  /*5cb0*/  MUFU.EX2 R191, R25 ;  /* 0x0000001900bf7308 */ /* 0x0007220000000800 */
[-C--:B------:R-:W-:Y:S04]  /*5cc0*/  HMMA.16816.F32.BF16 R92, R140, R150.reuse, R92 ;  /* 0x000000968c5c723c */ /* 0x080fe8000004185c */
[C---:B------:R-:W-:Y:S02]  /*5cd0*/  FMUL.FTZ R112, R2.reuse, R112 ;  /* 0x0000007002707220 */ /* 0x040fe40000410000 */
[----:B------:R-:W-:Y:S02]  /*5ce0*/  FMUL.FTZ R113, R2, R113 ;  /* 0x0000007102717220 */ /* 0x000fe40000410000 */
[C---:B------:R-:W-:Y:S01]  /*5cf0*/  HMMA.16816.F32.BF16 R96, R144.reuse, R150, R96 ;  /* 0x000000969060723c */ /* 0x040fe20000041860 */
[----:B------:R-:W5:Y:S01]  /*5d00*/  LDSM.16.MT88.4 R148, [R214+0xb000] ;  /* 0x00b00000d694783b */ /* 0x000f620000004200 */
[----:B------:R4:W-:Y:S02]  /*5d10*/  MUFU.EX2 R137, R180 ;  /* 0x000000b400897308 */ /* 0x0009e40000000800 */
[C---:B-1----:R-:W-:Y:S02]  /*5d20*/  FMUL.FTZ R24, R133.reuse, R164 ;  /* 0x000000a485187220 */ /* 0x042fe40000410000 */
[C---:B------:R-:W-:Y:S02]  /*5d30*/  FMUL.FTZ R114, R0.reuse, R114 ;  /* 0x0000007200727220 */ /* 0x040fe40000410000 */
[-C--:B--2---:R-:W-:Y:S04]  /*5d40*/  HMMA.16816.F32.BF16 R20, R144, R152.reuse, R20 ;  /* 0x000000989014723c */ /* 0x084fe80000041814 */
[----:B------:R1:W-:Y:S01]  /*5d50*/  MUFU.EX2 R190, R26 ;  /* 0x0000001a00be7308 */ /* 0x0003e20000000800 */
[----:B------:R-:W-:Y:S02]  /*5d60*/  FMUL.FTZ R115, R0, R115 ;  /* 0x0000007300737220 */ /* 0x000fe40000410000 */
[----:B---3--:R-:W-:Y:S01]  /*5d70*/  FMUL.FTZ R25, R133, R165 ;  /* 0x000000a585197220 */ /* 0x008fe20000410000 */
[C---:B------:R-:W-:Y:S04]  /*5d80*/  HMMA.16816.F32.BF16 R100, R140.reuse, R152, R100 ;  /* 0x000000988c64723c */ /* 0x040fe80000041864 */
[----:B----4-:R-:W-:Y:S01]  /*5d90*/  F2FP.BF16.PACK_AB R172, R191, R192 ;  /* 0x000000c0bfac723e */ /* 0x010fe200000010ff */
[C---:B------:R-:W-:Y:S01]  /*5da0*/  FMUL.FTZ R116, R2.reuse, R116 ;  /* 0x0000007402747220 */ /* 0x040fe20000410000 */
[----:B------:R2:W3:Y:S01]  /*5db0*/  MUFU.EX2 R189, R27 ;  /* 0x0000001b00bd7308 */ /* 0x0004e20000000800 */
[----:B------:R-:W-:Y:S01]  /*5dc0*/  FMUL.FTZ R117, R2, R117 ;  /* 0x0000007502757220 */ /* 0x000fe20000410000 */
[-C--:B------:R-:W-:Y:S01]  /*5dd0*/  HMMA.16816.F32.BF16 R104, R140, R154.reuse, R104 ;  /* 0x0000009a8c68723c */ /* 0x080fe20000041868 */
[----:B------:R-:W-:Y:S03]  /*5de0*/  LDSM.16.MT88.4 R180, [R209+0xb800] ;  /* 0x00b80000d1b4783b */ /* 0x000fe60000004200 */
[C---:B------:R-:W-:Y:S02]  /*5df0*/  FMUL.FTZ R118, R0.reuse, R118 ;  /* 0x0000007600767220 */ /* 0x040fe40000410000 */
[----:B------:R-:W-:Y:S02]  /*5e00*/  FMUL.FTZ R119, R0, R119 ;  /* 0x0000007700777220 */ /* 0x000fe40000410000 */
[C---:B------:R-:W-:Y:S01]  /*5e10*/  HMMA.16816.F32.BF16 R108, R144.reuse, R154, R108 ;  /* 0x0000009a906c723c */ /* 0x040fe2000004186c */
[----:B------:R-:W-:Y:S01]  /*5e20*/  MUFU.EX2 R193, R138 ;  /* 0x0000008a00c17308 */ /* 0x000fe20000000800 */
[----:B------:R-:W4:Y:S02]  /*5e30*/  LDSM.16.MT88.4 R152, [R213+0xb000] ;  /* 0x00b00000d598783b */ /* 0x000f240000004200 */
[C---:B-1----:R-:W-:Y:S02]  /*5e40*/  FMUL.FTZ R26, R132.reuse, R166 ;  /* 0x000000a6841a7220 */ /* 0x042fe40000410000 */
[C---:B------:R-:W-:Y:S02]  /*5e50*/  FMUL.FTZ R120, R133.reuse, R120 ;  /* 0x0000007885787220 */ /* 0x040fe40000410000 */
[----:B------:R-:W-:Y:S01]  /*5e60*/  FMUL.FTZ R121, R133, R121 ;  /* 0x0000007985797220 */ /* 0x000fe20000410000 */
[-C--:B-----5:R-:W-:Y:S02]  /*5e70*/  HMMA.16816.F32.BF16 R32, R144, R148.reuse, R32 ;  /* 0x000000949020723c */ /* 0x0a0fe40000041820 */
[----:B------:R-:W1:Y:S01]  /*5e80*/  MUFU.EX2 R138, R30 ;  /* 0x0000001e008a7308 */ /* 0x000e620000000800 */
[C---:B------:R-:W-:Y:S02]  /*5e90*/  FMUL.FTZ R122, R132.reuse, R122 ;  /* 0x0000007a847a7220 */ /* 0x040fe40000410000 */
[C---:B--2---:R-:W-:Y:S01]  /*5ea0*/  FMUL.FTZ R27, R132.reuse, R167 ;  /* 0x000000a7841b7220 */ /* 0x044fe20000410000 */
[----:B---3--:R-:W-:Y:S01]  /*5eb0*/  F2FP.BF16.PACK_AB R173, R189, R190 ;  /* 0x000000bebdad723e */ /* 0x008fe200000010ff */
[----:B------:R-:W2:Y:S01]  /*5ec0*/  LDSM.16.MT88.4 R164, [R214+0xa800] ;  /* 0x00a80000d6a4783b */ /* 0x000ea20000004200 */
[C---:B------:R-:W-:Y:S04]  /*5ed0*/  HMMA.16816.F32.BF16 R112, R140.reuse, R148, R112 ;  /* 0x000000948c70723c */ /* 0x040fe80000041870 */
[----:B------:R-:W-:Y:S02]  /*5ee0*/  FMUL.FTZ R123, R132, R123 ;  /* 0x0000007b847b7220 */ /* 0x000fe40000410000 */
[----:B------:R-:W-:Y:S02]  /*5ef0*/  FMUL.FTZ R124, R2, R124 ;  /* 0x0000007c027c7220 */ /* 0x000fe40000410000 */
[-C--:B------:R-:W-:Y:S04]  /*5f00*/  HMMA.16816.F32.BF16 R116, R140, R150.reuse, R116 ;  /* 0x000000968c74723c */ /* 0x080fe80000041874 */
[--C-:B------:R-:W-:Y:S02]  /*5f10*/  FFMA.FTZ R28, R28, c[0x0][0x23c], -R139.reuse ;  /* 0x00008f001c1c7a23 */ /* 0x100fe4000001088b */
[----:B------:R-:W-:Y:S02]  /*5f20*/  FMUL.FTZ R125, R2, R125 ;  /* 0x0000007d027d7220 */ /* 0x000fe40000410000 */
[C---:B------:R-:W-:Y:S01]  /*5f30*/  HMMA.16816.F32.BF16 R120, R144.reuse, R150, R120 ;  /* 0x000000969078723c */ /* 0x040fe20000041878 */
[----:B------:R3:W-:Y:S03]  /*5f40*/  MUFU.EX2 R188, R28 ;  /* 0x0000001c00bc7308 */ /* 0x0007e60000000800 */
[----:B-1----:R-:W-:Y:S01]  /*5f50*/  F2FP.BF16.PACK_AB R175, R137, R138 ;  /* 0x0000008a89af723e */ /* 0x002fe200000010ff */
[C---:B------:R-:W-:Y:S02]  /*5f60*/  FMUL.FTZ R126, R0.reuse, R126 ;  /* 0x0000007e007e7220 */ /* 0x040fe40000410000 */
[----:B------:R-:W-:Y:S01]  /*5f70*/  FMUL.FTZ R127, R0, R127 ;  /* 0x0000007f007f7220 */ /* 0x000fe20000410000 */
[-C--:B----4-:R-:W-:Y:S04]  /*5f80*/  HMMA.16816.F32.BF16 R24, R144, R152.reuse, R24 ;  /* 0x000000989018723c */ /* 0x090fe80000041818 */
[----:B------:R-:W-:Y:S02]  /*5f90*/  FFMA.FTZ R139, R29, c[0x0][0x23c], -R139 ;  /* 0x00008f001d8b7a23 */ /* 0x000fe4000001088b */
[C---:B------:R-:W-:Y:S02]  /*5fa0*/  FMUL.FTZ R128, R2.reuse, R128 ;  /* 0x0000008002807220 */ /* 0x040fe40000410000 */
[----:B------:R-:W-:Y:S01]  /*5fb0*/  FMUL.FTZ R129, R2, R129 ;  /* 0x0000008102817220 */ /* 0x000fe20000410000 */
[C---:B------:R-:W-:Y:S01]  /*5fc0*/  HMMA.16816.F32.BF16 R124, R140.reuse, R152, R124 ;  /* 0x000000988c7c723c */ /* 0x040fe2000004187c */
[----:B------:R-:W1:Y:S03]  /*5fd0*/  MUFU.EX2 R139, R139 ;  /* 0x0000008b008b7308 */ /* 0x000e660000000800 */
[C---:B------:R-:W-:Y:S02]  /*5fe0*/  FMUL.FTZ R130, R0.reuse, R130 ;  /* 0x0000008200827220 */ /* 0x040fe40000410000 */
[----:B------:R-:W-:Y:S02]  /*5ff0*/  FMUL.FTZ R131, R0, R131 ;  /* 0x0000008300837220 */ /* 0x000fe40000410000 */
[----:B---3--:R-:W-:Y:S01]  /*6000*/  FMUL.FTZ R28, R133, R168 ;  /* 0x000000a8851c7220 */ /* 0x008fe20000410000 */
[----:B------:R-:W-:Y:S03]  /*6010*/  F2FP.BF16.PACK_AB R168, R199, R200 ;  /* 0x000000c8c7a8723e */ /* 0x000fe600000010ff */
[----:B------:R-:W-:Y:S01]  /*6020*/  FMUL.FTZ R29, R133, R169 ;  /* 0x000000a9851d7220 */ /* 0x000fe20000410000 */
[-C--:B------:R-:W-:Y:S03]  /*6030*/  HMMA.16816.F32.BF16 R128, R140, R154.reuse, R128 ;  /* 0x0000009a8c80723c */ /* 0x080fe60000041880 */
[C---:B------:R-:W-:Y:S01]  /*6040*/  FMUL.FTZ R30, R132.reuse, R170 ;  /* 0x000000aa841e7220 */ /* 0x040fe20000410000 */
[----:B------:R-:W-:Y:S01]  /*6050*/  F2FP.BF16.PACK_AB R169, R197, R198 ;  /* 0x000000c6c5a9723e */ /* 0x000fe200000010ff */
[C---:B------:R-:W-:Y:S01]  /*6060*/  FMUL.FTZ R31, R132.reuse, R171 ;  /* 0x000000ab841f7220 */ /* 0x040fe20000410000 */
[----:B------:R-:W-:Y:S01]  /*6070*/  F2FP.BF16.PACK_AB R170, R195, R196 ;  /* 0x000000c4c3aa723e */ /* 0x000fe200000010ff */
[----:B------:R-:W-:Y:S01]  /*6080*/  FFMA.FTZ R133, R133, R237, R231 ;  /* 0x000000ed85857223 */ /* 0x000fe200000100e7 */
[----:B------:R-:W-:Y:S01]  /*6090*/  F2FP.BF16.PACK_AB R171, R193, R194 ;  /* 0x000000c2c1ab723e */ /* 0x000fe200000010ff */
[----:B------:R-:W-:Y:S03]  /*60a0*/  FFMA.FTZ R132, R132, R236, R227 ;  /* 0x000000ec84847223 */ /* 0x000fe600000100e3 */
[----:B------:R-:W-:Y:S04]  /*60b0*/  HMMA.16816.F32.BF16 R28, R144, R154, R28 ;  /* 0x0000009a901c723c */ /* 0x000fe8000004181c */
[----:B-1----:R-:W-:Y:S01]  /*60c0*/  F2FP.BF16.PACK_AB R174, R139, R188 ;  /* 0x000000bc8bae723e */ /* 0x002fe200000010ff */
[----:B------:R-:W-:Y:S02]  /*60d0*/  FFMA.FTZ R2, R2, R235, R206 ;  /* 0x000000eb02027223 */ /* 0x000fe400000100ce */
[----:B------:R-:W-:Y:S01]  /*60e0*/  FFMA.FTZ R0, R0, R234, R202 ;  /* 0x000000ea00007223 */ /* 0x000fe200000100ca */
[-C--:B------:R-:W-:Y:S01]  /*60f0*/  HMMA.16816.F32.BF16 R144, R168, R156.reuse, R4 ;  /* 0x0000009ca890723c */ /* 0x080fe20000041804 */
[----:B------:R-:W1:Y:S04]  /*6100*/  LDSM.16.MT88.4 R4, [R214+0xb800] ;  /* 0x00b80000d604783b */ /* 0x000e680000004200 */
[----:B------:R-:W-:Y:S02]  /*6110*/  FADD.FTZ R133, R233, R133 ;  /* 0x00000085e9857221 */ /* 0x000fe40000010000 */
[----:B------:R-:W-:Y:S01]  /*6120*/  FADD.FTZ R0, R204, R0 ;  /* 0x00000000cc007221 */ /* 0x000fe20000010000 */
[C---:B------:R-:W-:Y:S01]  /*6130*/  HMMA.16816.F32.BF16 R140, R172.reuse, R156, R8 ;  /* 0x0000009cac8c723c */ /* 0x040fe20000041808 */
[----:B------:R-:W3:Y:S03]  /*6140*/  LDSM.16.MT88.4 R8, [R213+0xb800] ;  /* 0x00b80000d508783b */ /* 0x000ee60000004200 */
        /* <DEDUP_REMOVED lines=27> */
[-C--:B------:R-:W-:Y:S04]  /*6300*/  HMMA.16816.F32.BF16 R116, R172, R6.reuse, R116 ;  /* 0x00000006ac74723c */ /* 0x080fe80000041874 */
[----:B------:R-:W-:Y:S01]  /*6310*/  FADD.FTZ R4, R226, R4 ;  /* 0x00000004e2047221 */ /* 0x000fe20000010000 */
[----:B------:R-:W-:Y:S01]  /*6320*/  MOV R132, R136 ;  /* 0x0000008800847202 */ /* 0x000fe20000000f00 */
[----:B------:R-:W-:Y:S02]  /*6330*/  FADD.FTZ R5, R190, R0 ;  /* 0x00000000be057221 */ /* 0x000fe40000010000 */
[----:B------:R-:W-:Y:S01]  /*6340*/  FADD.FTZ R4, R228, R4 ;  /* 0x00000004e4047221 */ /* 0x000fe20000010000 */
[C---:B------:R-:W-:Y:S04]  /*6350*/  HMMA.16816.F32.BF16 R120, R168.reuse, R6, R120 ;  /* 0x00000006a878723c */ /* 0x040fe80000041878 */
[----:B------:R-:W-:Y:S03]  /*6360*/  FADD.FTZ R4, R198, R4 ;  /* 0x00000004c6047221 */ /* 0x000fe60000010000 */
[----:B------:R-:W-:Y:S01]  /*6370*/  FADD.FTZ R6, R225, R2 ;  /* 0x00000002e1067221 */ /* 0x000fe20000010000 */
[-C--:B---3--:R-:W-:Y:S04]  /*6380*/  HMMA.16816.F32.BF16 R164, R168, R8.reuse, R24 ;  /* 0x00000008a8a4723c */ /* 0x088fe80000041818 */
[----:B------:R-:W-:Y:S02]  /*6390*/  FADD.FTZ R2, R230, R133 ;  /* 0x00000085e6027221 */ /* 0x000fe40000010000 */
[----:B------:R-:W-:Y:S02]  /*63a0*/  FADD.FTZ R6, R205, R6 ;  /* 0x00000006cd067221 */ /* 0x000fe40000010000 */
[----:B------:R-:W-:Y:S01]  /*63b0*/  FADD.FTZ R2, R232, R2 ;  /* 0x00000002e8027221 */ /* 0x000fe20000010000 */
[C---:B------:R-:W-:Y:S04]  /*63c0*/  HMMA.16816.F32.BF16 R124, R172.reuse, R8, R124 ;  /* 0x00000008ac7c723c */ /* 0x040fe8000004187c */
[----:B------:R-:W-:Y:S02]  /*63d0*/  FADD.FTZ R6, R207, R6 ;  /* 0x00000006cf067221 */ /* 0x000fe40000010000 */
[----:B------:R-:W-:Y:S02]  /*63e0*/  FADD.FTZ R2, R200, R2 ;  /* 0x00000002c8027221 */ /* 0x000fe40000010000 */
[----:B------:R-:W-:Y:S01]  /*63f0*/  FADD.FTZ R6, R192, R6 ;  /* 0x00000006c0067221 */ /* 0x000fe20000010000 */
[-C--:B------:R-:W-:Y:S03]  /*6400*/  HMMA.16816.F32.BF16 R128, R172, R10.reuse, R128 ;  /* 0x0000000aac80723c */ /* 0x080fe60000041880 */
        /* <DEDUP_REMOVED lines=8> */
[----:B------:R-:W-:Y:S01]  /*6490*/  FADD.FTZ R0, R138, R4 ;  /* 0x000000048a007221 */ /* 0x000fe20000010000 */
[----:B------:R-:W-:Y:S01]  /*64a0*/  MOV R138, R134 ;  /* 0x00000086008a7202 */ /* 0x000fe20000000f00 */
[----:B------:R-:W-:Y:S02]  /*64b0*/  FADD.FTZ R237, R195, R6 ;  /* 0x00000006c3ed7221 */ /* 0x000fe40000010000 */
[----:B------:R-:W-:Y:S02]  /*64c0*/  FADD.FTZ R236, R193, R5 ;  /* 0x00000005c1ec7221 */ /* 0x000fe40000010000 */
[----:B------:R-:W-:Y:S01]  /*64d0*/  FADD.FTZ R235, R139, R2 ;  /* 0x000000028beb7221 */ /* 0x000fe20000010000 */
[----:B------:R-:W-:Y:S01]  /*64e0*/  MOV R139, R3 ;  /* 0x00000003008b7202 */ /* 0x000fe20000000f00 */
[----:B------:R-:W-:Y:S01]  /*64f0*/  FADD.FTZ R234, R137, R0 ;  /* 0x0000000089ea7221 */ /* 0x000fe20000010000 */
[----:B------:R-:W-:Y:S01]  /*6500*/  MOV R137, R135 ;  /* 0x0000008700897202 */ /* 0x000fe20000000f00 */
[----:B------:R-:W-:-:S05]  /*6510*/  @P4 BRA `(.L_x_922) ;  /* 0xffffde5000004947 */ /* 0x000fca000383ffff */
.L_x_921:
[----:B------:R-:W1:Y:S01]  /*6520*/  SHFL.BFLY PT, R0, R237, 0x2, 0x1f ;  /* 0x0c401f00ed007f89 */ /* 0x000e6200000e0000 */
[----:B------:R-:W-:Y:S01]  /*6530*/  ISETP.NE.AND P0, PT, R251, -0x1, PT ;  /* 0xfffffffffb00780c */ /* 0x000fe20003f05270 */
[----:B------:R-:W-:Y:S02]  /*6540*/  BSSY B0, `(.L_x_925) ;  /* 0x00001b0000007945 */ /* 0x000fe40003800000 */
[----:B------:R-:W2:Y:S04]  /*6550*/  SHFL.BFLY PT, R4, R235, 0x2, 0x1f ;  /* 0x0c401f00eb047f89 */ /* 0x000ea800000e0000 */
[----:B------:R-:W3:Y:S04]  /*6560*/  SHFL.BFLY PT, R2, R236, 0x2, 0x1f ;  /* 0x0c401f00ec027f89 */ /* 0x000ee800000e0000 */
[----:B------:R-:W4:Y:S04]  /*6570*/  SHFL.BFLY PT, R5, R234, 0x2, 0x1f ;  /* 0x0c401f00ea057f89 */ /* 0x000f2800000e0000 */
[----:B------:R-:W5:Y:S04]  /*6580*/  S2R R10, SR_TID.X ;  /* 0x00000000000a7919 */ /* 0x000f680000002100 */
[----:B------:R-:W5:Y:S01]  /*6590*/  S2R R172, SR_CTAID.Y ;  /* 0x0000000000ac7919 */ /* 0x000f620000002600 */
[----:B-1----:R-:W-:-:S02]  /*65a0*/  FADD.FTZ R237, R0, R237 ;  /* 0x000000ed00ed7221 */ /* 0x002fc40000010000 */
[----:B--2---:R-:W-:-:S03]  /*65b0*/  FADD.FTZ R235, R4, R235 ;  /* 0x000000eb04eb7221 */ /* 0x004fc60000010000 */
[----:B------:R-:W1:Y:S01]  /*65c0*/  SHFL.BFLY PT, R6, R237, 0x1, 0x1f ;  /* 0x0c201f00ed067f89 */ /* 0x000e6200000e0000 */
[----:B---3--:R-:W-:-:S03]  /*65d0*/  FADD.FTZ R236, R2, R236 ;  /* 0x000000ec02ec7221 */ /* 0x008fc60000010000 */
[----:B------:R-:W2:Y:S01]  /*65e0*/  SHFL.BFLY PT, R2, R235, 0x1, 0x1f ;  /* 0x0c201f00eb027f89 */ /* 0x000ea200000e0000 */
[----:B----4-:R-:W-:-:S03]  /*65f0*/  FADD.FTZ R234, R5, R234 ;  /* 0x000000ea05ea7221 */ /* 0x010fc60000010000 */
[----:B------:R-:W3:Y:S01]  /*6600*/  SHFL.BFLY PT, R0, R236, 0x1, 0x1f ;  /* 0x0c201f00ec007f89 */ /* 0x000ee200000e0000 */
[----:B------:R-:W-:-:S03]  /*6610*/  @P0 IMAD.WIDE.U32 R4, R251, c[0x0][0x1e8], RZ ;  /* 0x00007a00fb040a25 */ /* 0x000fc600078e00ff */
[----:B------:R-:W4:Y:S01]  /*6620*/  SHFL.BFLY PT, R7, R234, 0x1, 0x1f ;  /* 0x0c201f00ea077f89 */ /* 0x000f2200000e0000 */
[----:B------:R-:W-:Y:S01]  /*6630*/  @P0 IMAD R138, R251, c[0x0][0x1ec], R5 ;  /* 0x00007b00fb8a0a24 */ /* 0x000fe200078e0205 */
[----:B------:R-:W-:Y:S01]  /*6640*/  @P0 MOV R137, R4 ;  /* 0x0000000400890202 */ /* 0x000fe20000000f00 */
[----:B-----5:R-:W-:Y:S01]  /*6650*/  @!P0 IMAD.WIDE.U32 R8, R172, c[0x0][0x1e0], RZ ;  /* 0x00007800ac088a25 */ /* 0x020fe200078e00ff */
[----:B------:R-:W-:-:S04]  /*6660*/  SHF.R.S32.HI R4, RZ, 0x1f, R10 ;  /* 0x0000001fff047819 */ /* 0x000fc8000001140a */
[----:B------:R-:W-:Y:S02]  /*6670*/  LEA.HI R5, R4, R10, RZ, 0x2 ;  /* 0x0000000a04057211 */ /* 0x000fe400078f10ff */
[----:B------:R-:W-:Y:S01]  /*6680*/  @!P0 MOV R137, R8 ;  /* 0x0000000800898202 */ /* 0x000fe20000000f00 */
[----:B-1----:R-:W-:Y:S01]  /*6690*/  FADD.FTZ R237, R237, R6 ;  /* 0x00000006eded7221 */ /* 0x002fe20000010000 */
[----:B------:R-:W-:Y:S01]  /*66a0*/  LOP3.LUT R6, R5, 0x3ffffffc, RZ, 0xc0, !PT ;  /* 0x3ffffffc05067812 */ /* 0x000fe200078ec0ff */
[----:B--2---:R-:W-:Y:S01]  /*66b0*/  FADD.FTZ R235, R235, R2 ;  /* 0x00000002ebeb7221 */ /* 0x004fe20000010000 */
[----:B------:R-:W-:Y:S02]  /*66c0*/  @!P0 SHF.R.S32.HI R2, RZ, 0x1f, R172 ;  /* 0x0000001fff028819 */ /* 0x000fe400000114ac */
[----:B------:R-:W-:Y:S01]  /*66d0*/  FSETP.NE.FTZ.AND P6, PT, R237, RZ, PT ;  /* 0x000000ffed00720b */ /* 0x000fe20003fd5000 */
[----:B---3--:R-:W-:Y:S01]  /*66e0*/  FADD.FTZ R236, R236, R0 ;  /* 0x00000000ecec7221 */ /* 0x008fe20000010000 */
[----:B------:R-:W-:-:S02]  /*66f0*/  MOV R0, 0x3f800000 ;  /* 0x3f80000000007802 */ /* 0x000fc40000000f00 */
[----:B------:R-:W-:Y:S01]  /*6700*/  FSETP.NE.FTZ.AND P4, PT, R235, RZ, PT ;  /* 0x000000ffeb00720b */ /* 0x000fe20003f95000 */
[----:B----4-:R-:W-:Y:S01]  /*6710*/  FADD.FTZ R234, R234, R7 ;  /* 0x00000007eaea7221 */ /* 0x010fe20000010000 */
[----:B------:R-:W-:Y:S01]  /*6720*/  FSETP.NE.FTZ.AND P5, PT, R236, RZ, PT ;  /* 0x000000ffec00720b */ /* 0x000fe20003fb5000 */
[----:B------:R-:W-:Y:S01]  /*6730*/  @!P0 IMAD R7, R2, c[0x0][0x1e0], RZ ;  /* 0x0000780002078a24 */ /* 0x000fe200078e02ff */
[-C--:B------:R-:W-:Y:S02]  /*6740*/  LEA.HI R2, R4, R10.reuse, RZ, 0x5 ;  /* 0x0000000a04027211 */ /* 0x080fe400078f28ff */
[----:B------:R-:W-:Y:S01]  /*6750*/  IADD3 R6, -R6, R10, RZ ;  /* 0x0000000a06067210 */ /* 0x000fe20007ffe1ff */
[----:B------:R-:W-:Y:S01]  /*6760*/  @!P0 IMAD R7, R172, c[0x0][0x1e4], R7 ;  /* 0x00007900ac078a24 */ /* 0x000fe200078e0207 */
[----:B------:R-:W-:Y:S01]  /*6770*/  SHF.R.S32.HI R2, RZ, 0x5, R2 ;  /* 0x00000005ff027819 */ /* 0x000fe20000011402 */
[----:B------:R-:W1:Y:S01]  /*6780*/  @P6 MUFU.RCP R0, R237 ;  /* 0x000000ed00006308 */ /* 0x000e620000001000 */
[----:B------:R-:W-:-:S02]  /*6790*/  MOV R4, 0x3f800000 ;  /* 0x3f80000000047802 */ /* 0x000fc40000000f00 */
[----:B------:R-:W-:Y:S02]  /*67a0*/  LEA R139, R2, R6, 0x9 ;  /* 0x00000006028b7211 */ /* 0x000fe400078e48ff */
[----:B------:R-:W-:Y:S02]  /*67b0*/  MOV R2, 0x3f800000 ;  /* 0x3f80000000027802 */ /* 0x000fe40000000f00 */
[----:B------:R-:W-:Y:S01]  /*67c0*/  FSETP.NE.FTZ.AND P3, PT, R234, RZ, PT ;  /* 0x000000ffea00720b */ /* 0x000fe20003f75000 */
[----:B------:R-:W-:Y:S01]  /*67d0*/  @P5 MUFU.RCP R4, R236 ;  /* 0x000000ec00045308 */ /* 0x000fe20000001000 */
[----:B------:R-:W-:-:S07]  /*67e0*/  @!P0 IADD3 R138, R9, R7, RZ ;  /* 0x00000007098a8210 */ /* 0x000fce0007ffe0ff */
[----:B------:R-:W2:Y:S01]  /*67f0*/  @P4 MUFU.RCP R2, R235 ;  /* 0x000000eb00024308 */ /* 0x000ea20000001000 */
        /* <DEDUP_REMOVED lines=40> */
[----:B------:R-:W-:Y:S01]  /*6a80*/  MOV R0, 0x3f800000 ;  /* 0x3f80000000007802 */ /* 0x000fe20000000f00 */
[----:B--2---:R-:W-:Y:S02]  /*6a90*/  FMUL.FTZ R21, R2, R57 ;  /* 0x0000003902157220 */ /* 0x004fe40000410000 */
[C---:B------:R-:W-:Y:S02]  /*6aa0*/  FMUL.FTZ R146, R4.reuse, R146 ;  /* 0x0000009204927220 */ /* 0x040fe40000410000 */
[C---:B------:R-:W-:Y:S01]  /*6ab0*/  FMUL.FTZ R6, R4.reuse, R147 ;  /* 0x0000009304067220 */ /* 0x040fe20000410000 */
[----:B------:R-:W1:Y:S01]  /*6ac0*/  @P3 MUFU.RCP R0, R234 ;  /* 0x000000ea00003308 */ /* 0x000e620000001000 */
        /* <DEDUP_REMOVED lines=41> */
[C---:B------:R-:W-:Y:S02]  /*6d60*/  FMUL.FTZ R167, R4.reuse, R167 ;  /* 0x000000a704a77220 */ /* 0x040fe40000410000 */
[C---:B------:R-:W-:Y:S02]  /*6d70*/  FMUL.FTZ R170, R4.reuse, R170 ;  /* 0x000000aa04aa7220 */ /* 0x040fe40000410000 */
[----:B------:R-:W-:Y:S01]  /*6d80*/  FMUL.FTZ R171, R4, R171 ;  /* 0x000000ab04ab7220 */ /* 0x000fe20000410000 */
[----:B------:R-:W-:Y:S01]  /*6d90*/  SHF.R.S32.HI R4, RZ, 0x1f, R5 ;  /* 0x0000001fff047819 */ /* 0x000fe20000011405 */
[C---:B------:R-:W-:Y:S01]  /*6da0*/  FMUL.FTZ R140, R2.reuse, R140 ;  /* 0x0000008c028c7220 */ /* 0x040fe20000410000 */
[----:B------:R-:W-:Y:S01]  /*6db0*/  F2FP.BF16.PACK_AB R66, R167, R166 ;  /* 0x000000a6a742723e */ /* 0x000fe200000010ff */
[----:B------:R-:W-:-:S02]  /*6dc0*/  FMUL.FTZ R10, R2, R141 ;  /* 0x0000008d020a7220 */ /* 0x000fc40000410000 */
[C---:B------:R-:W-:Y:S02]  /*6dd0*/  FMUL.FTZ R148, R2.reuse, R148 ;  /* 0x0000009402947220 */ /* 0x040fe40000410000 */
        /* <DEDUP_REMOVED lines=41> */
[C---:B------:R-:W-:Y:S01]  /*7070*/  FMUL.FTZ R65, R2.reuse, R125 ;  /* 0x0000007d02417220 */ /* 0x040fe20000410000 */
[----:B------:R-:W-:Y:S01]  /*7080*/  F2FP.BF16.PACK_AB R57, R57, R116 ;  /* 0x000000743939723e */ /* 0x000fe200000010ff */
[----:B------:R-:W-:-:S02]  /*7090*/  FMUL.FTZ R128, R2, R128 ;  /* 0x0000008002807220 */ /* 0x000fc40000410000 */
        /* <DEDUP_REMOVED lines=51> */
[----:B------:R-:W1:Y:S01]  /*73d0*/  S2R R84, SR_CTAID.Z ;  /* 0x0000000000547919 */ /* 0x000e620000002700 */
        /* <DEDUP_REMOVED lines=29> */
[----:B--2---:R-:W-:-:S03]  /*75b0*/  MOV R6, 0x40 ;  /* 0x0000004000067802 */ /* 0x004fc60000000f00 */
[----:B------:R2:W-:Y:S01]  /*75c0*/  STS [R2+0x2400], R14 ;  /* 0x0024000e02007388 */ /* 0x0005e20000000800 */
[----:B------:R-:W-:Y:S02]  /*75d0*/  SEL R6, R6, 0xffffffc0, !P2 ;  /* 0xffffffc006067807 */ /* 0x000fe40005000000 */
[----:B---3--:R-:W-:Y:S02]  /*75e0*/  IADD3 R5, R0, R4, RZ ;  /* 0x0000000400057210 */ /* 0x008fe40007ffe0ff */
[----:B------:R-:W-:Y:S02]  /*75f0*/  IADD3 R4, R4, R2, RZ ;  /* 0x0000000204047210 */ /* 0x000fe40007ffe0ff */
[-C--:B----4-:R-:W-:Y:S01]  /*7600*/  IADD3 R8, R0, R6.reuse, RZ ;  /* 0x0000000600087210 */ /* 0x090fe20007ffe0ff */
[----:B------:R3:W-:Y:S01]  /*7610*/  STS [R5], R13 ;  /* 0x0000000d05007388 */ /* 0x0007e20000000800 */
[----:B------:R-:W-:Y:S01]  /*7620*/  IADD3 R7, R5, R6, RZ ;  /* 0x0000000605077210 */ /* 0x000fe20007ffe0ff */
[----:B-----5:R-:W4:Y:S02]  /*7630*/  LDC.U8 R10, c[0x0][0x329] ;  /* 0x0000ca40ff0a7b82 */ /* 0x020f240000000000 */
[----:B------:R5:W-:Y:S01]  /*7640*/  STS [R5+0x400], R12 ;  /* 0x0004000c05007388 */ /* 0x000be20000000800 */
[----:B-1----:R-:W-:-:S03]  /*7650*/  IADD3 R9, R6, R2, RZ ;  /* 0x0000000206097210 */ /* 0x002fc60007ffe0ff */
[----:B------:R1:W-:Y:S01]  /*7660*/  STS [R4], R16 ;  /* 0x0000001004007388 */ /* 0x0003e20000000800 */
[----:B------:R-:W-:Y:S01]  /*7670*/  IADD3 R6, R4, R6, RZ ;  /* 0x0000000604067210 */ /* 0x000fe20007ffe0ff */
[----:B------:R-:W1:Y:S02]  /*7680*/  LDC.U8 R11, c[0x0][0x328] ;  /* 0x0000ca00ff0b7b82 */ /* 0x000e640000000000 */
[----:B------:R-:W-:Y:S01]  /*7690*/  STS [R4+0x400], R15 ;  /* 0x0004000f04007388 */ /* 0x000fe20000000800 */
[----:B--2---:R-:W-:-:S03]  /*76a0*/  MOV R14, 0x7f800000 ;  /* 0x7f800000000e7802 */ /* 0x004fc60000000f00 */
[----:B------:R2:W-:Y:S04]  /*76b0*/  STS [R5+0x2000], R17 ;  /* 0x0020001105007388 */ /* 0x0005e80000000800 */
[----:B------:R-:W-:Y:S04]  /*76c0*/  STS [R5+0x2400], R18 ;  /* 0x0024001205007388 */ /* 0x000fe80000000800 */
[----:B------:R-:W-:Y:S01]  /*76d0*/  STS [R4+0x2000], R25 ;  /* 0x0020001904007388 */ /* 0x000fe20000000800 */
[----:B---3--:R-:W-:Y:S01]  /*76e0*/  @P5 MUFU.LG2 R13, R236 ;  /* 0x000000ec000d5308 */ /* 0x008fe20000000c00 */
[----:B----4-:R-:W-:-:S02]  /*76f0*/  ISETP.NE.AND P1, PT, R10, RZ, PT ;  /* 0x000000ff0a00720c */ /* 0x010fc40003f25270 */
[----:B------:R-:W-:Y:S04]  /*7700*/  STS [R4+0x2400], R24 ;  /* 0x0024001804007388 */ /* 0x000fe80000000800 */
[----:B------:R-:W-:Y:S01]  /*7710*/  STS [R8], R23 ;  /* 0x0000001708007388 */ /* 0x000fe20000000800 */
[----:B-----5:R-:W-:Y:S01]  /*7720*/  @P4 MUFU.LG2 R12, R235 ;  /* 0x000000eb000c4308 */ /* 0x020fe20000000c00 */
[----:B-1----:R-:W-:Y:S02]  /*7730*/  MOV R16, 0x7f800000 ;  /* 0x7f80000000107802 */ /* 0x002fe40000000f00 */
[----:B------:R-:W-:Y:S01]  /*7740*/  STS [R8+0x400], R22 ;  /* 0x0004001608007388 */ /* 0x000fe20000000800 */
[----:B------:R-:W-:-:S03]  /*7750*/  ISETP.NE.AND P2, PT, R11, RZ, PT ;  /* 0x000000ff0b00720c */ /* 0x000fc60003f45270 */
[----:B------:R-:W-:Y:S01]  /*7760*/  STS [R9], R20 ;  /* 0x0000001409007388 */ /* 0x000fe20000000800 */
[----:B------:R-:W-:Y:S01]  /*7770*/  @P3 MUFU.LG2 R11, R234 ;  /* 0x000000ea000b3308 */ /* 0x000fe20000000c00 */
[----:B--2---:R-:W-:Y:S02]  /*7780*/  MOV R17, 0x7f800000 ;  /* 0x7f80000000117802 */ /* 0x004fe40000000f00 */
        /* <DEDUP_REMOVED lines=53> */
[----:B------:R1:W-:Y:S02]  /*7ae0*/  STS [R6+0x6400], R67 ;  /* 0x0064004306007388 */ /* 0x0003e40000000800 */
[C---:B------:R-:W-:Y:S02]  /*7af0*/  IMAD R0, R172.reuse, R0, RZ ;  /* 0x00000000ac007224 */ /* 0x040fe400078e02ff */
[----:B------:R-:W-:Y:S03]  /*7b00*/  BAR.SYNC.DEFER_BLOCKING 0x0 ;  /* 0x0000000000007b1d */ /* 0x000fe60000010000 */
[----:B------:R-:W-:-:S03]  /*7b10*/  @!P2 IMAD R2, R172, c[0x0][0x214], RZ ;  /* 0x00008500ac02aa24 */ /* 0x000fc600078e02ff */
[----:B------:R-:W3:Y:S02]  /*7b20*/  S2R R18, SR_TID.X ;  /* 0x0000000000127919 */ /* 0x000ee40000002100 */
[----:B------:R-:W-:Y:S02]  /*7b30*/  @!P2 SEL R2, R2, R251, !P0 ;  /* 0x000000fb0202a207 */ /* 0x000fe40004000000 */
[----:B------:R-:W4:Y:S02]  /*7b40*/  S2R R15, SR_CTAID.X ;  /* 0x00000000000f7919 */ /* 0x000f240000002500 */
[----:B------:R-:W-:Y:S01]  /*7b50*/  @!P2 SHF.R.S32.HI R5, RZ, 0x1f, R2 ;  /* 0x0000001fff05a819 */ /* 0x000fe20000011402 */
[----:B--2---:R-:W-:Y:S01]  /*7b60*/  @P6 FMUL.FTZ R7, R9, 0.69314718246459960938 ;  /* 0x3f31721809076820 */ /* 0x004fe20000410000 */
[----:B------:R-:W-:Y:S02]  /*7b70*/  SEL R9, R0, RZ, P2 ;  /* 0x000000ff00097207 */ /* 0x000fe40001000000 */
[----:B------:R-:W-:Y:S01]  /*7b80*/  @!P2 MOV R4, R2 ;  /* 0x000000020004a202 */ /* 0x000fe20000000f00 */
[----:B------:R-:W-:-:S02]  /*7b90*/  @P6 FFMA.FTZ R17, R136, c[0x0][0x238], R7 ;  /* 0x00008e0088116a23 */ /* 0x000fc40000010007 */
[----:B------:R-:W-:Y:S01]  /*7ba0*/  IMAD R2, R84, R8, R9 ;  /* 0x0000000854027224 */ /* 0x000fe200078e0209 */
[----:B-1----:R-:W-:Y:S01]  /*7bb0*/  @P1 MOV R6, c[0x0][0x210] ;  /* 0x0000840000061a02 */ /* 0x002fe20000000f00 */
[----:B------:R-:W-:Y:S01]  /*7bc0*/  @P5 FMUL.FTZ R9, R13, 0.69314718246459960938 ;  /* 0x3f3172180d095820 */ /* 0x000fe20000410000 */
[----:B------:R-:W-:Y:S01]  /*7bd0*/  @!P1 MOV R6, 0x1 ;  /* 0x0000000100069802 */ /* 0x000fe20000000f00 */
[----:B------:R1:W2:Y:S01]  /*7be0*/  LDS.128 R24, [R223] ;  /* 0x00000000df187984 */ /* 0x0002a20000000c00 */
[----:B------:R-:W-:Y:S02]  /*7bf0*/  @P4 FMUL.FTZ R8, R12, 0.69314718246459960938 ;  /* 0x3f3172180c084820 */ /* 0x000fe40000410000 */
[----:B------:R-:W-:Y:S01]  /*7c00*/  @P5 FFMA.FTZ R16, R135, c[0x0][0x238], R9 ;  /* 0x00008e0087105a23 */ /* 0x000fe20000010009 */
[----:B------:R1:W1:Y:S01]  /*7c10*/  LDS.128 R32, [R223+0x800] ;  /* 0x00080000df207984 */ /* 0x0002620000000c00 */
[----:B------:R-:W-:Y:S01]  /*7c20*/  @P4 FFMA.FTZ R14, R134, c[0x0][0x238], R8 ;  /* 0x00008e00860e4a23 */ /* 0x000fe20000010008 */
[----:B---3--:R-:W-:-:S02]  /*7c30*/  SHF.R.S32.HI R19, RZ, 0x1f, R18 ;  /* 0x0000001fff137819 */ /* 0x008fc40000011412 */
[----:B------:R3:W1:Y:S02]  /*7c40*/  LDS.128 R40, [R223+0x1000] ;  /* 0x00100000df287984 */ /* 0x0006640000000c00 */
[----:B------:R-:W-:Y:S01]  /*7c50*/  LEA.HI R10, R19, R18, RZ, 0x5 ;  /* 0x00000012130a7211 */ /* 0x000fe200078f28ff */
[----:B----4-:R-:W-:Y:S01]  /*7c60*/  IMAD R7, R15, R6, RZ ;  /* 0x000000060f077224 */ /* 0x010fe200078e02ff */
[----:B------:R3:W4:Y:S01]  /*7c70*/  LDS.128 R48, [R223+0x1800] ;  /* 0x00180000df307984 */ /* 0x0007220000000c00 */
[----:B------:R-:W-:Y:S02]  /*7c80*/  MOV R15, 0x7f800000 ;  /* 0x7f800000000f7802 */ /* 0x000fe40000000f00 */
[----:B------:R-:W-:Y:S01]  /*7c90*/  LOP3.LUT R0, R10, 0xffffffe0, RZ, 0xc0, !PT ;  /* 0xffffffe00a007812 */ /* 0x000fe200078ec0ff */
[----:B------:R3:W1:Y:S01]  /*7ca0*/  LDS.128 R56, [R223+0x2000] ;  /* 0x00200000df387984 */ /* 0x0006620000000c00 */
[----:B------:R-:W-:Y:S01]  /*7cb0*/  SHF.L.U32 R10, R7, 0x7, RZ ;  /* 0x00000007070a7819 */ /* 0x000fe200000006ff */
[----:B------:R-:W-:Y:S01]  /*7cc0*/  @P3 FMUL.FTZ R7, R11, 0.69314718246459960938 ;  /* 0x3f3172180b073820 */ /* 0x000fe20000410000 */
[----:B------:R-:W-:Y:S01]  /*7cd0*/  IADD3 R0, -R0, R18, RZ ;  /* 0x0000001200007210 */ /* 0x000fe20007ffe1ff */
[----:B------:R3:W1:Y:S01]  /*7ce0*/  LDS.128 R64, [R223+0x2800] ;  /* 0x00280000df407984 */ /* 0x0006620000000c00 */
[----:B------:R-:W-:Y:S01]  /*7cf0*/  IADD3 R11, P1, P0, R10, R4, R2 ;  /* 0x000000040a0b7210 */ /* 0x000fe2000783e002 */
[----:B------:R-:W-:Y:S01]  /*7d00*/  @P3 FFMA.FTZ R15, R3, c[0x0][0x238], R7 ;  /* 0x00008e00030f3a23 */ /* 0x000fe20000010007 */
[----:B------:R-:W-:Y:S01]  /*7d10*/  LOP3.LUT P2, RZ, R0, 0x3, RZ, 0xc0, !PT ;  /* 0x0000000300ff7812 */ /* 0x000fe2000784c0ff */
[----:B------:R3:W1:Y:S01]  /*7d20*/  LDS.128 R72, [R223+0x3000] ;  /* 0x00300000df487984 */ /* 0x0006620000000c00 */
[----:B------:R-:W-:-:S02]  /*7d30*/  SHF.R.S32.HI R4, RZ, 0x1f, R10 ;  /* 0x0000001fff047819 */ /* 0x000fc4000001140a */
        /* <DEDUP_REMOVED lines=12> */
[----:B--2-4-:R-:W2:Y:S01]  /*7e00*/  LDL.LU R173, [R1+0x10] ;  /* 0x0000100001ad7983 */ /* 0x014ea20000300800 */
[----:B------:R-:W-:-:S04]  /*7e10*/  SHF.R.S32.HI R2, RZ, 0x1f, R0 ;  /* 0x0000001fff027819 */ /* 0x000fc80000011400 */
[----:B------:R-:W-:-:S04]  /*7e20*/  LEA.HI R0, R2, R0, RZ, 0x2 ;  /* 0x0000000002007211 */ /* 0x000fc800078f10ff */
[----:B------:R-:W-:-:S05]  /*7e30*/  SHF.R.S32.HI R0, RZ, 0x2, R0 ;  /* 0x00000002ff007819 */ /* 0x000fca0000011400 */
[----:B--2---:R-:W-:-:S05]  /*7e40*/  IMAD R0, R173, 0x10, R0 ;  /* 0x00000010ad007824 */ /* 0x004fca00078e0200 */
        /* <DEDUP_REMOVED lines=10> */
[----:B------:R-:W-:Y:S01]  /*7ef0*/  @!P6 LEA.HI.X.SX32 R9, R0, R5, 0x1, P0 ;  /* 0x000000050009e211 */ /* 0x000fe200000f0eff */
        /* <DEDUP_REMOVED lines=20> */
.L_x_926:
[----:B--2-4-:R-:W-:Y:S05]  /*8040*/  BSYNC B0 ;  /* 0x0000000000007941 */ /* 0x014fea0003800000 */
.L_x_925:
[----:B------:R-:W-:Y:S01]  /*8050*/  LEA.HI R4, R19, R18, RZ, 0x3 ;  /* 0x0000001213047211 */ /* 0x000fe200078f18ff */
[----:B------:R-:W-:Y:S01]  /*8060*/  BSSY B0, `(.L_x_927) ;  /* 0x0000017000007945 */ /* 0x000fe20003800000 */
[----:B------:R-:W-:-:S02]  /*8070*/  IADD3 R2, P0, R238, R137, RZ ;  /* 0x00000089ee027210 */ /* 0x000fc40007f1e0ff */
[----:B------:R-:W-:Y:S02]  /*8080*/  SHF.R.S32.HI R0, RZ, 0x1f, R238 ;  /* 0x0000001fff007819 */ /* 0x000fe400000114ee */
[----:B------:R-:W-:Y:S02]  /*8090*/  SHF.R.S32.HI R7, RZ, 0x3, R4 ;  /* 0x00000003ff077819 */ /* 0x000fe40000011404 */
[----:B------:R-:W-:Y:S01]  /*80a0*/  SHF.R.S32.HI R5, RZ, 0x1f, R84 ;  /* 0x0000001fff057819 */ /* 0x000fe20000011454 */
[----:B------:R-:W-:Y:S01]  /*80b0*/  IMAD.X R3, R0, 0x1, R138, P0 ;  /* 0x0000000100037824 */ /* 0x000fe200000e068a */
[----:B------:R-:W-:-:S03]  /*80c0*/  ISETP.GE.AND P0, PT, R7, R250, PT ;  /* 0x000000fa0700720c */ /* 0x000fc60003f06270 */
[----:B------:R-:W-:Y:S02]  /*80d0*/  IMAD R0, R5, c[0x0][0x1f0], RZ ;  /* 0x00007c0005007a24 */ /* 0x000fe400078e02ff */
[----:B------:R-:W-:-:S04]  /*80e0*/  IMAD.WIDE.U32 R10, R84, c[0x0][0x1f0], R2 ;  /* 0x00007c00540a7a25 */ /* 0x000fc800078e0002 */
[----:B------:R-:W-:-:S04]  /*80f0*/  IMAD R0, R84, c[0x0][0x1f4], R0 ;  /* 0x00007d0054007a24 */ /* 0x000fc800078e0200 */
[----:B------:R-:W-:Y:S01]  /*8100*/  IMAD.IADD R9, R11, 0x1, R0 ;  /* 0x000000010b097824 */ /* 0x000fe200078e0200 */
[----:B------:R-:W-:Y:S05]  /*8110*/  @P0 BRA `(.L_x_928) ;  /* 0x000000b000000947 */ /* 0x000fea0003800000 */
        /* <DEDUP_REMOVED lines=11> */
.L_x_928:
[----:B------:R-:W-:Y:S05]  /*81d0*/  BSYNC B0 ;  /* 0x0000000000007941 */ /* 0x000fea0003800000 */
.L_x_927:
[----:B------:R-:W-:Y:S01]  /*81e0*/  IADD3 R0, R7, 0x10, RZ ;  /* 0x0000001007007810 */ /* 0x000fe20007ffe0ff */
[----:B------:R-:W-:Y:S03]  /*81f0*/  BSSY B0, `(.L_x_929) ;  /* 0x0000011000007945 */ /* 0x000fe60003800000 */
[----:B------:R-:W-:-:S13]  /*8200*/  ISETP.GE.AND P0, PT, R0, R250, PT ;  /* 0x000000fa0000720c */ /* 0x000fda0003f06270 */
[----:B------:R-:W-:Y:S05]  /*8210*/  @P0 BRA `(.L_x_930) ;  /* 0x000000e000000947 */ /* 0x000fea0003800000 */
[----:B------:R-:W-:Y:S01]  /*8220*/  IADD3 R6, P0, R240, 0x10, RZ ;  /* 0x00000010f0067810 */ /* 0x000fe20007f1e0ff */
        /* <DEDUP_REMOVED lines=13> */
.L_x_930:
[----:B------:R-:W-:Y:S05]  /*8300*/  BSYNC B0 ;  /* 0x0000000000007941 */ /* 0x000fea0003800000 */
.L_x_929:
[----:B------:R-:W-:Y:S01]  /*8310*/  IADD3 R0, R7, 0x20, RZ ;  /* 0x0000002007007810 */ /* 0x000fe20007ffe0ff */
[----:B------:R-:W-:Y:S03]  /*8320*/  BSSY B0, `(.L_x_931) ;  /* 0x0000011000007945 */ /* 0x000fe60003800000 */
[----:B------:R-:W-:-:S13]  /*8330*/  ISETP.GE.AND P0, PT, R0, R250, PT ;  /* 0x000000fa0000720c */ /* 0x000fda0003f06270 */
[----:B------:R-:W-:Y:S05]  /*8340*/  @P0 BRA `(.L_x_932) ;  /* 0x000000e000000947 */ /* 0x000fea0003800000 */
[----:B------:R-:W-:Y:S01]  /*8350*/  IADD3 R6, P0, R240, 0x20, RZ ;  /* 0x00000020f0067810 */ /* 0x000fe20007f1e0ff */
        /* <DEDUP_REMOVED lines=13> */
.L_x_932:
[----:B------:R-:W-:Y:S05]  /*8430*/  BSYNC B0 ;  /* 0x0000000000007941 */ /* 0x000fea0003800000 */
.L_x_931:
        /* <DEDUP_REMOVED lines=18> */
.L_x_934:
[----:B------:R-:W-:Y:S05]  /*8560*/  BSYNC B0 ;  /* 0x0000000000007941 */ /* 0x000fea0003800000 */
.L_x_933:
[----:B------:R-:W4:Y:S01]  /*8570*/  LDL.LU R0, [R1+0xc] ;  /* 0x00000c0001007983 */ /* 0x000f220000300800 */
[----:B------:R-:W-:Y:S01]  /*8580*/  BSSY B0, `(.L_x_935) ;  /* 0x0000011000007945 */ /* 0x000fe20003800000 */
[----:B----4-:R-:W-:-:S13]  /*8590*/  ISETP.GE.AND P0, PT, R0, R250, PT ;  /* 0x000000fa0000720c */ /* 0x010fda0003f06270 */
        /* <DEDUP_REMOVED lines=15> */
.L_x_936:
[----:B------:R-:W-:Y:S05]  /*8690*/  BSYNC B0 ;  /* 0x0000000000007941 */ /* 0x000fea0003800000 */
.L_x_935:
        /* <DEDUP_REMOVED lines=18> */
.L_x_938:
[----:B------:R-:W-:Y:S05]  /*87c0*/  BSYNC B0 ;  /* 0x0000000000007941 */ /* 0x000fea0003800000 */
.L_x_937:
        /* <DEDUP_REMOVED lines=18> */
.L_x_940:
[----:B------:R-:W-:Y:S05]  /*88f0*/  BSYNC B0 ;  /* 0x0000000000007941 */ /* 0x000fea0003800000 */
.L_x_939:
[----:B------:R-:W4:Y:S02]  /*8900*/  LDL.LU R0, [R1] ;  /* 0x0000000001007983 */ /* 0x000f240000300800 */
[----:B----4-:R-:W-:-:S13]  /*8910*/  ISETP.GE.AND P0, PT, R0, R250, PT ;  /* 0x000000fa0000720c */ /* 0x010fda0003f06270 */
[----:B------:R-:W-:Y:S05]  /*8920*/  @P0 EXIT ;  /* 0x000000000000094d */ /* 0x000fea0003800000 */
[----:B------:R-:W-:Y:S01]  /*8930*/  IADD3 R6, P0, R240, 0x70, RZ ;  /* 0x00000070f0067810 */ /* 0x000fe20007f1e0ff */
        /* <DEDUP_REMOVED lines=15> */
.L_x_891:
[----:B------:R-:W3:Y:S01]  /*8a30*/  LDC.U8 R2, c[0x0][0x329] ;  /* 0x0000ca40ff027b82 */ /* 0x000ee20000000000 */
[----:B------:R-:W-:Y:S01]  /*8a40*/  ISETP.NE.AND P4, PT, R251, -0x1, PT ;  /* 0xfffffffffb00780c */ /* 0x000fe20003f85270 */
[----:B------:R-:W-:Y:S01]  /*8a50*/  IMAD.IADD R14, R14, 0x1, -R250 ;  /* 0x000000010e0e7824 */ /* 0x000fe200078e0afa */
[----:B--2---:R-:W-:Y:S01]  /*8a60*/  SHF.R.S32.HI R11, RZ, 0x1f, R89 ;  /* 0x0000001fff0b7819 */ /* 0x004fe20000011459 */
[----:B------:R-:W-:Y:S03]  /*8a70*/  BSSY B0, `(.L_x_941) ;  /* 0x000003f000007945 */ /* 0x000fe60003800000 */
[----:B------:R-:W-:Y:S01]  /*8a80*/  LEA.HI R11, R11, R89, RZ, 0x3 ;  /* 0x000000590b0b7211 */ /* 0x000fe200078f18ff */
[----:B------:R-:W2:Y:S03]  /*8a90*/  LDC.U8 R0, c[0x0][0x328] ;  /* 0x0000ca00ff007b82 */ /* 0x000ea60000000000 */
[----:B------:R-:W-:-:S03]  /*8aa0*/  LOP3.LUT R10, R11, 0xfffffff8, RZ, 0xc0, !PT ;  /* 0xfffffff80b0a7812 */ /* 0x000fc600078ec0ff */
[----:B------:R-:W-:Y:S02]  /*8ab0*/  @!P4 SHF.R.S32.HI R6, RZ, 0x1f, R17 ;  /* 0x0000001fff06c819 */ /* 0x000fe40000011411 */
[----:B---3--:R-:W-:Y:S02]  /*8ac0*/  ISETP.NE.AND P1, PT, R2, RZ, PT ;  /* 0x000000ff0200720c */ /* 0x008fe40003f25270 */
[----:B--2---:R-:W-:-:S04]  /*8ad0*/  ISETP.NE.AND P3, PT, R0, RZ, PT ;  /* 0x000000ff0000720c */ /* 0x004fc80003f65270 */
[----:B------:R-:W-:-:S07]  /*8ae0*/  ISETP.NE.OR P2, PT, R2, RZ, !P3 ;  /* 0x000000ff0200720c */ /* 0x000fce0005f45670 */
[----:B------:R-:W-:Y:S02]  /*8af0*/  @P1 IMAD.MOV.U32 R0, RZ, RZ, c[0x0][0x210] ;  /* 0x00008400ff001624 */ /* 0x000fe400078e00ff */
[----:B-1----:R-:W-:Y:S01]  /*8b00*/  @!P1 IMAD.MOV.U32 R4, RZ, RZ, c[0x0][0x214] ;  /* 0x00008500ff049624 */ /* 0x002fe200078e00ff */
[C---:B------:R-:W-:Y:S01]  /*8b10*/  ISETP.NE.OR P0, PT, R251.reuse, -0x1, P2 ;  /* 0xfffffffffb00780c */ /* 0x040fe20001705670 */
[----:B------:R-:W-:Y:S02]  /*8b20*/  @P1 IMAD R0, R0, c[0x0][0x214], RZ ;  /* 0x0000850000001a24 */ /* 0x000fe400078e02ff */
[----:B------:R-:W-:Y:S01]  /*8b30*/  @P4 IMAD.WIDE.U32 R2, R251, c[0x0][0x1e8], RZ ;  /* 0x00007a00fb024a25 */ /* 0x000fe200078e00ff */
[----:B------:R-:W-:-:S03]  /*8b40*/  @!P1 SEL R0, R4, c[0x0][0x234], !P3 ;  /* 0x00008d0004009a07 */ /* 0x000fc60005800000 */
[----:B------:R-:W-:Y:S01]  /*8b50*/  @P4 IMAD R9, R251, c[0x0][0x1ec], R3 ;  /* 0x00007b00fb094a24 */ /* 0x000fe200078e0203 */
[----:B------:R-:W-:Y:S01]  /*8b60*/  @P4 MOV R7, R2 ;  /* 0x0000000200074202 */ /* 0x000fe20000000f00 */
[----:B------:R-:W-:Y:S02]  /*8b70*/  @P1 IMAD.MOV.U32 R3, RZ, RZ, 0x1 ;  /* 0x00000001ff031424 */ /* 0x000fe400078e00ff */
[----:B------:R-:W-:Y:S02]  /*8b80*/  @!P4 IMAD R2, R6, c[0x0][0x1e0], RZ ;  /* 0x000078000602ca24 */ /* 0x000fe400078e02ff */
[----:B------:R-:W-:Y:S02]  /*8b90*/  @!P1 IMAD R3, R0, c[0x0][0x1c0], RZ ;  /* 0x0000700000039a24 */ /* 0x000fe400078e02ff */
[----:B------:R-:W-:-:S04]  /*8ba0*/  @!P4 IMAD.WIDE.U32 R4, R17, c[0x0][0x1e0], RZ ;  /* 0x000078001104ca25 */ /* 0x000fc800078e00ff */
[C---:B------:R-:W-:Y:S02]  /*8bb0*/  @!P0 IMAD R251, R17.reuse, c[0x0][0x214], RZ ;  /* 0x0000850011fb8a24 */ /* 0x040fe400078e02ff */
[----:B------:R-:W-:Y:S02]  /*8bc0*/  @!P4 IMAD R8, R17, c[0x0][0x1e4], R2 ;  /* 0x000079001108ca24 */ /* 0x000fe400078e0202 */
[----:B------:R-:W-:Y:S02]  /*8bd0*/  IMAD R6, R17, R3, RZ ;  /* 0x0000000311067224 */ /* 0x000fe400078e02ff */
[----:B------:R-:W-:Y:S01]  /*8be0*/  IMAD.IADD R17, R89, 0x1, -R10 ;  /* 0x0000000159117824 */ /* 0x000fe200078e0a0a */
[----:B------:R-:W-:Y:S01]  /*8bf0*/  SHF.R.S32.HI R10, RZ, 0x3, R11 ;  /* 0x00000003ff0a7819 */ /* 0x000fe2000001140b */
[----:B------:R-:W-:Y:S01]  /*8c00*/  @!P4 IMAD.MOV.U32 R7, RZ, RZ, R4 ;  /* 0x000000ffff07c224 */ /* 0x000fe200078e0004 */
[----:B------:R-:W-:Y:S01]  /*8c10*/  CS2R R2, SRZ ;  /* 0x0000000000027805 */ /* 0x000fe2000001ff00 */
[----:B------:R-:W-:Y:S01]  /*8c20*/  SEL R6, R6, RZ, P2 ;  /* 0x000000ff06067207 */ /* 0x000fe20001000000 */
[--C-:B------:R-:W-:Y:S01]  /*8c30*/  @!P2 IMAD.MOV.U32 R2, RZ, RZ, R251.reuse ;  /* 0x000000ffff02a224 */ /* 0x100fe200078e00fb */
[----:B------:R-:W-:Y:S01]  /*8c40*/  SHF.L.U32 R15, R17, 0x3, RZ ;  /* 0x00000003110f7819 */ /* 0x000fe200000006ff */
[----:B------:R-:W-:Y:S01]  /*8c50*/  @P1 IMAD.MOV.U32 R16, RZ, RZ, c[0x0][0x210] ;  /* 0x00008400ff101624 */ /* 0x000fe200078e00ff */
[----:B------:R-:W-:Y:S01]  /*8c60*/  @!P2 SHF.R.S32.HI R3, RZ, 0x1f, R251 ;  /* 0x0000001fff03a819 */ /* 0x000fe200000114fb */
[----:B------:R-:W-:Y:S01]  /*8c70*/  @!P1 IMAD.MOV.U32 R16, RZ, RZ, 0x1 ;  /* 0x00000001ff109424 */ /* 0x000fe200078e00ff */
[----:B------:R-:W-:Y:S01]  /*8c80*/  @!P4 IADD3 R9, R5, R8, RZ ;  /* 0x000000080509c210 */ /* 0x000fe20007ffe0ff */
[----:B------:R-:W-:Y:S01]  /*8c90*/  IMAD R6, R25, R0, R6 ;  /* 0x0000000019067224 */ /* 0x000fe200078e0206 */
[----:B------:R-:W-:Y:S01]  /*8ca0*/  ISETP.GE.AND P2, PT, R10, R14, PT ;  /* 0x0000000e0a00720c */ /* 0x000fe20003f46270 */
[----:B------:R-:W-:Y:S01]  /*8cb0*/  IMAD R0, R250, R16, RZ ;  /* 0x00000010fa007224 */ /* 0x000fe200078e02ff */
[----:B------:R-:W-:-:S02]  /*8cc0*/  SHF.R.S32.HI R8, RZ, 0x1f, R25 ;  /* 0x0000001fff087819 */ /* 0x000fc40000011419 */
[C---:B------:R-:W-:Y:S02]  /*8cd0*/  IADD3 R4, P0, R15.reuse, R7, RZ ;  /* 0x000000070f047210 */ /* 0x040fe40007f1e0ff */
[----:B------:R-:W-:Y:S01]  /*8ce0*/  SHF.R.S32.HI R11, RZ, 0x1f, R10 ;  /* 0x0000001fff0b7819 */ /* 0x000fe2000001140a */
[----:B------:R-:W-:Y:S01]  /*8cf0*/  IMAD R8, R8, c[0x0][0x1f0], RZ ;  /* 0x00007c0008087a24 */ /* 0x000fe200078e02ff */
[----:B------:R-:W-:Y:S02]  /*8d00*/  LEA.HI.X.SX32 R5, R15, R9, 0x1, P0 ;  /* 0x000000090f057211 */ /* 0x000fe400000f0eff */
[----:B------:R-:W-:Y:S01]  /*8d10*/  SHF.R.S32.HI R9, RZ, 0x1f, R0 ;  /* 0x0000001fff097819 */ /* 0x000fe20000011400 */
[C---:B------:R-:W-:Y:S01]  /*8d20*/  IMAD R8, R25.reuse, c[0x0][0x1f4], R8 ;  /* 0x00007d0019087a24 */ /* 0x040fe200078e0208 */
[----:B------:R-:W-:Y:S01]  /*8d30*/  IADD3 R20, P1, P0, R0, R2, R6 ;  /* 0x0000000200147210 */ /* 0x000fe2000783e006 */
[----:B------:R-:W-:Y:S01]  /*8d40*/  IMAD.WIDE.U32 R12, R25, c[0x0][0x1f0], R4 ;  /* 0x00007c00190c7a25 */ /* 0x000fe200078e0004 */
[----:B------:R-:W-:-:S02]  /*8d50*/  SHF.R.S32.HI R0, RZ, 0x1f, R6 ;  /* 0x0000001fff007819 */ /* 0x000fc40000011406 */
[----:B------:R-:W-:Y:S01]  /*8d60*/  IADD3 R27, R15, 0x40, RZ ;  /* 0x000000400f1b7810 */ /* 0x000fe20007ffe0ff */
[----:B------:R-:W-:Y:S01]  /*8d70*/  IMAD.WIDE R6, R240, 0x80, R10 ;  /* 0x00000080f0067825 */ /* 0x000fe200078e020a */
[----:B------:R-:W-:Y:S02]  /*8d80*/  IADD3.X R18, R9, R3, R0, P1, P0 ;  /* 0x0000000309127210 */ /* 0x000fe40000fe0400 */
[----:B------:R-:W-:Y:S01]  /*8d90*/  IADD3 R9, R8, R13, RZ ;  /* 0x0000000d08097210 */ /* 0x000fe20007ffe0ff */
        /* <DEDUP_REMOVED lines=12> */
.L_x_942:
[----:B------:R-:W-:Y:S05]  /*8e60*/  BSYNC B0 ;  /* 0x0000000000007941 */ /* 0x000fea0003800000 */
.L_x_941:
[----:B------:R-:W-:Y:S01]  /*8e70*/  IADD3 R26, R10, 0x10, RZ ;  /* 0x000000100a1a7810 */ /* 0x000fe20007ffe0ff */
[----:B------:R-:W-:Y:S03]  /*8e80*/  BSSY B0, `(.L_x_943) ;  /* 0x0000011000007945 */ /* 0x000fe60003800000 */
[----:B------:R-:W-:-:S13]  /*8e90*/  ISETP.GE.AND P0, PT, R26, R14, PT ;  /* 0x0000000e1a00720c */ /* 0x000fda0003f06270 */
        /* <DEDUP_REMOVED lines=15> */
.L_x_944:
[----:B------:R-:W-:Y:S05]  /*8f90*/  BSYNC B0 ;  /* 0x0000000000007941 */ /* 0x000fea0003800000 */
.L_x_943:
        /* <DEDUP_REMOVED lines=18> */
.L_x_946:
[----:B------:R-:W-:Y:S05]  /*90c0*/  BSYNC B0 ;  /* 0x0000000000007941 */ /* 0x000fea0003800000 */
.L_x_945:
        /* <DEDUP_REMOVED lines=18> */
.L_x_948:
[----:B------:R-:W-:Y:S05]  /*91f0*/  BSYNC B0 ;  /* 0x0000000000007941 */ /* 0x000fea0003800000 */
.L_x_947:
        /* <DEDUP_REMOVED lines=18> */
.L_x_950:
[----:B------:R-:W-:Y:S05]  /*9320*/  BSYNC B0 ;  /* 0x0000000000007941 */ /* 0x000fea0003800000 */
.L_x_949:
        /* <DEDUP_REMOVED lines=18> */
.L_x_952:
[----:B------:R-:W-:Y:S05]  /*9450*/  BSYNC B0 ;  /* 0x0000000000007941 */ /* 0x000fea0003800000 */
.L_x_951:
        /* <DEDUP_REMOVED lines=18> */
.L_x_954:
[----:B------:R-:W-:Y:S05]  /*9580*/  BSYNC B0 ;  /* 0x0000000000007941 */ /* 0x000fea0003800000 */
.L_x_953:
[----:B------:R-:W-:Y:S01]  /*9590*/  IADD3 R21, R10, 0x70, RZ ;  /* 0x000000700a157810 */ /* 0x000fe20007ffe0ff */
[----:B------:R-:W-:Y:S03]  /*95a0*/  BSSY B0, `(.L_x_955) ;  /* 0x0000011000007945 */ /* 0x000fe60003800000 */
[----:B------:R-:W-:-:S13]  /*95b0*/  ISETP.GE.AND P0, PT, R21, R14, PT ;  /* 0x0000000e1500720c */ /* 0x000fda0003f06270 */
        /* <DEDUP_REMOVED lines=15> */
.L_x_956:
[----:B------:R-:W-:Y:S05]  /*96b0*/  BSYNC B0 ;  /* 0x0000000000007941 */ /* 0x000fea0003800000 */
.L_x_955:
[----:B------:R-:W-:-:S04]  /*96c0*/  ISETP.NE.AND P6, PT, R17, RZ, PT ;  /* 0x000000ff1100720c */ /* 0x000fc80003fc5270 */
[-C--:B------:R-:W-:Y:S02]  /*96d0*/  ISETP.GE.OR P2, PT, R10, R14.reuse, P6 ;  /* 0x0000000e0a00720c */ /* 0x080fe40003746670 */
[-C--:B------:R-:W-:Y:S02]  /*96e0*/  ISETP.GE.OR P1, PT, R26, R14.reuse, P6 ;  /* 0x0000000e1a00720c */ /* 0x080fe40003726670 */
[-C--:B------:R-:W-:Y:S02]  /*96f0*/  ISETP.GE.OR P5, PT, R25, R14.reuse, P6 ;  /* 0x0000000e1900720c */ /* 0x080fe400037a6670 */
[-C--:B------:R-:W-:Y:S02]  /*9700*/  ISETP.GE.OR P4, PT, R24, R14.reuse, P6 ;  /* 0x0000000e1800720c */ /* 0x080fe40003786670 */
[----:B------:R-:W-:-:S05]  /*9710*/  ISETP.GE.OR P3, PT, R23, R14, P6 ;  /* 0x0000000e1700720c */ /* 0x000fca0003766670 */
[----:B------:R-:W-:-:S04]  /*9720*/  @!P2 IMAD R0, R10, R16, RZ ;  /* 0x000000100a00a224 */ /* 0x000fc800078e02ff */
[----:B------:R-:W-:Y:S01]  /*9730*/  @!P5 IMAD R7, R25, R16, RZ ;  /* 0x000000101907d224 */ /* 0x000fe200078e02ff */
[----:B-1----:R-:W-:Y:S01]  /*9740*/  @!P2 IADD3 R3, P0, R0, R20, RZ ;  /* 0x000000140003a210 */ /* 0x002fe20007f1e0ff */
[----:B------:R-:W-:-:S03]  /*9750*/  @!P4 IMAD R5, R24, R16, RZ ;  /* 0x000000101805c224 */ /* 0x000fc600078e02ff */
[----:B------:R-:W-:Y:S01]  /*9760*/  @!P2 LEA.HI.X.SX32 R4, R0, R18, 0x1, P0 ;  /* 0x000000120004a211 */ /* 0x000fe200000f0eff */
[----:B------:R-:W-:Y:S01]  /*9770*/  @!P1 IMAD R0, R26, R16, RZ ;  /* 0x000000101a009224 */ /* 0x000fe200078e02ff */
[----:B------:R-:W-:-:S04]  /*9780*/  @!P2 LEA R2, P0, R3, c[0x0][0x200], 0x2 ;  /* 0x000080000302aa11 */ /* 0x000fc800078010ff */
[----:B------:R-:W-:Y:S01]  /*9790*/  @!P2 LEA.HI.X R3, R3, c[0x0][0x204], R4, 0x2, P0 ;  /* 0x000081000303aa11 */ /* 0x000fe200000f1404 */
[----:B------:R-:W-:Y:S01]  /*97a0*/  @!P2 IMAD.MOV.U32 R4, RZ, RZ, 0x7f800000 ;  /* 0x7f800000ff04a424 */ /* 0x000fe200078e00ff */
[----:B------:R-:W-:-:S04]  /*97b0*/  @!P1 IADD3 R6, P0, R0, R20, RZ ;  /* 0x0000001400069210 */ /* 0x000fc80007f1e0ff */
[----:B------:R1:W-:Y:S02]  /*97c0*/  @!P2 STG.E [R2.64], R4 ;  /* 0x000000040200a986 */ /* 0x0003e4000c101904 */
[----:B-1----:R-:W-:Y:S02]  /*97d0*/  @!P1 LEA.HI.X.SX32 R3, R0, R18, 0x1, P0 ;  /* 0x0000001200039211 */ /* 0x002fe400000f0eff */
[C---:B------:R-:W-:Y:S02]  /*97e0*/  @!P1 LEA R2, P2, R6.reuse, c[0x0][0x200], 0x2 ;  /* 0x0000800006029a11 */ /* 0x040fe400078410ff */
[C---:B------:R-:W-:Y:S02]  /*97f0*/  @!P5 IADD3 R0, P0, R7.reuse, R20, RZ ;  /* 0x000000140700d210 */ /* 0x040fe40007f1e0ff */
[----:B------:R-:W-:Y:S02]  /*9800*/  @!P1 LEA.HI.X R3, R6, c[0x0][0x204], R3, 0x2, P2 ;  /* 0x0000810006039a11 */ /* 0x000fe400010f1403 */
[----:B------:R-:W-:-:S02]  /*9810*/  @!P5 LEA.HI.X.SX32 R6, R7, R18, 0x1, P0 ;  /* 0x000000120706d211 */ /* 0x000fc400000f0eff */
[C---:B------:R-:W-:Y:S02]  /*9820*/  @!P5 LEA R12, P2, R0.reuse, c[0x0][0x200], 0x2 ;  /* 0x00008000000cda11 */ /* 0x040fe400078410ff */
[C---:B------:R-:W-:Y:S02]  /*9830*/  @!P4 IADD3 R4, P0, R5.reuse, R20, RZ ;  /* 0x000000140504c210 */ /* 0x040fe40007f1e0ff */
[----:B------:R-:W-:Y:S01]  /*9840*/  @!P5 LEA.HI.X R13, R0, c[0x0][0x204], R6, 0x2, P2 ;  /* 0x00008100000dda11 */ /* 0x000fe200010f1406 */
[----:B------:R-:W-:Y:S01]  /*9850*/  @!P1 IMAD.MOV.U32 R6, RZ, RZ, 0x7f800000 ;  /* 0x7f800000ff069424 */ /* 0x000fe200078e00ff */
[----:B------:R-:W-:Y:S02]  /*9860*/  ISETP.GE.OR P2, PT, R22, R14, P6 ;  /* 0x0000000e1600720c */ /* 0x000fe40003746670 */
[----:B------:R-:W-:Y:S01]  /*9870*/  @!P4 LEA.HI.X.SX32 R0, R5, R18, 0x1, P0 ;  /* 0x000000120500c211 */ /* 0x000fe200000f0eff */
[----:B------:R-:W-:Y:S01]  /*9880*/  @!P3 IMAD R5, R23, R16, RZ ;  /* 0x000000101705b224 */ /* 0x000fe200078e02ff */
[----:B------:R-:W-:Y:S01]  /*9890*/  @!P4 LEA R10, P0, R4, c[0x0][0x200], 0x2 ;  /* 0x00008000040aca11 */ /* 0x000fe200078010ff */
[----:B------:R1:W-:Y:S01]  /*98a0*/  @!P1 STG.E [R2.64], R6 ;  /* 0x0000000602009986 */ /* 0x0003e2000c101904 */
[----:B------:R-:W-:-:S02]  /*98b0*/  ISETP.GE.OR P1, PT, R19, R14, P6 ;  /* 0x0000000e1300720c */ /* 0x000fc40003726670 */
[----:B------:R-:W-:Y:S01]  /*98c0*/  @!P4 LEA.HI.X R11, R4, c[0x0][0x204], R0, 0x2, P0 ;  /* 0x00008100040bca11 */ /* 0x000fe200000f1400 */
[----:B------:R-:W-:Y:S01]  /*98d0*/  @!P5 IMAD.MOV.U32 R4, RZ, RZ, 0x7f800000 ;  /* 0x7f800000ff04d424 */ /* 0x000fe200078e00ff */
[----:B------:R-:W-:Y:S02]  /*98e0*/  @!P3 IADD3 R0, P0, R5, R20, RZ ;  /* 0x000000140500b210 */ /* 0x000fe40007f1e0ff */
[----:B------:R-:W-:Y:S02]  /*98f0*/  ISETP.GE.OR P6, PT, R21, R14, P6 ;  /* 0x0000000e1500720c */ /* 0x000fe400037c6670 */
[----:B------:R2:W-:Y:S01]  /*9900*/  @!P5 STG.E [R12.64], R4 ;  /* 0x000000040c00d986 */ /* 0x0005e2000c101904 */
[----:B-1----:R-:W-:Y:S01]  /*9910*/  @!P3 LEA.HI.X.SX32 R2, R5, R18, 0x1, P0 ;  /* 0x000000120502b211 */ /* 0x002fe200000f0eff */
[----:B------:R-:W-:Y:S01]  /*9920*/  @!P2 IMAD R3, R22, R16, RZ ;  /* 0x000000101603a224 */ /* 0x000fe200078e02ff */
[----:B------:R-:W-:Y:S01]  /*9930*/  @!P3 LEA R8, P0, R0, c[0x0][0x200], 0x2 ;  /* 0x000080000008ba11 */ /* 0x000fe200078010ff */
[----:B------:R-:W-:-:S03]  /*9940*/  @!P3 IMAD.MOV.U32 R5, RZ, RZ, 0x7f800000 ;  /* 0x7f800000ff05b424 */ /* 0x000fc600078e00ff */
[----:B------:R-:W-:Y:S01]  /*9950*/  @!P3 LEA.HI.X R9, R0, c[0x0][0x204], R2, 0x2, P0 ;  /* 0x000081000009ba11 */ /* 0x000fe200000f1402 */
[----:B------:R-:W-:Y:S01]  /*9960*/  @!P1 IMAD R2, R19, R16, RZ ;  /* 0x0000001013029224 */ /* 0x000fe200078e02ff */
[----:B------:R-:W-:Y:S01]  /*9970*/  @!P2 IADD3 R0, P0, R3, R20, RZ ;  /* 0x000000140300a210 */ /* 0x000fe20007f1e0ff */
[----:B--2---:R-:W-:-:S03]  /*9980*/  @!P2 IMAD.MOV.U32 R4, RZ, RZ, 0x7f800000 ;  /* 0x7f800000ff04a424 */ /* 0x004fc600078e00ff */
        /* <DEDUP_REMOVED lines=22> */
.L_x_957:
        /* <DEDUP_REMOVED lines=9> */
.L_x_2388:


//--------------------- .text._ZN5flash16flash_fwd_kernelI23Flash_fwd_kernel_traitsILi128ELi128ELi32ELi4ELb0ELb0EN7cutlass10bfloat16_tE19Flash_kernel_traitsILi128ELi128ELi32ELi4ES3_EELb0ELb0ELb0ELb1ELb0ELb0ELb0ELb0EEEvNS_16Flash_fwd_paramsE --------------------------
	.section	.text._ZN5flash16flash_fwd_kernelI23Flash_fwd_kernel_traitsILi128ELi128ELi32ELi4ELb0ELb0EN7cutlass10bfloat16_tE19Flash_kernel_traitsILi128ELi128ELi32ELi4ES3_EELb0ELb0ELb0ELb1ELb0ELb0ELb0ELb0EEEvNS_16Flash_fwd_paramsE,"ax",@progbits
	.sectioninfo	@"SHI_REGISTERS=255"
	.align	128
        .global         _ZN5flash16flash_fwd_kernelI23Flash_fwd_kernel_traitsILi128ELi128ELi32ELi4ELb0ELb0EN7cutlass10bfloat16_tE19Flash_kernel_traitsILi128ELi128ELi32ELi4ES3_EELb0ELb0ELb0ELb1ELb0ELb0ELb0ELb0EEEvNS_16Flash_fwd_paramsE
        .type           _ZN5flash16flash_fwd_kernelI23Flash_fwd_kernel_traitsILi128ELi128ELi32ELi4ELb0ELb0EN7cutlass10bfloat16_tE19Flash_kernel_traitsILi128ELi128ELi32ELi4ES3_EELb0ELb0ELb0ELb1ELb0ELb0ELb0ELb0EEEvNS_16Flash_fwd_paramsE,@function
        .size           _ZN5flash16flash_fwd_kernelI23Flash_fwd_kernel_traitsILi128ELi128ELi32ELi4ELb0ELb0EN7cutlass10bfloat16_tE19Flash_kernel_traitsILi128ELi128ELi32ELi4ES3_EELb0ELb0ELb0ELb1ELb0ELb0ELb0ELb0EEEvNS_16Flash_fwd_paramsE,(.L_x_2389 - _ZN5flash16flash_fwd_kernelI23Flash_fwd_kernel_traitsILi128ELi128ELi32ELi4ELb0ELb0EN7cutlass10bfloat16_tE19Flash_kernel_traitsILi128ELi128ELi32ELi4ES3_EELb0ELb0ELb0ELb1ELb0ELb0ELb0ELb0EEEvNS_16Flash_fwd_paramsE)
        .other          _ZN5flash16flash_fwd_kernelI23Flash_fwd_kernel_traitsILi128ELi128ELi32ELi4ELb0ELb0EN7cutlass10bfloat16_tE19Flash_kernel_traitsILi128ELi128ELi32ELi4ES3_EELb0ELb0ELb0ELb1ELb0ELb0ELb0ELb0EEEvNS_16Flash_fwd_paramsE,@"STO_CUDA_ENTRY STV_DEFAULT"
_ZN5flash16flash_fwd_kernelI23Flash_fwd_kernel_traitsILi128ELi128ELi32ELi4ELb0ELb0EN7cutlass10bfloat16_tE19Flash_kernel_traitsILi128ELi128ELi32ELi4ES3_EELb0ELb0ELb0ELb1ELb0ELb0ELb0ELb0EEEvNS_16Flash_fwd_paramsE:
.text._ZN5flash16flash_fwd_kernelI23Flash_fwd_kernel_traitsILi128ELi128ELi32ELi4ELb0ELb0EN7cutlass10bfloat16_tE19Flash_kernel_traitsILi128ELi128ELi32ELi4ES3_EELb0ELb0ELb0ELb1ELb0ELb0ELb0ELb0EEEvNS_16Flash_fwd_paramsE:
        /* <DEDUP_REMOVED lines=34> */
.L_x_958:
[----:B---34-:R-:W-:Y:S02]  /*0220*/  MOV R0, c[0x0][0x218] ;  /* 0x0000860000007a02 */ /* 0x018fe40000000f00 */
.L_x_959:
        /* <DEDUP_REMOVED lines=13> */
[----:B------:R-:W-:-:S13]  /*0300*/  ISETP.GE.AND P0, PT, R132, 0x1, PT ;  /* 0x000000018400780c */ /* 0x000fda0003f06270 */
[----:B------:R-:W-:Y:S05]  /*0310*/  @!P0 BRA `(.L_x_960) ;  /* 0x0000995000008947 */ /* 0x000fea0003800000 */
[----:B------:R-:W-:Y:S02]  /*0320*/  ISETP.NE.AND P1, PT, R249, -0x1, PT ;  /* 0xfffffffff900780c */ /* 0x000fe40003f25270 */
[----:B------:R-:W-:Y:S02]  /*0330*/  ISETP.NE.AND P0, PT, R7, -0x1, PT ;  /* 0xffffffff0700780c */ /* 0x000fe40003f05270 */
[----:B------:R-:W-:-:S09]  /*0340*/  SHF.R.S32.HI R19, RZ, 0x1f, R18 ;  /* 0x0000001fff137819 */ /* 0x000fd20000011412 */
        /* <DEDUP_REMOVED lines=25> */
.L_x_961:
[----:B------:R-:W-:Y:S02]  /*04e0*/  IABS R5, c[0x0][0x1c8] ;  /* 0x0000720000057a13 */ /* 0x000fe40000000000 */
[----:B------:R-:W-:Y:S02]  /*04f0*/  IABS R4, R18 ;  /* 0x0000001200047213 */ /* 0x000fe40000000000 */
[----:B------:R-:W1:Y:S08]  /*0500*/  I2F.RP R2, R5 ;  /* 0x0000000500027306 */ /* 0x000e700000209400 */
[----:B-1----:R-:W1:Y:S02]  /*0510*/  MUFU.RCP R2, R2 ;  /* 0x0000000200027308 */ /* 0x002e640000001000 */
[----:B-1----:R-:W-:-:S06]  /*0520*/  IADD3 R2, R2, 0xffffffe, RZ ;  /* 0x0ffffffe02027810 */ /* 0x002fcc0007ffe0ff */
[----:B------:R-:W1:Y:S02]  /*0530*/  F2I.FTZ.U32.TRUNC.NTZ R3, R2 ;  /* 0x0000000200037305 */ /* 0x000e64000021f000 */
[----:B-1----:R-:W-:Y:S02]  /*0540*/  IMAD.MOV R0, RZ, RZ, -R3 ;  /* 0x000000ffff007224 */ /* 0x002fe400078e0a03 */
[----:B------:R-:W-:Y:S02]  /*0550*/  IMAD.MOV.U32 R2, RZ, RZ, RZ ;  /* 0x000000ffff027224 */ /* 0x000fe400078e00ff */
[----:B------:R-:W-:-:S04]  /*0560*/  IMAD R0, R0, R5, RZ ;  /* 0x0000000500007224 */ /* 0x000fc800078e02ff */
[----:B------:R-:W-:-:S04]  /*0570*/  IMAD.HI.U32 R0, R3, R0, R2 ;  /* 0x0000000003007227 */ /* 0x000fc800078e0002 */
[----:B------:R-:W-:Y:S02]  /*0580*/  IMAD.MOV.U32 R2, RZ, RZ, R4 ;  /* 0x000000ffff027224 */ /* 0x000fe400078e0004 */
[----:B------:R-:W-:Y:S02]  /*0590*/  @P0 IMAD.IADD R4, R8, 0x1, R7 ;  /* 0x0000000108040824 */ /* 0x000fe400078e0207 */
[----:B------:R-:W-:-:S05]  /*05a0*/  IMAD.HI.U32 R0, R0, R2, RZ ;  /* 0x0000000200007227 */ /* 0x000fca00078e00ff */
[----:B------:R-:W-:-:S05]  /*05b0*/  IADD3 R3, -R0, RZ, RZ ;  /* 0x000000ff00037210 */ /* 0x000fca0007ffe1ff */
[----:B------:R-:W-:-:S05]  /*05c0*/  IMAD R2, R5, R3, R2 ;  /* 0x0000000305027224 */ /* 0x000fca00078e0202 */
[----:B------:R-:W-:-:S13]  /*05d0*/  ISETP.GT.U32.AND P2, PT, R5, R2, PT ;  /* 0x000000020500720c */ /* 0x000fda0003f44070 */
[----:B------:R-:W-:Y:S01]  /*05e0*/  @!P2 IMAD.IADD R2, R2, 0x1, -R5 ;  /* 0x000000010202a824 */ /* 0x000fe200078e0a05 */
[----:B------:R-:W-:Y:S02]  /*05f0*/  @!P2 IADD3 R0, R0, 0x1, RZ ;  /* 0x000000010000a810 */ /* 0x000fe40007ffe0ff */
[----:B------:R-:W-:Y:S02]  /*0600*/  ISETP.NE.AND P2, PT, RZ, c[0x0][0x1c8], PT ;  /* 0x00007200ff007a0c */ /* 0x000fe40003f45270 */
[----:B------:R-:W-:Y:S02]  /*0610*/  ISETP.GE.U32.AND P3, PT, R2, R5, PT ;  /* 0x000000050200720c */ /* 0x000fe40003f66070 */
        /* <DEDUP_REMOVED lines=21> */
.L_x_962:
[----:B--2---:R-:W-:Y:S01]  /*0770*/  SHF.R.S32.HI R22, RZ, 0x1f, R113 ;  /* 0x0000001fff167819 */ /* 0x004fe20000011471 */
[----:B------:R-:W-:Y:S01]  /*0780*/  IMAD.IADD R248, R200, 0x1, -R235 ;  /* 0x00000001c8f87824 */ /* 0x000fe200078e0aeb */
[----:B------:R-:W-:Y:S02]  /*0790*/  BSSY B0, `(.L_x_963) ;  /* 0x0000054000007945 */ /* 0x000fe40003800000 */
[CC--:B------:R-:W-:Y:S02]  /*07a0*/  LEA.HI R0, R22.reuse, R113.reuse, RZ, 0x3 ;  /* 0x0000007116007211 */ /* 0x0c0fe400078f18ff */
[----:B------:R-:W-:Y:S02]  /*07b0*/  LEA.HI R23, R22, R113, RZ, 0x4 ;  /* 0x0000007116177211 */ /* 0x000fe400078f20ff */
[----:B------:R-:W-:-:S02]  /*07c0*/  SHF.R.S32.HI R10, RZ, 0x3, R0 ;  /* 0x00000003ff0a7819 */ /* 0x000fc40000011400 */
[----:B------:R-:W-:Y:S02]  /*07d0*/  LOP3.LUT R2, R0, 0xfffffff8, RZ, 0xc0, !PT ;  /* 0xfffffff800027812 */ /* 0x000fe400078ec0ff */
[----:B------:R-:W-:Y:S01]  /*07e0*/  LEA.HI R3, R22, R113, RZ, 0x6 ;  /* 0x0000007116037211 */ /* 0x000fe200078f30ff */
[----:B------:R-:W-:Y:S01]  /*07f0*/  IMAD.SHL.U32 R0, R10, 0x40, RZ ;  /* 0x000000400a007824 */ /* 0x000fe200078e00ff */
[----:B------:R-:W-:Y:S01]  /*0800*/  SHF.R.S32.HI R11, RZ, 0x1f, R10 ;  /* 0x0000001fff0b7819 */ /* 0x000fe2000001140a */
[----:B------:R-:W-:Y:S02]  /*0810*/  IMAD.IADD R21, R113, 0x1, -R2 ;  /* 0x0000000171157824 */ /* 0x000fe400078e0a02 */
[----:B------:R-:W-:Y:S01]  /*0820*/  IMAD.SHL.U32 R3, R3, 0x8, RZ ;  /* 0x0000000803037824 */ /* 0x000fe200078e00ff */
[----:B------:R-:W-:Y:S01]  /*0830*/  LOP3.LUT R0, R0, 0x1c0, RZ, 0xc0, !PT ;  /* 0x000001c000007812 */ /* 0x000fe200078ec0ff */
[----:B------:R-:W-:Y:S02]  /*0840*/  IMAD.SHL.U32 R236, R21, 0x8, RZ ;  /* 0x0000000815ec7824 */ /* 0x000fe400078e00ff */
[----:B------:R-:W-:-:S02]  /*0850*/  IMAD R13, R11, c[0x0][0x1a0], RZ ;  /* 0x000068000b0d7a24 */ /* 0x000fc400078e02ff */
[----:B------:R-:W-:Y:S01]  /*0860*/  IMAD.WIDE R238, R238, 0x80, R10 ;  /* 0x00000080eeee7825 */ /* 0x000fe200078e020a */
[----:B------:R-:W-:Y:S02]  /*0870*/  LOP3.LUT R2, R0, 0x38, R236, 0xf8, !PT ;  /* 0x0000003800027812 */ /* 0x000fe400078ef8ec */
[----:B------:R-:W-:Y:S02]  /*0880*/  SHF.R.U32.HI R0, RZ, 0x3, R0 ;  /* 0x00000003ff007819 */ /* 0x000fe40000011600 */
[--C-:B------:R-:W-:Y:S02]  /*0890*/  SHF.R.S32.HI R237, RZ, 0x1f, R236.reuse ;  /* 0x0000001fffed7819 */ /* 0x100fe400000114ec */
[----:B------:R-:W-:Y:S02]  /*08a0*/  LOP3.LUT R2, R2, R0, RZ, 0x3c, !PT ;  /* 0x0000000002027212 */ /* 0x000fe400078e3cff */
[----:B------:R-:W-:Y:S01]  /*08b0*/  LOP3.LUT R0, R23, 0xfffffff0, RZ, 0xc0, !PT ;  /* 0xfffffff017007812 */ /* 0x000fe200078ec0ff */
[----:B------:R-:W-:Y:S01]  /*08c0*/  IMAD.WIDE.U32 R4, R10, c[0x0][0x198], R236 ;  /* 0x000066000a047a25 */ /* 0x000fe200078e00ec */
[----:B------:R-:W-:-:S02]  /*08d0*/  IADD3 R8, P0, R236, R9, RZ ;  /* 0x00000009ec087210 */ /* 0x000fc40007f1e0ff */
[----:B------:R-:W-:Y:S01]  /*08e0*/  LOP3.LUT R227, R2, 0xfffffe00, R3, 0xf8, !PT ;  /* 0xfffffe0002e37812 */ /* 0x000fe200078ef803 */
[----:B------:R-:W-:Y:S01]  /*08f0*/  IMAD.IADD R6, R113, 0x1, -R0 ;  /* 0x0000000171067824 */ /* 0x000fe200078e0a00 */
[----:B------:R-:W-:Y:S01]  /*0900*/  IADD3 R242, R236, 0x40, RZ ;  /* 0x00000040ecf27810 */ /* 0x000fe20007ffe0ff */
[----:B------:R-:W-:Y:S02]  /*0910*/  IMAD R0, R11, c[0x0][0x198], RZ ;  /* 0x000066000b007a24 */ /* 0x000fe400078e02ff */
[----:B------:R-:W-:Y:S01]  /*0920*/  IMAD.X R9, R237, 0x1, R12, P0 ;  /* 0x00000001ed097824 */ /* 0x000fe200000e060c */
[----:B------:R-:W-:Y:S01]  /*0930*/  SHF.R.S32.HI R17, RZ, 0x1f, R6 ;  /* 0x0000001fff117819 */ /* 0x000fe20000011406 */
[----:B------:R-:W-:Y:S01]  /*0940*/  IMAD R12, R10, c[0x0][0x19c], R0 ;  /* 0x000067000a0c7a24 */ /* 0x000fe200078e0200 */
[----:B------:R-:W-:Y:S01]  /*0950*/  IADD3 R4, P0, R16, R4, RZ ;  /* 0x0000000410047210 */ /* 0x000fe20007f1e0ff */
[----:B------:R-:W-:Y:S01]  /*0960*/  IMAD.WIDE.U32 R2, R10, c[0x0][0x1a0], R236 ;  /* 0x000068000a027a25 */ /* 0x000fe200078e00ec */
[----:B------:R-:W-:-:S02]  /*0970*/  LEA.HI R17, R17, R6, RZ, 0x3 ;  /* 0x0000000611117211 */ /* 0x000fc400078f18ff */
[----:B------:R-:W-:Y:S01]  /*0980*/  IADD3.X R5, R20, R5, R12, P0, !PT ;  /* 0x0000000514057210 */ /* 0x000fe200007fe40c */
[----:B------:R-:W-:Y:S01]  /*0990*/  IMAD R12, R10, c[0x0][0x1a4], R13 ;  /* 0x000069000a0c7a24 */ /* 0x000fe200078e020d */
[----:B------:R-:W-:Y:S01]  /*09a0*/  IADD3 R2, P0, R14, R2, RZ ;  /* 0x000000020e027210 */ /* 0x000fe20007f1e0ff */
[----:B------:R-:W-:Y:S01]  /*09b0*/  IMAD.MOV.U32 R20, RZ, RZ, 0x10 ;  /* 0x00000010ff147424 */ /* 0x000fe200078e00ff */
[----:B------:R-:W-:Y:S01]  /*09c0*/  LOP3.LUT R14, R17, 0xfffffff8, RZ, 0xc0, !PT ;  /* 0xfffffff8110e7812 */ /* 0x000fe200078ec0ff */
[----:B------:R-:W-:Y:S01]  /*09d0*/  IMAD.WIDE.U32 R246, R7, c[0x0][0x1b0], R4 ;  /* 0x00006c0007f67a25 */ /* 0x000fe200078e0004 */
[----:B------:R-:W-:Y:S02]  /*09e0*/  IADD3.X R3, R15, R3, R12, P0, !PT ;  /* 0x000000030f037210 */ /* 0x000fe400007fe40c */
[----:B------:R-:W-:Y:S01]  /*09f0*/  SHF.R.S32.HI R0, RZ, 0x1f, R7 ;  /* 0x0000001fff007819 */ /* 0x000fe20000011407 */
[----:B------:R-:W-:Y:S02]  /*0a00*/  IMAD.IADD R15, R6, 0x1, -R14 ;  /* 0x00000001060f7824 */ /* 0x000fe400078e0a0e */
[----:B------:R-:W-:Y:S01]  /*0a10*/  IMAD.WIDE.U32 R244, R7, c[0x0][0x1b8], R2 ;  /* 0x00006e0007f47a25 */ /* 0x000fe200078e0002 */
[----:B------:R-:W-:-:S02]  /*0a20*/  LEA.HI R3, R22, R113, RZ, 0x5 ;  /* 0x0000007116037211 */ /* 0x000fc400078f28ff */
[----:B------:R-:W-:Y:S01]  /*0a30*/  R2P PR, R15, 0x6 ;  /* 0x000000060f007804 */ /* 0x000fe20000000000 */
[----:B------:R-:W-:Y:S01]  /*0a40*/  IMAD R13, R0, c[0x0][0x1b0], RZ ;  /* 0x00006c00000d7a24 */ /* 0x000fe200078e02ff */
[----:B------:R-:W-:Y:S01]  /*0a50*/  ISETP.GE.AND P0, PT, R10, R248, PT ;  /* 0x000000f80a00720c */ /* 0x000fe20003f06270 */
[----:B------:R-:W-:Y:S01]  /*0a60*/  IMAD R0, R0, c[0x0][0x1b8], RZ ;  /* 0x00006e0000007a24 */ /* 0x000fe200078e02ff */
[----:B------:R-:W-:Y:S01]  /*0a70*/  LOP3.LUT R2, R3, 0xffffffe0, RZ, 0xc0, !PT ;  /* 0xffffffe003027812 */ /* 0x000fe200078ec0ff */
[C---:B------:R-:W-:Y:S01]  /*0a80*/  IMAD R14, R7.reuse, c[0x0][0x1b4], R13 ;  /* 0x00006d00070e7a24 */ /* 0x040fe200078e020d */
[----:B------:R-:W-:Y:S01]  /*0a90*/  SHF.R.S32.HI R46, RZ, 0x5, R3 ;  /* 0x00000005ff2e7819 */ /* 0x000fe20000011403 */
[----:B------:R-:W-:Y:S02]  /*0aa0*/  IMAD R6, R7, c[0x0][0x1bc], R0 ;  /* 0x00006f0007067a24 */ /* 0x000fe400078e0200 */
[----:B------:R-:W-:Y:S02]  /*0ab0*/  IMAD R0, R19, c[0x0][0x1a8], RZ ;  /* 0x00006a0013007a24 */ /* 0x000fe400078e02ff */
[----:B------:R-:W-:-:S02]  /*0ac0*/  IMAD.MOV.U32 R4, RZ, RZ, 0x20 ;  /* 0x00000020ff047424 */ /* 0x000fc400078e00ff */
[C---:B------:R-:W-:Y:S02]  /*0ad0*/  IMAD R0, R18.reuse, c[0x0][0x1ac], R0 ;  /* 0x00006b0012007a24 */ /* 0x040fe400078e0200 */
[----:B------:R-:W-:-:S04]  /*0ae0*/  IMAD.WIDE.U32 R12, R18, c[0x0][0x1a8], R8 ;  /* 0x00006a00120c7a25 */ /* 0x000fc800078e0008 */
[----:B------:R-:W-:Y:S01]  /*0af0*/  IMAD.IADD R9, R13, 0x1, R0 ;  /* 0x000000010d097824 */ /* 0x000fe200078e0200 */
[----:B------:R-:W-:Y:S01]  /*0b00*/  SEL R0, R4, 0xffffffe0, !P2 ;  /* 0xffffffe004007807 */ /* 0x000fe20005000000 */
[----:B------:R-:W-:Y:S01]  /*0b10*/  IMAD.IADD R45, R113, 0x1, -R2 ;  /* 0x00000001712d7824 */ /* 0x000fe200078e0a02 */
[----:B------:R-:W-:Y:S01]  /*0b20*/  SEL R4, R20, 0xfffffff0, !P1 ;  /* 0xfffffff014047807 */ /* 0x000fe20004800000 */
[----:B------:R-:W-:Y:S02]  /*0b30*/  IMAD.SHL.U32 R227, R227, 0x2, RZ ;  /* 0x00000002e3e37824 */ /* 0x000fe400078e00ff */
        /* <DEDUP_REMOVED lines=25> */
.L_x_964:
[----:B------:R-:W-:Y:S05]  /*0cd0*/  BSYNC B0 ;  /* 0x0000000000007941 */ /* 0x000fea0003800000 */
.L_x_963:
        /* <DEDUP_REMOVED lines=29> */
.L_x_966:
[----:B------:R-:W-:Y:S05]  /*0eb0*/  BSYNC B0 ;  /* 0x0000000000007941 */ /* 0x000fea0003800000 */
.L_x_965:
        /* <DEDUP_REMOVED lines=29> */
.L_x_968:
[----:B------:R-:W-:Y:S05]  /*1090*/  BSYNC B0 ;  /* 0x0000000000007941 */ /* 0x000fea0003800000 */
.L_x_967:
        /* <DEDUP_REMOVED lines=29> */
.L_x_970:
[----:B------:R-:W-:Y:S05]  /*1270*/  BSYNC B0 ;  /* 0x0000000000007941 */ /* 0x000fea0003800000 */
.L_x_969:
        /* <DEDUP_REMOVED lines=29> */
.L_x_972:
[----:B------:R-:W-:Y:S05]  /*1450*/  BSYNC B0 ;  /* 0x0000000000007941 */ /* 0x000fea0003800000 */
.L_x_971:
        /* <DEDUP_REMOVED lines=30> */
.L_x_974:
[----:B------:R-:W-:Y:S05]  /*1640*/  BSYNC B0 ;  /* 0x0000000000007941 */ /* 0x000fea0003800000 */
.L_x_973:
        /* <DEDUP_REMOVED lines=30> */
.L_x_976:
[----:B------:R-:W-:Y:S05]  /*1830*/  BSYNC B0 ;  /* 0x0000000000007941 */ /* 0x000fea0003800000 */
.L_x_975:
[----:B------:R-:W-:Y:S01]  /*1840*/  IADD3 R3, R10, 0x70, RZ ;  /* 0x000000700a037810 */ /* 0x000fe20007ffe0ff */
[----:B------:R-:W-:Y:S01]  /*1850*/  IMAD.MOV.U32 R16, RZ, RZ, c[0x0][0x198] ;  /* 0x00006600ff107624 */ /* 0x000fe200078e00ff */
[----:B--2---:R-:W-:Y:S01]  /*1860*/  IADD3 R2, R132, 0x1f, RZ ;  /* 0x0000001f84027810 */ /* 0x004fe20007ffe0ff */
[----:B------:R-:W-:Y:S01]  /*1870*/  IMAD.MOV.U32 R114, RZ, RZ, 0x5 ;  /* 0x00000005ff727424 */ /* 0x000fe200078e00ff */
[----:B------:R-:W-:Y:S01]  /*1880*/  ISETP.GE.AND P0, PT, R3, R248, PT ;  /* 0x000000f80300720c */ /* 0x000fe20003f06270 */
[----:B------:R2:W-:Y:S01]  /*1890*/  STL [R1+0x4], R3 ;  /* 0x0000040301007387 */ /* 0x0005e20000100800 */
[----:B------:R-:W-:Y:S01]  /*18a0*/  BSSY B0, `(.L_x_977) ;  /* 0x000001f000007945 */ /* 0x000fe20003800000 */
[C---:B------:R-:W-:Y:S01]  /*18b0*/  IMAD.SHL.U32 R115, R16.reuse, 0x20, RZ ;  /* 0x0000002010737824 */ /* 0x040fe200078e00ff */
[----:B------:R-:W-:Y:S02]  /*18c0*/  SHF.L.U64.HI R114, R16, R114, c[0x0][0x19c] ;  /* 0x0000670010727619 */ /* 0x000fe40000010272 */
[----:B--2---:R-:W-:-:S04]  /*18d0*/  SHF.R.S32.HI R3, RZ, 0x1f, R2 ;  /* 0x0000001fff037819 */ /* 0x004fc80000011402 */
[----:B------:R-:W-:-:S03]  /*18e0*/  LEA.HI R228, R3, R2, RZ, 0x5 ;  /* 0x0000000203e47211 */ /* 0x000fc600078f28ff */
        /* <DEDUP_REMOVED lines=26> */
.L_x_978:
[----:B------:R-:W-:Y:S05]  /*1a90*/  BSYNC B0 ;  /* 0x0000000000007941 */ /* 0x000fea0003800000 */
.L_x_977:
[----:B------:R-:W-:Y:S01]  /*1aa0*/  LEA.HI.SX32 R44, R228, 0xffffffff, 0x1b ;  /* 0xffffffffe42c7811 */ /* 0x000fe200078fdaff */
[----:B------:R-:W-:Y:S01]  /*1ab0*/  BSSY B0, `(.L_x_979) ;  /* 0x000001b000007945 */ /* 0x000fe20003800000 */
[----:B------:R-:W-:Y:S02]  /*1ac0*/  MOV R240, R246 ;  /* 0x000000f600f07202 */ /* 0x000fe40000000f00 */
[----:B------:R-:W-:Y:S01]  /*1ad0*/  SHF.R.S32.HI R12, RZ, 0x1f, R44 ;  /* 0x0000001fff0c7819 */ /* 0x000fe2000001142c */
[----:B------:R-:W-:Y:S02]  /*1ae0*/  IMAD R9, R44, -0x20, R132 ;  /* 0xffffffe02c097824 */ /* 0x000fe400078e0284 */
[----:B------:R-:W-:Y:S02]  /*1af0*/  IMAD R8, R114, R44, RZ ;  /* 0x0000002c72087224 */ /* 0x000fe400078e02ff */
[----:B-1----:R-:W-:Y:S01]  /*1b00*/  IMAD.WIDE.U32 R2, R44, R115, R240 ;  /* 0x000000732c027225 */ /* 0x002fe200078e00f0 */
        /* <DEDUP_REMOVED lines=21> */
.L_x_980:
[----:B------:R-:W-:Y:S05]  /*1c60*/  BSYNC B0 ;  /* 0x0000000000007941 */ /* 0x000fea0003800000 */
.L_x_979:
        /* <DEDUP_REMOVED lines=24> */
.L_x_982:
[----:B------:R-:W-:Y:S05]  /*1df0*/  BSYNC B0 ;  /* 0x0000000000007941 */ /* 0x000fea0003800000 */
.L_x_981:
[----:B------:R-:W-:Y:S01]  /*1e00*/  ISETP.NE.U32.AND P2, PT, RZ, c[0x0][0x318], PT ;  /* 0x0000c600ff007a0c */ /* 0x000fe20003f45070 */
[----:B------:R-:W0:Y:S03]  /*1e10*/  LDGDEPBAR ;  /* 0x00000000000079af */ /* 0x000e260000000000 */
[----:B------:R-:W-:-:S13]  /*1e20*/  ISETP.NE.AND.EX P2, PT, RZ, c[0x0][0x31c], PT, P2 ;  /* 0x0000c700ff007a0c */ /* 0x000fda0003f45320 */
[----:B------:R-:W-:Y:S01]  /*1e30*/  @P2 SHF.R.S32.HI R5, RZ, 0x1f, R24 ;  /* 0x0000001fff052819 */ /* 0x000fe20000011418 */
[----:B--2---:R-:W-:-:S04]  /*1e40*/  @P2 IMAD.WIDE.U32 R2, R24, c[0x0][0x320], R18 ;  /* 0x0000c80018022a25 */ /* 0x004fc800078e0012 */
[----:B------:R-:W-:Y:S01]  /*1e50*/  @P2 IMAD R5, R5, c[0x0][0x320], RZ ;  /* 0x0000c80005052a24 */ /* 0x000fe200078e02ff */
[----:B-1----:R-:W-:Y:S01]  /*1e60*/  @P2 LEA R6, P0, R2, c[0x0][0x318], 0x2 ;  /* 0x0000c60002062a11 */ /* 0x002fe200078010ff */
[----:B------:R-:W-:-:S04]  /*1e70*/  DEPBAR.LE SB0, 0x0 ;  /* 0x000080000000791a */ /* 0x000fc80000000000 */
[----:B------:R-:W-:-:S04]  /*1e80*/  @P2 IMAD R5, R24, c[0x0][0x324], R5 ;  /* 0x0000c90018052a24 */ /* 0x000fc800078e0205 */
[----:B------:R-:W-:-:S05]  /*1e90*/  @P2 IMAD.IADD R5, R3, 0x1, R5 ;  /* 0x0000000103052824 */ /* 0x000fca00078e0205 */
[----:B------:R-:W-:-:S05]  /*1ea0*/  @P2 LEA.HI.X R7, R2, c[0x0][0x31c], R5, 0x2, P0 ;  /* 0x0000c70002072a11 */ /* 0x000fca00000f1405 */
[----:B------:R1:W2:Y:S04]  /*1eb0*/  @P2 LDG.E R5, [R6.64] ;  /* 0x0000000406052981 */ /* 0x0002a8000c1e1900 */
[----:B------:R-:W-:Y:S01]  /*1ec0*/  BAR.SYNC.DEFER_BLOCKING 0x0 ;  /* 0x0000000000007b1d */ /* 0x000fe20000010000 */
[----:B------:R-:W-:Y:S01]  /*1ed0*/  ISETP.GE.AND P1, PT, R10, R9, PT ;  /* 0x000000090a00720c */ /* 0x000fe20003f26270 */
[----:B------:R-:W-:Y:S01]  /*1ee0*/  IMAD R2, R12, c[0x0][0x1a0], RZ ;  /* 0x000068000c027a24 */ /* 0x000fe200078e02ff */
[----:B------:R-:W-:-:S03]  /*1ef0*/  MOV R133, RZ ;  /* 0x000000ff00857202 */ /* 0x000fc60000000f00 */
[----:B------:R-:W2:Y:S01]  /*1f00*/  @P2 MUFU.RCP R8, c[0x0][0x238] ;  /* 0x00008e0000082b08 */ /* 0x000ea20000001000 */
[C---:B------:R-:W-:Y:S01]  /*1f10*/  IMAD R3, R44.reuse, c[0x0][0x1a4], R2 ;  /* 0x000069002c037a24 */ /* 0x040fe200078e0202 */
[----:B------:R-:W-:Y:S01]  /*1f20*/  BSSY B0, `(.L_x_983) ;  /* 0x000001a000007945 */ /* 0x000fe20003800000 */
[----:B-1----:R-:W-:-:S05]  /*1f30*/  IMAD.WIDE.U32 R6, R44, c[0x0][0x1a0], RZ ;  /* 0x000068002c067a25 */ /* 0x002fca00078e00ff */
[----:B------:R1:W-:Y:S01]  /*1f40*/  @P1 STS.128 [R227+0xa000], RZ ;  /* 0x00a000ffe3001388 */ /* 0x0003e20000000c00 */
[----:B------:R-:W-:Y:S01]  /*1f50*/  IMAD.IADD R3, R7, 0x1, R3 ;  /* 0x0000000107037824 */ /* 0x000fe200078e0203 */
[C---:B------:R-:W-:Y:S02]  /*1f60*/  LEA R2, P0, R6.reuse, R244, 0x5 ;  /* 0x000000f406027211 */ /* 0x040fe400078028ff */
[----:B------:R1:W-:Y:S02]  /*1f70*/  @P1 STS.128 [R227+0xb000], RZ ;  /* 0x00b000ffe3001388 */ /* 0x0003e40000000c00 */
[----:B------:R-:W-:Y:S01]  /*1f80*/  LEA.HI.X R3, R6, R243, R3, 0x5, P0 ;  /* 0x000000f306037211 */ /* 0x000fe200000f2c03 */
[----:B--2---:R-:W-:Y:S01]  /*1f90*/  @P2 FMUL.FTZ R133, R5, R8 ;  /* 0x0000000805852220 */ /* 0x004fe20000410000 */
[----:B------:R-:W-:Y:S05]  /*1fa0*/  @P1 BRA `(.L_x_984) ;  /* 0x0000011000001947 */ /* 0x000fea0003800000 */
[----:B-1----:R-:W-:Y:S02]  /*1fb0*/  ISETP.GE.AND P1, PT, R236, c[0x0][0x220], PT ;  /* 0x00008800ec007a0c */ /* 0x002fe40003f26270 */
        /* <DEDUP_REMOVED lines=16> */
.L_x_984:
[----:B-1----:R-:W-:Y:S05]  /*20c0*/  BSYNC B0 ;  /* 0x0000000000007941 */ /* 0x002fea0003800000 */
.L_x_983:
[----:B------:R-:W-:Y:S01]  /*20d0*/  ISETP.GE.AND P0, PT, R14, R9, PT ;  /* 0x000000090e00720c */ /* 0x000fe20003f06270 */
[----:B------:R-:W-:-:S12]  /*20e0*/  BSSY B0, `(.L_x_985) ;  /* 0x0000019000007945 */ /* 0x000fd80003800000 */
[----:B------:R1:W-:Y:S04]  /*20f0*/  @P0 STS.128 [R227+0xa800], RZ ;  /* 0x00a800ffe3000388 */ /* 0x0003e80000000c00 */
[----:B------:R1:W-:Y:S01]  /*2100*/  @P0 STS.128 [R227+0xb800], RZ ;  /* 0x00b800ffe3000388 */ /* 0x0003e20000000c00 */
[----:B------:R-:W-:Y:S05]  /*2110*/  @P0 BRA `(.L_x_986) ;  /* 0x0000015000000947 */ /* 0x000fea0003800000 */
[----:B------:R-:W-:Y:S01]  /*2120*/  ISETP.GE.AND P1, PT, R236, c[0x0][0x220], PT ;  /* 0x00008800ec007a0c */ /* 0x000fe20003f26270 */
[----:B------:R-:W-:Y:S01]  /*2130*/  IMAD.WIDE.U32 R6, R20, c[0x0][0x1a0], RZ ;  /* 0x0000680014067a25 */ /* 0x000fe200078e00ff */
        /* <DEDUP_REMOVED lines=19> */
.L_x_986:
[----:B------:R-:W-:Y:S05]  /*2270*/  BSYNC B0 ;  /* 0x0000000000007941 */ /* 0x000fea0003800000 */
.L_x_985:
        /* <DEDUP_REMOVED lines=25> */
[----:B------:R-:W-:Y:S01]  /*2410*/  IMAD.SHL.U32 R3, R113, 0x2, RZ ;  /* 0x0000000271037824 */ /* 0x000fe200078e00ff */
[----:B------:R-:W-:Y:S01]  /*2420*/  LDSM.16.M88.4 R28, [R212+0x8000] ;  /* 0x00800000d41c783b */ /* 0x000fe20000000200 */
[----:B------:R-:W-:Y:S01]  /*2430*/  IADD3 R2, R212, 0x8000, RZ ;  /* 0x00008000d4027810 */ /* 0x000fe20007ffe0ff */
[--C-:B------:R-:W-:Y:S01]  /*2440*/  IMAD R216, R4, 0x2, R214.reuse ;  /* 0x0000000204d87824 */ /* 0x100fe200078e02d6 */
[----:B------:R-:W-:Y:S01]  /*2450*/  IADD3 R223, R212, 0x8020, RZ ;  /* 0x00008020d4df7810 */ /* 0x000fe20007ffe0ff */
[----:B------:R-:W2:Y:S01]  /*2460*/  LDSM.16.M88.4 R8, [R214+0x2000] ;  /* 0x00200000d608783b */ /* 0x000ea20000000200 */
[----:B------:R-:W-:Y:S01]  /*2470*/  @P1 IADD3 R223, R2, -0x20, RZ ;  /* 0xffffffe002df1810 */ /* 0x000fe20007ffe0ff */
[----:B------:R-:W-:Y:S01]  /*2480*/  IMAD.MOV.U32 R2, RZ, RZ, 0x40 ;  /* 0x00000040ff027424 */ /* 0x000fe200078e00ff */
[----:B------:R-:W-:Y:S01]  /*2490*/  LOP3.LUT R3, R3, 0x6, RZ, 0xc0, !PT ;  /* 0x0000000603037812 */ /* 0x000fe200078ec0ff */
[----:B------:R-:W3:Y:S01]  /*24a0*/  LDSM.16.M88.4 R32, [R212+0x8800] ;  /* 0x00880000d420783b */ /* 0x000ee20000000200 */
[C---:B------:R-:W-:Y:S01]  /*24b0*/  IMAD R222, R0.reuse, 0x2, R214 ;  /* 0x0000000200de7824 */ /* 0x040fe200078e02d6 */
[C---:B------:R-:W-:Y:S01]  /*24c0*/  IADD3 R226, R223.reuse, 0x800, RZ ;  /* 0x00000800dfe27810 */ /* 0x040fe20007ffe0ff */
[----:B------:R-:W-:Y:S01]  /*24d0*/  IMAD R220, R0, 0x2, R216 ;  /* 0x0000000200dc7824 */ /* 0x000fe200078e02d8 */
[----:B------:R-:W4:Y:S01]  /*24e0*/  LDSM.16.M88.4 R16, [R214] ;  /* 0x00000000d610783b */ /* 0x000f220000000200 */
[----:B------:R-:W-:Y:S01]  /*24f0*/  SEL R2, R2, 0xffffffc0, !P2 ;  /* 0xffffffc002027807 */ /* 0x000fe20005000000 */
[----:B------:R-:W-:Y:S01]  /*2500*/  IMAD R44, R44, 0x20, R3 ;  /* 0x000000202c2c7824 */ /* 0x000fe200078e0203 */
[C---:B------:R-:W-:Y:S01]  /*2510*/  IADD3 R225, R223.reuse, 0x1000, RZ ;  /* 0x00001000dfe17810 */ /* 0x040fe20007ffe0ff */
[----:B------:R-:W-:Y:S01]  /*2520*/  LDSM.16.M88.4 R36, [R223] ;  /* 0x00000000df24783b */ /* 0x000fe20000000200 */
[----:B------:R-:W-:Y:S01]  /*2530*/  IADD3 R224, R223, 0x1800, RZ ;  /* 0x00001800dfe07810 */ /* 0x000fe20007ffe0ff */
[----:B------:R-:W-:Y:S01]  /*2540*/  IMAD.IADD R221, R212, 0x1, R2 ;  /* 0x00000001d4dd7824 */ /* 0x000fe200078e0202 */
[----:B------:R-:W-:Y:S01]  /*2550*/  ISETP.GE.AND P0, PT, R44, R132, PT ;  /* 0x000000842c00720c */ /* 0x000fe20003f06270 */
[----:B------:R-:W5:Y:S01]  /*2560*/  LDSM.16.M88.4 R12, [R216+0x2000] ;  /* 0x00200000d80c783b */ /* 0x000f620000000200 */
[----:B------:R-:W-:Y:S01]  /*2570*/  IMAD.IADD R219, R2, 0x1, R223 ;  /* 0x0000000102db7824 */ /* 0x000fe200078e02df */
[----:B------:R-:W-:-:S02]  /*2580*/  SHF.R.S32.HI R2, RZ, 0x1f, R45 ;  /* 0x0000001fff027819 */ /* 0x000fc4000001142d */
[----:B------:R-:W1:Y:S02]  /*2590*/  LDSM.16.M88.4 R40, [R223+0x800] ;  /* 0x00080000df28783b */ /* 0x000e640000000200 */
[----:B------:R-:W-:Y:S02]  /*25a0*/  LEA.HI R2, R2, R45, RZ, 0x2 ;  /* 0x0000002d02027211 */ /* 0x000fe400078f10ff */
[----:B------:R-:W1:Y:S01]  /*25b0*/  LDSM.16.M88.4 R24, [R216] ;  /* 0x00000000d818783b */ /* 0x000e620000000200 */
[----:B------:R-:W-:Y:S02]  /*25c0*/  IADD3 R45, R44, 0x9, RZ ;  /* 0x000000092c2d7810 */ /* 0x000fe40007ffe0ff */
[----:B------:R-:W-:Y:S01]  /*25d0*/  SHF.R.S32.HI R47, RZ, 0x2, R2 ;  /* 0x00000002ff2f7819 */ /* 0x000fe20000011402 */
[----:B------:R-:W-:Y:S01]  /*25e0*/  LDSM.16.M88.4 R48, [R221+0x8000] ;  /* 0x00800000dd30783b */ /* 0x000fe20000000200 */
[----:B------:R-:W-:-:S03]  /*25f0*/  ISETP.GE.AND P5, PT, R45, R132, PT ;  /* 0x000000842d00720c */ /* 0x000fc60003fa6270 */
[----:B------:R-:W1:Y:S01]  /*2600*/  LDSM.16.M88.4 R20, [R222+0x2000] ;  /* 0x00200000de14783b */ /* 0x000e620000000200 */
[----:B------:R-:W-:Y:S01]  /*2610*/  IMAD R2, R46, 0x10, R47 ;  /* 0x000000102e027824 */ /* 0x000fe200078e022f */
[----:B------:R-:W-:Y:S02]  /*2620*/  IADD3 R46, R44, 0x8, RZ ;  /* 0x000000082c2e7810 */ /* 0x000fe40007ffe0ff */
[----:B------:R-:W1:Y:S01]  /*2630*/  LDSM.16.M88.4 R64, [R221+0x8800] ;  /* 0x00880000dd40783b */ /* 0x000e620000000200 */
[----:B------:R-:W-:Y:S01]  /*2640*/  IMAD.IADD R235, R235, 0x1, R2 ;  /* 0x00000001ebeb7824 */ /* 0x000fe200078e0202 */
[----:B------:R-:W-:Y:S01]  /*2650*/  ISETP.GE.AND P6, PT, R46, R132, PT ;  /* 0x000000842e00720c */ /* 0x000fe20003fc6270 */
[----:B--2---:R-:W-:Y:S01]  /*2660*/  HMMA.16816.F32.BF16 R52, R8, R28, RZ ;  /* 0x0000001c0834723c */ /* 0x004fe200000418ff */
[----:B------:R2:W-:Y:S02]  /*2670*/  STL [R1], R47 ;  /* 0x0000002f01007387 */ /* 0x0005e40000100800 */
[----:B------:R-:W-:-:S05]  /*2680*/  IADD3 R2, R132, R235, -R200 ;  /* 0x000000eb84027210 */ /* 0x000fca0007ffe8c8 */
[----:B------:R-:W-:Y:S01]  /*2690*/  IMAD.IADD R3, R2, 0x1, -R44 ;  /* 0x0000000102037824 */ /* 0x000fe200078e0a2c */
[----:B---3--:R-:W-:Y:S04]  /*26a0*/  HMMA.16816.F32.BF16 R56, R8, R32, RZ ;  /* 0x000000200838723c */ /* 0x008fe800000418ff */
[----:B------:R-:W-:-:S04]  /*26b0*/  IABS R3, R3 ;  /* 0x0000000300037213 */ /* 0x000fc80000000000 */
[----:B------:R-:W-:Y:S01]  /*26c0*/  HMMA.16816.F32.BF16 R60, R8, R30, RZ ;  /* 0x0000001e083c723c */ /* 0x000fe200000418ff */
[----:B------:R-:W-:-:S04]  /*26d0*/  IMAD.MOV.U32 R5, RZ, RZ, R3 ;  /* 0x000000ffff057224 */ /* 0x000fc800078e0003 */
[----:B------:R3:W-:Y:S03]  /*26e0*/  I2F R108, R5 ;  /* 0x00000005006c7306 */ /* 0x0007e60000201400 */
[----:B------:R-:W-:Y:S01]  /*26f0*/  HMMA.16816.F32.BF16 R8, R8, R34, RZ ;  /* 0x000000220808723c */ /* 0x000fe200000418ff */
[----:B--2---:R-:W-:-:S04]  /*2700*/  IADD3 R47, R44, 0x1, RZ ;  /* 0x000000012c2f7810 */ /* 0x004fc80007ffe0ff */
[----:B------:R-:W-:Y:S01]  /*2710*/  ISETP.GE.AND P3, PT, R47, R132, PT ;  /* 0x000000842f00720c */ /* 0x000fe20003f66270 */
[C---:B------:R-:W-:Y:S02]  /*2720*/  IMAD.IADD R6, R2.reuse, 0x1, -R47 ;  /* 0x0000000102067824 */ /* 0x040fe400078e0a2f */
[----:B----4-:R-:W-:Y:S03]  /*2730*/  HMMA.16816.F32.BF16 R72, R16, R28, RZ ;  /* 0x0000001c1048723c */ /* 0x010fe600000418ff */
[----:B------:R-:W-:Y:S01]  /*2740*/  IABS R3, R6 ;  /* 0x0000000600037213 */ /* 0x000fe20000000000 */
[----:B------:R-:W-:-:S04]  /*2750*/  IMAD.IADD R6, R2, 0x1, -R46 ;  /* 0x0000000102067824 */ /* 0x000fc800078e0a2e */
[----:B------:R-:W-:Y:S01]  /*2760*/  HMMA.16816.F32.BF16 R68, R16, R32, RZ ;  /* 0x000000201044723c */ /* 0x000fe200000418ff */
[----:B---3--:R-:W-:Y:S01]  /*2770*/  IMAD.MOV.U32 R5, RZ, RZ, R3 ;  /* 0x000000ffff057224 */ /* 0x008fe200078e0003 */
[----:B------:R-:W-:-:S03]  /*2780*/  IABS R3, R6 ;  /* 0x0000000600037213 */ /* 0x000fc60000000000 */
[----:B------:R2:W-:Y:S03]  /*2790*/  I2F R110, R5 ;  /* 0x00000005006e7306 */ /* 0x0005e60000201400 */
[C---:B------:R-:W-:Y:S05]  /*27a0*/  HMMA.16816.F32.BF16 R28, R16.reuse, R30, RZ ;  /* 0x0000001e101c723c */ /* 0x040fea00000418ff */
[----:B------:R3:W-:Y:S03]  /*27b0*/  I2F R109, R3 ;  /* 0x00000003006d7306 */ /* 0x0007e60000201400 */
[----:B------:R-:W-:Y:S01]  /*27c0*/  HMMA.16816.F32.BF16 R80, R16, R34, RZ ;  /* 0x000000221050723c */ /* 0x000fe200000418ff */
[----:B------:R-:W4:Y:S01]  /*27d0*/  LDSM.16.M88.4 R16, [R222] ;  /* 0x00000000de10783b */ /* 0x000f220000000200 */
[----:B--2---:R-:W-:-:S06]  /*27e0*/  IMAD.IADD R5, R2, 0x1, -R45 ;  /* 0x0000000102057824 */ /* 0x004fcc00078e0a2d */
[----:B-----5:R-:W-:Y:S01]  /*27f0*/  HMMA.16816.F32.BF16 R76, R12, R36, R52 ;  /* 0x000000240c4c723c */ /* 0x020fe20000041834 */
[----:B------:R-:W-:-:S04]  /*2800*/  IABS R5, R5 ;  /* 0x0000000500057213 */ /* 0x000fc80000000000 */
[----:B------:R2:W-:Y:S03]  /*2810*/  I2F R107, R5 ;  /* 0x00000005006b7306 */ /* 0x0005e60000201400 */
[C---:B-1----:R-:W-:Y:S08]  /*2820*/  HMMA.16816.F32.BF16 R56, R12.reuse, R40, R56 ;  /* 0x000000280c38723c */ /* 0x042ff00000041838 */
[C---:B------:R-:W-:Y:S08]  /*2830*/  HMMA.16816.F32.BF16 R84, R12.reuse, R38, R60 ;  /* 0x000000260c54723c */ /* 0x040ff0000004183c */
[----:B------:R-:W-:Y:S01]  /*2840*/  HMMA.16816.F32.BF16 R52, R12, R42, R8 ;  /* 0x0000002a0c34723c */ /* 0x000fe20000041808 */
[----:B------:R-:W-:Y:S04]  /*2850*/  LDSM.16.M88.4 R8, [R220+0x2000] ;  /* 0x00200000dc08783b */ /* 0x000fe80000000200 */
[----:B------:R-:W-:Y:S03]  /*2860*/  LDSM.16.M88.4 R12, [R220] ;  /* 0x00000000dc0c783b */ /* 0x000fe60000000200 */
[C---:B------:R-:W-:Y:S08]  /*2870*/  HMMA.16816.F32.BF16 R32, R24.reuse, R36, R72 ;  /* 0x000000241820723c */ /* 0x040ff00000041848 */
[C---:B------:R-:W-:Y:S08]  /*2880*/  HMMA.16816.F32.BF16 R88, R24.reuse, R40, R68 ;  /* 0x000000281858723c */ /* 0x040ff00000041844 */
[C---:B------:R-:W-:Y:S01]  /*2890*/  HMMA.16816.F32.BF16 R36, R24.reuse, R38, R28 ;  /* 0x000000261824723c */ /* 0x040fe2000004181c */
[----:B------:R-:W1:Y:S07]  /*28a0*/  LDSM.16.M88.4 R28, [R219] ;  /* 0x00000000db1c783b */ /* 0x000e6e0000000200 */
[----:B------:R-:W-:Y:S01]  /*28b0*/  HMMA.16816.F32.BF16 R40, R24, R42, R80 ;  /* 0x0000002a1828723c */ /* 0x000fe20000041850 */
[----:B------:R-:W5:Y:S07]  /*28c0*/  LDSM.16.M88.4 R24, [R219+0x800] ;  /* 0x00080000db18783b */ /* 0x000f6e0000000200 */
[C---:B------:R-:W-:Y:S08]  /*28d0*/  HMMA.16816.F32.BF16 R60, R20.reuse, R48, R76 ;  /* 0x00000030143c723c */ /* 0x040ff0000004184c */
[C---:B------:R-:W-:Y:S08]  /*28e0*/  HMMA.16816.F32.BF16 R80, R20.reuse, R64, R56 ;  /* 0x000000401450723c */ /* 0x040ff00000041838 */
[C---:B------:R-:W-:Y:S07]  /*28f0*/  HMMA.16816.F32.BF16 R76, R20.reuse, R50, R84 ;  /* 0x00000032144c723c */ /* 0x040fee0000041854 */
[C---:B------:R-:W-:Y:S01]  /*2900*/  IADD3 R87, R44.reuse, 0x10, RZ ;  /* 0x000000102c577810 */ /* 0x040fe20007ffe0ff */
[----:B------:R-:W-:Y:S01]  /*2910*/  HMMA.16816.F32.BF16 R72, R20, R66, R52 ;  /* 0x000000421448723c */ /* 0x000fe20000041834 */
[----:B------:R-:W-:Y:S01]  /*2920*/  LDSM.16.M88.4 R20, [R214+0x6000] ;  /* 0x00600000d614783b */ /* 0x000fe20000000200 */
[----:B------:R-:W-:-:S02]  /*2930*/  IADD3 R84, R44, 0x11, RZ ;  /* 0x000000112c547810 */ /* 0x000fc40007ffe0ff */
[----:B---3--:R-:W-:Y:S01]  /*2940*/  IMAD.IADD R3, R2, 0x1, -R87 ;  /* 0x0000000102037824 */ /* 0x008fe200078e0a57 */
[----:B------:R-:W-:Y:S02]  /*2950*/  IADD3 R86, R44, 0x19, RZ ;  /* 0x000000192c567810 */ /* 0x000fe40007ffe0ff */
[C---:B------:R-:W-:Y:S01]  /*2960*/  IMAD.IADD R6, R2.reuse, 0x1, -R84 ;  /* 0x0000000102067824 */ /* 0x040fe200078e0a54 */
[C---:B----4-:R-:W-:Y:S01]  /*2970*/  HMMA.16816.F32.BF16 R68, R16.reuse, R48, R32 ;  /* 0x000000301044723c */ /* 0x050fe20000041820 */
[----:B------:R-:W3:Y:S01]  /*2980*/  LDSM.16.M88.4 R32, [R212+0x9000] ;  /* 0x00900000d420783b */ /* 0x000ee20000000200 */
[----:B------:R-:W-:Y:S01]  /*2990*/  IABS R3, R3 ;  /* 0x0000000300037213 */ /* 0x000fe20000000000 */
[----:B------:R-:W-:Y:S01]  /*29a0*/  IMAD.IADD R7, R2, 0x1, -R86 ;  /* 0x0000000102077824 */ /* 0x000fe200078e0a56 */
[-C--:B------:R-:W-:Y:S02]  /*29b0*/  ISETP.GE.AND P4, PT, R87, R132.reuse, PT ;  /* 0x000000845700720c */ /* 0x080fe40003f86270 */
[----:B------:R-:W-:Y:S01]  /*29c0*/  ISETP.GE.AND P2, PT, R84, R132, PT ;  /* 0x000000845400720c */ /* 0x000fe20003f46270 */
[----:B--2---:R-:W-:Y:S01]  /*29d0*/  IMAD.MOV.U32 R5, RZ, RZ, R3 ;  /* 0x000000ffff057224 */ /* 0x004fe200078e0003 */
[----:B------:R-:W-:Y:S01]  /*29e0*/  HMMA.16816.F32.BF16 R56, R16, R50, R36 ;  /* 0x000000321038723c */ /* 0x000fe20000041824 */
[----:B------:R-:W2:Y:S01]  /*29f0*/  LDSM.16.M88.4 R36, [R212+0x9800] ;  /* 0x00980000d424783b */ /* 0x000ea20000000200 */
[----:B------:R-:W-:Y:S01]  /*2a00*/  IABS R3, R6 ;  /* 0x0000000600037213 */ /* 0x000fe20000000000 */
[----:B------:R4:W-:Y:S01]  /*2a10*/  I2F R106, R5 ;  /* 0x00000005006a7306 */ /* 0x0009e20000201400 */
[----:B------:R-:W-:-:S04]  /*2a20*/  IABS R7, R7 ;  /* 0x0000000700077213 */ /* 0x000fc80000000000 */
[C---:B------:R-:W-:Y:S03]  /*2a30*/  HMMA.16816.F32.BF16 R52, R16.reuse, R64, R88 ;  /* 0x000000401034723c */ /* 0x040fe60000041858 */
[----:B------:R-:W-:Y:S04]  /*2a40*/  I2F R103, R7 ;  /* 0x0000000700677306 */ /* 0x000fe80000201400 */
[----:B------:R-:W-:Y:S01]  /*2a50*/  IADD3 R88, R44, 0x18, RZ ;  /* 0x000000182c587810 */ /* 0x000fe20007ffe0ff */
[----:B------:R-:W-:Y:S01]  /*2a60*/  HMMA.16816.F32.BF16 R48, R16, R66, R40 ;  /* 0x000000421030723c */ /* 0x000fe20000041828 */
[----:B------:R-:W2:Y:S01]  /*2a70*/  LDSM.16.M88.4 R16, [R214+0x4000] ;  /* 0x00400000d610783b */ /* 0x000ea20000000200 */
[----:B----4-:R-:W-:Y:S01]  /*2a80*/  IMAD.MOV.U32 R5, RZ, RZ, R3 ;  /* 0x000000ffff057224 */ /* 0x010fe200078e0003 */
[----:B------:R-:W-:Y:S01]  /*2a90*/  ISETP.GE.AND P1, PT, R88, R132, PT ;  /* 0x000000845800720c */ /* 0x000fe20003f26270 */
[----:B------:R-:W-:-:S02]  /*2aa0*/  IMAD.IADD R6, R2, 0x1, -R88 ;  /* 0x0000000102067824 */ /* 0x000fc400078e0a58 */
[----:B------:R4:W-:Y:S02]  /*2ab0*/  I2F R105, R5 ;  /* 0x0000000500697306 */ /* 0x0009e40000201400 */
[----:B-1----:R-:W-:Y:S01]  /*2ac0*/  HMMA.16816.F32.BF16 R40, R8, R28, R60 ;  /* 0x0000001c0828723c */ /* 0x002fe2000004183c */
[----:B------:R-:W-:Y:S02]  /*2ad0*/  IABS R3, R6 ;  /* 0x0000000600037213 */ /* 0x000fe40000000000 */
[----:B------:R-:W-:-:S03]  /*2ae0*/  IADD3 R6, R2, 0x8, RZ ;  /* 0x0000000802067810 */ /* 0x000fc60007ffe0ff */
[----:B------:R1:W-:Y:S02]  /*2af0*/  I2F R104, R3 ;  /* 0x0000000300687306 */ /* 0x0003e40000201400 */
[----:B------:R-:W-:Y:S01]  /*2b00*/  HMMA.16816.F32.BF16 R60, R8, R30, R76 ;  /* 0x0000001e083c723c */ /* 0x000fe2000004184c */
[----:B----4-:R-:W-:-:S07]  /*2b10*/  IADD3 R5, R2, 0x40, RZ ;  /* 0x0000004002057810 */ /* 0x010fce0007ffe0ff */
[----:B-----5:R-:W-:Y:S01]  /*2b20*/  HMMA.16816.F32.BF16 R64, R8, R24, R80 ;  /* 0x000000180840723c */ /* 0x020fe20000041850 */
[----:B-1----:R-:W-:-:S07]  /*2b30*/  IMAD.IADD R3, R6, 0x1, -R44 ;  /* 0x0000000106037824 */ /* 0x002fce00078e0a2c */
[----:B------:R-:W-:Y:S01]  /*2b40*/  HMMA.16816.F32.BF16 R72, R8, R26, R72 ;  /* 0x0000001a0848723c */ /* 0x000fe20000041848 */
[----:B------:R-:W-:Y:S01]  /*2b50*/  LDSM.16.M88.4 R8, [R216+0x6000] ;  /* 0x00600000d808783b */ /* 0x000fe20000000200 */
[----:B------:R-:W-:-:S06]  /*2b60*/  IABS R3, R3 ;  /* 0x0000000300037213 */ /* 0x000fcc0000000000 */
[----:B------:R-:W-:Y:S01]  /*2b70*/  HMMA.16816.F32.BF16 R68, R12, R28, R68 ;  /* 0x0000001c0c44723c */ /* 0x000fe20000041844 */
[----:B------:R-:W-:Y:S01]  /*2b80*/  IMAD.MOV.U32 R7, RZ, RZ, R3 ;  /* 0x000000ffff077224 */ /* 0x000fe200078e0003 */
[----:B------:R-:W-:-:S03]  /*2b90*/  IADD3 R3, R2, 0x48, RZ ;  /* 0x0000004802037810 */ /* 0x000fc60007ffe0ff */
[----:B------:R1:W4:Y:S03]  /*2ba0*/  I2F R101, R7 ;  /* 0x0000000700657306 */ /* 0x0003260000201400 */
[C---:B------:R-:W-:Y:S08]  /*2bb0*/  HMMA.16816.F32.BF16 R56, R12.reuse, R30, R56 ;  /* 0x0000001e0c38723c */ /* 0x040ff00000041838 */
[C---:B------:R-:W-:Y:S08]  /*2bc0*/  HMMA.16816.F32.BF16 R52, R12.reuse, R24, R52 ;  /* 0x000000180c34723c */ /* 0x040ff00000041834 */
[----:B------:R-:W-:Y:S01]  /*2bd0*/  HMMA.16816.F32.BF16 R48, R12, R26, R48 ;  /* 0x0000001a0c30723c */ /* 0x000fe20000041830 */
[----:B------:R-:W5:Y:S04]  /*2be0*/  LDSM.16.M88.4 R12, [R223+0x1000] ;  /* 0x00100000df0c783b */ /* 0x000f680000000200 */
[----:B------:R-:W1:Y:S03]  /*2bf0*/  LDSM.16.M88.4 R24, [R223+0x1800] ;  /* 0x00180000df18783b */ /* 0x000e660000000200 */
[C---:B---3--:R-:W-:Y:S08]  /*2c00*/  HMMA.16816.F32.BF16 R40, R20.reuse, R32, R40 ;  /* 0x000000201428723c */ /* 0x048ff00000041828 */
[C---:B------:R-:W-:Y:S08]  /*2c10*/  HMMA.16816.F32.BF16 R60, R20.reuse, R34, R60 ;  /* 0x00000022143c723c */ /* 0x040ff0000004183c */
[C---:B--2---:R-:W-:Y:S08]  /*2c20*/  HMMA.16816.F32.BF16 R64, R20.reuse, R36, R64 ;  /* 0x000000241440723c */ /* 0x044ff00000041840 */
[----:B------:R-:W-:Y:S01]  /*2c30*/  HMMA.16816.F32.BF16 R28, R20, R38, R72 ;  /* 0x00000026141c723c */ /* 0x000fe20000041848 */
[----:B------:R-:W2:Y:S07]  /*2c40*/  LDSM.16.M88.4 R20, [R216+0x4000] ;  /* 0x00400000d814783b */ /* 0x000eae0000000200 */
[C---:B------:R-:W-:Y:S08]  /*2c50*/  HMMA.16816.F32.BF16 R68, R16.reuse, R32, R68 ;  /* 0x000000201044723c */ /* 0x040ff00000041844 */
[----:B------:R-:W-:Y:S01]  /*2c60*/  HMMA.16816.F32.BF16 R76, R16, R34, R56 ;  /* 0x00000022104c723c */ /* 0x000fe20000041838 */
[----:B------:R-:W-:Y:S07]  /*2c70*/  LDSM.16.M88.4 R32, [R221+0x9000] ;  /* 0x00900000dd20783b */ /* 0x000fee0000000200 */
[C---:B-----5:R-:W-:Y:S08]  /*2c80*/  HMMA.16816.F32.BF16 R40, R8.reuse, R12, R40 ;  /* 0x0000000c0828723c */ /* 0x060ff00000041828 */
[C---:B------:R-:W-:Y:S08]  /*2c90*/  HMMA.16816.F32.BF16 R60, R8.reuse, R14, R60 ;  /* 0x0000000e083c723c */ /* 0x040ff0000004183c */
[C---:B-1----:R-:W-:Y:S08]  /*2ca0*/  HMMA.16816.F32.BF16 R64, R8.reuse, R24, R64 ;  /* 0x000000180840723c */ /* 0x042ff00000041840 */
[----:B------:R-:W-:Y:S07]  /*2cb0*/  HMMA.16816.F32.BF16 R28, R8, R26, R28 ;  /* 0x0000001a081c723c */ /* 0x000fee000004181c */
[--C-:B------:R-:W-:Y:S01]  /*2cc0*/  IMAD.IADD R8, R5, 0x1, -R44.reuse ;  /* 0x0000000105087824 */ /* 0x100fe200078e0a2c */
[----:B------:R-:W-:Y:S04]  /*2cd0*/  HMMA.16816.F32.BF16 R72, R16, R36, R52 ;  /* 0x000000241048723c */ /* 0x000fe80000041834 */
[----:B------:R-:W-:Y:S01]  /*2ce0*/  IABS R2, R8 ;  /* 0x0000000800027213 */ /* 0x000fe20000000000 */
[----:B------:R-:W-:-:S03]  /*2cf0*/  IMAD.IADD R8, R3, 0x1, -R44 ;  /* 0x0000000103087824 */ /* 0x000fc600078e0a2c */
[----:B------:R-:W-:Y:S01]  /*2d00*/  HMMA.16816.F32.BF16 R56, R16, R38, R48 ;  /* 0x000000261038723c */ /* 0x000fe20000041830 */
[----:B------:R-:W1:Y:S01]  /*2d10*/  LDSM.16.M88.4 R16, [R222+0x6000] ;  /* 0x00600000de10783b */ /* 0x000e620000000200 */
[----:B------:R-:W-:Y:S01]  /*2d20*/  IMAD.MOV.U32 R7, RZ, RZ, R2 ;  /* 0x000000ffff077224 */ /* 0x000fe200078e0002 */
[----:B------:R-:W-:Y:S01]  /*2d30*/  IABS R2, R8 ;  /* 0x0000000800027213 */ /* 0x000fe20000000000 */
[--C-:B------:R-:W-:Y:S01]  /*2d40*/  IMAD.IADD R8, R3, 0x1, -R47.reuse ;  /* 0x0000000103087824 */ /* 0x100fe200078e0a2f */
[----:B------:R-:W3:Y:S01]  /*2d50*/  LDSM.16.M88.4 R36, [R221+0x9800] ;  /* 0x00980000dd24783b */ /* 0x000ee20000000200 */
[----:B------:R5:W-:Y:S02]  /*2d60*/  I2F R99, R7 ;  /* 0x0000000700637306 */ /* 0x000be40000201400 */
[C---:B--2---:R-:W-:Y:S06]  /*2d70*/  HMMA.16816.F32.BF16 R48, R20.reuse, R12, R68 ;  /* 0x0000000c1430723c */ /* 0x044fec0000041844 */
[----:B------:R2:W-:Y:S02]  /*2d80*/  I2F R97, R2 ;  /* 0x0000000200617306 */ /* 0x0005e40000201400 */
[----:B------:R-:W-:Y:S01]  /*2d90*/  HMMA.16816.F32.BF16 R52, R20, R14, R76 ;  /* 0x0000000e1434723c */ /* 0x000fe2000004184c */
[----:B------:R-:W3:Y:S01]  /*2da0*/  LDSM.16.M88.4 R12, [R222+0x4000] ;  /* 0x00400000de0c783b */ /* 0x000ee20000000200 */
[----:B-----5:R-:W-:-:S06]  /*2db0*/  IMAD.IADD R7, R6, 0x1, -R47 ;  /* 0x0000000106077824 */ /* 0x020fcc00078e0a2f */
[----:B------:R-:W-:Y:S01]  /*2dc0*/  HMMA.16816.F32.BF16 R68, R20, R24, R72 ;  /* 0x000000181444723c */ /* 0x000fe20000041848 */
[----:B------:R-:W-:Y:S01]  /*2dd0*/  IABS R7, R7 ;  /* 0x0000000700077213 */ /* 0x000fe20000000000 */
[----:B--2---:R-:W-:-:S03]  /*2de0*/  IMAD.IADD R2, R5, 0x1, -R47 ;  /* 0x0000000105027824 */ /* 0x004fc600078e0a2f */
[----:B------:R2:W-:Y:S03]  /*2df0*/  I2F R102, R7 ;  /* 0x0000000700667306 */ /* 0x0005e60000201400 */
[----:B------:R-:W-:Y:S01]  /*2e00*/  HMMA.16816.F32.BF16 R20, R20, R26, R56 ;  /* 0x0000001a1414723c */ /* 0x000fe20000041838 */
[----:B------:R-:W-:Y:S01]  /*2e10*/  LDSM.16.M88.4 R24, [R219+0x1000] ;  /* 0x00100000db18783b */ /* 0x000fe20000000200 */
[----:B------:R-:W-:-:S06]  /*2e20*/  IABS R2, R2 ;  /* 0x0000000200027213 */ /* 0x000fcc0000000000 */
[----:B-1----:R-:W-:Y:S01]  /*2e30*/  HMMA.16816.F32.BF16 R72, R16, R32, R40 ;  /* 0x000000201048723c */ /* 0x002fe20000041828 */
[----:B------:R-:W-:Y:S01]  /*2e40*/  LDSM.16.M88.4 R40, [R219+0x1800] ;  /* 0x00180000db28783b */ /* 0x000fe20000000200 */
[----:B--2---:R-:W-:Y:S01]  /*2e50*/  IMAD.MOV.U32 R7, RZ, RZ, R2 ;  /* 0x000000ffff077224 */ /* 0x004fe200078e0002 */
[----:B------:R-:W-:Y:S01]  /*2e60*/  IABS R2, R8 ;  /* 0x0000000800027213 */ /* 0x000fe20000000000 */
[----:B------:R-:W-:-:S04]  /*2e70*/  IMAD.IADD R8, R6, 0x1, -R46 ;  /* 0x0000000106087824 */ /* 0x000fc800078e0a2e */
[C---:B------:R-:W-:Y:S01]  /*2e80*/  HMMA.16816.F32.BF16 R76, R16.reuse, R34, R60 ;  /* 0x00000022104c723c */ /* 0x040fe2000004183c */
[----:B------:R1:W-:Y:S07]  /*2e90*/  I2F R100, R7 ;  /* 0x0000000700647306 */ /* 0x0003ee0000201400 */
[C---:B---3--:R-:W-:Y:S08]  /*2ea0*/  HMMA.16816.F32.BF16 R80, R16.reuse, R36, R64 ;  /* 0x000000241050723c */ /* 0x048ff00000041840 */
[----:B------:R-:W-:Y:S01]  /*2eb0*/  HMMA.16816.F32.BF16 R92, R16, R38, R28 ;  /* 0x00000026105c723c */ /* 0x000fe2000004181c */
[----:B-1----:R-:W-:Y:S01]  /*2ec0*/  IMAD.MOV.U32 R7, RZ, RZ, R2 ;  /* 0x000000ffff077224 */ /* 0x002fe200078e0002 */
[----:B------:R-:W-:-:S02]  /*2ed0*/  IABS R2, R8 ;  /* 0x0000000800027213 */ /* 0x000fc40000000000 */
[----:B------:R-:W1:Y:S01]  /*2ee0*/  LDSM.16.M88.4 R8, [R220+0x4000] ;  /* 0x00400000dc08783b */ /* 0x000e620000000200 */
[----:B------:R2:W-:Y:S02]  /*2ef0*/  I2F R98, R7 ;  /* 0x0000000700627306 */ /* 0x0005e40000201400 */
[----:B------:R-:W-:Y:S01]  /*2f00*/  IMAD.IADD R16, R6, 0x1, -R45 ;  /* 0x0000000106107824 */ /* 0x000fe200078e0a2d */
[C---:B------:R-:W-:Y:S05]  /*2f10*/  HMMA.16816.F32.BF16 R48, R12.reuse, R32, R48 ;  /* 0x000000200c30723c */ /* 0x040fea0000041830 */
[----:B------:R3:W5:Y:S03]  /*2f20*/  I2F R96, R2 ;  /* 0x0000000200607306 */ /* 0x0007660000201400 */
[----:B------:R-:W-:Y:S01]  /*2f30*/  HMMA.16816.F32.BF16 R32, R12, R34, R52 ;  /* 0x000000220c20723c */ /* 0x000fe20000041834 */
[----:B--2---:R-:W-:-:S07]  /*2f40*/  IMAD.IADD R7, R5, 0x1, -R46 ;  /* 0x0000000105077824 */ /* 0x004fce00078e0a2e */
[----:B------:R-:W-:Y:S01]  /*2f50*/  HMMA.16816.F32.BF16 R28, R12, R36, R68 ;  /* 0x000000240c1c723c */ /* 0x000fe20000041844 */
[----:B------:R-:W-:Y:S01]  /*2f60*/  IABS R7, R7 ;  /* 0x0000000700077213 */ /* 0x000fe20000000000 */
[----:B---3--:R-:W-:-:S03]  /*2f70*/  IMAD.IADD R2, R3, 0x1, -R46 ;  /* 0x0000000103027824 */ /* 0x008fc600078e0a2e */
[----:B------:R2:W-:Y:S03]  /*2f80*/  I2F R91, R7 ;  /* 0x00000007005b7306 */ /* 0x0005e60000201400 */
[----:B------:R-:W-:Y:S01]  /*2f90*/  HMMA.16816.F32.BF16 R20, R12, R38, R20 ;  /* 0x000000260c14723c */ /* 0x000fe20000041814 */
[----:B------:R-:W-:-:S06]  /*2fa0*/  IABS R2, R2 ;  /* 0x0000000200027213 */ /* 0x000fcc0000000000 */
[C---:B------:R-:W-:Y:S01]  /*2fb0*/  IMAD.IADD R12, R5.reuse, 0x1, -R87 ;  /* 0x00000001050c7824 */ /* 0x040fe200078e0a57 */
[C---:B-1----:R-:W-:Y:S01]  /*2fc0*/  HMMA.16816.F32.BF16 R52, R8.reuse, R24, R48 ;  /* 0x000000180834723c */ /* 0x042fe20000041830 */
[----:B--2---:R-:W-:Y:S01]  /*2fd0*/  IMAD.MOV.U32 R7, RZ, RZ, R2 ;  /* 0x000000ffff077224 */ /* 0x004fe200078e0002 */
[----:B------:R-:W-:Y:S01]  /*2fe0*/  IABS R2, R16 ;  /* 0x0000001000027213 */ /* 0x000fe20000000000 */
[----:B------:R-:W-:Y:S02]  /*2ff0*/  IMAD.IADD R16, R5, 0x1, -R45 ;  /* 0x0000000105107824 */ /* 0x000fe400078e0a2d */
[----:B------:R1:W-:Y:S03]  /*3000*/  I2F R90, R7 ;  /* 0x00000007005a7306 */ /* 0x0003e60000201400 */
[C---:B------:R-:W-:Y:S08]  /*3010*/  HMMA.16816.F32.BF16 R68, R8.reuse, R26, R32 ;  /* 0x0000001a0844723c */ /* 0x040ff00000041820 */
[----:B------:R-:W-:Y:S01]  /*3020*/  HMMA.16816.F32.BF16 R56, R8, R42, R20 ;  /* 0x0000002a0838723c */ /* 0x000fe20000041814 */
[----:B-1----:R-:W-:Y:S01]  /*3030*/  IMAD.MOV.U32 R7, RZ, RZ, R2 ;  /* 0x000000ffff077224 */ /* 0x002fe200078e0002 */
[----:B------:R-:W-:-:S06]  /*3040*/  IABS R2, R16 ;  /* 0x0000001000027213 */ /* 0x000fcc0000000000 */
[----:B------:R-:W-:Y:S01]  /*3050*/  HMMA.16816.F32.BF16 R64, R8, R40, R28 ;  /* 0x000000280840723c */ /* 0x000fe2000004181c */
[----:B------:R-:W1:Y:S01]  /*3060*/  LDSM.16.M88.4 R16, [R220+0x6000] ;  /* 0x00600000dc10783b */ /* 0x000e620000000200 */
[----:B------:R2:W-:Y:S01]  /*3070*/  I2F R89, R7 ;  /* 0x0000000700597306 */ /* 0x0005e20000201400 */
[----:B------:R-:W-:-:S04]  /*3080*/  DEPBAR.LE SB0, 0x0 ;  /* 0x000080000000791a */ /* 0x000fc80000000000 */
[----:B------:R-:W-:Y:S02]  /*3090*/  IMAD.IADD R8, R3, 0x1, -R84 ;  /* 0x0000000103087824 */ /* 0x000fe400078e0a54 */
[-C--:B----4-:R-:W-:Y:S01]  /*30a0*/  FFMA.FTZ R11, R101, -R133.reuse, R54 ;  /* 0x80000085650b7223 */ /* 0x090fe20000010036 */
[----:B------:R3:W-:Y:S01]  /*30b0*/  I2F R85, R2 ;  /* 0x0000000200557306 */ /* 0x0007e20000201400 */
[----:B------:R-:W-:-:S03]  /*30c0*/  FFMA.FTZ R33, R109, -R133, R68 ;  /* 0x800000856d217223 */ /* 0x000fc60000010044 */
[----:B------:R-:W-:Y:S02]  /*30d0*/  FSEL R140, R11, -INF , !P0 ;  /* 0xff8000000b8c7808 */ /* 0x000fe40004000000 */
[----:B------:R-:W-:Y:S02]  /*30e0*/  FFMA.FTZ R32, R104, -R133, R56 ;  /* 0x8000008568207223 */ /* 0x000fe40000010038 */
[----:B--2---:R-:W-:-:S03]  /*30f0*/  IMAD.IADD R7, R3, 0x1, -R45 ;  /* 0x0000000103077824 */ /* 0x004fc600078e0a2d */
[----:B------:R-:W-:Y:S02]  /*3100*/  FSEL R164, R32, -INF , !P1 ;  /* 0xff80000020a47808 */ /* 0x000fe40004800000 */
[----:B------:R-:W-:Y:S01]  /*3110*/  IABS R7, R7 ;  /* 0x0000000700077213 */ /* 0x000fe20000000000 */
[-C--:B------:R-:W-:Y:S02]  /*3120*/  FFMA.FTZ R35, R106, -R133.reuse, R64 ;  /* 0x800000856a237223 */ /* 0x080fe40000010040 */
[----:B---3--:R-:W-:Y:S01]  /*3130*/  IMAD.IADD R2, R6, 0x1, -R87 ;  /* 0x0000000106027824 */ /* 0x008fe200078e0a57 */
[----:B------:R2:W3:Y:S01]  /*3140*/  I2F R63, R7 ;  /* 0x00000007003f7306 */ /* 0x0004e20000201400 */
[----:B------:R-:W-:Y:S01]  /*3150*/  FFMA.FTZ R34, R105, -R133, R65 ;  /* 0x8000008569227223 */ /* 0x000fe20000010041 */
[----:B------:R-:W-:Y:S02]  /*3160*/  FSEL R165, R35, -INF , !P4 ;  /* 0xff80000023a57808 */ /* 0x000fe40006000000 */
[----:B------:R-:W-:-:S02]  /*3170*/  IABS R2, R2 ;  /* 0x0000000200027213 */ /* 0x000fc40000000000 */
[----:B------:R-:W-:Y:S01]  /*3180*/  FSEL R139, R34, -INF , !P2 ;  /* 0xff800000228b7808 */ /* 0x000fe20005000000 */
[C---:B-1----:R-:W-:Y:S02]  /*3190*/  HMMA.16816.F32.BF16 R20, R16.reuse, R24, R72 ;  /* 0x000000181014723c */ /* 0x042fe40000041848 */
[----:B--2---:R-:W-:Y:S01]  /*31a0*/  IMAD.MOV.U32 R7, RZ, RZ, R2 ;  /* 0x000000ffff077224 */ /* 0x004fe200078e0002 */
[----:B------:R-:W-:Y:S01]  /*31b0*/  IABS R2, R12 ;  /* 0x0000000c00027213 */ /* 0x000fe20000000000 */
[----:B------:R-:W-:Y:S02]  /*31c0*/  IMAD.IADD R12, R3, 0x1, -R87 ;  /* 0x00000001030c7824 */ /* 0x000fe400078e0a57 */
[----:B------:R1:W2:Y:S01]  /*31d0*/  I2F R62, R7 ;  /* 0x00000007003e7306 */ /* 0x0002a20000201400 */
[-C--:B------:R-:W-:Y:S01]  /*31e0*/  FFMA.FTZ R25, R110, -R133.reuse, R53 ;  /* 0x800000856e197223 */ /* 0x080fe20000010035 */
[----:B------:R-:W-:Y:S01]  /*31f0*/  HMMA.16816.F32.BF16 R44, R16, R26, R76 ;  /* 0x0000001a102c723c */ /* 0x000fe2000004184c */
[----:B-----5:R-:W-:-:S06]  /*3200*/  FFMA.FTZ R24, R96, -R133, R70 ;  /* 0x8000008560187223 */ /* 0x020fcc0000010046 */
[-C--:B------:R-:W-:Y:S01]  /*3210*/  FFMA.FTZ R26, R107, -R133.reuse, R69 ;  /* 0x800000856b1a7223 */ /* 0x080fe20000010045 */
[----:B------:R-:W-:Y:S01]  /*3220*/  HMMA.16816.F32.BF16 R28, R16, R42, R92 ;  /* 0x0000002a101c723c */ /* 0x000fe2000004185c */
[----:B------:R-:W-:Y:S02]  /*3230*/  FFMA.FTZ R27, R103, -R133, R57 ;  /* 0x80000085671b7223 */ /* 0x000fe40000010039 */
[----:B-1----:R-:W-:Y:S01]  /*3240*/  IMAD.MOV.U32 R7, RZ, RZ, R2 ;  /* 0x000000ffff077224 */ /* 0x002fe200078e0002 */
[----:B------:R-:W-:-:S04]  /*3250*/  IABS R2, R12 ;  /* 0x0000000c00027213 */ /* 0x000fc80000000000 */
[----:B------:R-:W-:Y:S01]  /*3260*/  HMMA.16816.F32.BF16 R48, R16, R40, R80 ;  /* 0x000000281030723c */ /* 0x000fe20000041850 */
[-C--:B------:R-:W-:Y:S01]  /*3270*/  FFMA.FTZ R9, R97, -R133.reuse, R22 ;  /* 0x8000008561097223 */ /* 0x080fe20000010016 */
[----:B------:R1:W4:Y:S01]  /*3280*/  I2F R15, R7 ;  /* 0x00000007000f7306 */ /* 0x0003220000201400 */
[-C--:B------:R-:W-:Y:S02]  /*3290*/  FFMA.FTZ R12, R108, -R133.reuse, R52 ;  /* 0x800000856c0c7223 */ /* 0x080fe40000010034 */
[-C--:B------:R-:W-:Y:S02]  /*32a0*/  FFMA.FTZ R10, R99, -R133.reuse, R20 ;  /* 0x80000085630a7223 */ /* 0x080fe40000010014 */
[----:B------:R-:W-:Y:S01]  /*32b0*/  FSEL R40, R9, -INF , !P0 ;  /* 0xff80000009287808 */ /* 0x000fe20004000000 */
[-C--:B------:R-:W-:Y:S01]  /*32c0*/  FFMA.FTZ R9, R102, -R133.reuse, R55 ;  /* 0x8000008566097223 */ /* 0x080fe20000010037 */
[----:B------:R-:W-:Y:S01]  /*32d0*/  FSEL R134, R12, -INF , !P0 ;  /* 0xff8000000c867808 */ /* 0x000fe20004000000 */
[----:B------:R5:W5:Y:S01]  /*32e0*/  I2F R61, R2 ;  /* 0x00000002003d7306 */ /* 0x000b620000201400 */
[-C--:B---3--:R-:W-:Y:S01]  /*32f0*/  FFMA.FTZ R12, R63, -R133.reuse, R47 ;  /* 0x800000853f0c7223 */ /* 0x088fe2000001002f */
[----:B------:R-:W-:Y:S01]  /*3300*/  FSEL R38, R10, -INF , !P0 ;  /* 0xff8000000a267808 */ /* 0x000fe20004000000 */
[-C--:B--2---:R-:W-:Y:S01]  /*3310*/  FFMA.FTZ R20, R62, -R133.reuse, R66 ;  /* 0x800000853e147223 */ /* 0x084fe20000010042 */
[----:B------:R-:W-:Y:S01]  /*3320*/  FSEL R47, R9, -INF , !P3 ;  /* 0xff800000092f7808 */ /* 0x000fe20005800000 */
[-C--:B------:R-:W-:Y:S01]  /*3330*/  FFMA.FTZ R22, R90, -R133.reuse, R46 ;  /* 0x800000855a167223 */ /* 0x080fe2000001002e */
[----:B------:R-:W-:Y:S01]  /*3340*/  ISETP.GE.AND P0, PT, R86, R132, PT ;  /* 0x000000845600720c */ /* 0x000fe20003f06270 */
[----:B------:R-:W-:Y:S01]  /*3350*/  FFMA.FTZ R16, R85, -R133, R45 ;  /* 0x8000008555107223 */ /* 0x000fe2000001002d */
[----:B------:R-:W-:Y:S01]  /*3360*/  FSEL R166, R20, -INF , !P4 ;  /* 0xff80000014a67808 */ /* 0x000fe20006000000 */
[----:B-1----:R-:W-:Y:S01]  /*3370*/  IMAD.IADD R7, R6, 0x1, -R84 ;  /* 0x0000000106077824 */ /* 0x002fe200078e0a54 */
[----:B------:R-:W-:-:S02]  /*3380*/  FSEL R46, R26, -INF , !P5 ;  /* 0xff8000001a2e7808 */ /* 0x000fc40006800000 */
[----:B------:R-:W-:Y:S02]  /*3390*/  FSEL R45, R33, -INF , !P6 ;  /* 0xff800000212d7808 */ /* 0x000fe40007000000 */
[----:B------:R-:W-:Y:S01]  /*33a0*/  IABS R7, R7 ;  /* 0x0000000700077213 */ /* 0x000fe20000000000 */
[-C--:B----4-:R-:W-:Y:S01]  /*33b0*/  FFMA.FTZ R15, R15, -R133.reuse, R48 ;  /* 0x800000850f0f7223 */ /* 0x090fe20000010030 */
[----:B------:R-:W-:Y:S01]  /*33c0*/  FSEL R22, R22, -INF , !P6 ;  /* 0xff80000016167808 */ /* 0x000fe20007000000 */
[----:B-----5:R-:W-:Y:S01]  /*33d0*/  IMAD.IADD R2, R5, 0x1, -R84 ;  /* 0x0000000105027824 */ /* 0x020fe200078e0a54 */
[----:B------:R1:W2:Y:S01]  /*33e0*/  I2F R60, R7 ;  /* 0x00000007003c7306 */ /* 0x0002a20000201400 */
[----:B------:R-:W-:Y:S01]  /*33f0*/  FFMA.FTZ R11, R61, -R133, R50 ;  /* 0x800000853d0b7223 */ /* 0x000fe20000010032 */
[----:B------:R-:W-:Y:S02]  /*3400*/  FSEL R20, R15, -INF , !P4 ;  /* 0xff8000000f147808 */ /* 0x000fe40006000000 */
[----:B------:R-:W-:-:S02]  /*3410*/  IABS R2, R2 ;  /* 0x0000000200027213 */ /* 0x000fc40000000000 */
[----:B------:R-:W-:Y:S02]  /*3420*/  FSEL R16, R16, -INF , !P5 ;  /* 0xff80000010107808 */ /* 0x000fe40006800000 */
[----:B------:R-:W-:Y:S02]  /*3430*/  FSEL R26, R11, -INF , !P4 ;  /* 0xff8000000b1a7808 */ /* 0x000fe40006000000 */
[----:B------:R-:W-:Y:S01]  /*3440*/  FSEL R138, R27, -INF , !P0 ;  /* 0xff8000001b8a7808 */ /* 0x000fe20004000000 */
[----:B-1----:R-:W-:Y:S01]  /*3450*/  IMAD.MOV.U32 R7, RZ, RZ, R2 ;  /* 0x000000ffff077224 */ /* 0x002fe200078e0002 */
[----:B------:R-:W-:Y:S01]  /*3460*/  IABS R2, R8 ;  /* 0x0000000800027213 */ /* 0x000fe20000000000 */
[----:B--2---:R-:W-:Y:S01]  /*3470*/  FFMA.FTZ R19, R60, -R133, R67 ;  /* 0x800000853c137223 */ /* 0x004fe20000010043 */
[----:B------:R-:W-:Y:S01]  /*3480*/  FSEL R60, R24, -INF , !P6 ;  /* 0xff800000183c7808 */ /* 0x000fe20007000000 */
[----:B------:R1:W2:Y:S03]  /*3490*/  I2F R14, R7 ;  /* 0x00000007000e7306 */ /* 0x0002a60000201400 */
[----:B------:R-:W-:-:S05]  /*34a0*/  FSEL R167, R19, -INF , !P2 ;  /* 0xff80000013a77808 */ /* 0x000fca0005000000 */
[----:B------:R-:W3:Y:S01]  /*34b0*/  I2F R39, R2 ;  /* 0x0000000200277306 */ /* 0x000ee20000201400 */
[C---:B-1----:R-:W-:Y:S02]  /*34c0*/  IMAD.IADD R7, R6.reuse, 0x1, -R88 ;  /* 0x0000000106077824 */ /* 0x042fe400078e0a58 */
[----:B------:R-:W-:Y:S02]  /*34d0*/  IMAD.IADD R6, R6, 0x1, -R86 ;  /* 0x0000000106067824 */ /* 0x000fe400078e0a56 */
[----:B--2---:R-:W-:Y:S01]  /*34e0*/  FFMA.FTZ R14, R14, -R133, R49 ;  /* 0x800000850e0e7223 */ /* 0x004fe20000010031 */
[----:B------:R-:W-:Y:S02]  /*34f0*/  IABS R7, R7 ;  /* 0x0000000700077213 */ /* 0x000fe40000000000 */
[----:B------:R-:W-:Y:S01]  /*3500*/  IABS R6, R6 ;  /* 0x0000000600067213 */ /* 0x000fe20000000000 */
[----:B---3--:R-:W-:Y:S01]  /*3510*/  FFMA.FTZ R10, R39, -R133, R51 ;  /* 0x80000085270a7223 */ /* 0x008fe20000010033 */
[----:B------:R1:W2:Y:S01]  /*3520*/  I2F R37, R7 ;  /* 0x0000000700257306 */ /* 0x0002a20000201400 */
[----:B------:R-:W-:-:S02]  /*3530*/  FSEL R19, R14, -INF , !P2 ;  /* 0xff8000000e137808 */ /* 0x000fc40005000000 */
[----:B------:R-:W-:Y:S01]  /*3540*/  IMAD.MOV.U32 R8, RZ, RZ, R6 ;  /* 0x000000ffff087224 */ /* 0x000fe200078e0006 */
[----:B------:R-:W-:Y:S02]  /*3550*/  LOP3.LUT R2, R111, R112, RZ, 0xfc, !PT ;  /* 0x000000706f027212 */ /* 0x000fe400078efcff */
[----:B------:R-:W-:Y:S02]  /*3560*/  FSEL R24, R10, -INF , !P2 ;  /* 0xff8000000a187808 */ /* 0x000fe40005000000 */
[----:B------:R3:W4:Y:S01]  /*3570*/  I2F R36, R8 ;  /* 0x0000000800247306 */ /* 0x0007220000201400 */
[C---:B-1----:R-:W-:Y:S02]  /*3580*/  IMAD.IADD R7, R5.reuse, 0x1, -R88 ;  /* 0x0000000105077824 */ /* 0x042fe400078e0a58 */
[----:B------:R-:W-:Y:S02]  /*3590*/  IMAD.IADD R5, R5, 0x1, -R86 ;  /* 0x0000000105057824 */ /* 0x000fe400078e0a56 */
[----:B--2---:R-:W-:Y:S01]  /*35a0*/  FFMA.FTZ R18, R37, -R133, R58 ;  /* 0x8000008525127223 */ /* 0x004fe2000001003a */
[----:B------:R-:W-:-:S02]  /*35b0*/  IABS R6, R7 ;  /* 0x0000000700067213 */ /* 0x000fc40000000000 */
[----:B------:R-:W-:Y:S01]  /*35c0*/  IABS R5, R5 ;  /* 0x0000000500057213 */ /* 0x000fe20000000000 */
[----:B---3--:R-:W-:Y:S01]  /*35d0*/  IMAD.IADD R8, R3, 0x1, -R86 ;  /* 0x0000000103087824 */ /* 0x008fe200078e0a56 */
[----:B------:R1:W2:Y:S01]  /*35e0*/  I2F R13, R6 ;  /* 0x00000006000d7306 */ /* 0x0002a20000201400 */
[----:B----4-:R-:W-:Y:S01]  /*35f0*/  FFMA.FTZ R17, R36, -R133, R59 ;  /* 0x8000008524117223 */ /* 0x010fe2000001003b */
[----:B------:R-:W-:-:S04]  /*3600*/  FSEL R172, R18, -INF , !P1 ;  /* 0xff80000012ac7808 */ /* 0x000fc80004800000 */
[----:B------:R-:W-:Y:S02]  /*3610*/  FSEL R173, R17, -INF , !P0 ;  /* 0xff80000011ad7808 */ /* 0x000fe40004000000 */
[----:B------:R3:W4:Y:S01]  /*3620*/  I2F R7, R5 ;  /* 0x0000000500077306 */ /* 0x0007220000201400 */
[----:B-1----:R-:W-:Y:S02]  /*3630*/  IMAD.IADD R6, R3, 0x1, -R88 ;  /* 0x0000000103067824 */ /* 0x002fe400078e0a58 */
[----:B--2---:R-:W-:-:S03]  /*3640*/  FFMA.FTZ R13, R13, -R133, R28 ;  /* 0x800000850d0d7223 */ /* 0x004fc6000001001c */
[----:B------:R-:W-:Y:S01]  /*3650*/  IABS R3, R6 ;  /* 0x0000000600037213 */ /* 0x000fe20000000000 */
[-C--:B------:R-:W-:Y:S01]  /*3660*/  FFMA.FTZ R6, R98, -R133.reuse, R23 ;  /* 0x8000008562067223 */ /* 0x080fe20000010017 */
[----:B------:R-:W-:Y:S01]  /*3670*/  FSEL R14, R13, -INF , !P1 ;  /* 0xff8000000d0e7808 */ /* 0x000fe20004800000 */
[-C--:B------:R-:W-:Y:S01]  /*3680*/  FFMA.FTZ R23, R91, -R133.reuse, R44 ;  /* 0x800000855b177223 */ /* 0x080fe2000001002c */
[----:B------:R-:W-:Y:S01]  /*3690*/  FSEL R44, R25, -INF , !P3 ;  /* 0xff800000192c7808 */ /* 0x000fe20005800000 */
[----:B---3--:R-:W-:Y:S01]  /*36a0*/  IMAD.MOV.U32 R5, RZ, RZ, R3 ;  /* 0x000000ffff057224 */ /* 0x008fe200078e0003 */
[----:B------:R-:W-:Y:S01]  /*36b0*/  IABS R3, R8 ;  /* 0x0000000800037213 */ /* 0x000fe20000000000 */
[-C--:B------:R-:W-:Y:S01]  /*36c0*/  FFMA.FTZ R8, R100, -R133.reuse, R21 ;  /* 0x8000008564087223 */ /* 0x080fe20000010015 */
[----:B------:R-:W-:Y:S01]  /*36d0*/  FSEL R28, R6, -INF , !P3 ;  /* 0xff800000061c7808 */ /* 0x000fe20005800000 */
[-C--:B------:R-:W-:Y:S01]  /*36e0*/  FFMA.FTZ R21, R89, -R133.reuse, R71 ;  /* 0x8000008559157223 */ /* 0x080fe20000010047 */
[----:B------:R-:W-:Y:S01]  /*36f0*/  FSEL R23, R23, -INF , !P6 ;  /* 0xff80000017177808 */ /* 0x000fe20007000000 */
[----:B------:R-:W1:Y:S01]  /*3700*/  I2F R5, R5 ;  /* 0x0000000500057306 */ /* 0x000e620000201400 */
[----:B------:R-:W-:Y:S01]  /*3710*/  FSEL R25, R8, -INF , !P3 ;  /* 0xff80000008197808 */ /* 0x000fe20005800000 */
[----:B----4-:R-:W-:Y:S01]  /*3720*/  FFMA.FTZ R7, R7, -R133, R29 ;  /* 0x8000008507077223 */ /* 0x010fe2000001001d */
[----:B------:R-:W-:Y:S01]  /*3730*/  BAR.SYNC.DEFER_BLOCKING 0x0 ;  /* 0x0000000000007b1d */ /* 0x000fe20000010000 */
[----:B------:R-:W-:-:S02]  /*3740*/  ISETP.GE.AND P3, PT, R132, 0x21, PT ;  /* 0x000000218400780c */ /* 0x000fc40003f66270 */
[----:B------:R-:W-:Y:S02]  /*3750*/  FSEL R61, R21, -INF , !P5 ;  /* 0xff800000153d7808 */ /* 0x000fe40006800000 */
[----:B------:R-:W-:Y:S01]  /*3760*/  FSEL R21, R12, -INF , !P5 ;  /* 0xff8000000c157808 */ /* 0x000fe20006800000 */
[----:B------:R-:W2:Y:S01]  /*3770*/  I2F R3, R3 ;  /* 0x0000000300037306 */ /* 0x000ea20000201400 */
[----:B------:R-:W-:Y:S01]  /*3780*/  FSEL R15, R7, -INF , !P0 ;  /* 0xff800000070f7808 */ /* 0x000fe20004000000 */
[----:B-1----:R-:W-:-:S05]  /*3790*/  FFMA.FTZ R5, R5, -R133, R30 ;  /* 0x8000008505057223 */ /* 0x002fca000001001e */
[----:B------:R-:W-:Y:S01]  /*37a0*/  FSEL R18, R5, -INF , !P1 ;  /* 0xff80000005127808 */ /* 0x000fe20004800000 */
[----:B--2---:R-:W-:-:S05]  /*37b0*/  FFMA.FTZ R3, R3, -R133, R31 ;  /* 0x8000008503037223 */ /* 0x004fca000001001f */
[----:B------:R-:W-:Y:S01]  /*37c0*/  FSEL R17, R3, -INF , !P0 ;  /* 0xff80000003117808 */ /* 0x000fe20004000000 */
[----:B------:R-:W-:Y:S05]  /*37d0*/  @!P3 BRA `(.L_x_987) ;  /* 0x000002a00000b947 */ /* 0x000fea0003800000 */
[----:B------:R-:W-:Y:S01]  /*37e0*/  LEA.HI.SX32 R6, R228, 0xfffffffe, 0x1b ;  /* 0xfffffffee4067811 */ /* 0x000fe200078fdaff */
[----:B------:R-:W-:Y:S01]  /*37f0*/  BSSY B0, `(.L_x_988) ;  /* 0x0000027000007945 */ /* 0x000fe20003800000 */
[----:B------:R-:W-:Y:S02]  /*3800*/  ISETP.GE.AND P2, PT, R236, c[0x0][0x220], PT ;  /* 0x00008800ec007a0c */ /* 0x000fe40003f46270 */
        /* <DEDUP_REMOVED lines=37> */
.L_x_989:
[----:B------:R-:W-:Y:S05]  /*3a60*/  BSYNC B0 ;  /* 0x0000000000007941 */ /* 0x000fea0003800000 */
.L_x_988:
[----:B------:R-:W0:Y:S02]  /*3a70*/  LDGDEPBAR ;  /* 0x00000000000079af */ /* 0x000e240000000000 */
.L_x_987:
        /* <DEDUP_REMOVED lines=16> */
[----:B------:R-:W-:Y:S01]  /*3b80*/  LEA R218, R0, R213, 0x1 ;  /* 0x000000d500da7211 */ /* 0x000fe200078e08ff */
[----:B------:R-:W-:Y:S01]  /*3b90*/  IMAD R215, R4, 0x2, R213 ;  /* 0x0000000204d77824 */ /* 0x000fe200078e02d5 */
[----:B------:R-:W-:Y:S03]  /*3ba0*/  LDSM.16.MT88.4 R64, [R213+0xb000] ;  /* 0x00b00000d540783b */ /* 0x000fe60000004200 */
[----:B------:R-:W-:Y:S01]  /*3bb0*/  IMAD R217, R0, 0x2, R215 ;  /* 0x0000000200d97824 */ /* 0x000fe200078e02d7 */
        /* <DEDUP_REMOVED lines=12> */
[----:B--2---:R-:W-:-:S02]  /*3c80*/  FMNMX.FTZ R5, R6, R5, !PT ;  /* 0x0000000506057209 */ /* 0x004fc40007810000 */
[----:B---3--:R-:W-:-:S03]  /*3c90*/  FMNMX.FTZ R135, R3, R135, !PT ;  /* 0x0000008703877209 */ /* 0x008fc60007810000 */
[----:B------:R-:W2:Y:S01]  /*3ca0*/  SHFL.BFLY PT, R6, R5, 0x1, 0x1f ;  /* 0x0c201f0005067f89 */ /* 0x000ea200000e0000 */
[C---:B------:R-:W-:Y:S01]  /*3cb0*/  FSETP.NEU.FTZ.AND P0, PT, R135.reuse, -INF , PT ;  /* 0xff8000008700780b */ /* 0x040fe20003f1d000 */
[----:B-1----:R-:W-:-:S05]  /*3cc0*/  FMUL.FTZ R8, R135, c[0x0][0x23c] ;  /* 0x00008f0087087a20 */ /* 0x002fca0000410000 */
[----:B------:R-:W-:-:S05]  /*3cd0*/  FSEL R8, R8, RZ, P0 ;  /* 0x000000ff08087208 */ /* 0x000fca0000000000 */
[--C-:B------:R-:W-:Y:S02]  /*3ce0*/  FFMA.FTZ R3, R38, c[0x0][0x23c], -R8.reuse ;  /* 0x00008f0026037a23 */ /* 0x100fe40000010808 */
[--C-:B------:R-:W-:Y:S01]  /*3cf0*/  FFMA.FTZ R9, R20, c[0x0][0x23c], -R8.reuse ;  /* 0x00008f0014097a23 */ /* 0x100fe20000010808 */
[----:B------:R-:W1:Y:S01]  /*3d00*/  LDSM.16.MT88.4 R36, [R213+0xa000] ;  /* 0x00a00000d524783b */ /* 0x000e620000004200 */
[----:B------:R3:W-:Y:S01]  /*3d10*/  MUFU.EX2 R175, R3 ;  /* 0x0000000300af7308 */ /* 0x0007e20000000800 */
[----:B------:R-:W-:-:S07]  /*3d20*/  FFMA.FTZ R10, R19, c[0x0][0x23c], -R8 ;  /* 0x00008f00130a7a23 */ /* 0x000fce0000010808 */
[----:B------:R-:W-:Y:S01]  /*3d30*/  MUFU.EX2 R181, R9 ;  /* 0x0000000900b57308 */ /* 0x000fe20000000800 */
[----:B---3--:R-:W-:-:S07]  /*3d40*/  FFMA.FTZ R3, R25, c[0x0][0x23c], -R8 ;  /* 0x00008f0019037a23 */ /* 0x008fce0000010808 */
[----:B------:R3:W4:Y:S08]  /*3d50*/  MUFU.EX2 R182, R10 ;  /* 0x0000000a00b67308 */ /* 0x0007300000000800 */
[----:B------:R2:W-:Y:S01]  /*3d60*/  MUFU.EX2 R176, R3 ;  /* 0x0000000300b07308 */ /* 0x0005e20000000800 */
[----:B---3--:R-:W-:Y:S01]  /*3d70*/  FFMA.FTZ R10, R14, c[0x0][0x23c], -R8 ;  /* 0x00008f000e0a7a23 */ /* 0x008fe20000010808 */
[----:B----4-:R-:W-:-:S06]  /*3d80*/  F2FP.BF16.PACK_AB R128, R182, R181 ;  /* 0x000000b5b680723e */ /* 0x010fcc00000010ff */
        /* <DEDUP_REMOVED lines=8> */
[--C-:B---3--:R-:W-:Y:S01]  /*3e10*/  FFMA.FTZ R10, R26, c[0x0][0x23c], -R2.reuse ;  /* 0x00008f001a0a7a23 */ /* 0x108fe20000010802 */
[----:B------:R-:W3:Y:S01]  /*3e20*/  LDSM.16.MT88.4 R28, [R215+0xb000] ;  /* 0x00b00000d71c783b */ /* 0x000ee20000004200 */
[----:B------:R4:W-:Y:S01]  /*3e30*/  MUFU.EX2 R232, R0 ;  /* 0x0000000000e87308 */ /* 0x0009e20000000800 */
[----:B------:R-:W-:Y:S02]  /*3e40*/  FFMA.FTZ R4, R40, c[0x0][0x23c], -R2 ;  /* 0x00008f0028047a23 */ /* 0x000fe40000010802 */
[--C-:B--2---:R-:W-:Y:S02]  /*3e50*/  FFMA.FTZ R5, R16, c[0x0][0x23c], -R8.reuse ;  /* 0x00008f0010057a23 */ /* 0x104fe40000010808 */
[----:B------:R-:W-:Y:S02]  /*3e60*/  FFMA.FTZ R8, R15, c[0x0][0x23c], -R8 ;  /* 0x00008f000f087a23 */ /* 0x000fe40000010808 */
[----:B------:R-:W-:Y:S01]  /*3e70*/  LDSM.16.MT88.4 R12, [R215+0xa800] ;  /* 0x00a80000d70c783b */ /* 0x000fe20000004200 */
[----:B------:R-:W-:Y:S01]  /*3e80*/  MUFU.EX2 R229, R10 ;  /* 0x0000000a00e57308 */ /* 0x000fe20000000800 */
[----:B----4-:R-:W-:-:S07]  /*3e90*/  FFMA.FTZ R0, R22, c[0x0][0x23c], -R2 ;  /* 0x00008f0016007a23 */ /* 0x010fce0000010802 */
[----:B------:R-:W2:Y:S08]  /*3ea0*/  MUFU.EX2 R177, R8 ;  /* 0x0000000800b17308 */ /* 0x000eb00000000800 */
[----:B------:R4:W-:Y:S08]  /*3eb0*/  MUFU.EX2 R251, R0 ;  /* 0x0000000000fb7308 */ /* 0x0009f00000000800 */
[----:B------:R-:W5:Y:S01]  /*3ec0*/  MUFU.EX2 R179, R5 ;  /* 0x0000000500b37308 */ /* 0x000f620000000800 */
[----:B--2---:R-:W-:Y:S01]  /*3ed0*/  F2FP.BF16.PACK_AB R130, R177, R178 ;  /* 0x000000b2b182723e */ /* 0x004fe200000010ff */
[----:B----4-:R-:W-:-:S06]  /*3ee0*/  FFMA.FTZ R0, R21, c[0x0][0x23c], -R2 ;  /* 0x00008f0015007a23 */ /* 0x010fcc0000010802 */
[----:B------:R2:W4:Y:S01]  /*3ef0*/  MUFU.EX2 R252, R4 ;  /* 0x0000000400fc7308 */ /* 0x0005220000000800 */
[----:B------:R-:W-:Y:S01]  /*3f00*/  LDSM.16.MT88.4 R20, [R218+0xa800] ;  /* 0x00a80000da14783b */ /* 0x000fe20000004200 */
[----:B-----5:R-:W-:-:S06]  /*3f10*/  F2FP.BF16.PACK_AB R6, R179, R174 ;  /* 0x000000aeb306723e */ /* 0x020fcc00000010ff */
[----:B------:R5:W1:Y:S01]  /*3f20*/  MUFU.EX2 R180, R0 ;  /* 0x0000000000b47308 */ /* 0x000a620000000800 */
[----:B--2---:R-:W-:Y:S02]  /*3f30*/  F2FP.BF16.PACK_AB R4, R176, R175 ;  /* 0x000000afb004723e */ /* 0x004fe400000010ff */
[----:B----4-:R-:W-:Y:S02]  /*3f40*/  F2FP.BF16.PACK_AB R5, R232, R252 ;  /* 0x000000fce805723e */ /* 0x010fe400000010ff */
[----:B-----5:R-:W-:Y:S02]  /*3f50*/  FMNMX.FTZ R0, R134, R44, !PT ;  /* 0x0000002c86007209 */ /* 0x020fe40007810000 */
[----:B-1----:R-:W-:Y:S02]  /*3f60*/  F2FP.BF16.PACK_AB R7, R180, R251 ;  /* 0x000000fbb407723e */ /* 0x002fe400000010ff */
        /* <DEDUP_REMOVED lines=18> */
[C---:B---3--:R-:W-:Y:S01]  /*4090*/  HMMA.16816.F32.BF16 R104, R4.reuse, R28, RZ ;  /* 0x0000001c0468723c */ /* 0x048fe200000418ff */
[----:B------:R-:W-:Y:S02]  /*40a0*/  FMNMX.FTZ R0, R173, R0, !PT ;  /* 0x00000000ad007209 */ /* 0x000fe40007810000 */
[----:B-1----:R-:W-:Y:S01]  /*40b0*/  FMNMX.FTZ R8, R9, R11, !PT ;  /* 0x0000000b09087209 */ /* 0x002fe20007810000 */
[--C-:B------:R-:W-:Y:S02]  /*40c0*/  FFMA.FTZ R9, R24, c[0x0][0x23c], -R2.reuse ;  /* 0x00008f0018097a23 */ /* 0x100fe40000010802 */
[----:B------:R-:W1:Y:S02]  /*40d0*/  SHFL.BFLY PT, R10, R0, 0x2, 0x1f ;  /* 0x0c401f00000a7f89 */ /* 0x000e6400000e0000 */
[C---:B------:R-:W-:Y:S01]  /*40e0*/  HMMA.16816.F32.BF16 R112, R4.reuse, R68, RZ ;  /* 0x000000440470723c */ /* 0x040fe200000418ff */
[----:B------:R2:W3:Y:S01]  /*40f0*/  MUFU.EX2 R230, R9 ;  /* 0x0000000900e67308 */ /* 0x0004e20000000800 */
[----:B------:R-:W4:Y:S04]  /*4100*/  SHFL.BFLY PT, R11, R8, 0x1, 0x1f ;  /* 0x0c201f00080b7f89 */ /* 0x000f2800000e0000 */
[----:B------:R-:W-:Y:S02]  /*4110*/  LDSM.16.MT88.4 R24, [R217+0xb800] ;  /* 0x00b80000d918783b */ /* 0x000fe40000004200 */
        /* <DEDUP_REMOVED lines=48> */
[----:B------:R3:W-:Y:S06]  /*4420*/  MUFU.EX2 R234, R2 ;  /* 0x0000000200ea7308 */ /* 0x0007ec0000000800 */
[----:B------:R-:W-:Y:S01]  /*4430*/  HMMA.16816.F32.BF16 R168, R128, R24, R168 ;  /* 0x0000001880a8723c */ /* 0x000fe200000418a8 */
[----:B-1----:R-:W-:Y:S01]  /*4440*/  FFMA.FTZ R4, R140, c[0x0][0x23c], -R0 ;  /* 0x00008f008c047a23 */ /* 0x002fe20000010800 */
[----:B--2---:R-:W-:-:S03]  /*4450*/  F2FP.BF16.PACK_AB R6, R210, R209 ;  /* 0x000000d1d206723e */ /* 0x004fc600000010ff */
[----:B------:R1:W-:Y:S03]  /*4460*/  MUFU.EX2 R207, R4 ;  /* 0x0000000400cf7308 */ /* 0x0003e60000000800 */
[----:B------:R-:W-:Y:S01]  /*4470*/  HMMA.16816.F32.BF16 R152, R128, R158, R152 ;  /* 0x0000009e8098723c */ /* 0x000fe20000041898 */
[----:B---3--:R-:W-:-:S04]  /*4480*/  FFMA.FTZ R2, R166, c[0x0][0x23c], -R0 ;  /* 0x00008f00a6027a23 */ /* 0x008fc80000010800 */
        /* <DEDUP_REMOVED lines=14> */
[----:B------:R-:W-:-:S03]  /*4570*/  F2FP.BF16.PACK_AB R172, R202, R203 ;  /* 0x000000cbcaac723e */ /* 0x000fc600000010ff */
[----:B------:R2:W-:Y:S01]  /*4580*/  MUFU.EX2 R134, R2 ;  /* 0x0000000200867308 */ /* 0x0005e20000000800 */
[--C-:B-1----:R-:W-:Y:S02]  /*4590*/  FFMA.FTZ R4, R61, c[0x0][0x23c], -R0.reuse ;  /* 0x00008f003d047a23 */ /* 0x102fe40000010800 */
[----:B------:R-:W-:Y:S01]  /*45a0*/  FFMA.FTZ R0, R173, c[0x0][0x23c], -R0 ;  /* 0x00008f00ad007a23 */ /* 0x000fe20000010800 */
[----:B------:R-:W-:Y:S04]  /*45b0*/  HMMA.16816.F32.BF16 R60, R128, R22, R84 ;  /* 0x00000016803c723c */ /* 0x000fe80000041854 */
[----:B------:R1:W5:Y:S01]  /*45c0*/  MUFU.EX2 R205, R4 ;  /* 0x0000000400cd7308 */ /* 0x0003620000000800 */
[----:B----4-:R-:W-:Y:S01]  /*45d0*/  F2FP.BF16.PACK_AB R173, R138, R139 ;  /* 0x0000008b8aad723e */ /* 0x010fe200000010ff */
[----:B--2---:R-:W-:-:S02]  /*45e0*/  FADD.FTZ R2, R207, R206 ;  /* 0x000000cecf027221 */ /* 0x004fc40000010000 */
[----:B------:R-:W-:Y:S04]  /*45f0*/  HMMA.16816.F32.BF16 R128, R128, R26, R100 ;  /* 0x0000001a8080723c */ /* 0x000fe80000041864 */
[----:B------:R2:W4:Y:S01]  /*4600*/  MUFU.EX2 R233, R0 ;  /* 0x0000000000e97308 */ /* 0x0005220000000800 */
[----:B---3--:R-:W-:Y:S01]  /*4610*/  FADD.FTZ R2, R204, R2 ;  /* 0x00000002cc027221 */ /* 0x008fe20000010000 */
[----:B-1----:R-:W-:Y:S02]  /*4620*/  F2FP.BF16.PACK_AB R4, R208, R211 ;  /* 0x000000d3d004723e */ /* 0x002fe400000010ff */
[----:B-----5:R-:W-:Y:S01]  /*4630*/  F2FP.BF16.PACK_AB R7, R205, R204 ;  /* 0x000000cccd07723e */ /* 0x020fe200000010ff */
[----:B--2---:R-:W-:-:S06]  /*4640*/  FADD.FTZ R0, R211, R208 ;  /* 0x000000d0d3007221 */ /* 0x004fcc0000010000 */
[----:B------:R-:W-:Y:S01]  /*4650*/  HMMA.16816.F32.BF16 R148, R4, R36, RZ ;  /* 0x000000240494723c */ /* 0x000fe200000418ff */
[----:B------:R-:W-:-:S07]  /*4660*/  FADD.FTZ R0, R209, R0 ;  /* 0x00000000d1007221 */ /* 0x000fce0000010000 */
[C---:B------:R-:W-:Y:S08]  /*4670*/  HMMA.16816.F32.BF16 R196, R4.reuse, R38, RZ ;  /* 0x0000002604c4723c */ /* 0x040ff000000418ff */
[C---:B------:R-:W-:Y:S08]  /*4680*/  HMMA.16816.F32.BF16 R36, R4.reuse, R32, RZ ;  /* 0x000000200424723c */ /* 0x040ff000000418ff */
[C---:B------:R-:W-:Y:S07]  /*4690*/  HMMA.16816.F32.BF16 R140, R4.reuse, R48, RZ ;  /* 0x00000030048c723c */ /* 0x040fee00000418ff */
[----:B------:R-:W-:Y:S01]  /*46a0*/  MOV R49, R182 ;  /* 0x000000b600317202 */ /* 0x000fe20000000f00 */
[----:B------:R-:W-:Y:S01]  /*46b0*/  HMMA.16816.F32.BF16 R192, R4, R34, RZ ;  /* 0x0000002204c0723c */ /* 0x000fe200000418ff */
[----:B------:R-:W-:-:S07]  /*46c0*/  IMAD.MOV.U32 R48, RZ, RZ, R181 ;  /* 0x000000ffff307224 */ /* 0x000fce00078e00b5 */
[C---:B------:R-:W-:Y:S07]  /*46d0*/  HMMA.16816.F32.BF16 R188, R4.reuse, R50, RZ ;  /* 0x0000003204bc723c */ /* 0x040fee00000418ff */
[----:B------:R-:W-:Y:S01]  /*46e0*/  IMAD.MOV.U32 R50, RZ, RZ, R179 ;  /* 0x000000ffff327224 */ /* 0x000fe200078e00b3 */
[----:B------:R-:W-:Y:S01]  /*46f0*/  HMMA.16816.F32.BF16 R32, R4, R52, RZ ;  /* 0x000000340420723c */ /* 0x000fe200000418ff */
[----:B------:R-:W-:-:S06]  /*4700*/  MOV R51, R180 ;  /* 0x000000b400337202 */ /* 0x000fcc0000000f00 */
[----:B------:R-:W-:Y:S01]  /*4710*/  MOV R53, R178 ;  /* 0x000000b200357202 */ /* 0x000fe20000000f00 */
[----:B------:R-:W-:Y:S01]  /*4720*/  HMMA.16816.F32.BF16 R184, R4, R54, RZ ;  /* 0x0000003604b8723c */ /* 0x000fe200000418ff */
[----:B------:R-:W-:-:S06]  /*4730*/  IMAD.MOV.U32 R52, RZ, RZ, R177 ;  /* 0x000000ffff347224 */ /* 0x000fcc00078e00b1 */
[----:B------:R-:W-:Y:S01]  /*4740*/  MOV R55, R176 ;  /* 0x000000b000377202 */ /* 0x000fe20000000f00 */
        /* <DEDUP_REMOVED lines=9> */
[----:B------:R-:W-:Y:S01]  /*47e0*/  IMAD.MOV.U32 R6, RZ, RZ, R55 ;  /* 0x000000ffff067224 */ /* 0x000fe200078e0037 */
[----:B------:R-:W-:Y:S01]  /*47f0*/  MOV R5, R174 ;  /* 0x000000ae00057202 */ /* 0x000fe20000000f00 */
[----:B------:R-:W-:Y:S01]  /*4800*/  FADD.FTZ R4, R205, R2 ;  /* 0x00000002cd047221 */ /* 0x000fe20000010000 */
[----:B------:R-:W-:Y:S01]  /*4810*/  F2FP.BF16.PACK_AB R174, R234, R201 ;  /* 0x000000c9eaae723e */ /* 0x000fe200000010ff */
[----:B------:R-:W-:Y:S01]  /*4820*/  FADD.FTZ R6, R7, R6 ;  /* 0x0000000607067221 */ /* 0x000fe20000010000 */
[----:B----4-:R-:W-:Y:S01]  /*4830*/  F2FP.BF16.PACK_AB R175, R233, R134 ;  /* 0x00000086e9af723e */ /* 0x010fe200000010ff */
[----:B------:R-:W-:-:S02]  /*4840*/  FADD.FTZ R7, R252, R232 ;  /* 0x000000e8fc077221 */ /* 0x000fc40000010000 */
[----:B------:R-:W-:Y:S02]  /*4850*/  FADD.FTZ R6, R5, R6 ;  /* 0x0000000605067221 */ /* 0x000fe40000010000 */
[----:B------:R-:W-:Y:S02]  /*4860*/  FADD.FTZ R7, R251, R7 ;  /* 0x00000007fb077221 */ /* 0x000fe40000010000 */
[C---:B------:R-:W-:Y:S01]  /*4870*/  HMMA.16816.F32.BF16 R36, R172.reuse, R12, R36 ;  /* 0x0000000cac24723c */ /* 0x040fe20000041824 */
[----:B------:R-:W-:Y:S02]  /*4880*/  FADD.FTZ R5, R210, R0 ;  /* 0x00000000d2057221 */ /* 0x000fe40000010000 */
[----:B------:R-:W-:Y:S02]  /*4890*/  FADD.FTZ R4, R139, R4 ;  /* 0x000000048b047221 */ /* 0x000fe40000010000 */
[----:B------:R-:W-:Y:S02]  /*48a0*/  FADD.FTZ R5, R203, R5 ;  /* 0x00000005cb057221 */ /* 0x000fe40000010000 */
[----:B------:R-:W-:Y:S01]  /*48b0*/  IMAD.MOV.U32 R13, RZ, RZ, R52 ;  /* 0x000000ffff0d7224 */ /* 0x000fe200078e0034 */
[----:B------:R-:W-:Y:S01]  /*48c0*/  MOV R12, R53 ;  /* 0x00000035000c7202 */ /* 0x000fe20000000f00 */
[----:B------:R-:W-:Y:S01]  /*48d0*/  FADD.FTZ R5, R202, R5 ;  /* 0x00000005ca057221 */ /* 0x000fe20000010000 */
[----:B------:R-:W-:Y:S01]  /*48e0*/  HMMA.16816.F32.BF16 R52, R172, R20, R140 ;  /* 0x00000014ac34723c */ /* 0x000fe2000004188c */
[----:B------:R-:W-:-:S02]  /*48f0*/  FADD.FTZ R4, R138, R4 ;  /* 0x000000048a047221 */ /* 0x000fc40000010000 */
[----:B------:R-:W-:Y:S02]  /*4900*/  FADD.FTZ R5, R201, R5 ;  /* 0x00000005c9057221 */ /* 0x000fe40000010000 */
[----:B------:R-:W-:Y:S02]  /*4910*/  FADD.FTZ R4, R134, R4 ;  /* 0x0000000486047221 */ /* 0x000fe40000010000 */
[----:B------:R-:W-:Y:S01]  /*4920*/  MOV R140, R50 ;  /* 0x00000032008c7202 */ /* 0x000fe20000000f00 */
[----:B------:R-:W-:Y:S01]  /*4930*/  IMAD.MOV.U32 R141, RZ, RZ, R51 ;  /* 0x000000ffff8d7224 */ /* 0x000fe200078e0033 */
[----:B------:R-:W-:Y:S01]  /*4940*/  MOV R142, R48 ;  /* 0x00000030008e7202 */ /* 0x000fe20000000f00 */
[----:B------:R-:W-:Y:S01]  /*4950*/  HMMA.16816.F32.BF16 R148, R172, R156, R148 ;  /* 0x0000009cac94723c */ /* 0x000fe20000041894 */
[----:B------:R-:W-:Y:S01]  /*4960*/  MOV R143, R49 ;  /* 0x00000031008f7202 */ /* 0x000fe20000000f00 */
[----:B------:R-:W-:Y:S02]  /*4970*/  FADD.FTZ R2, R140, R6 ;  /* 0x000000068c027221 */ /* 0x000fe40000010000 */
[----:B------:R-:W-:-:S02]  /*4980*/  FADD.FTZ R0, R141, R7 ;  /* 0x000000078d007221 */ /* 0x000fc40000010000 */
[----:B------:R-:W-:Y:S02]  /*4990*/  FADD.FTZ R2, R142, R2 ;  /* 0x000000028e027221 */ /* 0x000fe40000010000 */
        /* <DEDUP_REMOVED lines=23> */
[----:B------:R-:W1:Y:S01]  /*4b10*/  S2R R13, SR_TID.X ;  /* 0x00000000000d7919 */ /* 0x000e620000002100 */
[----:B------:R-:W-:Y:S01]  /*4b20*/  LEA.HI.SX32 R228, R228, 0xfffffffe, 0x1b ;  /* 0xfffffffee4e47811 */ /* 0x000fe200078fdaff */
[----:B------:R-:W-:Y:S01]  /*4b30*/  IMAD.MOV.U32 R138, RZ, RZ, R136 ;  /* 0x000000ffff8a7224 */ /* 0x000fe200078e0088 */
[----:B------:R-:W-:Y:S01]  /*4b40*/  MOV R139, R135 ;  /* 0x00000087008b7202 */ /* 0x000fe20000000f00 */
[----:B------:R-:W-:Y:S01]  /*4b50*/  IMAD.MOV.U32 R140, RZ, RZ, R3 ;  /* 0x000000ffff8c7224 */ /* 0x000fe200078e0003 */
[----:B------:R-:W-:Y:S01]  /*4b60*/  ISETP.GE.AND P3, PT, R236, c[0x0][0x220], PT ;  /* 0x00008800ec007a0c */ /* 0x000fe20003f66270 */
[----:B------:R-:W-:Y:S01]  /*4b70*/  IMAD.MOV.U32 R250, RZ, RZ, c[0x0][0x1a0] ;  /* 0x00006800fffa7624 */ /* 0x000fe200078e00ff */
[----:B------:R-:W-:-:S02]  /*4b80*/  ISETP.GE.AND P2, PT, R242, c[0x0][0x220], PT ;  /* 0x00008800f2007a0c */ /* 0x000fc40003f46270 */
[----:B------:R-:W-:Y:S02]  /*4b90*/  MOV R251, c[0x0][0x1a4] ;  /* 0x0000690000fb7a02 */ /* 0x000fe40000000f00 */
[----:B-1----:R-:W-:-:S05]  /*4ba0*/  LOP3.LUT R13, R13, 0x3, RZ, 0xc0, !PT ;  /* 0x000000030d0d7812 */ /* 0x002fca00078ec0ff */
[----:B------:R-:W-:-:S05]  /*4bb0*/  IMAD R235, R13, -0x2, R235 ;  /* 0xfffffffe0deb7824 */ /* 0x000fca00078e02eb */
[----:B------:R-:W-:Y:S01]  /*4bc0*/  IADD3 R235, R132, R235, -R200 ;  /* 0x000000eb84eb7210 */ /* 0x000fe20007ffe8c8 */
[----:B------:R-:W-:Y:S01]  /*4bd0*/  IMAD.MOV.U32 R132, RZ, RZ, R137 ;  /* 0x000000ffff847224 */ /* 0x000fe200078e0089 */
[----:B------:R-:W-:Y:S05]  /*4be0*/  BRA `(.L_x_991) ;  /* 0x000002d000007947 */ /* 0x000fea0003800000 */
.L_x_993:
        /* <DEDUP_REMOVED lines=9> */
[----:B------:R-:W-:Y:S01]  /*4c80*/  LEA R0, P1, R134, R246, 0x5 ;  /* 0x000000f686007211 */ /* 0x000fe200078228ff */
[----:B------:R-:W-:Y:S02]  /*4c90*/  IMAD.MOV.U32 R141, RZ, RZ, c[0x0][0x198] ;  /* 0x00006600ff8d7624 */ /* 0x000fe400078e00ff */
[----:B------:R-:W-:Y:S01]  /*4ca0*/  IMAD.IADD R3, R135, 0x1, R2 ;  /* 0x0000000187037824 */ /* 0x000fe200078e0202 */
[----:B------:R-:W-:Y:S02]  /*4cb0*/  @!P3 LEA R176, P6, R0, c[0x0][0x168], 0x1 ;  /* 0x00005a0000b0ba11 */ /* 0x000fe400078c08ff */
[----:B------:R-:W-:Y:S02]  /*4cc0*/  IADD3 R2, P0, R136, R0, RZ ;  /* 0x0000000088027210 */ /* 0x000fe40007f1e0ff */
        /* <DEDUP_REMOVED lines=31> */
.L_x_991:
[----:B------:R-:W-:Y:S04]  /*4ec0*/  DEPBAR.LE SB0, 0x0 ;  /* 0x000080000000791a */ /* 0x000fe80000000000 */
[----:B------:R-:W-:Y:S01]  /*4ed0*/  BAR.SYNC.DEFER_BLOCKING 0x0 ;  /* 0x0000000000007b1d */ /* 0x000fe20000010000 */
[----:B------:R-:W-:Y:S01]  /*4ee0*/  SHF.R.S32.HI R0, RZ, 0x1f, R228 ;  /* 0x0000001fff007819 */ /* 0x000fe200000114e4 */
[----:B------:R-:W-:Y:S04]  /*4ef0*/  IMAD.WIDE.U32 R4, R228, c[0x0][0x1a0], RZ ;  /* 0x00006800e4047a25 */ /* 0x000fe800078e00ff */
[----:B------:R-:W-:Y:S04]  /*4f00*/  IMAD R0, R0, c[0x0][0x1a0], RZ ;  /* 0x0000680000007a24 */ /* 0x000fe800078e02ff */
        /* <DEDUP_REMOVED lines=135> */
.L_x_992:
[----:B------:R-:W-:Y:S05]  /*5780*/  IMAD R2, R228, -0x20, R235 ;  /* 0xffffffe0e4027824 */ /* 0x000fea00078e02eb */
[C---:B------:R-:W-:Y:S02]  /*5790*/  IADD3 R3, R2.reuse, 0x8, RZ ;  /* 0x0000000802037810 */ /* 0x040fe40007ffe0ff */
[----:B------:R-:W-:Y:S02]  /*57a0*/  IADD3 R0, R2, 0x7, RZ ;  /* 0x0000000702007810 */ /* 0x000fe40007ffe0ff */
[----:B------:R-:W-:Y:S02]  /*57b0*/  ISETP.GE.AND P0, PT, R3, RZ, PT ;  /* 0x000000ff0300720c */ /* 0x000fe40003f06270 */
[----:B------:R-:W-:Y:S02]  /*57c0*/  ISETP.GE.AND P1, PT, R0, RZ, PT ;  /* 0x000000ff0000720c */ /* 0x000fe40003f26270 */
[C---:B-1----:R-:W-:Y:S02]  /*57d0*/  IADD3 R134, R2.reuse, -0x1, RZ ;  /* 0xffffffff02867810 */ /* 0x042fe40007ffe0ff */
[C---:B------:R-:W-:Y:S02]  /*57e0*/  IADD3 R136, R2.reuse, -0x11, RZ ;  /* 0xffffffef02887810 */ /* 0x040fe40007ffe0ff */
[C---:B------:R-:W-:Y:S02]  /*57f0*/  IADD3 R135, R2.reuse, 0x40, RZ ;  /* 0x0000004002877810 */ /* 0x040fe40007ffe0ff */
[C---:B------:R-:W-:Y:S02]  /*5800*/  IADD3 R141, R2.reuse, 0x30, RZ ;  /* 0x00000030028d7810 */ /* 0x040fe40007ffe0ff */
[C---:B------:R-:W-:Y:S02]  /*5810*/  IADD3 R137, R2.reuse, 0x2f, RZ ;  /* 0x0000002f02897810 */ /* 0x040fe40007ffe0ff */
[C---:B------:R-:W-:Y:S02]  /*5820*/  @!P0 IADD3 R3, -R2.reuse, -0x8, RZ ;  /* 0xfffffff802038810 */ /* 0x040fe40007ffe1ff */
[----:B------:R-:W-:Y:S02]  /*5830*/  @!P1 IADD3 R0, -R2, -0x7, RZ ;  /* 0xfffffff902009810 */ /* 0x000fe40007ffe1ff */
[----:B------:R1:W-:Y:S01]  /*5840*/  I2F R184, R3 ;  /* 0x0000000300b87306 */ /* 0x0003e20000201400 */
[----:B------:R-:W-:Y:S02]  /*5850*/  ISETP.GE.AND P0, PT, R134, RZ, PT ;  /* 0x000000ff8600720c */ /* 0x000fe40003f06270 */
[----:B------:R-:W-:Y:S07]  /*5860*/  IABS R188, R2 ;  /* 0x0000000200bc7213 */ /* 0x000fee0000000000 */
[----:B------:R2:W-:Y:S04]  /*5870*/  I2F R183, R0 ;  /* 0x0000000000b77306 */ /* 0x0005e80000201400 */
[C---:B------:R-:W-:Y:S06]  /*5880*/  @!P0 IADD3 R134, -R2.reuse, 0x1, RZ ;  /* 0x0000000102868810 */ /* 0x040fec0007ffe1ff */
[----:B------:R3:W-:Y:S01]  /*5890*/  I2F R178, R134 ;  /* 0x0000008600b27306 */ /* 0x0007e20000201400 */
[C---:B-1----:R-:W-:Y:S04]  /*58a0*/  IADD3 R3, R2.reuse, -0x8, RZ ;  /* 0xfffffff802037810 */ /* 0x042fe80007ffe0ff */
[----:B------:R-:W-:Y:S05]  /*58b0*/  ISETP.GE.AND P1, PT, R3, RZ, PT ;  /* 0x000000ff0300720c */ /* 0x000fea0003f26270 */
[----:B------:R-:W-:Y:S01]  /*58c0*/  I2F R188, R188 ;  /* 0x000000bc00bc7306 */ /* 0x000fe20000201400 */
[----:B--2---:R-:W-:Y:S04]  /*58d0*/  IADD3 R0, R2, -0x18, RZ ;  /* 0xffffffe802007810 */ /* 0x004fe80007ffe0ff */
[----:B------:R-:W-:Y:S03]  /*58e0*/  ISETP.GE.AND P0, PT, R0, RZ, PT ;  /* 0x000000ff0000720c */ /* 0x000fe60003f06270 */
[C---:B------:R-:W-:Y:S02]  /*58f0*/  @!P1 IADD3 R3, -R2.reuse, 0x8, RZ ;  /* 0x0000000802039810 */ /* 0x040fe40007ffe1ff */
[----:B---3--:R-:W-:Y:S02]  /*5900*/  IADD3 R134, R2, -0x9, RZ ;  /* 0xfffffff702867810 */ /* 0x008fe40007ffe0ff */
[----:B------:R1:W-:Y:S02]  /*5910*/  I2F R177, R3 ;  /* 0x0000000300b17306 */ /* 0x0003e40000201400 */
[----:B------:R-:W-:Y:S04]  /*5920*/  ISETP.GE.AND P1, PT, R134, RZ, PT ;  /* 0x000000ff8600720c */ /* 0x000fe80003f26270 */
[C---:B------:R-:W-:Y:S04]  /*5930*/  @!P0 IADD3 R0, -R2.reuse, 0x18, RZ ;  /* 0x0000001802008810 */ /* 0x040fe80007ffe1ff */
[----:B------:R2:W-:Y:S05]  /*5940*/  I2F R186, R0 ;  /* 0x0000000000ba7306 */ /* 0x0005ea0000201400 */
[C---:B------:R-:W-:Y:S05]  /*5950*/  @!P1 IADD3 R134, -R2.reuse, 0x9, RZ ;  /* 0x0000000902869810 */ /* 0x040fea0007ffe1ff */
[----:B------:R-:W3:Y:S01]  /*5960*/  I2F R176, R134 ;  /* 0x0000008600b07306 */ /* 0x000ee20000201400 */
[C---:B-1----:R-:W-:Y:S04]  /*5970*/  IADD3 R3, R2.reuse, -0x19, RZ ;  /* 0xffffffe702037810 */ /* 0x042fe80007ffe0ff */
[----:B------:R-:W-:Y:S02]  /*5980*/  ISETP.GE.AND P0, PT, R3, RZ, PT ;  /* 0x000000ff0300720c */ /* 0x000fe40003f06270 */
[----:B--2---:R-:W-:Y:S04]  /*5990*/  IADD3 R0, R2, -0x10, RZ ;  /* 0xfffffff002007810 */ /* 0x004fe80007ffe0ff */
[----:B------:R-:W-:Y:S07]  /*59a0*/  ISETP.GE.AND P1, PT, R0, RZ, PT ;  /* 0x000000ff0000720c */ /* 0x000fee0003f26270 */
[----:B------:R-:W-:Y:S02]  /*59b0*/  @!P0 IADD3 R3, -R2, 0x19, RZ ;  /* 0x0000001902038810 */ /* 0x000fe40007ffe1ff */
[----:B------:R-:W-:Y:S01]  /*59c0*/  ISETP.GE.AND P0, PT, R136, RZ, PT ;  /* 0x000000ff8800720c */ /* 0x000fe20003f06270 */
[-C--:B---3--:R-:W-:Y:S01]  /*59d0*/  FFMA.FTZ R17, R176, -R133.reuse, R17 ;  /* 0x80000085b0117223 */ /* 0x088fe20000010011 */
[----:B------:R1:W2:Y:S01]  /*59e0*/  I2F R185, R3 ;  /* 0x0000000300b97306 */ /* 0x0002a20000201400 */
[----:B------:R-:W-:Y:S01]  /*59f0*/  IADD3 R134, R2, 0x3f, RZ ;  /* 0x0000003f02867810 */ /* 0x000fe20007ffe0ff */
[-C--:B------:R-:W-:Y:S02]  /*5a00*/  FFMA.FTZ R23, R176, -R133.reuse, R23 ;  /* 0x80000085b0177223 */ /* 0x080fe40000010017 */
[-C--:B------:R-:W-:Y:S01]  /*5a10*/  FFMA.FTZ R4, R188, -R133.reuse, R4 ;  /* 0x80000085bc047223 */ /* 0x080fe20000010004 */
[----:B------:R-:W-:Y:S01]  /*5a20*/  @!P1 IADD3 R0, -R2, 0x10, RZ ;  /* 0x0000001002009810 */ /* 0x000fe20007ffe1ff */
[-C--:B------:R-:W-:Y:S01]  /*5a30*/  FFMA.FTZ R5, R178, -R133.reuse, R5 ;  /* 0x80000085b2057223 */ /* 0x080fe20000010005 */
[----:B------:R-:W-:Y:S01]  /*5a40*/  ISETP.GE.AND P1, PT, R135, RZ, PT ;  /* 0x000000ff8700720c */ /* 0x000fe20003f26270 */
[-C--:B------:R-:W-:Y:S02]  /*5a50*/  FFMA.FTZ R16, R177, -R133.reuse, R16 ;  /* 0x80000085b1107223 */ /* 0x080fe40000010010 */
[----:B------:R3:W4:Y:S01]  /*5a60*/  I2F R143, R0 ;  /* 0x00000000008f7306 */ /* 0x0007220000201400 */
[----:B------:R-:W-:Y:S01]  /*5a70*/  @!P0 IADD3 R136, -R2, 0x11, RZ ;  /* 0x0000001102888810 */ /* 0x000fe20007ffe1ff */
[-C--:B------:R-:W-:Y:S01]  /*5a80*/  FFMA.FTZ R6, R184, -R133.reuse, R6 ;  /* 0x80000085b8067223 */ /* 0x080fe20000010006 */
[----:B------:R-:W-:Y:S01]  /*5a90*/  ISETP.GE.AND P0, PT, R134, RZ, PT ;  /* 0x000000ff8600720c */ /* 0x000fe20003f06270 */
[-C--:B------:R-:W-:Y:S02]  /*5aa0*/  FFMA.FTZ R7, R183, -R133.reuse, R7 ;  /* 0x80000085b7077223 */ /* 0x080fe40000010007 */
[-C--:B------:R-:W-:Y:S02]  /*5ab0*/  FFMA.FTZ R18, R188, -R133.reuse, R18 ;  /* 0x80000085bc127223 */ /* 0x080fe40000010012 */
[-C--:B------:R-:W-:Y:S02]  /*5ac0*/  FFMA.FTZ R19, R178, -R133.reuse, R19 ;  /* 0x80000085b2137223 */ /* 0x080fe40000010013 */
[----:B------:R-:W5:Y:S01]  /*5ad0*/  I2F R142, R136 ;  /* 0x00000088008e7306 */ /* 0x000f620000201400 */
[----:B------:R-:W-:Y:S01]  /*5ae0*/  @!P1 IADD3 R135, -R2, -0x40, RZ ;  /* 0xffffffc002879810 */ /* 0x000fe20007ffe1ff */
[-C--:B------:R-:W-:Y:S01]  /*5af0*/  FFMA.FTZ R32, R186, -R133.reuse, R32 ;  /* 0x80000085ba207223 */ /* 0x080fe20000010020 */
[C---:B-1----:R-:W-:Y:S01]  /*5b00*/  IADD3 R3, R2.reuse, 0x38, RZ ;  /* 0x0000003802037810 */ /* 0x042fe20007ffe0ff */
[-C--:B------:R-:W-:Y:S02]  /*5b10*/  FFMA.FTZ R22, R177, -R133.reuse, R22 ;  /* 0x80000085b1167223 */ /* 0x080fe40000010016 */
[C---:B------:R-:W-:Y:S01]  /*5b20*/  @!P0 IADD3 R134, -R2.reuse, -0x3f, RZ ;  /* 0xffffffc102868810 */ /* 0x040fe20007ffe1ff */
[-C--:B--2---:R-:W-:Y:S01]  /*5b30*/  FFMA.FTZ R33, R185, -R133.reuse, R33 ;  /* 0x80000085b9217223 */ /* 0x084fe20000010021 */
[----:B------:R-:W-:Y:S02]  /*5b40*/  ISETP.GE.AND P1, PT, R3, RZ, PT ;  /* 0x000000ff0300720c */ /* 0x000fe40003f26270 */
[----:B------:R-:W1:Y:S01]  /*5b50*/  I2F R180, R134 ;  /* 0x0000008600b47306 */ /* 0x000e620000201400 */
[----:B---3--:R-:W-:Y:S01]  /*5b60*/  IADD3 R0, R2, 0x37, RZ ;  /* 0x0000003702007810 */ /* 0x008fe20007ffe0ff */
[CC--:B----4-:R-:W-:Y:S02]  /*5b70*/  FFMA.FTZ R20, R143.reuse, -R133.reuse, R20 ;  /* 0x800000858f147223 */ /* 0x0d0fe40000010014 */
[-C--:B------:R-:W-:Y:S01]  /*5b80*/  FFMA.FTZ R34, R143, -R133.reuse, R34 ;  /* 0x800000858f227223 */ /* 0x080fe20000010022 */
[----:B------:R-:W-:Y:S05]  /*5b90*/  ISETP.GE.AND P0, PT, R0, RZ, PT ;  /* 0x000000ff0000720c */ /* 0x000fea0003f06270 */
[----:B------:R2:W3:Y:S01]  /*5ba0*/  I2F R181, R135 ;  /* 0x0000008700b57306 */ /* 0x0004e20000201400 */
[----:B------:R-:W-:Y:S02]  /*5bb0*/  @!P1 IADD3 R3, -R2, -0x38, RZ ;  /* 0xffffffc802039810 */ /* 0x000fe40007ffe1ff */
[----:B------:R-:W-:Y:S01]  /*5bc0*/  ISETP.GE.AND P1, PT, R141, RZ, PT ;  /* 0x000000ff8d00720c */ /* 0x000fe20003f26270 */
[-C--:B-----5:R-:W-:Y:S01]  /*5bd0*/  FFMA.FTZ R35, R142, -R133.reuse, R35 ;  /* 0x800000858e237223 */ /* 0x0a0fe20000010023 */
[----:B------:R-:W-:Y:S01]  /*5be0*/  IADD3 R136, R2, 0x28, RZ ;  /* 0x0000002802887810 */ /* 0x000fe20007ffe0ff */
[-C--:B------:R-:W-:Y:S03]  /*5bf0*/  FFMA.FTZ R21, R142, -R133.reuse, R21 ;  /* 0x800000858e157223 */ /* 0x080fe60000010015 */
[----:B------:R-:W-:Y:S01]  /*5c00*/  ISETP.GE.AND P6, PT, R136, RZ, PT ;  /* 0x000000ff8800720c */ /* 0x000fe20003fc6270 */
[----:B------:R4:W5:Y:S01]  /*5c10*/  I2F R182, R3 ;  /* 0x0000000300b67306 */ /* 0x0009620000201400 */
[----:B------:R-:W-:Y:S02]  /*5c20*/  @!P0 IADD3 R0, -R2, -0x37, RZ ;  /* 0xffffffc902008810 */ /* 0x000fe40007ffe1ff */
[----:B------:R-:W-:Y:S01]  /*5c30*/  ISETP.GE.AND P0, PT, R137, RZ, PT ;  /* 0x000000ff8900720c */ /* 0x000fe20003f06270 */
[-C--:B-1----:R-:W-:Y:S01]  /*5c40*/  FFMA.FTZ R9, R180, -R133.reuse, R9 ;  /* 0x80000085b4097223 */ /* 0x082fe20000010009 */
[----:B------:R-:W-:Y:S01]  /*5c50*/  IADD3 R134, R2, 0x48, RZ ;  /* 0x0000004802867810 */ /* 0x000fe20007ffe0ff */
[-C--:B------:R-:W-:Y:S01]  /*5c60*/  FFMA.FTZ R15, R180, -R133.reuse, R15 ;  /* 0x80000085b40f7223 */ /* 0x080fe2000001000f */
[----:B------:R-:W-:Y:S02]  /*5c70*/  @!P1 IADD3 R141, -R2, -0x30, RZ ;  /* 0xffffffd0028d9810 */ /* 0x000fe40007ffe1ff */
[----:B------:R-:W-:Y:S01]  /*5c80*/  ISETP.GE.AND P1, PT, R134, RZ, PT ;  /* 0x000000ff8600720c */ /* 0x000fe20003f26270 */
[----:B------:R-:W1:Y:S02]  /*5c90*/  I2F R179, R0 ;  /* 0x0000000000b37306 */ /* 0x000e640000201400 */
[C---:B------:R-:W-:Y:S02]  /*5ca0*/  @!P6 IADD3 R136, -R2.reuse, -0x28, RZ ;  /* 0xffffffd80288e810 */ /* 0x040fe40007ffe1ff */
[C---:B--2---:R-:W-:Y:S01]  /*5cb0*/  IADD3 R135, R2.reuse, 0x27, RZ ;  /* 0x0000002702877810 */ /* 0x044fe20007ffe0ff */
[CC--:B---3--:R-:W-:Y:S01]  /*5cc0*/  FFMA.FTZ R8, R181.reuse, -R133.reuse, R8 ;  /* 0x80000085b5087223 */ /* 0x0c8fe20000010008 */
[C---:B------:R-:W-:Y:S01]  /*5cd0*/  @!P0 IADD3 R137, -R2.reuse, -0x2f, RZ ;  /* 0xffffffd102898810 */ /* 0x040fe20007ffe1ff */
[-C--:B------:R-:W-:Y:S01]  /*5ce0*/  FFMA.FTZ R14, R181, -R133.reuse, R14 ;  /* 0x80000085b50e7223 */ /* 0x080fe2000001000e */
[----:B------:R-:W-:Y:S02]  /*5cf0*/  ISETP.GE.AND P5, PT, R135, RZ, PT ;  /* 0x000000ff8700720c */ /* 0x000fe40003fa6270 */
[----:B------:R-:W2:Y:S02]  /*5d00*/  I2F R0, R137 ;  /* 0x0000008900007306 */ /* 0x000ea40000201400 */
[C---:B------:R-:W-:Y:S02]  /*5d10*/  @!P1 IADD3 R134, -R2.reuse, -0x48, RZ ;  /* 0xffffffb802869810 */ /* 0x040fe40007ffe1ff */
[----:B----4-:R-:W-:Y:S01]  /*5d20*/  IADD3 R3, R2, 0x47, RZ ;  /* 0x0000004702037810 */ /* 0x010fe20007ffe0ff */
[CC--:B-----5:R-:W-:Y:S02]  /*5d30*/  FFMA.FTZ R12, R182.reuse, -R133.reuse, R12 ;  /* 0x80000085b60c7223 */ /* 0x0e0fe4000001000c */
[-C--:B------:R-:W-:Y:S01]  /*5d40*/  FFMA.FTZ R26, R182, -R133.reuse, R26 ;  /* 0x80000085b61a7223 */ /* 0x080fe2000001001a */
[----:B------:R-:W-:Y:S01]  /*5d50*/  ISETP.GE.AND P0, PT, R3, RZ, PT ;  /* 0x000000ff0300720c */ /* 0x000fe20003f06270 */
[----:B------:R-:W-:Y:S01]  /*5d60*/  LDSM.16.MT88.4 R180, [R215+0xa000] ;  /* 0x00a00000d7b4783b */ /* 0x000fe20000004200 */
[----:B------:R3:W4:Y:S01]  /*5d70*/  I2F R176, R134 ;  /* 0x0000008600b07306 */ /* 0x0007220000201400 */
[C---:B------:R-:W-:Y:S01]  /*5d80*/  @!P5 IADD3 R135, -R2.reuse, -0x27, RZ ;  /* 0xffffffd90287d810 */ /* 0x040fe20007ffe1ff */
[CC--:B-1----:R-:W-:Y:S02]  /*5d90*/  FFMA.FTZ R13, R179.reuse, -R133.reuse, R13 ;  /* 0x80000085b30d7223 */ /* 0x0c2fe4000001000d */
[-C--:B------:R-:W-:Y:S06]  /*5da0*/  FFMA.FTZ R27, R179, -R133.reuse, R27 ;  /* 0x80000085b31b7223 */ /* 0x080fec000001001b */
[----:B------:R-:W1:Y:S01]  /*5db0*/  I2F R187, R136 ;  /* 0x0000008800bb7306 */ /* 0x000e620000201400 */
[----:B------:R-:W-:Y:S02]  /*5dc0*/  @!P0 IADD3 R3, -R2, -0x47, RZ ;  /* 0xffffffb902038810 */ /* 0x000fe40007ffe1ff */
[----:B------:R-:W-:Y:S01]  /*5dd0*/  FMNMX.FTZ R2, R4, R132, !PT ;  /* 0x0000008404027209 */ /* 0x000fe20007810000 */
[CC--:B--2---:R-:W-:Y:S02]  /*5de0*/  FFMA.FTZ R25, R0.reuse, -R133.reuse, R25 ;  /* 0x8000008500197223 */ /* 0x0c4fe40000010019 */
[-C--:B------:R-:W-:Y:S04]  /*5df0*/  FFMA.FTZ R31, R0, -R133.reuse, R31 ;  /* 0x80000085001f7223 */ /* 0x080fe8000001001f */
[----:B------:R2:W5:Y:S01]  /*5e00*/  I2F R142, R3 ;  /* 0x00000003008e7306 */ /* 0x0005620000201400 */
[----:B---3--:R-:W-:Y:S01]  /*5e10*/  FMNMX.FTZ R134, R5, R2, !PT ;  /* 0x0000000205867209 */ /* 0x008fe20007810000 */
[-C--:B----4-:R-:W-:Y:S01]  /*5e20*/  FFMA.FTZ R10, R176, -R133.reuse, R10 ;  /* 0x80000085b00a7223 */ /* 0x090fe2000001000a */
[----:B------:R-:W-:Y:S01]  /*5e30*/  FMNMX.FTZ R2, R6, R138, !PT ;  /* 0x0000008a06027209 */ /* 0x000fe20007810000 */
[----:B------:R-:W-:Y:S01]  /*5e40*/  LDSM.16.MT88.4 R176, [R213+0xa000] ;  /* 0x00a00000d5b0783b */ /* 0x000fe20000004200 */
[----:B------:R-:W-:Y:S02]  /*5e50*/  FMNMX.FTZ R134, R16, R134, !PT ;  /* 0x0000008610867209 */ /* 0x000fe40007810000 */
[----:B------:R-:W-:Y:S03]  /*5e60*/  FMNMX.FTZ R2, R7, R2, !PT ;  /* 0x0000000207027209 */ /* 0x000fe60007810000 */
[----:B------:R-:W3:Y:S01]  /*5e70*/  I2F R136, R135 ;  /* 0x0000008700887306 */ /* 0x000ee20000201400 */
[----:B------:R-:W-:Y:S02]  /*5e80*/  FMNMX.FTZ R134, R17, R134, !PT ;  /* 0x0000008611867209 */ /* 0x000fe40007810000 */
[----:B------:R-:W-:Y:S01]  /*5e90*/  FMNMX.FTZ R2, R18, R2, !PT ;  /* 0x0000000212027209 */ /* 0x000fe20007810000 */
[-C--:B-1----:R-:W-:Y:S03]  /*5ea0*/  FFMA.FTZ R28, R187, -R133.reuse, R28 ;  /* 0x80000085bb1c7223 */ /* 0x082fe6000001001c */
[----:B------:R-:W-:Y:S03]  /*5eb0*/  FMNMX.FTZ R2, R19, R2, !PT ;  /* 0x0000000213027209 */ /* 0x000fe60007810000 */
[----:B------:R-:W1:Y:S01]  /*5ec0*/  I2F R141, R141 ;  /* 0x0000008d008d7306 */ /* 0x000e620000201400 */
[----:B------:R-:W-:Y:S02]  /*5ed0*/  FMNMX.FTZ R2, R22, R2, !PT ;  /* 0x0000000216027209 */ /* 0x000fe40007810000 */
[----:B--2---:R-:W-:Y:S01]  /*5ee0*/  FMNMX.FTZ R3, R20, R134, !PT ;  /* 0x0000008614037209 */ /* 0x004fe20007810000 */
[----:B-----5:R-:W-:Y:S01]  /*5ef0*/  FFMA.FTZ R11, R142, -R133, R11 ;  /* 0x800000858e0b7223 */ /* 0x020fe2000001000b */
[----:B------:R-:W-:Y:S02]  /*5f00*/  FMNMX.FTZ R2, R23, R2, !PT ;  /* 0x0000000217027209 */ /* 0x000fe40007810000 */
[----:B------:R-:W-:Y:S02]  /*5f10*/  FMNMX.FTZ R3, R21, R3, !PT ;  /* 0x0000000315037209 */ /* 0x000fe40007810000 */
[----:B------:R-:W-:Y:S02]  /*5f20*/  FMNMX.FTZ R2, R34, R2, !PT ;  /* 0x0000000222027209 */ /* 0x000fe40007810000 */
[----:B------:R-:W-:Y:S02]  /*5f30*/  FMNMX.FTZ R137, R32, R3, !PT ;  /* 0x0000000320897209 */ /* 0x000fe40007810000 */
[----:B------:R-:W-:Y:S01]  /*5f40*/  FMNMX.FTZ R2, R35, R2, !PT ;  /* 0x0000000223027209 */ /* 0x000fe20007810000 */
[----:B---3--:R-:W-:Y:S01]  /*5f50*/  FFMA.FTZ R29, R136, -R133, R29 ;  /* 0x80000085881d7223 */ /* 0x008fe2000001001d */
[----:B------:R-:W-:Y:S02]  /*5f60*/  FMNMX.FTZ R137, R33, R137, !PT ;  /* 0x0000008921897209 */ /* 0x000fe40007810000 */
[----:B------:R-:W-:Y:S01]  /*5f70*/  FMNMX.FTZ R135, R8, R139, !PT ;  /* 0x0000008b08877209 */ /* 0x000fe20007810000 */
[----:B------:R-:W2:Y:S01]  /*5f80*/  SHFL.BFLY PT, R136, R2, 0x2, 0x1f ;  /* 0x0c401f0002887f89 */ /* 0x000ea200000e0000 */
[----:B------:R-:W-:Y:S02]  /*5f90*/  FMNMX.FTZ R3, R10, R140, !PT ;  /* 0x0000008c0a037209 */ /* 0x000fe40007810000 */
[----:B------:R-:W-:Y:S02]  /*5fa0*/  FMNMX.FTZ R135, R9, R135, !PT ;  /* 0x0000008709877209 */ /* 0x000fe40007810000 */
[----:B------:R-:W-:Y:S01]  /*5fb0*/  FMNMX.FTZ R3, R11, R3, !PT ;  /* 0x000000030b037209 */ /* 0x000fe20007810000 */
[C---:B-1----:R-:W-:Y:S01]  /*5fc0*/  FFMA.FTZ R24, R141.reuse, -R133, R24 ;  /* 0x800000858d187223 */ /* 0x042fe20000010018 */
[----:B------:R-:W-:Y:S01]  /*5fd0*/  FMNMX.FTZ R135, R12, R135, !PT ;  /* 0x000000870c877209 */ /* 0x000fe20007810000 */
[----:B------:R-:W1:Y:S01]  /*5fe0*/  SHFL.BFLY PT, R134, R137, 0x2, 0x1f ;  /* 0x0c401f0089867f89 */ /* 0x000e6200000e0000 */
[----:B------:R-:W-:Y:S01]  /*5ff0*/  FMNMX.FTZ R3, R14, R3, !PT ;  /* 0x000000030e037209 */ /* 0x000fe20007810000 */
[----:B------:R-:W-:Y:S01]  /*6000*/  FFMA.FTZ R30, R141, -R133, R30 ;  /* 0x800000858d1e7223 */ /* 0x000fe2000001001e */
[----:B------:R-:W-:Y:S02]  /*6010*/  FMNMX.FTZ R135, R13, R135, !PT ;  /* 0x000000870d877209 */ /* 0x000fe40007810000 */
[----:B------:R-:W-:Y:S02]  /*6020*/  FMNMX.FTZ R3, R15, R3, !PT ;  /* 0x000000030f037209 */ /* 0x000fe40007810000 */
[----:B------:R-:W-:Y:S04]  /*6030*/  FMNMX.FTZ R135, R24, R135, !PT ;  /* 0x0000008718877209 */ /* 0x000fe80007810000 */
[----:B------:R-:W-:Y:S04]  /*6040*/  FMNMX.FTZ R135, R25, R135, !PT ;  /* 0x0000008719877209 */ /* 0x000fe80007810000 */
[----:B------:R-:W-:Y:S02]  /*6050*/  FMNMX.FTZ R135, R28, R135, !PT ;  /* 0x000000871c877209 */ /* 0x000fe40007810000 */
[----:B--2---:R-:W-:Y:S02]  /*6060*/  FMNMX.FTZ R136, R2, R136, !PT ;  /* 0x0000008802887209 */ /* 0x004fe40007810000 */
[----:B------:R-:W-:Y:S02]  /*6070*/  FMNMX.FTZ R2, R26, R3, !PT ;  /* 0x000000031a027209 */ /* 0x000fe40007810000 */
[----:B------:R-:W-:Y:S02]  /*6080*/  FMNMX.FTZ R135, R29, R135, !PT ;  /* 0x000000871d877209 */ /* 0x000fe40007810000 */
[----:B------:R-:W-:Y:S02]  /*6090*/  FMNMX.FTZ R2, R27, R2, !PT ;  /* 0x000000021b027209 */ /* 0x000fe40007810000 */
[----:B-1----:R-:W-:Y:S01]  /*60a0*/  FMNMX.FTZ R137, R137, R134, !PT ;  /* 0x0000008689897209 */ /* 0x002fe20007810000 */
[----:B------:R-:W1:Y:S01]  /*60b0*/  SHFL.BFLY PT, R143, R135, 0x2, 0x1f ;  /* 0x0c401f00878f7f89 */ /* 0x000e6200000e0000 */
[----:B------:R-:W-:Y:S04]  /*60c0*/  FMNMX.FTZ R0, R30, R2, !PT ;  /* 0x000000021e007209 */ /* 0x000fe80007810000 */
[----:B------:R-:W-:Y:S03]  /*60d0*/  FMNMX.FTZ R2, R31, R0, !PT ;  /* 0x000000001f027209 */ /* 0x000fe60007810000 */
[----:B------:R-:W2:Y:S08]  /*60e0*/  SHFL.BFLY PT, R142, R137, 0x1, 0x1f ;  /* 0x0c201f00898e7f89 */ /* 0x000eb000000e0000 */
[----:B------:R-:W3:Y:S08]  /*60f0*/  SHFL.BFLY PT, R134, R136, 0x1, 0x1f ;  /* 0x0c201f0088867f89 */ /* 0x000ef000000e0000 */
[----:B------:R-:W-:Y:S01]  /*6100*/  SHFL.BFLY PT, R3, R2, 0x2, 0x1f ;  /* 0x0c401f0002037f89 */ /* 0x000fe200000e0000 */
[----:B-1----:R-:W-:Y:S02]  /*6110*/  FMNMX.FTZ R135, R135, R143, !PT ;  /* 0x0000008f87877209 */ /* 0x002fe40007810000 */
[----:B--2---:R-:W-:Y:S05]  /*6120*/  FMNMX.FTZ R137, R137, R142, !PT ;  /* 0x0000008e89897209 */ /* 0x004fea0007810000 */
[----:B------:R-:W1:Y:S01]  /*6130*/  SHFL.BFLY PT, R141, R135, 0x1, 0x1f ;  /* 0x0c201f00878d7f89 */ /* 0x000e6200000e0000 */
[C---:B------:R-:W-:Y:S01]  /*6140*/  FSETP.NEU.FTZ.AND P0, PT, R137.reuse, -INF , PT ;  /* 0xff8000008900780b */ /* 0x040fe20003f1d000 */
[----:B------:R-:W-:Y:S01]  /*6150*/  FADD.FTZ R0, -R137, R132 ;  /* 0x0000008489007221 */ /* 0x000fe20000010100 */
[----:B---3--:R-:W-:Y:S03]  /*6160*/  FMNMX.FTZ R136, R136, R134, !PT ;  /* 0x0000008688887209 */ /* 0x008fe60007810000 */
[----:B------:R-:W-:Y:S04]  /*6170*/  FMUL.FTZ R0, R0, c[0x0][0x23c] ;  /* 0x00008f0000007a20 */ /* 0x000fe80000410000 */
[----:B------:R2:W3:Y:S01]  /*6180*/  MUFU.EX2 R134, R0 ;  /* 0x0000000000867308 */ /* 0x0004e20000000800 */
[----:B-1----:R-:W-:Y:S05]  /*6190*/  FMNMX.FTZ R135, R135, R141, !PT ;  /* 0x0000008d87877209 */ /* 0x002fea0007810000 */
[----:B------:R-:W-:Y:S02]  /*61a0*/  FMUL.FTZ R184, R135, c[0x0][0x23c] ;  /* 0x00008f0087b87a20 */ /* 0x000fe40000410000 */
[----:B--2---:R-:W-:Y:S02]  /*61b0*/  FADD.FTZ R0, -R136, R138 ;  /* 0x0000008a88007221 */ /* 0x004fe40000010100 */
[----:B------:R-:W-:Y:S02]  /*61c0*/  FMUL.FTZ R138, R137, c[0x0][0x23c] ;  /* 0x00008f00898a7a20 */ /* 0x000fe40000410000 */
[----:B------:R-:W-:Y:S01]  /*61d0*/  FMUL.FTZ R132, R0, c[0x0][0x23c] ;  /* 0x00008f0000847a20 */ /* 0x000fe20000410000 */
[----:B------:R-:W-:Y:S01]  /*61e0*/  FMNMX.FTZ R0, R2, R3, !PT ;  /* 0x0000000302007209 */ /* 0x000fe20007810000 */
[----:B------:R-:W-:Y:S01]  /*61f0*/  FADD.FTZ R2, -R135, R139 ;  /* 0x0000008b87027221 */ /* 0x000fe20000010100 */
[----:B------:R-:W-:Y:S01]  /*6200*/  FSEL R138, R138, RZ, P0 ;  /* 0x000000ff8a8a7208 */ /* 0x000fe20000000000 */
[C---:B------:R-:W-:Y:S01]  /*6210*/  FMUL.FTZ R139, R136.reuse, c[0x0][0x23c] ;  /* 0x00008f00888b7a20 */ /* 0x040fe20000410000 */
[----:B------:R-:W-:Y:S01]  /*6220*/  FSETP.NEU.FTZ.AND P0, PT, R136, -INF , PT ;  /* 0xff8000008800780b */ /* 0x000fe20003f1d000 */
[----:B------:R-:W1:Y:S01]  /*6230*/  SHFL.BFLY PT, R3, R0, 0x1, 0x1f ;  /* 0x0c201f0000037f89 */ /* 0x000e6200000e0000 */
[----:B------:R-:W-:Y:S01]  /*6240*/  MUFU.EX2 R132, R132 ;  /* 0x0000008400847308 */ /* 0x000fe20000000800 */
[--C-:B------:R-:W-:Y:S01]  /*6250*/  FFMA.FTZ R4, R4, c[0x0][0x23c], -R138.reuse ;  /* 0x00008f0004047a23 */ /* 0x100fe2000001088a */
[----:B------:R-:W-:Y:S01]  /*6260*/  FSEL R139, R139, RZ, P0 ;  /* 0x000000ff8b8b7208 */ /* 0x000fe20000000000 */
[--C-:B------:R-:W-:Y:S01]  /*6270*/  FFMA.FTZ R5, R5, c[0x0][0x23c], -R138.reuse ;  /* 0x00008f0005057a23 */ /* 0x100fe2000001088a */
[----:B------:R-:W-:Y:S01]  /*6280*/  FSETP.NEU.FTZ.AND P0, PT, R135, -INF , PT ;  /* 0xff8000008700780b */ /* 0x000fe20003f1d000 */
[--C-:B------:R-:W-:Y:S02]  /*6290*/  FFMA.FTZ R16, R16, c[0x0][0x23c], -R138.reuse ;  /* 0x00008f0010107a23 */ /* 0x100fe4000001088a */
[----:B------:R-:W-:Y:S01]  /*62a0*/  FFMA.FTZ R17, R17, c[0x0][0x23c], -R138 ;  /* 0x00008f0011117a23 */ /* 0x000fe2000001088a */
[----:B------:R-:W-:Y:S01]  /*62b0*/  FSEL R184, R184, RZ, P0 ;  /* 0x000000ffb8b87208 */ /* 0x000fe20000000000 */
[--C-:B------:R-:W-:Y:S01]  /*62c0*/  FFMA.FTZ R6, R6, c[0x0][0x23c], -R139.reuse ;  /* 0x00008f0006067a23 */ /* 0x100fe2000001088b */
[----:B------:R2:W-:Y:S01]  /*62d0*/  MUFU.EX2 R210, R4 ;  /* 0x0000000400d27308 */ /* 0x0005e20000000800 */
[--C-:B------:R-:W-:Y:S02]  /*62e0*/  FFMA.FTZ R7, R7, c[0x0][0x23c], -R139.reuse ;  /* 0x00008f0007077a23 */ /* 0x100fe4000001088b */
[--C-:B------:R-:W-:Y:S02]  /*62f0*/  FFMA.FTZ R18, R18, c[0x0][0x23c], -R139.reuse ;  /* 0x00008f0012127a23 */ /* 0x100fe4000001088b */
[----:B------:R-:W-:Y:S02]  /*6300*/  FFMA.FTZ R19, R19, c[0x0][0x23c], -R139 ;  /* 0x00008f0013137a23 */ /* 0x000fe4000001088b */
[----:B------:R-:W-:Y:S02]  /*6310*/  FMUL.FTZ R2, R2, c[0x0][0x23c] ;  /* 0x00008f0002027a20 */ /* 0x000fe40000410000 */
[--C-:B------:R-:W-:Y:S01]  /*6320*/  FFMA.FTZ R12, R12, c[0x0][0x23c], -R184.reuse ;  /* 0x00008f000c0c7a23 */ /* 0x100fe200000108b8 */
[----:B------:R-:W4:Y:S01]  /*6330*/  MUFU.EX2 R211, R5 ;  /* 0x0000000500d37308 */ /* 0x000f220000000800 */
[--C-:B------:R-:W-:Y:S01]  /*6340*/  FFMA.FTZ R13, R13, c[0x0][0x23c], -R184.reuse ;  /* 0x00008f000d0d7a23 */ /* 0x100fe200000108b8 */
[----:B-1----:R-:W-:Y:S01]  /*6350*/  FMNMX.FTZ R3, R0, R3, !PT ;  /* 0x0000000300037209 */ /* 0x002fe20007810000 */
[--C-:B------:R-:W-:Y:S02]  /*6360*/  FFMA.FTZ R8, R8, c[0x0][0x23c], -R184.reuse ;  /* 0x00008f0008087a23 */ /* 0x100fe400000108b8 */
[----:B------:R-:W-:Y:S01]  /*6370*/  FFMA.FTZ R9, R9, c[0x0][0x23c], -R184 ;  /* 0x00008f0009097a23 */ /* 0x000fe200000108b8 */
[C---:B------:R-:W-:Y:S01]  /*6380*/  FSETP.NEU.FTZ.AND P0, PT, R3.reuse, -INF , PT ;  /* 0xff8000000300780b */ /* 0x040fe20003f1d000 */
[C---:B------:R-:W-:Y:S02]  /*6390*/  FMUL.FTZ R185, R3.reuse, c[0x0][0x23c] ;  /* 0x00008f0003b97a20 */ /* 0x040fe40000410000 */
[----:B------:R-:W-:Y:S01]  /*63a0*/  FADD.FTZ R0, -R3, R140 ;  /* 0x0000008c03007221 */ /* 0x000fe20000010100 */
[----:B------:R1:W-:Y:S01]  /*63b0*/  MUFU.EX2 R230, R16 ;  /* 0x0000001000e67308 */ /* 0x0003e20000000800 */
[----:B---3--:R-:W-:Y:S01]  /*63c0*/  FMUL.FTZ R36, R134, R36 ;  /* 0x0000002486247220 */ /* 0x008fe20000410000 */
[----:B------:R-:W-:Y:S01]  /*63d0*/  FSEL R185, R185, RZ, P0 ;  /* 0x000000ffb9b97208 */ /* 0x000fe20000000000 */
[----:B------:R-:W-:Y:S02]  /*63e0*/  FMUL.FTZ R0, R0, c[0x0][0x23c] ;  /* 0x00008f0000007a20 */ /* 0x000fe40000410000 */
[----:B--2---:R-:W-:Y:S02]  /*63f0*/  FMUL.FTZ R4, R134, R148 ;  /* 0x0000009486047220 */ /* 0x004fe40000410000 */
[--C-:B------:R-:W-:Y:S02]  /*6400*/  FFMA.FTZ R14, R14, c[0x0][0x23c], -R185.reuse ;  /* 0x00008f000e0e7a23 */ /* 0x100fe400000108b9 */
[--C-:B------:R-:W-:Y:S01]  /*6410*/  FFMA.FTZ R15, R15, c[0x0][0x23c], -R185.reuse ;  /* 0x00008f000f0f7a23 */ /* 0x100fe200000108b9 */
[----:B------:R-:W2:Y:S01]  /*6420*/  MUFU.EX2 R229, R17 ;  /* 0x0000001100e57308 */ /* 0x000ea20000000800 */
[--C-:B------:R-:W-:Y:S02]  /*6430*/  FFMA.FTZ R10, R10, c[0x0][0x23c], -R185.reuse ;  /* 0x00008f000a0a7a23 */ /* 0x100fe400000108b9 */
[----:B------:R-:W-:Y:S01]  /*6440*/  FFMA.FTZ R11, R11, c[0x0][0x23c], -R185 ;  /* 0x00008f000b0b7a23 */ /* 0x000fe200000108b9 */
[----:B----4-:R-:W-:Y:S01]  /*6450*/  F2FP.BF16.PACK_AB R140, R211, R210 ;  /* 0x000000d2d38c723e */ /* 0x010fe200000010ff */
[C---:B------:R-:W-:Y:S02]  /*6460*/  FMUL.FTZ R5, R134.reuse, R149 ;  /* 0x0000009586057220 */ /* 0x040fe40000410000 */
[----:B------:R-:W-:Y:S02]  /*6470*/  FMUL.FTZ R37, R134, R37 ;  /* 0x0000002586257220 */ /* 0x000fe40000410000 */
[C---:B------:R-:W-:Y:S01]  /*6480*/  FMUL.FTZ R38, R132.reuse, R38 ;  /* 0x0000002684267220 */ /* 0x040fe20000410000 */
[----:B------:R3:W-:Y:S01]  /*6490*/  MUFU.EX2 R206, R6 ;  /* 0x0000000600ce7308 */ /* 0x0007e20000000800 */
[----:B------:R-:W-:Y:S02]  /*64a0*/  FMUL.FTZ R39, R132, R39 ;  /* 0x0000002784277220 */ /* 0x000fe40000410000 */
[C---:B------:R-:W-:Y:S02]  /*64b0*/  FMUL.FTZ R48, R134.reuse, R48 ;  /* 0x0000003086307220 */ /* 0x040fe40000410000 */
[C---:B-1----:R-:W-:Y:S02]  /*64c0*/  FMUL.FTZ R16, R134.reuse, R156 ;  /* 0x0000009c86107220 */ /* 0x042fe40000410000 */
[----:B------:R-:W-:Y:S02]  /*64d0*/  FMUL.FTZ R49, R134, R49 ;  /* 0x0000003186317220 */ /* 0x000fe40000410000 */
[C---:B------:R-:W-:Y:S01]  /*64e0*/  FMUL.FTZ R50, R132.reuse, R50 ;  /* 0x0000003284327220 */ /* 0x040fe20000410000 */
[----:B------:R-:W1:Y:S01]  /*64f0*/  MUFU.EX2 R207, R7 ;  /* 0x0000000700cf7308 */ /* 0x000e620000000800 */
[----:B------:R-:W-:Y:S02]  /*6500*/  FMUL.FTZ R51, R132, R51 ;  /* 0x0000003384337220 */ /* 0x000fe40000410000 */
[C---:B------:R-:W-:Y:S01]  /*6510*/  FMUL.FTZ R52, R134.reuse, R52 ;  /* 0x0000003486347220 */ /* 0x040fe20000410000 */
[----:B--2---:R-:W-:Y:S01]  /*6520*/  F2FP.BF16.PACK_AB R142, R229, R230 ;  /* 0x000000e6e58e723e */ /* 0x004fe200000010ff */
[C---:B------:R-:W-:Y:S02]  /*6530*/  FMUL.FTZ R17, R134.reuse, R157 ;  /* 0x0000009d86117220 */ /* 0x040fe40000410000 */
[----:B------:R-:W-:Y:S02]  /*6540*/  FMUL.FTZ R53, R134, R53 ;  /* 0x0000003586357220 */ /* 0x000fe40000410000 */
[C---:B------:R-:W-:Y:S01]  /*6550*/  FMUL.FTZ R54, R132.reuse, R54 ;  /* 0x0000003684367220 */ /* 0x040fe20000410000 */
[----:B------:R2:W-:Y:S01]  /*6560*/  MUFU.EX2 R208, R18 ;  /* 0x0000001200d07308 */ /* 0x0005e20000000800 */
[----:B------:R-:W-:Y:S02]  /*6570*/  FMUL.FTZ R55, R132, R55 ;  /* 0x0000003784377220 */ /* 0x000fe40000410000 */
[----:B------:R-:W-:Y:S02]  /*6580*/  FMUL.FTZ R64, R134, R64 ;  /* 0x0000004086407220 */ /* 0x000fe40000410000 */
[----:B---3--:R-:W-:Y:S02]  /*6590*/  FMUL.FTZ R6, R132, R150 ;  /* 0x0000009684067220 */ /* 0x008fe40000410000 */
[----:B------:R-:W-:Y:S02]  /*65a0*/  FMUL.FTZ R65, R134, R65 ;  /* 0x0000004186417220 */ /* 0x000fe40000410000 */
[C---:B------:R-:W-:Y:S01]  /*65b0*/  FMUL.FTZ R66, R132.reuse, R66 ;  /* 0x0000004284427220 */ /* 0x040fe20000410000 */
[----:B------:R-:W3:Y:S01]  /*65c0*/  MUFU.EX2 R209, R19 ;  /* 0x0000001300d17308 */ /* 0x000ee20000000800 */
[----:B------:R-:W-:Y:S02]  /*65d0*/  FMUL.FTZ R67, R132, R67 ;  /* 0x0000004384437220 */ /* 0x000fe40000410000 */
[----:B------:R-:W-:Y:S01]  /*65e0*/  FMUL.FTZ R68, R134, R68 ;  /* 0x0000004486447220 */ /* 0x000fe20000410000 */
[----:B-1----:R-:W-:Y:S01]  /*65f0*/  F2FP.BF16.PACK_AB R141, R207, R206 ;  /* 0x000000cecf8d723e */ /* 0x002fe200000010ff */
[----:B------:R-:W-:Y:S02]  /*6600*/  FMUL.FTZ R7, R132, R151 ;  /* 0x0000009784077220 */ /* 0x000fe40000410000 */
[----:B------:R-:W1:Y:S01]  /*6610*/  LDSM.16.MT88.4 R148, [R218+0xa000] ;  /* 0x00a00000da94783b */ /* 0x000e620000004200 */
[----:B------:R-:W-:Y:S02]  /*6620*/  FMUL.FTZ R69, R134, R69 ;  /* 0x0000004586457220 */ /* 0x000fe40000410000 */
[----:B------:R-:W4:Y:S01]  /*6630*/  MUFU.EX2 R2, R2 ;  /* 0x0000000200027308 */ /* 0x000f220000000800 */
[C---:B------:R-:W-:Y:S02]  /*6640*/  FMUL.FTZ R70, R132.reuse, R70 ;  /* 0x0000004684467220 */ /* 0x040fe40000410000 */
[C---:B------:R-:W-:Y:S02]  /*6650*/  FMUL.FTZ R71, R132.reuse, R71 ;  /* 0x0000004784477220 */ /* 0x040fe40000410000 */
[----:B--2---:R-:W-:Y:S02]  /*6660*/  FMUL.FTZ R18, R132, R158 ;  /* 0x0000009e84127220 */ /* 0x004fe40000410000 */
[C---:B------:R-:W-:Y:S02]  /*6670*/  FMUL.FTZ R80, R134.reuse, R80 ;  /* 0x0000005086507220 */ /* 0x040fe40000410000 */
[----:B------:R-:W-:Y:S01]  /*6680*/  FMUL.FTZ R81, R134, R81 ;  /* 0x0000005186517220 */ /* 0x000fe20000410000 */
[----:B------:R-:W2:Y:S01]  /*6690*/  MUFU.EX2 R0, R0 ;  /* 0x0000000000007308 */ /* 0x000ea20000000800 */
[C---:B------:R-:W-:Y:S02]  /*66a0*/  FMUL.FTZ R82, R132.reuse, R82 ;  /* 0x0000005284527220 */ /* 0x040fe40000410000 */
[C---:B------:R-:W-:Y:S01]  /*66b0*/  FMUL.FTZ R83, R132.reuse, R83 ;  /* 0x0000005384537220 */ /* 0x040fe20000410000 */
[----:B---3--:R-:W-:Y:S01]  /*66c0*/  F2FP.BF16.PACK_AB R143, R209, R208 ;  /* 0x000000d0d18f723e */ /* 0x008fe200000010ff */
[----:B------:R-:W-:Y:S02]  /*66d0*/  FMUL.FTZ R19, R132, R159 ;  /* 0x0000009f84137220 */ /* 0x000fe40000410000 */
[----:B------:R-:W-:Y:S01]  /*66e0*/  LDSM.16.MT88.4 R156, [R213+0xa800] ;  /* 0x00a80000d59c783b */ /* 0x000fe20000004200 */
[C---:B------:R-:W-:Y:S02]  /*66f0*/  FMUL.FTZ R84, R134.reuse, R84 ;  /* 0x0000005486547220 */ /* 0x040fe40000410000 */
[----:B------:R3:W-:Y:S01]  /*6700*/  MUFU.EX2 R204, R12 ;  /* 0x0000000c00cc7308 */ /* 0x0007e20000000800 */
[-C--:B------:R-:W-:Y:S01]  /*6710*/  HMMA.16816.F32.BF16 R4, R140, R176.reuse, R4 ;  /* 0x000000b08c04723c */ /* 0x080fe20000041804 */
[----:B------:R-:W-:Y:S02]  /*6720*/  FMUL.FTZ R85, R134, R85 ;  /* 0x0000005586557220 */ /* 0x000fe40000410000 */
[C---:B----4-:R-:W-:Y:S02]  /*6730*/  FMUL.FTZ R40, R2.reuse, R40 ;  /* 0x0000002802287220 */ /* 0x050fe40000410000 */
[C---:B------:R-:W-:Y:S02]  /*6740*/  FMUL.FTZ R41, R2.reuse, R41 ;  /* 0x0000002902297220 */ /* 0x040fe40000410000 */
[C---:B------:R-:W-:Y:S02]  /*6750*/  FMUL.FTZ R44, R2.reuse, R44 ;  /* 0x0000002c022c7220 */ /* 0x040fe40000410000 */
[----:B------:R4:W-:Y:S03]  /*6760*/  MUFU.EX2 R205, R13 ;  /* 0x0000000d00cd7308 */ /* 0x0009e60000000800 */
[----:B------:R-:W-:Y:S02]  /*6770*/  FMUL.FTZ R45, R2, R45 ;  /* 0x0000002d022d7220 */ /* 0x000fe40000410000 */
[C---:B--2---:R-:W-:Y:S02]  /*6780*/  FMUL.FTZ R42, R0.reuse, R42 ;  /* 0x0000002a002a7220 */ /* 0x044fe40000410000 */
[C---:B------:R-:W-:Y:S02]  /*6790*/  FMUL.FTZ R43, R0.reuse, R43 ;  /* 0x0000002b002b7220 */ /* 0x040fe40000410000 */
[C---:B------:R-:W-:Y:S01]  /*67a0*/  FMUL.FTZ R46, R0.reuse, R46 ;  /* 0x0000002e002e7220 */ /* 0x040fe20000410000 */
[----:B------:R2:W-:Y:S01]  /*67b0*/  MUFU.EX2 R200, R14 ;  /* 0x0000000e00c87308 */ /* 0x0005e20000000800 */
[----:B------:R-:W-:Y:S02]  /*67c0*/  FMUL.FTZ R47, R0, R47 ;  /* 0x0000002f002f7220 */ /* 0x000fe40000410000 */
[C---:B------:R-:W-:Y:S02]  /*67d0*/  FMUL.FTZ R56, R2.reuse, R56 ;  /* 0x0000003802387220 */ /* 0x040fe40000410000 */
[C---:B---3--:R-:W-:Y:S02]  /*67e0*/  FMUL.FTZ R12, R2.reuse, R152 ;  /* 0x00000098020c7220 */ /* 0x048fe40000410000 */
[----:B------:R-:W-:Y:S02]  /*67f0*/  FMUL.FTZ R57, R2, R57 ;  /* 0x0000003902397220 */ /* 0x000fe40000410000 */
[C---:B------:R-:W-:Y:S01]  /*6800*/  FMUL.FTZ R58, R0.reuse, R58 ;  /* 0x0000003a003a7220 */ /* 0x040fe20000410000 */
[----:B------:R3:W-:Y:S01]  /*6810*/  MUFU.EX2 R201, R15 ;  /* 0x0000000f00c97308 */ /* 0x0007e20000000800 */
[----:B------:R-:W-:Y:S02]  /*6820*/  FMUL.FTZ R59, R0, R59 ;  /* 0x0000003b003b7220 */ /* 0x000fe40000410000 */
[C---:B------:R-:W-:Y:S02]  /*6830*/  FMUL.FTZ R60, R2.reuse, R60 ;  /* 0x0000003c023c7220 */ /* 0x040fe40000410000 */
[C---:B----4-:R-:W-:Y:S02]  /*6840*/  FMUL.FTZ R13, R2.reuse, R153 ;  /* 0x00000099020d7220 */ /* 0x050fe40000410000 */
        /* <DEDUP_REMOVED lines=10> */
[----:B------:R-:W-:Y:S02]  /*68f0*/  FMUL.FTZ R76, R2, R76 ;  /* 0x0000004c024c7220 */ /* 0x000fe40000410000 */
[----:B---3--:R-:W-:Y:S02]  /*6900*/  FMUL.FTZ R15, R0, R155 ;  /* 0x0000009b000f7220 */ /* 0x008fe40000410000 */
[----:B------:R-:W3:Y:S01]  /*6910*/  LDSM.16.MT88.4 R152, [R217+0xa000] ;  /* 0x00a00000d998783b */ /* 0x000ee20000004200 */
[----:B------:R-:W-:Y:S02]  /*6920*/  FMUL.FTZ R77, R2, R77 ;  /* 0x0000004d024d7220 */ /* 0x000fe40000410000 */
[----:B------:R5:W-:Y:S01]  /*6930*/  MUFU.EX2 R198, R10 ;  /* 0x0000000a00c67308 */ /* 0x000be20000000800 */
[C---:B------:R-:W-:Y:S02]  /*6940*/  FMUL.FTZ R78, R0.reuse, R78 ;  /* 0x0000004e004e7220 */ /* 0x040fe40000410000 */
[----:B------:R-:W-:Y:S02]  /*6950*/  FMUL.FTZ R79, R0, R79 ;  /* 0x0000004f004f7220 */ /* 0x000fe40000410000 */
[----:B----4-:R-:W-:Y:S02]  /*6960*/  FMUL.FTZ R8, R2, R144 ;  /* 0x0000009002087220 */ /* 0x010fe40000410000 */
[C---:B------:R-:W-:Y:S02]  /*6970*/  FMUL.FTZ R86, R132.reuse, R86 ;  /* 0x0000005684567220 */ /* 0x040fe40000410000 */
[----:B------:R-:W-:Y:S01]  /*6980*/  FMUL.FTZ R87, R132, R87 ;  /* 0x0000005784577220 */ /* 0x000fe20000410000 */
[----:B------:R-:W4:Y:S01]  /*6990*/  MUFU.EX2 R199, R11 ;  /* 0x0000000b00c77308 */ /* 0x000f220000000800 */
[C---:B------:R-:W-:Y:S02]  /*69a0*/  FMUL.FTZ R88, R2.reuse, R88 ;  /* 0x0000005802587220 */ /* 0x040fe40000410000 */
[C---:B------:R-:W-:Y:S01]  /*69b0*/  FMUL.FTZ R89, R2.reuse, R89 ;  /* 0x0000005902597220 */ /* 0x040fe20000410000 */
[----:B--2---:R-:W-:Y:S01]  /*69c0*/  F2FP.BF16.PACK_AB R144, R203, R202 ;  /* 0x000000cacb90723e */ /* 0x004fe200000010ff */
[----:B------:R-:W-:Y:S02]  /*69d0*/  FMUL.FTZ R9, R2, R145 ;  /* 0x0000009102097220 */ /* 0x000fe40000410000 */
[C---:B------:R-:W-:Y:S02]  /*69e0*/  FMUL.FTZ R90, R0.reuse, R90 ;  /* 0x0000005a005a7220 */ /* 0x040fe40000410000 */
[----:B------:R-:W-:Y:S02]  /*69f0*/  FMUL.FTZ R91, R0, R91 ;  /* 0x0000005b005b7220 */ /* 0x000fe40000410000 */
[C---:B------:R-:W-:Y:S02]  /*6a00*/  FMUL.FTZ R92, R2.reuse, R92 ;  /* 0x0000005c025c7220 */ /* 0x040fe40000410000 */
[----:B------:R-:W-:Y:S02]  /*6a10*/  FMUL.FTZ R93, R2, R93 ;  /* 0x0000005d025d7220 */ /* 0x000fe40000410000 */
[C---:B-----5:R-:W-:Y:S01]  /*6a20*/  FMUL.FTZ R10, R0.reuse, R146 ;  /* 0x00000092000a7220 */ /* 0x060fe20000410000 */
[----:B------:R-:W-:Y:S01]  /*6a30*/  F2FP.BF16.PACK_AB R146, R205, R204 ;  /* 0x000000cccd92723e */ /* 0x000fe200000010ff */
[C---:B------:R-:W-:Y:S02]  /*6a40*/  FMUL.FTZ R94, R0.reuse, R94 ;  /* 0x0000005e005e7220 */ /* 0x040fe40000410000 */
[----:B------:R-:W-:Y:S02]  /*6a50*/  FMUL.FTZ R95, R0, R95 ;  /* 0x0000005f005f7220 */ /* 0x000fe40000410000 */
[--C-:B------:R-:W-:Y:S02]  /*6a60*/  FFMA.FTZ R20, R20, c[0x0][0x23c], -R138.reuse ;  /* 0x00008f0014147a23 */ /* 0x100fe4000001088a */
[--C-:B------:R-:W-:Y:S01]  /*6a70*/  FFMA.FTZ R21, R21, c[0x0][0x23c], -R138.reuse ;  /* 0x00008f0015157a23 */ /* 0x100fe2000001088a */
[----:B----4-:R-:W-:Y:S01]  /*6a80*/  F2FP.BF16.PACK_AB R145, R199, R198 ;  /* 0x000000c6c791723e */ /* 0x010fe200000010ff */
[----:B------:R-:W-:Y:S01]  /*6a90*/  FMUL.FTZ R11, R0, R147 ;  /* 0x00000093000b7220 */ /* 0x000fe20000410000 */
[----:B------:R-:W-:Y:S01]  /*6aa0*/  F2FP.BF16.PACK_AB R147, R201, R200 ;  /* 0x000000c8c993723e */ /* 0x000fe200000010ff */
[--C-:B------:R-:W-:Y:S01]  /*6ab0*/  FFMA.FTZ R22, R22, c[0x0][0x23c], -R139.reuse ;  /* 0x00008f0016167a23 */ /* 0x100fe2000001088b */
[----:B------:R2:W-:Y:S01]  /*6ac0*/  MUFU.EX2 R197, R20 ;  /* 0x0000001400c57308 */ /* 0x0005e20000000800 */
[--C-:B------:R-:W-:Y:S02]  /*6ad0*/  FFMA.FTZ R23, R23, c[0x0][0x23c], -R139.reuse ;  /* 0x00008f0017177a23 */ /* 0x100fe4000001088b */
[C---:B------:R-:W-:Y:S02]  /*6ae0*/  FMUL.FTZ R96, R134.reuse, R96 ;  /* 0x0000006086607220 */ /* 0x040fe40000410000 */
[C---:B------:R-:W-:Y:S01]  /*6af0*/  HMMA.16816.F32.BF16 R8, R144.reuse, R176, R8 ;  /* 0x000000b09008723c */ /* 0x040fe20000041808 */
[----:B------:R-:W-:Y:S02]  /*6b00*/  FMUL.FTZ R97, R134, R97 ;  /* 0x0000006186617220 */ /* 0x000fe40000410000 */
[C---:B------:R-:W-:Y:S02]  /*6b10*/  FMUL.FTZ R98, R132.reuse, R98 ;  /* 0x0000006284627220 */ /* 0x040fe40000410000 */
[----:B------:R4:W-:Y:S01]  /*6b20*/  MUFU.EX2 R196, R21 ;  /* 0x0000001500c47308 */ /* 0x0009e20000000800 */
[----:B------:R-:W-:Y:S02]  /*6b30*/  FMUL.FTZ R99, R132, R99 ;  /* 0x0000006384637220 */ /* 0x000fe40000410000 */
[-C--:B------:R-:W-:Y:S01]  /*6b40*/  HMMA.16816.F32.BF16 R12, R144, R178.reuse, R12 ;  /* 0x000000b2900c723c */ /* 0x080fe2000004180c */
[C---:B------:R-:W-:Y:S03]  /*6b50*/  FMUL.FTZ R100, R134.reuse, R100 ;  /* 0x0000006486647220 */ /* 0x040fe60000410000 */
[----:B------:R-:W-:Y:S02]  /*6b60*/  FMUL.FTZ R101, R134, R101 ;  /* 0x0000006586657220 */ /* 0x000fe40000410000 */
[----:B------:R-:W-:Y:S01]  /*6b70*/  FMUL.FTZ R102, R132, R102 ;  /* 0x0000006684667220 */ /* 0x000fe20000410000 */
[----:B------:R5:W-:Y:S01]  /*6b80*/  MUFU.EX2 R193, R22 ;  /* 0x0000001600c17308 */ /* 0x000be20000000800 */
[C---:B------:R-:W-:Y:S01]  /*6b90*/  HMMA.16816.F32.BF16 R16, R140.reuse, R178, R16 ;  /* 0x000000b28c10723c */ /* 0x040fe20000041810 */
[----:B------:R-:W-:Y:S03]  /*6ba0*/  LDSM.16.MT88.4 R176, [R213+0xb800] ;  /* 0x00b80000d5b0783b */ /* 0x000fe60000004200 */
[----:B--2---:R-:W-:Y:S02]  /*6bb0*/  FMUL.FTZ R20, R2, R160 ;  /* 0x000000a002147220 */ /* 0x004fe40000410000 */
[----:B------:R-:W-:Y:S02]  /*6bc0*/  FMUL.FTZ R103, R132, R103 ;  /* 0x0000006784677220 */ /* 0x000fe40000410000 */
[-C--:B------:R-:W-:Y:S01]  /*6bd0*/  HMMA.16816.F32.BF16 R36, R140, R180.reuse, R36 ;  /* 0x000000b48c24723c */ /* 0x080fe20000041824 */
[----:B------:R2:W1:Y:S03]  /*6be0*/  MUFU.EX2 R192, R23 ;  /* 0x0000001700c07308 */ /* 0x0004660000000800 */
[--C-:B------:R-:W-:Y:S02]  /*6bf0*/  FFMA.FTZ R32, R32, c[0x0][0x23c], -R138.reuse ;  /* 0x00008f0020207a23 */ /* 0x100fe4000001088a */
[----:B----4-:R-:W-:Y:S02]  /*6c00*/  FMUL.FTZ R21, R2, R161 ;  /* 0x000000a102157220 */ /* 0x010fe40000410000 */
[C---:B------:R-:W-:Y:S01]  /*6c10*/  HMMA.16816.F32.BF16 R40, R144.reuse, R180, R40 ;  /* 0x000000b49028723c */ /* 0x040fe20000041828 */
[--C-:B------:R-:W-:Y:S02]  /*6c20*/  FFMA.FTZ R34, R34, c[0x0][0x23c], -R139.reuse ;  /* 0x00008f0022227a23 */ /* 0x100fe4000001088b */
[----:B------:R4:W-:Y:S01]  /*6c30*/  MUFU.EX2 R195, R32 ;  /* 0x0000002000c37308 */ /* 0x0009e20000000800 */
[C---:B------:R-:W-:Y:S02]  /*6c40*/  FMUL.FTZ R104, R2.reuse, R104 ;  /* 0x0000006802687220 */ /* 0x040fe40000410000 */
[----:B------:R-:W-:Y:S02]  /*6c50*/  FMUL.FTZ R105, R2, R105 ;  /* 0x0000006902697220 */ /* 0x000fe40000410000 */
[-C--:B------:R-:W-:Y:S01]  /*6c60*/  HMMA.16816.F32.BF16 R44, R144, R182.reuse, R44 ;  /* 0x000000b6902c723c */ /* 0x080fe2000004182c */
[C---:B-----5:R-:W-:Y:S03]  /*6c70*/  FMUL.FTZ R22, R0.reuse, R162 ;  /* 0x000000a200167220 */ /* 0x060fe60000410000 */
[C---:B------:R-:W-:Y:S01]  /*6c80*/  FMUL.FTZ R106, R0.reuse, R106 ;  /* 0x0000006a006a7220 */ /* 0x040fe20000410000 */
[----:B------:R5:W-:Y:S01]  /*6c90*/  MUFU.EX2 R191, R34 ;  /* 0x0000002200bf7308 */ /* 0x000be20000000800 */
[C---:B------:R-:W-:Y:S02]  /*6ca0*/  FMUL.FTZ R107, R0.reuse, R107 ;  /* 0x0000006b006b7220 */ /* 0x040fe40000410000 */
[C---:B------:R-:W-:Y:S01]  /*6cb0*/  HMMA.16816.F32.BF16 R48, R140.reuse, R182, R48 ;  /* 0x000000b68c30723c */ /* 0x040fe20000041830 */
[----:B------:R-:W-:Y:S03]  /*6cc0*/  LDSM.16.MT88.4 R180, [R215+0xb800] ;  /* 0x00b80000d7b4783b */ /* 0x000fe60000004200 */
[----:B--2---:R-:W-:Y:S02]  /*6cd0*/  FMUL.FTZ R23, R0, R163 ;  /* 0x000000a300177220 */ /* 0x004fe40000410000 */
[C---:B------:R-:W-:Y:S02]  /*6ce0*/  FMUL.FTZ R108, R134.reuse, R108 ;  /* 0x0000006c866c7220 */ /* 0x040fe40000410000 */
[-C--:B-1----:R-:W-:Y:S01]  /*6cf0*/  HMMA.16816.F32.BF16 R52, R140, R148.reuse, R52 ;  /* 0x000000948c34723c */ /* 0x082fe20000041834 */
[----:B------:R-:W-:Y:S03]  /*6d00*/  LDSM.16.MT88.4 R160, [R215+0xa800] ;  /* 0x00a80000d7a0783b */ /* 0x000fe60000004200 */
[C---:B----4-:R-:W-:Y:S02]  /*6d10*/  FMUL.FTZ R32, R134.reuse, R164 ;  /* 0x000000a486207220 */ /* 0x050fe40000410000 */
[----:B------:R-:W-:Y:S02]  /*6d20*/  FMUL.FTZ R109, R134, R109 ;  /* 0x0000006d866d7220 */ /* 0x000fe40000410000 */
[C---:B------:R-:W-:Y:S01]  /*6d30*/  HMMA.16816.F32.BF16 R56, R144.reuse, R148, R56 ;  /* 0x000000949038723c */ /* 0x040fe20000041838 */
[C---:B------:R-:W-:Y:S03]  /*6d40*/  FMUL.FTZ R110, R132.reuse, R110 ;  /* 0x0000006e846e7220 */ /* 0x040fe60000410000 */
[C---:B------:R-:W-:Y:S02]  /*6d50*/  FMUL.FTZ R111, R132.reuse, R111 ;  /* 0x0000006f846f7220 */ /* 0x040fe40000410000 */
[----:B-----5:R-:W-:Y:S02]  /*6d60*/  FMUL.FTZ R34, R132, R166 ;  /* 0x000000a684227220 */ /* 0x020fe40000410000 */
[-C--:B------:R-:W-:Y:S01]  /*6d70*/  HMMA.16816.F32.BF16 R60, R144, R150.reuse, R60 ;  /* 0x00000096903c723c */ /* 0x080fe2000004183c */
[----:B------:R-:W-:Y:S03]  /*6d80*/  FFMA.FTZ R138, R33, c[0x0][0x23c], -R138 ;  /* 0x00008f00218a7a23 */ /* 0x000fe6000001088a */
[----:B------:R-:W-:Y:S01]  /*6d90*/  FMUL.FTZ R33, R134, R165 ;  /* 0x000000a586217220 */ /* 0x000fe20000410000 */
[----:B------:R-:W-:Y:S01]  /*6da0*/  MUFU.EX2 R194, R138 ;  /* 0x0000008a00c27308 */ /* 0x000fe20000000800 */
[----:B------:R-:W-:Y:S02]  /*6db0*/  FFMA.FTZ R139, R35, c[0x0][0x23c], -R139 ;  /* 0x00008f00238b7a23 */ /* 0x000fe4000001088b */
[C---:B------:R-:W-:Y:S01]  /*6dc0*/  HMMA.16816.F32.BF16 R64, R140.reuse, R150, R64 ;  /* 0x000000968c40723c */ /* 0x040fe20000041840 */
[----:B------:R-:W1:Y:S03]  /*6dd0*/  LDSM.16.MT88.4 R148, [R213+0xb000] ;  /* 0x00b00000d594783b */ /* 0x000e660000004200 */
[----:B------:R-:W-:Y:S02]  /*6de0*/  FMUL.FTZ R35, R132, R167 ;  /* 0x000000a784237220 */ /* 0x000fe40000410000 */
[--C-:B------:R-:W-:Y:S01]  /*6df0*/  FFMA.FTZ R24, R24, c[0x0][0x23c], -R184.reuse ;  /* 0x00008f0018187a23 */ /* 0x100fe200000108b8 */
[----:B------:R-:W2:Y:S01]  /*6e00*/  MUFU.EX2 R190, R139 ;  /* 0x0000008b00be7308 */ /* 0x000ea20000000800 */
[-C--:B---3--:R-:W-:Y:S01]  /*6e10*/  HMMA.16816.F32.BF16 R68, R140, R152.reuse, R68 ;  /* 0x000000988c44723c */ /* 0x088fe20000041844 */
[----:B------:R-:W-:Y:S03]  /*6e20*/  LDSM.16.MT88.4 R164, [R218+0xa800] ;  /* 0x00a80000daa4783b */ /* 0x000fe60000004200 */
[--C-:B------:R-:W-:Y:S02]  /*6e30*/  FFMA.FTZ R25, R25, c[0x0][0x23c], -R184.reuse ;  /* 0x00008f0019197a23 */ /* 0x100fe400000108b8 */
[--C-:B------:R-:W-:Y:S02]  /*6e40*/  FFMA.FTZ R26, R26, c[0x0][0x23c], -R185.reuse ;  /* 0x00008f001a1a7a23 */ /* 0x100fe400000108b9 */
[C---:B------:R-:W-:Y:S01]  /*6e50*/  HMMA.16816.F32.BF16 R72, R144.reuse, R152, R72 ;  /* 0x000000989048723c */ /* 0x040fe20000041848 */
[----:B------:R3:W-:Y:S03]  /*6e60*/  MUFU.EX2 R189, R24 ;  /* 0x0000001800bd7308 */ /* 0x0007e60000000800 */
[--C-:B------:R-:W-:Y:S02]  /*6e70*/  FFMA.FTZ R28, R28, c[0x0][0x23c], -R184.reuse ;  /* 0x00008f001c1c7a23 */ /* 0x100fe400000108b8 */
[C---:B------:R-:W-:Y:S02]  /*6e80*/  FMUL.FTZ R112, R2.reuse, R112 ;  /* 0x0000007002707220 */ /* 0x040fe40000410000 */
[-C--:B------:R-:W-:Y:S01]  /*6e90*/  HMMA.16816.F32.BF16 R76, R144, R154.reuse, R76 ;  /* 0x0000009a904c723c */ /* 0x080fe2000004184c */
[----:B------:R-:W-:Y:S02]  /*6ea0*/  FMUL.FTZ R113, R2, R113 ;  /* 0x0000007102717220 */ /* 0x000fe40000410000 */
[----:B------:R4:W5:Y:S01]  /*6eb0*/  MUFU.EX2 R188, R25 ;  /* 0x0000001900bc7308 */ /* 0x0009620000000800 */
[C---:B------:R-:W-:Y:S02]  /*6ec0*/  FMUL.FTZ R114, R0.reuse, R114 ;  /* 0x0000007200727220 */ /* 0x040fe40000410000 */
[----:B------:R-:W-:Y:S02]  /*6ed0*/  FMUL.FTZ R115, R0, R115 ;  /* 0x0000007300737220 */ /* 0x000fe40000410000 */
[C---:B------:R-:W-:Y:S01]  /*6ee0*/  HMMA.16816.F32.BF16 R80, R140.reuse, R154, R80 ;  /* 0x0000009a8c50723c */ /* 0x040fe20000041850 */
[----:B------:R-:W2:Y:S03]  /*6ef0*/  LDSM.16.MT88.4 R152, [R215+0xb000] ;  /* 0x00b00000d798783b */ /* 0x000ea60000004200 */
[----:B------:R-:W-:Y:S01]  /*6f00*/  FFMA.FTZ R184, R29, c[0x0][0x23c], -R184 ;  /* 0x00008f001db87a23 */ /* 0x000fe200000108b8 */
[----:B------:R5:W-:Y:S01]  /*6f10*/  MUFU.EX2 R187, R28 ;  /* 0x0000001c00bb7308 */ /* 0x000be20000000800 */
[C---:B------:R-:W-:Y:S02]  /*6f20*/  FMUL.FTZ R116, R2.reuse, R116 ;  /* 0x0000007402747220 */ /* 0x040fe40000410000 */
[C---:B------:R-:W-:Y:S01]  /*6f30*/  FMUL.FTZ R117, R2.reuse, R117 ;  /* 0x0000007502757220 */ /* 0x040fe20000410000 */
[-C--:B-1----:R-:W-:Y:S03]  /*6f40*/  HMMA.16816.F32.BF16 R84, R140, R148.reuse, R84 ;  /* 0x000000948c54723c */ /* 0x082fe60000041854 */
[----:B---3--:R-:W-:Y:S02]  /*6f50*/  FMUL.FTZ R24, R2, R168 ;  /* 0x000000a802187220 */ /* 0x008fe40000410000 */
[C---:B------:R-:W-:Y:S01]  /*6f60*/  FMUL.FTZ R118, R0.reuse, R118 ;  /* 0x0000007600767220 */ /* 0x040fe20000410000 */
[----:B------:R-:W1:Y:S01]  /*6f70*/  MUFU.EX2 R186, R184 ;  /* 0x000000b800ba7308 */ /* 0x000e620000000800 */
[----:B------:R-:W-:Y:S01]  /*6f80*/  FMUL.FTZ R119, R0, R119 ;  /* 0x0000007700777220 */ /* 0x000fe20000410000 */
[C---:B------:R-:W-:Y:S01]  /*6f90*/  HMMA.16816.F32.BF16 R88, R144.reuse, R148, R88 ;  /* 0x000000949058723c */ /* 0x040fe20000041858 */
[----:B------:R-:W-:Y:S03]  /*6fa0*/  FMUL.FTZ R120, R134, R120 ;  /* 0x0000007886787220 */ /* 0x000fe60000410000 */
[----:B----4-:R-:W-:Y:S02]  /*6fb0*/  FMUL.FTZ R25, R2, R169 ;  /* 0x000000a902197220 */ /* 0x010fe40000410000 */
[----:B------:R-:W-:Y:S02]  /*6fc0*/  FMUL.FTZ R121, R134, R121 ;  /* 0x0000007986797220 */ /* 0x000fe40000410000 */
[-C--:B------:R-:W-:Y:S01]  /*6fd0*/  HMMA.16816.F32.BF16 R92, R144, R150.reuse, R92 ;  /* 0x00000096905c723c */ /* 0x080fe2000004185c */
[----:B------:R3:W-:Y:S03]  /*6fe0*/  MUFU.EX2 R184, R26 ;  /* 0x0000001a00b87308 */ /* 0x0007e60000000800 */
[--C-:B-----5:R-:W-:Y:S02]  /*6ff0*/  FFMA.FTZ R28, R27, c[0x0][0x23c], -R185.reuse ;  /* 0x00008f001b1c7a23 */ /* 0x120fe400000108b9 */
[----:B------:R-:W-:Y:S02]  /*7000*/  FMUL.FTZ R27, R0, R171 ;  /* 0x000000ab001b7220 */ /* 0x000fe40000410000 */
[C---:B------:R-:W-:Y:S01]  /*7010*/  HMMA.16816.F32.BF16 R96, R140.reuse, R150, R96 ;  /* 0x000000968c60723c */ /* 0x040fe20000041860 */
[----:B------:R-:W4:Y:S02]  /*7020*/  LDSM.16.MT88.4 R148, [R218+0xb000] ;  /* 0x00b00000da94783b */ /* 0x000f240000004200 */
[----:B------:R5:W1:Y:S01]  /*7030*/  MUFU.EX2 R139, R28 ;  /* 0x0000001c008b7308 */ /* 0x000a620000000800 */
[C---:B------:R-:W-:Y:S02]  /*7040*/  FMUL.FTZ R122, R132.reuse, R122 ;  /* 0x0000007a847a7220 */ /* 0x040fe40000410000 */
[----:B------:R-:W-:Y:S02]  /*7050*/  FMUL.FTZ R123, R132, R123 ;  /* 0x0000007b847b7220 */ /* 0x000fe40000410000 */
[-C--:B--2---:R-:W-:Y:S01]  /*7060*/  HMMA.16816.F32.BF16 R100, R140, R152.reuse, R100 ;  /* 0x000000988c64723c */ /* 0x084fe20000041864 */
[C---:B------:R-:W-:Y:S03]  /*7070*/  FMUL.FTZ R128, R2.reuse, R128 ;  /* 0x0000008002807220 */ /* 0x040fe60000410000 */
[----:B------:R-:W-:Y:S02]  /*7080*/  FMUL.FTZ R129, R2, R129 ;  /* 0x0000008102817220 */ /* 0x000fe40000410000 */
[C---:B------:R-:W-:Y:S02]  /*7090*/  FMUL.FTZ R130, R0.reuse, R130 ;  /* 0x0000008200827220 */ /* 0x040fe40000410000 */
[C---:B------:R-:W-:Y:S01]  /*70a0*/  HMMA.16816.F32.BF16 R104, R144.reuse, R152, R104 ;  /* 0x000000989068723c */ /* 0x040fe20000041868 */
[C---:B---3--:R-:W-:Y:S02]  /*70b0*/  FMUL.FTZ R26, R0.reuse, R170 ;  /* 0x000000aa001a7220 */ /* 0x048fe40000410000 */
[----:B------:R-:W-:Y:S01]  /*70c0*/  LDSM.16.MT88.4 R168, [R217+0xa800] ;  /* 0x00a80000d9a8783b */ /* 0x000fe20000004200 */
[----:B------:R-:W-:Y:S02]  /*70d0*/  FMUL.FTZ R131, R0, R131 ;  /* 0x0000008300837220 */ /* 0x000fe40000410000 */
[----:B------:R-:W-:Y:S01]  /*70e0*/  FMUL.FTZ R29, R134, R173 ;  /* 0x000000ad861d7220 */ /* 0x000fe20000410000 */
[----:B------:R-:W-:Y:S01]  /*70f0*/  F2FP.BF16.PACK_AB R173, R192, R193 ;  /* 0x000000c1c0ad723e */ /* 0x000fe200000010ff */
[-C--:B------:R-:W-:Y:S01]  /*7100*/  HMMA.16816.F32.BF16 R20, R144, R154.reuse, R20 ;  /* 0x0000009a9014723c */ /* 0x080fe20000041814 */
[--C-:B------:R-:W-:Y:S03]  /*7110*/  FFMA.FTZ R30, R30, c[0x0][0x23c], -R185.reuse ;  /* 0x00008f001e1e7a23 */ /* 0x100fe600000108b9 */
[----:B-----5:R-:W-:Y:S01]  /*7120*/  FMUL.FTZ R28, R134, R172 ;  /* 0x000000ac861c7220 */ /* 0x020fe20000410000 */
[----:B------:R-:W-:Y:S01]  /*7130*/  F2FP.BF16.PACK_AB R172, R196, R197 ;  /* 0x000000c5c4ac723e */ /* 0x000fe200000010ff */
[----:B------:R2:W-:Y:S01]  /*7140*/  MUFU.EX2 R138, R30 ;  /* 0x0000001e008a7308 */ /* 0x0005e20000000800 */
[C---:B------:R-:W-:Y:S01]  /*7150*/  FMUL.FTZ R124, R134.reuse, R124 ;  /* 0x0000007c867c7220 */ /* 0x040fe20000410000 */
[C---:B------:R-:W-:Y:S01]  /*7160*/  HMMA.16816.F32.BF16 R108, R140.reuse, R154, R108 ;  /* 0x0000009a8c6c723c */ /* 0x040fe2000004186c */
[----:B------:R-:W3:Y:S03]  /*7170*/  LDSM.16.MT88.4 R152, [R217+0xb000] ;  /* 0x00b00000d998783b */ /* 0x000ee60000004200 */
[----:B------:R-:W-:Y:S02]  /*7180*/  FMUL.FTZ R125, R134, R125 ;  /* 0x0000007d867d7220 */ /* 0x000fe40000410000 */
[C---:B------:R-:W-:Y:S02]  /*7190*/  FMUL.FTZ R126, R132.reuse, R126 ;  /* 0x0000007e847e7220 */ /* 0x040fe40000410000 */
[C---:B------:R-:W-:Y:S01]  /*71a0*/  FMUL.FTZ R127, R132.reuse, R127 ;  /* 0x0000007f847f7220 */ /* 0x040fe20000410000 */
[-C--:B----4-:R-:W-:Y:S03]  /*71b0*/  HMMA.16816.F32.BF16 R32, R140, R148.reuse, R32 ;  /* 0x000000948c20723c */ /* 0x090fe60000041820 */
[----:B------:R-:W-:Y:S02]  /*71c0*/  FFMA.FTZ R185, R31, c[0x0][0x23c], -R185 ;  /* 0x00008f001fb97a23 */ /* 0x000fe400000108b9 */
[----:B------:R-:W-:Y:S01]  /*71d0*/  FMUL.FTZ R31, R132, R175 ;  /* 0x000000af841f7220 */ /* 0x000fe20000410000 */
[----:B------:R-:W-:Y:S01]  /*71e0*/  F2FP.BF16.PACK_AB R175, R190, R191 ;  /* 0x000000bfbeaf723e */ /* 0x000fe200000010ff */
[----:B------:R-:W-:Y:S01]  /*71f0*/  FFMA.FTZ R2, R2, R232, R202 ;  /* 0x000000e802027223 */ /* 0x000fe200000100ca */
[C---:B------:R-:W-:Y:S01]  /*7200*/  HMMA.16816.F32.BF16 R112, R144.reuse, R148, R112 ;  /* 0x000000949070723c */ /* 0x040fe20000041870 */
[----:B------:R-:W4:Y:S03]  /*7210*/  MUFU.EX2 R185, R185 ;  /* 0x000000b900b97308 */ /* 0x000f260000000800 */
[----:B------:R-:W-:Y:S02]  /*7220*/  FFMA.FTZ R0, R0, R231, R198 ;  /* 0x000000e700007223 */ /* 0x000fe400000100c6 */
[----:B--2---:R-:W-:Y:S01]  /*7230*/  FMUL.FTZ R30, R132, R174 ;  /* 0x000000ae841e7220 */ /* 0x004fe20000410000 */
[----:B------:R-:W-:Y:S01]  /*7240*/  F2FP.BF16.PACK_AB R174, R194, R195 ;  /* 0x000000c3c2ae723e */ /* 0x000fe200000010ff */
[-C--:B------:R-:W-:Y:S01]  /*7250*/  HMMA.16816.F32.BF16 R116, R144, R150.reuse, R116 ;  /* 0x000000969074723c */ /* 0x080fe20000041874 */
[----:B------:R-:W-:Y:S04]  /*7260*/  FFMA.FTZ R132, R132, R233, R206 ;  /* 0x000000e984847223 */ /* 0x000fe800000100ce */
[----:B------:R-:W-:Y:S03]  /*7270*/  FADD.FTZ R132, R207, R132 ;  /* 0x00000084cf847221 */ /* 0x000fe60000010000 */
[C---:B------:R-:W-:Y:S08]  /*7280*/  HMMA.16816.F32.BF16 R120, R140.reuse, R150, R120 ;  /* 0x000000968c78723c */ /* 0x040ff00000041878 */
[-C--:B---3--:R-:W-:Y:S08]  /*7290*/  HMMA.16816.F32.BF16 R124, R140, R152.reuse, R124 ;  /* 0x000000988c7c723c */ /* 0x088ff0000004187c */
[C---:B------:R-:W-:Y:S08]  /*72a0*/  HMMA.16816.F32.BF16 R24, R144.reuse, R152, R24 ;  /* 0x000000989018723c */ /* 0x040ff00000041818 */
[-C--:B------:R-:W-:Y:S08]  /*72b0*/  HMMA.16816.F32.BF16 R128, R144, R154.reuse, R128 ;  /* 0x0000009a9080723c */ /* 0x080ff00000041880 */
[----:B------:R-:W-:Y:S07]  /*72c0*/  HMMA.16816.F32.BF16 R28, R140, R154, R28 ;  /* 0x0000009a8c1c723c */ /* 0x000fee000004181c */
[----:B------:R-:W-:Y:S01]  /*72d0*/  F2FP.BF16.PACK_AB R140, R188, R189 ;  /* 0x000000bdbc8c723e */ /* 0x000fe200000010ff */
[-C--:B------:R-:W-:Y:S01]  /*72e0*/  HMMA.16816.F32.BF16 R148, R172, R156.reuse, R4 ;  /* 0x0000009cac94723c */ /* 0x080fe20000041804 */
[----:B-1----:R-:W-:Y:S01]  /*72f0*/  F2FP.BF16.PACK_AB R142, R186, R187 ;  /* 0x000000bbba8e723e */ /* 0x002fe200000010ff */
[----:B------:R-:W1:Y:S02]  /*7300*/  LDSM.16.MT88.4 R4, [R218+0xb800] ;  /* 0x00b80000da04783b */ /* 0x000e640000004200 */
[----:B------:R-:W-:Y:S02]  /*7310*/  F2FP.BF16.PACK_AB R141, R139, R184 ;  /* 0x000000b88b8d723e */ /* 0x000fe400000010ff */
[----:B----4-:R-:W-:Y:S07]  /*7320*/  F2FP.BF16.PACK_AB R143, R185, R138 ;  /* 0x0000008ab98f723e */ /* 0x010fee00000010ff */
[C---:B------:R-:W-:Y:S01]  /*7330*/  HMMA.16816.F32.BF16 R144, R140.reuse, R156, R8 ;  /* 0x0000009c8c90723c */ /* 0x040fe20000041808 */
[----:B------:R-:W2:Y:S07]  /*7340*/  LDSM.16.MT88.4 R8, [R217+0xb800] ;  /* 0x00b80000d908783b */ /* 0x000eae0000004200 */
        /* <DEDUP_REMOVED lines=24> */
[----:B------:R-:W-:Y:S01]  /*74d0*/  FFMA.FTZ R4, R134, R234, R210 ;  /* 0x000000ea86047223 */ /* 0x000fe200000100d2 */
[-C--:B------:R-:W-:Y:S01]  /*74e0*/  HMMA.16816.F32.BF16 R116, R140, R6.reuse, R116 ;  /* 0x000000068c74723c */ /* 0x080fe20000041874 */
[----:B------:R-:W-:Y:S03]  /*74f0*/  FADD.FTZ R5, R199, R0 ;  /* 0x00000000c7057221 */ /* 0x000fe60000010000 */
[----:B------:R-:W-:Y:S02]  /*7500*/  FADD.FTZ R4, R211, R4 ;  /* 0x00000004d3047221 */ /* 0x000fe40000010000 */
[----:B------:R-:W-:Y:S02]  /*7510*/  FADD.FTZ R5, R200, R5 ;  /* 0x00000005c8057221 */ /* 0x000fe40000010000 */
[----:B------:R-:W-:Y:S01]  /*7520*/  FADD.FTZ R4, R230, R4 ;  /* 0x00000004e6047221 */ /* 0x000fe20000010000 */
[C---:B------:R-:W-:Y:S03]  /*7530*/  HMMA.16816.F32.BF16 R120, R172.reuse, R6, R120 ;  /* 0x00000006ac78723c */ /* 0x040fe60000041878 */
[----:B------:R-:W-:Y:S04]  /*7540*/  FADD.FTZ R4, R229, R4 ;  /* 0x00000004e5047221 */ /* 0x000fe80000010000 */
[----:B------:R-:W-:Y:S01]  /*7550*/  FADD.FTZ R6, R203, R2 ;  /* 0x00000002cb067221 */ /* 0x000fe20000010000 */
[-C--:B--2---:R-:W-:Y:S01]  /*7560*/  HMMA.16816.F32.BF16 R124, R172, R8.reuse, R124 ;  /* 0x00000008ac7c723c */ /* 0x084fe2000004187c */
[----:B------:R-:W-:Y:S03]  /*7570*/  FADD.FTZ R2, R208, R132 ;  /* 0x00000084d0027221 */ /* 0x000fe60000010000 */
[----:B------:R-:W-:Y:S01]  /*7580*/  FADD.FTZ R0, R204, R6 ;  /* 0x00000006cc007221 */ /* 0x000fe20000010000 */
[----:B------:R-:W-:Y:S01]  /*7590*/  MOV R132, R137 ;  /* 0x0000008900847202 */ /* 0x000fe20000000f00 */
[----:B------:R-:W-:Y:S02]  /*75a0*/  FADD.FTZ R2, R209, R2 ;  /* 0x00000002d1027221 */ /* 0x000fe40000010000 */
[----:B------:R-:W-:Y:S01]  /*75b0*/  FADD.FTZ R6, R205, R0 ;  /* 0x00000000cd067221 */ /* 0x000fe20000010000 */
[C---:B------:R-:W-:Y:S03]  /*75c0*/  HMMA.16816.F32.BF16 R168, R140.reuse, R8, R24 ;  /* 0x000000088ca8723c */ /* 0x040fe60000041818 */
[----:B------:R-:W-:Y:S02]  /*75d0*/  FADD.FTZ R0, R201, R5 ;  /* 0x00000005c9007221 */ /* 0x000fe40000010000 */
[----:B------:R-:W-:Y:S02]  /*75e0*/  FADD.FTZ R4, R197, R4 ;  /* 0x00000004c5047221 */ /* 0x000fe40000010000 */
[----:B------:R-:W-:Y:S01]  /*75f0*/  FADD.FTZ R2, R193, R2 ;  /* 0x00000002c1027221 */ /* 0x000fe20000010000 */
[-C--:B------:R-:W-:Y:S01]  /*7600*/  HMMA.16816.F32.BF16 R128, R140, R10.reuse, R128 ;  /* 0x0000000a8c80723c */ /* 0x080fe20000041880 */
[----:B------:R-:W-:Y:S03]  /*7610*/  FADD.FTZ R5, R189, R6 ;  /* 0x00000006bd057221 */ /* 0x000fe60000010000 */
[----:B------:R-:W-:Y:S02]  /*7620*/  FADD.FTZ R0, R184, R0 ;  /* 0x00000000b8007221 */ /* 0x000fe40000010000 */
[----:B------:R-:W-:Y:S01]  /*7630*/  FADD.FTZ R4, R196, R4 ;  /* 0x00000004c4047221 */ /* 0x000fe20000010000 */
[----:B------:R-:W-:Y:S01]  /*7640*/  MOV R140, R3 ;  /* 0x00000003008c7202 */ /* 0x000fe20000000f00 */
[----:B------:R-:W-:Y:S01]  /*7650*/  FADD.FTZ R6, R192, R2 ;  /* 0x00000002c0067221 */ /* 0x000fe20000010000 */
[----:B------:R-:W-:Y:S03]  /*7660*/  HMMA.16816.F32.BF16 R172, R172, R10, R28 ;  /* 0x0000000aacac723c */ /* 0x000fe6000004181c */
[----:B------:R-:W-:Y:S02]  /*7670*/  FADD.FTZ R2, R188, R5 ;  /* 0x00000005bc027221 */ /* 0x000fe40000010000 */
[----:B------:R-:W-:Y:S01]  /*7680*/  FADD.FTZ R0, R139, R0 ;  /* 0x000000008b007221 */ /* 0x000fe20000010000 */
[----:B------:R-:W-:Y:S01]  /*7690*/  MOV R139, R135 ;  /* 0x00000087008b7202 */ /* 0x000fe20000000f00 */
[----:B------:R-:W-:Y:S02]  /*76a0*/  FADD.FTZ R5, R195, R4 ;  /* 0x00000004c3057221 */ /* 0x000fe40000010000 */
[----:B------:R-:W-:Y:S03]  /*76b0*/  FADD.FTZ R6, R191, R6 ;  /* 0x00000006bf067221 */ /* 0x000fe60000010000 */
[----:B------:R-:W-:Y:S02]  /*76c0*/  FADD.FTZ R4, R187, R2 ;  /* 0x00000002bb047221 */ /* 0x000fe40000010000 */
[----:B------:R-:W-:Y:S01]  /*76d0*/  FADD.FTZ R2, R138, R0 ;  /* 0x000000008a027221 */ /* 0x000fe20000010000 */
[----:B------:R-:W-:Y:S01]  /*76e0*/  IADD3 R0, R228, -0x1, RZ ;  /* 0xffffffffe4007810 */ /* 0x000fe20007ffe0ff */
[----:B------:R-:W-:Y:S01]  /*76f0*/  FADD.FTZ R234, R194, R5 ;  /* 0x00000005c2ea7221 */ /* 0x000fe20000010000 */
[----:B------:R-:W-:Y:S01]  /*7700*/  MOV R138, R136 ;  /* 0x00000088008a7202 */ /* 0x000fe20000000f00 */
[----:B------:R-:W-:Y:S01]  /*7710*/  FADD.FTZ R233, R190, R6 ;  /* 0x00000006bee97221 */ /* 0x000fe20000010000 */
[----:B------:R-:W-:Y:S01]  /*7720*/  MOV R228, R0 ;  /* 0x0000000000e47202 */ /* 0x000fe20000000f00 */
[----:B------:R-:W-:Y:S02]  /*7730*/  FADD.FTZ R232, R186, R4 ;  /* 0x00000004bae87221 */ /* 0x000fe40000010000 */
[----:B------:R-:W-:Y:S01]  /*7740*/  FADD.FTZ R231, R185, R2 ;  /* 0x00000002b9e77221 */ /* 0x000fe20000010000 */
[----:B------:R-:W-:-:S05]  /*7750*/  @P4 BRA `(.L_x_991) ;  /* 0xffffd76000004947 */ /* 0x000fca000383ffff */
.L_x_990:
[----:B------:R-:W1:Y:S01]  /*7760*/  SHFL.BFLY PT, R0, R234, 0x2, 0x1f ;  /* 0x0c401f00ea007f89 */ /* 0x000e6200000e0000 */
[----:B------:R-:W-:Y:S01]  /*7770*/  ISETP.NE.AND P0, PT, R249, -0x1, PT ;  /* 0xfffffffff900780c */ /* 0x000fe20003f05270 */
[----:B------:R-:W-:Y:S02]  /*7780*/  BSSY B0, `(.L_x_994) ;  /* 0x00001ae000007945 */ /* 0x000fe40003800000 */
[----:B------:R-:W2:Y:S04]  /*7790*/  SHFL.BFLY PT, R5, R233, 0x2, 0x1f ;  /* 0x0c401f00e9057f89 */ /* 0x000ea800000e0000 */
[----:B------:R-:W3:Y:S04]  /*77a0*/  SHFL.BFLY PT, R4, R231, 0x2, 0x1f ;  /* 0x0c401f00e7047f89 */ /* 0x000ee800000e0000 */
[----:B------:R-:W4:Y:S01]  /*77b0*/  S2R R142, SR_TID.X ;  /* 0x00000000008e7919 */ /* 0x000f220000002100 */
[----:B-1----:R-:W-:-:S03]  /*77c0*/  FADD.FTZ R234, R0, R234 ;  /* 0x000000ea00ea7221 */ /* 0x002fc60000010000 */
[----:B------:R-:W1:Y:S01]  /*77d0*/  SHFL.BFLY PT, R0, R232, 0x2, 0x1f ;  /* 0x0c401f00e8007f89 */ /* 0x000e6200000e0000 */
[----:B--2---:R-:W-:-:S03]  /*77e0*/  FADD.FTZ R233, R5, R233 ;  /* 0x000000e905e97221 */ /* 0x004fc60000010000 */
[----:B------:R-:W2:Y:S01]  /*77f0*/  SHFL.BFLY PT, R2, R234, 0x1, 0x1f ;  /* 0x0c201f00ea027f89 */ /* 0x000ea200000e0000 */
[----:B---3--:R-:W-:Y:S01]  /*7800*/  FADD.FTZ R231, R4, R231 ;  /* 0x000000e704e77221 */ /* 0x008fe20000010000 */
[----:B------:R-:W-:Y:S02]  /*7810*/  MOV R4, 0x3f800000 ;  /* 0x3f80000000047802 */ /* 0x000fe40000000f00 */
[----:B------:R-:W3:Y:S01]  /*7820*/  SHFL.BFLY PT, R6, R233, 0x1, 0x1f ;  /* 0x0c201f00e9067f89 */ /* 0x000ee200000e0000 */
[----:B-1----:R-:W-:Y:S01]  /*7830*/  FADD.FTZ R232, R0, R232 ;  /* 0x000000e800e87221 */ /* 0x002fe20000010000 */
[----:B------:R-:W-:Y:S01]  /*7840*/  MOV R0, 0x3f800000 ;  /* 0x3f80000000007802 */ /* 0x000fe20000000f00 */
[----:B--2---:R-:W-:-:S03]  /*7850*/  FADD.FTZ R234, R234, R2 ;  /* 0x00000002eaea7221 */ /* 0x004fc60000010000 */
[----:B------:R-:W1:Y:S01]  /*7860*/  SHFL.BFLY PT, R5, R232, 0x1, 0x1f ;  /* 0x0c201f00e8057f89 */ /* 0x000e6200000e0000 */
[----:B---3--:R-:W-:-:S03]  /*7870*/  FADD.FTZ R233, R233, R6 ;  /* 0x00000006e9e97221 */ /* 0x008fc60000010000 */
[----:B------:R-:W2:Y:S01]  /*7880*/  SHFL.BFLY PT, R2, R231, 0x1, 0x1f ;  /* 0x0c201f00e7027f89 */ /* 0x000ea200000e0000 */
[----:B------:R-:W-:Y:S01]  /*7890*/  FSETP.NE.FTZ.AND P6, PT, R234, RZ, PT ;  /* 0x000000ffea00720b */ /* 0x000fe20003fd5000 */
[----:B------:R-:W-:Y:S01]  /*78a0*/  @P0 IMAD.WIDE.U32 R6, R249, c[0x0][0x1e8], RZ ;  /* 0x00007a00f9060a25 */ /* 0x000fe200078e00ff */
[----:B------:R-:W-:-:S03]  /*78b0*/  FSETP.NE.FTZ.AND P5, PT, R233, RZ, PT ;  /* 0x000000ffe900720b */ /* 0x000fc60003fb5000 */
[----:B------:R-:W-:Y:S01]  /*78c0*/  @P0 IMAD R141, R249, c[0x0][0x1ec], R7 ;  /* 0x00007b00f98d0a24 */ /* 0x000fe200078e0207 */
[----:B------:R-:W-:-:S07]  /*78d0*/  @P0 MOV R140, R6 ;  /* 0x00000006008c0202 */ /* 0x000fce0000000f00 */
[----:B------:R-:W3:Y:S01]  /*78e0*/  @P6 MUFU.RCP R0, R234 ;  /* 0x000000ea00006308 */ /* 0x000ee20000001000 */
[----:B-1----:R-:W-:-:S07]  /*78f0*/  FADD.FTZ R232, R232, R5 ;  /* 0x00000005e8e87221 */ /* 0x002fce0000010000 */
[----:B------:R-:W-:Y:S01]  /*7900*/  @P5 MUFU.RCP R4, R233 ;  /* 0x000000e900045308 */ /* 0x000fe20000001000 */
[----:B--2---:R-:W-:Y:S01]  /*7910*/  FADD.FTZ R231, R231, R2 ;  /* 0x00000002e7e77221 */ /* 0x004fe20000010000 */
[----:B------:R-:W-:Y:S02]  /*7920*/  FSETP.NE.FTZ.AND P4, PT, R232, RZ, PT ;  /* 0x000000ffe800720b */ /* 0x000fe40003f95000 */
[----:B------:R-:W-:Y:S02]  /*7930*/  MOV R2, 0x3f800000 ;  /* 0x3f80000000027802 */ /* 0x000fe40000000f00 */
[----:B------:R-:W-:Y:S01]  /*7940*/  FSETP.NE.FTZ.AND P3, PT, R231, RZ, PT ;  /* 0x000000ffe700720b */ /* 0x000fe20003f75000 */
[C---:B---3--:R-:W-:Y:S02]  /*7950*/  FMUL.FTZ R148, R0.reuse, R148 ;  /* 0x0000009400947220 */ /* 0x048fe40000410000 */
[C---:B------:R-:W-:Y:S02]  /*7960*/  FMUL.FTZ R7, R0.reuse, R149 ;  /* 0x0000009500077220 */ /* 0x040fe40000410000 */
[----:B------:R-:W-:-:S02]  /*7970*/  FMUL.FTZ R156, R0, R156 ;  /* 0x0000009c009c7220 */ /* 0x000fc40000410000 */
[C---:B------:R-:W-:Y:S01]  /*7980*/  FMUL.FTZ R5, R0.reuse, R157 ;  /* 0x0000009d00057220 */ /* 0x040fe20000410000 */
[----:B------:R-:W-:Y:S01]  /*7990*/  F2FP.BF16.PACK_AB R7, R7, R148 ;  /* 0x000000940707723e */ /* 0x000fe200000010ff */
[----:B------:R-:W1:Y:S01]  /*79a0*/  @P4 MUFU.RCP R2, R232 ;  /* 0x000000e800024308 */ /* 0x000e620000001000 */
        /* <DEDUP_REMOVED lines=30> */
[C---:B------:R-:W-:Y:S02]  /*7b90*/  FMUL.FTZ R125, R0.reuse, R125 ;  /* 0x0000007d007d7220 */ /* 0x040fe40000410000 */
[C---:B------:R-:W-:Y:S02]  /*7ba0*/  FMUL.FTZ R172, R0.reuse, R172 ;  /* 0x000000ac00ac7220 */ /* 0x040fe40000410000 */
[----:B------:R-:W-:Y:S01]  /*7bb0*/  FMUL.FTZ R173, R0, R173 ;  /* 0x000000ad00ad7220 */ /* 0x000fe20000410000 */
[----:B------:R-:W-:Y:S01]  /*7bc0*/  MOV R0, 0x3f800000 ;  /* 0x3f80000000007802 */ /* 0x000fe20000000f00 */
[----:B-1----:R-:W-:Y:S01]  /*7bd0*/  FMUL.FTZ R27, R2, R61 ;  /* 0x0000003d021b7220 */ /* 0x002fe20000410000 */
[----:B----4-:R-:W-:Y:S01]  /*7be0*/  SHF.R.S32.HI R61, RZ, 0x1f, R142 ;  /* 0x0000001fff3d7819 */ /* 0x010fe2000001148e */
[----:B------:R-:W-:-:S02]  /*7bf0*/  FMUL.FTZ R30, R4, R67 ;  /* 0x00000043041e7220 */ /* 0x000fc40000410000 */
[C---:B------:R-:W-:Y:S01]  /*7c00*/  FMUL.FTZ R17, R2.reuse, R41 ;  /* 0x0000002902117220 */ /* 0x040fe20000410000 */
[----:B------:R-:W-:Y:S01]  /*7c10*/  LEA.HI R29, R61, R142, RZ, 0x2 ;  /* 0x0000008e3d1d7211 */ /* 0x000fe200078f10ff */
[----:B------:R-:W1:Y:S01]  /*7c20*/  @P3 MUFU.RCP R0, R231 ;  /* 0x000000e700003308 */ /* 0x000e620000001000 */
[C---:B------:R-:W-:Y:S02]  /*7c30*/  FMUL.FTZ R26, R2.reuse, R45 ;  /* 0x0000002d021a7220 */ /* 0x040fe40000410000 */
[----:B------:R-:W-:Y:S02]  /*7c40*/  FMUL.FTZ R22, R2, R57 ;  /* 0x0000003902167220 */ /* 0x000fe40000410000 */
[C---:B------:R-:W-:Y:S02]  /*7c50*/  FMUL.FTZ R150, R4.reuse, R150 ;  /* 0x0000009604967220 */ /* 0x040fe40000410000 */
[C---:B------:R-:W-:Y:S02]  /*7c60*/  FMUL.FTZ R6, R4.reuse, R151 ;  /* 0x0000009704067220 */ /* 0x040fe40000410000 */
        /* <DEDUP_REMOVED lines=20> */
[C---:B------:R-:W-:Y:S01]  /*7db0*/  FMUL.FTZ R87, R4.reuse, R87 ;  /* 0x0000005704577220 */ /* 0x040fe20000410000 */
[----:B------:R-:W-:Y:S01]  /*7dc0*/  F2FP.BF16.PACK_AB R54, R83, R82 ;  /* 0x000000525336723e */ /* 0x000fe200000010ff */
        /* <DEDUP_REMOVED lines=15> */
[----:B------:R-:W-:Y:S01]  /*7ec0*/  FMUL.FTZ R65, R4, R175 ;  /* 0x000000af04417220 */ /* 0x000fe20000410000 */
[----:B------:R-:W-:Y:S01]  /*7ed0*/  SHF.R.S32.HI R4, RZ, 0x1f, R29 ;  /* 0x0000001fff047819 */ /* 0x000fe2000001141d */
        /* <DEDUP_REMOVED lines=77> */
[----:B------:R-:W-:Y:S01]  /*83b0*/  SHF.R.S32.HI R69, RZ, 0x5, R70 ;  /* 0x00000005ff457819 */ /* 0x000fe20000011446 */
        /* <DEDUP_REMOVED lines=34> */
[----:B------:R-:W-:Y:S02]  /*85e0*/  LOP3.LUT R0, R29, 0x3ffffffc, RZ, 0xc0, !PT ;  /* 0x3ffffffc1d007812 */ /* 0x000fe400078ec0ff */
[----:B------:R-:W-:Y:S02]  /*85f0*/  F2FP.BF16.PACK_AB R29, R117, R116 ;  /* 0x00000074751d723e */ /* 0x000fe400000010ff */
[----:B------:R-:W-:Y:S02]  /*8600*/  IADD3 R28, -R0, R142, RZ ;  /* 0x0000008e001c7210 */ /* 0x000fe40007ffe1ff */
[----:B------:R-:W-:Y:S02]  /*8610*/  LOP3.LUT R0, R2, 0x1c0, RZ, 0xc0, !PT ;  /* 0x000001c002007812 */ /* 0x000fe400078ec0ff */
[----:B------:R-:W-:Y:S02]  /*8620*/  LOP3.LUT R2, R4, 0x1, RZ, 0xc0, !PT ;  /* 0x0000000104027812 */ /* 0x000fe400078ec0ff */
[----:B------:R-:W-:-:S02]  /*8630*/  LEA R28, R69, R28, 0x9 ;  /* 0x0000001c451c7211 */ /* 0x000fc400078e48ff */
[----:B------:R-:W-:Y:S02]  /*8640*/  LEA.HI R0, R0, R0, RZ, 0x1d ;  /* 0x0000000000007211 */ /* 0x000fe400078fe8ff */
[----:B------:R-:W-:Y:S02]  /*8650*/  ISETP.NE.U32.AND P1, PT, R2, 0x1, PT ;  /* 0x000000010200780c */ /* 0x000fe40003f25070 */
[----:B------:R-:W-:Y:S02]  /*8660*/  LEA R0, R28, R0, 0x1 ;  /* 0x000000001c007211 */ /* 0x000fe400078e08ff */
[----:B------:R-:W-:Y:S02]  /*8670*/  F2FP.BF16.PACK_AB R28, R119, R118 ;  /* 0x00000076771c723e */ /* 0x000fe400000010ff */
[----:B------:R-:W-:Y:S02]  /*8680*/  SHF.L.U32 R0, R0, 0x1, RZ ;  /* 0x0000000100007819 */ /* 0x000fe400000006ff */
[----:B------:R-:W-:-:S02]  /*8690*/  F2FP.BF16.PACK_AB R66, R171, R66 ;  /* 0x00000042ab42723e */ /* 0x000fc400000010ff */
[C---:B------:R-:W-:Y:S01]  /*86a0*/  IADD3 R2, R0.reuse, -0x10, RZ ;  /* 0xfffffff000027810 */ /* 0x040fe20007ffe0ff */
[----:B------:R1:W-:Y:S01]  /*86b0*/  STS [R0+0x400], R6 ;  /* 0x0004000600007388 */ /* 0x0003e20000000800 */
[----:B------:R-:W-:Y:S02]  /*86c0*/  F2FP.BF16.PACK_AB R68, R131, R68 ;  /* 0x000000448344723e */ /* 0x000fe400000010ff */
[----:B------:R-:W-:Y:S01]  /*86d0*/  @P1 IADD3 R2, R0, 0x10, RZ ;  /* 0x0000001000021810 */ /* 0x000fe20007ffe0ff */
[----:B------:R-:W-:Y:S01]  /*86e0*/  STS [R0], R7 ;  /* 0x0000000700007388 */ /* 0x000fe20000000800 */
[----:B------:R-:W-:Y:S02]  /*86f0*/  R2P PR, R4, 0x6 ;  /* 0x0000000604007804 */ /* 0x000fe40000000000 */
[----:B------:R-:W-:Y:S01]  /*8700*/  MOV R4, 0x20 ;  /* 0x0000002000047802 */ /* 0x000fe20000000f00 */
[----:B------:R2:W-:Y:S03]  /*8710*/  STS [R2], R5 ;  /* 0x0000000502007388 */ /* 0x0005e60000000800 */
[----:B------:R-:W-:Y:S01]  /*8720*/  SEL R4, R4, 0xffffffe0, !P1 ;  /* 0xffffffe004047807 */ /* 0x000fe20004800000 */
[----:B------:R3:W-:Y:S04]  /*8730*/  STS [R2+0x400], R8 ;  /* 0x0004000802007388 */ /* 0x0007e80000000800 */
[----:B------:R-:W-:Y:S04]  /*8740*/  STS [R0+0x2000], R10 ;  /* 0x0020000a00007388 */ /* 0x000fe80000000800 */
        /* <DEDUP_REMOVED lines=8> */
[----:B------:R-:W-:Y:S01]  /*87d0*/  STS [R5], R13 ;  /* 0x0000000d05007388 */ /* 0x000fe20000000800 */
[----:B------:R-:W-:-:S03]  /*87e0*/  IADD3 R7, R5, R6, RZ ;  /* 0x0000000605077210 */ /* 0x000fc60007ffe0ff */
[----:B------:R2:W-:Y:S01]  /*87f0*/  STS [R5+0x400], R12 ;  /* 0x0004000c05007388 */ /* 0x0005e20000000800 */
[----:B----4-:R-:W-:-:S03]  /*8800*/  IADD3 R9, R6, R2, RZ ;  /* 0x0000000206097210 */ /* 0x010fc60007ffe0ff */
[----:B------:R3:W-:Y:S01]  /*8810*/  STS [R4], R16 ;  /* 0x0000001004007388 */ /* 0x0007e20000000800 */
[----:B------:R-:W-:Y:S01]  /*8820*/  IADD3 R6, R4, R6, RZ ;  /* 0x0000000604067210 */ /* 0x000fe20007ffe0ff */
[----:B-----5:R-:W4:Y:S02]  /*8830*/  LDC.U8 R11, c[0x0][0x329] ;  /* 0x0000ca40ff0b7b82 */ /* 0x020f240000000000 */
[----:B------:R5:W-:Y:S01]  /*8840*/  STS [R4+0x400], R15 ;  /* 0x0004000f04007388 */ /* 0x000be20000000800 */
[----:B-1----:R-:W-:-:S03]  /*8850*/  MOV R14, 0x7f800000 ;  /* 0x7f800000000e7802 */ /* 0x002fc60000000f00 */
[----:B------:R1:W-:Y:S04]  /*8860*/  STS [R5+0x2000], R17 ;  /* 0x0020001105007388 */ /* 0x0003e80000000800 */
[----:B------:R-:W-:Y:S04]  /*8870*/  STS [R5+0x2400], R18 ;  /* 0x0024001205007388 */ /* 0x000fe80000000800 */
[----:B------:R-:W-:Y:S04]  /*8880*/  STS [R4+0x2000], R26 ;  /* 0x0020001a04007388 */ /* 0x000fe80000000800 */
[----:B------:R-:W-:Y:S01]  /*8890*/  STS [R4+0x2400], R25 ;  /* 0x0024001904007388 */ /* 0x000fe20000000800 */
[----:B--2---:R-:W-:Y:S03]  /*88a0*/  @P5 MUFU.LG2 R12, R233 ;  /* 0x000000e9000c5308 */ /* 0x004fe60000000c00 */
[----:B------:R-:W-:Y:S01]  /*88b0*/  STS [R8], R24 ;  /* 0x0000001808007388 */ /* 0x000fe20000000800 */
[----:B---3--:R-:W-:-:S02]  /*88c0*/  MOV R16, 0x7f800000 ;  /* 0x7f80000000107802 */ /* 0x008fc40000000f00 */
[----:B----4-:R-:W-:Y:S01]  /*88d0*/  ISETP.NE.AND P1, PT, R11, RZ, PT ;  /* 0x000000ff0b00720c */ /* 0x010fe20003f25270 */
[----:B------:R-:W-:Y:S01]  /*88e0*/  STS [R8+0x400], R23 ;  /* 0x0004001708007388 */ /* 0x000fe20000000800 */
[----:B-----5:R-:W-:-:S03]  /*88f0*/  MOV R15, 0x7f800000 ;  /* 0x7f800000000f7802 */ /* 0x020fc60000000f00 */
        /* <DEDUP_REMOVED lines=27> */
[----:B-1----:R-:W1:Y:S03]  /*8ab0*/  LDC.U8 R0, c[0x0][0x328] ;  /* 0x0000ca00ff007b82 */ /* 0x002e660000000000 */
[----:B------:R-:W-:Y:S04]  /*8ac0*/  STS [R5+0x6000], R41 ;  /* 0x0060002905007388 */ /* 0x000fe80000000800 */
[----:B------:R-:W-:Y:S01]  /*8ad0*/  STS [R5+0x6400], R40 ;  /* 0x0064002805007388 */ /* 0x000fe20000000800 */
[----:B--2---:R-:W-:-:S03]  /*8ae0*/  @P1 MOV R2, c[0x0][0x210] ;  /* 0x0000840000021a02 */ /* 0x004fc60000000f00 */
[----:B------:R-:W-:Y:S02]  /*8af0*/  STS [R4+0x6000], R37 ;  /* 0x0060002504007388 */ /* 0x000fe40000000800 */
[----:B------:R-:W-:Y:S02]  /*8b00*/  @P1 IMAD R2, R2, c[0x0][0x214], RZ ;  /* 0x0000850002021a24 */ /* 0x000fe400078e02ff */
[----:B------:R2:W-:Y:S04]  /*8b10*/  STS [R4+0x6400], R36 ;  /* 0x0064002404007388 */ /* 0x0005e80000000800 */
[----:B------:R-:W-:Y:S04]  /*8b20*/  STS [R8+0x4000], R35 ;  /* 0x0040002308007388 */ /* 0x000fe80000000800 */
[----:B------:R-:W-:Y:S01]  /*8b30*/  STS [R8+0x4400], R34 ;  /* 0x0044002208007388 */ /* 0x000fe20000000800 */
[----:B-1----:R-:W-:-:S02]  /*8b40*/  ISETP.NE.AND P2, PT, R0, RZ, PT ;  /* 0x000000ff0000720c */ /* 0x002fc40003f45270 */
[----:B------:R-:W-:Y:S01]  /*8b50*/  @!P1 MOV R0, c[0x0][0x214] ;  /* 0x0000850000009a02 */ /* 0x000fe20000000f00 */
[----:B------:R-:W-:Y:S03]  /*8b60*/  STS [R9+0x4000], R31 ;  /* 0x0040001f09007388 */ /* 0x000fe60000000800 */
[----:B------:R-:W-:Y:S01]  /*8b70*/  @!P1 SEL R2, R0, c[0x0][0x234], !P2 ;  /* 0x00008d0000029a07 */ /* 0x000fe20005000000 */
[----:B------:R-:W-:Y:S01]  /*8b80*/  STS [R9+0x4400], R30 ;  /* 0x0044001e09007388 */ /* 0x000fe20000000800 */
[----:B------:R-:W-:Y:S02]  /*8b90*/  ISETP.NE.OR P2, PT, R11, RZ, !P2 ;  /* 0x000000ff0b00720c */ /* 0x000fe40005745670 */
[----:B------:R-:W-:Y:S01]  /*8ba0*/  @P1 MOV R0, 0x1 ;  /* 0x0000000100001802 */ /* 0x000fe20000000f00 */
[----:B------:R-:W-:Y:S01]  /*8bb0*/  STS [R8+0x6000], R33 ;  /* 0x0060002108007388 */ /* 0x000fe20000000800 */
[----:B------:R-:W-:Y:S01]  /*8bc0*/  @!P1 IMAD R0, R2, c[0x0][0x1c0], RZ ;  /* 0x0000700002009a24 */ /* 0x000fe200078e02ff */
[----:B------:R-:W-:Y:S02]  /*8bd0*/  @P4 MUFU.LG2 R11, R232 ;  /* 0x000000e8000b4308 */ /* 0x000fe40000000c00 */
[----:B------:R1:W-:Y:S01]  /*8be0*/  STS [R8+0x6400], R32 ;  /* 0x0064002008007388 */ /* 0x0003e20000000800 */
[----:B--2---:R-:W-:-:S03]  /*8bf0*/  LOP3.LUT R4, R70, 0xffffffe0, RZ, 0xc0, !PT ;  /* 0xffffffe046047812 */ /* 0x004fc600078ec0ff */
[----:B------:R-:W-:Y:S04]  /*8c00*/  STS [R9+0x6000], R29 ;  /* 0x0060001d09007388 */ /* 0x000fe80000000800 */
[----:B------:R2:W-:Y:S04]  /*8c10*/  STS [R9+0x6400], R28 ;  /* 0x0064001c09007388 */ /* 0x0005e80000000800 */
[----:B------:R-:W-:Y:S04]  /*8c20*/  STS [R7+0x4000], R63 ;  /* 0x0040003f07007388 */ /* 0x000fe80000000800 */
[----:B------:R-:W-:Y:S04]  /*8c30*/  STS [R7+0x4400], R62 ;  /* 0x0044003e07007388 */ /* 0x000fe80000000800 */
[----:B------:R-:W-:Y:S04]  /*8c40*/  STS [R6+0x4000], R61 ;  /* 0x0040003d06007388 */ /* 0x000fe80000000800 */
[----:B------:R-:W-:Y:S01]  /*8c50*/  STS [R6+0x4400], R65 ;  /* 0x0044004106007388 */ /* 0x000fe20000000800 */
[----:B-1----:R-:W1:Y:S03]  /*8c60*/  @P6 MUFU.LG2 R8, R234 ;  /* 0x000000ea00086308 */ /* 0x002e660000000c00 */
[----:B------:R-:W-:Y:S04]  /*8c70*/  STS [R7+0x6000], R67 ;  /* 0x0060004307007388 */ /* 0x000fe80000000800 */
[----:B------:R-:W-:Y:S01]  /*8c80*/  STS [R7+0x6400], R66 ;  /* 0x0064004207007388 */ /* 0x000fe20000000800 */
[----:B--2---:R-:W-:-:S03]  /*8c90*/  IADD3 R9, -R4, R142, RZ ;  /* 0x0000008e04097210 */ /* 0x004fc60007ffe1ff */
[----:B------:R-:W-:Y:S04]  /*8ca0*/  STS [R6+0x6000], R64 ;  /* 0x0060004006007388 */ /* 0x000fe80000000800 */
[----:B------:R2:W-:Y:S01]  /*8cb0*/  STS [R6+0x6400], R68 ;  /* 0x0064004406007388 */ /* 0x0005e20000000800 */
[----:B-1----:R-:W-:-:S03]  /*8cc0*/  @P6 FMUL.FTZ R8, R8, 0.69314718246459960938 ;  /* 0x3f31721808086820 */ /* 0x002fc60000410000 */
[----:B------:R-:W-:Y:S01]  /*8cd0*/  BAR.SYNC.DEFER_BLOCKING 0x0 ;  /* 0x0000000000007b1d */ /* 0x000fe20000010000 */
[----:B------:R-:W-:Y:S02]  /*8ce0*/  @P6 FFMA.FTZ R17, R137, c[0x0][0x238], R8 ;  /* 0x00008e0089116a23 */ /* 0x000fe40000010008 */
[----:B------:R-:W-:-:S03]  /*8cf0*/  @P5 FMUL.FTZ R8, R12, 0.69314718246459960938 ;  /* 0x3f3172180c085820 */ /* 0x000fc60000410000 */
[----:B------:R-:W1:Y:S01]  /*8d00*/  S2R R10, SR_CTAID.Y ;  /* 0x00000000000a7919 */ /* 0x000e620000002600 */
[----:B------:R-:W-:-:S03]  /*8d10*/  @P5 FFMA.FTZ R16, R136, c[0x0][0x238], R8 ;  /* 0x00008e0088105a23 */ /* 0x000fc60000010008 */
[----:B------:R-:W3:Y:S04]  /*8d20*/  S2R R13, SR_CTAID.X ;  /* 0x00000000000d7919 */ /* 0x000ee80000002500 */
[----:B------:R-:W4:Y:S04]  /*8d30*/  S2R R18, SR_CTAID.Z ;  /* 0x0000000000127919 */ /* 0x000f280000002700 */
[----:B------:R3:W4:Y:S04]  /*8d40*/  LDS.128 R24, [R227] ;  /* 0x00000000e3187984 */ /* 0x0007280000000c00 */
[----:B------:R3:W4:Y:S01]  /*8d50*/  LDS.128 R32, [R227+0x800] ;  /* 0x00080000e3207984 */ /* 0x0007220000000c00 */
[----:B-1----:R-:W-:Y:S01]  /*8d60*/  @!P0 SHF.R.S32.HI R5, RZ, 0x1f, R10 ;  /* 0x0000001fff058819 */ /* 0x002fe2000001140a */
[----:B--2---:R-:W-:-:S02]  /*8d70*/  @!P0 IMAD.WIDE.U32 R6, R10, c[0x0][0x1e0], RZ ;  /* 0x000078000a068a25 */ /* 0x004fc400078e00ff */
[----:B------:R1:W2:Y:S02]  /*8d80*/  LDS.128 R40, [R227+0x1000] ;  /* 0x00100000e3287984 */ /* 0x0002a40000000c00 */
[----:B------:R-:W-:Y:S02]  /*8d90*/  @!P0 IMAD R5, R5, c[0x0][0x1e0], RZ ;  /* 0x0000780005058a24 */ /* 0x000fe400078e02ff */
[----:B------:R1:W1:Y:S01]  /*8da0*/  LDS.128 R48, [R227+0x1800] ;  /* 0x00180000e3307984 */ /* 0x0002620000000c00 */
[----:B------:R-:W-:Y:S01]  /*8db0*/  @!P0 MOV R140, R6 ;  /* 0x00000006008c8202 */ /* 0x000fe20000000f00 */
[C---:B------:R-:W-:Y:S02]  /*8dc0*/  @!P2 IMAD R6, R10.reuse, c[0x0][0x214], RZ ;  /* 0x000085000a06aa24 */ /* 0x040fe400078e02ff */
[----:B------:R1:W1:Y:S01]  /*8dd0*/  LDS.128 R56, [R227+0x2000] ;  /* 0x00200000e3387984 */ /* 0x0002620000000c00 */
[C---:B------:R-:W-:Y:S02]  /*8de0*/  @!P0 IMAD R5, R10.reuse, c[0x0][0x1e4], R5 ;  /* 0x000079000a058a24 */ /* 0x040fe400078e0205 */
[----:B------:R-:W-:Y:S01]  /*8df0*/  IMAD R0, R10, R0, RZ ;  /* 0x000000000a007224 */ /* 0x000fe200078e02ff */
[----:B------:R1:W1:Y:S01]  /*8e00*/  LDS.128 R64, [R227+0x2800] ;  /* 0x00280000e3407984 */ /* 0x0002620000000c00 */
[----:B------:R-:W5:Y:S01]  /*8e10*/  @P3 MUFU.LG2 R10, R231 ;  /* 0x000000e7000a3308 */ /* 0x000f620000000c00 */
[----:B------:R-:W-:-:S02]  /*8e20*/  @!P0 IADD3 R141, R7, R5, RZ ;  /* 0x00000005078d8210 */ /* 0x000fc40007ffe0ff */
[----:B------:R1:W1:Y:S01]  /*8e30*/  LDS.128 R76, [R227+0x3000] ;  /* 0x00300000e34c7984 */ /* 0x0002620000000c00 */
[----:B------:R-:W-:Y:S01]  /*8e40*/  @P1 MOV R7, c[0x0][0x210] ;  /* 0x0000840000071a02 */ /* 0x000fe20000000f00 */
[----:B------:R-:W-:Y:S01]  /*8e50*/  CS2R R4, SRZ ;  /* 0x0000000000047805 */ /* 0x000fe2000001ff00 */
[----:B------:R-:W-:Y:S01]  /*8e60*/  @!P2 SEL R6, R6, R249, !P0 ;  /* 0x000000f90606a207 */ /* 0x000fe20004000000 */
[----:B------:R1:W1:Y:S01]  /*8e70*/  LDS.128 R84, [R227+0x3800] ;  /* 0x00380000e3547984 */ /* 0x0002620000000c00 */
[----:B------:R-:W-:Y:S02]  /*8e80*/  @!P1 MOV R7, 0x1 ;  /* 0x0000000100079802 */ /* 0x000fe40000000f00 */
[----:B------:R-:W-:Y:S01]  /*8e90*/  @!P2 SHF.R.S32.HI R5, RZ, 0x1f, R6 ;  /* 0x0000001fff05a819 */ /* 0x000fe20000011406 */
[----:B------:R1:W1:Y:S01]  /*8ea0*/  LDS.128 R20, [R227+0x4000] ;  /* 0x00400000e3147984 */ /* 0x0002620000000c00 */
[----:B------:R-:W-:Y:S02]  /*8eb0*/  SEL R0, R0, RZ, P2 ;  /* 0x000000ff00007207 */ /* 0x000fe40001000000 */
[----:B------:R-:W-:Y:S01]  /*8ec0*/  LOP3.LUT P0, RZ, R9, 0x3, RZ, 0xc0, !PT ;  /* 0x0000000309ff7812 */ /* 0x000fe2000780c0ff */
[----:B------:R1:W1:Y:S01]  /*8ed0*/  LDS.128 R28, [R227+0x4800] ;  /* 0x00480000e31c7984 */ /* 0x0002620000000c00 */
[----:B------:R-:W-:Y:S01]  /*8ee0*/  @!P2 MOV R4, R6 ;  /* 0x000000060004a202 */ /* 0x000fe20000000f00 */
[----:B---3--:R-:W-:-:S02]  /*8ef0*/  IMAD R6, R13, R7, RZ ;  /* 0x000000070d067224 */ /* 0x008fc400078e02ff */
[----:B------:R3:W1:Y:S01]  /*8f00*/  LDS.128 R36, [R227+0x5000] ;  /* 0x00500000e3247984 */ /* 0x0006620000000c00 */
[----:B----4-:R-:W-:Y:S02]  /*8f10*/  IMAD R0, R18, R2, R0 ;  /* 0x0000000212007224 */ /* 0x010fe400078e0200 */
[----:B------:R-:W-:Y:S01]  /*8f20*/  SHF.L.U32 R9, R6, 0x7, RZ ;  /* 0x0000000706097819 */ /* 0x000fe200000006ff */
[----:B------:R3:W4:Y:S01]  /*8f30*/  LDS.128 R44, [R227+0x5800] ;  /* 0x00580000e32c7984 */ /* 0x0007220000000c00 */
[----:B------:R-:W-:Y:S02]  /*8f40*/  @P4 FMUL.FTZ R6, R11, 0.69314718246459960938 ;  /* 0x3f3172180b064820 */ /* 0x000fe40000410000 */
[----:B------:R-:W-:Y:S01]  /*8f50*/  IADD3 R11, P2, P1, R9, R4, R0 ;  /* 0x00000004090b7210 */ /* 0x000fe2000795e000 */
[----:B------:R3:W1:Y:S01]  /*8f60*/  LDS.128 R52, [R227+0x6000] ;  /* 0x00600000e3347984 */ /* 0x0006620000000c00 */
[----:B-----5:R-:W-:Y:S01]  /*8f70*/  @P3 FMUL.FTZ R2, R10, 0.69314718246459960938 ;  /* 0x3f3172180a023820 */ /* 0x020fe20000410000 */
[----:B------:R-:W-:Y:S01]  /*8f80*/  SHF.R.S32.HI R4, RZ, 0x1f, R9 ;  /* 0x0000001fff047819 */ /* 0x000fe20000011409 */
[----:B------:R-:W-:Y:S01]  /*8f90*/  @P4 FFMA.FTZ R14, R135, c[0x0][0x238], R6 ;  /* 0x00008e00870e4a23 */ /* 0x000fe20000010006 */
[----:B------:R3:W1:Y:S01]  /*8fa0*/  LDS.128 R60, [R227+0x6800] ;  /* 0x00680000e33c7984 */ /* 0x0006620000000c00 */
[----:B------:R-:W-:Y:S01]  /*8fb0*/  SHF.R.S32.HI R0, RZ, 0x1f, R0 ;  /* 0x0000001fff007819 */ /* 0x000fe20000011400 */
[----:B------:R-:W-:-:S02]  /*8fc0*/  @P3 FFMA.FTZ R15, R3, c[0x0][0x238], R2 ;  /* 0x00008e00030f3a23 */ /* 0x000fc40000010002 */
[----:B------:R3:W1:Y:S01]  /*8fd0*/  LDS.128 R72, [R227+0x7000] ;  /* 0x00700000e3487984 */ /* 0x0006620000000c00 */
[----:B------:R-:W-:-:S03]  /*8fe0*/  IADD3.X R5, R4, R5, R0, P2, P1 ;  /* 0x0000000504057210 */ /* 0x000fc600017e2400 */
[----:B------:R3:W1:Y:S01]  /*8ff0*/  LDS.128 R80, [R227+0x7800] ;  /* 0x00780000e3507984 */ /* 0x0006620000000c00 */
[----:B------:R-:W-:Y:S05]  /*9000*/  @P0 BRA `(.L_x_995) ;  /* 0x0000025000000947 */ /* 0x000fea0003800000 */
[----:B--2---:R-:W2:Y:S01]  /*9010*/  LDL.LU R143, [R1] ;  /* 0x00000000018f7983 */ /* 0x004ea20000300800 */
[----:B------:R-:W-:-:S04]  /*9020*/  SHF.R.S32.HI R0, RZ, 0x1f, R69 ;  /* 0x0000001fff007819 */ /* 0x000fc80000011445 */
[----:B------:R-:W-:-:S04]  /*9030*/  LEA.HI R0, R0, R69, RZ, 0x2 ;  /* 0x0000004500007211 */ /* 0x000fc800078f10ff */
[----:B------:R-:W-:-:S05]  /*9040*/  LOP3.LUT R0, R0, 0xffffffc, RZ, 0xc0, !PT ;  /* 0x0ffffffc00007812 */ /* 0x000fca00078ec0ff */
[----:B------:R-:W-:-:S04]  /*9050*/  IMAD.IADD R0, R69, 0x1, -R0 ;  /* 0x0000000145007824 */ /* 0x000fc800078e0a00 */
        /* <DEDUP_REMOVED lines=10> */
[----:B------:R-:W-:Y:S01]  /*9100*/  @!P5 IMAD R3, R3, R7, RZ ;  /* 0x000000070303d224 */ /* 0x000fe200078e02ff */
[----:B------:R-:W-:Y:S01]  /*9110*/  @!P6 LEA.HI.X.SX32 R9, R0, R5, 0x1, P0 ;  /* 0x000000050009e211 */ /* 0x000fe200000f0eff */
[-C--:B------:R-:W-:Y:S01]  /*9120*/  @!P4 IMAD R12, R2, R7.reuse, RZ ;  /* 0x00000007020cc224 */ /* 0x080fe200078e02ff */
[----:B------:R-:W-:Y:S01]  /*9130*/  @!P6 LEA R8, P0, R6, c[0x0][0x200], 0x2 ;  /* 0x000080000608ea11 */ /* 0x000fe200078010ff */
[----:B------:R-:W-:Y:S01]  /*9140*/  @!P3 IMAD R2, R4, R7, RZ ;  /* 0x000000070402b224 */ /* 0x000fe200078e02ff */
[CC--:B------:R-:W-:Y:S02]  /*9150*/  @!P5 IADD3 R0, P2, R3.reuse, R11.reuse, RZ ;  /* 0x0000000b0300d210 */ /* 0x0c0fe40007f5e0ff */
        /* <DEDUP_REMOVED lines=16> */
.L_x_995:
[----:B--2---:R-:W-:Y:S05]  /*9260*/  BSYNC B0 ;  /* 0x0000000000007941 */ /* 0x004fea0003800000 */
.L_x_994:
[----:B------:R-:W2:Y:S01]  /*9270*/  S2R R4, SR_TID.X ;  /* 0x0000000000047919 */ /* 0x000ea20000002100 */
[----:B------:R-:W-:Y:S01]  /*9280*/  IADD3 R2, P0, R236, R140, RZ ;  /* 0x0000008cec027210 */ /* 0x000fe20007f1e0ff */
[----:B------:R-:W-:Y:S01]  /*9290*/  BSSY B0, `(.L_x_996) ;  /* 0x0000018000007945 */ /* 0x000fe20003800000 */
[----:B------:R-:W-:-:S02]  /*92a0*/  SHF.R.S32.HI R3, RZ, 0x1f, R236 ;  /* 0x0000001fff037819 */ /* 0x000fc400000114ec */
[----:B------:R-:W-:-:S03]  /*92b0*/  SHF.R.S32.HI R5, RZ, 0x1f, R18 ;  /* 0x0000001fff057819 */ /* 0x000fc60000011412 */
[----:B------:R-:W-:-:S04]  /*92c0*/  IMAD.X R3, R3, 0x1, R141, P0 ;  /* 0x0000000103037824 */ /* 0x000fc800000e068d */
[----:B------:R-:W-:Y:S01]  /*92d0*/  IMAD.WIDE.U32 R10, R18, c[0x0][0x1f0], R2 ;  /* 0x00007c00120a7a25 */ /* 0x000fe200078e0002 */
[----:B--2---:R-:W-:-:S04]  /*92e0*/  SHF.R.S32.HI R0, RZ, 0x1f, R4 ;  /* 0x0000001fff007819 */ /* 0x004fc80000011404 */
[----:B------:R-:W-:Y:S01]  /*92f0*/  LEA.HI R0, R0, R4, RZ, 0x3 ;  /* 0x0000000400007211 */ /* 0x000fe200078f18ff */
[----:B------:R-:W-:-:S03]  /*9300*/  IMAD R4, R5, c[0x0][0x1f0], RZ ;  /* 0x00007c0005047a24 */ /* 0x000fc600078e02ff */
[----:B------:R-:W-:Y:S01]  /*9310*/  SHF.R.S32.HI R7, RZ, 0x3, R0 ;  /* 0x00000003ff077819 */ /* 0x000fe20000011400 */
[----:B------:R-:W-:-:S03]  /*9320*/  IMAD R0, R18, c[0x0][0x1f4], R4 ;  /* 0x00007d0012007a24 */ /* 0x000fc600078e0204 */
[----:B------:R-:W-:Y:S01]  /*9330*/  ISETP.GE.AND P0, PT, R7, R248, PT ;  /* 0x000000f80700720c */ /* 0x000fe20003f06270 */
[----:B------:R-:W-:-:S12]  /*9340*/  IMAD.IADD R9, R11, 0x1, R0 ;  /* 0x000000010b097824 */ /* 0x000fd800078e0200 */
        /* <DEDUP_REMOVED lines=12> */
.L_x_997:
[----:B------:R-:W-:Y:S05]  /*9410*/  BSYNC B0 ;  /* 0x0000000000007941 */ /* 0x000fea0003800000 */
.L_x_996:
        /* <DEDUP_REMOVED lines=17> */
[----:B-1----:R2:W-:Y:S02]  /*9530*/  @!P0 STG.E.128 [R2.64+0x80], R28 ;  /* 0x0000801c02008986 */ /* 0x0025e4000c101d04 */
.L_x_999:
[----:B------:R-:W-:Y:S05]  /*9540*/  BSYNC B0 ;  /* 0x0000000000007941 */ /* 0x000fea0003800000 */
.L_x_998:
        /* <DEDUP_REMOVED lines=18> */
.L_x_1001:
[----:B------:R-:W-:Y:S05]  /*9670*/  BSYNC B0 ;  /* 0x0000000000007941 */ /* 0x000fea0003800000 */
.L_x_1000:
        /* <DEDUP_REMOVED lines=17> */
[----:B----4-:R1:W-:Y:S02]  /*9790*/  @!P0 STG.E.128 [R2.64+0x80], R44 ;  /* 0x0000802c02008986 */ /* 0x0103e4000c101d04 */
.L_x_1003:
[----:B------:R-:W-:Y:S05]  /*97a0*/  BSYNC B0 ;  /* 0x0000000000007941 */ /* 0x000fea0003800000 */
.L_x_1002:
        /* <DEDUP_REMOVED lines=18> */
.L_x_1005:
[----:B------:R-:W-:Y:S05]  /*98d0*/  BSYNC B0 ;  /* 0x0000000000007941 */ /* 0x000fea0003800000 */
.L_x_1004:
[----:B------:R-:W5:Y:S01]  /*98e0*/  LDL.LU R0, [R1+0xc] ;  /* 0x00000c0001007983 */ /* 0x000f620000300800 */
[----:B------:R-:W-:Y:S01]  /*98f0*/  BSSY B0, `(.L_x_1006) ;  /* 0x0000011000007945 */ /* 0x000fe20003800000 */
[----:B-----5:R-:W-:-:S13]  /*9900*/  ISETP.GE.AND P0, PT, R0, R248, PT ;  /* 0x000000f80000720c */ /* 0x020fda0003f06270 */
        /* <DEDUP_REMOVED lines=15> */
.L_x_1007:
[----:B------:R-:W-:Y:S05]  /*9a00*/  BSYNC B0 ;  /* 0x0000000000007941 */ /* 0x000fea0003800000 */
.L_x_1006:
        /* <DEDUP_REMOVED lines=18> */
.L_x_1009:
[----:B------:R-:W-:Y:S05]  /*9b30*/  BSYNC B0 ;  /* 0x0000000000007941 */ /* 0x000fea0003800000 */
.L_x_1008:
[----:B------:R-:W5:Y:S02]  /*9b40*/  LDL.LU R0, [R1+0x4] ;  /* 0x0000040001007983 */ /* 0x000f640000300800 */
[----:B-----5:R-:W-:-:S13]  /*9b50*/  ISETP.GE.AND P0, PT, R0, R248, PT ;  /* 0x000000f80000720c */ /* 0x020fda0003f06270 */
        /* <DEDUP_REMOVED lines=17> */
.L_x_960:
        /* <DEDUP_REMOVED lines=9> */
[----:B------:R-:W-:Y:S01]  /*9d00*/  IMAD.IADD R19, R113, 0x1, -R10 ;  /* 0x0000000171137824 */ /* 0x000fe200078e0a0a */
[----:B------:R-:W-:-:S04]  /*9d10*/  SHF.R.S32.HI R10, RZ, 0x3, R11 ;  /* 0x00000003ff0a7819 */ /* 0x000fc8000001140b */
[----:B------:R-:W-:Y:S02]  /*9d20*/  SHF.L.U32 R15, R19, 0x3, RZ ;  /* 0x00000003130f7819 */ /* 0x000fe400000006ff */
[----:B------:R-:W-:Y:S02]  /*9d30*/  SHF.R.S32.HI R11, RZ, 0x1f, R10 ;  /* 0x0000001fff0b7819 */ /* 0x000fe4000001140a */
[----:B---3--:R-:W-:Y:S02]  /*9d40*/  ISETP.NE.AND P1, PT, R2, RZ, PT ;  /* 0x000000ff0200720c */ /* 0x008fe40003f25270 */
[----:B------:R-:W-:Y:S02]  /*9d50*/  IADD3 R27, R15, 0x40, RZ ;  /* 0x000000400f1b7810 */ /* 0x000fe40007ffe0ff */
[----:B--2---:R-:W-:-:S04]  /*9d60*/  ISETP.NE.AND P3, PT, R0, RZ, PT ;  /* 0x000000ff0000720c */ /* 0x004fc80003f65270 */
[----:B------:R-:W-:Y:S01]  /*9d70*/  ISETP.NE.OR P2, PT, R2, RZ, !P3 ;  /* 0x000000ff0200720c */ /* 0x000fe20005f45670 */
[----:B------:R-:W-:-:S03]  /*9d80*/  @P4 IMAD.WIDE.U32 R2, R249, c[0x0][0x1e8], RZ ;  /* 0x00007a00f9024a25 */ /* 0x000fc600078e00ff */
[C---:B------:R-:W-:Y:S01]  /*9d90*/  ISETP.NE.OR P0, PT, R249.reuse, -0x1, P2 ;  /* 0xfffffffff900780c */ /* 0x040fe20001705670 */
[----:B------:R-:W-:Y:S01]  /*9da0*/  @P1 IMAD.MOV.U32 R0, RZ, RZ, c[0x0][0x210] ;  /* 0x00008400ff001624 */ /* 0x000fe200078e00ff */
[----:B------:R-:W-:Y:S01]  /*9db0*/  @P4 MOV R8, R2 ;  /* 0x0000000200084202 */ /* 0x000fe20000000f00 */
[----:B-1----:R-:W-:Y:S02]  /*9dc0*/  @!P1 IMAD.MOV.U32 R4, RZ, RZ, c[0x0][0x214] ;  /* 0x00008500ff049624 */ /* 0x002fe400078e00ff */
[----:B------:R-:W-:Y:S02]  /*9dd0*/  @P1 IMAD R0, R0, c[0x0][0x214], RZ ;  /* 0x0000850000001a24 */ /* 0x000fe400078e02ff */
[----:B------:R-:W-:Y:S01]  /*9de0*/  @P4 IMAD R9, R249, c[0x0][0x1ec], R3 ;  /* 0x00007b00f9094a24 */ /* 0x000fe200078e0203 */
[----:B------:R-:W-:Y:S01]  /*9df0*/  @!P1 SEL R0, R4, c[0x0][0x234], !P3 ;  /* 0x00008d0004009a07 */ /* 0x000fe20005800000 */
[----:B------:R-:W-:Y:S02]  /*9e00*/  @P1 IMAD.MOV.U32 R3, RZ, RZ, 0x1 ;  /* 0x00000001ff031424 */ /* 0x000fe400078e00ff */
[----:B------:R-:W-:-:S02]  /*9e10*/  @!P4 IMAD R2, R6, c[0x0][0x1e0], RZ ;  /* 0x000078000602ca24 */ /* 0x000fc400078e02ff */
[----:B------:R-:W-:Y:S02]  /*9e20*/  @!P1 IMAD R3, R0, c[0x0][0x1c0], RZ ;  /* 0x0000700000039a24 */ /* 0x000fe400078e02ff */
[----:B------:R-:W-:-:S04]  /*9e30*/  @!P4 IMAD.WIDE.U32 R4, R24, c[0x0][0x1e0], RZ ;  /* 0x000078001804ca25 */ /* 0x000fc800078e00ff */
[----:B------:R-:W-:Y:S02]  /*9e40*/  @!P4 IMAD R7, R24, c[0x0][0x1e4], R2 ;  /* 0x000079001807ca24 */ /* 0x000fe400078e0202 */
[C---:B------:R-:W-:Y:S02]  /*9e50*/  IMAD R6, R24.reuse, R3, RZ ;  /* 0x0000000318067224 */ /* 0x040fe400078e02ff */
[----:B------:R-:W-:Y:S01]  /*9e60*/  @!P0 IMAD R249, R24, c[0x0][0x214], RZ ;  /* 0x0000850018f98a24 */ /* 0x000fe200078e02ff */
[----:B------:R-:W-:Y:S01]  /*9e70*/  CS2R R2, SRZ ;  /* 0x0000000000027805 */ /* 0x000fe2000001ff00 */
[----:B------:R-:W-:Y:S01]  /*9e80*/  @!P4 IMAD.MOV.U32 R8, RZ, RZ, R4 ;  /* 0x000000ffff08c224 */ /* 0x000fe200078e0004 */
[----:B------:R-:W-:Y:S01]  /*9e90*/  @!P4 IADD3 R9, R5, R7, RZ ;  /* 0x000000070509c210 */ /* 0x000fe20007ffe0ff */
[--C-:B------:R-:W-:Y:S01]  /*9ea0*/  @!P2 IMAD.MOV.U32 R2, RZ, RZ, R249.reuse ;  /* 0x000000ffff02a224 */ /* 0x100fe200078e00f9 */
[----:B------:R-:W-:Y:S01]  /*9eb0*/  SEL R6, R6, RZ, P2 ;  /* 0x000000ff06067207 */ /* 0x000fe20001000000 */
[----:B------:R-:W-:Y:S01]  /*9ec0*/  @P1 IMAD.MOV.U32 R16, RZ, RZ, c[0x0][0x210] ;  /* 0x00008400ff101624 */ /* 0x000fe200078e00ff */
[----:B------:R-:W-:Y:S01]  /*9ed0*/  @!P2 SHF.R.S32.HI R3, RZ, 0x1f, R249 ;  /* 0x0000001fff03a819 */ /* 0x000fe200000114f9 */
[----:B------:R-:W-:Y:S01]  /*9ee0*/  @!P1 IMAD.MOV.U32 R16, RZ, RZ, 0x1 ;  /* 0x00000001ff109424 */ /* 0x000fe200078e00ff */
[----:B------:R-:W-:Y:S01]  /*9ef0*/  SHF.R.S32.HI R5, RZ, 0x1f, R18 ;  /* 0x0000001fff057819 */ /* 0x000fe20000011412 */
[----:B------:R-:W-:Y:S01]  /*9f00*/  IMAD R6, R18, R0, R6 ;  /* 0x0000000012067224 */ /* 0x000fe200078e0206 */
[----:B------:R-:W-:Y:S01]  /*9f10*/  ISETP.GE.AND P2, PT, R10, R14, PT ;  /* 0x0000000e0a00720c */ /* 0x000fe20003f46270 */
[----:B------:R-:W-:Y:S01]  /*9f20*/  IMAD R0, R235, R16, RZ ;  /* 0x00000010eb007224 */ /* 0x000fe200078e02ff */
[----:B------:R-:W-:Y:S01]  /*9f30*/  IADD3 R4, P0, R15, R8, RZ ;  /* 0x000000080f047210 */ /* 0x000fe20007f1e0ff */
[----:B------:R-:W-:-:S03]  /*9f40*/  IMAD R7, R5, c[0x0][0x1f0], RZ ;  /* 0x00007c0005077a24 */ /* 0x000fc600078e02ff */
[----:B------:R-:W-:Y:S01]  /*9f50*/  LEA.HI.X.SX32 R5, R15, R9, 0x1, P0 ;  /* 0x000000090f057211 */ /* 0x000fe200000f0eff */
[----:B------:R-:W-:Y:S01]  /*9f60*/  IMAD R8, R18, c[0x0][0x1f4], R7 ;  /* 0x00007d0012087a24 */ /* 0x000fe200078e0207 */
[----:B------:R-:W-:Y:S02]  /*9f70*/  SHF.R.S32.HI R9, RZ, 0x1f, R0 ;  /* 0x0000001fff097819 */ /* 0x000fe40000011400 */
[----:B------:R-:W-:Y:S01]  /*9f80*/  IADD3 R20, P1, P0, R0, R2, R6 ;  /* 0x0000000200147210 */ /* 0x000fe2000783e006 */
[----:B------:R-:W-:Y:S01]  /*9f90*/  IMAD.WIDE.U32 R12, R18, c[0x0][0x1f0], R4 ;  /* 0x00007c00120c7a25 */ /* 0x000fe200078e0004 */
[----:B------:R-:W-:-:S03]  /*9fa0*/  SHF.R.S32.HI R0, RZ, 0x1f, R6 ;  /* 0x0000001fff007819 */ /* 0x000fc60000011406 */
        /* <DEDUP_REMOVED lines=15> */
.L_x_1011:
[----:B------:R-:W-:Y:S05]  /*a0a0*/  BSYNC B0 ;  /* 0x0000000000007941 */ /* 0x000fea0003800000 */
.L_x_1010:
        /* <DEDUP_REMOVED lines=18> */
.L_x_1013:
[----:B------:R-:W-:Y:S05]  /*a1d0*/  BSYNC B0 ;  /* 0x0000000000007941 */ /* 0x000fea0003800000 */
.L_x_1012:
        /* <DEDUP_REMOVED lines=18> */
.L_x_1015:
[----:B------:R-:W-:Y:S05]  /*a300*/  BSYNC B0 ;  /* 0x0000000000007941 */ /* 0x000fea0003800000 */
.L_x_1014:
        /* <DEDUP_REMOVED lines=18> */
.L_x_1017:
[----:B------:R-:W-:Y:S05]  /*a430*/  BSYNC B0 ;  /* 0x0000000000007941 */ /* 0x000fea0003800000 */
.L_x_1016:
        /* <DEDUP_REMOVED lines=18> */
.L_x_1019:
[----:B------:R-:W-:Y:S05]  /*a560*/  BSYNC B0 ;  /* 0x0000000000007941 */ /* 0x000fea0003800000 */
.L_x_1018:
        /* <DEDUP_REMOVED lines=18> */
.L_x_1021:
[----:B------:R-:W-:Y:S05]  /*a690*/  BSYNC B0 ;  /* 0x0000000000007941 */ /* 0x000fea0003800000 */
.L_x_1020:
        /* <DEDUP_REMOVED lines=18> */
.L_x_1023:
[----:B------:R-:W-:Y:S05]  /*a7c0*/  BSYNC B0 ;  /* 0x0000000000007941 */ /* 0x000fea0003800000 */
.L_x_1022:
        /* <DEDUP_REMOVED lines=18> */
.L_x_1025:
[----:B------:R-:W-:Y:S05]  /*a8f0*/  BSYNC B0 ;  /* 0x0000000000007941 */ /* 0x000fea0003800000 */
.L_x_1024:
        /* <DEDUP_REMOVED lines=17> */
[-C--:B-1----:R-:W-:Y:S02]  /*aa10*/  @!P1 LEA.HI.X.SX32 R3, R0, R17.reuse, 0x1, P0 ;  /* 0x0000001100039211 */ /* 0x082fe400000f0eff */
        /* <DEDUP_REMOVED lines=49> */
.L_x_1026:
        /* <DEDUP_REMOVED lines=13> */
.L_x_2389:


//--------------------- .text._ZN5flash16flash_fwd_kernelI23Flash_fwd_kernel_traitsILi128ELi128ELi32ELi4ELb0ELb0EN7cutlass10bfloat16_tE19Flash_kernel_traitsILi128ELi128ELi32ELi4ES3_EELb0ELb0ELb1ELb0ELb0ELb1ELb0ELb0EEEvNS_16Flash_fwd_paramsE --------------------------
	.section	.text._ZN5flash16flash_fwd_kernelI23Flash_fwd_kernel_traitsILi128ELi128ELi32ELi4ELb0ELb0EN7cutlass10bfloat16_tE19Flash_kernel_traitsILi128ELi128ELi32ELi4ES3_EELb0ELb0ELb1ELb0ELb0ELb1ELb0ELb0EEEvNS_16Flash_fwd_paramsE,"ax",@progbits
	.sectioninfo	@"SHI_REGISTERS=255"
	.align	128
        .global         _ZN5flash16flash_fwd_kernelI23Flash_fwd_kernel_traitsILi128ELi128ELi32ELi4ELb0ELb0EN7cutlass10bfloat16_tE19Flash_kernel_traitsILi128ELi128ELi32ELi4ES3_EELb0ELb0ELb1ELb0ELb0ELb1ELb0ELb0EEEvNS_16Flash_fwd_paramsE
        .type           _ZN5flash16flash_fwd_kernelI23Flash_fwd_kernel_traitsILi128ELi128ELi32ELi4ELb0ELb0EN7cutlass10bfloat16_tE19Flash_kernel_traitsILi128ELi128ELi32ELi4ES3_EELb0ELb0ELb1ELb0ELb0ELb1ELb0ELb0EEEvNS_16Flash_fwd_paramsE,@function
        .size           _ZN5flash16flash_fwd_kernelI23Flash_fwd_kernel_traitsILi128ELi128ELi32ELi4ELb0ELb0EN7cutlass10bfloat16_tE19Flash_kernel_traitsILi128ELi128ELi32ELi4ES3_EELb0ELb0ELb1ELb0ELb0ELb1ELb0ELb0EEEvNS_16Flash_fwd_paramsE,(.L_x_2390 - _ZN5flash16flash_fwd_kernelI23Flash_fwd_kernel_traitsILi128ELi128ELi32ELi4ELb0ELb0EN7cutlass10bfloat16_tE19Flash_kernel_traitsILi128ELi128ELi32ELi4ES3_EELb0ELb0ELb1ELb0ELb0ELb1ELb0ELb0EEEvNS_16Flash_fwd_paramsE)
        .other          _ZN5flash16flash_fwd_kernelI23Flash_fwd_kernel_traitsILi128ELi128ELi32ELi4ELb0ELb0EN7cutlass10bfloat16_tE19Flash_kernel_traitsILi128ELi128ELi32ELi4ES3_EELb0ELb0ELb1ELb0ELb0ELb1ELb0ELb0EEEvNS_16Flash_fwd_paramsE,@"STO_CUDA_ENTRY STV_DEFAULT"
_ZN5flash16flash_fwd_kernelI23Flash_fwd_kernel_traitsILi128ELi128ELi32ELi4ELb0ELb0EN7cutlass10bfloat16_tE19Flash_kernel_traitsILi128ELi128ELi32ELi4ES3_EELb0ELb0ELb1ELb0ELb0ELb1ELb0ELb0EEEvNS_16Flash_fwd_paramsE:
.text._ZN5flash16flash_fwd_kernelI23Flash_fwd_kernel_traitsILi128ELi128ELi32ELi4ELb0ELb0EN7cutlass10bfloat16_tE19Flash_kernel_traitsILi128ELi128ELi32ELi4ES3_EELb0ELb0ELb1ELb0ELb0ELb1ELb0ELb0EEEvNS_16Flash_fwd_paramsE:
        /* <DEDUP_REMOVED lines=56> */
.L_x_1027:
[----:B------:R-:W-:Y:S02]  /*0380*/  ULDC UR6, c[0x0][0x218] ;  /* 0x0000860000067ab9 */ /* 0x000fe40000000800 */
.L_x_1028:
        /* <DEDUP_REMOVED lines=116> */
.L_x_1031:
[----:B------:R-:W-:Y:S05]  /*0ad0*/  BSYNC B0 ;  /* 0x0000000000007941 */ /* 0x000fea0003800000 */
.L_x_1030:
        /* <DEDUP_REMOVED lines=16> */
.L_x_1033:
[----:B------:R-:W-:Y:S05]  /*0be0*/  BSYNC B0 ;  /* 0x0000000000007941 */ /* 0x000fea0003800000 */
.L_x_1032:
        /* <DEDUP_REMOVED lines=16> */
.L_x_1035:
[----:B------:R-:W-:Y:S05]  /*0cf0*/  BSYNC B0 ;  /* 0x0000000000007941 */ /* 0x000fea0003800000 */
.L_x_1034:
        /* <DEDUP_REMOVED lines=16> */
.L_x_1037:
[----:B------:R-:W-:Y:S05]  /*0e00*/  BSYNC B0 ;  /* 0x0000000000007941 */ /* 0x000fea0003800000 */
.L_x_1036:
        /* <DEDUP_REMOVED lines=16> */
.L_x_1039:
[----:B------:R-:W-:Y:S05]  /*0f10*/  BSYNC B0 ;  /* 0x0000000000007941 */ /* 0x000fea0003800000 */
.L_x_1038:
        /* <DEDUP_REMOVED lines=16> */
.L_x_1041:
[----:B------:R-:W-:Y:S05]  /*1020*/  BSYNC B0 ;  /* 0x0000000000007941 */ /* 0x000fea0003800000 */
.L_x_1040:
        /* <DEDUP_REMOVED lines=16> */
.L_x_1043:
[----:B------:R-:W-:Y:S05]  /*1130*/  BSYNC B0 ;  /* 0x0000000000007941 */ /* 0x000fea0003800000 */
.L_x_1042:
        /* <DEDUP_REMOVED lines=16> */
.L_x_1045:
[----:B------:R-:W-:Y:S05]  /*1240*/  BSYNC B0 ;  /* 0x0000000000007941 */ /* 0x000fea0003800000 */
.L_x_1044:
        /* <DEDUP_REMOVED lines=67> */
.L_x_1029:
[----:B-1----:R-:W-:Y:S02]  /*1680*/  UISETP.NE.AND UP0, UPT, UR11, -0x1, UPT ;  /* 0xffffffff0b00788c */ /* 0x002fe4000bf05270 */
        /* <DEDUP_REMOVED lines=14> */
[----:B------:R-:W-:Y:S02]  /*1770*/  @!UP0 UIADD3 UR17, UR25, UR22, URZ ;  /* 0x0000001619118290 */ /* 0x000fe4000fffe03f */
[----:B------:R-:W-:-:S02]  /*1780*/  @UP1 UIMAD UR7, UR23, UR5, UR29 ;  /* 0x00000005170712a4 */ /* 0x000fc4000f8e021d */
[----:B------:R-:W-:Y:S02]  /*1790*/  @!UP0 UMOV UR6, UR24 ;  /* 0x0000001800068c82 */ /* 0x000fe40008000000 */
        /* <DEDUP_REMOVED lines=15> */
.L_x_1046:
        /* <DEDUP_REMOVED lines=46> */
.L_x_1047:
        /* <DEDUP_REMOVED lines=8> */
[----:B------:R-:W-:Y:S01]  /*1bf0*/  LOP3.LUT R0, R2, 0xfffffff8, RZ, 0xc0, !PT ;  /* 0xfffffff802007812 */ /* 0x000fe200078ec0ff */
[----:B------:R-:W-:Y:S01]  /*1c00*/  UIADD3 UR20, UR8, -0x1, URZ ;  /* 0xffffffff08147890 */ /* 0x000fe2000fffe03f */
[----:B------:R-:W-:Y:S01]  /*1c10*/  SHF.R.S32.HI R30, RZ, 0x3, R2 ;  /* 0x00000003ff1e7819 */ /* 0x000fe20000011402 */
[----:B------:R-:W-:Y:S01]  /*1c20*/  UIMAD UR4, UR13, UR5, UR4 ;  /* 0x000000050d0472a4 */ /* 0x000fe2000f8e0204 */
[----:B------:R-:W-:Y:S01]  /*1c30*/  SHF.R.S32.HI R86, RZ, 0x5, R87 ;  /* 0x00000005ff567819 */ /* 0x000fe20000011457 */
[----:B------:R-:W-:Y:S01]  /*1c40*/  IMAD.IADD R26, R88, 0x1, -R0 ;  /* 0x00000001581a7824 */ /* 0x000fe200078e0a00 */
[C---:B------:R-:W-:Y:S01]  /*1c50*/  IADD3 R28, R30.reuse, 0x10, RZ ;  /* 0x000000101e1c7810 */ /* 0x040fe20007ffe0ff */
[----:B------:R-:W-:Y:S01]  /*1c60*/  IMAD.SHL.U32 R0, R30, 0x40, RZ ;  /* 0x000000401e007824 */ /* 0x000fe200078e00ff */
[--C-:B------:R-:W-:Y:S01]  /*1c70*/  SHF.R.S32.HI R31, RZ, 0x1f, R30.reuse ;  /* 0x0000001fff1f7819 */ /* 0x100fe2000001141e */
[----:B------:R-:W-:Y:S01]  /*1c80*/  IMAD.SHL.U32 R24, R26, 0x8, RZ ;  /* 0x000000081a187824 */ /* 0x000fe200078e00ff */
[----:B------:R-:W-:Y:S01]  /*1c90*/  ISETP.GE.AND P0, PT, R28, UR12, PT ;  /* 0x0000000c1c007c0c */ /* 0x000fe2000bf06270 */
[----:B------:R-:W-:Y:S01]  /*1ca0*/  UIMAD UR21, UR20, -0x20, UR15 ;  /* 0xffffffe0141578a4 */ /* 0x000fe2000f8e020f */
[----:B------:R-:W-:Y:S01]  /*1cb0*/  IADD3 R7, R30, 0x20, RZ ;  /* 0x000000201e077810 */ /* 0x000fe20007ffe0ff */
[----:B------:R-:W-:Y:S01]  /*1cc0*/  STL.64 [R1+0x20], R30 ;  /* 0x0000201e01007387 */ /* 0x000fe20000100a00 */
[----:B------:R-:W-:Y:S01]  /*1cd0*/  LOP3.LUT R0, R0, 0x1c0, RZ, 0xc0, !PT ;  /* 0x000001c000007812 */ /* 0x000fe200078ec0ff */
[----:B-1----:R-:W-:Y:S01]  /*1ce0*/  IMAD.WIDE R32, R3, 0x80, R30 ;  /* 0x0000008003207825 */ /* 0x002fe200078e021e */
[----:B------:R-:W-:Y:S01]  /*1cf0*/  SHF.R.S32.HI R25, RZ, 0x1f, R24 ;  /* 0x0000001fff197819 */ /* 0x000fe20000011418 */
[----:B------:R-:W-:Y:S01]  /*1d00*/  STL [R1+0x40], R28 ;  /* 0x0000401c01007387 */ /* 0x000fe20000100800 */
[----:B------:R-:W-:Y:S01]  /*1d10*/  IADD3 R2, P1, R24, UR6, RZ ;  /* 0x0000000618027c10 */ /* 0x000fe2000ff3e0ff */
[----:B------:R-:W-:Y:S01]  /*1d20*/  UMOV UR13, 0x5 ;  /* 0x00000005000d7882 */ /* 0x000fe20000000000 */
[----:B------:R-:W-:Y:S01]  /*1d30*/  ISETP.GE.AND P6, PT, R7, UR12, PT ;  /* 0x0000000c07007c0c */ /* 0x000fe2000bfc6270 */
[----:B------:R-:W-:Y:S01]  /*1d40*/  STL.64 [R1+0x8], R32 ;  /* 0x0000082001007387 */ /* 0x000fe20000100a00 */
[----:B------:R-:W-:Y:S01]  /*1d50*/  SHF.R.U32.HI R4, RZ, 0x3, R0 ;  /* 0x00000003ff047819 */ /* 0x000fe20000011600 */
[----:B------:R-:W-:Y:S01]  /*1d60*/  UISETP.GT.AND UP0, UPT, UR20, UR9, UPT ;  /* 0x000000091400728c */ /* 0x000fe2000bf04270 */
[----:B------:R-:W-:Y:S01]  /*1d70*/  IADD3.X R3, R25, UR17, RZ, P1, !PT ;  /* 0x0000001119037c10 */ /* 0x000fe20008ffe4ff */
[----:B------:R-:W-:Y:S01]  /*1d80*/  STL.64 [R1+0x28], R24 ;  /* 0x0000281801007387 */ /* 0x000fe20000100a00 */
[----:B------:R-:W-:-:S02]  /*1d90*/  LOP3.LUT R0, R0, 0x38, R24, 0xf8, !PT ;  /* 0x0000003800007812 */ /* 0x000fc400078ef818 */
[----:B------:R-:W-:Y:S01]  /*1da0*/  IADD3 R8, R30, 0x30, RZ ;  /* 0x000000301e087810 */ /* 0x000fe20007ffe0ff */
[----:B------:R1:W-:Y:S01]  /*1db0*/  STL [R1+0x4c], R7 ;  /* 0x00004c0701007387 */ /* 0x0003e20000100800 */
[----:B------:R-:W-:Y:S01]  /*1dc0*/  LOP3.LUT R6, R0, R4, RZ, 0x3c, !PT ;  /* 0x0000000400067212 */ /* 0x000fe200078e3cff */
[----:B--2---:R-:W-:Y:S01]  /*1dd0*/  IMAD.WIDE.U32 R2, R5, c[0x0][0x1a8], R2 ;  /* 0x00006a0005027a25 */ /* 0x004fe200078e0002 */
[----:B------:R-:W-:Y:S01]  /*1de0*/  LEA.HI R5, R27, R88, RZ, 0x6 ;  /* 0x000000581b057211 */ /* 0x000fe200078f30ff */
[----:B------:R2:W-:Y:S01]  /*1df0*/  STL [R1+0x54], R8 ;  /* 0x0000540801007387 */ /* 0x0005e20000100800 */
[----:B------:R-:W-:Y:S02]  /*1e00*/  @!P0 IADD3 R4, P1, R32, 0x10, RZ ;  /* 0x0000001020048810 */ /* 0x000fe40007f3e0ff */
[----:B------:R-:W-:Y:S01]  /*1e10*/  ISETP.GE.AND P3, PT, R30, UR12, PT ;  /* 0x0000000c1e007c0c */ /* 0x000fe2000bf66270 */
[----:B------:R-:W-:Y:S01]  /*1e20*/  IMAD.SHL.U32 R5, R5, 0x8, RZ ;  /* 0x0000000805057824 */ /* 0x000fe200078e00ff */
[----:B------:R-:W-:Y:S01]  /*1e30*/  ISETP.GE.AND P5, PT, R8, UR12, PT ;  /* 0x0000000c08007c0c */ /* 0x000fe2000bfa6270 */
[----:B------:R-:W-:Y:S01]  /*1e40*/  @!P0 IMAD.X R0, RZ, RZ, R33, P1 ;  /* 0x000000ffff008224 */ /* 0x000fe200008e0621 */
[----:B------:R-:W-:-:S02]  /*1e50*/  @!P6 IADD3 R10, P1, R32, 0x20, RZ ;  /* 0x00000020200ae810 */ /* 0x000fc40007f3e0ff */
[----:B------:R-:W-:Y:S01]  /*1e60*/  LOP3.LUT R223, R6, 0xfffffe00, R5, 0xf8, !PT ;  /* 0xfffffe0006df7812 */ /* 0x000fe200078ef805 */
[----:B------:R-:W-:Y:S01]  /*1e70*/  @!P0 IMAD R0, R0, c[0x0][0x190], RZ ;  /* 0x0000640000008a24 */ /* 0x000fe200078e02ff */
[----:B------:R-:W-:Y:S01]  /*1e80*/  IADD3 R3, R3, UR4, RZ ;  /* 0x0000000403037c10 */ /* 0x000fe2000fffe0ff */
[----:B------:R-:W-:Y:S01]  /*1e90*/  @!P6 IMAD.X R5, RZ, RZ, R33, P1 ;  /* 0x000000ffff05e224 */ /* 0x000fe200008e0621 */
[----:B------:R-:W-:Y:S01]  /*1ea0*/  IADD3 R22, R30, 0x50, RZ ;  /* 0x000000501e167810 */ /* 0x000fe20007ffe0ff */
[C---:B------:R-:W-:Y:S01]  /*1eb0*/  @!P0 IMAD R19, R4.reuse, c[0x0][0x194], R0 ;  /* 0x0000650004138a24 */ /* 0x040fe200078e0200 */
[----:B------:R-:W-:Y:S01]  /*1ec0*/  ULDC.64 UR4, c[0x0][0x198] ;  /* 0x0000660000047ab9 */ /* 0x000fe20000000a00 */
[----:B------:R-:W-:Y:S01]  /*1ed0*/  @!P3 IMAD R0, R33, c[0x0][0x190], RZ ;  /* 0x000064002100ba24 */ /* 0x000fe200078e02ff */
[----:B------:R-:W-:Y:S01]  /*1ee0*/  USHF.L.U64.HI UR6, UR4, UR13, UR5 ;  /* 0x0000000d04067299 */ /* 0x000fe20008010205 */
[----:B------:R-:W-:Y:S02]  /*1ef0*/  @!P6 IMAD R5, R5, c[0x0][0x190], RZ ;  /* 0x000064000505ea24 */ /* 0x000fe400078e02ff */
[----:B------:R-:W-:Y:S01]  /*1f00*/  @!P0 IMAD.WIDE.U32 R14, R4, c[0x0][0x190], R2 ;  /* 0x00006400040e8a25 */ /* 0x000fe200078e0002 */
[----:B-1----:R-:W-:-:S03]  /*1f10*/  IADD3 R7, R30, 0x40, RZ ;  /* 0x000000401e077810 */ /* 0x002fc60007ffe0ff */
[----:B------:R-:W-:Y:S01]  /*1f20*/  @!P6 IMAD R18, R10, c[0x0][0x194], R5 ;  /* 0x000065000a12ea24 */ /* 0x000fe200078e0205 */
[----:B------:R-:W-:Y:S01]  /*1f30*/  ISETP.GE.AND P4, PT, R7, UR12, PT ;  /* 0x0000000c07007c0c */ /* 0x000fe2000bf86270 */
[----:B------:R1:W-:Y:S01]  /*1f40*/  STL [R1+0x58], R7 ;  /* 0x0000580701007387 */ /* 0x0003e20000100800 */
[C---:B--2---:R-:W-:Y:S01]  /*1f50*/  @!P5 IADD3 R8, P2, R32.reuse, 0x30, RZ ;  /* 0x000000302008d810 */ /* 0x044fe20007f5e0ff */
[----:B------:R-:W-:Y:S02]  /*1f60*/  @!P3 IMAD.WIDE.U32 R4, R32, c[0x0][0x190], R2 ;  /* 0x000064002004ba25 */ /* 0x000fe400078e0002 */
[----:B------:R2:W-:Y:S02]  /*1f70*/  STL [R1+0x44], R22 ;  /* 0x0000441601007387 */ /* 0x0005e40000100800 */
[----:B------:R-:W-:Y:S02]  /*1f80*/  @!P5 IMAD.X R6, RZ, RZ, R33, P2 ;  /* 0x000000ffff06d224 */ /* 0x000fe400010e0621 */
[----:B------:R-:W-:-:S04]  /*1f90*/  @!P6 IMAD.WIDE.U32 R10, R10, c[0x0][0x190], R2 ;  /* 0x000064000a0aea25 */ /* 0x000fc800078e0002 */
[----:B------:R-:W-:Y:S01]  /*1fa0*/  @!P4 IADD3 R16, P1, R32, 0x40, RZ ;  /* 0x000000402010c810 */ /* 0x000fe20007f3e0ff */
[----:B------:R-:W-:Y:S02]  /*1fb0*/  @!P5 IMAD R6, R6, c[0x0][0x190], RZ ;  /* 0x000064000606da24 */ /* 0x000fe400078e02ff */
[----:B------:R-:W-:Y:S02]  /*1fc0*/  IMAD.SHL.U32 R223, R223, 0x2, RZ ;  /* 0x00000002dfdf7824 */ /* 0x000fe400078e00ff */
[----:B------:R-:W-:Y:S01]  /*1fd0*/  @!P5 IMAD R21, R8, c[0x0][0x194], R6 ;  /* 0x000065000815da24 */ /* 0x000fe200078e0206 */
[----:B------:R-:W-:Y:S01]  /*1fe0*/  @!P0 LEA R6, P2, R14, c[0x0][0x160], 0x1 ;  /* 0x000058000e068a11 */ /* 0x000fe200078408ff */
[----:B------:R-:W-:-:S04]  /*1ff0*/  @!P5 IMAD.WIDE.U32 R8, R8, c[0x0][0x190], R2 ;  /* 0x000064000808da25 */ /* 0x000fc800078e0002 */
[----:B------:R-:W-:Y:S02]  /*2000*/  @!P6 IMAD.IADD R11, R11, 0x1, R18 ;  /* 0x000000010b0be824 */ /* 0x000fe400078e0212 */
[----:B-1----:R-:W-:Y:S02]  /*2010*/  @!P3 IMAD R7, R32, c[0x0][0x194], R0 ;  /* 0x000065002007ba24 */ /* 0x002fe400078e0200 */
[----:B------:R-:W-:Y:S01]  /*2020*/  @!P4 IMAD.X R0, RZ, RZ, R33, P1 ;  /* 0x000000ffff00c224 */ /* 0x000fe200008e0621 */
[----:B------:R-:W-:-:S03]  /*2030*/  @!P3 LEA R12, P1, R4, c[0x0][0x160], 0x1 ;  /* 0x00005800040cba11 */ /* 0x000fc600078208ff */
[----:B------:R-:W-:Y:S02]  /*2040*/  @!P4 IMAD R17, R0, c[0x0][0x190], RZ ;  /* 0x000064000011ca24 */ /* 0x000fe400078e02ff */
[----:B------:R-:W-:Y:S02]  /*2050*/  @!P3 IMAD.IADD R0, R5, 0x1, R7 ;  /* 0x000000010500b824 */ /* 0x000fe400078e0207 */
[----:B------:R-:W-:-:S03]  /*2060*/  @!P4 IMAD R17, R16, c[0x0][0x194], R17 ;  /* 0x000065001011ca24 */ /* 0x000fc600078e0211 */
[----:B------:R-:W-:Y:S01]  /*2070*/  @!P3 LEA.HI.X R13, R4, c[0x0][0x164], R0, 0x1, P1 ;  /* 0x00005900040dba11 */ /* 0x000fe200008f0c00 */
[----:B------:R-:W-:Y:S01]  /*2080*/  @!P0 IMAD.IADD R0, R15, 0x1, R19 ;  /* 0x000000010f008824 */ /* 0x000fe200078e0213 */
[----:B------:R-:W-:Y:S01]  /*2090*/  @!P6 LEA R18, P1, R10, c[0x0][0x160], 0x1 ;  /* 0x000058000a12ea11 */ /* 0x000fe200078208ff */
[----:B------:R-:W-:Y:S02]  /*20a0*/  @!P4 IMAD.WIDE.U32 R4, R16, c[0x0][0x190], R2 ;  /* 0x000064001004ca25 */ /* 0x000fe400078e0002 */
[----:B------:R-:W-:Y:S01]  /*20b0*/  @!PT LDS RZ, [RZ] ;  /* 0x00000000fffff984 */ /* 0x000fe20000000800 */
[----:B------:R-:W-:Y:S01]  /*20c0*/  @!PT LDS RZ, [RZ] ;  /* 0x00000000fffff984 */ /* 0x000fe20000000800 */
[----:B------:R-:W-:Y:S01]  /*20d0*/  @!PT LDS RZ, [RZ] ;  /* 0x00000000fffff984 */ /* 0x000fe20000000800 */
[----:B------:R1:W-:Y:S01]  /*20e0*/  @!P3 LDGSTS.E.BYPASS.LTC128B.128 [R223], [R12.64] ;  /* 0x000000000cdfbfae */ /* 0x0003e2000b901d52 */
[----:B------:R-:W-:Y:S01]  /*20f0*/  @!P0 LEA.HI.X R7, R14, c[0x0][0x164], R0, 0x1, P2 ;  /* 0x000059000e078a11 */ /* 0x000fe200010f0c00 */
[----:B------:R-:W-:Y:S01]  /*2100*/  @!P5 IMAD.IADD R0, R9, 0x1, R21 ;  /* 0x000000010900d824 */ /* 0x000fe200078e0215 */
[----:B------:R-:W-:Y:S01]  /*2110*/  @!P6 LEA.HI.X R19, R10, c[0x0][0x164], R11, 0x1, P1 ;  /* 0x000059000a13ea11 */ /* 0x000fe200008f0c0b */
[----:B------:R1:W-:Y:S01]  /*2120*/  @!P3 LDGSTS.E.BYPASS.LTC128B.128 [R223+0x4000], [R12.64+0x80] ;  /* 0x040000800cdfbfae */ /* 0x0003e2000b901d52 */
[----:B------:R-:W-:Y:S01]  /*2130*/  ISETP.GE.AND P3, PT, R22, UR12, PT ;  /* 0x0000000c16007c0c */ /* 0x000fe2000bf66270 */
[----:B------:R-:W-:Y:S01]  /*2140*/  @!P4 IMAD.IADD R5, R5, 0x1, R17 ;  /* 0x000000010505c824 */ /* 0x000fe200078e0211 */
[----:B------:R-:W-:Y:S01]  /*2150*/  IADD3 R10, R30, 0x60, RZ ;  /* 0x000000601e0a7810 */ /* 0x000fe20007ffe0ff */
[----:B------:R3:W-:Y:S01]  /*2160*/  @!P0 LDGSTS.E.BYPASS.LTC128B.128 [R223+0x800], [R6.64] ;  /* 0x0080000006df8fae */ /* 0x0007e2000b901d52 */
[----:B--2---:R-:W-:-:S02]  /*2170*/  @!P4 LEA R22, P1, R4, c[0x0][0x160], 0x1 ;  /* 0x000058000416ca11 */ /* 0x004fc400078208ff */
[----:B------:R-:W-:Y:S01]  /*2180*/  LEA.HI R21, R27, R88, RZ, 0x4 ;  /* 0x000000581b157211 */ /* 0x000fe200078f20ff */
[----:B------:R3:W-:Y:S01]  /*2190*/  @!P0 LDGSTS.E.BYPASS.LTC128B.128 [R223+0x4800], [R6.64+0x80] ;  /* 0x0480008006df8fae */ /* 0x0007e2000b901d52 */
[----:B------:R-:W-:-:S03]  /*21a0*/  @!P4 LEA.HI.X R23, R4, c[0x0][0x164], R5, 0x1, P1 ;  /* 0x000059000417ca11 */ /* 0x000fc600008f0c05 */
[----:B------:R-:W-:Y:S04]  /*21b0*/  STL [R1+0x48], R10 ;  /* 0x0000480a01007387 */ /* 0x000fe80000100800 */
[----:B------:R2:W-:Y:S04]  /*21c0*/  @!P6 LDGSTS.E.BYPASS.LTC128B.128 [R223+0x1000], [R18.64] ;  /* 0x0100000012dfefae */ /* 0x0005e8000b901d52 */
[----:B------:R2:W-:Y:S01]  /*21d0*/  @!P6 LDGSTS.E.BYPASS.LTC128B.128 [R223+0x5000], [R18.64+0x80] ;  /* 0x0500008012dfefae */ /* 0x0005e2000b901d52 */
[----:B------:R-:W-:Y:S02]  /*21e0*/  ISETP.GE.AND P6, PT, R30, UR21, PT ;  /* 0x000000151e007c0c */ /* 0x000fe4000bfc6270 */
[----:B-1----:R-:W-:-:S04]  /*21f0*/  @!P5 LEA R12, P2, R8, c[0x0][0x160], 0x1 ;  /* 0x00005800080cda11 */ /* 0x002fc800078408ff */
[----:B------:R-:W-:Y:S02]  /*2200*/  @!P5 LEA.HI.X R13, R8, c[0x0][0x164], R0, 0x1, P2 ;  /* 0x00005900080dda11 */ /* 0x000fe400010f0c00 */
[----:B------:R-:W-:Y:S02]  /*2210*/  ISETP.GE.AND P2, PT, R10, UR12, PT ;  /* 0x0000000c0a007c0c */ /* 0x000fe4000bf46270 */
[----:B------:R-:W-:Y:S01]  /*2220*/  IADD3 R0, R30, 0x70, RZ ;  /* 0x000000701e007810 */ /* 0x000fe20007ffe0ff */
[----:B------:R1:W-:Y:S01]  /*2230*/  @!P5 LDGSTS.E.BYPASS.LTC128B.128 [R223+0x1800], [R12.64] ;  /* 0x018000000cdfdfae */ /* 0x0003e2000b901d52 */
[----:B---3--:R-:W-:Y:S02]  /*2240*/  @!P3 IADD3 R6, P0, R32, 0x50, RZ ;  /* 0x000000502006b810 */ /* 0x008fe40007f1e0ff */
[----:B------:R-:W-:Y:S01]  /*2250*/  ISETP.GE.AND P1, PT, R0, UR12, PT ;  /* 0x0000000c00007c0c */ /* 0x000fe2000bf26270 */
[----:B------:R3:W-:Y:S02]  /*2260*/  STL [R1+0x50], R0 ;  /* 0x0000500001007387 */ /* 0x0007e40000100800 */
[----:B------:R-:W-:-:S02]  /*2270*/  @!P3 IMAD.X R4, RZ, RZ, R33, P0 ;  /* 0x000000ffff04b224 */ /* 0x000fc400000e0621 */
[----:B------:R1:W-:Y:S01]  /*2280*/  @!P5 LDGSTS.E.BYPASS.LTC128B.128 [R223+0x5800], [R12.64+0x80] ;  /* 0x058000800cdfdfae */ /* 0x0003e2000b901d52 */
[----:B------:R-:W-:Y:S01]  /*2290*/  ISETP.GE.AND P5, PT, R28, UR21, PT ;  /* 0x000000151c007c0c */ /* 0x000fe2000bfa6270 */
[----:B------:R-:W-:Y:S01]  /*22a0*/  @!P3 IMAD R4, R4, c[0x0][0x190], RZ ;  /* 0x000064000404ba24 */ /* 0x000fe200078e02ff */
[C---:B------:R-:W-:Y:S01]  /*22b0*/  @!P2 IADD3 R5, P0, R32.reuse, 0x60, RZ ;  /* 0x000000602005a810 */ /* 0x040fe20007f1e0ff */
[----:B------:R4:W-:Y:S04]  /*22c0*/  @!P4 LDGSTS.E.BYPASS.LTC128B.128 [R223+0x2000], [R22.64] ;  /* 0x0200000016dfcfae */ /* 0x0009e8000b901d52 */
[----:B------:R4:W-:Y:S01]  /*22d0*/  @!P4 LDGSTS.E.BYPASS.LTC128B.128 [R223+0x6000], [R22.64+0x80] ;  /* 0x0600008016dfcfae */ /* 0x0009e2000b901d52 */
[----:B---3--:R-:W-:Y:S01]  /*22e0*/  @!P2 IMAD.X R0, RZ, RZ, R33, P0 ;  /* 0x000000ffff00a224 */ /* 0x008fe200000e0621 */
[----:B------:R-:W-:-:S03]  /*22f0*/  @!P1 IADD3 R9, P0, R32, 0x70, RZ ;  /* 0x0000007020099810 */ /* 0x000fc60007f1e0ff */
[----:B------:R-:W-:Y:S02]  /*2300*/  @!P2 IMAD R10, R0, c[0x0][0x190], RZ ;  /* 0x00006400000aaa24 */ /* 0x000fe400078e02ff */
[C---:B------:R-:W-:Y:S02]  /*2310*/  @!P3 IMAD R0, R6.reuse, c[0x0][0x194], R4 ;  /* 0x000065000600ba24 */ /* 0x040fe400078e0204 */
[----:B------:R-:W-:-:S04]  /*2320*/  @!P3 IMAD.WIDE.U32 R6, R6, c[0x0][0x190], R2 ;  /* 0x000064000606ba25 */ /* 0x000fc800078e0002 */
[----:B------:R-:W-:Y:S01]  /*2330*/  @!P1 IMAD.X R8, RZ, RZ, R33, P0 ;  /* 0x000000ffff089224 */ /* 0x000fe200000e0621 */
[C---:B------:R-:W-:Y:S01]  /*2340*/  @!P3 LEA R16, P0, R6.reuse, c[0x0][0x160], 0x1 ;  /* 0x000058000610ba11 */ /* 0x040fe200078008ff */
[----:B------:R-:W-:Y:S02]  /*2350*/  @!P3 IMAD.IADD R0, R7, 0x1, R0 ;  /* 0x000000010700b824 */ /* 0x000fe400078e0200 */
[C---:B------:R-:W-:Y:S02]  /*2360*/  @!P2 IMAD R10, R5.reuse, c[0x0][0x194], R10 ;  /* 0x00006500050aaa24 */ /* 0x040fe400078e020a */
[----:B------:R-:W-:Y:S01]  /*2370*/  @!P2 IMAD.WIDE.U32 R4, R5, c[0x0][0x190], R2 ;  /* 0x000064000504aa25 */ /* 0x000fe200078e0002 */
[----:B------:R-:W-:-:S03]  /*2380*/  @!P3 LEA.HI.X R17, R6, c[0x0][0x164], R0, 0x1, P0 ;  /* 0x000059000611ba11 */ /* 0x000fc600000f0c00 */
[----:B------:R-:W-:Y:S01]  /*2390*/  @!P1 IMAD R8, R8, c[0x0][0x190], RZ ;  /* 0x0000640008089a24 */ /* 0x000fe200078e02ff */
[C---:B------:R-:W-:Y:S01]  /*23a0*/  @!P2 LEA R14, P0, R4.reuse, c[0x0][0x160], 0x1 ;  /* 0x00005800040eaa11 */ /* 0x040fe200078008ff */
[----:B------:R-:W-:Y:S01]  /*23b0*/  @!P2 IMAD.IADD R0, R5, 0x1, R10 ;  /* 0x000000010500a824 */ /* 0x000fe200078e020a */
[----:B------:R3:W-:Y:S01]  /*23c0*/  @!P3 LDGSTS.E.BYPASS.LTC128B.128 [R223+0x2800], [R16.64] ;  /* 0x0280000010dfbfae */ /* 0x0007e2000b901d52 */
[C---:B------:R-:W-:Y:S02]  /*23d0*/  @!P1 IMAD R6, R9.reuse, c[0x0][0x194], R8 ;  /* 0x0000650009069a24 */ /* 0x040fe400078e0208 */
[----:B------:R-:W-:Y:S01]  /*23e0*/  @!P1 IMAD.WIDE.U32 R2, R9, c[0x0][0x190], R2 ;  /* 0x0000640009029a25 */ /* 0x000fe200078e0002 */
[----:B------:R-:W-:Y:S01]  /*23f0*/  @!P2 LEA.HI.X R15, R4, c[0x0][0x164], R0, 0x1, P0 ;  /* 0x00005900040faa11 */ /* 0x000fe200000f0c00 */
[----:B------:R3:W-:Y:S01]  /*2400*/  @!P3 LDGSTS.E.BYPASS.LTC128B.128 [R223+0x6800], [R16.64+0x80] ;  /* 0x0680008010dfbfae */ /* 0x0007e2000b901d52 */
[----:B------:R-:W-:Y:S01]  /*2410*/  SHF.R.S32.HI R9, RZ, 0x4, R21 ;  /* 0x00000004ff097819 */ /* 0x000fe20000011415 */
[----:B------:R-:W-:Y:S01]  /*2420*/  @!P1 IMAD.IADD R3, R3, 0x1, R6 ;  /* 0x0000000103039824 */ /* 0x000fe200078e0206 */
[----:B------:R-:W-:Y:S01]  /*2430*/  @!P1 LEA R10, P0, R2, c[0x0][0x160], 0x1 ;  /* 0x00005800020a9a11 */ /* 0x000fe200078008ff */
[----:B------:R-:W-:Y:S01]  /*2440*/  IMAD R0, R31, c[0x0][0x198], RZ ;  /* 0x000066001f007a24 */ /* 0x000fe200078e02ff */
[----:B------:R-:W-:Y:S01]  /*2450*/  LEA.HI R6, R21, R9, RZ, 0x1 ;  /* 0x0000000915067211 */ /* 0x000fe200078f08ff */
[----:B------:R-:W-:Y:S01]  /*2460*/  IMAD.WIDE.U32 R4, R30, c[0x0][0x198], R24 ;  /* 0x000066001e047a25 */ /* 0x000fe200078e0018 */
[----:B------:R-:W-:Y:S01]  /*2470*/  @!P1 LEA.HI.X R11, R2, c[0x0][0x164], R3, 0x1, P0 ;  /* 0x00005900020b9a11 */ /* 0x000fe200000f0c03 */
[----:B------:R5:W-:Y:S01]  /*2480*/  @!P2 LDGSTS.E.BYPASS.LTC128B.128 [R223+0x3000], [R14.64] ;  /* 0x030000000edfafae */ /* 0x000be2000b901d52 */
[----:B------:R-:W-:Y:S01]  /*2490*/  LOP3.LUT R6, R6, 0xfffffffe, RZ, 0xc0, !PT ;  /* 0xfffffffe06067812 */ /* 0x000fe200078ec0ff */
[----:B------:R-:W-:Y:S01]  /*24a0*/  IMAD R0, R30, c[0x0][0x19c], R0 ;  /* 0x000067001e007a24 */ /* 0x000fe200078e0200 */
[----:B------:R-:W-:Y:S01]  /*24b0*/  IADD3 R4, P0, R4, UR22, RZ ;  /* 0x0000001604047c10 */ /* 0x000fe2000ff1e0ff */
[----:B------:R-:W-:Y:S01]  /*24c0*/  IMAD R7, R31, c[0x0][0x1a0], RZ ;  /* 0x000068001f077a24 */ /* 0x000fe200078e02ff */
[----:B------:R-:W-:Y:S01]  /*24d0*/  USHF.R.S32.HI UR22, URZ, 0x1f, UR20 ;  /* 0x0000001f3f167899 */ /* 0x000fe20008011414 */
[C---:B------:R-:W-:Y:S01]  /*24e0*/  IMAD.WIDE.U32 R2, R30.reuse, c[0x0][0x1a0], R24 ;  /* 0x000068001e027a25 */ /* 0x040fe200078e0018 */
[----:B------:R-:W-:Y:S01]  /*24f0*/  IADD3.X R5, R5, UR7, R0, P0, !PT ;  /* 0x0000000705057c10 */ /* 0x000fe200087fe400 */
[----:B------:R-:W-:Y:S01]  /*2500*/  USHF.L.U32 UR7, UR4, 0x5, URZ ;  /* 0x0000000504077899 */ /* 0x000fe2000800063f */
[----:B------:R5:W-:Y:S01]  /*2510*/  @!P2 LDGSTS.E.BYPASS.LTC128B.128 [R223+0x7000], [R14.64+0x80] ;  /* 0x070000800edfafae */ /* 0x000be2000b901d52 */
[----:B------:R-:W-:Y:S01]  /*2520*/  IMAD R0, R30, c[0x0][0x1a4], R7 ;  /* 0x000069001e007a24 */ /* 0x000fe200078e0207 */
[----:B------:R-:W-:Y:S01]  /*2530*/  IADD3 R8, P0, R2, UR24, RZ ;  /* 0x0000001802087c10 */ /* 0x000fe2000ff1e0ff */
[----:B------:R-:W-:Y:S01]  /*2540*/  IMAD.IADD R25, R9, 0x1, -R6 ;  /* 0x0000000109197824 */ /* 0x000fe200078e0a06 */
[----:B------:R-:W-:Y:S01]  /*2550*/  SHF.R.S32.HI R7, RZ, 0x1f, R20 ;  /* 0x0000001fff077819 */ /* 0x000fe20000011414 */
[C---:B------:R-:W-:Y:S01]  /*2560*/  IMAD.WIDE.U32 R32, R20.reuse, c[0x0][0x1b0], R4 ;  /* 0x00006c0014207a25 */ /* 0x040fe200078e0004 */
[----:B------:R-:W-:Y:S01]  /*2570*/  IADD3.X R9, R3, UR23, R0, P0, !PT ;  /* 0x0000001703097c10 */ /* 0x000fe200087fe400 */
[----:B------:R-:W-:Y:S01]  /*2580*/  USHF.L.U64.HI UR23, UR4, UR10, UR5 ;  /* 0x0000000a04177299 */ /* 0x000fe20008010205 */
[----:B------:R3:W-:Y:S01]  /*2590*/  @!P1 LDGSTS.E.BYPASS.LTC128B.128 [R223+0x3800], [R10.64] ;  /* 0x038000000adf9fae */ /* 0x0007e2000b901d52 */
[----:B------:R-:W-:Y:S01]  /*25a0*/  IMAD R0, R7, c[0x0][0x1b0], RZ ;  /* 0x00006c0007007a24 */ /* 0x000fe200078e02ff */
[----:B------:R-:W-:Y:S01]  /*25b0*/  UIMAD UR5, UR6, UR20, URZ ;  /* 0x00000014060572a4 */ /* 0x000fe2000f8e023f */
[----:B------:R-:W-:Y:S01]  /*25c0*/  IMAD.MOV.U32 R90, RZ, RZ, R32 ;  /* 0x000000ffff5a7224 */ /* 0x000fe200078e0020 */
[----:B------:R-:W-:Y:S01]  /*25d0*/  USHF.L.U32 UR24, UR4, 0x4, URZ ;  /* 0x0000000404187899 */ /* 0x000fe2000800063f */
[----:B------:R-:W-:Y:S01]  /*25e0*/  IMAD R2, R20, c[0x0][0x1b4], R0 ;  /* 0x00006d0014027a24 */ /* 0x000fe200078e0200 */
[----:B------:R-:W-:Y:S01]  /*25f0*/  LOP3.LUT R0, R21, 0xfffffff0, RZ, 0xc0, !PT ;  /* 0xfffffff015007812 */ /* 0x000fe200078ec0ff */
[----:B------:R-:W-:Y:S01]  /*2600*/  IMAD.U32 R21, RZ, RZ, UR20 ;  /* 0x00000014ff157e24 */ /* 0x000fe2000f8e00ff */
[----:B------:R-:W-:Y:S01]  /*2610*/  UIMAD UR5, UR22, UR7, UR5 ;  /* 0x00000007160572a4 */ /* 0x000fe2000f8e0205 */
[----:B------:R-:W-:Y:S01]  /*2620*/  IMAD.IADD R91, R33, 0x1, R2 ;  /* 0x00000001215b7824 */ /* 0x000fe200078e0202 */
[----:B------:R3:W-:Y:S01]  /*2630*/  @!P1 LDGSTS.E.BYPASS.LTC128B.128 [R223+0x7800], [R10.64+0x80] ;  /* 0x078000800adf9fae */ /* 0x0007e2000b901d52 */
[----:B------:R-:W-:Y:S01]  /*2640*/  IMAD.SHL.U32 R5, R26, 0x40, RZ ;  /* 0x000000401a057824 */ /* 0x000fe200078e00ff */
[----:B------:R-:W-:Y:S01]  /*2650*/  ISETP.GE.AND P3, PT, R30, UR21, PT ;  /* 0x000000151e007c0c */ /* 0x000fe2000bf66270 */
[----:B------:R-:W-:Y:S01]  /*2660*/  IMAD.WIDE.U32 R2, R21, UR7, R90 ;  /* 0x0000000715027c25 */ /* 0x000fe2000f8e005a */
[----:B------:R-:W-:Y:S01]  /*2670*/  ISETP.GE.AND P2, PT, R28, UR21, PT ;  /* 0x000000151c007c0c */ /* 0x000fe2000bf46270 */
[----:B------:R-:W-:Y:S01]  /*2680*/  STL.64 [R1+0x18], R32 ;  /* 0x0000182001007387 */ /* 0x000fe20000100a00 */
[----:B------:R-:W-:Y:S01]  /*2690*/  LOP3.LUT R5, R5, 0x1c0, RZ, 0xc0, !PT ;  /* 0x000001c005057812 */ /* 0x000fe200078ec0ff */
[----:B-1----:R-:W-:Y:S01]  /*26a0*/  IMAD.SHL.U32 R12, R30, 0x8, RZ ;  /* 0x000000081e0c7824 */ /* 0x002fe200078e00ff */
[----:B------:R-:W-:Y:S01]  /*26b0*/  IADD3 R6, R3, UR5, RZ ;  /* 0x0000000503067c10 */ /* 0x000fe2000fffe0ff */
[----:B------:R-:W-:Y:S01]  /*26c0*/  IMAD.IADD R0, R88, 0x1, -R0 ;  /* 0x0000000158007824 */ /* 0x000fe200078e0a00 */
[----:B------:R-:W-:Y:S01]  /*26d0*/  @!P6 LEA R4, P0, R2, c[0x0][0x168], 0x1 ;  /* 0x00005a000204ea11 */ /* 0x000fe200078008ff */
[----:B------:R-:W-:Y:S01]  /*26e0*/  ULDC.64 UR4, c[0x0][0x1a0] ;  /* 0x0000680000047ab9 */ /* 0x000fe20000000a00 */
[----:B--2---:R-:W-:Y:S01]  /*26f0*/  LOP3.LUT R18, R5, 0x8, R12, 0xf8, !PT ;  /* 0x0000000805127812 */ /* 0x004fe200078ef80c */
[----:B------:R-:W-:Y:S01]  /*2700*/  USHF.L.U64.HI UR13, UR4, UR13, UR5 ;  /* 0x0000000d040d7299 */ /* 0x000fe20008010205 */
[----:B------:R-:W-:Y:S01]  /*2710*/  SHF.R.U32.HI R12, RZ, 0x3, R5 ;  /* 0x00000003ff0c7819 */ /* 0x000fe20000011605 */
[----:B------:R-:W-:Y:S01]  /*2720*/  IMAD.WIDE.U32 R8, R20, c[0x0][0x1b8], R8 ;  /* 0x00006e0014087a25 */ /* 0x000fe200078e0008 */
[C---:B------:R-:W-:Y:S01]  /*2730*/  @!P6 LEA.HI.X R5, R2.reuse, c[0x0][0x16c], R6, 0x1, P0 ;  /* 0x00005b000205ea11 */ /* 0x040fe200000f0c06 */
[----:B------:R-:W-:Y:S01]  /*2740*/  USHF.L.U32 UR17, UR4, 0x5, URZ ;  /* 0x0000000504117899 */ /* 0x000fe2000800063f */
[----:B------:R-:W-:Y:S01]  /*2750*/  @!P5 IADD3 R3, P0, R2, UR24, RZ ;  /* 0x000000180203dc10 */ /* 0x000fe2000ff1e0ff */
[----:B------:R-:W-:Y:S01]  /*2760*/  UIMAD UR26, UR13, UR20, URZ ;  /* 0x000000140d1a72a4 */ /* 0x000fe2000f8e023f */
[----:B------:R-:W-:Y:S01]  /*2770*/  SHF.R.S32.HI R19, RZ, 0x1f, R0 ;  /* 0x0000001fff137819 */ /* 0x000fe20000011400 */
[----:B------:R1:W-:Y:S01]  /*2780*/  @!P6 LDGSTS.E.BYPASS.LTC128B.128 [R223+0x8000], [R4.64] ;  /* 0x0800000004dfefae */ /* 0x0003e2000b901d52 */
[----:B------:R-:W-:Y:S01]  /*2790*/  @!P5 IADD3.X R6, R6, UR23, RZ, P0, !PT ;  /* 0x000000170606dc10 */ /* 0x000fe200087fe4ff */
[----:B------:R-:W-:Y:S01]  /*27a0*/  UIMAD UR26, UR22, UR17, UR26 ;  /* 0x00000011161a72a4 */ /* 0x000fe2000f8e021a */
[----:B------:R-:W-:Y:S01]  /*27b0*/  @!P5 LEA R2, P0, R3, c[0x0][0x168], 0x1 ;  /* 0x00005a000302da11 */ /* 0x000fe200078008ff */
[----:B------:R1:W-:Y:S01]  /*27c0*/  @!P6 LDGSTS.E.BYPASS.LTC128B.128 [R223+0x9000], [R4.64+0x80] ;  /* 0x0900008004dfefae */ /* 0x0003e2000b901d52 */
[----:B------:R-:W-:Y:S01]  /*27d0*/  LEA.HI R19, R19, R0, RZ, 0x3 ;  /* 0x0000000013137211 */ /* 0x000fe200078f18ff */
[----:B------:R-:W-:Y:S01]  /*27e0*/  USHF.L.U32 UR25, UR4, 0x4, URZ ;  /* 0x0000000404197899 */ /* 0x000fe2000800063f */
[----:B------:R-:W-:Y:S01]  /*27f0*/  @!P5 LEA.HI.X R3, R3, c[0x0][0x16c], R6, 0x1, P0 ;  /* 0x00005b000303da11 */ /* 0x000fe200000f0c06 */
[----:B------:R-:W-:Y:S01]  /*2800*/  IMAD.MOV.U32 R6, RZ, RZ, R8 ;  /* 0x000000ffff067224 */ /* 0x000fe200078e0008 */
[----:B------:R-:W-:Y:S01]  /*2810*/  LOP3.LUT R13, R19, 0xfffffff8, RZ, 0xc0, !PT ;  /* 0xfffffff8130d7812 */ /* 0x000fe200078ec0ff */
[----:B------:R-:W-:Y:S01]  /*2820*/  USHF.L.U64.HI UR4, UR4, UR10, UR5 ;  /* 0x0000000a04047299 */ /* 0x000fe20008010205 */
[----:B------:R-:W-:Y:S01]  /*2830*/  STL.64 [R1+0x10], R90 ;  /* 0x0000105a01007387 */ /* 0x000fe20000100a00 */
[----:B------:R-:W-:Y:S01]  /*2840*/  LOP3.LUT R12, R18, R12, RZ, 0x3c, !PT ;  /* 0x0000000c120c7212 */ /* 0x000fe200078e3cff */
[----:B------:R-:W-:Y:S01]  /*2850*/  UIADD3 UR21, UR15, 0x1, -UR16 ;  /* 0x000000010f157890 */ /* 0x000fe2000fffe810 */
[----:B------:R-:W-:Y:S01]  /*2860*/  IMAD.IADD R24, R0, 0x1, -R13 ;  /* 0x0000000100187824 */ /* 0x000fe200078e0a0d */
[----:B------:R2:W-:Y:S01]  /*2870*/  @!P5 LDGSTS.E.BYPASS.LTC128B.128 [R223+0x8800], [R2.64] ;  /* 0x0880000002dfdfae */ /* 0x0005e2000b901d52 */
[----:B------:R-:W-:Y:S01]  /*2880*/  IMAD R0, R7, c[0x0][0x1b8], RZ ;  /* 0x00006e0007007a24 */ /* 0x000fe200078e02ff */
[----:B------:R-:W-:-:S02]  /*2890*/  ULDC UR10, c[0x0][0x2e4] ;  /* 0x0000b900000a7ab9 */ /* 0x000fc40000000800 */
[----:B------:R2:W-:Y:S01]  /*28a0*/  @!P5 LDGSTS.E.BYPASS.LTC128B.128 [R223+0x9800], [R2.64+0x80] ;  /* 0x0980008002dfdfae */ /* 0x0005e2000b901d52 */
[----:B------:R-:W-:Y:S01]  /*28b0*/  IMAD R7, R20, c[0x0][0x1bc], R0 ;  /* 0x00006f0014077a24 */ /* 0x000fe200078e0200 */
[----:B------:R-:W-:Y:S01]  /*28c0*/  ULDC UR5, c[0x0][0x2e8] ;  /* 0x0000ba0000057ab9 */ /* 0x000fe20000000800 */
[----:B------:R-:W-:Y:S01]  /*28d0*/  IMAD.SHL.U32 R0, R24, 0x40, RZ ;  /* 0x0000004018007824 */ /* 0x000fe200078e00ff */
[----:B------:R-:W0:Y:S01]  /*28e0*/  LDGDEPBAR ;  /* 0x00000000000079af */ /* 0x000e220000000000 */
[----:B------:R-:W-:Y:S01]  /*28f0*/  IMAD.IADD R7, R9, 0x1, R7 ;  /* 0x0000000109077824 */ /* 0x000fe200078e0207 */
[----:B------:R-:W-:Y:S02]  /*2900*/  UIADD3 UR10, UR15, -UR10, -UR16 ;  /* 0x8000000a0f0a7290 */ /* 0x000fe4000fffe810 */
[----:B------:R-:W-:Y:S01]  /*2910*/  LOP3.LUT R0, R0, 0x1c0, RZ, 0xc0, !PT ;  /* 0x000001c000007812 */ /* 0x000fe200078ec0ff */
[----:B------:R3:W-:Y:S01]  /*2920*/  STL.64 [R1+0x30], R8 ;  /* 0x0000300801007387 */ /* 0x0007e20000100a00 */
[----:B------:R-:W-:Y:S01]  /*2930*/  UIADD3 UR5, UR21, UR5, URZ ;  /* 0x0000000515057290 */ /* 0x000fe2000fffe03f */
[----:B-1----:R-:W-:-:S02]  /*2940*/  IMAD.SHL.U32 R5, R19, 0x40, RZ ;  /* 0x0000004013057824 */ /* 0x002fc400078e00ff */
[----:B------:R1:W-:Y:S03]  /*2950*/  STL.64 [R1+0x38], R6 ;  /* 0x0000380601007387 */ /* 0x0003e60000100a00 */
[----:B------:R-:W-:Y:S01]  /*2960*/  LOP3.LUT R84, R5, 0xfffffe00, RZ, 0xc0, !PT ;  /* 0xfffffe0005547812 */ /* 0x000fe200078ec0ff */
[----:B--2---:R-:W-:Y:S01]  /*2970*/  IMAD.SHL.U32 R2, R25, 0x8, RZ ;  /* 0x0000000819027824 */ /* 0x004fe200078e00ff */
[----:B------:R-:W-:-:S04]  /*2980*/  DEPBAR.LE SB0, 0x0 ;  /* 0x000080000000791a */ /* 0x000fc80000000000 */
[----:B------:R-:W-:Y:S01]  /*2990*/  BAR.SYNC.DEFER_BLOCKING 0x0 ;  /* 0x0000000000007b1d */ /* 0x000fe20000010000 */
[----:B------:R-:W-:Y:S01]  /*29a0*/  LOP3.LUT R4, R0, 0x8, R2, 0xf8, !PT ;  /* 0x0000000800047812 */ /* 0x000fe200078ef802 */
[----:B------:R-:W-:Y:S01]  /*29b0*/  IMAD.WIDE.U32 R2, R21, UR17, R6 ;  /* 0x0000001115027c25 */ /* 0x000fe2000f8e0006 */
[----:B------:R-:W-:-:S03]  /*29c0*/  SHF.R.U32.HI R0, RZ, 0x3, R0 ;  /* 0x00000003ff007819 */ /* 0x000fc60000011600 */
[----:B---3--:R-:W-:Y:S01]  /*29d0*/  IMAD R8, R86, 0x400, R84 ;  /* 0x0000040056087824 */ /* 0x008fe200078e0254 */
[----:B------:R-:W-:Y:S02]  /*29e0*/  LOP3.LUT R85, R4, R0, RZ, 0x3c, !PT ;  /* 0x0000000004557212 */ /* 0x000fe400078e3cff */
[----:B------:R-:W-:Y:S02]  /*29f0*/  IADD3 R0, R3, UR26, RZ ;  /* 0x0000001a03007c10 */ /* 0x000fe4000fffe0ff */
[C---:B------:R-:W-:Y:S02]  /*2a00*/  @!P3 LEA R4, P1, R2.reuse, c[0x0][0x170], 0x1 ;  /* 0x00005c000204ba11 */ /* 0x040fe400078208ff */
[C---:B------:R-:W-:Y:S02]  /*2a10*/  @!P2 IADD3 R3, P0, R2.reuse, UR25, RZ ;  /* 0x000000190203ac10 */ /* 0x040fe4000ff1e0ff */
[----:B------:R-:W-:Y:S02]  /*2a20*/  @!P3 LEA.HI.X R5, R2, c[0x0][0x174], R0, 0x1, P1 ;  /* 0x00005d000205ba11 */ /* 0x000fe400008f0c00 */
[----:B------:R-:W-:Y:S01]  /*2a30*/  @!P2 IADD3.X R2, R0, UR4, RZ, P0, !PT ;  /* 0x000000040002ac10 */ /* 0x000fe200087fe4ff */
[----:B------:R-:W-:Y:S01]  /*2a40*/  IMAD R0, R25, 0x200, R12 ;  /* 0x0000020019007824 */ /* 0x000fe200078e020c */
[----:B-1----:R-:W-:-:S03]  /*2a50*/  @!P2 LEA R6, P0, R3, c[0x0][0x170], 0x1 ;  /* 0x00005c000306aa11 */ /* 0x002fc600078008ff */
[----:B------:R-:W-:Y:S01]  /*2a60*/  IMAD.SHL.U32 R208, R0, 0x2, RZ ;  /* 0x0000000200d07824 */ /* 0x000fe200078e00ff */
[----:B------:R-:W-:Y:S01]  /*2a70*/  @!P2 LEA.HI.X R7, R3, c[0x0][0x174], R2, 0x1, P0 ;  /* 0x00005d000307aa11 */ /* 0x000fe200000f0c02 */
[----:B------:R-:W-:Y:S01]  /*2a80*/  IMAD.IADD R2, R85, 0x1, R8 ;  /* 0x0000000155027824 */ /* 0x000fe200078e0208 */
[----:B------:R-:W-:Y:S01]  /*2a90*/  @P3 STS.128 [R223+0xa000], RZ ;  /* 0x00a000ffdf003388 */ /* 0x000fe20000000c00 */
[----:B------:R-:W-:Y:S01]  /*2aa0*/  IMAD.MOV.U32 R3, RZ, RZ, 0x10 ;  /* 0x00000010ff037424 */ /* 0x000fe200078e00ff */
[----:B------:R-:W-:Y:S01]  /*2ab0*/  IADD3 R219, R208, 0x8020, RZ ;  /* 0x00008020d0db7810 */ /* 0x000fe20007ffe0ff */
[----:B------:R-:W-:Y:S01]  /*2ac0*/  IMAD.SHL.U32 R210, R2, 0x2, RZ ;  /* 0x0000000202d27824 */ /* 0x000fe200078e00ff */
[----:B------:R-:W-:Y:S01]  /*2ad0*/  @P3 STS.128 [R223+0xb000], RZ ;  /* 0x00b000ffdf003388 */ /* 0x000fe20000000c00 */
[----:B------:R-:W-:Y:S01]  /*2ae0*/  IMAD.MOV.U32 R0, RZ, RZ, -0x20 ;  /* 0xffffffe0ff007424 */ /* 0x000fe200078e00ff */
[----:B------:R-:W-:Y:S02]  /*2af0*/  IADD3 R2, R208, 0x8000, RZ ;  /* 0x00008000d0027810 */ /* 0x000fe40007ffe0ff */
        /* <DEDUP_REMOVED lines=13> */
[----:B------:R-:W-:Y:S02]  /*2bd0*/  LDSM.16.M88.4 R16, [R208+0x8000] ;  /* 0x00800000d010783b */ /* 0x000fe40000000200 */
[----:B------:R-:W-:Y:S02]  /*2be0*/  SEL R3, R3, 0xfffffff0, !P1 ;  /* 0xfffffff003037807 */ /* 0x000fe40004800000 */
[----:B----4-:R-:W-:Y:S01]  /*2bf0*/  LDSM.16.M88.4 R20, [R208+0x8800] ;  /* 0x00880000d014783b */ /* 0x010fe20000000200 */
[----:B------:R-:W-:Y:S02]  /*2c00*/  SEL R0, R0, 0x20, P2 ;  /* 0x0000002000007807 */ /* 0x000fe40001000000 */
[----:B------:R-:W-:Y:S01]  /*2c10*/  R2P PR, R26, 0x6 ;  /* 0x000000061a007804 */ /* 0x000fe20000000000 */
[----:B-----5:R-:W2:Y:S01]  /*2c20*/  LDSM.16.M88.4 R12, [R210] ;  /* 0x00000000d20c783b */ /* 0x020ea20000000200 */
[--C-:B------:R-:W-:Y:S02]  /*2c30*/  IMAD R212, R3, 0x2, R210.reuse ;  /* 0x0000000203d47824 */ /* 0x100fe400078e02d2 */
[C---:B------:R-:W-:Y:S01]  /*2c40*/  IMAD R218, R0.reuse, 0x2, R210 ;  /* 0x0000000200da7824 */ /* 0x040fe200078e02d2 */
[----:B------:R-:W0:Y:S01]  /*2c50*/  LDGDEPBAR ;  /* 0x00000000000079af */ /* 0x000e220000000000 */
[----:B------:R-:W-:-:S03]  /*2c60*/  IMAD R217, R0, 0x2, R212 ;  /* 0x0000000200d97824 */ /* 0x000fc600078e02d4 */
[----:B------:R-:W-:Y:S04]  /*2c70*/  LDSM.16.M88.4 R8, [R212+0x2000] ;  /* 0x00200000d408783b */ /* 0x000fe80000000200 */
[----:B------:R-:W-:Y:S01]  /*2c80*/  @P1 IADD3 R219, R2, -0x20, RZ ;  /* 0xffffffe002db1810 */ /* 0x000fe20007ffe0ff */
[----:B------:R-:W-:Y:S01]  /*2c90*/  LDSM.16.M88.4 R24, [R212] ;  /* 0x00000000d418783b */ /* 0x000fe20000000200 */
[----:B------:R-:W-:Y:S02]  /*2ca0*/  IMAD.MOV.U32 R2, RZ, RZ, 0x40 ;  /* 0x00000040ff027424 */ /* 0x000fe400078e00ff */
[C---:B------:R-:W-:Y:S01]  /*2cb0*/  IADD3 R222, R219.reuse, 0x800, RZ ;  /* 0x00000800dbde7810 */ /* 0x040fe20007ffe0ff */
[----:B-1----:R-:W1:Y:S01]  /*2cc0*/  LDSM.16.M88.4 R4, [R210+0x2000] ;  /* 0x00200000d204783b */ /* 0x002e620000000200 */
[----:B------:R-:W-:-:S02]  /*2cd0*/  IADD3 R221, R219, 0x1000, RZ ;  /* 0x00001000dbdd7810 */ /* 0x000fc40007ffe0ff */
[----:B------:R-:W-:Y:S01]  /*2ce0*/  SEL R2, R2, 0xffffffc0, !P2 ;  /* 0xffffffc002027807 */ /* 0x000fe20005000000 */
[----:B------:R-:W3:Y:S01]  /*2cf0*/  LDSM.16.M88.4 R28, [R219] ;  /* 0x00000000db1c783b */ /* 0x000ee20000000200 */
[----:B------:R-:W-:-:S03]  /*2d00*/  IADD3 R220, R219, 0x1800, RZ ;  /* 0x00001800dbdc7810 */ /* 0x000fc60007ffe0ff */
[----:B------:R-:W4:Y:S01]  /*2d10*/  LDSM.16.M88.4 R36, [R219+0x800] ;  /* 0x00080000db24783b */ /* 0x000f220000000200 */
[----:B------:R-:W-:Y:S02]  /*2d20*/  IMAD.IADD R216, R208, 0x1, R2 ;  /* 0x00000001d0d87824 */ /* 0x000fe400078e0202 */
[----:B------:R-:W-:Y:S01]  /*2d30*/  IMAD.IADD R215, R2, 0x1, R219 ;  /* 0x0000000102d77824 */ /* 0x000fe200078e02db */
[----:B------:R-:W-:Y:S02]  /*2d40*/  LOP3.LUT R2, R87, 0xffffffe0, RZ, 0xc0, !PT ;  /* 0xffffffe057027812 */ /* 0x000fe400078ec0ff */
[----:B------:R-:W-:Y:S03]  /*2d50*/  LDSM.16.M88.4 R32, [R216+0x8000] ;  /* 0x00800000d820783b */ /* 0x000fe60000000200 */
[C---:B------:R-:W-:Y:S01]  /*2d60*/  IMAD.IADD R2, R88.reuse, 0x1, -R2 ;  /* 0x0000000158027824 */ /* 0x040fe200078e0a02 */
[----:B------:R-:W-:Y:S01]  /*2d70*/  LDSM.16.M88.4 R56, [R216+0x8800] ;  /* 0x00880000d838783b */ /* 0x000fe20000000200 */
[----:B------:R-:W-:Y:S01]  /*2d80*/  IMAD.SHL.U32 R88, R88, 0x2, RZ ;  /* 0x0000000258587824 */ /* 0x000fe200078e00ff */
[----:B--2---:R-:W-:Y:S04]  /*2d90*/  HMMA.16816.F32.BF16 R64, R12, R16, RZ ;  /* 0x000000100c40723c */ /* 0x004fe800000418ff */
[----:B------:R-:W-:-:S04]  /*2da0*/  LOP3.LUT R92, R88, 0x6, RZ, 0xc0, !PT ;  /* 0x00000006585c7812 */ /* 0x000fc800078ec0ff */
[C---:B------:R-:W-:Y:S08]  /*2db0*/  HMMA.16816.F32.BF16 R60, R12.reuse, R18, RZ ;  /* 0x000000120c3c723c */ /* 0x040ff000000418ff */
[----:B------:R-:W-:Y:S08]  /*2dc0*/  HMMA.16816.F32.BF16 R52, R12, R20, RZ ;  /* 0x000000140c34723c */ /* 0x000ff000000418ff */
[C---:B-1----:R-:W-:Y:S08]  /*2dd0*/  HMMA.16816.F32.BF16 R48, R4.reuse, R16, RZ ;  /* 0x000000100430723c */ /* 0x042ff000000418ff */
[C---:B------:R-:W-:Y:S01]  /*2de0*/  HMMA.16816.F32.BF16 R44, R4.reuse, R18, RZ ;  /* 0x00000012042c723c */ /* 0x040fe200000418ff */
[----:B------:R-:W1:Y:S07]  /*2df0*/  LDSM.16.M88.4 R16, [R218+0x2000] ;  /* 0x00200000da10783b */ /* 0x000e6e0000000200 */
[C---:B------:R-:W-:Y:S08]  /*2e00*/  HMMA.16816.F32.BF16 R40, R4.reuse, R20, RZ ;  /* 0x000000140428723c */ /* 0x040ff000000418ff */
[-C--:B------:R-:W-:Y:S08]  /*2e10*/  HMMA.16816.F32.BF16 R4, R4, R22.reuse, RZ ;  /* 0x000000160404723c */ /* 0x080ff000000418ff */
[----:B------:R-:W-:Y:S01]  /*2e20*/  HMMA.16816.F32.BF16 R72, R12, R22, RZ ;  /* 0x000000160c48723c */ /* 0x000fe200000418ff */
[----:B------:R-:W2:Y:S07]  /*2e30*/  LDSM.16.M88.4 R20, [R218] ;  /* 0x00000000da14783b */ /* 0x000eae0000000200 */
[C---:B---3--:R-:W-:Y:S01]  /*2e40*/  HMMA.16816.F32.BF16 R80, R8.reuse, R28, R48 ;  /* 0x0000001c0850723c */ /* 0x048fe20000041830 */
[----:B------:R-:W-:Y:S07]  /*2e50*/  LDSM.16.M88.4 R48, [R215+0x800] ;  /* 0x00080000d730783b */ /* 0x000fee0000000200 */
[C---:B------:R-:W-:Y:S08]  /*2e60*/  HMMA.16816.F32.BF16 R68, R8.reuse, R30, R44 ;  /* 0x0000001e0844723c */ /* 0x040ff0000004182c */
[C---:B----4-:R-:W-:Y:S08]  /*2e70*/  HMMA.16816.F32.BF16 R76, R8.reuse, R36, R40 ;  /* 0x00000024084c723c */ /* 0x050ff00000041828 */
[----:B------:R-:W-:Y:S01]  /*2e80*/  HMMA.16816.F32.BF16 R44, R8, R38, R4 ;  /* 0x00000026082c723c */ /* 0x000fe20000041804 */
[----:B------:R-:W-:Y:S04]  /*2e90*/  LDSM.16.M88.4 R4, [R217+0x2000] ;  /* 0x00200000d904783b */ /* 0x000fe80000000200 */
[----:B------:R-:W3:Y:S03]  /*2ea0*/  LDSM.16.M88.4 R8, [R215] ;  /* 0x00000000d708783b */ /* 0x000ee60000000200 */
[C---:B------:R-:W-:Y:S08]  /*2eb0*/  HMMA.16816.F32.BF16 R40, R24.reuse, R28, R64 ;  /* 0x0000001c1828723c */ /* 0x040ff00000041840 */
[C---:B------:R-:W-:Y:S01]  /*2ec0*/  HMMA.16816.F32.BF16 R12, R24.reuse, R30, R60 ;  /* 0x0000001e180c723c */ /* 0x040fe2000004183c */
[----:B------:R-:W4:Y:S07]  /*2ed0*/  LDSM.16.M88.4 R28, [R217] ;  /* 0x00000000d91c783b */ /* 0x000f2e0000000200 */
[C---:B------:R-:W-:Y:S08]  /*2ee0*/  HMMA.16816.F32.BF16 R52, R24.reuse, R36, R52 ;  /* 0x000000241834723c */ /* 0x040ff00000041834 */
[----:B------:R-:W-:Y:S01]  /*2ef0*/  HMMA.16816.F32.BF16 R72, R24, R38, R72 ;  /* 0x000000261848723c */ /* 0x000fe20000041848 */
[----:B------:R-:W-:Y:S07]  /*2f00*/  LDSM.16.M88.4 R24, [R208+0x9000] ;  /* 0x00900000d018783b */ /* 0x000fee0000000200 */
[C---:B-1----:R-:W-:Y:S08]  /*2f10*/  HMMA.16816.F32.BF16 R80, R16.reuse, R32, R80 ;  /* 0x000000201050723c */ /* 0x042ff00000041850 */
[C---:B------:R-:W-:Y:S08]  /*2f20*/  HMMA.16816.F32.BF16 R64, R16.reuse, R34, R68 ;  /* 0x000000221040723c */ /* 0x040ff00000041844 */
[C---:B------:R-:W-:Y:S08]  /*2f30*/  HMMA.16816.F32.BF16 R60, R16.reuse, R58, R44 ;  /* 0x0000003a103c723c */ /* 0x040ff0000004182c */
[----:B------:R-:W-:Y:S01]  /*2f40*/  HMMA.16816.F32.BF16 R76, R16, R56, R76 ;  /* 0x00000038104c723c */ /* 0x000fe2000004184c */
[----:B------:R-:W-:Y:S07]  /*2f50*/  LDSM.16.M88.4 R16, [R210+0x4000] ;  /* 0x00400000d210783b */ /* 0x000fee0000000200 */
[C---:B--2---:R-:W-:Y:S01]  /*2f60*/  HMMA.16816.F32.BF16 R44, R20.reuse, R32, R40 ;  /* 0x00000020142c723c */ /* 0x044fe20000041828 */
[----:B------:R-:W-:Y:S07]  /*2f70*/  LDSM.16.M88.4 R40, [R208+0x9800] ;  /* 0x00980000d028783b */ /* 0x000fee0000000200 */
[C---:B------:R-:W-:Y:S01]  /*2f80*/  HMMA.16816.F32.BF16 R36, R20.reuse, R34, R12 ;  /* 0x000000221424723c */ /* 0x040fe2000004180c */
[----:B------:R-:W1:Y:S07]  /*2f90*/  LDSM.16.M88.4 R12, [R210+0x6000] ;  /* 0x00600000d20c783b */ /* 0x000e6e0000000200 */
[C---:B------:R-:W-:Y:S08]  /*2fa0*/  HMMA.16816.F32.BF16 R32, R20.reuse, R56, R52 ;  /* 0x000000381420723c */ /* 0x040ff00000041834 */
[----:B------:R-:W-:Y:S08]  /*2fb0*/  HMMA.16816.F32.BF16 R56, R20, R58, R72 ;  /* 0x0000003a1438723c */ /* 0x000ff00000041848 */
[C---:B---3--:R-:W-:Y:S08]  /*2fc0*/  HMMA.16816.F32.BF16 R72, R4.reuse, R8, R80 ;  /* 0x000000080448723c */ /* 0x048ff00000041850 */
[C---:B------:R-:W-:Y:S08]  /*2fd0*/  HMMA.16816.F32.BF16 R64, R4.reuse, R10, R64 ;  /* 0x0000000a0440723c */ /* 0x040ff00000041840 */
[C---:B------:R-:W-:Y:S08]  /*2fe0*/  HMMA.16816.F32.BF16 R76, R4.reuse, R48, R76 ;  /* 0x00000030044c723c */ /* 0x040ff0000004184c */
[----:B------:R-:W-:Y:S01]  /*2ff0*/  HMMA.16816.F32.BF16 R60, R4, R50, R60 ;  /* 0x00000032043c723c */ /* 0x000fe2000004183c */
[----:B------:R-:W-:Y:S07]  /*3000*/  LDSM.16.M88.4 R4, [R212+0x6000] ;  /* 0x00600000d404783b */ /* 0x000fee0000000200 */
[C---:B----4-:R-:W-:Y:S08]  /*3010*/  HMMA.16816.F32.BF16 R52, R28.reuse, R8, R44 ;  /* 0x000000081c34723c */ /* 0x050ff0000004182c */
[C---:B------:R-:W-:Y:S01]  /*3020*/  HMMA.16816.F32.BF16 R44, R28.reuse, R10, R36 ;  /* 0x0000000a1c2c723c */ /* 0x040fe20000041824 */
[----:B------:R-:W-:Y:S04]  /*3030*/  LDSM.16.M88.4 R36, [R219+0x1800] ;  /* 0x00180000db24783b */ /* 0x000fe80000000200 */
[----:B------:R-:W-:Y:S03]  /*3040*/  LDSM.16.M88.4 R8, [R212+0x4000] ;  /* 0x00400000d408783b */ /* 0x000fe60000000200 */
[C---:B------:R-:W-:Y:S01]  /*3050*/  HMMA.16816.F32.BF16 R20, R28.reuse, R48, R32 ;  /* 0x000000301c14723c */ /* 0x040fe20000041820 */
[----:B------:R-:W2:Y:S07]  /*3060*/  LDSM.16.M88.4 R32, [R219+0x1000] ;  /* 0x00100000db20783b */ /* 0x000eae0000000200 */
[----:B------:R-:W-:Y:S01]  /*3070*/  HMMA.16816.F32.BF16 R56, R28, R50, R56 ;  /* 0x000000321c38723c */ /* 0x000fe20000041838 */
[----:B------:R-:W-:Y:S07]  /*3080*/  LDSM.16.M88.4 R28, [R216+0x9000] ;  /* 0x00900000d81c783b */ /* 0x000fee0000000200 */
[C---:B-1----:R-:W-:Y:S08]  /*3090*/  HMMA.16816.F32.BF16 R72, R12.reuse, R24, R72 ;  /* 0x000000180c48723c */ /* 0x042ff00000041848 */
[C---:B------:R-:W-:Y:S08]  /*30a0*/  HMMA.16816.F32.BF16 R68, R12.reuse, R26, R64 ;  /* 0x0000001a0c44723c */ /* 0x040ff00000041840 */
[C---:B------:R-:W-:Y:S08]  /*30b0*/  HMMA.16816.F32.BF16 R76, R12.reuse, R40, R76 ;  /* 0x000000280c4c723c */ /* 0x040ff0000004184c */
[----:B------:R-:W-:Y:S08]  /*30c0*/  HMMA.16816.F32.BF16 R64, R12, R42, R60 ;  /* 0x0000002a0c40723c */ /* 0x000ff0000004183c */
[C---:B------:R-:W-:Y:S08]  /*30d0*/  HMMA.16816.F32.BF16 R48, R16.reuse, R24, R52 ;  /* 0x000000181030723c */ /* 0x040ff00000041834 */
[C---:B------:R-:W-:Y:S01]  /*30e0*/  HMMA.16816.F32.BF16 R44, R16.reuse, R26, R44 ;  /* 0x0000001a102c723c */ /* 0x040fe2000004182c */
[----:B------:R-:W-:Y:S07]  /*30f0*/  LDSM.16.M88.4 R24, [R218+0x4000] ;  /* 0x00400000da18783b */ /* 0x000fee0000000200 */
[C---:B------:R-:W-:Y:S01]  /*3100*/  HMMA.16816.F32.BF16 R12, R16.reuse, R40, R20 ;  /* 0x00000028100c723c */ /* 0x040fe20000041814 */
[----:B------:R-:W1:Y:S07]  /*3110*/  LDSM.16.M88.4 R20, [R218+0x6000] ;  /* 0x00600000da14783b */ /* 0x000e6e0000000200 */
[----:B------:R-:W-:Y:S01]  /*3120*/  HMMA.16816.F32.BF16 R52, R16, R42, R56 ;  /* 0x0000002a1034723c */ /* 0x000fe20000041838 */
[----:B------:R-:W-:Y:S07]  /*3130*/  LDSM.16.M88.4 R56, [R216+0x9800] ;  /* 0x00980000d838783b */ /* 0x000fee0000000200 */
[C---:B--2---:R-:W-:Y:S08]  /*3140*/  HMMA.16816.F32.BF16 R60, R4.reuse, R32, R72 ;  /* 0x00000020043c723c */ /* 0x044ff00000041848 */
[----:B------:R-:W-:Y:S08]  /*3150*/  HMMA.16816.F32.BF16 R68, R4, R34, R68 ;  /* 0x000000220444723c */ /* 0x000ff00000041844 */
[C---:B------:R-:W-:Y:S08]  /*3160*/  HMMA.16816.F32.BF16 R16, R8.reuse, R32, R48 ;  /* 0x000000200810723c */ /* 0x040ff00000041830 */
[C---:B------:R-:W-:Y:S01]  /*3170*/  HMMA.16816.F32.BF16 R44, R8.reuse, R34, R44 ;  /* 0x00000022082c723c */ /* 0x040fe2000004182c */
[----:B------:R-:W-:Y:S07]  /*3180*/  LDSM.16.M88.4 R32, [R215+0x1000] ;  /* 0x00100000d720783b */ /* 0x000fee0000000200 */
[-C--:B------:R-:W-:Y:S01]  /*3190*/  HMMA.16816.F32.BF16 R40, R8, R36.reuse, R12 ;  /* 0x000000240828723c */ /* 0x080fe2000004180c */
[----:B------:R-:W2:Y:S07]  /*31a0*/  LDSM.16.M88.4 R12, [R217+0x6000] ;  /* 0x00600000d90c783b */ /* 0x000eae0000000200 */
[C---:B------:R-:W-:Y:S08]  /*31b0*/  HMMA.16816.F32.BF16 R72, R4.reuse, R36, R76 ;  /* 0x000000240448723c */ /* 0x040ff0000004184c */
[-C--:B------:R-:W-:Y:S08]  /*31c0*/  HMMA.16816.F32.BF16 R76, R4, R38.reuse, R64 ;  /* 0x00000026044c723c */ /* 0x080ff00000041840 */
[----:B------:R-:W-:Y:S01]  /*31d0*/  HMMA.16816.F32.BF16 R64, R8, R38, R52 ;  /* 0x000000260840723c */ /* 0x000fe20000041834 */
[----:B------:R-:W3:Y:S07]  /*31e0*/  LDSM.16.M88.4 R8, [R217+0x4000] ;  /* 0x00400000d908783b */ /* 0x000eee0000000200 */
[-C--:B-1----:R-:W-:Y:S08]  /*31f0*/  HMMA.16816.F32.BF16 R4, R20, R28.reuse, R60 ;  /* 0x0000001c1404723c */ /* 0x082ff0000004183c */
[----:B------:R-:W-:Y:S07]  /*3200*/  HMMA.16816.F32.BF16 R16, R24, R28, R16 ;  /* 0x0000001c1810723c */ /* 0x000fee0000041810 */
[----:B------:R-:W-:Y:S01]  /*3210*/  SHF.R.S32.HI R28, RZ, 0x1f, R2 ;  /* 0x0000001fff1c7819 */ /* 0x000fe20000011402 */
[----:B------:R-:W-:Y:S03]  /*3220*/  HMMA.16816.F32.BF16 R48, R20, R30, R68 ;  /* 0x0000001e1430723c */ /* 0x000fe60000041844 */
[----:B------:R-:W-:Y:S01]  /*3230*/  LEA.HI R2, R28, R2, RZ, 0x2 ;  /* 0x000000021c027211 */ /* 0x000fe200078f10ff */
[----:B------:R-:W-:-:S03]  /*3240*/  IMAD.U32 R28, RZ, RZ, UR20 ;  /* 0x00000014ff1c7e24 */ /* 0x000fc6000f8e00ff */
[----:B------:R-:W-:Y:S01]  /*3250*/  SHF.R.S32.HI R89, RZ, 0x2, R2 ;  /* 0x00000002ff597819 */ /* 0x000fe20000011402 */
[----:B--2---:R-:W-:Y:S01]  /*3260*/  HMMA.16816.F32.BF16 R36, R12, R32, R4 ;  /* 0x000000200c24723c */ /* 0x004fe20000041804 */
[----:B------:R-:W-:-:S03]  /*3270*/  IMAD.IADD R2, R84, 0x1, R85 ;  /* 0x0000000154027824 */ /* 0x000fc600078e0255 */
[----:B------:R-:W-:Y:S03]  /*3280*/  STL [R1+0x5c], R89 ;  /* 0x00005c5901007387 */ /* 0x000fe60000100800 */
[----:B------:R-:W-:Y:S01]  /*3290*/  LEA R5, R86, UR14, 0x4 ;  /* 0x0000000e56057c11 */ /* 0x000fe2000f8e20ff */
[----:B------:R-:W-:Y:S01]  /*32a0*/  HMMA.16816.F32.BF16 R44, R24, R30, R44 ;  /* 0x0000001e182c723c */ /* 0x000fe2000004182c */
[----:B------:R-:W-:-:S03]  /*32b0*/  IMAD R4, R28, 0x20, R92 ;  /* 0x000000201c047824 */ /* 0x000fc600078e025c */
[----:B------:R-:W-:Y:S02]  /*32c0*/  IMAD.IADD R5, R89, 0x1, R5 ;  /* 0x0000000159057824 */ /* 0x000fe400078e0205 */
[----:B------:R-:W-:Y:S02]  /*32d0*/  IADD3 R6, R4, 0x1, RZ ;  /* 0x0000000104067810 */ /* 0x000fe40007ffe0ff */
[----:B---3--:R-:W-:Y:S01]  /*32e0*/  HMMA.16816.F32.BF16 R28, R8, R32, R16 ;  /* 0x00000020081c723c */ /* 0x008fe20000041810 */
[----:B------:R-:W-:-:S06]  /*32f0*/  IADD3 R7, R5, 0x40, RZ ;  /* 0x0000004005077810 */ /* 0x000fcc0007ffe0ff */
[C---:B------:R-:W-:Y:S01]  /*3300*/  IADD3 R17, R5.reuse, UR10, RZ ;  /* 0x0000000a05117c10 */ /* 0x040fe2000fffe0ff */
[-C--:B------:R-:W-:Y:S01]  /*3310*/  HMMA.16816.F32.BF16 R60, R24, R56.reuse, R40 ;  /* 0x00000038183c723c */ /* 0x080fe20000041828 */
[C---:B------:R-:W-:Y:S02]  /*3320*/  IADD3 R18, R5.reuse, UR5, RZ ;  /* 0x0000000505127c10 */ /* 0x040fe4000fffe0ff */
[C---:B------:R-:W-:Y:S02]  /*3330*/  IADD3 R16, R5.reuse, 0x8, RZ ;  /* 0x0000000805107810 */ /* 0x040fe40007ffe0ff */
[----:B------:R-:W-:Y:S02]  /*3340*/  IADD3 R5, R5, 0x48, RZ ;  /* 0x0000004805057810 */ /* 0x000fe40007ffe0ff */
[----:B------:R-:W-:Y:S01]  /*3350*/  IMNMX R227, RZ, R17, !PT ;  /* 0x00000011ffe37217 */ /* 0x000fe20007800200 */
[----:B------:R-:W-:Y:S01]  /*3360*/  HMMA.16816.F32.BF16 R52, R20, R56, R72 ;  /* 0x000000381434723c */ /* 0x000fe20000041848 */
[----:B------:R-:W-:-:S02]  /*3370*/  IMNMX R231, R18, UR15, PT ;  /* 0x0000000f12e77c17 */ /* 0x000fc4000b800200 */
[C---:B------:R-:W-:Y:S02]  /*3380*/  IADD3 R17, R16.reuse, UR10, RZ ;  /* 0x0000000a10117c10 */ /* 0x040fe4000fffe0ff */
[----:B------:R-:W-:Y:S02]  /*3390*/  IADD3 R16, R16, UR5, RZ ;  /* 0x0000000510107c10 */ /* 0x000fe4000fffe0ff */
[----:B------:R-:W-:Y:S01]  /*33a0*/  IADD3 R18, R7, UR10, RZ ;  /* 0x0000000a07127c10 */ /* 0x000fe2000fffe0ff */
[----:B------:R-:W-:Y:S01]  /*33b0*/  HMMA.16816.F32.BF16 R40, R12, R34, R48 ;  /* 0x000000220c28723c */ /* 0x000fe20000041830 */
[----:B------:R-:W-:Y:S02]  /*33c0*/  IADD3 R19, R5, UR10, RZ ;  /* 0x0000000a05137c10 */ /* 0x000fe4000fffe0ff */
[----:B------:R-:W-:Y:S02]  /*33d0*/  IMNMX R226, RZ, R17, !PT ;  /* 0x00000011ffe27217 */ /* 0x000fe40007800200 */
[----:B------:R-:W-:-:S02]  /*33e0*/  IMNMX R230, R16, UR15, PT ;  /* 0x0000000f10e67c17 */ /* 0x000fc4000b800200 */
[----:B------:R-:W-:Y:S01]  /*33f0*/  IMNMX R225, RZ, R18, !PT ;  /* 0x00000012ffe17217 */ /* 0x000fe20007800200 */
[----:B------:R-:W-:Y:S01]  /*3400*/  HMMA.16816.F32.BF16 R32, R8, R34, R44 ;  /* 0x000000220820723c */ /* 0x000fe2000004182c */
[----:B------:R-:W-:Y:S02]  /*3410*/  IMNMX R224, RZ, R19, !PT ;  /* 0x00000013ffe07217 */ /* 0x000fe40007800200 */
[----:B------:R-:W1:Y:S01]  /*3420*/  LDSM.16.M88.4 R16, [R215+0x1800] ;  /* 0x00180000d710783b */ /* 0x000e620000000200 */
[----:B------:R-:W-:Y:S01]  /*3430*/  ISETP.GE.AND P6, PT, R4, R231, PT ;  /* 0x000000e70400720c */ /* 0x000fe20003fc6270 */
[----:B------:R-:W-:-:S04]  /*3440*/  DEPBAR.LE SB0, 0x0 ;  /* 0x000080000000791a */ /* 0x000fc80000000000 */
[----:B------:R-:W-:Y:S01]  /*3450*/  IADD3 R7, R7, UR5, RZ ;  /* 0x0000000507077c10 */ /* 0x000fe2000fffe0ff */
[-C--:B------:R-:W-:Y:S01]  /*3460*/  HMMA.16816.F32.BF16 R20, R20, R58.reuse, R76 ;  /* 0x0000003a1414723c */ /* 0x080fe2000004184c */
[----:B------:R-:W-:Y:S01]  /*3470*/  IADD3 R5, R5, UR5, RZ ;  /* 0x0000000505057c10 */ /* 0x000fe2000fffe0ff */
[----:B------:R-:W-:Y:S01]  /*3480*/  BAR.SYNC.DEFER_BLOCKING 0x0 ;  /* 0x0000000000007b1d */ /* 0x000fe20000010000 */
[----:B------:R-:W-:Y:S02]  /*3490*/  ISETP.LT.OR P6, PT, R4, R227, P6 ;  /* 0x000000e30400720c */ /* 0x000fe400037c1670 */
[----:B------:R-:W-:Y:S02]  /*34a0*/  IMNMX R229, R7, UR15, PT ;  /* 0x0000000f07e57c17 */ /* 0x000fe4000b800200 */
[----:B------:R-:W-:Y:S01]  /*34b0*/  IMNMX R228, R5, UR15, PT ;  /* 0x0000000f05e47c17 */ /* 0x000fe2000b800200 */
[----:B------:R-:W-:Y:S01]  /*34c0*/  HMMA.16816.F32.BF16 R24, R24, R58, R64 ;  /* 0x0000003a1818723c */ /* 0x000fe20000041840 */
[----:B------:R-:W-:-:S02]  /*34d0*/  FSEL R92, R28, -INF , !P6 ;  /* 0xff8000001c5c7808 */ /* 0x000fc40007000000 */
[CC--:B------:R-:W-:Y:S02]  /*34e0*/  ISETP.GE.AND P4, PT, R6.reuse, R229.reuse, PT ;  /* 0x000000e50600720c */ /* 0x0c0fe40003f86270 */
[-C--:B------:R-:W-:Y:S02]  /*34f0*/  ISETP.GE.AND P2, PT, R6, R228.reuse, PT ;  /* 0x000000e40600720c */ /* 0x080fe40003f46270 */
[C---:B------:R-:W-:Y:S02]  /*3500*/  ISETP.GE.AND P0, PT, R4.reuse, R229, PT ;  /* 0x000000e50400720c */ /* 0x040fe40003f06270 */
[----:B------:R-:W-:Y:S02]  /*3510*/  ISETP.GE.AND P6, PT, R4, R228, PT ;  /* 0x000000e40400720c */ /* 0x000fe40003fc6270 */
[C---:B------:R-:W-:Y:S02]  /*3520*/  ISETP.LT.OR P4, PT, R6.reuse, R225, P4 ;  /* 0x000000e10600720c */ /* 0x040fe40002781670 */
[----:B------:R-:W-:-:S02]  /*3530*/  ISETP.LT.OR P2, PT, R6, R224, P2 ;  /* 0x000000e00600720c */ /* 0x000fc40001741670 */
[C---:B------:R-:W-:Y:S02]  /*3540*/  ISETP.LT.OR P0, PT, R4.reuse, R225, P0 ;  /* 0x000000e10400720c */ /* 0x040fe40000701670 */
[C---:B------:R-:W-:Y:S02]  /*3550*/  ISETP.LT.OR P6, PT, R4.reuse, R224, P6 ;  /* 0x000000e00400720c */ /* 0x040fe400037c1670 */
[----:B------:R-:W-:Y:S02]  /*3560*/  ISETP.GE.AND P1, PT, R4, R230, PT ;  /* 0x000000e60400720c */ /* 0x000fe40003f26270 */
[----:B------:R-:W-:Y:S02]  /*3570*/  FSEL R45, R36, -INF , !P0 ;  /* 0xff800000242d7808 */ /* 0x000fe40004000000 */
[----:B------:R-:W-:Y:S02]  /*3580*/  FSEL R47, R38, -INF , !P6 ;  /* 0xff800000262f7808 */ /* 0x000fe40007000000 */
[----:B------:R-:W-:-:S02]  /*3590*/  FSEL R44, R37, -INF , !P4 ;  /* 0xff800000252c7808 */ /* 0x000fc40006000000 */
[----:B------:R-:W-:Y:S02]  /*35a0*/  FSEL R46, R39, -INF , !P2 ;  /* 0xff800000272e7808 */ /* 0x000fe40005000000 */
[C---:B------:R-:W-:Y:S01]  /*35b0*/  ISETP.GE.AND P5, PT, R6.reuse, R231, PT ;  /* 0x000000e70600720c */ /* 0x040fe20003fa6270 */
[C---:B-1----:R-:W-:Y:S01]  /*35c0*/  HMMA.16816.F32.BF16 R36, R8.reuse, R16, R60 ;  /* 0x000000100824723c */ /* 0x042fe2000004183c */
[----:B------:R-:W-:Y:S02]  /*35d0*/  ISETP.GE.AND P3, PT, R6, R230, PT ;  /* 0x000000e60600720c */ /* 0x000fe40003f66270 */
[CC--:B------:R-:W-:Y:S02]  /*35e0*/  ISETP.LT.OR P1, PT, R4.reuse, R226.reuse, P1 ;  /* 0x000000e20400720c */ /* 0x0c0fe40000f21670 */
[----:B------:R-:W-:Y:S02]  /*35f0*/  IADD3 R5, R4, 0x8, RZ ;  /* 0x0000000804057810 */ /* 0x000fe40007ffe0ff */
[C---:B------:R-:W-:Y:S01]  /*3600*/  ISETP.LT.OR P5, PT, R6.reuse, R227, P5 ;  /* 0x000000e30600720c */ /* 0x040fe20002fa1670 */
[----:B------:R-:W-:Y:S01]  /*3610*/  HMMA.16816.F32.BF16 R8, R8, R18, R24 ;  /* 0x000000120808723c */ /* 0x000fe20000041818 */
[----:B------:R-:W-:-:S02]  /*3620*/  ISETP.LT.OR P3, PT, R6, R226, P3 ;  /* 0x000000e20600720c */ /* 0x000fc40001f61670 */
[----:B------:R-:W-:Y:S02]  /*3630*/  FSEL R93, R30, -INF , !P1 ;  /* 0xff8000001e5d7808 */ /* 0x000fe40004800000 */
[C---:B------:R-:W-:Y:S02]  /*3640*/  ISETP.GE.AND P1, PT, R5.reuse, R231, PT ;  /* 0x000000e70500720c */ /* 0x040fe40003f26270 */
[C---:B------:R-:W-:Y:S02]  /*3650*/  ISETP.GE.AND P0, PT, R5.reuse, R230, PT ;  /* 0x000000e60500720c */ /* 0x040fe40003f06270 */
[C---:B------:R-:W-:Y:S02]  /*3660*/  ISETP.GE.AND P6, PT, R5.reuse, R229, PT ;  /* 0x000000e50500720c */ /* 0x040fe40003fc6270 */
[----:B------:R-:W-:Y:S02]  /*3670*/  ISETP.GE.AND P4, PT, R5, R228, PT ;  /* 0x000000e40500720c */ /* 0x000fe40003f86270 */
[----:B------:R-:W-:-:S02]  /*3680*/  FSEL R76, R29, -INF , !P5 ;  /* 0xff8000001d4c7808 */ /* 0x000fc40006800000 */
[----:B------:R-:W-:Y:S02]  /*3690*/  FSEL R77, R31, -INF , !P3 ;  /* 0xff8000001f4d7808 */ /* 0x000fe40005800000 */
[C---:B------:R-:W-:Y:S01]  /*36a0*/  HMMA.16816.F32.BF16 R28, R12.reuse, R16, R52 ;  /* 0x000000100c1c723c */ /* 0x040fe20000041834 */
[C---:B------:R-:W-:Y:S02]  /*36b0*/  ISETP.LT.OR P1, PT, R5.reuse, R227, P1 ;  /* 0x000000e30500720c */ /* 0x040fe40000f21670 */
[C---:B------:R-:W-:Y:S02]  /*36c0*/  ISETP.LT.OR P0, PT, R5.reuse, R226, P0 ;  /* 0x000000e20500720c */ /* 0x040fe40000701670 */
[C---:B------:R-:W-:Y:S02]  /*36d0*/  ISETP.LT.OR P6, PT, R5.reuse, R225, P6 ;  /* 0x000000e10500720c */ /* 0x040fe400037c1670 */
[----:B------:R-:W-:Y:S01]  /*36e0*/  ISETP.LT.OR P4, PT, R5, R224, P4 ;  /* 0x000000e00500720c */ /* 0x000fe20002781670 */
[----:B------:R-:W-:Y:S01]  /*36f0*/  HMMA.16816.F32.BF16 R12, R12, R18, R20 ;  /* 0x000000120c0c723c */ /* 0x000fe20000041814 */
[----:B------:R-:W-:-:S02]  /*3700*/  IADD3 R6, R4, 0x9, RZ ;  /* 0x0000000904067810 */ /* 0x000fc40007ffe0ff */
[----:B------:R-:W-:Y:S02]  /*3710*/  IADD3 R5, R4, 0x10, RZ ;  /* 0x0000001004057810 */ /* 0x000fe40007ffe0ff */
[----:B------:R-:W-:Y:S02]  /*3720*/  ISETP.GE.AND P3, PT, R6, R229, PT ;  /* 0x000000e50600720c */ /* 0x000fe40003f66270 */
[----:B------:R-:W-:Y:S02]  /*3730*/  FSEL R61, R32, -INF , !P1 ;  /* 0xff800000203d7808 */ /* 0x000fe40004800000 */
[----:B------:R-:W-:Y:S02]  /*3740*/  FSEL R63, R34, -INF , !P0 ;  /* 0xff800000223f7808 */ /* 0x000fe40004000000 */
[C---:B------:R-:W-:Y:S02]  /*3750*/  ISETP.GE.AND P5, PT, R6.reuse, R231, PT ;  /* 0x000000e70600720c */ /* 0x040fe40003fa6270 */
[----:B------:R-:W-:-:S02]  /*3760*/  ISETP.GE.AND P2, PT, R6, R230, PT ;  /* 0x000000e60600720c */ /* 0x000fc40003f46270 */
[C---:B------:R-:W-:Y:S02]  /*3770*/  ISETP.GE.AND P1, PT, R6.reuse, R228, PT ;  /* 0x000000e40600720c */ /* 0x040fe40003f26270 */
        /* <DEDUP_REMOVED lines=12> */
[CC--:B------:R-:W-:Y:S02]  /*3840*/  ISETP.GE.AND P3, PT, R5.reuse, R228.reuse, PT ;  /* 0x000000e40500720c */ /* 0x0c0fe40003f66270 */
[----:B------:R-:W-:Y:S02]  /*3850*/  FSEL R138, R36, -INF , !P0 ;  /* 0xff800000248a7808 */ /* 0x000fe40004000000 */
[----:B------:R-:W-:Y:S02]  /*3860*/  ISETP.GE.AND P0, PT, R6, R228, PT ;  /* 0x000000e40600720c */ /* 0x000fe40003f06270 */
[C---:B------:R-:W-:Y:S02]  /*3870*/  ISETP.LT.OR P6, PT, R5.reuse, R226, P6 ;  /* 0x000000e20500720c */ /* 0x040fe400037c1670 */
[----:B------:R-:W-:-:S02]  /*3880*/  ISETP.LT.OR P4, PT, R5, R225, P4 ;  /* 0x000000e10500720c */ /* 0x000fc40002781670 */
[-C--:B------:R-:W-:Y:S02]  /*3890*/  ISETP.LT.OR P3, PT, R5, R224.reuse, P3 ;  /* 0x000000e00500720c */ /* 0x080fe40001f61670 */
[----:B------:R-:W-:Y:S02]  /*38a0*/  IADD3 R5, R4, 0x18, RZ ;  /* 0x0000001804057810 */ /* 0x000fe40007ffe0ff */
        /* <DEDUP_REMOVED lines=8> */
[----:B------:R-:W-:Y:S02]  /*3930*/  FSEL R21, R30, -INF , !P3 ;  /* 0xff8000001e157808 */ /* 0x000fe40005800000 */
[----:B------:R-:W-:-:S02]  /*3940*/  ISETP.GE.AND P1, PT, R6, R231, PT ;  /* 0x000000e70600720c */ /* 0x000fc40003f26270 */
[C---:B------:R-:W-:Y:S02]  /*3950*/  ISETP.GE.AND P5, PT, R6.reuse, R230, PT ;  /* 0x000000e60600720c */ /* 0x040fe40003fa6270 */
[CC--:B------:R-:W-:Y:S02]  /*3960*/  ISETP.GE.AND P2, PT, R6.reuse, R229.reuse, PT ;  /* 0x000000e50600720c */ /* 0x0c0fe40003f46270 */
[----:B------:R-:W-:Y:S02]  /*3970*/  ISETP.GE.AND P3, PT, R5, R229, PT ;  /* 0x000000e50500720c */ /* 0x000fe40003f66270 */
[----:B------:R-:W-:Y:S02]  /*3980*/  FSEL R15, R15, -INF , !P0 ;  /* 0xff8000000f0f7808 */ /* 0x000fe40004000000 */
[----:B------:R-:W-:Y:S02]  /*3990*/  PLOP3.LUT P0, PT, PT, PT, UP0, 0x80, 0x0 ;  /* 0x000000000000781c */ /* 0x000fe40003f0f008 */
[----:B------:R-:W-:-:S02]  /*39a0*/  ISETP.LT.OR P1, PT, R6, R227, P1 ;  /* 0x000000e30600720c */ /* 0x000fc40000f21670 */
[C---:B------:R-:W-:Y:S02]  /*39b0*/  ISETP.LT.OR P5, PT, R6.reuse, R226, P5 ;  /* 0x000000e20600720c */ /* 0x040fe40002fa1670 */
[-C--:B------:R-:W-:Y:S02]  /*39c0*/  ISETP.LT.OR P2, PT, R6, R225.reuse, P2 ;  /* 0x000000e10600720c */ /* 0x080fe40001741670 */
[----:B------:R-:W-:Y:S02]  /*39d0*/  ISETP.LT.OR P3, PT, R5, R225, P3 ;  /* 0x000000e10500720c */ /* 0x000fe40001f61670 */
[----:B------:R-:W-:Y:S02]  /*39e0*/  FSEL R139, R38, -INF , !P6 ;  /* 0xff800000268b7808 */ /* 0x000fe40007000000 */
        /* <DEDUP_REMOVED lines=9> */
[C---:B------:R-:W-:Y:S02]  /*3a80*/  ISETP.GE.AND P2, PT, R4.reuse, R229, PT ;  /* 0x000000e50400720c */ /* 0x040fe40003f46270 */
[----:B------:R-:W-:Y:S02]  /*3a90*/  ISETP.GE.AND P3, PT, R4, R230, PT ;  /* 0x000000e60400720c */ /* 0x000fe40003f66270 */
[C---:B------:R-:W-:Y:S02]  /*3aa0*/  ISETP.LT.OR P6, PT, R5.reuse, R227, P6 ;  /* 0x000000e30500720c */ /* 0x040fe400037c1670 */
[C---:B------:R-:W-:Y:S02]  /*3ab0*/  ISETP.LT.OR P4, PT, R5.reuse, R226, P4 ;  /* 0x000000e20500720c */ /* 0x040fe40002781670 */
[----:B------:R-:W-:-:S02]  /*3ac0*/  ISETP.LT.OR P1, PT, R5, R224, P1 ;  /* 0x000000e00500720c */ /* 0x000fc40000f21670 */
[C---:B------:R-:W-:Y:S02]  /*3ad0*/  ISETP.LT.OR P5, PT, R4.reuse, R227, P5 ;  /* 0x000000e30400720c */ /* 0x040fe40002fa1670 */
[C---:B------:R-:W-:Y:S02]  /*3ae0*/  ISETP.LT.OR P2, PT, R4.reuse, R225, P2 ;  /* 0x000000e10400720c */ /* 0x040fe40001741670 */
[----:B------:R-:W-:Y:S02]  /*3af0*/  ISETP.LT.OR P3, PT, R4, R226, P3 ;  /* 0x000000e20400720c */ /* 0x000fe40001f61670 */
[----:B------:R-:W-:Y:S02]  /*3b00*/  FSEL R14, R14, -INF , !P1 ;  /* 0xff8000000e0e7808 */ /* 0x000fe40004800000 */
[----:B------:R-:W-:Y:S02]  /*3b10*/  FSEL R13, R13, -INF , !P2 ;  /* 0xff8000000d0d7808 */ /* 0x000fe40005000000 */
[----:B------:R-:W-:-:S02]  /*3b20*/  FSEL R101, R8, -INF , !P6 ;  /* 0xff80000008657808 */ /* 0x000fc40007000000 */
[----:B------:R-:W-:Y:S02]  /*3b30*/  FSEL R102, R10, -INF , !P4 ;  /* 0xff8000000a667808 */ /* 0x000fe40006000000 */
[----:B------:R-:W-:Y:S02]  /*3b40*/  FSEL R100, R9, -INF , !P5 ;  /* 0xff80000009647808 */ /* 0x000fe40006800000 */
[----:B------:R-:W-:Y:S01]  /*3b50*/  FSEL R132, R11, -INF , !P3 ;  /* 0xff8000000b847808 */ /* 0x000fe20005800000 */
[----:B------:R-:W-:Y:S05]  /*3b60*/  @!P0 BRA `(.L_x_1048) ;  /* 0x0000015000008947 */ /* 0x000fea0003800000 */
[----:B------:R-:W-:Y:S01]  /*3b70*/  UIADD3 UR14, UR8, -0x2, URZ ;  /* 0xfffffffe080e7890 */ /* 0x000fe2000fffe03f */
[----:B------:R-:W-:-:S03]  /*3b80*/  IMAD.U32 R8, RZ, RZ, UR23 ;  /* 0x00000017ff087e24 */ /* 0x000fc6000f8e00ff */
[----:B------:R-:W-:Y:S02]  /*3b90*/  USHF.R.S32.HI UR10, URZ, 0x1f, UR14 ;  /* 0x0000001f3f0a7899 */ /* 0x000fe4000801140e */
[----:B------:R-:W-:Y:S01]  /*3ba0*/  UIMAD UR5, UR6, UR14, URZ ;  /* 0x0000000e060572a4 */ /* 0x000fe2000f8e023f */
[----:B------:R-:W-:-:S03]  /*3bb0*/  IMAD.U32 R6, RZ, RZ, UR14 ;  /* 0x0000000eff067e24 */ /* 0x000fc6000f8e00ff */
[----:B------:R-:W-:Y:S01]  /*3bc0*/  UIMAD UR5, UR10, UR7, UR5 ;  /* 0x000000070a0572a4 */ /* 0x000fe2000f8e0205 */
[----:B------:R-:W-:-:S05]  /*3bd0*/  IMAD.WIDE.U32 R6, R6, UR7, R90 ;  /* 0x0000000706067c25 */ /* 0x000fca000f8e005a */
[----:B------:R-:W-:Y:S01]  /*3be0*/  IADD3 R5, R7, UR5, RZ ;  /* 0x0000000507057c10 */ /* 0x000fe2000fffe0ff */
[----:B------:R-:W-:Y:S01]  /*3bf0*/  IMAD.U32 R7, RZ, RZ, UR24 ;  /* 0x00000018ff077e24 */ /* 0x000fe2000f8e00ff */
[----:B------:R-:W-:-:S04]  /*3c00*/  LEA R4, P1, R6, c[0x0][0x168], 0x1 ;  /* 0x00005a0006047a11 */ /* 0x000fc800078208ff */
[----:B------:R-:W-:Y:S02]  /*3c10*/  LEA.HI.X R5, R6, c[0x0][0x16c], R5, 0x1, P1 ;  /* 0x00005b0006057a11 */ /* 0x000fe400008f0c05 */
[----:B------:R-:W-:-:S03]  /*3c20*/  LEA R6, P1, R7, R4, 0x1 ;  /* 0x0000000407067211 */ /* 0x000fc600078208ff */
[----:B------:R-:W-:Y:S01]  /*3c30*/  @!PT LDS RZ, [RZ] ;  /* 0x00000000fffff984 */ /* 0x000fe20000000800 */
[----:B------:R-:W-:Y:S01]  /*3c40*/  @!PT LDS RZ, [RZ] ;  /* 0x00000000fffff984 */ /* 0x000fe20000000800 */
[----:B------:R-:W-:Y:S01]  /*3c50*/  @!PT LDS RZ, [RZ] ;  /* 0x00000000fffff984 */ /* 0x000fe20000000800 */
[----:B------:R1:W-:Y:S01]  /*3c60*/  LDGSTS.E.BYPASS.LTC128B.128 [R223+0x8000], [R4.64] ;  /* 0x0800000004df7fae */ /* 0x0003e2000b901d52 */
[----:B------:R-:W-:-:S03]  /*3c70*/  LEA.HI.X R7, R7, R5, R8, 0x1, P1 ;  /* 0x0000000507077211 */ /* 0x000fc600008f0c08 */
[----:B------:R1:W-:Y:S04]  /*3c80*/  LDGSTS.E.BYPASS.LTC128B.128 [R223+0x9000], [R4.64+0x80] ;  /* 0x0900008004df7fae */ /* 0x0003e8000b901d52 */
[----:B------:R1:W-:Y:S04]  /*3c90*/  LDGSTS.E.BYPASS.LTC128B.128 [R223+0x8800], [R6.64] ;  /* 0x0880000006df7fae */ /* 0x0003e8000b901d52 */
[----:B------:R1:W-:Y:S04]  /*3ca0*/  LDGSTS.E.BYPASS.LTC128B.128 [R223+0x9800], [R6.64+0x80] ;  /* 0x0980008006df7fae */ /* 0x0003e8000b901d52 */
[----:B------:R-:W0:Y:S02]  /*3cb0*/  LDGDEPBAR ;  /* 0x00000000000079af */ /* 0x000e240000000000 */
.L_x_1048:
[----:B-1----:R-:W-:Y:S02]  /*3cc0*/  FMNMX.FTZ R4, R45, R44, !PT ;  /* 0x0000002c2d047209 */ /* 0x002fe40007810000 */
        /* <DEDUP_REMOVED lines=14> */
[----:B------:R-:W1:Y:S03]  /*3db0*/  SHFL.BFLY PT, R6, R4, 0x2, 0x1f ;  /* 0x0c401f0004067f89 */ /* 0x000e6600000e0000 */
        /* <DEDUP_REMOVED lines=25> */
[----:B------:R-:W-:Y:S02]  /*3f50*/  FFMA.FTZ R4, R45, c[0x0][0x23c], -R8 ;  /* 0x00008f002d047a23 */ /* 0x000fe40000010808 */
[----:B------:R2:W-:Y:S01]  /*3f60*/  MUFU.EX2 R243, R9 ;  /* 0x0000000900f37308 */ /* 0x0005e20000000800 */
[----:B-1----:R-:W-:-:S07]  /*3f70*/  FMNMX.FTZ R137, R5, R137, !PT ;  /* 0x0000008905897209 */ /* 0x002fce0007810000 */
[----:B------:R1:W-:Y:S01]  /*3f80*/  MUFU.EX2 R247, R4 ;  /* 0x0000000400f77308 */ /* 0x0003e20000000800 */
[C---:B------:R-:W-:Y:S01]  /*3f90*/  FSETP.NEU.FTZ.AND P1, PT, R137.reuse, -INF , PT ;  /* 0xff8000008900780b */ /* 0x040fe20003f3d000 */
[----:B------:R-:W-:-:S05]  /*3fa0*/  FMUL.FTZ R5, R137, c[0x0][0x23c] ;  /* 0x00008f0089057a20 */ /* 0x000fca0000410000 */
[----:B------:R-:W-:Y:S01]  /*3fb0*/  FSEL R2, R5, RZ, P1 ;  /* 0x000000ff05027208 */ /* 0x000fe20000800000 */
[----:B--2---:R-:W-:-:S04]  /*3fc0*/  FFMA.FTZ R9, R12, c[0x0][0x23c], -R8 ;  /* 0x00008f000c097a23 */ /* 0x004fc80000010808 */
[--C-:B------:R-:W-:Y:S01]  /*3fd0*/  FFMA.FTZ R0, R46, c[0x0][0x23c], -R2.reuse ;  /* 0x00008f002e007a23 */ /* 0x100fe20000010802 */
[----:B------:R-:W-:Y:S01]  /*3fe0*/  MUFU.EX2 R242, R9 ;  /* 0x0000000900f27308 */ /* 0x000fe20000000800 */
[----:B------:R-:W-:Y:S02]  /*3ff0*/  FFMA.FTZ R3, R47, c[0x0][0x23c], -R2 ;  /* 0x00008f002f037a23 */ /* 0x000fe40000010802 */
[----:B-1----:R-:W-:-:S05]  /*4000*/  FFMA.FTZ R4, R44, c[0x0][0x23c], -R8 ;  /* 0x00008f002c047a23 */ /* 0x002fca0000010808 */
[----:B------:R1:W-:Y:S08]  /*4010*/  MUFU.EX2 R238, R0 ;  /* 0x0000000000ee7308 */ /* 0x0003f00000000800 */
[----:B------:R2:W3:Y:S01]  /*4020*/  MUFU.EX2 R240, R3 ;  /* 0x0000000300f07308 */ /* 0x0004e20000000800 */
[----:B-1----:R-:W-:-:S07]  /*4030*/  FFMA.FTZ R0, R42, c[0x0][0x23c], -R2 ;  /* 0x00008f002a007a23 */ /* 0x002fce0000010802 */
[----:B------:R1:W-:Y:S01]  /*4040*/  MUFU.EX2 R246, R4 ;  /* 0x0000000400f67308 */ /* 0x0003e20000000800 */
[----:B--2---:R-:W-:-:S07]  /*4050*/  FMNMX.FTZ R3, R92, R76, !PT ;  /* 0x0000004c5c037209 */ /* 0x004fce0007810000 */
[----:B------:R2:W-:Y:S01]  /*4060*/  MUFU.EX2 R239, R0 ;  /* 0x0000000000ef7308 */ /* 0x0005e20000000800 */
[----:B---3--:R-:W-:Y:S02]  /*4070*/  F2FP.BF16.PACK_AB R5, R238, R240 ;  /* 0x000000f0ee05723e */ /* 0x008fe400000010ff */
[----:B------:R-:W-:-:S04]  /*4080*/  FMNMX.FTZ R3, R61, R3, !PT ;  /* 0x000000033d037209 */ /* 0x000fc80007810000 */
[----:B------:R-:W-:Y:S01]  /*4090*/  FMNMX.FTZ R3, R60, R3, !PT ;  /* 0x000000033c037209 */ /* 0x000fe20007810000 */
[----:B-1----:R-:W-:-:S03]  /*40a0*/  FFMA.FTZ R4, R17, c[0x0][0x23c], -R8 ;  /* 0x00008f0011047a23 */ /* 0x002fc60000010808 */
[----:B------:R-:W-:Y:S01]  /*40b0*/  FMNMX.FTZ R3, R138, R3, !PT ;  /* 0x000000038a037209 */ /* 0x000fe20007810000 */
[----:B------:R1:W-:Y:S03]  /*40c0*/  MUFU.EX2 R245, R4 ;  /* 0x0000000400f57308 */ /* 0x0003e60000000800 */
[----:B------:R-:W-:Y:S01]  /*40d0*/  FMNMX.FTZ R3, R103, R3, !PT ;  /* 0x0000000367037209 */ /* 0x000fe20007810000 */
[----:B--2---:R-:W-:-:S03]  /*40e0*/  FFMA.FTZ R0, R34, c[0x0][0x23c], -R2 ;  /* 0x00008f0022007a23 */ /* 0x004fc60000010802 */
[----:B------:R-:W-:Y:S01]  /*40f0*/  FMNMX.FTZ R3, R101, R3, !PT ;  /* 0x0000000365037209 */ /* 0x000fe20007810000 */
[----:B------:R2:W3:Y:S03]  /*4100*/  MUFU.EX2 R244, R0 ;  /* 0x0000000000f47308 */ /* 0x0004e60000000800 */
[----:B------:R-:W-:-:S05]  /*4110*/  FMNMX.FTZ R3, R100, R3, !PT ;  /* 0x0000000364037209 */ /* 0x000fca0007810000 */
[----:B------:R-:W4:Y:S01]  /*4120*/  SHFL.BFLY PT, R10, R3, 0x2, 0x1f ;  /* 0x0c401f00030a7f89 */ /* 0x000f2200000e0000 */
[----:B-1----:R-:W-:-:S03]  /*4130*/  FFMA.FTZ R4, R32, c[0x0][0x23c], -R8 ;  /* 0x00008f0020047a23 */ /* 0x002fc60000010808 */
[----:B------:R-:W-:Y:S01]  /*4140*/  LDSM.16.MT88.4 R32, [R211+0xb000] ;  /* 0x00b00000d320783b */ /* 0x000fe20000004200 */
[----:B------:R1:W5:Y:S01]  /*4150*/  MUFU.EX2 R252, R4 ;  /* 0x0000000400fc7308 */ /* 0x0003620000000800 */
[--C-:B--2---:R-:W-:Y:S01]  /*4160*/  FFMA.FTZ R0, R20, c[0x0][0x23c], -R8.reuse ;  /* 0x00008f0014007a23 */ /* 0x104fe20000010808 */
[----:B---3--:R-:W-:Y:S01]  /*4170*/  F2FP.BF16.PACK_AB R7, R244, R239 ;  /* 0x000000eff407723e */ /* 0x008fe200000010ff */
[----:B------:R-:W-:-:S05]  /*4180*/  FFMA.FTZ R8, R13, c[0x0][0x23c], -R8 ;  /* 0x00008f000d087a23 */ /* 0x000fca0000010808 */
[----:B------:R2:W3:Y:S08]  /*4190*/  MUFU.EX2 R241, R0 ;  /* 0x0000000000f17308 */ /* 0x0004f00000000800 */
[----:B------:R3:W3:Y:S01]  /*41a0*/  MUFU.EX2 R249, R8 ;  /* 0x0000000800f97308 */ /* 0x0006e20000000800 */
[----:B-1----:R-:W-:Y:S02]  /*41b0*/  F2FP.BF16.PACK_AB R4, R246, R247 ;  /* 0x000000f7f604723e */ /* 0x002fe400000010ff */
[----:B----4-:R-:W-:-:S02]  /*41c0*/  FMNMX.FTZ R3, R3, R10, !PT ;  /* 0x0000000a03037209 */ /* 0x010fc40007810000 */
[----:B-----5:R-:W-:Y:S02]  /*41d0*/  F2FP.BF16.PACK_AB R6, R252, R245 ;  /* 0x000000f5fc06723e */ /* 0x020fe400000010ff */
[----:B--2---:R-:W-:Y:S01]  /*41e0*/  FMNMX.FTZ R0, R93, R77, !PT ;  /* 0x0000004d5d007209 */ /* 0x004fe20007810000 */
[----:B------:R-:W1:Y:S01]  /*41f0*/  SHFL.BFLY PT, R10, R3, 0x1, 0x1f ;  /* 0x0c201f00030a7f89 */ /* 0x000e6200000e0000 */
[----:B---3--:R-:W-:Y:S02]  /*4200*/  F2FP.BF16.PACK_AB R124, R243, R241 ;  /* 0x000000f1f37c723e */ /* 0x008fe400000010ff */
[----:B------:R-:W-:Y:S01]  /*4210*/  FMNMX.FTZ R0, R63, R0, !PT ;  /* 0x000000003f007209 */ /* 0x000fe20007810000 */
[C---:B------:R-:W-:Y:S03]  /*4220*/  HMMA.16816.F32.BF16 R108, R4.reuse, R66, RZ ;  /* 0x00000042046c723c */ /* 0x040fe600000418ff */
[----:B------:R-:W-:Y:S01]  /*4230*/  FMNMX.FTZ R0, R62, R0, !PT ;  /* 0x000000003e007209 */ /* 0x000fe20007810000 */
[----:B------:R-:W-:Y:S01]  /*4240*/  FFMA.FTZ R8, R21, c[0x0][0x23c], -R2 ;  /* 0x00008f0015087a23 */ /* 0x000fe20000010802 */
[----:B------:R-:W-:Y:S01]  /*4250*/  F2FP.BF16.PACK_AB R126, R249, R242 ;  /* 0x000000f2f97e723e */ /* 0x000fe200000010ff */
[----:B------:R-:W-:Y:S01]  /*4260*/  LDSM.16.MT88.4 R20, [R213+0xb800] ;  /* 0x00b80000d514783b */ /* 0x000fe20000004200 */
[----:B------:R-:W-:Y:S01]  /*4270*/  FMNMX.FTZ R0, R139, R0, !PT ;  /* 0x000000008b007209 */ /* 0x000fe20007810000 */
[----:B------:R2:W-:Y:S01]  /*4280*/  MUFU.EX2 R235, R8 ;  /* 0x0000000800eb7308 */ /* 0x0005e20000000800 */
[----:B------:R-:W-:Y:S02]  /*4290*/  HMMA.16816.F32.BF16 R148, R4, R24, RZ ;  /* 0x000000180494723c */ /* 0x000fe400000418ff */
[----:B------:R-:W-:-:S04]  /*42a0*/  FMNMX.FTZ R0, R133, R0, !PT ;  /* 0x0000000085007209 */ /* 0x000fc80007810000 */
[----:B------:R-:W-:Y:S02]  /*42b0*/  FMNMX.FTZ R0, R102, R0, !PT ;  /* 0x0000000066007209 */ /* 0x000fe40007810000 */
[----:B------:R-:W-:Y:S02]  /*42c0*/  HMMA.16816.F32.BF16 R164, R4, R28, RZ ;  /* 0x0000001c04a4723c */ /* 0x000fe400000418ff */
[----:B------:R-:W-:Y:S02]  /*42d0*/  FMNMX.FTZ R0, R132, R0, !PT ;  /* 0x0000000084007209 */ /* 0x000fe40007810000 */
[----:B-1----:R-:W-:-:S03]  /*42e0*/  FMNMX.FTZ R136, R3, R10, !PT ;  /* 0x0000000a03887209 */ /* 0x002fc60007810000 */
[----:B------:R-:W1:Y:S01]  /*42f0*/  SHFL.BFLY PT, R9, R0, 0x2, 0x1f ;  /* 0x0c401f0000097f89 */ /* 0x000e6200000e0000 */
[--C-:B--2---:R-:W-:Y:S01]  /*4300*/  FFMA.FTZ R8, R18, c[0x0][0x23c], -R2.reuse ;  /* 0x00008f0012087a23 */ /* 0x104fe20000010802 */
[----:B------:R-:W-:Y:S01]  /*4310*/  FSETP.NEU.FTZ.AND P1, PT, R136, -INF , PT ;  /* 0xff8000008800780b */ /* 0x000fe20003f3d000 */
[C---:B------:R-:W-:Y:S01]  /*4320*/  HMMA.16816.F32.BF16 R40, R4.reuse, R36, RZ ;  /* 0x000000240428723c */ /* 0x040fe200000418ff */
[----:B------:R-:W-:Y:S01]  /*4330*/  LDSM.16.MT88.4 R16, [R214+0xa800] ;  /* 0x00a80000d610783b */ /* 0x000fe20000004200 */
[----:B------:R2:W3:Y:S06]  /*4340*/  MUFU.EX2 R236, R8 ;  /* 0x0000000800ec7308 */ /* 0x0004ec0000000800 */
[C---:B------:R-:W-:Y:S08]  /*4350*/  HMMA.16816.F32.BF16 R56, R4.reuse, R48, RZ ;  /* 0x000000300438723c */ /* 0x040ff000000418ff */
[C---:B------:R-:W-:Y:S01]  /*4360*/  HMMA.16816.F32.BF16 R72, R4.reuse, R64, RZ ;  /* 0x000000400448723c */ /* 0x040fe200000418ff */
[--C-:B--2---:R-:W-:Y:S01]  /*4370*/  FFMA.FTZ R8, R14, c[0x0][0x23c], -R2.reuse ;  /* 0x00008f000e087a23 */ /* 0x104fe20000010802 */
[----:B---3--:R-:W-:Y:S01]  /*4380*/  F2FP.BF16.PACK_AB R125, R236, R235 ;  /* 0x000000ebec7d723e */ /* 0x008fe200000010ff */
[----:B------:R-:W-:Y:S01]  /*4390*/  FFMA.FTZ R2, R15, c[0x0][0x23c], -R2 ;  /* 0x00008f000f027a23 */ /* 0x000fe20000010802 */
[----:B-1----:R-:W-:Y:S01]  /*43a0*/  FMNMX.FTZ R0, R9, R0, !PT ;  /* 0x0000000009007209 */ /* 0x002fe20007810000 */
[----:B------:R1:W-:Y:S01]  /*43b0*/  MUFU.EX2 R237, R8 ;  /* 0x0000000800ed7308 */ /* 0x0003e20000000800 */
[----:B------:R-:W-:Y:S02]  /*43c0*/  LDSM.16.MT88.4 R12, [R213+0xa800] ;  /* 0x00a80000d50c783b */ /* 0x000fe40000004200 */
[C---:B------:R-:W-:Y:S05]  /*43d0*/  HMMA.16816.F32.BF16 R88, R4.reuse, R32, RZ ;  /* 0x000000200458723c */ /* 0x040fea00000418ff */
[----:B------:R2:W3:Y:S03]  /*43e0*/  MUFU.EX2 R248, R2 ;  /* 0x0000000200f87308 */ /* 0x0004e60000000800 */
[C---:B------:R-:W-:Y:S01]  /*43f0*/  HMMA.16816.F32.BF16 R104, R4.reuse, R52, RZ ;  /* 0x000000340468723c */ /* 0x040fe200000418ff */
[----:B-1----:R-:W1:Y:S07]  /*4400*/  SHFL.BFLY PT, R8, R0, 0x1, 0x1f ;  /* 0x0c201f0000087f89 */ /* 0x002e6e00000e0000 */
[----:B------:R-:W-:Y:S01]  /*4410*/  HMMA.16816.F32.BF16 R120, R4, R68, RZ ;  /* 0x000000440478723c */ /* 0x000fe200000418ff */
[----:B--2---:R-:W-:Y:S01]  /*4420*/  FMUL.FTZ R2, R136, c[0x0][0x23c] ;  /* 0x00008f0088027a20 */ /* 0x004fe20000410000 */
[----:B---3--:R-:W-:-:S06]  /*4430*/  F2FP.BF16.PACK_AB R127, R248, R237 ;  /* 0x000000edf87f723e */ /* 0x008fcc00000010ff */
[----:B------:R-:W-:Y:S01]  /*4440*/  HMMA.16816.F32.BF16 R152, R4, R26, RZ ;  /* 0x0000001a0498723c */ /* 0x000fe200000418ff */
[----:B------:R-:W-:-:S05]  /*4450*/  FSEL R2, R2, RZ, P1 ;  /* 0x000000ff02027208 */ /* 0x000fca0000800000 */
[--C-:B------:R-:W-:Y:S02]  /*4460*/  FFMA.FTZ R3, R92, c[0x0][0x23c], -R2.reuse ;  /* 0x00008f005c037a23 */ /* 0x100fe40000010802 */
[----:B------:R-:W-:Y:S02]  /*4470*/  HMMA.16816.F32.BF16 R168, R4, R30, RZ ;  /* 0x0000001e04a8723c */ /* 0x000fe400000418ff */
[----:B------:R2:W-:Y:S01]  /*4480*/  MUFU.EX2 R234, R3 ;  /* 0x0000000300ea7308 */ /* 0x0005e20000000800 */
[----:B-1----:R-:W-:Y:S01]  /*4490*/  FMNMX.FTZ R135, R0, R8, !PT ;  /* 0x0000000800877209 */ /* 0x002fe20007810000 */
[----:B------:R-:W-:-:S04]  /*44a0*/  FFMA.FTZ R0, R76, c[0x0][0x23c], -R2 ;  /* 0x00008f004c007a23 */ /* 0x000fc80000010802 */
[C---:B------:R-:W-:Y:S01]  /*44b0*/  HMMA.16816.F32.BF16 R44, R4.reuse, R38, RZ ;  /* 0x00000026042c723c */ /* 0x040fe200000418ff */
[----:B------:R-:W-:Y:S01]  /*44c0*/  FSETP.NEU.FTZ.AND P1, PT, R135, -INF , PT ;  /* 0xff8000008700780b */ /* 0x000fe20003f3d000 */
[----:B------:R1:W3:Y:S06]  /*44d0*/  MUFU.EX2 R207, R0 ;  /* 0x0000000000cf7308 */ /* 0x0002ec0000000800 */
[----:B------:R-:W-:Y:S01]  /*44e0*/  HMMA.16816.F32.BF16 R84, R4, R50, RZ ;  /* 0x000000320454723c */ /* 0x000fe200000418ff */
[----:B--2---:R-:W-:-:S04]  /*44f0*/  FFMA.FTZ R3, R61, c[0x0][0x23c], -R2 ;  /* 0x00008f003d037a23 */ /* 0x004fc80000010802 */
[----:B------:R2:W-:Y:S03]  /*4500*/  MUFU.EX2 R232, R3 ;  /* 0x0000000300e87308 */ /* 0x0005e60000000800 */
[----:B------:R-:W-:Y:S01]  /*4510*/  HMMA.16816.F32.BF16 R116, R4, R34, RZ ;  /* 0x000000220474723c */ /* 0x000fe200000418ff */
[----:B-1----:R-:W-:-:S05]  /*4520*/  FMUL.FTZ R0, R135, c[0x0][0x23c] ;  /* 0x00008f0087007a20 */ /* 0x002fca0000410000 */
[----:B------:R-:W-:Y:S02]  /*4530*/  FSEL R0, R0, RZ, P1 ;  /* 0x000000ff00007208 */ /* 0x000fe40000800000 */
[----:B------:R-:W-:Y:S01]  /*4540*/  HMMA.16816.F32.BF16 R128, R4, R54, RZ ;  /* 0x000000360480723c */ /* 0x000fe200000418ff */
[----:B--2---:R-:W-:-:S07]  /*4550*/  FFMA.FTZ R3, R60, c[0x0][0x23c], -R2 ;  /* 0x00008f003c037a23 */ /* 0x004fce0000010802 */
[----:B------:R-:W-:Y:S01]  /*4560*/  HMMA.16816.F32.BF16 R4, R4, R70, RZ ;  /* 0x000000460404723c */ /* 0x000fe200000418ff */
[----:B------:R1:W2:Y:S07]  /*4570*/  MUFU.EX2 R233, R3 ;  /* 0x0000000300e97308 */ /* 0x0002ae0000000800 */
        /* <DEDUP_REMOVED lines=8> */
[----:B------:R1:W4:Y:S07]  /*4600*/  MUFU.EX2 R205, R3 ;  /* 0x0000000300cd7308 */ /* 0x00032e0000000800 */
        /* <DEDUP_REMOVED lines=8> */
[----:B------:R1:W5:Y:S07]  /*4690*/  MUFU.EX2 R204, R3 ;  /* 0x0000000300cc7308 */ /* 0x00036e0000000800 */
        /* <DEDUP_REMOVED lines=8> */
[----:B------:R1:W1:Y:S07]  /*4720*/  MUFU.EX2 R201, R3 ;  /* 0x0000000300c97308 */ /* 0x00026e0000000800 */
[----:B------:R-:W-:Y:S07]  /*4730*/  HMMA.16816.F32.BF16 R124, R124, R22, R4 ;  /* 0x000000167c7c723c */ /* 0x000fee0000041804 */
[----:B---3--:R-:W-:-:S02]  /*4740*/  F2FP.BF16.PACK_AB R4, R207, R234 ;  /* 0x000000eacf04723e */ /* 0x008fc400000010ff */
[----:B--2---:R-:W-:Y:S01]  /*4750*/  F2FP.BF16.PACK_AB R6, R233, R232 ;  /* 0x000000e8e906723e */ /* 0x004fe200000010ff */
[--C-:B-1----:R-:W-:Y:S01]  /*4760*/  FFMA.FTZ R3, R101, c[0x0][0x23c], -R2.reuse ;  /* 0x00008f0065037a23 */ /* 0x102fe20000010802 */
[----:B----4-:R-:W-:Y:S01]  /*4770*/  F2FP.BF16.PACK_AB R5, R205, R206 ;  /* 0x000000cecd05723e */ /* 0x010fe200000010ff */
[----:B------:R-:W-:Y:S01]  /*4780*/  FFMA.FTZ R2, R100, c[0x0][0x23c], -R2 ;  /* 0x00008f0064027a23 */ /* 0x000fe20000010802 */
[----:B-----5:R-:W-:Y:S01]  /*4790*/  F2FP.BF16.PACK_AB R7, R204, R203 ;  /* 0x000000cbcc07723e */ /* 0x020fe200000010ff */
[----:B------:R1:W-:Y:S01]  /*47a0*/  MUFU.EX2 R200, R3 ;  /* 0x0000000300c87308 */ /* 0x0003e20000000800 */
[----:B------:R-:W-:-:S05]  /*47b0*/  F2FP.BF16.PACK_AB R128, R201, R202 ;  /* 0x000000cac980723e */ /* 0x000fca00000010ff */
[C---:B------:R-:W-:Y:S02]  /*47c0*/  HMMA.16816.F32.BF16 R144, R4.reuse, R24, RZ ;  /* 0x000000180490723c */ /* 0x040fe400000418ff */
[----:B------:R2:W3:Y:S06]  /*47d0*/  MUFU.EX2 R251, R2 ;  /* 0x0000000200fb7308 */ /* 0x0004ec0000000800 */
[----:B------:R-:W-:Y:S01]  /*47e0*/  HMMA.16816.F32.BF16 R196, R4, R26, RZ ;  /* 0x0000001a04c4723c */ /* 0x000fe200000418ff */
[----:B-1----:R-:W-:-:S04]  /*47f0*/  FADD.FTZ R3, R206, R205 ;  /* 0x000000cdce037221 */ /* 0x002fc80000010000 */
[----:B------:R-:W-:-:S03]  /*4800*/  FADD.FTZ R3, R203, R3 ;  /* 0x00000003cb037221 */ /* 0x000fc60000010000 */
[C---:B------:R-:W-:Y:S01]  /*4810*/  HMMA.16816.F32.BF16 R160, R4.reuse, R28, RZ ;  /* 0x0000001c04a0723c */ /* 0x040fe200000418ff */
[--C-:B--2---:R-:W-:Y:S01]  /*4820*/  FFMA.FTZ R2, R139, c[0x0][0x23c], -R0.reuse ;  /* 0x00008f008b027a23 */ /* 0x104fe20000010800 */
[----:B---3--:R-:W-:Y:S01]  /*4830*/  F2FP.BF16.PACK_AB R130, R251, R200 ;  /* 0x000000c8fb82723e */ /* 0x008fe200000010ff */
[----:B------:R-:W-:Y:S02]  /*4840*/  FADD.FTZ R3, R204, R3 ;  /* 0x00000003cc037221 */ /* 0x000fe40000010000 */
[----:B------:R1:W2:Y:S03]  /*4850*/  MUFU.EX2 R139, R2 ;  /* 0x00000002008b7308 */ /* 0x0002a60000000800 */
[C---:B------:R-:W-:Y:S08]  /*4860*/  HMMA.16816.F32.BF16 R192, R4.reuse, R30, RZ ;  /* 0x0000001e04c0723c */ /* 0x040ff000000418ff */
[----:B------:R-:W-:Y:S01]  /*4870*/  HMMA.16816.F32.BF16 R8, R4, R64, RZ ;  /* 0x000000400408723c */ /* 0x000fe200000418ff */
[----:B-1----:R-:W-:-:S07]  /*4880*/  FFMA.FTZ R2, R133, c[0x0][0x23c], -R0 ;  /* 0x00008f0085027a23 */ /* 0x002fce0000010800 */
[C---:B------:R-:W-:Y:S01]  /*4890*/  HMMA.16816.F32.BF16 R84, R4.reuse, R32, RZ ;  /* 0x000000200454723c */ /* 0x040fe200000418ff */
[----:B--2---:R-:W-:Y:S01]  /*48a0*/  FADD.FTZ R3, R139, R3 ;  /* 0x000000038b037221 */ /* 0x004fe20000010000 */
[----:B------:R1:W2:Y:S06]  /*48b0*/  MUFU.EX2 R138, R2 ;  /* 0x00000002008a7308 */ /* 0x0002ac0000000800 */
[C---:B------:R-:W-:Y:S08]  /*48c0*/  HMMA.16816.F32.BF16 R28, R4.reuse, R36, RZ ;  /* 0x00000024041c723c */ /* 0x040ff000000418ff */
[----:B------:R-:W-:Y:S01]  /*48d0*/  HMMA.16816.F32.BF16 R188, R4, R38, RZ ;  /* 0x0000002604bc723c */ /* 0x000fe200000418ff */
[--C-:B-1----:R-:W-:Y:S01]  /*48e0*/  FFMA.FTZ R2, R102, c[0x0][0x23c], -R0.reuse ;  /* 0x00008f0066027a23 */ /* 0x102fe20000010800 */
[----:B--2---:R-:W-:Y:S01]  /*48f0*/  F2FP.BF16.PACK_AB R129, R138, R139 ;  /* 0x0000008b8a81723e */ /* 0x004fe200000010ff */
[----:B------:R-:W-:-:S02]  /*4900*/  FFMA.FTZ R0, R132, c[0x0][0x23c], -R0 ;  /* 0x00008f0084007a23 */ /* 0x000fc40000010800 */
[----:B------:R1:W2:Y:S01]  /*4910*/  MUFU.EX2 R133, R2 ;  /* 0x0000000200857308 */ /* 0x0002a20000000800 */
[----:B------:R-:W-:Y:S02]  /*4920*/  FADD.FTZ R3, R138, R3 ;  /* 0x000000038a037221 */ /* 0x000fe40000010000 */
[C---:B------:R-:W-:Y:S05]  /*4930*/  HMMA.16816.F32.BF16 R100, R4.reuse, R52, RZ ;  /* 0x000000340464723c */ /* 0x040fea00000418ff */
[----:B------:R3:W4:Y:S03]  /*4940*/  MUFU.EX2 R250, R0 ;  /* 0x0000000000fa7308 */ /* 0x0007260000000800 */
[----:B------:R-:W-:Y:S01]  /*4950*/  HMMA.16816.F32.BF16 R24, R4, R48, RZ ;  /* 0x000000300418723c */ /* 0x000fe200000418ff */
[----:B-1----:R-:W-:-:S07]  /*4960*/  FADD.FTZ R2, R247, R246 ;  /* 0x000000f6f7027221 */ /* 0x002fce0000010000 */
[C---:B------:R-:W-:Y:S01]  /*4970*/  HMMA.16816.F32.BF16 R184, R4.reuse, R50, RZ ;  /* 0x0000003204b8723c */ /* 0x040fe200000418ff */
[----:B--2---:R-:W-:Y:S02]  /*4980*/  FADD.FTZ R3, R133, R3 ;  /* 0x0000000385037221 */ /* 0x004fe40000010000 */
[----:B------:R-:W-:Y:S02]  /*4990*/  FADD.FTZ R2, R245, R2 ;  /* 0x00000002f5027221 */ /* 0x000fe40000010000 */
[----:B---3--:R-:W-:Y:S01]  /*49a0*/  FADD.FTZ R0, R234, R207 ;  /* 0x000000cfea007221 */ /* 0x008fe20000010000 */
[----:B----4-:R-:W-:Y:S02]  /*49b0*/  F2FP.BF16.PACK_AB R131, R250, R133 ;  /* 0x00000085fa83723e */ /* 0x010fe400000010ff */
[----:B------:R-:W-:Y:S01]  /*49c0*/  HMMA.16816.F32.BF16 R180, R4, R66, RZ ;  /* 0x0000004204b4723c */ /* 0x000fe200000418ff */
[----:B------:R-:W-:Y:S02]  /*49d0*/  FADD.FTZ R2, R252, R2 ;  /* 0x00000002fc027221 */ /* 0x000fe40000010000 */
[----:B------:R-:W-:-:S02]  /*49e0*/  FADD.FTZ R0, R232, R0 ;  /* 0x00000000e8007221 */ /* 0x000fc40000010000 */
[----:B------:R-:W-:Y:S02]  /*49f0*/  FADD.FTZ R2, R241, R2 ;  /* 0x00000002f1027221 */ /* 0x000fe40000010000 */
[----:B------:R-:W-:Y:S01]  /*4a00*/  FADD.FTZ R250, R250, R3 ;  /* 0x00000003fafa7221 */ /* 0x000fe20000010000 */
[----:B------:R-:W-:Y:S01]  /*4a10*/  HMMA.16816.F32.BF16 R176, R4, R34, RZ ;  /* 0x0000002204b0723c */ /* 0x000fe200000418ff */
[----:B------:R-:W-:-:S04]  /*4a20*/  FADD.FTZ R2, R243, R2 ;  /* 0x00000002f3027221 */ /* 0x000fc80000010000 */
[----:B------:R-:W-:-:S03]  /*4a30*/  FADD.FTZ R2, R242, R2 ;  /* 0x00000002f2027221 */ /* 0x000fc60000010000 */
[----:B------:R-:W-:Y:S01]  /*4a40*/  HMMA.16816.F32.BF16 R140, R4, R54, RZ ;  /* 0x00000036048c723c */ /* 0x000fe200000418ff */
[----:B------:R-:W-:-:S07]  /*4a50*/  FADD.FTZ R249, R249, R2 ;  /* 0x00000002f9f97221 */ /* 0x000fce0000010000 */
        /* <DEDUP_REMOVED lines=15> */
[----:B------:R-:W-:-:S04]  /*4b50*/  FADD.FTZ R0, R237, R0 ;  /* 0x00000000ed007221 */ /* 0x000fc80000010000 */
        /* <DEDUP_REMOVED lines=22> */
[----:B------:R-:W1:Y:S01]  /*4cc0*/  S2R R132, SR_TID.X ;  /* 0x0000000000847919 */ /* 0x000e620000002100 */
[----:B------:R-:W-:Y:S02]  /*4cd0*/  UISETP.GT.AND UP0, UPT, UR20, UR9, UPT ;  /* 0x000000091400728c */ /* 0x000fe4000bf04270 */
[----:B------:R-:W-:Y:S01]  /*4ce0*/  UIMAD UR5, UR5, UR17, UR10 ;  /* 0x00000011050572a4 */ /* 0x000fe2000f8e020a */
[----:B-1----:R-:W-:-:S05]  /*4cf0*/  IMAD.SHL.U32 R132, R132, 0x2, RZ ;  /* 0x0000000284847824 */ /* 0x002fca00078e00ff */
[----:B------:R-:W-:Y:S01]  /*4d00*/  LOP3.LUT R132, R132, 0x6, RZ, 0xc0, !PT ;  /* 0x0000000684847812 */ /* 0x000fe200078ec0ff */
[----:B------:R-:W-:Y:S01]  /*4d10*/  BAR.SYNC.DEFER_BLOCKING 0x0 ;  /* 0x0000000000007b1d */ /* 0x000fe20000010000 */
[----:B--2---:R-:W-:-:S05]  /*4d20*/  IMAD.WIDE.U32 R2, R2, UR17, R6 ;  /* 0x0000001102027c25 */ /* 0x004fca000f8e0006 */
[----:B------:R-:W-:Y:S01]  /*4d30*/  IADD3 R0, R3, UR5, RZ ;  /* 0x0000000503007c10 */ /* 0x000fe2000fffe0ff */
[----:B------:R-:W-:Y:S01]  /*4d40*/  IMAD.U32 R3, RZ, RZ, UR25 ;  /* 0x00000019ff037e24 */ /* 0x000fe2000f8e00ff */
[----:B------:R-:W-:-:S04]  /*4d50*/  LEA R20, P0, R2, c[0x0][0x170], 0x1 ;  /* 0x00005c0002147a11 */ /* 0x000fc800078008ff */
[----:B------:R-:W-:Y:S01]  /*4d60*/  LEA.HI.X R21, R2, c[0x0][0x174], R0, 0x1, P0 ;  /* 0x00005d0002157a11 */ /* 0x000fe200000f0c00 */
[----:B------:R-:W-:Y:S01]  /*4d70*/  IMAD.U32 R0, RZ, RZ, UR25 ;  /* 0x00000019ff007e24 */ /* 0x000fe2000f8e00ff */
[----:B------:R-:W-:-:S03]  /*4d80*/  LEA R2, P0, R3, R20, 0x1 ;  /* 0x0000001403027211 */ /* 0x000fc600078008ff */
[----:B------:R-:W-:Y:S01]  /*4d90*/  @!PT LDS RZ, [RZ] ;  /* 0x00000000fffff984 */ /* 0x000fe20000000800 */
[----:B------:R-:W-:Y:S01]  /*4da0*/  @!PT LDS RZ, [RZ] ;  /* 0x00000000fffff984 */ /* 0x000fe20000000800 */
[----:B------:R-:W-:Y:S01]  /*4db0*/  @!PT LDS RZ, [RZ] ;  /* 0x00000000fffff984 */ /* 0x000fe20000000800 */
[----:B------:R1:W-:Y:S01]  /*4dc0*/  LDGSTS.E.BYPASS.LTC128B.128 [R223+0xa000], [R20.64] ;  /* 0x0a00000014df7fae */ /* 0x0003e2000b901d52 */
[----:B------:R-:W-:Y:S01]  /*4dd0*/  LEA.HI.X R3, R0, R21, R4, 0x1, P0 ;  /* 0x0000001500037211 */ /* 0x000fe200000f0c04 */
[----:B------:R-:W-:Y:S02]  /*4de0*/  IMAD.U32 R0, RZ, RZ, UR20 ;  /* 0x00000014ff007e24 */ /* 0x000fe4000f8e00ff */
[----:B------:R1:W-:Y:S02]  /*4df0*/  LDGSTS.E.BYPASS.LTC128B.128 [R223+0xb000], [R20.64+0x80] ;  /* 0x0b00008014df7fae */ /* 0x0003e4000b901d52 */
[----:B------:R-:W-:Y:S02]  /*4e00*/  IMAD R0, R0, 0x20, R132 ;  /* 0x0000002000007824 */ /* 0x000fe400078e0284 */
[----:B------:R2:W-:Y:S03]  /*4e10*/  LDGSTS.E.BYPASS.LTC128B.128 [R223+0xa800], [R2.64] ;  /* 0x0a80000002df7fae */ /* 0x0005e6000b901d52 */
[C---:B------:R-:W-:Y:S01]  /*4e20*/  ISETP.GE.AND P6, PT, R0.reuse, R231, PT ;  /* 0x000000e70000720c */ /* 0x040fe20003fc6270 */
[----:B------:R2:W-:Y:S01]  /*4e30*/  LDGSTS.E.BYPASS.LTC128B.128 [R223+0xb800], [R2.64+0x80] ;  /* 0x0b80008002df7fae */ /* 0x0005e2000b901d52 */
[----:B------:R-:W-:-:S02]  /*4e40*/  ISETP.GE.AND P0, PT, R0, R230, PT ;  /* 0x000000e60000720c */ /* 0x000fc40003f06270 */
[C---:B------:R-:W-:Y:S01]  /*4e50*/  ISETP.LT.OR P6, PT, R0.reuse, R227, P6 ;  /* 0x000000e30000720c */ /* 0x040fe200037c1670 */
[----:B------:R-:W-:Y:S01]  /*4e60*/  LDSM.16.M88.4 R24, [R208+0x8000] ;  /* 0x00800000d018783b */ /* 0x000fe20000000200 */
[C---:B------:R-:W-:Y:S02]  /*4e70*/  ISETP.GE.AND P2, PT, R0.reuse, R229, PT ;  /* 0x000000e50000720c */ /* 0x040fe40003f46270 */
[C---:B------:R-:W-:Y:S01]  /*4e80*/  ISETP.LT.OR P0, PT, R0.reuse, R226, P0 ;  /* 0x000000e20000720c */ /* 0x040fe20000701670 */
[----:B------:R-:W3:Y:S01]  /*4e90*/  LDSM.16.M88.4 R4, [R210+0x2000] ;  /* 0x00200000d204783b */ /* 0x000ee20000000200 */
[----:B------:R-:W-:-:S03]  /*4ea0*/  ISETP.LT.OR P2, PT, R0, R225, P2 ;  /* 0x000000e10000720c */ /* 0x000fc60001741670 */
[----:B------:R-:W4:Y:S04]  /*4eb0*/  LDSM.16.M88.4 R28, [R208+0x8800] ;  /* 0x00880000d01c783b */ /* 0x000f280000000200 */
[----:B------:R-:W5:Y:S04]  /*4ec0*/  LDSM.16.M88.4 R8, [R210] ;  /* 0x00000000d208783b */ /* 0x000f680000000200 */
[----:B------:R-:W-:Y:S04]  /*4ed0*/  LDSM.16.M88.4 R140, [R219] ;  /* 0x00000000db8c783b */ /* 0x000fe80000000200 */
[----:B------:R-:W1:Y:S01]  /*4ee0*/  LDSM.16.M88.4 R12, [R212+0x2000] ;  /* 0x00200000d40c783b */ /* 0x000e620000000200 */
[----:B--2---:R-:W-:-:S03]  /*4ef0*/  IADD3 R2, R0, 0x1, RZ ;  /* 0x0000000100027810 */ /* 0x004fc60007ffe0ff */
[----:B------:R-:W2:Y:S01]  /*4f00*/  LDSM.16.M88.4 R32, [R222] ;  /* 0x00000000de20783b */ /* 0x000ea20000000200 */
[----:B------:R-:W-:Y:S02]  /*4f10*/  IADD3 R3, R0, 0x11, RZ ;  /* 0x0000001100037810 */ /* 0x000fe40007ffe0ff */
[C---:B------:R-:W-:Y:S01]  /*4f20*/  ISETP.GE.AND P5, PT, R2.reuse, R231, PT ;  /* 0x000000e70200720c */ /* 0x040fe20003fa6270 */
[----:B------:R-:W1:Y:S01]  /*4f30*/  LDSM.16.M88.4 R16, [R212] ;  /* 0x00000000d410783b */ /* 0x000e620000000200 */
[C---:B------:R-:W-:Y:S02]  /*4f40*/  ISETP.GE.AND P3, PT, R2.reuse, R230, PT ;  /* 0x000000e60200720c */ /* 0x040fe40003f66270 */
[C---:B------:R-:W-:Y:S01]  /*4f50*/  ISETP.GE.AND P4, PT, R2.reuse, R229, PT ;  /* 0x000000e50200720c */ /* 0x040fe20003f86270 */
[----:B------:R-:W0:Y:S01]  /*4f60*/  LDGDEPBAR ;  /* 0x00000000000079af */ /* 0x000e220000000000 */
[C---:B------:R-:W-:Y:S02]  /*4f70*/  ISETP.GE.AND P1, PT, R2.reuse, R228, PT ;  /* 0x000000e40200720c */ /* 0x040fe40003f26270 */
[----:B------:R-:W-:-:S02]  /*4f80*/  ISETP.LT.OR P5, PT, R2, R227, P5 ;  /* 0x000000e30200720c */ /* 0x000fc40002fa1670 */
[C---:B------:R-:W-:Y:S02]  /*4f90*/  ISETP.LT.OR P3, PT, R2.reuse, R226, P3 ;  /* 0x000000e20200720c */ /* 0x040fe40001f61670 */
[C---:B------:R-:W-:Y:S02]  /*4fa0*/  ISETP.LT.OR P4, PT, R2.reuse, R225, P4 ;  /* 0x000000e10200720c */ /* 0x040fe40002781670 */
[----:B------:R-:W-:Y:S02]  /*4fb0*/  ISETP.LT.OR P1, PT, R2, R224, P1 ;  /* 0x000000e00200720c */ /* 0x000fe40000f21670 */
[----:B------:R-:W-:Y:S01]  /*4fc0*/  IADD3 R2, R0, 0x8, RZ ;  /* 0x0000000800027810 */ /* 0x000fe20007ffe0ff */
[C---:B---3--:R-:W-:Y:S08]  /*4fd0*/  HMMA.16816.F32.BF16 R180, R4.reuse, R24, RZ ;  /* 0x0000001804b4723c */ /* 0x048ff000000418ff */
[C---:B------:R-:W-:Y:S08]  /*4fe0*/  HMMA.16816.F32.BF16 R192, R4.reuse, R26, RZ ;  /* 0x0000001a04c0723c */ /* 0x040ff000000418ff */
[C---:B----4-:R-:W-:Y:S08]  /*4ff0*/  HMMA.16816.F32.BF16 R176, R4.reuse, R28, RZ ;  /* 0x0000001c04b0723c */ /* 0x050ff000000418ff */
[----:B------:R-:W-:Y:S01]  /*5000*/  HMMA.16816.F32.BF16 R184, R4, R30, RZ ;  /* 0x0000001e04b8723c */ /* 0x000fe200000418ff */
[----:B------:R-:W-:Y:S07]  /*5010*/  LDSM.16.M88.4 R4, [R218+0x2000] ;  /* 0x00200000da04783b */ /* 0x000fee0000000200 */
[C---:B-----5:R-:W-:Y:S08]  /*5020*/  HMMA.16816.F32.BF16 R200, R8.reuse, R24, RZ ;  /* 0x0000001808c8723c */ /* 0x060ff000000418ff */
[C---:B------:R-:W-:Y:S01]  /*5030*/  HMMA.16816.F32.BF16 R196, R8.reuse, R26, RZ ;  /* 0x0000001a08c4723c */ /* 0x040fe200000418ff */
[----:B------:R-:W3:Y:S07]  /*5040*/  LDSM.16.M88.4 R24, [R216+0x8000] ;  /* 0x00800000d818783b */ /* 0x000eee0000000200 */
[C---:B------:R-:W-:Y:S08]  /*5050*/  HMMA.16816.F32.BF16 R188, R8.reuse, R28, RZ ;  /* 0x0000001c08bc723c */ /* 0x040ff000000418ff */
[----:B------:R-:W-:Y:S01]  /*5060*/  HMMA.16816.F32.BF16 R8, R8, R30, RZ ;  /* 0x0000001e0808723c */ /* 0x000fe200000418ff */
[----:B------:R-:W4:Y:S07]  /*5070*/  LDSM.16.M88.4 R28, [R216+0x8800] ;  /* 0x00880000d81c783b */ /* 0x000f2e0000000200 */
[C---:B-1----:R-:W-:Y:S08]  /*5080*/  HMMA.16816.F32.BF16 R180, R12.reuse, R140, R180 ;  /* 0x0000008c0cb4723c */ /* 0x042ff000000418b4 */
[C---:B--2---:R-:W-:Y:S08]  /*5090*/  HMMA.16816.F32.BF16 R176, R12.reuse, R32, R176 ;  /* 0x000000200cb0723c */ /* 0x044ff000000418b0 */
[C---:B------:R-:W-:Y:S08]  /*50a0*/  HMMA.16816.F32.BF16 R192, R12.reuse, R142, R192 ;  /* 0x0000008e0cc0723c */ /* 0x040ff000000418c0 */
[----:B------:R-:W-:Y:S08]  /*50b0*/  HMMA.16816.F32.BF16 R12, R12, R34, R184 ;  /* 0x000000220c0c723c */ /* 0x000ff000000418b8 */
[C---:B------:R-:W-:Y:S08]  /*50c0*/  HMMA.16816.F32.BF16 R204, R16.reuse, R140, R200 ;  /* 0x0000008c10cc723c */ /* 0x040ff000000418c8 */
[C---:B------:R-:W-:Y:S08]  /*50d0*/  HMMA.16816.F32.BF16 R200, R16.reuse, R32, R188 ;  /* 0x0000002010c8723c */ /* 0x040ff000000418bc */
[----:B------:R-:W-:Y:S01]  /*50e0*/  HMMA.16816.F32.BF16 R188, R16, R34, R8 ;  /* 0x0000002210bc723c */ /* 0x000fe20000041808 */
[----:B------:R-:W1:Y:S04]  /*50f0*/  LDSM.16.M88.4 R8, [R218] ;  /* 0x00000000da08783b */ /* 0x000e680000000200 */
[----:B------:R-:W-:Y:S03]  /*5100*/  LDSM.16.M88.4 R32, [R215+0x800] ;  /* 0x00080000d720783b */ /* 0x000fe60000000200 */
[----:B---3--:R-:W-:Y:S08]  /*5110*/  HMMA.16816.F32.BF16 R184, R4, R24, R180 ;  /* 0x0000001804b8723c */ /* 0x008ff000000418b4 */
[----:B------:R-:W-:Y:S01]  /*5120*/  HMMA.16816.F32.BF16 R196, R16, R142, R196 ;  /* 0x0000008e10c4723c */ /* 0x000fe200000418c4 */
[----:B------:R-:W-:Y:S04]  /*5130*/  LDSM.16.M88.4 R140, [R215] ;  /* 0x00000000d78c783b */ /* 0x000fe80000000200 */
[----:B------:R-:W2:Y:S03]  /*5140*/  LDSM.16.M88.4 R16, [R217] ;  /* 0x00000000d910783b */ /* 0x000ea60000000200 */
[C---:B----4-:R-:W-:Y:S08]  /*5150*/  HMMA.16816.F32.BF16 R176, R4.reuse, R28, R176 ;  /* 0x0000001c04b0723c */ /* 0x050ff000000418b0 */
[C---:B------:R-:W-:Y:S08]  /*5160*/  HMMA.16816.F32.BF16 R180, R4.reuse, R26, R192 ;  /* 0x0000001a04b4723c */ /* 0x040ff000000418c0 */
[----:B------:R-:W-:Y:S01]  /*5170*/  HMMA.16816.F32.BF16 R12, R4, R30, R12 ;  /* 0x0000001e040c723c */ /* 0x000fe2000004180c */
[----:B------:R-:W3:Y:S07]  /*5180*/  LDSM.16.M88.4 R4, [R217+0x2000] ;  /* 0x00200000d904783b */ /* 0x000eee0000000200 */
[C---:B-1----:R-:W-:Y:S08]  /*5190*/  HMMA.16816.F32.BF16 R192, R8.reuse, R28, R200 ;  /* 0x0000001c08c0723c */ /* 0x042ff000000418c8 */
[C---:B------:R-:W-:Y:S08]  /*51a0*/  HMMA.16816.F32.BF16 R232, R8.reuse, R24, R204 ;  /* 0x0000001808e8723c */ /* 0x040ff000000418cc */
[C---:B------:R-:W-:Y:S01]  /*51b0*/  HMMA.16816.F32.BF16 R200, R8.reuse, R30, R188 ;  /* 0x0000001e08c8723c */ /* 0x040fe200000418bc */
[----:B------:R-:W-:Y:S07]  /*51c0*/  LDSM.16.M88.4 R28, [R208+0x9800] ;  /* 0x00980000d01c783b */ /* 0x000fee0000000200 */
[----:B------:R-:W-:Y:S01]  /*51d0*/  HMMA.16816.F32.BF16 R204, R8, R26, R196 ;  /* 0x0000001a08cc723c */ /* 0x000fe200000418c4 */
[----:B------:R-:W-:Y:S07]  /*51e0*/  LDSM.16.M88.4 R24, [R208+0x9000] ;  /* 0x00900000d018783b */ /* 0x000fee0000000200 */
[----:B--2---:R-:W-:Y:S08]  /*51f0*/  HMMA.16816.F32.BF16 R192, R16, R32, R192 ;  /* 0x0000002010c0723c */ /* 0x004ff000000418c0 */
[C---:B---3--:R-:W-:Y:S08]  /*5200*/  HMMA.16816.F32.BF16 R188, R4.reuse, R142, R180 ;  /* 0x0000008e04bc723c */ /* 0x048ff000000418b4 */
[C---:B------:R-:W-:Y:S08]  /*5210*/  HMMA.16816.F32.BF16 R196, R4.reuse, R140, R184 ;  /* 0x0000008c04c4723c */ /* 0x040ff000000418b8 */
[C---:B------:R-:W-:Y:S08]  /*5220*/  HMMA.16816.F32.BF16 R180, R4.reuse, R32, R176 ;  /* 0x0000002004b4723c */ /* 0x040ff000000418b0 */
[----:B------:R-:W-:Y:S01]  /*5230*/  HMMA.16816.F32.BF16 R8, R4, R34, R12 ;  /* 0x000000220408723c */ /* 0x000fe2000004180c */
[----:B------:R-:W1:Y:S04]  /*5240*/  LDSM.16.M88.4 R4, [R210+0x6000] ;  /* 0x00600000d204783b */ /* 0x000e680000000200 */
[----:B------:R-:W2:Y:S03]  /*5250*/  LDSM.16.M88.4 R12, [R210+0x4000] ;  /* 0x00400000d20c783b */ /* 0x000ea60000000200 */
[C---:B------:R-:W-:Y:S08]  /*5260*/  HMMA.16816.F32.BF16 R176, R16.reuse, R140, R232 ;  /* 0x0000008c10b0723c */ /* 0x040ff000000418e8 */
[C---:B------:R-:W-:Y:S01]  /*5270*/  HMMA.16816.F32.BF16 R184, R16.reuse, R142, R204 ;  /* 0x0000008e10b8723c */ /* 0x040fe200000418cc */
[----:B------:R-:W-:Y:S07]  /*5280*/  LDSM.16.M88.4 R140, [R221] ;  /* 0x00000000dd8c783b */ /* 0x000fee0000000200 */
[----:B------:R-:W-:Y:S01]  /*5290*/  HMMA.16816.F32.BF16 R16, R16, R34, R200 ;  /* 0x000000221010723c */ /* 0x000fe200000418c8 */
[----:B------:R-:W-:Y:S07]  /*52a0*/  LDSM.16.M88.4 R32, [R216+0x9000] ;  /* 0x00900000d820783b */ /* 0x000fee0000000200 */
[C---:B-1----:R-:W-:Y:S08]  /*52b0*/  HMMA.16816.F32.BF16 R196, R4.reuse, R24, R196 ;  /* 0x0000001804c4723c */ /* 0x042ff000000418c4 */
[C---:B------:R-:W-:Y:S08]  /*52c0*/  HMMA.16816.F32.BF16 R232, R4.reuse, R26, R188 ;  /* 0x0000001a04e8723c */ /* 0x040ff000000418bc */
[C---:B------:R-:W-:Y:S08]  /*52d0*/  HMMA.16816.F32.BF16 R204, R4.reuse, R28, R180 ;  /* 0x0000001c04cc723c */ /* 0x040ff000000418b4 */
[----:B------:R-:W-:Y:S01]  /*52e0*/  HMMA.16816.F32.BF16 R200, R4, R30, R8 ;  /* 0x0000001e04c8723c */ /* 0x000fe20000041808 */
[----:B------:R-:W1:Y:S04]  /*52f0*/  LDSM.16.M88.4 R4, [R212+0x6000] ;  /* 0x00600000d404783b */ /* 0x000e680000000200 */
[----:B------:R-:W3:Y:S03]  /*5300*/  LDSM.16.M88.4 R8, [R212+0x4000] ;  /* 0x00400000d408783b */ /* 0x000ee60000000200 */
[C---:B--2---:R-:W-:Y:S08]  /*5310*/  HMMA.16816.F32.BF16 R180, R12.reuse, R24, R176 ;  /* 0x000000180cb4723c */ /* 0x044ff000000418b0 */
[C---:B------:R-:W-:Y:S01]  /*5320*/  HMMA.16816.F32.BF16 R188, R12.reuse, R26, R184 ;  /* 0x0000001a0cbc723c */ /* 0x040fe200000418b8 */
[----:B------:R-:W2:Y:S07]  /*5330*/  LDSM.16.M88.4 R24, [R220] ;  /* 0x00000000dc18783b */ /* 0x000eae0000000200 */
[C---:B------:R-:W-:Y:S08]  /*5340*/  HMMA.16816.F32.BF16 R184, R12.reuse, R28, R192 ;  /* 0x0000001c0cb8723c */ /* 0x040ff000000418c0 */
[----:B------:R-:W-:Y:S01]  /*5350*/  HMMA.16816.F32.BF16 R176, R12, R30, R16 ;  /* 0x0000001e0cb0723c */ /* 0x000fe20000041810 */
[----:B------:R-:W4:Y:S04]  /*5360*/  LDSM.16.M88.4 R12, [R218+0x6000] ;  /* 0x00600000da0c783b */ /* 0x000f280000000200 */
[----:B------:R-:W5:Y:S03]  /*5370*/  LDSM.16.M88.4 R16, [R218+0x4000] ;  /* 0x00400000da10783b */ /* 0x000f660000000200 */
[-C--:B-1----:R-:W-:Y:S08]  /*5380*/  HMMA.16816.F32.BF16 R28, R4, R140.reuse, R196 ;  /* 0x0000008c041c723c */ /* 0x082ff000000418c4 */
[C---:B---3--:R-:W-:Y:S08]  /*5390*/  HMMA.16816.F32.BF16 R180, R8.reuse, R140, R180 ;  /* 0x0000008c08b4723c */ /* 0x048ff000000418b4 */
[C---:B------:R-:W-:Y:S08]  /*53a0*/  HMMA.16816.F32.BF16 R192, R8.reuse, R142, R188 ;  /* 0x0000008e08c0723c */ /* 0x040ff000000418bc */
[----:B--2---:R-:W-:Y:S08]  /*53b0*/  HMMA.16816.F32.BF16 R188, R8, R24, R184 ;  /* 0x0000001808bc723c */ /* 0x004ff000000418b8 */
[----:B----4-:R-:W-:Y:S01]  /*53c0*/  HMMA.16816.F32.BF16 R184, R12, R32, R28 ;  /* 0x000000200cb8723c */ /* 0x010fe2000004181c */
[----:B------:R-:W1:Y:S07]  /*53d0*/  LDSM.16.M88.4 R28, [R216+0x9800] ;  /* 0x00980000d81c783b */ /* 0x000e6e0000000200 */
[C---:B------:R-:W-:Y:S08]  /*53e0*/  HMMA.16816.F32.BF16 R196, R4.reuse, R142, R232 ;  /* 0x0000008e04c4723c */ /* 0x040ff000000418e8 */
[C---:B------:R-:W-:Y:S08]  /*53f0*/  HMMA.16816.F32.BF16 R204, R4.reuse, R24, R204 ;  /* 0x0000001804cc723c */ /* 0x040ff000000418cc */
[-C--:B------:R-:W-:Y:S01]  /*5400*/  HMMA.16816.F32.BF16 R200, R4, R26.reuse, R200 ;  /* 0x0000001a04c8723c */ /* 0x080fe200000418c8 */
[----:B------:R-:W-:Y:S07]  /*5410*/  LDSM.16.M88.4 R4, [R217+0x6000] ;  /* 0x00600000d904783b */ /* 0x000fee0000000200 */
[----:B------:R-:W-:Y:S01]  /*5420*/  HMMA.16816.F32.BF16 R232, R8, R26, R176 ;  /* 0x0000001a08e8723c */ /* 0x000fe200000418b0 */
[----:B------:R-:W-:Y:S04]  /*5430*/  LDSM.16.M88.4 R24, [R215+0x1000] ;  /* 0x00100000d718783b */ /* 0x000fe80000000200 */
[----:B------:R-:W2:Y:S03]  /*5440*/  LDSM.16.M88.4 R8, [R217+0x4000] ;  /* 0x00400000d908783b */ /* 0x000ea60000000200 */
[----:B-----5:R-:W-:Y:S08]  /*5450*/  HMMA.16816.F32.BF16 R140, R16, R32, R180 ;  /* 0x00000020108c723c */ /* 0x020ff000000418b4 */
[-C--:B------:R-:W-:Y:S08]  /*5460*/  HMMA.16816.F32.BF16 R176, R12, R34.reuse, R196 ;  /* 0x000000220cb0723c */ /* 0x080ff000000418c4 */
[----:B------:R-:W-:Y:S08]  /*5470*/  HMMA.16816.F32.BF16 R32, R16, R34, R192 ;  /* 0x000000221020723c */ /* 0x000ff000000418c0 */
[C---:B-1----:R-:W-:Y:S08]  /*5480*/  HMMA.16816.F32.BF16 R192, R12.reuse, R28, R204 ;  /* 0x0000001c0cc0723c */ /* 0x042ff000000418cc */
[----:B------:R-:W-:Y:S01]  /*5490*/  HMMA.16816.F32.BF16 R200, R12, R30, R200 ;  /* 0x0000001e0cc8723c */ /* 0x000fe200000418c8 */
[----:B------:R-:W1:Y:S01]  /*54a0*/  LDSM.16.M88.4 R12, [R215+0x1800] ;  /* 0x00180000d70c783b */ /* 0x000e620000000200 */
[----:B------:R-:W-:-:S06]  /*54b0*/  DEPBAR.LE SB0, 0x0 ;  /* 0x000080000000791a */ /* 0x000fcc0000000000 */
[-C--:B--2---:R-:W-:Y:S08]  /*54c0*/  HMMA.16816.F32.BF16 R140, R8, R24.reuse, R140 ;  /* 0x00000018088c723c */ /* 0x084ff0000004188c */
[----:B------:R-:W-:Y:S08]  /*54d0*/  HMMA.16816.F32.BF16 R184, R4, R24, R184 ;  /* 0x0000001804b8723c */ /* 0x000ff000000418b8 */
[----:B------:R-:W-:Y:S08]  /*54e0*/  HMMA.16816.F32.BF16 R180, R16, R28, R188 ;  /* 0x0000001c10b4723c */ /* 0x000ff000000418bc */
[----:B------:R-:W-:Y:S01]  /*54f0*/  HMMA.16816.F32.BF16 R188, R4, R26, R176 ;  /* 0x0000001a04bc723c */ /* 0x000fe200000418b0 */
[----:B------:R-:W-:Y:S01]  /*5500*/  FSEL R22, R140, -INF , !P6 ;  /* 0xff8000008c167808 */ /* 0x000fe20007000000 */
[----:B------:R-:W-:Y:S01]  /*5510*/  BAR.SYNC.DEFER_BLOCKING 0x0 ;  /* 0x0000000000007b1d */ /* 0x000fe20000010000 */
[----:B------:R-:W-:-:S02]  /*5520*/  ISETP.GE.AND P6, PT, R0, R228, PT ;  /* 0x000000e40000720c */ /* 0x000fc40003fc6270 */
[----:B------:R-:W-:Y:S02]  /*5530*/  FSEL R23, R142, -INF , !P0 ;  /* 0xff8000008e177808 */ /* 0x000fe40004000000 */
[----:B------:R-:W-:Y:S01]  /*5540*/  ISETP.LT.OR P6, PT, R0, R224, P6 ;  /* 0x000000e00000720c */ /* 0x000fe200037c1670 */
[----:B------:R-:W-:Y:S01]  /*5550*/  HMMA.16816.F32.BF16 R176, R8, R26, R32 ;  /* 0x0000001a08b0723c */ /* 0x000fe20000041820 */
[----:B------:R-:W-:Y:S02]  /*5560*/  FSEL R25, R184, -INF , !P2 ;  /* 0xff800000b8197808 */ /* 0x000fe40005000000 */
[----:B------:R-:W-:Y:S02]  /*5570*/  FSEL R29, R186, -INF , !P6 ;  /* 0xff800000ba1d7808 */ /* 0x000fe40007000000 */
[----:B------:R-:W-:Y:S02]  /*5580*/  FSEL R132, R185, -INF , !P4 ;  /* 0xff800000b9847808 */ /* 0x000fe40006000000 */
[----:B------:R-:W-:-:S02]  /*5590*/  ISETP.GE.AND P0, PT, R2, R231, PT ;  /* 0x000000e70200720c */ /* 0x000fc40003f06270 */
[C---:B------:R-:W-:Y:S02]  /*55a0*/  ISETP.GE.AND P2, PT, R2.reuse, R230, PT ;  /* 0x000000e60200720c */ /* 0x040fe40003f46270 */
[C---:B------:R-:W-:Y:S02]  /*55b0*/  ISETP.GE.AND P6, PT, R2.reuse, R229, PT ;  /* 0x000000e50200720c */ /* 0x040fe40003fc6270 */
[----:B------:R-:W-:Y:S02]  /*55c0*/  ISETP.GE.AND P4, PT, R2, R228, PT ;  /* 0x000000e40200720c */ /* 0x000fe40003f86270 */
[----:B------:R-:W-:Y:S02]  /*55d0*/  FSEL R35, R187, -INF , !P1 ;  /* 0xff800000bb237808 */ /* 0x000fe40004800000 */
[----:B------:R-:W-:Y:S01]  /*55e0*/  FSEL R28, R141, -INF , !P5 ;  /* 0xff8000008d1c7808 */ /* 0x000fe20006800000 */
[----:B-1----:R-:W-:Y:S01]  /*55f0*/  HMMA.16816.F32.BF16 R184, R8, R12, R180 ;  /* 0x0000000c08b8723c */ /* 0x002fe200000418b4 */
[----:B------:R-:W-:-:S02]  /*5600*/  FSEL R34, R143, -INF , !P3 ;  /* 0xff8000008f227808 */ /* 0x000fc40005800000 */
[C---:B------:R-:W-:Y:S02]  /*5610*/  ISETP.LT.OR P0, PT, R2.reuse, R227, P0 ;  /* 0x000000e30200720c */ /* 0x040fe40000701670 */
[C---:B------:R-:W-:Y:S02]  /*5620*/  ISETP.LT.OR P2, PT, R2.reuse, R226, P2 ;  /* 0x000000e20200720c */ /* 0x040fe40001741670 */
[C---:B------:R-:W-:Y:S01]  /*5630*/  ISETP.LT.OR P6, PT, R2.reuse, R225, P6 ;  /* 0x000000e10200720c */ /* 0x040fe200037c1670 */
[----:B------:R-:W-:Y:S01]  /*5640*/  HMMA.16816.F32.BF16 R140, R16, R30, R232 ;  /* 0x0000001e108c723c */ /* 0x000fe200000418e8 */
[----:B------:R-:W-:Y:S02]  /*5650*/  ISETP.LT.OR P4, PT, R2, R224, P4 ;  /* 0x000000e00200720c */ /* 0x000fe40002781670 */
[----:B------:R-:W-:Y:S02]  /*5660*/  IADD3 R2, R0, 0x9, RZ ;  /* 0x0000000900027810 */ /* 0x000fe40007ffe0ff */
[----:B------:R-:W-:-:S02]  /*5670*/  FSEL R27, R176, -INF , !P0 ;  /* 0xff800000b01b7808 */ /* 0x000fc40004000000 */
[C---:B------:R-:W-:Y:S01]  /*5680*/  ISETP.GE.AND P5, PT, R2.reuse, R231, PT ;  /* 0x000000e70200720c */ /* 0x040fe20003fa6270 */
[C---:B------:R-:W-:Y:S01]  /*5690*/  HMMA.16816.F32.BF16 R180, R4.reuse, R12, R192 ;  /* 0x0000000c04b4723c */ /* 0x040fe200000418c0 */
[C---:B------:R-:W-:Y:S02]  /*56a0*/  ISETP.GE.AND P3, PT, R2.reuse, R230, PT ;  /* 0x000000e60200720c */ /* 0x040fe40003f66270 */
[C---:B------:R-:W-:Y:S02]  /*56b0*/  ISETP.GE.AND P1, PT, R2.reuse, R229, PT ;  /* 0x000000e50200720c */ /* 0x040fe40003f26270 */
[C---:B------:R-:W-:Y:S02]  /*56c0*/  ISETP.GE.AND P0, PT, R2.reuse, R228, PT ;  /* 0x000000e40200720c */ /* 0x040fe40003f06270 */
[C---:B------:R-:W-:Y:S01]  /*56d0*/  ISETP.LT.OR P5, PT, R2.reuse, R227, P5 ;  /* 0x000000e30200720c */ /* 0x040fe20002fa1670 */
[----:B------:R-:W-:Y:S01]  /*56e0*/  HMMA.16816.F32.BF16 R4, R4, R14, R200 ;  /* 0x0000000e0404723c */ /* 0x000fe200000418c8 */
[----:B------:R-:W-:-:S02]  /*56f0*/  ISETP.LT.OR P3, PT, R2, R226, P3 ;  /* 0x000000e20200720c */ /* 0x000fc40001f61670 */
[C---:B------:R-:W-:Y:S02]  /*5700*/  ISETP.LT.OR P1, PT, R2.reuse, R225, P1 ;  /* 0x000000e10200720c */ /* 0x040fe40000f21670 */
[----:B------:R-:W-:Y:S02]  /*5710*/  ISETP.LT.OR P0, PT, R2, R224, P0 ;  /* 0x000000e00200720c */ /* 0x000fe40000701670 */
[----:B------:R-:W-:Y:S01]  /*5720*/  IADD3 R2, R0, 0x10, RZ ;  /* 0x0000001000027810 */ /* 0x000fe20007ffe0ff */
[----:B------:R-:W-:Y:S01]  /*5730*/  HMMA.16816.F32.BF16 R8, R8, R14, R140 ;  /* 0x0000000e0808723c */ /* 0x000fe2000004188c */
[----:B------:R-:W-:Y:S02]  /*5740*/  FSEL R24, R178, -INF , !P2 ;  /* 0xff800000b2187808 */ /* 0x000fe40005000000 */
        /* <DEDUP_REMOVED lines=21> */
[----:B------:R-:W-:Y:S02]  /*58a0*/  FSEL R179, R182, -INF , !P1 ;  /* 0xff800000b6b37808 */ /* 0x000fe40004800000 */
[C---:B------:R-:W-:Y:S02]  /*58b0*/  ISETP.GE.AND P5, PT, R3.reuse, R230, PT ;  /* 0x000000e60300720c */ /* 0x040fe40003fa6270 */
[CC--:B------:R-:W-:Y:S02]  /*58c0*/  ISETP.GE.AND P3, PT, R3.reuse, R229.reuse, PT ;  /* 0x000000e50300720c */ /* 0x0c0fe40003f66270 */
[----:B------:R-:W-:Y:S02]  /*58d0*/  ISETP.GE.AND P2, PT, R3, R228, PT ;  /* 0x000000e40300720c */ /* 0x000fe40003f46270 */
[----:B------:R-:W-:-:S02]  /*58e0*/  ISETP.GE.AND P1, PT, R2, R229, PT ;  /* 0x000000e50200720c */ /* 0x000fc40003f26270 */
[----:B------:R-:W-:Y:S02]  /*58f0*/  FSEL R185, R6, -INF , !P0 ;  /* 0xff80000006b97808 */ /* 0x000fe40004000000 */
[----:B------:R-:W-:Y:S02]  /*5900*/  PLOP3.LUT P0, PT, PT, PT, UP0, 0x80, 0x0 ;  /* 0x000000000000781c */ /* 0x000fe40003f0f008 */
[C---:B------:R-:W-:Y:S02]  /*5910*/  ISETP.LT.OR P5, PT, R3.reuse, R226, P5 ;  /* 0x000000e20300720c */ /* 0x040fe40002fa1670 */
[CC--:B------:R-:W-:Y:S02]  /*5920*/  ISETP.LT.OR P3, PT, R3.reuse, R225.reuse, P3 ;  /* 0x000000e10300720c */ /* 0x0c0fe40001f61670 */
[----:B------:R-:W-:Y:S02]  /*5930*/  ISETP.LT.OR P2, PT, R3, R224, P2 ;  /* 0x000000e00300720c */ /* 0x000fe40001741670 */
        /* <DEDUP_REMOVED lines=40> */
[----:B------:R-:W-:Y:S02]  /*5bc0*/  LEA R2, P2, R0, c[0x0][0x168], 0x1 ;  /* 0x00005a0000027a11 */ /* 0x000fe400078408ff */
[----:B---3--:R-:W-:Y:S02]  /*5bd0*/  LEA.HI.X R3, R4, R247, R3, 0x5, P1 ;  /* 0x000000f704037211 */ /* 0x008fe400008f2c03 */
[----:B------:R-:W-:Y:S02]  /*5be0*/  IADD3 R4, P1, R2, UR7, RZ ;  /* 0x0000000702047c10 */ /* 0x000fe4000ff3e0ff */
[----:B------:R-:W-:-:S04]  /*5bf0*/  LEA.HI.X R3, R0, c[0x0][0x16c], R3, 0x1, P2 ;  /* 0x00005b0000037a11 */ /* 0x000fc800010f0c03 */
[----:B------:R-:W-:Y:S01]  /*5c00*/  IADD3.X R5, R3, UR6, RZ, P1, !PT ;  /* 0x0000000603057c10 */ /* 0x000fe20008ffe4ff */
        /* <DEDUP_REMOVED lines=8> */
.L_x_1050:
[----:B------:R-:W-:Y:S02]  /*5c90*/  FMNMX.FTZ R0, R136, R22, !PT ;  /* 0x0000001688007209 */ /* 0x000fe40007810000 */
        /* <DEDUP_REMOVED lines=19> */
[----:B------:R-:W-:-:S03]  /*5dd0*/  FMNMX.FTZ R3, R33, R4, !PT ;  /* 0x0000000421037209 */ /* 0x000fc60007810000 */
[----:B------:R-:W2:Y:S01]  /*5de0*/  SHFL.BFLY PT, R6, R2, 0x2, 0x1f ;  /* 0x0c401f0002067f89 */ /* 0x000ea200000e0000 */
[----:B------:R-:W-:Y:S02]  /*5df0*/  FMNMX.FTZ R4, R178, R3, !PT ;  /* 0x00000003b2047209 */ /* 0x000fe40007810000 */
[----:B------:R-:W-:Y:S02]  /*5e00*/  FMNMX.FTZ R3, R137, R29, !PT ;  /* 0x0000001d89037209 */ /* 0x000fe40007810000 */
[----:B------:R-:W-:Y:S02]  /*5e10*/  FMNMX.FTZ R4, R142, R4, !PT ;  /* 0x000000048e047209 */ /* 0x000fe40007810000 */
[----:B------:R-:W-:-:S04]  /*5e20*/  FMNMX.FTZ R3, R35, R3, !PT ;  /* 0x0000000323037209 */ /* 0x000fc80007810000 */
[----:B------:R-:W-:-:S04]  /*5e30*/  FMNMX.FTZ R3, R32, R3, !PT ;  /* 0x0000000320037209 */ /* 0x000fc80007810000 */
[----:B------:R-:W-:Y:S02]  /*5e40*/  FMNMX.FTZ R3, R16, R3, !PT ;  /* 0x0000000310037209 */ /* 0x000fe40007810000 */
[----:B-1----:R-:W-:Y:S02]  /*5e50*/  FMNMX.FTZ R0, R0, R5, !PT ;  /* 0x0000000500007209 */ /* 0x002fe40007810000 */
[----:B------:R-:W-:-:S03]  /*5e60*/  FMNMX.FTZ R5, R140, R4, !PT ;  /* 0x000000048c057209 */ /* 0x000fc60007810000 */
[----:B------:R-:W1:Y:S01]  /*5e70*/  SHFL.BFLY PT, R7, R0, 0x1, 0x1f ;  /* 0x0c201f0000077f89 */ /* 0x000e6200000e0000 */
[----:B------:R-:W-:Y:S02]  /*5e80*/  FMNMX.FTZ R5, R141, R5, !PT ;  /* 0x000000058d057209 */ /* 0x000fe40007810000 */
[----:B--2---:R-:W-:-:S03]  /*5e90*/  FMNMX.FTZ R2, R2, R6, !PT ;  /* 0x0000000602027209 */ /* 0x004fc60007810000 */
[----:B------:R-:W2:Y:S04]  /*5ea0*/  SHFL.BFLY PT, R9, R5, 0x2, 0x1f ;  /* 0x0c401f0005097f89 */ /* 0x000ea800000e0000 */
[----:B------:R-:W3:Y:S01]  /*5eb0*/  SHFL.BFLY PT, R8, R2, 0x1, 0x1f ;  /* 0x0c201f0002087f89 */ /* 0x000ee200000e0000 */
[----:B-1----:R-:W-:Y:S02]  /*5ec0*/  FMNMX.FTZ R207, R0, R7, !PT ;  /* 0x0000000700cf7209 */ /* 0x002fe40007810000 */
[----:B------:R-:W-:Y:S02]  /*5ed0*/  FMNMX.FTZ R0, R179, R3, !PT ;  /* 0x00000003b3007209 */ /* 0x000fe40007810000 */
[C---:B------:R-:W-:Y:S01]  /*5ee0*/  FSETP.NEU.FTZ.AND P4, PT, R207.reuse, -INF , PT ;  /* 0xff800000cf00780b */ /* 0x040fe20003f9d000 */
[----:B------:R-:W-:Y:S01]  /*5ef0*/  FMUL.FTZ R3, R207, c[0x0][0x23c] ;  /* 0x00008f00cf037a20 */ /* 0x000fe20000410000 */
[----:B------:R-:W-:-:S04]  /*5f00*/  FMNMX.FTZ R0, R143, R0, !PT ;  /* 0x000000008f007209 */ /* 0x000fc80007810000 */
[----:B------:R-:W-:Y:S02]  /*5f10*/  FMNMX.FTZ R0, R185, R0, !PT ;  /* 0x00000000b9007209 */ /* 0x000fe40007810000 */
[----:B------:R-:W-:Y:S02]  /*5f20*/  FSEL R3, R3, RZ, P4 ;  /* 0x000000ff03037208 */ /* 0x000fe40002000000 */
[----:B------:R-:W-:Y:S02]  /*5f30*/  FMNMX.FTZ R4, R184, R0, !PT ;  /* 0x00000000b8047209 */ /* 0x000fe40007810000 */
[----:B--2---:R-:W-:Y:S01]  /*5f40*/  FMNMX.FTZ R0, R5, R9, !PT ;  /* 0x0000000905007209 */ /* 0x004fe20007810000 */
[--C-:B------:R-:W-:Y:S01]  /*5f50*/  FFMA.FTZ R12, R12, c[0x0][0x23c], -R3.reuse ;  /* 0x00008f000c0c7a23 */ /* 0x100fe20000010803 */
[----:B---3--:R-:W-:Y:S01]  /*5f60*/  FMNMX.FTZ R206, R2, R8, !PT ;  /* 0x0000000802ce7209 */ /* 0x008fe20007810000 */
[----:B------:R-:W1:Y:S01]  /*5f70*/  SHFL.BFLY PT, R6, R4, 0x2, 0x1f ;  /* 0x0c401f0004067f89 */ /* 0x000e6200000e0000 */
[----:B------:R-:W-:Y:S01]  /*5f80*/  FFMA.FTZ R28, R28, c[0x0][0x23c], -R3 ;  /* 0x00008f001c1c7a23 */ /* 0x000fe20000010803 */
[----:B------:R-:W-:Y:S01]  /*5f90*/  MUFU.EX2 R180, R12 ;  /* 0x0000000c00b47308 */ /* 0x000fe20000000800 */
[C---:B------:R-:W-:Y:S01]  /*5fa0*/  FSETP.NEU.FTZ.AND P3, PT, R206.reuse, -INF , PT ;  /* 0xff800000ce00780b */ /* 0x040fe20003f7d000 */
[----:B------:R-:W2:Y:S01]  /*5fb0*/  SHFL.BFLY PT, R7, R0, 0x1, 0x1f ;  /* 0x0c201f0000077f89 */ /* 0x000ea200000e0000 */
[----:B------:R-:W-:-:S02]  /*5fc0*/  FMUL.FTZ R2, R206, c[0x0][0x23c] ;  /* 0x00008f00ce027a20 */ /* 0x000fc40000410000 */
[--C-:B------:R-:W-:Y:S02]  /*5fd0*/  FFMA.FTZ R22, R22, c[0x0][0x23c], -R3.reuse ;  /* 0x00008f0016167a23 */ /* 0x100fe40000010803 */
[----:B------:R-:W-:Y:S01]  /*5fe0*/  FFMA.FTZ R27, R27, c[0x0][0x23c], -R3 ;  /* 0x00008f001b1b7a23 */ /* 0x000fe20000010803 */
[----:B------:R-:W-:Y:S01]  /*5ff0*/  MUFU.EX2 R189, R28 ;  /* 0x0000001c00bd7308 */ /* 0x000fe20000000800 */
[----:B------:R-:W-:-:S05]  /*6000*/  FSEL R2, R2, RZ, P3 ;  /* 0x000000ff02027208 */ /* 0x000fca0001800000 */
[--C-:B------:R-:W-:Y:S02]  /*6010*/  FFMA.FTZ R24, R24, c[0x0][0x23c], -R2.reuse ;  /* 0x00008f0018187a23 */ /* 0x100fe40000010802 */
[--C-:B------:R-:W-:Y:S01]  /*6020*/  FFMA.FTZ R13, R13, c[0x0][0x23c], -R2.reuse ;  /* 0x00008f000d0d7a23 */ /* 0x100fe20000010802 */
[----:B------:R-:W3:Y:S01]  /*6030*/  MUFU.EX2 R186, R22 ;  /* 0x0000001600ba7308 */ /* 0x000ee20000000800 */
[--C-:B------:R-:W-:Y:S02]  /*6040*/  FFMA.FTZ R23, R23, c[0x0][0x23c], -R2.reuse ;  /* 0x00008f0017177a23 */ /* 0x100fe40000010802 */
[----:B------:R-:W-:Y:S01]  /*6050*/  FFMA.FTZ R34, R34, c[0x0][0x23c], -R2 ;  /* 0x00008f0022227a23 */ /* 0x000fe20000010802 */
[----:B-1----:R-:W-:-:S04]  /*6060*/  FMNMX.FTZ R4, R4, R6, !PT ;  /* 0x0000000604047209 */ /* 0x002fc80007810000 */
[----:B------:R-:W-:Y:S01]  /*6070*/  MUFU.EX2 R10, R24 ;  /* 0x00000018000a7308 */ /* 0x000fe20000000800 */
[----:B--2---:R-:W-:Y:S01]  /*6080*/  FMNMX.FTZ R205, R0, R7, !PT ;  /* 0x0000000700cd7209 */ /* 0x004fe20007810000 */
[----:B------:R-:W1:Y:S03]  /*6090*/  SHFL.BFLY PT, R5, R4, 0x1, 0x1f ;  /* 0x0c201f0004057f89 */ /* 0x000e6600000e0000 */
[C---:B------:R-:W-:Y:S01]  /*60a0*/  FSETP.NEU.FTZ.AND P2, PT, R205.reuse, -INF , PT ;  /* 0xff800000cd00780b */ /* 0x040fe20003f5d000 */
[C---:B------:R-:W-:Y:S02]  /*60b0*/  FMUL.FTZ R0, R205.reuse, c[0x0][0x23c] ;  /* 0x00008f00cd007a20 */ /* 0x040fe40000410000 */
[----:B------:R-:W2:Y:S01]  /*60c0*/  MUFU.EX2 R11, R13 ;  /* 0x0000000d000b7308 */ /* 0x000ea20000000800 */
[----:B------:R-:W-:Y:S02]  /*60d0*/  FSEL R6, R205, RZ, P2 ;  /* 0x000000ffcd067208 */ /* 0x000fe40001000000 */
[----:B------:R-:W-:-:S02]  /*60e0*/  FSEL R0, R0, RZ, P2 ;  /* 0x000000ff00007208 */ /* 0x000fc40001000000 */
[----:B---3--:R-:W-:-:S03]  /*60f0*/  F2FP.BF16.PACK_AB R8, R189, R186 ;  /* 0x000000babd08723e */ /* 0x008fc600000010ff */
[--C-:B------:R-:W-:Y:S01]  /*6100*/  FFMA.FTZ R25, R25, c[0x0][0x23c], -R0.reuse ;  /* 0x00008f0019197a23 */ /* 0x100fe20000010800 */
[----:B------:R-:W-:Y:S01]  /*6110*/  MUFU.EX2 R187, R23 ;  /* 0x0000001700bb7308 */ /* 0x000fe20000000800 */
[--C-:B------:R-:W-:Y:S02]  /*6120*/  FFMA.FTZ R132, R132, c[0x0][0x23c], -R0.reuse ;  /* 0x00008f0084847a23 */ /* 0x100fe40000010800 */
[--C-:B------:R-:W-:Y:S02]  /*6130*/  FFMA.FTZ R26, R26, c[0x0][0x23c], -R0.reuse ;  /* 0x00008f001a1a7a23 */ /* 0x100fe40000010800 */
[----:B------:R-:W-:-:S03]  /*6140*/  FFMA.FTZ R33, R33, c[0x0][0x23c], -R0 ;  /* 0x00008f0021217a23 */ /* 0x000fc60000010800 */
[----:B------:R-:W-:Y:S01]  /*6150*/  MUFU.EX2 R22, R27 ;  /* 0x0000001b00167308 */ /* 0x000fe20000000800 */
[----:B-1----:R-:W-:Y:S02]  /*6160*/  FMNMX.FTZ R204, R4, R5, !PT ;  /* 0x0000000504cc7209 */ /* 0x002fe40007810000 */
[----:B------:R-:W-:Y:S02]  /*6170*/  FSEL R4, R207, RZ, P4 ;  /* 0x000000ffcf047208 */ /* 0x000fe40002000000 */
[C---:B------:R-:W-:Y:S01]  /*6180*/  FSETP.NEU.FTZ.AND P1, PT, R204.reuse, -INF , PT ;  /* 0xff800000cc00780b */ /* 0x040fe20003f3d000 */
[----:B------:R-:W-:Y:S02]  /*6190*/  FMUL.FTZ R12, R204, c[0x0][0x23c] ;  /* 0x00008f00cc0c7a20 */ /* 0x000fe40000410000 */
[----:B------:R-:W-:Y:S01]  /*61a0*/  FADD.FTZ R5, R136, -R4 ;  /* 0x8000000488057221 */ /* 0x000fe20000010000 */
[----:B------:R-:W-:Y:S01]  /*61b0*/  FSEL R4, R206, RZ, P3 ;  /* 0x000000ffce047208 */ /* 0x000fe20001800000 */
[----:B------:R-:W1:Y:S01]  /*61c0*/  MUFU.EX2 R188, R34 ;  /* 0x0000002200bc7308 */ /* 0x000e620000000800 */
[----:B------:R-:W-:Y:S01]  /*61d0*/  FSEL R12, R12, RZ, P1 ;  /* 0x000000ff0c0c7208 */ /* 0x000fe20000800000 */
[----:B------:R-:W-:Y:S01]  /*61e0*/  FMUL.FTZ R5, R5, c[0x0][0x23c] ;  /* 0x00008f0005057a20 */ /* 0x000fe20000410000 */
[----:B--2---:R-:W-:Y:S01]  /*61f0*/  MOV R136, R11 ;  /* 0x0000000b00887202 */ /* 0x004fe20000000f00 */
[----:B------:R-:W-:-:S02]  /*6200*/  FADD.FTZ R4, R135, -R4 ;  /* 0x8000000487047221 */ /* 0x000fc40000010000 */
[--C-:B------:R-:W-:Y:S02]  /*6210*/  FFMA.FTZ R29, R29, c[0x0][0x23c], -R12.reuse ;  /* 0x00008f001d1d7a23 */ /* 0x100fe4000001080c */
[--C-:B------:R-:W-:Y:S01]  /*6220*/  FFMA.FTZ R16, R16, c[0x0][0x23c], -R12.reuse ;  /* 0x00008f0010107a23 */ /* 0x100fe2000001080c */
[----:B------:R-:W-:Y:S01]  /*6230*/  MUFU.EX2 R190, R25 ;  /* 0x0000001900be7308 */ /* 0x000fe20000000800 */
[----:B------:R-:W-:Y:S01]  /*6240*/  FMUL.FTZ R15, R4, c[0x0][0x23c] ;  /* 0x00008f00040f7a20 */ /* 0x000fe20000410000 */
[----:B------:R-:W-:Y:S01]  /*6250*/  FSEL R4, R204, RZ, P1 ;  /* 0x000000ffcc047208 */ /* 0x000fe20000800000 */
[--C-:B------:R-:W-:Y:S02]  /*6260*/  FFMA.FTZ R35, R35, c[0x0][0x23c], -R12.reuse ;  /* 0x00008f0023237a23 */ /* 0x100fe4000001080c */
[----:B------:R-:W-:Y:S02]  /*6270*/  FFMA.FTZ R32, R32, c[0x0][0x23c], -R12 ;  /* 0x00008f0020207a23 */ /* 0x000fe4000001080c */
[----:B------:R-:W-:Y:S01]  /*6280*/  FADD.FTZ R4, R137, -R4 ;  /* 0x8000000489047221 */ /* 0x000fe20000010000 */
[----:B------:R2:W-:Y:S01]  /*6290*/  MUFU.EX2 R246, R29 ;  /* 0x0000001d00f67308 */ /* 0x0005e20000000800 */
[----:B------:R-:W-:-:S02]  /*62a0*/  MOV R137, R10 ;  /* 0x0000000a00897202 */ /* 0x000fc40000000f00 */
[----:B------:R-:W-:Y:S01]  /*62b0*/  FMUL.FTZ R4, R4, c[0x0][0x23c] ;  /* 0x00008f0004047a20 */ /* 0x000fe20000410000 */
[----:B-1----:R-:W-:Y:S02]  /*62c0*/  F2FP.BF16.PACK_AB R9, R188, R187 ;  /* 0x000000bbbc09723e */ /* 0x002fe400000010ff */
[----:B------:R-:W-:Y:S02]  /*62d0*/  F2FP.BF16.PACK_AB R10, R180, R22 ;  /* 0x00000016b40a723e */ /* 0x000fe400000010ff */
[----:B------:R-:W-:Y:S01]  /*62e0*/  MUFU.EX2 R252, R16 ;  /* 0x0000001000fc7308 */ /* 0x000fe20000000800 */
[----:B------:R-:W-:Y:S01]  /*62f0*/  F2FP.BF16.PACK_AB R11, R136, R137 ;  /* 0x00000089880b723e */ /* 0x000fe200000010ff */
[----:B--2---:R-:W1:Y:S06]  /*6300*/  LDSM.16.MT88.4 R28, [R209+0xa000] ;  /* 0x00a00000d11c783b */ /* 0x004e6c0000004200 */
[----:B------:R2:W3:Y:S08]  /*6310*/  MUFU.EX2 R16, R5 ;  /* 0x0000000500107308 */ /* 0x0004f00000000800 */
[----:B------:R-:W-:Y:S01]  /*6320*/  MUFU.EX2 R182, R132 ;  /* 0x0000008400b67308 */ /* 0x000fe20000000800 */
[----:B--2---:R-:W-:-:S07]  /*6330*/  FADD.FTZ R5, R134, -R6 ;  /* 0x8000000686057221 */ /* 0x004fce0000010000 */
[----:B------:R2:W-:Y:S01]  /*6340*/  MUFU.EX2 R183, R26 ;  /* 0x0000001a00b77308 */ /* 0x0005e20000000800 */
[-C--:B---3--:R-:W-:Y:S02]  /*6350*/  FMUL.FTZ R144, R144, R16.reuse ;  /* 0x0000001090907220 */ /* 0x088fe40000410000 */
[----:B------:R-:W-:Y:S02]  /*6360*/  FMUL.FTZ R5, R5, c[0x0][0x23c] ;  /* 0x00008f0005057a20 */ /* 0x000fe40000410000 */
[-C--:B------:R-:W-:Y:S02]  /*6370*/  FMUL.FTZ R145, R145, R16.reuse ;  /* 0x0000001091917220 */ /* 0x080fe40000410000 */
[-C--:B------:R-:W-:Y:S01]  /*6380*/  FMUL.FTZ R156, R156, R16.reuse ;  /* 0x000000109c9c7220 */ /* 0x080fe20000410000 */
[----:B------:R-:W3:Y:S01]  /*6390*/  MUFU.EX2 R23, R33 ;  /* 0x0000002100177308 */ /* 0x000ee20000000800 */
[-C--:B------:R-:W-:Y:S02]  /*63a0*/  FMUL.FTZ R157, R157, R16.reuse ;  /* 0x000000109d9d7220 */ /* 0x080fe40000410000 */
[----:B------:R-:W-:-:S02]  /*63b0*/  FMUL.FTZ R160, R160, R16 ;  /* 0x00000010a0a07220 */ /* 0x000fc40000410000 */
[-C--:B------:R-:W-:Y:S02]  /*63c0*/  FMUL.FTZ R161, R161, R16.reuse ;  /* 0x00000010a1a17220 */ /* 0x080fe40000410000 */
[-C--:B------:R-:W-:Y:S01]  /*63d0*/  FMUL.FTZ R172, R172, R16.reuse ;  /* 0x00000010acac7220 */ /* 0x080fe20000410000 */
[----:B------:R-:W-:Y:S01]  /*63e0*/  MUFU.EX2 R247, R35 ;  /* 0x0000002300f77308 */ /* 0x000fe20000000800 */
[----:B--2---:R-:W2:Y:S01]  /*63f0*/  LDSM.16.MT88.4 R24, [R211+0xa000] ;  /* 0x00a00000d318783b */ /* 0x004ea20000004200 */
[-C--:B------:R-:W-:Y:S02]  /*6400*/  FMUL.FTZ R173, R173, R16.reuse ;  /* 0x00000010adad7220 */ /* 0x080fe40000410000 */
[-C--:B------:R-:W-:Y:S02]  /*6410*/  FMUL.FTZ R36, R36, R16.reuse ;  /* 0x0000001024247220 */ /* 0x080fe40000410000 */
[-C--:B------:R-:W-:Y:S02]  /*6420*/  FMUL.FTZ R37, R37, R16.reuse ;  /* 0x0000001025257220 */ /* 0x080fe40000410000 */
[----:B------:R-:W4:Y:S01]  /*6430*/  MUFU.EX2 R181, R32 ;  /* 0x0000002000b57308 */ /* 0x000f220000000800 */
[----:B---3--:R-:W-:Y:S01]  /*6440*/  F2FP.BF16.PACK_AB R6, R23, R183 ;  /* 0x000000b71706723e */ /* 0x008fe200000010ff */
[----:B------:R-:W-:-:S02]  /*6450*/  FMUL.FTZ R48, R48, R16 ;  /* 0x0000001030307220 */ /* 0x000fc40000410000 */
[-C--:B------:R-:W-:Y:S02]  /*6460*/  FMUL.FTZ R49, R49, R16.reuse ;  /* 0x0000001031317220 */ /* 0x080fe40000410000 */
[-C--:B------:R-:W-:Y:S02]  /*6470*/  FMUL.FTZ R52, R52, R16.reuse ;  /* 0x0000001034347220 */ /* 0x080fe40000410000 */
[----:B------:R-:W3:Y:S01]  /*6480*/  MUFU.EX2 R15, R15 ;  /* 0x0000000f000f7308 */ /* 0x000ee20000000800 */
[-C--:B------:R-:W-:Y:S02]  /*6490*/  FMUL.FTZ R53, R53, R16.reuse ;  /* 0x0000001035357220 */ /* 0x080fe40000410000 */
[-C--:B------:R-:W-:Y:S02]  /*64a0*/  FMUL.FTZ R64, R64, R16.reuse ;  /* 0x0000001040407220 */ /* 0x080fe40000410000 */
[-C--:B------:R-:W-:Y:S02]  /*64b0*/  FMUL.FTZ R65, R65, R16.reuse ;  /* 0x0000001041417220 */ /* 0x080fe40000410000 */
[-C--:B------:R-:W-:Y:S01]  /*64c0*/  FMUL.FTZ R68, R68, R16.reuse ;  /* 0x0000001044447220 */ /* 0x080fe20000410000 */
[----:B------:R5:W1:Y:S01]  /*64d0*/  MUFU.EX2 R14, R5 ;  /* 0x00000005000e7308 */ /* 0x000a620000000800 */
[----:B----4-:R-:W-:Y:S01]  /*64e0*/  F2FP.BF16.PACK_AB R7, R252, R181 ;  /* 0x000000b5fc07723e */ /* 0x010fe200000010ff */
[----:B------:R-:W4:Y:S01]  /*64f0*/  LDSM.16.MT88.4 R32, [R214+0xa000] ;  /* 0x00a00000d620783b */ /* 0x000f220000004200 */
[----:B------:R-:W-:-:S02]  /*6500*/  FMUL.FTZ R69, R69, R16 ;  /* 0x0000001045457220 */ /* 0x000fc40000410000 */
[-C--:B------:R-:W-:Y:S02]  /*6510*/  FMUL.FTZ R80, R80, R16.reuse ;  /* 0x0000001050507220 */ /* 0x080fe40000410000 */
[----:B------:R-:W-:Y:S01]  /*6520*/  FMUL.FTZ R81, R81, R16 ;  /* 0x0000001051517220 */ /* 0x000fe20000410000 */
[----:B------:R2:W2:Y:S01]  /*6530*/  MUFU.EX2 R13, R4 ;  /* 0x00000004000d7308 */ /* 0x0004a20000000800 */
[-C--:B---3--:R-:W-:Y:S02]  /*6540*/  FMUL.FTZ R146, R146, R15.reuse ;  /* 0x0000000f92927220 */ /* 0x088fe40000410000 */
[-C--:B------:R-:W-:Y:S02]  /*6550*/  FMUL.FTZ R147, R147, R15.reuse ;  /* 0x0000000f93937220 */ /* 0x080fe40000410000 */
[-C--:B------:R-:W-:Y:S02]  /*6560*/  FMUL.FTZ R158, R158, R15.reuse ;  /* 0x0000000f9e9e7220 */ /* 0x080fe40000410000 */
[----:B------:R-:W-:Y:S01]  /*6570*/  FMUL.FTZ R159, R159, R15 ;  /* 0x0000000f9f9f7220 */ /* 0x000fe20000410000 */
[----:B-----5:R-:W-:Y:S01]  /*6580*/  F2FP.BF16.PACK_AB R5, R247, R246 ;  /* 0x000000f6f705723e */ /* 0x020fe200000010ff */
[-C--:B-1----:R-:W-:Y:S01]  /*6590*/  FMUL.FTZ R148, R148, R14.reuse ;  /* 0x0000000e94947220 */ /* 0x082fe20000410000 */
[----:B------:R-:W-:Y:S01]  /*65a0*/  HMMA.16816.F32.BF16 R144, R8, R28, R144 ;  /* 0x0000001c0890723c */ /* 0x000fe20000041890 */
[----:B------:R-:W-:-:S02]  /*65b0*/  FMUL.FTZ R149, R149, R14 ;  /* 0x0000000e95957220 */ /* 0x000fc40000410000 */
[-C--:B------:R-:W-:Y:S02]  /*65c0*/  FMUL.FTZ R152, R152, R14.reuse ;  /* 0x0000000e98987220 */ /* 0x080fe40000410000 */
[----:B------:R-:W-:Y:S01]  /*65d0*/  FMUL.FTZ R153, R153, R14 ;  /* 0x0000000e99997220 */ /* 0x000fe20000410000 */
[----:B--2---:R-:W-:Y:S01]  /*65e0*/  F2FP.BF16.PACK_AB R4, R182, R190 ;  /* 0x000000beb604723e */ /* 0x004fe200000010ff */
[-C--:B------:R-:W-:Y:S01]  /*65f0*/  FMUL.FTZ R150, R150, R13.reuse ;  /* 0x0000000d96967220 */ /* 0x080fe20000410000 */
[----:B------:R-:W-:Y:S01]  /*6600*/  HMMA.16816.F32.BF16 R240, R8, R30, R156 ;  /* 0x0000001e08f0723c */ /* 0x000fe2000004189c */
[-C--:B------:R-:W-:Y:S02]  /*6610*/  FMUL.FTZ R151, R151, R13.reuse ;  /* 0x0000000d97977220 */ /* 0x080fe40000410000 */
[-C--:B------:R-:W-:Y:S02]  /*6620*/  FMUL.FTZ R154, R154, R13.reuse ;  /* 0x0000000d9a9a7220 */ /* 0x080fe40000410000 */
[----:B------:R-:W-:-:S02]  /*6630*/  FMUL.FTZ R155, R155, R13 ;  /* 0x0000000d9b9b7220 */ /* 0x000fc40000410000 */
[-C--:B------:R-:W-:Y:S01]  /*6640*/  FMUL.FTZ R162, R162, R15.reuse ;  /* 0x0000000fa2a27220 */ /* 0x080fe20000410000 */
[C---:B------:R-:W-:Y:S01]  /*6650*/  HMMA.16816.F32.BF16 R148, R4.reuse, R28, R148 ;  /* 0x0000001c0494723c */ /* 0x040fe20000041894 */
[----:B------:R-:W-:Y:S01]  /*6660*/  FMUL.FTZ R163, R163, R15 ;  /* 0x0000000fa3a37220 */ /* 0x000fe20000410000 */
[----:B------:R-:W-:Y:S01]  /*6670*/  MOV R156, R187 ;  /* 0x000000bb009c7202 */ /* 0x000fe20000000f00 */
[----:B------:R-:W-:Y:S01]  /*6680*/  FMUL.FTZ R164, R164, R14 ;  /* 0x0000000ea4a47220 */ /* 0x000fe20000410000 */
[----:B------:R-:W-:Y:S01]  /*6690*/  MOV R157, R188 ;  /* 0x000000bc009d7202 */ /* 0x000fe20000000f00 */
[----:B------:R-:W-:Y:S01]  /*66a0*/  FMUL.FTZ R165, R165, R14 ;  /* 0x0000000ea5a57220 */ /* 0x000fe20000410000 */
[----:B------:R-:W-:Y:S01]  /*66b0*/  MOV R159, R190 ;  /* 0x000000be009f7202 */ /* 0x000fe20000000f00 */
[-C--:B------:R-:W-:Y:S01]  /*66c0*/  FMUL.FTZ R166, R166, R13.reuse ;  /* 0x0000000da6a67220 */ /* 0x080fe20000410000 */
[----:B------:R-:W-:Y:S01]  /*66d0*/  HMMA.16816.F32.BF16 R152, R4, R30, R152 ;  /* 0x0000001e0498723c */ /* 0x000fe20000041898 */
[----:B------:R-:W1:Y:S01]  /*66e0*/  LDSM.16.MT88.4 R28, [R213+0xa000] ;  /* 0x00a00000d51c783b */ /* 0x000e620000004200 */
[----:B------:R-:W-:Y:S01]  /*66f0*/  FMUL.FTZ R167, R167, R13 ;  /* 0x0000000da7a77220 */ /* 0x000fe20000410000 */
[----:B------:R-:W-:Y:S01]  /*6700*/  MOV R158, R189 ;  /* 0x000000bd009e7202 */ /* 0x000fe20000000f00 */
[----:B------:R-:W-:-:S02]  /*6710*/  FMUL.FTZ R168, R168, R14 ;  /* 0x0000000ea8a87220 */ /* 0x000fc40000410000 */
[-C--:B------:R-:W-:Y:S02]  /*6720*/  FMUL.FTZ R169, R169, R14.reuse ;  /* 0x0000000ea9a97220 */ /* 0x080fe40000410000 */
[-C--:B------:R-:W-:Y:S01]  /*6730*/  FMUL.FTZ R170, R170, R13.reuse ;  /* 0x0000000daaaa7220 */ /* 0x080fe20000410000 */
[-C--:B------:R-:W-:Y:S01]  /*6740*/  HMMA.16816.F32.BF16 R160, R8, R24.reuse, R160 ;  /* 0x0000001808a0723c */ /* 0x080fe200000418a0 */
[----:B------:R-:W-:Y:S02]  /*6750*/  FMUL.FTZ R171, R171, R13 ;  /* 0x0000000dabab7220 */ /* 0x000fe40000410000 */
[-C--:B------:R-:W-:Y:S02]  /*6760*/  FMUL.FTZ R174, R174, R15.reuse ;  /* 0x0000000faeae7220 */ /* 0x080fe40000410000 */
[----:B------:R-:W-:Y:S02]  /*6770*/  FMUL.FTZ R175, R175, R15 ;  /* 0x0000000fafaf7220 */ /* 0x000fe40000410000 */
[-C--:B------:R-:W-:Y:S01]  /*6780*/  FMUL.FTZ R40, R40, R14.reuse ;  /* 0x0000000e28287220 */ /* 0x080fe20000410000 */
[----:B------:R-:W-:Y:S01]  /*6790*/  HMMA.16816.F32.BF16 R164, R4, R24, R164 ;  /* 0x0000001804a4723c */ /* 0x000fe200000418a4 */
[----:B------:R-:W-:-:S02]  /*67a0*/  FMUL.FTZ R41, R41, R14 ;  /* 0x0000000e29297220 */ /* 0x000fc40000410000 */
[-C--:B------:R-:W-:Y:S02]  /*67b0*/  FMUL.FTZ R42, R42, R13.reuse ;  /* 0x0000000d2a2a7220 */ /* 0x080fe40000410000 */
[-C--:B------:R-:W-:Y:S02]  /*67c0*/  FMUL.FTZ R43, R43, R13.reuse ;  /* 0x0000000d2b2b7220 */ /* 0x080fe40000410000 */
[-C--:B------:R-:W-:Y:S01]  /*67d0*/  FMUL.FTZ R44, R44, R14.reuse ;  /* 0x0000000e2c2c7220 */ /* 0x080fe20000410000 */
[----:B------:R-:W-:Y:S01]  /*67e0*/  HMMA.16816.F32.BF16 R168, R4, R26, R168 ;  /* 0x0000001a04a8723c */ /* 0x000fe200000418a8 */
[----:B------:R-:W-:Y:S02]  /*67f0*/  FMUL.FTZ R45, R45, R14 ;  /* 0x0000000e2d2d7220 */ /* 0x000fe40000410000 */
[-C--:B------:R-:W-:Y:S02]  /*6800*/  FMUL.FTZ R46, R46, R13.reuse ;  /* 0x0000000d2e2e7220 */ /* 0x080fe40000410000 */
[----:B------:R-:W-:-:S02]  /*6810*/  FMUL.FTZ R47, R47, R13 ;  /* 0x0000000d2f2f7220 */ /* 0x000fc40000410000 */
[-C--:B------:R-:W-:Y:S01]  /*6820*/  FMUL.FTZ R56, R56, R14.reuse ;  /* 0x0000000e38387220 */ /* 0x080fe20000410000 */
[----:B------:R-:W-:Y:S01]  /*6830*/  HMMA.16816.F32.BF16 R196, R8, R26, R172 ;  /* 0x0000001a08c4723c */ /* 0x000fe200000418ac */
[-C--:B------:R-:W-:Y:S01]  /*6840*/  FMUL.FTZ R57, R57, R14.reuse ;  /* 0x0000000e39397220 */ /* 0x080fe20000410000 */
[----:B------:R-:W2:Y:S01]  /*6850*/  LDSM.16.MT88.4 R24, [R209+0xb000] ;  /* 0x00b00000d118783b */ /* 0x000ea20000004200 */
[-C--:B------:R-:W-:Y:S02]  /*6860*/  FMUL.FTZ R58, R58, R13.reuse ;  /* 0x0000000d3a3a7220 */ /* 0x080fe40000410000 */
[-C--:B------:R-:W-:Y:S02]  /*6870*/  FMUL.FTZ R59, R59, R13.reuse ;  /* 0x0000000d3b3b7220 */ /* 0x080fe40000410000 */
[-C--:B------:R-:W-:Y:S01]  /*6880*/  FMUL.FTZ R60, R60, R14.reuse ;  /* 0x0000000e3c3c7220 */ /* 0x080fe20000410000 */
[C---:B----4-:R-:W-:Y:S01]  /*6890*/  HMMA.16816.F32.BF16 R236, R4.reuse, R32, R40 ;  /* 0x0000002004ec723c */ /* 0x050fe20000041828 */
[----:B------:R-:W-:Y:S01]  /*68a0*/  LDSM.16.MT88.4 R40, [R213+0xb000] ;  /* 0x00b00000d528783b */ /* 0x000fe20000004200 */
[----:B------:R-:W-:Y:S01]  /*68b0*/  FMUL.FTZ R61, R61, R14 ;  /* 0x0000000e3d3d7220 */ /* 0x000fe20000410000 */
[----:B------:R-:W-:Y:S01]  /*68c0*/  MOV R174, R186 ;  /* 0x000000ba00ae7202 */ /* 0x000fe20000000f00 */
[----:B------:R-:W-:Y:S01]  /*68d0*/  FMUL.FTZ R72, R72, R14 ;  /* 0x0000000e48487220 */ /* 0x000fe20000410000 */
[----:B------:R-:W-:Y:S01]  /*68e0*/  MOV R172, R182 ;  /* 0x000000b600ac7202 */ /* 0x000fe20000000f00 */
[-C--:B------:R-:W-:Y:S01]  /*68f0*/  FMUL.FTZ R62, R62, R13.reuse ;  /* 0x0000000d3e3e7220 */ /* 0x080fe20000410000 */
[----:B------:R-:W-:Y:S01]  /*6900*/  MOV R175, R180 ;  /* 0x000000b400af7202 */ /* 0x000fe20000000f00 */
[----:B------:R-:W-:Y:S01]  /*6910*/  HMMA.16816.F32.BF16 R232, R4, R34, R44 ;  /* 0x0000002204e8723c */ /* 0x000fe2000004182c */
[----:B------:R-:W3:Y:S01]  /*6920*/  LDSM.16.MT88.4 R44, [R211+0xb000] ;  /* 0x00b00000d32c783b */ /* 0x000ee20000004200 */
[----:B------:R-:W-:Y:S01]  /*6930*/  FMUL.FTZ R63, R63, R13 ;  /* 0x0000000d3f3f7220 */ /* 0x000fe20000410000 */
[----:B------:R-:W-:Y:S01]  /*6940*/  MOV R173, R183 ;  /* 0x000000b700ad7202 */ /* 0x000fe20000000f00 */
[----:B------:R-:W-:-:S02]  /*6950*/  FMUL.FTZ R73, R73, R14 ;  /* 0x0000000e49497220 */ /* 0x000fc40000410000 */
[-C--:B------:R-:W-:Y:S02]  /*6960*/  FMUL.FTZ R76, R76, R14.reuse ;  /* 0x0000000e4c4c7220 */ /* 0x080fe40000410000 */
[C---:B-1----:R-:W-:Y:S01]  /*6970*/  HMMA.16816.F32.BF16 R200, R4.reuse, R28, R56 ;  /* 0x0000001c04c8723c */ /* 0x042fe20000041838 */
[----:B------:R-:W1:Y:S01]  /*6980*/  LDSM.16.MT88.4 R56, [R214+0xb000] ;  /* 0x00b00000d638783b */ /* 0x000e620000004200 */
[----:B------:R-:W-:Y:S02]  /*6990*/  FMUL.FTZ R77, R77, R14 ;  /* 0x0000000e4d4d7220 */ /* 0x000fe40000410000 */
[-C--:B------:R-:W-:Y:S02]  /*69a0*/  FMUL.FTZ R74, R74, R13.reuse ;  /* 0x0000000d4a4a7220 */ /* 0x080fe40000410000 */
[-C--:B------:R-:W-:Y:S02]  /*69b0*/  FMUL.FTZ R75, R75, R13.reuse ;  /* 0x0000000d4b4b7220 */ /* 0x080fe40000410000 */
[-C--:B------:R-:W-:Y:S01]  /*69c0*/  FMUL.FTZ R78, R78, R13.reuse ;  /* 0x0000000d4e4e7220 */ /* 0x080fe20000410000 */
[----:B------:R-:W-:Y:S01]  /*69d0*/  HMMA.16816.F32.BF16 R60, R4, R30, R60 ;  /* 0x0000001e043c723c */ /* 0x000fe2000004183c */
[----:B------:R-:W-:-:S02]  /*69e0*/  FMUL.FTZ R79, R79, R13 ;  /* 0x0000000d4f4f7220 */ /* 0x000fc40000410000 */
[-C--:B------:R-:W-:Y:S02]  /*69f0*/  FMUL.FTZ R88, R88, R14.reuse ;  /* 0x0000000e58587220 */ /* 0x080fe40000410000 */
[-C--:B------:R-:W-:Y:S02]  /*6a00*/  FMUL.FTZ R89, R89, R14.reuse ;  /* 0x0000000e59597220 */ /* 0x080fe40000410000 */
[-C--:B------:R-:W-:Y:S02]  /*6a10*/  FMUL.FTZ R90, R90, R13.reuse ;  /* 0x0000000d5a5a7220 */ /* 0x080fe40000410000 */
[----:B------:R-:W-:Y:S01]  /*6a20*/  FMUL.FTZ R91, R91, R13 ;  /* 0x0000000d5b5b7220 */ /* 0x000fe20000410000 */
[----:B--2---:R-:W-:Y:S01]  /*6a30*/  HMMA.16816.F32.BF16 R72, R4, R24, R72 ;  /* 0x000000180448723c */ /* 0x004fe20000041848 */
[-C--:B------:R-:W-:Y:S02]  /*6a40*/  FMUL.FTZ R92, R92, R14.reuse ;  /* 0x0000000e5c5c7220 */ /* 0x080fe40000410000 */
[----:B------:R-:W-:-:S02]  /*6a50*/  FMUL.FTZ R93, R93, R14 ;  /* 0x0000000e5d5d7220 */ /* 0x000fc40000410000 */
[-C--:B------:R-:W-:Y:S02]  /*6a60*/  FMUL.FTZ R94, R94, R13.reuse ;  /* 0x0000000d5e5e7220 */ /* 0x080fe40000410000 */
[-C--:B------:R-:W-:Y:S01]  /*6a70*/  FMUL.FTZ R95, R95, R13.reuse ;  /* 0x0000000d5f5f7220 */ /* 0x080fe20000410000 */
[C---:B------:R-:W-:Y:S01]  /*6a80*/  HMMA.16816.F32.BF16 R76, R4.reuse, R26, R76 ;  /* 0x0000001a044c723c */ /* 0x040fe2000004184c */
[-C--:B------:R-:W-:Y:S02]  /*6a90*/  FMUL.FTZ R104, R104, R14.reuse ;  /* 0x0000000e68687220 */ /* 0x080fe40000410000 */
[-C--:B------:R-:W-:Y:S02]  /*6aa0*/  FMUL.FTZ R105, R105, R14.reuse ;  /* 0x0000000e69697220 */ /* 0x080fe40000410000 */
[-C--:B------:R-:W-:Y:S02]  /*6ab0*/  FMUL.FTZ R106, R106, R13.reuse ;  /* 0x0000000d6a6a7220 */ /* 0x080fe40000410000 */
[----:B------:R-:W-:Y:S01]  /*6ac0*/  FMUL.FTZ R107, R107, R13 ;  /* 0x0000000d6b6b7220 */ /* 0x000fe20000410000 */
[----:B---3--:R-:W-:Y:S01]  /*6ad0*/  HMMA.16816.F32.BF16 R88, R4, R44, R88 ;  /* 0x0000002c0458723c */ /* 0x008fe20000041858 */
[----:B------:R-:W-:-:S02]  /*6ae0*/  FMUL.FTZ R108, R108, R14 ;  /* 0x0000000e6c6c7220 */ /* 0x000fc40000410000 */
[-C--:B------:R-:W-:Y:S02]  /*6af0*/  FMUL.FTZ R109, R109, R14.reuse ;  /* 0x0000000e6d6d7220 */ /* 0x080fe40000410000 */
[-C--:B------:R-:W-:Y:S02]  /*6b00*/  FMUL.FTZ R120, R120, R14.reuse ;  /* 0x0000000e78787220 */ /* 0x080fe40000410000 */
[-C--:B------:R-:W-:Y:S01]  /*6b10*/  FMUL.FTZ R121, R121, R14.reuse ;  /* 0x0000000e79797220 */ /* 0x080fe20000410000 */
[----:B------:R-:W-:Y:S01]  /*6b20*/  HMMA.16816.F32.BF16 R92, R4, R46, R92 ;  /* 0x0000002e045c723c */ /* 0x000fe2000004185c */
[-C--:B------:R-:W-:Y:S02]  /*6b30*/  FMUL.FTZ R110, R110, R13.reuse ;  /* 0x0000000d6e6e7220 */ /* 0x080fe40000410000 */
[----:B------:R-:W-:Y:S02]  /*6b40*/  FMUL.FTZ R111, R111, R13 ;  /* 0x0000000d6f6f7220 */ /* 0x000fe40000410000 */
[----:B------:R-:W-:-:S02]  /*6b50*/  FMUL.FTZ R124, R124, R14 ;  /* 0x0000000e7c7c7220 */ /* 0x000fc40000410000 */
[----:B------:R-:W-:Y:S01]  /*6b60*/  FMUL.FTZ R125, R125, R14 ;  /* 0x0000000e7d7d7220 */ /* 0x000fe20000410000 */
[C---:B-1----:R-:W-:Y:S01]  /*6b70*/  HMMA.16816.F32.BF16 R104, R4.reuse, R56, R104 ;  /* 0x000000380468723c */ /* 0x042fe20000041868 */
[-C--:B------:R-:W-:Y:S02]  /*6b80*/  FMUL.FTZ R122, R122, R13.reuse ;  /* 0x0000000d7a7a7220 */ /* 0x080fe40000410000 */
[-C--:B------:R-:W-:Y:S02]  /*6b90*/  FMUL.FTZ R123, R123, R13.reuse ;  /* 0x0000000d7b7b7220 */ /* 0x080fe40000410000 */
[-C--:B------:R-:W-:Y:S02]  /*6ba0*/  FMUL.FTZ R126, R126, R13.reuse ;  /* 0x0000000d7e7e7220 */ /* 0x080fe40000410000 */
[----:B------:R-:W-:Y:S01]  /*6bb0*/  FMUL.FTZ R127, R127, R13 ;  /* 0x0000000d7f7f7220 */ /* 0x000fe20000410000 */
[----:B------:R-:W-:Y:S01]  /*6bc0*/  HMMA.16816.F32.BF16 R108, R4, R58, R108 ;  /* 0x0000003a046c723c */ /* 0x000fe2000004186c */
[----:B------:R-:W-:-:S02]  /*6bd0*/  FMUL.FTZ R38, R38, R15 ;  /* 0x0000000f26267220 */ /* 0x000fc40000410000 */
[-C--:B------:R-:W-:Y:S02]  /*6be0*/  FMUL.FTZ R39, R39, R15.reuse ;  /* 0x0000000f27277220 */ /* 0x080fe40000410000 */
[-C--:B------:R-:W-:Y:S02]  /*6bf0*/  FMUL.FTZ R50, R50, R15.reuse ;  /* 0x0000000f32327220 */ /* 0x080fe40000410000 */
[-C--:B------:R-:W-:Y:S01]  /*6c00*/  FMUL.FTZ R51, R51, R15.reuse ;  /* 0x0000000f33337220 */ /* 0x080fe20000410000 */
[----:B------:R-:W-:Y:S01]  /*6c10*/  HMMA.16816.F32.BF16 R120, R4, R40, R120 ;  /* 0x000000280478723c */ /* 0x000fe20000041878 */
[-C--:B------:R-:W-:Y:S02]  /*6c20*/  FMUL.FTZ R54, R54, R15.reuse ;  /* 0x0000000f36367220 */ /* 0x080fe40000410000 */
[-C--:B------:R-:W-:Y:S02]  /*6c30*/  FMUL.FTZ R55, R55, R15.reuse ;  /* 0x0000000f37377220 */ /* 0x080fe40000410000 */
[----:B------:R-:W-:-:S02]  /*6c40*/  FMUL.FTZ R66, R66, R15 ;  /* 0x0000000f42427220 */ /* 0x000fc40000410000 */
[-C--:B------:R-:W-:Y:S01]  /*6c50*/  FMUL.FTZ R67, R67, R15.reuse ;  /* 0x0000000f43437220 */ /* 0x080fe20000410000 */
[----:B------:R-:W-:Y:S01]  /*6c60*/  HMMA.16816.F32.BF16 R192, R4, R42, R124 ;  /* 0x0000002a04c0723c */ /* 0x000fe2000004187c */
[-C--:B------:R-:W-:Y:S02]  /*6c70*/  FMUL.FTZ R70, R70, R15.reuse ;  /* 0x0000000f46467220 */ /* 0x080fe40000410000 */
[-C--:B------:R-:W-:Y:S02]  /*6c80*/  FMUL.FTZ R71, R71, R15.reuse ;  /* 0x0000000f47477220 */ /* 0x080fe40000410000 */
[-C--:B------:R-:W-:Y:S02]  /*6c90*/  FMUL.FTZ R82, R82, R15.reuse ;  /* 0x0000000f52527220 */ /* 0x080fe40000410000 */
[--C-:B------:R-:W-:Y:S01]  /*6ca0*/  FFMA.FTZ R4, R176, c[0x0][0x23c], -R3.reuse ;  /* 0x00008f00b0047a23 */ /* 0x100fe20000010803 */
[----:B------:R-:W-:Y:S01]  /*6cb0*/  MOV R5, R22 ;  /* 0x0000001600057202 */ /* 0x000fe20000000f00 */
[----:B------:R-:W-:Y:S01]  /*6cc0*/  FMUL.FTZ R83, R83, R15 ;  /* 0x0000000f53537220 */ /* 0x000fe20000410000 */
[----:B------:R-:W-:Y:S01]  /*6cd0*/  MOV R6, R172 ;  /* 0x000000ac00067202 */ /* 0x000fe20000000f00 */
[----:B------:R1:W-:Y:S01]  /*6ce0*/  MUFU.EX2 R187, R4 ;  /* 0x0000000400bb7308 */ /* 0x0003e20000000800 */
[-C--:B------:R-:W-:Y:S01]  /*6cf0*/  FMUL.FTZ R84, R84, R16.reuse ;  /* 0x0000001054547220 */ /* 0x080fe20000410000 */
[----:B------:R-:W-:Y:S01]  /*6d00*/  MOV R7, R157 ;  /* 0x0000009d00077202 */ /* 0x000fe20000000f00 */
[----:B------:R-:W-:Y:S01]  /*6d10*/  FMUL.FTZ R85, R85, R16 ;  /* 0x0000001055557220 */ /* 0x000fe20000410000 */
[----:B------:R-:W-:Y:S01]  /*6d20*/  MOV R127, R181 ;  /* 0x000000b5007f7202 */ /* 0x000fe20000000f00 */
        /* <DEDUP_REMOVED lines=10> */
[----:B------:R-:W-:Y:S01]  /*6dd0*/  FMUL.FTZ R99, R99, R15 ;  /* 0x0000000f63637220 */ /* 0x000fe20000410000 */
[----:B------:R-:W2:Y:S01]  /*6de0*/  LDSM.16.MT88.4 R156, [R209+0xa800] ;  /* 0x00a80000d19c783b */ /* 0x000ea20000004200 */
[----:B-1----:R-:W-:-:S02]  /*6df0*/  FFMA.FTZ R4, R133, c[0x0][0x23c], -R3 ;  /* 0x00008f0085047a23 */ /* 0x002fc40000010803 */
[-C--:B------:R-:W-:Y:S01]  /*6e00*/  FMUL.FTZ R100, R100, R16.reuse ;  /* 0x0000001064647220 */ /* 0x080fe20000410000 */
[----:B------:R-:W1:Y:S01]  /*6e10*/  LDSM.16.MT88.4 R48, [R214+0xa800] ;  /* 0x00a80000d630783b */ /* 0x000e620000004200 */
[----:B------:R3:W4:Y:S01]  /*6e20*/  MUFU.EX2 R244, R4 ;  /* 0x0000000400f47308 */ /* 0x0007220000000800 */
[-C--:B------:R-:W-:Y:S01]  /*6e30*/  FMUL.FTZ R101, R101, R16.reuse ;  /* 0x0000001065657220 */ /* 0x080fe20000410000 */
[C---:B------:R-:W-:Y:S01]  /*6e40*/  HMMA.16816.F32.BF16 R52, R8.reuse, R28, R52 ;  /* 0x0000001c0834723c */ /* 0x040fe20000041834 */
[-C--:B------:R-:W-:Y:S02]  /*6e50*/  FMUL.FTZ R102, R102, R15.reuse ;  /* 0x0000000f66667220 */ /* 0x080fe40000410000 */
[-C--:B------:R-:W-:Y:S02]  /*6e60*/  FMUL.FTZ R103, R103, R15.reuse ;  /* 0x0000000f67677220 */ /* 0x080fe40000410000 */
[-C--:B------:R-:W-:Y:S02]  /*6e70*/  FMUL.FTZ R112, R112, R16.reuse ;  /* 0x0000001070707220 */ /* 0x080fe40000410000 */
[----:B------:R-:W-:Y:S01]  /*6e80*/  FMUL.FTZ R113, R113, R16 ;  /* 0x0000001071717220 */ /* 0x000fe20000410000 */
[----:B------:R-:W-:Y:S01]  /*6e90*/  HMMA.16816.F32.BF16 R180, R8, R30, R64 ;  /* 0x0000001e08b4723c */ /* 0x000fe20000041840 */
[-C--:B------:R-:W-:Y:S01]  /*6ea0*/  FMUL.FTZ R114, R114, R15.reuse ;  /* 0x0000000f72727220 */ /* 0x080fe20000410000 */
[----:B------:R-:W5:Y:S01]  /*6eb0*/  LDSM.16.MT88.4 R64, [R213+0xa800] ;  /* 0x00a80000d540783b */ /* 0x000f620000004200 */
[----:B------:R-:W-:-:S02]  /*6ec0*/  FMUL.FTZ R115, R115, R15 ;  /* 0x0000000f73737220 */ /* 0x000fc40000410000 */
[-C--:B------:R-:W-:Y:S02]  /*6ed0*/  FMUL.FTZ R116, R116, R16.reuse ;  /* 0x0000001074747220 */ /* 0x080fe40000410000 */
[--C-:B---3--:R-:W-:Y:S01]  /*6ee0*/  FFMA.FTZ R4, R17, c[0x0][0x23c], -R3.reuse ;  /* 0x00008f0011047a23 */ /* 0x108fe20000010803 */
[C---:B------:R-:W-:Y:S01]  /*6ef0*/  HMMA.16816.F32.BF16 R68, R8.reuse, R24, R68 ;  /* 0x000000180844723c */ /* 0x040fe20000041844 */
[----:B------:R-:W-:Y:S02]  /*6f00*/  FFMA.FTZ R3, R18, c[0x0][0x23c], -R3 ;  /* 0x00008f0012037a23 */ /* 0x000fe40000010803 */
[-C--:B------:R-:W-:Y:S01]  /*6f10*/  FMUL.FTZ R117, R117, R16.reuse ;  /* 0x0000001075757220 */ /* 0x080fe20000410000 */
[----:B------:R-:W-:Y:S01]  /*6f20*/  MUFU.EX2 R245, R4 ;  /* 0x0000000400f57308 */ /* 0x000fe20000000800 */
[-C--:B------:R-:W-:Y:S02]  /*6f30*/  FMUL.FTZ R118, R118, R15.reuse ;  /* 0x0000000f76767220 */ /* 0x080fe40000410000 */
[-C--:B------:R-:W-:Y:S01]  /*6f40*/  FMUL.FTZ R119, R119, R15.reuse ;  /* 0x0000000f77777220 */ /* 0x080fe20000410000 */
[----:B------:R-:W-:Y:S01]  /*6f50*/  HMMA.16816.F32.BF16 R132, R8, R26, R80 ;  /* 0x0000001a0884723c */ /* 0x000fe20000041850 */
[-C--:B------:R-:W-:Y:S01]  /*6f60*/  FMUL.FTZ R128, R128, R16.reuse ;  /* 0x0000001080807220 */ /* 0x080fe20000410000 */
[----:B------:R-:W3:Y:S01]  /*6f70*/  LDSM.16.MT88.4 R80, [R209+0xb800] ;  /* 0x00b80000d150783b */ /* 0x000ee20000004200 */
[----:B------:R-:W-:Y:S01]  /*6f80*/  FMUL.FTZ R129, R129, R16 ;  /* 0x0000001081817220 */ /* 0x000fe20000410000 */
[----:B------:R1:W-:Y:S01]  /*6f90*/  MUFU.EX2 R186, R3 ;  /* 0x0000000300ba7308 */ /* 0x0003e20000000800 */
[----:B------:R-:W-:-:S02]  /*6fa0*/  FMUL.FTZ R130, R130, R15 ;  /* 0x0000000f82827220 */ /* 0x000fc40000410000 */
[----:B------:R-:W-:Y:S01]  /*6fb0*/  FMUL.FTZ R131, R131, R15 ;  /* 0x0000000f83837220 */ /* 0x000fe20000410000 */
[C---:B------:R-:W-:Y:S08]  /*6fc0*/  HMMA.16816.F32.BF16 R84, R8.reuse, R44, R84 ;  /* 0x0000002c0854723c */ /* 0x040ff00000041854 */
[----:B------:R-:W-:Y:S01]  /*6fd0*/  HMMA.16816.F32.BF16 R32, R8, R46, R96 ;  /* 0x0000002e0820723c */ /* 0x000fe20000041860 */
[----:B------:R-:W2:Y:S01]  /*6fe0*/  LDSM.16.MT88.4 R96, [R211+0xb800] ;  /* 0x00b80000d360783b */ /* 0x000ea20000004200 */
[----:B-1----:R-:W-:-:S04]  /*6ff0*/  FFMA.FTZ R3, R177, c[0x0][0x23c], -R2 ;  /* 0x00008f00b1037a23 */ /* 0x002fc80000010802 */
[----:B------:R1:W-:Y:S02]  /*7000*/  MUFU.EX2 R176, R3 ;  /* 0x0000000300b07308 */ /* 0x0003e40000000800 */
[C---:B------:R-:W-:Y:S08]  /*7010*/  HMMA.16816.F32.BF16 R100, R8.reuse, R56, R100 ;  /* 0x000000380864723c */ /* 0x040ff00000041864 */
[----:B------:R-:W-:Y:S01]  /*7020*/  HMMA.16816.F32.BF16 R28, R8, R58, R112 ;  /* 0x0000003a081c723c */ /* 0x000fe20000041870 */
[----:B------:R-:W2:Y:S01]  /*7030*/  LDSM.16.MT88.4 R112, [R214+0xb800] ;  /* 0x00b80000d670783b */ /* 0x000ea20000004200 */
[----:B-1----:R-:W-:-:S06]  /*7040*/  FFMA.FTZ R3, R139, c[0x0][0x23c], -R2 ;  /* 0x00008f008b037a23 */ /* 0x002fcc0000010802 */
[C---:B------:R-:W-:Y:S01]  /*7050*/  HMMA.16816.F32.BF16 R116, R8.reuse, R40, R116 ;  /* 0x000000280874723c */ /* 0x040fe20000041874 */
[----:B------:R1:W1:Y:S07]  /*7060*/  MUFU.EX2 R139, R3 ;  /* 0x00000003008b7308 */ /* 0x00026e0000000800 */
[----:B------:R-:W-:Y:S07]  /*7070*/  HMMA.16816.F32.BF16 R24, R8, R42, R128 ;  /* 0x0000002a0818723c */ /* 0x000fee0000041880 */
[----:B------:R-:W-:-:S02]  /*7080*/  MOV R11, R7 ;  /* 0x00000007000b7202 */ /* 0x000fc40000000f00 */
[----:B------:R-:W-:Y:S01]  /*7090*/  MOV R10, R124 ;  /* 0x0000007c000a7202 */ /* 0x000fe20000000f00 */
[--C-:B-1----:R-:W-:Y:S01]  /*70a0*/  FFMA.FTZ R3, R19, c[0x0][0x23c], -R2.reuse ;  /* 0x00008f0013037a23 */ /* 0x102fe20000010802 */
[----:B----4-:R-:W-:Y:S01]  /*70b0*/  F2FP.BF16.PACK_AB R128, R244, R187 ;  /* 0x000000bbf480723e */ /* 0x010fe200000010ff */
[----:B------:R-:W-:Y:S01]  /*70c0*/  FFMA.FTZ R2, R138, c[0x0][0x23c], -R2 ;  /* 0x00008f008a027a23 */ /* 0x000fe20000010802 */
[----:B------:R-:W-:Y:S01]  /*70d0*/  F2FP.BF16.PACK_AB R129, R139, R176 ;  /* 0x000000b08b81723e */ /* 0x000fe200000010ff */
[----:B------:R1:W-:Y:S01]  /*70e0*/  MUFU.EX2 R177, R3 ;  /* 0x0000000300b17308 */ /* 0x0003e20000000800 */
[----:B------:R-:W-:-:S07]  /*70f0*/  F2FP.BF16.PACK_AB R130, R186, R245 ;  /* 0x000000f5ba82723e */ /* 0x000fce00000010ff */
[----:B------:R4:W2:Y:S01]  /*7100*/  MUFU.EX2 R138, R2 ;  /* 0x00000002008a7308 */ /* 0x0008a20000000800 */
[----:B-1----:R-:W-:-:S05]  /*7110*/  MOV R3, R126 ;  /* 0x0000007e00037202 */ /* 0x002fca0000000f00 */
[----:B------:R-:W-:Y:S02]  /*7120*/  FFMA.FTZ R3, R250, R15, R3 ;  /* 0x0000000ffa037223 */ /* 0x000fe40000010003 */
[--C-:B----4-:R-:W-:Y:S01]  /*7130*/  FFMA.FTZ R2, R178, c[0x0][0x23c], -R0.reuse ;  /* 0x00008f00b2027a23 */ /* 0x110fe20000010800 */
[----:B------:R-:W-:Y:S01]  /*7140*/  MOV R178, R23 ;  /* 0x0000001700b27202 */ /* 0x000fe20000000f00 */
[----:B------:R-:W-:Y:S01]  /*7150*/  FADD.FTZ R3, R11, R3 ;  /* 0x000000030b037221 */ /* 0x000fe20000010000 */
[----:B--2---:R-:W-:Y:S01]  /*7160*/  F2FP.BF16.PACK_AB R131, R138, R177 ;  /* 0x000000b18a83723e */ /* 0x004fe200000010ff */
[----:B------:R1:W-:Y:S06]  /*7170*/  MUFU.EX2 R23, R2 ;  /* 0x0000000200177308 */ /* 0x0003ec0000000800 */
[C---:B------:R-:W-:Y:S08]  /*7180*/  HMMA.16816.F32.BF16 R144, R128.reuse, R156, R144 ;  /* 0x0000009c8090723c */ /* 0x040ff00000041890 */
[----:B------:R-:W-:Y:S01]  /*7190*/  HMMA.16816.F32.BF16 R36, R128, R48, R36 ;  /* 0x000000308024723c */ /* 0x000fe20000041824 */
[----:B-1----:R-:W-:Y:S01]  /*71a0*/  FFMA.FTZ R2, R142, c[0x0][0x23c], -R0 ;  /* 0x00008f008e027a23 */ /* 0x002fe20000010800 */
[----:B------:R-:W-:-:S03]  /*71b0*/  MOV R142, R136 ;  /* 0x00000088008e7202 */ /* 0x000fc60000000f00 */
[----:B------:R1:W2:Y:S03]  /*71c0*/  MUFU.EX2 R136, R2 ;  /* 0x0000000200887308 */ /* 0x0002a60000000800 */
[C---:B-----5:R-:W-:Y:S08]  /*71d0*/  HMMA.16816.F32.BF16 R52, R128.reuse, R64, R52 ;  /* 0x000000408034723c */ /* 0x060ff00000041834 */
[----:B---3--:R-:W-:Y:S01]  /*71e0*/  HMMA.16816.F32.BF16 R68, R128, R80, R68 ;  /* 0x000000508044723c */ /* 0x008fe20000041844 */
[--C-:B-1----:R-:W-:Y:S01]  /*71f0*/  FFMA.FTZ R2, R140, c[0x0][0x23c], -R0.reuse ;  /* 0x00008f008c027a23 */ /* 0x102fe20000010800 */
[----:B------:R-:W-:Y:S01]  /*7200*/  MOV R140, R175 ;  /* 0x000000af008c7202 */ /* 0x000fe20000000f00 */
[----:B------:R-:W-:Y:S01]  /*7210*/  FFMA.FTZ R0, R141, c[0x0][0x23c], -R0 ;  /* 0x00008f008d007a23 */ /* 0x000fe20000010800 */
[----:B------:R-:W-:-:S04]  /*7220*/  MOV R175, R137 ;  /* 0x0000008900af7202 */ /* 0x000fc80000000f00 */
[C---:B------:R-:W-:Y:S01]  /*7230*/  HMMA.16816.F32.BF16 R84, R128.reuse, R96, R84 ;  /* 0x000000608054723c */ /* 0x040fe20000041854 */
[----:B------:R1:W-:Y:S01]  /*7240*/  MUFU.EX2 R137, R2 ;  /* 0x0000000200897308 */ /* 0x0003e20000000800 */
[----:B------:R-:W-:Y:S02]  /*7250*/  MOV R141, R127 ;  /* 0x0000007f008d7202 */ /* 0x000fe40000000f00 */
[----:B------:R-:W-:Y:S02]  /*7260*/  MOV R127, R174 ;  /* 0x000000ae007f7202 */ /* 0x000fe40000000f00 */
[----:B--2---:R-:W-:Y:S02]  /*7270*/  F2FP.BF16.PACK_AB R124, R136, R23 ;  /* 0x00000017887c723e */ /* 0x004fe400000010ff */
[----:B------:R-:W-:Y:S01]  /*7280*/  HMMA.16816.F32.BF16 R100, R128, R112, R100 ;  /* 0x000000708064723c */ /* 0x000fe20000041864 */
[----:B------:R2:W3:Y:S01]  /*7290*/  MUFU.EX2 R22, R0 ;  /* 0x0000000000167308 */ /* 0x0004e20000000800 */
[--C-:B-1----:R-:W-:Y:S01]  /*72a0*/  FFMA.FTZ R2, R184, c[0x0][0x23c], -R12.reuse ;  /* 0x00008f00b8027a23 */ /* 0x102fe2000001080c */
[----:B------:R-:W-:Y:S01]  /*72b0*/  MOV R184, R6 ;  /* 0x0000000600b87202 */ /* 0x000fe20000000f00 */
[----:B--2---:R-:W-:Y:S01]  /*72c0*/  FFMA.FTZ R0, R179, c[0x0][0x23c], -R12 ;  /* 0x00008f00b3007a23 */ /* 0x004fe2000001080c */
[----:B------:R-:W-:-:S02]  /*72d0*/  MOV R179, R173 ;  /* 0x000000ad00b37202 */ /* 0x000fc40000000f00 */
[----:B---3--:R-:W-:Y:S02]  /*72e0*/  F2FP.BF16.PACK_AB R126, R22, R137 ;  /* 0x00000089167e723e */ /* 0x008fe400000010ff */
[----:B------:R1:W-:Y:S02]  /*72f0*/  MUFU.EX2 R19, R0 ;  /* 0x0000000000137308 */ /* 0x0003e40000000800 */
[----:B-1----:R-:W-:Y:S01]  /*7300*/  FFMA.FTZ R0, R143, c[0x0][0x23c], -R12 ;  /* 0x00008f008f007a23 */ /* 0x002fe2000001080c */
[----:B------:R-:W-:Y:S02]  /*7310*/  MOV R143, R175 ;  /* 0x000000af008f7202 */ /* 0x000fe40000000f00 */
[----:B------:R-:W1:Y:S03]  /*7320*/  LDSM.16.MT88.4 R172, [R211+0xa800] ;  /* 0x00a80000d3ac783b */ /* 0x000e660000004200 */
[----:B------:R2:W3:Y:S01]  /*7330*/  MUFU.EX2 R18, R0 ;  /* 0x0000000000127308 */ /* 0x0004e20000000800 */
[----:B------:R-:W-:-:S04]  /*7340*/  FADD.FTZ R3, R143, R3 ;  /* 0x000000038f037221 */ /* 0x000fc80000010000 */
[----:B------:R-:W-:-:S04]  /*7350*/  FADD.FTZ R3, R142, R3 ;  /* 0x000000038e037221 */ /* 0x000fc80000010000 */
[----:B------:R-:W-:-:S04]  /*7360*/  FADD.FTZ R3, R176, R3 ;  /* 0x00000003b0037221 */ /* 0x000fc80000010000 */
[----:B------:R-:W-:Y:S02]  /*7370*/  FADD.FTZ R3, R139, R3 ;  /* 0x000000038b037221 */ /* 0x000fe40000010000 */
[----:B--2---:R-:W-:Y:S01]  /*7380*/  FFMA.FTZ R0, R185, c[0x0][0x23c], -R12 ;  /* 0x00008f00b9007a23 */ /* 0x004fe2000001080c */
[----:B------:R-:W-:Y:S01]  /*7390*/  MOV R185, R5 ;  /* 0x0000000500b97202 */ /* 0x000fe20000000f00 */
[----:B------:R2:W-:Y:S01]  /*73a0*/  MUFU.EX2 R12, R2 ;  /* 0x00000002000c7308 */ /* 0x0005e20000000800 */
[----:B------:R-:W4:Y:S01]  /*73b0*/  LDSM.16.MT88.4 R4, [R213+0xb800] ;  /* 0x00b80000d504783b */ /* 0x000f220000004200 */
[----:B------:R-:W-:-:S04]  /*73c0*/  FADD.FTZ R3, R177, R3 ;  /* 0x00000003b1037221 */ /* 0x000fc80000010000 */
[----:B------:R-:W-:Y:S02]  /*73d0*/  FADD.FTZ R250, R138, R3 ;  /* 0x000000038afa7221 */ /* 0x000fe40000010000 */
[----:B------:R5:W3:Y:S01]  /*73e0*/  MUFU.EX2 R17, R0 ;  /* 0x0000000000117308 */ /* 0x000ae20000000800 */
[----:B--2---:R-:W-:-:S05]  /*73f0*/  MOV R2, R127 ;  /* 0x0000007f00027202 */ /* 0x004fca0000000f00 */
[----:B------:R-:W-:Y:S01]  /*7400*/  FFMA.FTZ R8, R251, R16, R2 ;  /* 0x00000010fb087223 */ /* 0x000fe20000010002 */
[----:B-1----:R-:W-:Y:S01]  /*7410*/  HMMA.16816.F32.BF16 R160, R128, R172, R160 ;  /* 0x000000ac80a0723c */ /* 0x002fe200000418a0 */
[----:B-----5:R-:W-:Y:S02]  /*7420*/  MOV R0, R125 ;  /* 0x0000007d00007202 */ /* 0x020fe40000000f00 */
[----:B---3--:R-:W-:Y:S02]  /*7430*/  F2FP.BF16.PACK_AB R125, R18, R19 ;  /* 0x00000013127d723e */ /* 0x008fe400000010ff */
[----:B------:R-:W-:Y:S01]  /*7440*/  F2FP.BF16.PACK_AB R127, R12, R17 ;  /* 0x000000110c7f723e */ /* 0x000fe200000010ff */
[----:B------:R-:W-:Y:S02]  /*7450*/  FFMA.FTZ R2, R249, R14, R0 ;  /* 0x0000000ef9027223 */ /* 0x000fe40000010000 */
[----:B------:R-:W-:Y:S02]  /*7460*/  FFMA.FTZ R0, R248, R13, R246 ;  /* 0x0000000df8007223 */ /* 0x000fe400000100f6 */
[----:B------:R-:W-:-:S02]  /*7470*/  FADD.FTZ R2, R184, R2 ;  /* 0x00000002b8027221 */ /* 0x000fc40000010000 */
[----:B------:R-:W-:Y:S01]  /*7480*/  FADD.FTZ R0, R247, R0 ;  /* 0x00000000f7007221 */ /* 0x000fe20000010000 */
[C---:B------:R-:W-:Y:S01]  /*7490*/  HMMA.16816.F32.BF16 R148, R124.reuse, R156, R148 ;  /* 0x0000009c7c94723c */ /* 0x040fe20000041894 */
[----:B------:R-:W-:Y:S02]  /*74a0*/  FADD.FTZ R2, R179, R2 ;  /* 0x00000002b3027221 */ /* 0x000fe40000010000 */
[----:B------:R-:W-:Y:S02]  /*74b0*/  FADD.FTZ R0, R141, R0 ;  /* 0x000000008d007221 */ /* 0x000fe40000010000 */
[----:B------:R-:W-:Y:S02]  /*74c0*/  FADD.FTZ R2, R178, R2 ;  /* 0x00000002b2027221 */ /* 0x000fe40000010000 */
[----:B------:R-:W-:Y:S01]  /*74d0*/  FADD.FTZ R0, R252, R0 ;  /* 0x00000000fc007221 */ /* 0x000fe20000010000 */
[----:B----4-:R-:W-:Y:S01]  /*74e0*/  HMMA.16816.F32.BF16 R120, R124, R4, R120 ;  /* 0x000000047c78723c */ /* 0x010fe20000041878 */
[----:B------:R-:W-:-:S02]  /*74f0*/  FADD.FTZ R2, R23, R2 ;  /* 0x0000000217027221 */ /* 0x000fc40000010000 */
[----:B------:R-:W-:Y:S02]  /*7500*/  FADD.FTZ R0, R19, R0 ;  /* 0x0000000013007221 */ /* 0x000fe40000010000 */
[----:B------:R-:W-:Y:S01]  /*7510*/  FADD.FTZ R2, R136, R2 ;  /* 0x0000000288027221 */ /* 0x000fe20000010000 */
[----:B------:R-:W-:Y:S01]  /*7520*/  MOV R136, R207 ;  /* 0x000000cf00887202 */ /* 0x000fe20000000f00 */
[----:B------:R-:W-:Y:S01]  /*7530*/  FADD.FTZ R0, R18, R0 ;  /* 0x0000000012007221 */ /* 0x000fe20000010000 */
[----:B------:R-:W-:Y:S01]  /*7540*/  HMMA.16816.F32.BF16 R116, R128, R4, R116 ;  /* 0x000000048074723c */ /* 0x000fe20000041874 */
[----:B------:R-:W-:Y:S01]  /*7550*/  FADD.FTZ R2, R137, R2 ;  /* 0x0000000289027221 */ /* 0x000fe20000010000 */
[----:B------:R-:W-:Y:S01]  /*7560*/  MOV R137, R204 ;  /* 0x000000cc00897202 */ /* 0x000fe20000000f00 */
[----:B------:R-:W-:Y:S02]  /*7570*/  FADD.FTZ R0, R17, R0 ;  /* 0x0000000011007221 */ /* 0x000fe40000010000 */
[----:B------:R-:W-:-:S02]  /*7580*/  FADD.FTZ R249, R22, R2 ;  /* 0x0000000216f97221 */ /* 0x000fc40000010000 */
[----:B------:R-:W-:Y:S01]  /*7590*/  FADD.FTZ R4, R10, R8 ;  /* 0x000000080a047221 */ /* 0x000fe20000010000 */
[----:B------:R-:W-:Y:S01]  /*75a0*/  HMMA.16816.F32.BF16 R152, R124, R158, R152 ;  /* 0x0000009e7c98723c */ /* 0x000fe20000041898 */
[----:B------:R-:W-:Y:S02]  /*75b0*/  FADD.FTZ R248, R12, R0 ;  /* 0x000000000cf87221 */ /* 0x000fe40000010000 */
[----:B------:R-:W-:-:S04]  /*75c0*/  FADD.FTZ R4, R185, R4 ;  /* 0x00000004b9047221 */ /* 0x000fc80000010000 */
[----:B------:R-:W-:Y:S01]  /*75d0*/  FADD.FTZ R4, R140, R4 ;  /* 0x000000048c047221 */ /* 0x000fe20000010000 */
[----:B------:R-:W-:Y:S03]  /*75e0*/  HMMA.16816.F32.BF16 R164, R124, R172, R164 ;  /* 0x000000ac7ca4723c */ /* 0x000fe600000418a4 */
[----:B------:R-:W-:-:S04]  /*75f0*/  FADD.FTZ R4, R187, R4 ;  /* 0x00000004bb047221 */ /* 0x000fc80000010000 */
[----:B------:R-:W-:Y:S01]  /*7600*/  FADD.FTZ R4, R244, R4 ;  /* 0x00000004f4047221 */ /* 0x000fe20000010000 */
[----:B------:R-:W-:Y:S03]  /*7610*/  HMMA.16816.F32.BF16 R168, R124, R174, R168 ;  /* 0x000000ae7ca8723c */ /* 0x000fe600000418a8 */
        /* <DEDUP_REMOVED lines=17> */
[----:B------:R-:W-:Y:S01]  /*7730*/  MOV R135, R206 ;  /* 0x000000ce00877202 */ /* 0x000fe20000000f00 */
[----:B------:R-:W-:Y:S01]  /*7740*/  HMMA.16816.F32.BF16 R96, R128, R98, R32 ;  /* 0x000000628060723c */ /* 0x000fe20000041820 */
[----:B------:R-:W-:-:S07]  /*7750*/  MOV R134, R205 ;  /* 0x000000cd00867202 */ /* 0x000fce0000000f00 */
[----:B------:R-:W-:Y:S08]  /*7760*/  HMMA.16816.F32.BF16 R112, R128, R114, R28 ;  /* 0x000000728070723c */ /* 0x000ff0000004181c */
[-C--:B------:R-:W-:Y:S08]  /*7770*/  HMMA.16816.F32.BF16 R124, R124, R6.reuse, R192 ;  /* 0x000000067c7c723c */ /* 0x080ff000000418c0 */
[----:B------:R-:W-:Y:S01]  /*7780*/  HMMA.16816.F32.BF16 R128, R128, R6, R24 ;  /* 0x000000068080723c */ /* 0x000fe20000041818 */
[----:B------:R-:W-:Y:S07]  /*7790*/  @!P0 BRA `(.L_x_1049) ;  /* 0x0000815000008947 */ /* 0x000fee0003800000 */
[----:B------:R-:W2:Y:S01]  /*77a0*/  LDL.64 R140, [R1+0x30] ;  /* 0x00003000018c7983 */ /* 0x000ea20000100a00 */
[----:B------:R-:W-:Y:S01]  /*77b0*/  UIADD3 UR4, UR8, -0x2, URZ ;  /* 0xfffffffe08047890 */ /* 0x000fe2000fffe03f */
[----:B------:R-:W-:-:S04]  /*77c0*/  DEPBAR.LE SB0, 0x0 ;  /* 0x000080000000791a */ /* 0x000fc80000000000 */
[----:B------:R-:W-:Y:S01]  /*77d0*/  UMOV UR14, 0x6 ;  /* 0x00000006000e7882 */ /* 0x000fe20000000000 */
[----:B------:R-:W-:Y:S01]  /*77e0*/  IMAD.U32 R0, RZ, RZ, UR4 ;  /* 0x00000004ff007e24 */ /* 0x000fe2000f8e00ff */
[----:B------:R-:W-:Y:S02]  /*77f0*/  ULDC.64 UR4, c[0x0][0x1a0] ;  /* 0x0000680000047ab9 */ /* 0x000fe40000000a00 */
[----:B------:R-:W-:Y:S02]  /*7800*/  USHF.L.U32 UR10, UR4, 0x6, URZ ;  /* 0x00000006040a7899 */ /* 0x000fe4000800063f */
[----:B------:R-:W-:Y:S02]  /*7810*/  USHF.L.U64.HI UR14, UR4, UR14, UR5 ;  /* 0x0000000e040e7299 */ /* 0x000fe40008010205 */
[----:B------:R-:W-:Y:S02]  /*7820*/  UIADD3 UR20, UR8, -0x3, URZ ;  /* 0xfffffffd08147890 */ /* 0x000fe4000fffe03f */
[----:B------:R-:W-:-:S02]  /*7830*/  IMAD.U32 R238, RZ, RZ, UR10 ;  /* 0x0000000affee7e24 */ /* 0x000fc4000f8e00ff */
[----:B------:R-:W-:Y:S01]  /*7840*/  UISETP.GT.AND UP0, UPT, UR20, UR9, UPT ;  /* 0x000000091400728c */ /* 0x000fe2000bf04270 */
[----:B------:R-:W-:Y:S01]  /*7850*/  BAR.SYNC.DEFER_BLOCKING 0x0 ;  /* 0x0000000000007b1d */ /* 0x000fe20000010000 */
[----:B--2---:R-:W-:-:S04]  /*7860*/  IMAD.MOV.U32 R2, RZ, RZ, R140 ;  /* 0x000000ffff027224 */ /* 0x004fc800078e008c */
[----:B------:R-:W-:Y:S02]  /*7870*/  IMAD R0, R0, UR17, R2 ;  /* 0x0000001100007c24 */ /* 0x000fe4000f8e0202 */
[----:B------:R-:W-:-:S03]  /*7880*/  IMAD.U32 R2, RZ, RZ, UR14 ;  /* 0x0000000eff027e24 */ /* 0x000fc6000f8e00ff */
[----:B------:R-:W-:-:S04]  /*7890*/  LEA R0, R0, c[0x0][0x170], 0x1 ;  /* 0x00005c0000007a11 */ /* 0x000fc800078e08ff */
[----:B------:R-:W-:Y:S02]  /*78a0*/  IADD3 R232, P2, R0, -UR10, RZ ;  /* 0x8000000a00e87c10 */ /* 0x000fe4000ff5e0ff */
[----:B------:R-:W-:Y:S02]  /*78b0*/  IADD3 R234, P1, P0, -R238, UR17, R0 ;  /* 0x00000011eeea7c10 */ /* 0x000fe4000f83e100 */
[----:B------:R-:W-:Y:S02]  /*78c0*/  IADD3.X R233, R21, ~UR14, RZ, P2, !PT ;  /* 0x8000000e15e97c10 */ /* 0x000fe400097fe4ff */
[----:B------:R-:W-:Y:S02]  /*78d0*/  IADD3.X R235, ~R2, UR13, R21, P1, P0 ;  /* 0x0000000d02eb7c10 */ /* 0x000fe40008fe0515 */
[----:B------:R-:W-:Y:S01]  /*78e0*/  PLOP3.LUT P0, PT, PT, PT, UP0, 0x80, 0x0 ;  /* 0x000000000000781c */ /* 0x000fe20003f0f008 */
[----:B------:R-:W-:Y:S01]  /*78f0*/  @!PT LDS RZ, [RZ] ;  /* 0x00000000fffff984 */ /* 0x000fe20000000800 */
[----:B------:R-:W-:Y:S01]  /*7900*/  @!PT LDS RZ, [RZ] ;  /* 0x00000000fffff984 */ /* 0x000fe20000000800 */
[----:B------:R-:W-:Y:S01]  /*7910*/  @!PT LDS RZ, [RZ] ;  /* 0x00000000fffff984 */ /* 0x000fe20000000800 */
[----:B------:R1:W-:Y:S04]  /*7920*/  LDGSTS.E.BYPASS.LTC128B.128 [R223+0xa000], [R232.64] ;  /* 0x0a000000e8df7fae */ /* 0x0003e8000b901d52 */
[----:B------:R1:W-:Y:S04]  /*7930*/  LDGSTS.E.BYPASS.LTC128B.128 [R223+0xb000], [R232.64+0x80] ;  /* 0x0b000080e8df7fae */ /* 0x0003e8000b901d52 */
[----:B------:R1:W-:Y:S04]  /*7940*/  LDGSTS.E.BYPASS.LTC128B.128 [R223+0xa800], [R234.64] ;  /* 0x0a800000eadf7fae */ /* 0x0003e8000b901d52 */
[----:B------:R1:W-:Y:S04]  /*7950*/  LDGSTS.E.BYPASS.LTC128B.128 [R223+0xb800], [R234.64+0x80] ;  /* 0x0b800080eadf7fae */ /* 0x0003e8000b901d52 */
[----:B------:R-:W-:Y:S04]  /*7960*/  LDSM.16.M88.4 R20, [R208+0x8000] ;  /* 0x00800000d014783b */ /* 0x000fe80000000200 */
[----:B------:R-:W2:Y:S04]  /*7970*/  LDSM.16.M88.4 R8, [R210+0x2000] ;  /* 0x00200000d208783b */ /* 0x000ea80000000200 */
[----:B------:R-:W3:Y:S04]  /*7980*/  LDSM.16.M88.4 R16, [R208+0x8800] ;  /* 0x00880000d010783b */ /* 0x000ee80000000200 */
[----:B------:R-:W4:Y:S04]  /*7990*/  LDSM.16.M88.4 R12, [R210] ;  /* 0x00000000d20c783b */ /* 0x000f280000000200 */
[----:B------:R-:W-:Y:S04]  /*79a0*/  LDSM.16.M88.4 R28, [R219] ;  /* 0x00000000db1c783b */ /* 0x000fe80000000200 */
[----:B------:R-:W5:Y:S04]  /*79b0*/  LDSM.16.M88.4 R4, [R212+0x2000] ;  /* 0x00200000d404783b */ /* 0x000f680000000200 */
[----:B------:R-:W1:Y:S04]  /*79c0*/  LDSM.16.M88.4 R24, [R222] ;  /* 0x00000000de18783b */ /* 0x000e680000000200 */
[----:B------:R-:W0:Y:S01]  /*79d0*/  LDGDEPBAR ;  /* 0x00000000000079af */ /* 0x000e220000000000 */
[C---:B--2---:R-:W-:Y:S08]  /*79e0*/  HMMA.16816.F32.BF16 R176, R8.reuse, R20, RZ ;  /* 0x0000001408b0723c */ /* 0x044ff000000418ff */
[C---:B---3--:R-:W-:Y:S08]  /*79f0*/  HMMA.16816.F32.BF16 R136, R8.reuse, R16, RZ ;  /* 0x000000100888723c */ /* 0x048ff000000418ff */
[C---:B------:R-:W-:Y:S08]  /*7a00*/  HMMA.16816.F32.BF16 R140, R8.reuse, R22, RZ ;  /* 0x00000016088c723c */ /* 0x040ff000000418ff */
[----:B------:R-:W-:Y:S01]  /*7a10*/  HMMA.16816.F32.BF16 R32, R8, R18, RZ ;  /* 0x000000120820723c */ /* 0x000fe200000418ff */
[----:B------:R-:W2:Y:S07]  /*7a20*/  LDSM.16.M88.4 R8, [R212] ;  /* 0x00000000d408783b */ /* 0x000eae0000000200 */
[C---:B----4-:R-:W-:Y:S08]  /*7a30*/  HMMA.16816.F32.BF16 R184, R12.reuse, R20, RZ ;  /* 0x000000140cb8723c */ /* 0x050ff000000418ff */
[----:B------:R-:W-:Y:S08]  /*7a40*/  HMMA.16816.F32.BF16 R196, R12, R22, RZ ;  /* 0x000000160cc4723c */ /* 0x000ff000000418ff */
[----:B-----5:R-:W-:Y:S08]  /*7a50*/  HMMA.16816.F32.BF16 R192, R4, R28, R176 ;  /* 0x0000001c04c0723c */ /* 0x020ff000000418b0 */
[C---:B------:R-:W-:Y:S08]  /*7a60*/  HMMA.16816.F32.BF16 R180, R12.reuse, R16, RZ ;  /* 0x000000100cb4723c */ /* 0x040ff000000418ff */
[----:B------:R-:W-:Y:S01]  /*7a70*/  HMMA.16816.F32.BF16 R132, R12, R18, RZ ;  /* 0x000000120c84723c */ /* 0x000fe200000418ff */
[----:B------:R-:W-:Y:S04]  /*7a80*/  LDSM.16.M88.4 R16, [R216+0x8000] ;  /* 0x00800000d810783b */ /* 0x000fe80000000200 */
[----:B------:R-:W-:Y:S03]  /*7a90*/  LDSM.16.M88.4 R12, [R216+0x8800] ;  /* 0x00880000d80c783b */ /* 0x000fe60000000200 */
[C---:B-1----:R-:W-:Y:S08]  /*7aa0*/  HMMA.16816.F32.BF16 R176, R4.reuse, R24, R136 ;  /* 0x0000001804b0723c */ /* 0x042ff00000041888 */
[C---:B------:R-:W-:Y:S08]  /*7ab0*/  HMMA.16816.F32.BF16 R188, R4.reuse, R30, R140 ;  /* 0x0000001e04bc723c */ /* 0x040ff0000004188c */
[----:B------:R-:W-:Y:S01]  /*7ac0*/  HMMA.16816.F32.BF16 R20, R4, R26, R32 ;  /* 0x0000001a0414723c */ /* 0x000fe20000041820 */
[----:B------:R-:W1:Y:S07]  /*7ad0*/  LDSM.16.M88.4 R4, [R218+0x2000] ;  /* 0x00200000da04783b */ /* 0x000e6e0000000200 */
[C---:B--2---:R-:W-:Y:S08]  /*7ae0*/  HMMA.16816.F32.BF16 R200, R8.reuse, R28, R184 ;  /* 0x0000001c08c8723c */ /* 0x044ff000000418b8 */
[C---:B------:R-:W-:Y:S08]  /*7af0*/  HMMA.16816.F32.BF16 R180, R8.reuse, R24, R180 ;  /* 0x0000001808b4723c */ /* 0x040ff000000418b4 */
[C---:B------:R-:W-:Y:S01]  /*7b00*/  HMMA.16816.F32.BF16 R140, R8.reuse, R30, R196 ;  /* 0x0000001e088c723c */ /* 0x040fe200000418c4 */
[----:B------:R-:W-:Y:S07]  /*7b10*/  LDSM.16.M88.4 R28, [R215] ;  /* 0x00000000d71c783b */ /* 0x000fee0000000200 */
[----:B------:R-:W-:Y:S01]  /*7b20*/  HMMA.16816.F32.BF16 R32, R8, R26, R132 ;  /* 0x0000001a0820723c */ /* 0x000fe20000041884 */
[----:B------:R-:W2:Y:S07]  /*7b30*/  LDSM.16.M88.4 R8, [R218] ;  /* 0x00000000da08783b */ /* 0x000eae0000000200 */
[C---:B-1----:R-:W-:Y:S08]  /*7b40*/  HMMA.16816.F32.BF16 R136, R4.reuse, R16, R192 ;  /* 0x000000100488723c */ /* 0x042ff000000418c0 */
[C---:B------:R-:W-:Y:S08]  /*7b50*/  HMMA.16816.F32.BF16 R184, R4.reuse, R12, R176 ;  /* 0x0000000c04b8723c */ /* 0x040ff000000418b0 */
[C---:B------:R-:W-:Y:S08]  /*7b60*/  HMMA.16816.F32.BF16 R132, R4.reuse, R18, R188 ;  /* 0x000000120484723c */ /* 0x040ff000000418bc */
[----:B------:R-:W-:Y:S01]  /*7b70*/  HMMA.16816.F32.BF16 R24, R4, R14, R20 ;  /* 0x0000000e0418723c */ /* 0x000fe20000041814 */
[----:B------:R-:W1:Y:S04]  /*7b80*/  LDSM.16.M88.4 R4, [R217+0x2000] ;  /* 0x00200000d904783b */ /* 0x000e680000000200 */
[----:B------:R-:W3:Y:S03]  /*7b90*/  LDSM.16.M88.4 R20, [R215+0x800] ;  /* 0x00080000d714783b */ /* 0x000ee60000000200 */
[C---:B--2---:R-:W-:Y:S08]  /*7ba0*/  HMMA.16816.F32.BF16 R192, R8.reuse, R18, R140 ;  /* 0x0000001208c0723c */ /* 0x044ff0000004188c */
[C---:B------:R-:W-:Y:S08]  /*7bb0*/  HMMA.16816.F32.BF16 R188, R8.reuse, R12, R180 ;  /* 0x0000000c08bc723c */ /* 0x040ff000000418b4 */
[C---:B------:R-:W-:Y:S01]  /*7bc0*/  HMMA.16816.F32.BF16 R200, R8.reuse, R16, R200 ;  /* 0x0000001008c8723c */ /* 0x040fe200000418c8 */
[----:B------:R-:W-:Y:S07]  /*7bd0*/  LDSM.16.M88.4 R16, [R208+0x9000] ;  /* 0x00900000d010783b */ /* 0x000fee0000000200 */
[----:B------:R-:W-:Y:S01]  /*7be0*/  HMMA.16816.F32.BF16 R180, R8, R14, R32 ;  /* 0x0000000e08b4723c */ /* 0x000fe20000041820 */
[----:B------:R-:W2:Y:S04]  /*7bf0*/  LDSM.16.M88.4 R8, [R217] ;  /* 0x00000000d908783b */ /* 0x000ea80000000200 */
[----:B------:R-:W-:Y:S03]  /*7c00*/  LDSM.16.M88.4 R12, [R210+0x4000] ;  /* 0x00400000d20c783b */ /* 0x000fe60000000200 */
[C---:B-1----:R-:W-:Y:S08]  /*7c10*/  HMMA.16816.F32.BF16 R176, R4.reuse, R28, R136 ;  /* 0x0000001c04b0723c */ /* 0x042ff00000041888 */
[C---:B------:R-:W-:Y:S08]  /*7c20*/  HMMA.16816.F32.BF16 R140, R4.reuse, R30, R132 ;  /* 0x0000001e048c723c */ /* 0x040ff00000041884 */
[C---:B---3--:R-:W-:Y:S08]  /*7c30*/  HMMA.16816.F32.BF16 R136, R4.reuse, R20, R184 ;  /* 0x000000140488723c */ /* 0x048ff000000418b8 */
[-C--:B------:R-:W-:Y:S01]  /*7c40*/  HMMA.16816.F32.BF16 R132, R4, R22.reuse, R24 ;  /* 0x000000160484723c */ /* 0x080fe20000041818 */
[----:B------:R-:W1:Y:S04]  /*7c50*/  LDSM.16.M88.4 R4, [R210+0x6000] ;  /* 0x00600000d204783b */ /* 0x000e680000000200 */
[----:B------:R-:W3:Y:S03]  /*7c60*/  LDSM.16.M88.4 R24, [R208+0x9800] ;  /* 0x00980000d018783b */ /* 0x000ee60000000200 */
[C---:B--2---:R-:W-:Y:S08]  /*7c70*/  HMMA.16816.F32.BF16 R184, R8.reuse, R22, R180 ;  /* 0x0000001608b8723c */ /* 0x044ff000000418b4 */
[C---:B------:R-:W-:Y:S01]  /*7c80*/  HMMA.16816.F32.BF16 R188, R8.reuse, R20, R188 ;  /* 0x0000001408bc723c */ /* 0x040fe200000418bc */
[----:B------:R-:W-:Y:S07]  /*7c90*/  LDSM.16.M88.4 R20, [R221] ;  /* 0x00000000dd14783b */ /* 0x000fee0000000200 */
[C---:B------:R-:W-:Y:S08]  /*7ca0*/  HMMA.16816.F32.BF16 R32, R8.reuse, R28, R200 ;  /* 0x0000001c0820723c */ /* 0x040ff000000418c8 */
[----:B------:R-:W-:Y:S01]  /*7cb0*/  HMMA.16816.F32.BF16 R192, R8, R30, R192 ;  /* 0x0000001e08c0723c */ /* 0x000fe200000418c0 */
[----:B------:R-:W-:Y:S04]  /*7cc0*/  LDSM.16.M88.4 R28, [R220] ;  /* 0x00000000dc1c783b */ /* 0x000fe80000000200 */
[----:B------:R-:W2:Y:S03]  /*7cd0*/  LDSM.16.M88.4 R8, [R212+0x4000] ;  /* 0x00400000d408783b */ /* 0x000ea60000000200 */
[C---:B-1----:R-:W-:Y:S08]  /*7ce0*/  HMMA.16816.F32.BF16 R180, R4.reuse, R16, R176 ;  /* 0x0000001004b4723c */ /* 0x042ff000000418b0 */
[C---:B------:R-:W-:Y:S08]  /*7cf0*/  HMMA.16816.F32.BF16 R176, R4.reuse, R18, R140 ;  /* 0x0000001204b0723c */ /* 0x040ff0000004188c */
[C---:B---3--:R-:W-:Y:S08]  /*7d00*/  HMMA.16816.F32.BF16 R136, R4.reuse, R24, R136 ;  /* 0x000000180488723c */ /* 0x048ff00000041888 */
[----:B------:R-:W-:Y:S01]  /*7d10*/  HMMA.16816.F32.BF16 R132, R4, R26, R132 ;  /* 0x0000001a0484723c */ /* 0x000fe20000041884 */
[----:B------:R-:W1:Y:S07]  /*7d20*/  LDSM.16.M88.4 R4, [R212+0x6000] ;  /* 0x00600000d404783b */ /* 0x000e6e0000000200 */
[C---:B------:R-:W-:Y:S08]  /*7d30*/  HMMA.16816.F32.BF16 R32, R12.reuse, R16, R32 ;  /* 0x000000100c20723c */ /* 0x040ff00000041820 */
[C---:B------:R-:W-:Y:S01]  /*7d40*/  HMMA.16816.F32.BF16 R140, R12.reuse, R18, R192 ;  /* 0x000000120c8c723c */ /* 0x040fe200000418c0 */
[----:B------:R-:W-:Y:S07]  /*7d50*/  LDSM.16.M88.4 R16, [R216+0x9000] ;  /* 0x00900000d810783b */ /* 0x000fee0000000200 */
[C---:B------:R-:W-:Y:S08]  /*7d60*/  HMMA.16816.F32.BF16 R192, R12.reuse, R24, R188 ;  /* 0x000000180cc0723c */ /* 0x040ff000000418bc */
[----:B------:R-:W-:Y:S01]  /*7d70*/  HMMA.16816.F32.BF16 R188, R12, R26, R184 ;  /* 0x0000001a0cbc723c */ /* 0x000fe200000418b8 */
[----:B------:R-:W-:Y:S04]  /*7d80*/  LDSM.16.M88.4 R24, [R216+0x9800] ;  /* 0x00980000d818783b */ /* 0x000fe80000000200 */
[----:B------:R-:W3:Y:S03]  /*7d90*/  LDSM.16.M88.4 R12, [R218+0x4000] ;  /* 0x00400000da0c783b */ /* 0x000ee60000000200 */
[-C--:B--2---:R-:W-:Y:S08]  /*7da0*/  HMMA.16816.F32.BF16 R32, R8, R20.reuse, R32 ;  /* 0x000000140820723c */ /* 0x084ff00000041820 */
[C---:B-1----:R-:W-:Y:S08]  /*7db0*/  HMMA.16816.F32.BF16 R184, R4.reuse, R20, R180 ;  /* 0x0000001404b8723c */ /* 0x042ff000000418b4 */
[C---:B------:R-:W-:Y:S08]  /*7dc0*/  HMMA.16816.F32.BF16 R180, R4.reuse, R22, R176 ;  /* 0x0000001604b4723c */ /* 0x040ff000000418b0 */
[C---:B------:R-:W-:Y:S08]  /*7dd0*/  HMMA.16816.F32.BF16 R176, R4.reuse, R28, R136 ;  /* 0x0000001c04b0723c */ /* 0x040ff00000041888 */
[----:B------:R-:W-:Y:S01]  /*7de0*/  HMMA.16816.F32.BF16 R132, R4, R30, R132 ;  /* 0x0000001e0484723c */ /* 0x000fe20000041884 */
[----:B------:R-:W1:Y:S07]  /*7df0*/  LDSM.16.M88.4 R4, [R218+0x6000] ;  /* 0x00600000da04783b */ /* 0x000e6e0000000200 */
[C---:B------:R-:W-:Y:S08]  /*7e00*/  HMMA.16816.F32.BF16 R20, R8.reuse, R22, R140 ;  /* 0x000000160814723c */ /* 0x040ff0000004188c */
[C---:B------:R-:W-:Y:S08]  /*7e10*/  HMMA.16816.F32.BF16 R136, R8.reuse, R28, R192 ;  /* 0x0000001c0888723c */ /* 0x040ff000000418c0 */
[----:B------:R-:W-:Y:S01]  /*7e20*/  HMMA.16816.F32.BF16 R188, R8, R30, R188 ;  /* 0x0000001e08bc723c */ /* 0x000fe200000418bc */
[----:B------:R-:W-:Y:S11]  /*7e30*/  LDSM.16.M88.4 R8, [R217+0x4000] ;  /* 0x00400000d908783b */ /* 0x000ff60000000200 */
[----:B------:R-:W-:Y:S04]  /*7e40*/  @!UPT UIADD3 URZ, URZ, URZ, URZ ;  /* 0x0000003f3f3ff290 */ /* 0x000fe8000fffe03f */
[----:B---3--:R-:W-:Y:S08]  /*7e50*/  HMMA.16816.F32.BF16 R28, R12, R24, R136 ;  /* 0x000000180c1c723c */ /* 0x008ff00000041888 */
[----:B-1----:R-:W-:Y:S08]  /*7e60*/  HMMA.16816.F32.BF16 R140, R4, R26, R132 ;  /* 0x0000001a048c723c */ /* 0x002ff00000041884 */
[-C--:B------:R-:W-:Y:S08]  /*7e70*/  HMMA.16816.F32.BF16 R132, R12, R16.reuse, R32 ;  /* 0x000000100c84723c */ /* 0x080ff00000041820 */
[C---:B------:R-:W-:Y:S08]  /*7e80*/  HMMA.16816.F32.BF16 R184, R4.reuse, R16, R184 ;  /* 0x0000001004b8723c */ /* 0x040ff000000418b8 */
[C---:B------:R-:W-:Y:S08]  /*7e90*/  HMMA.16816.F32.BF16 R180, R4.reuse, R18, R180 ;  /* 0x0000001204b4723c */ /* 0x040ff000000418b4 */
[----:B------:R-:W-:Y:S01]  /*7ea0*/  HMMA.16816.F32.BF16 R176, R4, R24, R176 ;  /* 0x0000001804b0723c */ /* 0x000fe200000418b0 */
[----:B------:R-:W-:Y:S07]  /*7eb0*/  LDSM.16.M88.4 R4, [R217+0x6000] ;  /* 0x00600000d904783b */ /* 0x000fee0000000200 */
[----:B------:R-:W-:Y:S01]  /*7ec0*/  HMMA.16816.F32.BF16 R32, R12, R18, R20 ;  /* 0x000000120c20723c */ /* 0x000fe20000041814 */
[----:B------:R-:W1:Y:S04]  /*7ed0*/  LDSM.16.M88.4 R20, [R215+0x1000] ;  /* 0x00100000d714783b */ /* 0x000e680000000200 */
[----:B------:R-:W2:Y:S01]  /*7ee0*/  LDSM.16.M88.4 R16, [R215+0x1800] ;  /* 0x00180000d710783b */ /* 0x000ea20000000200 */
[----:B------:R-:W-:-:S04]  /*7ef0*/  DEPBAR.LE SB0, 0x0 ;  /* 0x000080000000791a */ /* 0x000fc80000000000 */
[----:B------:R-:W-:Y:S08]  /*7f00*/  HMMA.16816.F32.BF16 R12, R12, R26, R188 ;  /* 0x0000001a0c0c723c */ /* 0x000ff000000418bc */
[C---:B-1----:R-:W-:Y:S08]  /*7f10*/  HMMA.16816.F32.BF16 R184, R4.reuse, R20, R184 ;  /* 0x0000001404b8723c */ /* 0x042ff000000418b8 */
[----:B------:R-:W-:Y:S08]  /*7f20*/  HMMA.16816.F32.BF16 R180, R4, R22, R180 ;  /* 0x0000001604b4723c */ /* 0x000ff000000418b4 */
[C---:B------:R-:W-:Y:S08]  /*7f30*/  HMMA.16816.F32.BF16 R132, R8.reuse, R20, R132 ;  /* 0x000000140884723c */ /* 0x040ff00000041884 */
[----:B------:R-:W-:Y:S08]  /*7f40*/  HMMA.16816.F32.BF16 R32, R8, R22, R32 ;  /* 0x000000160820723c */ /* 0x000ff00000041820 */
[C---:B--2---:R-:W-:Y:S08]  /*7f50*/  HMMA.16816.F32.BF16 R24, R4.reuse, R16, R176 ;  /* 0x000000100418723c */ /* 0x044ff000000418b0 */
[----:B------:R-:W-:Y:S08]  /*7f60*/  HMMA.16816.F32.BF16 R140, R4, R18, R140 ;  /* 0x00000012048c723c */ /* 0x000ff0000004188c */
[C---:B------:R-:W-:Y:S08]  /*7f70*/  HMMA.16816.F32.BF16 R28, R8.reuse, R16, R28 ;  /* 0x00000010081c723c */ /* 0x040ff0000004181c */
[----:B------:R-:W-:Y:S01]  /*7f80*/  HMMA.16816.F32.BF16 R20, R8, R18, R12 ;  /* 0x000000120814723c */ /* 0x000fe2000004180c */
[----:B------:R-:W-:Y:S06]  /*7f90*/  BAR.SYNC.DEFER_BLOCKING 0x0 ;  /* 0x0000000000007b1d */ /* 0x000fec0000010000 */
[----:B------:R-:W-:Y:S05]  /*7fa0*/  @!P0 BRA `(.L_x_1051) ;  /* 0x000001a000008947 */ /* 0x000fea0003800000 */
[----:B------:R-:W2:Y:S04]  /*7fb0*/  LDL.64 R240, [R1+0x18] ;  /* 0x0000180001f07983 */ /* 0x000ea80000100a00 */
[----:B------:R-:W3:Y:S01]  /*7fc0*/  LDL.64 R242, [R1+0x10] ;  /* 0x0000100001f27983 */ /* 0x000ee20000100a00 */
[----:B------:R-:W-:-:S02]  /*7fd0*/  UIADD3 UR16, UR8, -0x4, URZ ;  /* 0xfffffffc08107890 */ /* 0x000fc4000fffe03f */
[----:B------:R-:W-:Y:S02]  /*7fe0*/  ULDC.64 UR4, c[0x0][0x198] ;  /* 0x0000660000047ab9 */ /* 0x000fe40000000a00 */
[----:B------:R-:W-:Y:S02]  /*7ff0*/  USHF.R.S32.HI UR15, URZ, 0x1f, UR16 ;  /* 0x0000001f3f0f7899 */ /* 0x000fe40008011410 */
        /* <DEDUP_REMOVED lines=21> */
.L_x_1051:
[----:B------:R-:W2:Y:S01]  /*8150*/  S2R R252, SR_TID.X ;  /* 0x0000000000fc7919 */ /* 0x000ea20000002100 */
[----:B------:R-:W-:-:S02]  /*8160*/  MOV R0, UR20 ;  /* 0x0000001400007c02 */ /* 0x000fc40008000f00 */
[----:B--2---:R-:W-:-:S04]  /*8170*/  SHF.L.U32 R252, R252, 0x1, RZ ;  /* 0x00000001fcfc7819 */ /* 0x004fc800000006ff */
[----:B------:R-:W-:-:S04]  /*8180*/  LOP3.LUT R252, R252, 0x6, RZ, 0xc0, !PT ;  /* 0x00000006fcfc7812 */ /* 0x000fc800078ec0ff */
[----:B------:R-:W-:-:S04]  /*8190*/  LEA R0, R0, R252, 0x5 ;  /* 0x000000fc00007211 */ /* 0x000fc800078e28ff */
[C---:B------:R-:W-:Y:S02]  /*81a0*/  IADD3 R7, R0.reuse, 0x1, RZ ;  /* 0x0000000100077810 */ /* 0x040fe40007ffe0ff */
[CC--:B------:R-:W-:Y:S02]  /*81b0*/  ISETP.GE.AND P2, PT, R0.reuse, R231.reuse, PT ;  /* 0x000000e70000720c */ /* 0x0c0fe40003f46270 */
[C---:B------:R-:W-:Y:S02]  /*81c0*/  ISETP.GE.AND P1, PT, R7.reuse, R231, PT ;  /* 0x000000e70700720c */ /* 0x040fe40003f26270 */
[CC--:B------:R-:W-:Y:S02]  /*81d0*/  ISETP.LT.OR P2, PT, R0.reuse, R227.reuse, P2 ;  /* 0x000000e30000720c */ /* 0x0c0fe40001741670 */
[----:B------:R-:W-:Y:S02]  /*81e0*/  ISETP.LT.OR P1, PT, R7, R227, P1 ;  /* 0x000000e30700720c */ /* 0x000fe40000f21670 */
[----:B------:R-:W-:-:S02]  /*81f0*/  IADD3 R6, R0, 0x8, RZ ;  /* 0x0000000800067810 */ /* 0x000fc40007ffe0ff */
[C---:B-1----:R-:W-:Y:S02]  /*8200*/  IADD3 R5, R0.reuse, 0x9, RZ ;  /* 0x0000000900057810 */ /* 0x042fe40007ffe0ff */
[----:B------:R-:W-:Y:S02]  /*8210*/  IADD3 R4, R0, 0x10, RZ ;  /* 0x0000001000047810 */ /* 0x000fe40007ffe0ff */
[----:B------:R-:W-:Y:S02]  /*8220*/  FSEL R8, R132, -INF , !P2 ;  /* 0xff80000084087808 */ /* 0x000fe40005000000 */
[----:B------:R-:W-:Y:S02]  /*8230*/  FSEL R9, R133, -INF , !P1 ;  /* 0xff80000085097808 */ /* 0x000fe40004800000 */
[C---:B------:R-:W-:Y:S02]  /*8240*/  ISETP.GE.AND P3, PT, R0.reuse, R230, PT ;  /* 0x000000e60000720c */ /* 0x040fe40003f66270 */
[----:B------:R-:W-:-:S02]  /*8250*/  ISETP.GE.AND P5, PT, R0, R229, PT ;  /* 0x000000e50000720c */ /* 0x000fc40003fa6270 */
[----:B------:R-:W-:Y:S02]  /*8260*/  ISETP.GE.AND P4, PT, R0, R228, PT ;  /* 0x000000e40000720c */ /* 0x000fe40003f86270 */
[-C--:B------:R-:W-:Y:S02]  /*8270*/  ISETP.GE.AND P6, PT, R6, R231.reuse, PT ;  /* 0x000000e70600720c */ /* 0x080fe40003fc6270 */
[-C--:B------:R-:W-:Y:S02]  /*8280*/  ISETP.GE.AND P2, PT, R5, R231.reuse, PT ;  /* 0x000000e70500720c */ /* 0x080fe40003f46270 */
[----:B------:R-:W-:Y:S02]  /*8290*/  ISETP.GE.AND P1, PT, R4, R231, PT ;  /* 0x000000e70400720c */ /* 0x000fe40003f26270 */
[C---:B------:R-:W-:Y:S02]  /*82a0*/  IADD3 R3, R0.reuse, 0x11, RZ ;  /* 0x0000001100037810 */ /* 0x040fe40007ffe0ff */
[----:B------:R-:W-:-:S02]  /*82b0*/  IADD3 R2, R0, 0x18, RZ ;  /* 0x0000001800027810 */ /* 0x000fc40007ffe0ff */
[C---:B------:R-:W-:Y:S02]  /*82c0*/  ISETP.LT.OR P3, PT, R0.reuse, R226, P3 ;  /* 0x000000e20000720c */ /* 0x040fe40001f61670 */
[C---:B------:R-:W-:Y:S02]  /*82d0*/  ISETP.LT.OR P5, PT, R0.reuse, R225, P5 ;  /* 0x000000e10000720c */ /* 0x040fe40002fa1670 */
[----:B------:R-:W-:Y:S02]  /*82e0*/  ISETP.LT.OR P4, PT, R0, R224, P4 ;  /* 0x000000e00000720c */ /* 0x000fe40002781670 */
[-C--:B------:R-:W-:Y:S02]  /*82f0*/  ISETP.LT.OR P6, PT, R6, R227.reuse, P6 ;  /* 0x000000e30600720c */ /* 0x080fe400037c1670 */
[-C--:B------:R-:W-:Y:S02]  /*8300*/  ISETP.LT.OR P2, PT, R5, R227.reuse, P2 ;  /* 0x000000e30500720c */ /* 0x080fe40001741670 */
[----:B------:R-:W-:-:S02]  /*8310*/  ISETP.LT.OR P1, PT, R4, R227, P1 ;  /* 0x000000e30400720c */ /* 0x000fc40000f21670 */
[----:B------:R-:W-:Y:S02]  /*8320*/  IADD3 R0, R0, 0x19, RZ ;  /* 0x0000001900007810 */ /* 0x000fe40007ffe0ff */
[----:B------:R-:W-:Y:S02]  /*8330*/  FSEL R12, R32, -INF , !P6 ;  /* 0xff800000200c7808 */ /* 0x000fe40007000000 */
[----:B------:R-:W-:Y:S02]  /*8340*/  FSEL R11, R33, -INF , !P2 ;  /* 0xff800000210b7808 */ /* 0x000fe40005000000 */
[----:B------:R-:W-:Y:S02]  /*8350*/  FSEL R178, R28, -INF , !P1 ;  /* 0xff8000001cb27808 */ /* 0x000fe40004800000 */
[-C--:B------:R-:W-:Y:S02]  /*8360*/  ISETP.GE.AND P6, PT, R3, R231.reuse, PT ;  /* 0x000000e70300720c */ /* 0x080fe40003fc6270 */
[----:B------:R-:W-:-:S02]  /*8370*/  ISETP.GE.AND P2, PT, R2, R231, PT ;  /* 0x000000e70200720c */ /* 0x000fc40003f46270 */
[----:B------:R-:W-:Y:S02]  /*8380*/  ISETP.GE.AND P1, PT, R0, R231, PT ;  /* 0x000000e70000720c */ /* 0x000fe40003f26270 */
[----:B------:R-:W-:Y:S02]  /*8390*/  FMNMX.FTZ R10, R207, R8, !PT ;  /* 0x00000008cf0a7209 */ /* 0x000fe40007810000 */
[-C--:B------:R-:W-:Y:S02]  /*83a0*/  ISETP.LT.OR P6, PT, R3, R227.reuse, P6 ;  /* 0x000000e30300720c */ /* 0x080fe400037c1670 */
[-C--:B------:R-:W-:Y:S02]  /*83b0*/  ISETP.LT.OR P2, PT, R2, R227.reuse, P2 ;  /* 0x000000e30200720c */ /* 0x080fe40001741670 */
[----:B------:R-:W-:Y:S02]  /*83c0*/  ISETP.LT.OR P1, PT, R0, R227, P1 ;  /* 0x000000e30000720c */ /* 0x000fe40000f21670 */
[----:B------:R-:W-:-:S02]  /*83d0*/  FMNMX.FTZ R10, R9, R10, !PT ;  /* 0x0000000a090a7209 */ /* 0x000fc40007810000 */
[----:B------:R-:W-:Y:S02]  /*83e0*/  FSEL R179, R29, -INF , !P6 ;  /* 0xff8000001db37808 */ /* 0x000fe40007000000 */
[----:B------:R-:W-:Y:S02]  /*83f0*/  FSEL R188, R20, -INF , !P2 ;  /* 0xff80000014bc7808 */ /* 0x000fe40005000000 */
[----:B------:R-:W-:Y:S02]  /*8400*/  FSEL R189, R21, -INF , !P1 ;  /* 0xff80000015bd7808 */ /* 0x000fe40004800000 */
[----:B------:R-:W-:Y:S02]  /*8410*/  FMNMX.FTZ R13, R12, R10, !PT ;  /* 0x0000000a0c0d7209 */ /* 0x000fe40007810000 */
[C---:B------:R-:W-:Y:S02]  /*8420*/  ISETP.GE.AND P6, PT, R7.reuse, R230, PT ;  /* 0x000000e60700720c */ /* 0x040fe40003fc6270 */
[----:B------:R-:W-:-:S02]  /*8430*/  ISETP.GE.AND P2, PT, R7, R229, PT ;  /* 0x000000e50700720c */ /* 0x000fc40003f46270 */
[----:B------:R-:W-:Y:S02]  /*8440*/  ISETP.GE.AND P1, PT, R7, R228, PT ;  /* 0x000000e40700720c */ /* 0x000fe40003f26270 */
[----:B------:R-:W-:Y:S02]  /*8450*/  FMNMX.FTZ R14, R11, R13, !PT ;  /* 0x0000000d0b0e7209 */ /* 0x000fe40007810000 */
[C---:B------:R-:W-:Y:S02]  /*8460*/  ISETP.LT.OR P6, PT, R7.reuse, R226, P6 ;  /* 0x000000e20700720c */ /* 0x040fe400037c1670 */
        /* <DEDUP_REMOVED lines=8> */
[----:B------:R-:W-:-:S02]  /*84f0*/  FMNMX.FTZ R14, R178, R14, !PT ;  /* 0x0000000eb20e7209 */ /* 0x000fc40007810000 */
[C---:B------:R-:W-:Y:S02]  /*8500*/  ISETP.LT.OR P3, PT, R6.reuse, R226, P3 ;  /* 0x000000e20600720c */ /* 0x040fe40001f61670 */
[C---:B------:R-:W-:Y:S02]  /*8510*/  ISETP.LT.OR P5, PT, R6.reuse, R225, P5 ;  /* 0x000000e10600720c */ /* 0x040fe40002fa1670 */
[----:B------:R-:W-:Y:S02]  /*8520*/  ISETP.LT.OR P4, PT, R6, R224, P4 ;  /* 0x000000e00600720c */ /* 0x000fe40002781670 */
[----:B------:R-:W-:Y:S02]  /*8530*/  FMNMX.FTZ R6, R179, R14, !PT ;  /* 0x0000000eb3067209 */ /* 0x000fe40007810000 */
[----:B------:R-:W-:Y:S02]  /*8540*/  FSEL R16, R135, -INF , !P6 ;  /* 0xff80000087107808 */ /* 0x000fe40007000000 */
[----:B------:R-:W-:-:S02]  /*8550*/  FMNMX.FTZ R6, R188, R6, !PT ;  /* 0x00000006bc067209 */ /* 0x000fc40007810000 */
[----:B------:R-:W-:Y:S02]  /*8560*/  FSEL R19, R185, -INF , !P2 ;  /* 0xff800000b9137808 */ /* 0x000fe40005000000 */
[----:B------:R-:W-:Y:S02]  /*8570*/  FMNMX.FTZ R6, R189, R6, !PT ;  /* 0x00000006bd067209 */ /* 0x000fe40007810000 */
[-C--:B------:R-:W-:Y:S02]  /*8580*/  ISETP.GE.AND P6, PT, R5, R230.reuse, PT ;  /* 0x000000e60500720c */ /* 0x080fe40003fc6270 */
[----:B------:R-:W-:Y:S01]  /*8590*/  ISETP.GE.AND P2, PT, R4, R230, PT ;  /* 0x000000e60400720c */ /* 0x000fe20003f46270 */
[----:B------:R-:W1:Y:S01]  /*85a0*/  SHFL.BFLY PT, R21, R6, 0x2, 0x1f ;  /* 0x0c401f0006157f89 */ /* 0x000e6200000e0000 */
[----:B------:R-:W-:Y:S02]  /*85b0*/  FSEL R20, R187, -INF , !P1 ;  /* 0xff800000bb147808 */ /* 0x000fe40004800000 */
[----:B------:R-:W-:-:S02]  /*85c0*/  ISETP.LT.OR P6, PT, R5, R226, P6 ;  /* 0x000000e20500720c */ /* 0x000fc400037c1670 */
[----:B------:R-:W-:Y:S02]  /*85d0*/  FSEL R15, R34, -INF , !P3 ;  /* 0xff800000220f7808 */ /* 0x000fe40005800000 */
[----:B------:R-:W-:Y:S02]  /*85e0*/  ISETP.LT.OR P2, PT, R4, R226, P2 ;  /* 0x000000e20400720c */ /* 0x000fe40001741670 */
[C---:B------:R-:W-:Y:S02]  /*85f0*/  ISETP.GE.AND P1, PT, R5.reuse, R229, PT ;  /* 0x000000e50500720c */ /* 0x040fe40003f26270 */
[----:B------:R-:W-:Y:S02]  /*8600*/  ISETP.GE.AND P3, PT, R5, R228, PT ;  /* 0x000000e40500720c */ /* 0x000fe40003f66270 */
[----:B------:R-:W-:Y:S02]  /*8610*/  FMNMX.FTZ R14, R206, R7, !PT ;  /* 0x00000007ce0e7209 */ /* 0x000fe40007810000 */
[----:B------:R-:W-:-:S02]  /*8620*/  FSEL R18, R35, -INF , !P6 ;  /* 0xff80000023127808 */ /* 0x000fc40007000000 */
[----:B------:R-:W-:Y:S01]  /*8630*/  FSEL R177, R30, -INF , !P2 ;  /* 0xff8000001eb17808 */ /* 0x000fe20005000000 */
[----:B------:R-:W-:Y:S01]  /*8640*/  LDSM.16.MT88.4 R32, [R213+0xb000] ;  /* 0x00b00000d520783b */ /* 0x000fe20000004200 */
[-C--:B------:R-:W-:Y:S02]  /*8650*/  ISETP.GE.AND P6, PT, R3, R230.reuse, PT ;  /* 0x000000e60300720c */ /* 0x080fe40003fc6270 */
[----:B------:R-:W-:Y:S02]  /*8660*/  ISETP.GE.AND P2, PT, R2, R230, PT ;  /* 0x000000e60200720c */ /* 0x000fe40003f46270 */
[C---:B------:R-:W-:Y:S02]  /*8670*/  ISETP.LT.OR P1, PT, R5.reuse, R225, P1 ;  /* 0x000000e10500720c */ /* 0x040fe40000f21670 */
[----:B------:R-:W-:Y:S02]  /*8680*/  ISETP.LT.OR P3, PT, R5, R224, P3 ;  /* 0x000000e00500720c */ /* 0x000fe40001f61670 */
[----:B------:R-:W-:-:S02]  /*8690*/  FMNMX.FTZ R5, R16, R14, !PT ;  /* 0x0000000e10057209 */ /* 0x000fc40007810000 */
[-C--:B------:R-:W-:Y:S02]  /*86a0*/  ISETP.LT.OR P6, PT, R3, R226.reuse, P6 ;  /* 0x000000e20300720c */ /* 0x080fe400037c1670 */
[----:B------:R-:W-:Y:S02]  /*86b0*/  ISETP.LT.OR P2, PT, R2, R226, P2 ;  /* 0x000000e20200720c */ /* 0x000fe40001741670 */
[----:B------:R-:W-:Y:S02]  /*86c0*/  FMNMX.FTZ R5, R15, R5, !PT ;  /* 0x000000050f057209 */ /* 0x000fe40007810000 */
[----:B------:R-:W-:Y:S02]  /*86d0*/  FSEL R176, R31, -INF , !P6 ;  /* 0xff8000001fb07808 */ /* 0x000fe40007000000 */
[----:B------:R-:W-:Y:S01]  /*86e0*/  FSEL R133, R22, -INF , !P2 ;  /* 0xff80000016857808 */ /* 0x000fe20005000000 */
[----:B------:R-:W-:Y:S01]  /*86f0*/  LDSM.16.MT88.4 R28, [R214+0xa000] ;  /* 0x00a00000d61c783b */ /* 0x000fe20000004200 */
[----:B------:R-:W-:-:S02]  /*8700*/  ISETP.GE.AND P6, PT, R4, R229, PT ;  /* 0x000000e50400720c */ /* 0x000fc40003fc6270 */
[----:B------:R-:W-:Y:S02]  /*8710*/  ISETP.GE.AND P2, PT, R4, R228, PT ;  /* 0x000000e40400720c */ /* 0x000fe40003f46270 */
[----:B------:R-:W-:Y:S02]  /*8720*/  FMNMX.FTZ R5, R18, R5, !PT ;  /* 0x0000000512057209 */ /* 0x000fe40007810000 */
[----:B------:R-:W-:Y:S02]  /*8730*/  FSEL R17, R180, -INF , !P5 ;  /* 0xff800000b4117808 */ /* 0x000fe40006800000 */
[----:B------:R-:W-:Y:S02]  /*8740*/  ISETP.GE.AND P5, PT, R0, R230, PT ;  /* 0x000000e60000720c */ /* 0x000fe40003fa6270 */
[C---:B------:R-:W-:Y:S02]  /*8750*/  ISETP.LT.OR P6, PT, R4.reuse, R225, P6 ;  /* 0x000000e10400720c */ /* 0x040fe400037c1670 */
[----:B------:R-:W-:-:S02]  /*8760*/  ISETP.LT.OR P2, PT, R4, R224, P2 ;  /* 0x000000e00400720c */ /* 0x000fc40001741670 */
[----:B------:R-:W-:Y:S02]  /*8770*/  FMNMX.FTZ R14, R177, R5, !PT ;  /* 0x00000005b10e7209 */ /* 0x000fe40007810000 */
[----:B------:R-:W-:Y:S02]  /*8780*/  FMNMX.FTZ R4, R205, R10, !PT ;  /* 0x0000000acd047209 */ /* 0x000fe40007810000 */
[----:B-1----:R-:W-:Y:S02]  /*8790*/  FMNMX.FTZ R5, R6, R21, !PT ;  /* 0x0000001506057209 */ /* 0x002fe40007810000 */
[----:B------:R-:W-:Y:S02]  /*87a0*/  ISETP.LT.OR P5, PT, R0, R226, P5 ;  /* 0x000000e20000720c */ /* 0x000fe40002fa1670 */
[----:B------:R-:W-:Y:S02]  /*87b0*/  FMNMX.FTZ R6, R176, R14, !PT ;  /* 0x0000000eb0067209 */ /* 0x000fe40007810000 */
[----:B------:R-:W-:-:S02]  /*87c0*/  FMNMX.FTZ R4, R19, R4, !PT ;  /* 0x0000000413047209 */ /* 0x000fc40007810000 */
[----:B------:R-:W-:Y:S02]  /*87d0*/  FSEL R139, R23, -INF , !P5 ;  /* 0xff800000178b7808 */ /* 0x000fe40006800000 */
[----:B------:R-:W-:Y:S02]  /*87e0*/  FMNMX.FTZ R21, R133, R6, !PT ;  /* 0x0000000685157209 */ /* 0x000fe40007810000 */
[----:B------:R-:W-:Y:S02]  /*87f0*/  FSEL R14, R181, -INF , !P1 ;  /* 0xff800000b50e7808 */ /* 0x000fe40004800000 */
[----:B------:R-:W-:Y:S02]  /*8800*/  ISETP.GE.AND P5, PT, R3, R229, PT ;  /* 0x000000e50300720c */ /* 0x000fe40003fa6270 */
[----:B------:R-:W-:Y:S02]  /*8810*/  FMNMX.FTZ R6, R17, R4, !PT ;  /* 0x0000000411067209 */ /* 0x000fe40007810000 */
[----:B------:R-:W-:-:S02]  /*8820*/  ISETP.GE.AND P1, PT, R3, R228, PT ;  /* 0x000000e40300720c */ /* 0x000fc40003f26270 */
[C---:B------:R-:W-:Y:S02]  /*8830*/  ISETP.LT.OR P5, PT, R3.reuse, R225, P5 ;  /* 0x000000e10300720c */ /* 0x040fe40002fa1670 */
[----:B------:R-:W-:Y:S02]  /*8840*/  FSEL R132, R24, -INF , !P6 ;  /* 0xff80000018847808 */ /* 0x000fe40007000000 */
[----:B------:R-:W-:Y:S01]  /*8850*/  FMNMX.FTZ R6, R14, R6, !PT ;  /* 0x000000060e067209 */ /* 0x000fe20007810000 */
[----:B------:R-:W-:Y:S01]  /*8860*/  SHFL.BFLY PT, R24, R5, 0x1, 0x1f ;  /* 0x0c201f0005187f89 */ /* 0x000fe200000e0000 */
[----:B------:R-:W-:Y:S02]  /*8870*/  ISETP.LT.OR P1, PT, R3, R224, P1 ;  /* 0x000000e00300720c */ /* 0x000fe40000f21670 */
[----:B------:R-:W-:Y:S02]  /*8880*/  FMNMX.FTZ R4, R139, R21, !PT ;  /* 0x000000158b047209 */ /* 0x000fe40007810000 */
[----:B------:R-:W-:-:S02]  /*8890*/  FSEL R138, R25, -INF , !P5 ;  /* 0xff800000198a7808 */ /* 0x000fc40006800000 */
[----:B------:R-:W-:Y:S01]  /*88a0*/  FMNMX.FTZ R3, R132, R6, !PT ;  /* 0x0000000684037209 */ /* 0x000fe20007810000 */
[----:B------:R-:W1:Y:S01]  /*88b0*/  SHFL.BFLY PT, R23, R4, 0x2, 0x1f ;  /* 0x0c401f0004177f89 */ /* 0x000e6200000e0000 */
[----:B------:R-:W-:Y:S02]  /*88c0*/  FMNMX.FTZ R21, R204, R13, !PT ;  /* 0x0000000dcc157209 */ /* 0x000fe40007810000 */
[----:B------:R-:W-:Y:S02]  /*88d0*/  FMNMX.FTZ R22, R138, R3, !PT ;  /* 0x000000038a167209 */ /* 0x000fe40007810000 */
[----:B------:R-:W-:Y:S02]  /*88e0*/  FSEL R6, R182, -INF , !P4 ;  /* 0xff800000b6067808 */ /* 0x000fe40006000000 */
[----:B------:R-:W-:Y:S02]  /*88f0*/  FMNMX.FTZ R3, R20, R21, !PT ;  /* 0x0000001514037209 */ /* 0x000fe40007810000 */
[----:B------:R-:W-:-:S02]  /*8900*/  ISETP.GE.AND P6, PT, R2, R229, PT ;  /* 0x000000e50200720c */ /* 0x000fc40003fc6270 */
[----:B------:R-:W-:Y:S02]  /*8910*/  ISETP.GE.AND P4, PT, R2, R228, PT ;  /* 0x000000e40200720c */ /* 0x000fe40003f86270 */
[----:B------:R-:W-:Y:S02]  /*8920*/  FSEL R21, R183, -INF , !P3 ;  /* 0xff800000b7157808 */ /* 0x000fe40005800000 */
[----:B------:R-:W-:Y:S02]  /*8930*/  FMNMX.FTZ R3, R6, R3, !PT ;  /* 0x0000000306037209 */ /* 0x000fe40007810000 */
[C---:B------:R-:W-:Y:S02]  /*8940*/  ISETP.LT.OR P6, PT, R2.reuse, R225, P6 ;  /* 0x000000e10200720c */ /* 0x040fe400037c1670 */
[----:B------:R-:W-:Y:S02]  /*8950*/  ISETP.LT.OR P4, PT, R2, R224, P4 ;  /* 0x000000e00200720c */ /* 0x000fe40002781670 */
[----:B------:R-:W-:-:S02]  /*8960*/  FSEL R181, R26, -INF , !P2 ;  /* 0xff8000001ab57808 */ /* 0x000fc40005000000 */
[----:B------:R-:W-:Y:S02]  /*8970*/  FMNMX.FTZ R2, R21, R3, !PT ;  /* 0x0000000315027209 */ /* 0x000fe40007810000 */
[----:B------:R-:W-:Y:S02]  /*8980*/  FSEL R185, R27, -INF , !P1 ;  /* 0xff8000001bb97808 */ /* 0x000fe40004800000 */
[C---:B------:R-:W-:Y:S02]  /*8990*/  ISETP.GE.AND P5, PT, R0.reuse, R229, PT ;  /* 0x000000e50000720c */ /* 0x040fe40003fa6270 */
[C---:B------:R-:W-:Y:S02]  /*89a0*/  ISETP.GE.AND P1, PT, R0.reuse, R228, PT ;  /* 0x000000e40000720c */ /* 0x040fe40003f26270 */
[----:B------:R-:W-:Y:S02]  /*89b0*/  FMNMX.FTZ R2, R181, R2, !PT ;  /* 0x00000002b5027209 */ /* 0x000fe40007810000 */
[----:B------:R-:W-:-:S02]  /*89c0*/  ISETP.LT.OR P5, PT, R0, R225, P5 ;  /* 0x000000e10000720c */ /* 0x000fc40002fa1670 */
[----:B------:R-:W-:Y:S02]  /*89d0*/  ISETP.LT.OR P1, PT, R0, R224, P1 ;  /* 0x000000e00000720c */ /* 0x000fe40000f21670 */
[----:B------:R-:W-:Y:S02]  /*89e0*/  FSEL R187, R142, -INF , !P4 ;  /* 0xff8000008ebb7808 */ /* 0x000fe40006000000 */
[----:B------:R-:W-:Y:S02]  /*89f0*/  FMNMX.FTZ R0, R185, R2, !PT ;  /* 0x00000002b9007209 */ /* 0x000fe40007810000 */
[----:B------:R-:W-:Y:S02]  /*8a00*/  FSEL R186, R143, -INF , !P1 ;  /* 0xff8000008fba7808 */ /* 0x000fe40004800000 */
[----:B------:R-:W-:Y:S02]  /*8a10*/  FMNMX.FTZ R0, R187, R0, !PT ;  /* 0x00000000bb007209 */ /* 0x000fe40007810000 */
[----:B------:R-:W-:-:S02]  /*8a20*/  FSEL R140, R140, -INF , !P6 ;  /* 0xff8000008c8c7808 */ /* 0x000fc40007000000 */
[----:B------:R-:W-:Y:S02]  /*8a30*/  FMNMX.FTZ R0, R186, R0, !PT ;  /* 0x00000000ba007209 */ /* 0x000fe40007810000 */
[----:B-1----:R-:W-:Y:S02]  /*8a40*/  FMNMX.FTZ R135, R4, R23, !PT ;  /* 0x0000001704877209 */ /* 0x002fe40007810000 */
[----:B------:R-:W-:Y:S01]  /*8a50*/  FSEL R141, R141, -INF , !P5 ;  /* 0xff8000008d8d7808 */ /* 0x000fe20006800000 */
[----:B------:R-:W1:Y:S01]  /*8a60*/  SHFL.BFLY PT, R137, R0, 0x2, 0x1f ;  /* 0x0c401f0000897f89 */ /* 0x000e6200000e0000 */
[----:B------:R-:W-:Y:S02]  /*8a70*/  FMNMX.FTZ R22, R140, R22, !PT ;  /* 0x000000168c167209 */ /* 0x000fe40007810000 */
[----:B------:R-:W-:Y:S01]  /*8a80*/  FMNMX.FTZ R136, R5, R24, !PT ;  /* 0x0000001805887209 */ /* 0x000fe20007810000 */
[----:B------:R-:W2:Y:S01]  /*8a90*/  SHFL.BFLY PT, R4, R135, 0x1, 0x1f ;  /* 0x0c201f0087047f89 */ /* 0x000ea200000e0000 */
[----:B------:R-:W-:-:S02]  /*8aa0*/  FMNMX.FTZ R134, R141, R22, !PT ;  /* 0x000000168d867209 */ /* 0x000fc40007810000 */
[C---:B------:R-:W-:Y:S01]  /*8ab0*/  FSETP.NEU.FTZ.AND P4, PT, R136.reuse, -INF , PT ;  /* 0xff8000008800780b */ /* 0x040fe20003f9d000 */
[----:B------:R-:W-:Y:S01]  /*8ac0*/  FMUL.FTZ R3, R136, c[0x0][0x23c] ;  /* 0x00008f0088037a20 */ /* 0x000fe20000410000 */
[----:B------:R-:W-:Y:S04]  /*8ad0*/  LDSM.16.MT88.4 R24, [R209+0xa000] ;  /* 0x00a00000d118783b */ /* 0x000fe80000004200 */
[----:B------:R-:W3:Y:S01]  /*8ae0*/  SHFL.BFLY PT, R22, R134, 0x2, 0x1f ;  /* 0x0c401f0086167f89 */ /* 0x000ee200000e0000 */
[----:B------:R-:W-:-:S05]  /*8af0*/  FSEL R3, R3, RZ, P4 ;  /* 0x000000ff03037208 */ /* 0x000fca0002000000 */
[--C-:B------:R-:W-:Y:S02]  /*8b00*/  FFMA.FTZ R12, R12, c[0x0][0x23c], -R3.reuse ;  /* 0x00008f000c0c7a23 */ /* 0x100fe40000010803 */
[--C-:B------:R-:W-:Y:S02]  /*8b10*/  FFMA.FTZ R8, R8, c[0x0][0x23c], -R3.reuse ;  /* 0x00008f0008087a23 */ /* 0x100fe40000010803 */
[----:B------:R4:W-:Y:S01]  /*8b20*/  MUFU.EX2 R202, R12 ;  /* 0x0000000c00ca7308 */ /* 0x0009e20000000800 */
[----:B-1----:R-:W-:Y:S01]  /*8b30*/  FMNMX.FTZ R137, R137, R0, !PT ;  /* 0x0000000089897209 */ /* 0x002fe20007810000 */
[--C-:B------:R-:W-:Y:S02]  /*8b40*/  FFMA.FTZ R9, R9, c[0x0][0x23c], -R3.reuse ;  /* 0x00008f0009097a23 */ /* 0x100fe40000010803 */
[----:B------:R-:W-:Y:S01]  /*8b50*/  FFMA.FTZ R11, R11, c[0x0][0x23c], -R3 ;  /* 0x00008f000b0b7a23 */ /* 0x000fe20000010803 */
[----:B--2---:R-:W-:Y:S02]  /*8b60*/  FMNMX.FTZ R135, R135, R4, !PT ;  /* 0x0000000487877209 */ /* 0x004fe40007810000 */
[----:B------:R-:W1:Y:S01]  /*8b70*/  SHFL.BFLY PT, R4, R137, 0x1, 0x1f ;  /* 0x0c201f0089047f89 */ /* 0x000e6200000e0000 */
[----:B------:R-:W-:Y:S01]  /*8b80*/  MUFU.EX2 R236, R8 ;  /* 0x0000000800ec7308 */ /* 0x000fe20000000800 */
[C---:B------:R-:W-:Y:S01]  /*8b90*/  FSETP.NEU.FTZ.AND P3, PT, R135.reuse, -INF , PT ;  /* 0xff8000008700780b */ /* 0x040fe20003f7d000 */
[----:B------:R-:W-:Y:S01]  /*8ba0*/  FMUL.FTZ R2, R135, c[0x0][0x23c] ;  /* 0x00008f0087027a20 */ /* 0x000fe20000410000 */
[----:B---3--:R-:W-:-:S04]  /*8bb0*/  FMNMX.FTZ R134, R22, R134, !PT ;  /* 0x0000008616867209 */ /* 0x008fc80007810000 */
[----:B------:R-:W-:Y:S01]  /*8bc0*/  FSEL R2, R2, RZ, P3 ;  /* 0x000000ff02027208 */ /* 0x000fe20001800000 */
[----:B------:R-:W2:Y:S01]  /*8bd0*/  MUFU.EX2 R203, R9 ;  /* 0x0000000900cb7308 */ /* 0x000ea20000000800 */
[----:B------:R-:W3:Y:S03]  /*8be0*/  SHFL.BFLY PT, R5, R134, 0x1, 0x1f ;  /* 0x0c201f0086057f89 */ /* 0x000ee600000e0000 */
[--C-:B------:R-:W-:Y:S02]  /*8bf0*/  FFMA.FTZ R15, R15, c[0x0][0x23c], -R2.reuse ;  /* 0x00008f000f0f7a23 */ /* 0x100fe40000010802 */
[--C-:B------:R-:W-:Y:S02]  /*8c00*/  FFMA.FTZ R16, R16, c[0x0][0x23c], -R2.reuse ;  /* 0x00008f0010107a23 */ /* 0x100fe40000010802 */
[----:B------:R5:W-:Y:S01]  /*8c10*/  MUFU.EX2 R200, R15 ;  /* 0x0000000f00c87308 */ /* 0x000be20000000800 */
[----:B------:R-:W-:-:S02]  /*8c20*/  FFMA.FTZ R7, R7, c[0x0][0x23c], -R2 ;  /* 0x00008f0007077a23 */ /* 0x000fc40000010802 */
[----:B------:R-:W-:Y:S01]  /*8c30*/  FFMA.FTZ R18, R18, c[0x0][0x23c], -R2 ;  /* 0x00008f0012127a23 */ /* 0x000fe20000010802 */
[----:B-1----:R-:W-:Y:S02]  /*8c40*/  FMNMX.FTZ R137, R137, R4, !PT ;  /* 0x0000000489897209 */ /* 0x002fe40007810000 */
[----:B------:R-:W-:Y:S02]  /*8c50*/  FSEL R4, R136, RZ, P4 ;  /* 0x000000ff88047208 */ /* 0x000fe40002000000 */
[----:B------:R-:W-:Y:S01]  /*8c60*/  MUFU.EX2 R194, R16 ;  /* 0x0000001000c27308 */ /* 0x000fe20000000800 */
[C---:B------:R-:W-:Y:S01]  /*8c70*/  FSETP.NEU.FTZ.AND P1, PT, R137.reuse, -INF , PT ;  /* 0xff8000008900780b */ /* 0x040fe20003f3d000 */
[----:B----4-:R-:W-:Y:S01]  /*8c80*/  FMUL.FTZ R12, R137, c[0x0][0x23c] ;  /* 0x00008f00890c7a20 */ /* 0x010fe20000410000 */
[----:B--2---:R-:W-:-:S04]  /*8c90*/  F2FP.BF16.PACK_AB R8, R203, R236 ;  /* 0x000000eccb08723e */ /* 0x004fc800000010ff */
[----:B------:R-:W-:Y:S01]  /*8ca0*/  FSEL R12, R12, RZ, P1 ;  /* 0x000000ff0c0c7208 */ /* 0x000fe20000800000 */
[----:B------:R-:W-:Y:S01]  /*8cb0*/  MUFU.EX2 R237, R11 ;  /* 0x0000000b00ed7308 */ /* 0x000fe20000000800 */
[----:B---3--:R-:W-:Y:S01]  /*8cc0*/  FMNMX.FTZ R134, R134, R5, !PT ;  /* 0x0000000586867209 */ /* 0x008fe20007810000 */
[----:B------:R-:W-:Y:S01]  /*8cd0*/  FADD.FTZ R5, R207, -R4 ;  /* 0x80000004cf057221 */ /* 0x000fe20000010000 */
[----:B------:R-:W-:Y:S01]  /*8ce0*/  FSEL R4, R135, RZ, P3 ;  /* 0x000000ff87047208 */ /* 0x000fe20001800000 */
[--C-:B------:R-:W-:Y:S01]  /*8cf0*/  FFMA.FTZ R20, R20, c[0x0][0x23c], -R12.reuse ;  /* 0x00008f0014147a23 */ /* 0x100fe2000001080c */
[----:B------:R-:W-:Y:S01]  /*8d00*/  FSETP.NEU.FTZ.AND P2, PT, R134, -INF , PT ;  /* 0xff8000008600780b */ /* 0x000fe20003f5d000 */
[--C-:B------:R-:W-:Y:S02]  /*8d10*/  FFMA.FTZ R21, R21, c[0x0][0x23c], -R12.reuse ;  /* 0x00008f0015157a23 */ /* 0x100fe4000001080c */
[----:B------:R-:W-:Y:S01]  /*8d20*/  FFMA.FTZ R6, R6, c[0x0][0x23c], -R12 ;  /* 0x00008f0006067a23 */ /* 0x000fe2000001080c */
[----:B------:R-:W-:Y:S01]  /*8d30*/  MUFU.EX2 R184, R20 ;  /* 0x0000001400b87308 */ /* 0x000fe20000000800 */
[----:B------:R-:W-:-:S02]  /*8d40*/  FADD.FTZ R4, R206, -R4 ;  /* 0x80000004ce047221 */ /* 0x000fc40000010000 */
[----:B------:R-:W-:Y:S02]  /*8d50*/  FMUL.FTZ R0, R134, c[0x0][0x23c] ;  /* 0x00008f0086007a20 */ /* 0x000fe40000410000 */
[----:B-----5:R-:W-:Y:S01]  /*8d60*/  FMUL.FTZ R15, R4, c[0x0][0x23c] ;  /* 0x00008f00040f7a20 */ /* 0x020fe20000410000 */
[----:B------:R-:W-:Y:S01]  /*8d70*/  FSEL R4, R137, RZ, P1 ;  /* 0x000000ff89047208 */ /* 0x000fe20000800000 */
[----:B------:R-:W-:Y:S01]  /*8d80*/  FMUL.FTZ R5, R5, c[0x0][0x23c] ;  /* 0x00008f0005057a20 */ /* 0x000fe20000410000 */
[----:B------:R1:W-:Y:S01]  /*8d90*/  MUFU.EX2 R180, R21 ;  /* 0x0000001500b47308 */ /* 0x0003e20000000800 */
[----:B------:R-:W-:Y:S01]  /*8da0*/  FSEL R0, R0, RZ, P2 ;  /* 0x000000ff00007208 */ /* 0x000fe20001000000 */
[----:B------:R-:W-:Y:S02]  /*8db0*/  FFMA.FTZ R13, R13, c[0x0][0x23c], -R12 ;  /* 0x00008f000d0d7a23 */ /* 0x000fe4000001080c */
[----:B------:R-:W-:Y:S02]  /*8dc0*/  FADD.FTZ R4, R204, -R4 ;  /* 0x80000004cc047221 */ /* 0x000fe40000010000 */
[----:B------:R-:W-:-:S02]  /*8dd0*/  FFMA.FTZ R14, R14, c[0x0][0x23c], -R0 ;  /* 0x00008f000e0e7a23 */ /* 0x000fc40000010800 */
[----:B------:R2:W-:Y:S01]  /*8de0*/  MUFU.EX2 R183, R6 ;  /* 0x0000000600b77308 */ /* 0x0005e20000000800 */
[--C-:B------:R-:W-:Y:S02]  /*8df0*/  FFMA.FTZ R10, R10, c[0x0][0x23c], -R0.reuse ;  /* 0x00008f000a0a7a23 */ /* 0x100fe40000010800 */
[--C-:B------:R-:W-:Y:S02]  /*8e00*/  FFMA.FTZ R19, R19, c[0x0][0x23c], -R0.reuse ;  /* 0x00008f0013137a23 */ /* 0x100fe40000010800 */
[----:B------:R-:W-:Y:S02]  /*8e10*/  FFMA.FTZ R17, R17, c[0x0][0x23c], -R0 ;  /* 0x00008f0011117a23 */ /* 0x000fe40000010800 */
[----:B------:R-:W-:Y:S01]  /*8e20*/  FMUL.FTZ R4, R4, c[0x0][0x23c] ;  /* 0x00008f0004047a20 */ /* 0x000fe20000410000 */
[----:B-1----:R-:W1:Y:S01]  /*8e30*/  LDSM.16.MT88.4 R20, [R211+0xa000] ;  /* 0x00a00000d314783b */ /* 0x002e620000004200 */
[----:B------:R3:W4:Y:S01]  /*8e40*/  MUFU.EX2 R16, R5 ;  /* 0x0000000500107308 */ /* 0x0007220000000800 */
[----:B--2---:R-:W-:-:S07]  /*8e50*/  FSEL R6, R134, RZ, P2 ;  /* 0x000000ff86067208 */ /* 0x004fce0001000000 */
[----:B------:R-:W-:Y:S01]  /*8e60*/  MUFU.EX2 R193, R14 ;  /* 0x0000000e00c17308 */ /* 0x000fe20000000800 */
[----:B---3--:R-:W-:-:S07]  /*8e70*/  FADD.FTZ R5, R205, -R6 ;  /* 0x80000006cd057221 */ /* 0x008fce0000010000 */
[----:B------:R-:W-:Y:S01]  /*8e80*/  MUFU.EX2 R182, R13 ;  /* 0x0000000d00b67308 */ /* 0x000fe20000000800 */
[-C--:B----4-:R-:W-:Y:S02]  /*8e90*/  FMUL.FTZ R144, R144, R16.reuse ;  /* 0x0000001090907220 */ /* 0x090fe40000410000 */
[----:B------:R-:W-:Y:S02]  /*8ea0*/  FMUL.FTZ R5, R5, c[0x0][0x23c] ;  /* 0x00008f0005057a20 */ /* 0x000fe40000410000 */
[-C--:B------:R-:W-:Y:S02]  /*8eb0*/  FMUL.FTZ R145, R145, R16.reuse ;  /* 0x0000001091917220 */ /* 0x080fe40000410000 */
[-C--:B------:R-:W-:Y:S01]  /*8ec0*/  FMUL.FTZ R156, R156, R16.reuse ;  /* 0x000000109c9c7220 */ /* 0x080fe20000410000 */
[----:B------:R-:W2:Y:S01]  /*8ed0*/  MUFU.EX2 R195, R7 ;  /* 0x0000000700c37308 */ /* 0x000ea20000000800 */
[-C--:B------:R-:W-:Y:S02]  /*8ee0*/  FMUL.FTZ R157, R157, R16.reuse ;  /* 0x000000109d9d7220 */ /* 0x080fe40000410000 */
[----:B------:R-:W-:-:S02]  /*8ef0*/  FMUL.FTZ R172, R172, R16 ;  /* 0x00000010acac7220 */ /* 0x000fc40000410000 */
[-C--:B------:R-:W-:Y:S02]  /*8f00*/  FMUL.FTZ R173, R173, R16.reuse ;  /* 0x00000010adad7220 */ /* 0x080fe40000410000 */
[-C--:B------:R-:W-:Y:S01]  /*8f10*/  FMUL.FTZ R160, R160, R16.reuse ;  /* 0x00000010a0a07220 */ /* 0x080fe20000410000 */
[----:B------:R-:W3:Y:S01]  /*8f20*/  MUFU.EX2 R201, R18 ;  /* 0x0000001200c97308 */ /* 0x000ee20000000800 */
[-C--:B------:R-:W-:Y:S02]  /*8f30*/  FMUL.FTZ R161, R161, R16.reuse ;  /* 0x00000010a1a17220 */ /* 0x080fe40000410000 */
[-C--:B------:R-:W-:Y:S02]  /*8f40*/  FMUL.FTZ R36, R36, R16.reuse ;  /* 0x0000001024247220 */ /* 0x080fe40000410000 */
[-C--:B------:R-:W-:Y:S02]  /*8f50*/  FMUL.FTZ R37, R37, R16.reuse ;  /* 0x0000001025257220 */ /* 0x080fe40000410000 */
[-C--:B------:R-:W-:Y:S01]  /*8f60*/  FMUL.FTZ R64, R64, R16.reuse ;  /* 0x0000001040407220 */ /* 0x080fe20000410000 */
[----:B------:R4:W-:Y:S01]  /*8f70*/  MUFU.EX2 R191, R10 ;  /* 0x0000000a00bf7308 */ /* 0x0009e20000000800 */
[----:B--2---:R-:W-:Y:S01]  /*8f80*/  F2FP.BF16.PACK_AB R9, R194, R195 ;  /* 0x000000c3c209723e */ /* 0x004fe200000010ff */
[-C--:B------:R-:W-:Y:S01]  /*8f90*/  FMUL.FTZ R65, R65, R16.reuse ;  /* 0x0000001041417220 */ /* 0x080fe20000410000 */
[----:B------:R-:W-:Y:S01]  /*8fa0*/  F2FP.BF16.PACK_AB R7, R180, R183 ;  /* 0x000000b7b407723e */ /* 0x000fe200000010ff */
[----:B------:R-:W-:-:S02]  /*8fb0*/  FMUL.FTZ R80, R80, R16 ;  /* 0x0000001050507220 */ /* 0x000fc40000410000 */
[----:B------:R-:W-:Y:S02]  /*8fc0*/  FMUL.FTZ R81, R81, R16 ;  /* 0x0000001051517220 */ /* 0x000fe40000410000 */
[----:B------:R-:W-:Y:S01]  /*8fd0*/  MUFU.EX2 R190, R19 ;  /* 0x0000001300be7308 */ /* 0x000fe20000000800 */
[----:B---3--:R-:W-:Y:S01]  /*8fe0*/  F2FP.BF16.PACK_AB R11, R201, R200 ;  /* 0x000000c8c90b723e */ /* 0x008fe200000010ff */
[-C--:B------:R-:W-:Y:S02]  /*8ff0*/  FMUL.FTZ R68, R68, R16.reuse ;  /* 0x0000001044447220 */ /* 0x080fe40000410000 */
[-C--:B------:R-:W-:Y:S02]  /*9000*/  FMUL.FTZ R69, R69, R16.reuse ;  /* 0x0000001045457220 */ /* 0x080fe40000410000 */
[----:B------:R-:W-:Y:S02]  /*9010*/  FMUL.FTZ R52, R52, R16 ;  /* 0x0000001034347220 */ /* 0x000fe40000410000 */
[----:B------:R-:W2:Y:S01]  /*9020*/  MUFU.EX2 R192, R17 ;  /* 0x0000001100c07308 */ /* 0x000ea20000000800 */
[----:B----4-:R-:W-:Y:S01]  /*9030*/  F2FP.BF16.PACK_AB R10, R237, R202 ;  /* 0x000000caed0a723e */ /* 0x010fe200000010ff */
[----:B------:R-:W-:-:S02]  /*9040*/  FMUL.FTZ R53, R53, R16 ;  /* 0x0000001035357220 */ /* 0x000fc40000410000 */
[-C--:B------:R-:W-:Y:S02]  /*9050*/  FMUL.FTZ R96, R96, R16.reuse ;  /* 0x0000001060607220 */ /* 0x080fe40000410000 */
[-C--:B------:R-:W-:Y:S02]  /*9060*/  FMUL.FTZ R97, R97, R16.reuse ;  /* 0x0000001061617220 */ /* 0x080fe40000410000 */
[----:B------:R-:W3:Y:S01]  /*9070*/  MUFU.EX2 R15, R15 ;  /* 0x0000000f000f7308 */ /* 0x000ee20000000800 */
[-C--:B------:R-:W-:Y:S02]  /*9080*/  FMUL.FTZ R48, R48, R16.reuse ;  /* 0x0000001030307220 */ /* 0x080fe40000410000 */
[-C--:B------:R-:W-:Y:S02]  /*9090*/  FMUL.FTZ R49, R49, R16.reuse ;  /* 0x0000001031317220 */ /* 0x080fe40000410000 */
[-C--:B------:R-:W-:Y:S02]  /*90a0*/  FMUL.FTZ R116, R116, R16.reuse ;  /* 0x0000001074747220 */ /* 0x080fe40000410000 */
[----:B------:R-:W-:Y:S01]  /*90b0*/  FMUL.FTZ R117, R117, R16 ;  /* 0x0000001075757220 */ /* 0x000fe20000410000 */
[----:B------:R4:W5:Y:S01]  /*90c0*/  MUFU.EX2 R14, R5 ;  /* 0x00000005000e7308 */ /* 0x0009620000000800 */
[----:B--2---:R-:W-:Y:S01]  /*90d0*/  F2FP.BF16.PACK_AB R6, R193, R192 ;  /* 0x000000c0c106723e */ /* 0x004fe200000010ff */
[----:B------:R-:W-:-:S02]  /*90e0*/  FMUL.FTZ R128, R128, R16 ;  /* 0x0000001080807220 */ /* 0x000fc40000410000 */
[-C--:B------:R-:W-:Y:S02]  /*90f0*/  FMUL.FTZ R129, R129, R16.reuse ;  /* 0x0000001081817220 */ /* 0x080fe40000410000 */
[----:B------:R-:W-:Y:S02]  /*9100*/  FMUL.FTZ R84, R84, R16 ;  /* 0x0000001054547220 */ /* 0x000fe40000410000 */
[----:B------:R2:W1:Y:S01]  /*9110*/  MUFU.EX2 R13, R4 ;  /* 0x00000004000d7308 */ /* 0x0004620000000800 */
[-C--:B---3--:R-:W-:Y:S02]  /*9120*/  FMUL.FTZ R146, R146, R15.reuse ;  /* 0x0000000f92927220 */ /* 0x088fe40000410000 */
[-C--:B------:R-:W-:Y:S02]  /*9130*/  FMUL.FTZ R147, R147, R15.reuse ;  /* 0x0000000f93937220 */ /* 0x080fe40000410000 */
[-C--:B------:R-:W-:Y:S02]  /*9140*/  FMUL.FTZ R158, R158, R15.reuse ;  /* 0x0000000f9e9e7220 */ /* 0x080fe40000410000 */
[----:B------:R-:W-:Y:S01]  /*9150*/  FMUL.FTZ R159, R159, R15 ;  /* 0x0000000f9f9f7220 */ /* 0x000fe20000410000 */
[----:B----4-:R-:W-:Y:S01]  /*9160*/  F2FP.BF16.PACK_AB R5, R184, R182 ;  /* 0x000000b6b805723e */ /* 0x010fe200000010ff */
[-C--:B-----5:R-:W-:Y:S01]  /*9170*/  FMUL.FTZ R148, R148, R14.reuse ;  /* 0x0000000e94947220 */ /* 0x0a0fe20000410000 */
[----:B------:R-:W-:Y:S01]  /*9180*/  HMMA.16816.F32.BF16 R144, R8, R24, R144 ;  /* 0x000000180890723c */ /* 0x000fe20000041890 */
[----:B------:R-:W-:-:S02]  /*9190*/  FMUL.FTZ R149, R149, R14 ;  /* 0x0000000e95957220 */ /* 0x000fc40000410000 */
[-C--:B------:R-:W-:Y:S02]  /*91a0*/  FMUL.FTZ R152, R152, R14.reuse ;  /* 0x0000000e98987220 */ /* 0x080fe40000410000 */
[----:B------:R-:W-:Y:S01]  /*91b0*/  FMUL.FTZ R153, R153, R14 ;  /* 0x0000000e99997220 */ /* 0x000fe20000410000 */
[----:B--2---:R-:W-:Y:S01]  /*91c0*/  F2FP.BF16.PACK_AB R4, R190, R191 ;  /* 0x000000bfbe04723e */ /* 0x004fe200000010ff */
[-C--:B-1----:R-:W-:Y:S01]  /*91d0*/  FMUL.FTZ R150, R150, R13.reuse ;  /* 0x0000000d96967220 */ /* 0x082fe20000410000 */
[----:B------:R-:W-:Y:S01]  /*91e0*/  HMMA.16816.F32.BF16 R196, R8, R26, R156 ;  /* 0x0000001a08c4723c */ /* 0x000fe2000004189c */
[-C--:B------:R-:W-:Y:S02]  /*91f0*/  FMUL.FTZ R151, R151, R13.reuse ;  /* 0x0000000d97977220 */ /* 0x080fe40000410000 */
[-C--:B------:R-:W-:Y:S02]  /*9200*/  FMUL.FTZ R154, R154, R13.reuse ;  /* 0x0000000d9a9a7220 */ /* 0x080fe40000410000 */
[----:B------:R-:W-:-:S02]  /*9210*/  FMUL.FTZ R155, R155, R13 ;  /* 0x0000000d9b9b7220 */ /* 0x000fc40000410000 */
[-C--:B------:R-:W-:Y:S01]  /*9220*/  FMUL.FTZ R174, R174, R15.reuse ;  /* 0x0000000faeae7220 */ /* 0x080fe20000410000 */
[C---:B------:R-:W-:Y:S01]  /*9230*/  HMMA.16816.F32.BF16 R148, R4.reuse, R24, R148 ;  /* 0x000000180494723c */ /* 0x040fe20000041894 */
[-C--:B------:R-:W-:Y:S02]  /*9240*/  FMUL.FTZ R175, R175, R15.reuse ;  /* 0x0000000fafaf7220 */ /* 0x080fe40000410000 */
        /* <DEDUP_REMOVED lines=18> */
[----:B------:R-:W-:Y:S01]  /*9370*/  MOV R17, R199 ;  /* 0x000000c700117202 */ /* 0x000fe20000000f00 */
[----:B------:R-:W-:-:S02]  /*9380*/  FMUL.FTZ R40, R40, R14 ;  /* 0x0000000e28287220 */ /* 0x000fc40000410000 */
[-C--:B------:R-:W-:Y:S02]  /*9390*/  FMUL.FTZ R41, R41, R14.reuse ;  /* 0x0000000e29297220 */ /* 0x080fe40000410000 */
[-C--:B------:R-:W-:Y:S01]  /*93a0*/  FMUL.FTZ R42, R42, R13.reuse ;  /* 0x0000000d2a2a7220 */ /* 0x080fe20000410000 */
[C---:B------:R-:W-:Y:S01]  /*93b0*/  HMMA.16816.F32.BF16 R164, R4.reuse, R20, R164 ;  /* 0x0000001404a4723c */ /* 0x040fe200000418a4 */
[-C--:B------:R-:W-:Y:S02]  /*93c0*/  FMUL.FTZ R43, R43, R13.reuse ;  /* 0x0000000d2b2b7220 */ /* 0x080fe40000410000 */
[-C--:B------:R-:W-:Y:S02]  /*93d0*/  FMUL.FTZ R44, R44, R14.reuse ;  /* 0x0000000e2c2c7220 */ /* 0x080fe40000410000 */
[----:B------:R-:W-:Y:S02]  /*93e0*/  FMUL.FTZ R45, R45, R14 ;  /* 0x0000000e2d2d7220 */ /* 0x000fe40000410000 */
[-C--:B------:R-:W-:Y:S01]  /*93f0*/  FMUL.FTZ R46, R46, R13.reuse ;  /* 0x0000000d2e2e7220 */ /* 0x080fe20000410000 */
[----:B------:R-:W-:Y:S01]  /*9400*/  HMMA.16816.F32.BF16 R168, R4, R22, R168 ;  /* 0x0000001604a8723c */ /* 0x000fe200000418a8 */
[----:B------:R-:W-:Y:S01]  /*9410*/  MOV R158, R24 ;  /* 0x00000018009e7202 */ /* 0x000fe20000000f00 */
[----:B------:R-:W-:Y:S01]  /*9420*/  FMUL.FTZ R47, R47, R13 ;  /* 0x0000000d2f2f7220 */ /* 0x000fe20000410000 */
[----:B------:R-:W-:Y:S01]  /*9430*/  MOV R157, R25 ;  /* 0x00000019009d7202 */ /* 0x000fe20000000f00 */
[----:B------:R-:W-:Y:S01]  /*9440*/  FMUL.FTZ R56, R56, R14 ;  /* 0x0000000e38387220 */ /* 0x000fe20000410000 */
[----:B------:R-:W-:Y:S01]  /*9450*/  MOV R156, R26 ;  /* 0x0000001a009c7202 */ /* 0x000fe20000000f00 */
[----:B------:R-:W-:Y:S01]  /*9460*/  FMUL.FTZ R57, R57, R14 ;  /* 0x0000000e39397220 */ /* 0x000fe20000410000 */
[----:B------:R-:W-:Y:S01]  /*9470*/  MOV R143, R27 ;  /* 0x0000001b008f7202 */ /* 0x000fe20000000f00 */
[----:B------:R-:W-:Y:S01]  /*9480*/  HMMA.16816.F32.BF16 R20, R8, R28, R36 ;  /* 0x0000001c0814723c */ /* 0x000fe20000041824 */
[----:B------:R-:W1:Y:S01]  /*9490*/  LDSM.16.MT88.4 R36, [R211+0xb000] ;  /* 0x00b00000d324783b */ /* 0x000e620000004200 */
[----:B------:R-:W-:-:S02]  /*94a0*/  FMUL.FTZ R58, R58, R13 ;  /* 0x0000000d3a3a7220 */ /* 0x000fc40000410000 */
[-C--:B------:R-:W-:Y:S02]  /*94b0*/  FMUL.FTZ R59, R59, R13.reuse ;  /* 0x0000000d3b3b7220 */ /* 0x080fe40000410000 */
[-C--:B------:R-:W-:Y:S02]  /*94c0*/  FMUL.FTZ R60, R60, R14.reuse ;  /* 0x0000000e3c3c7220 */ /* 0x080fe40000410000 */
[----:B------:R-:W-:Y:S01]  /*94d0*/  HMMA.16816.F32.BF16 R24, R4, R28, R40 ;  /* 0x0000001c0418723c */ /* 0x000fe20000041828 */
[----:B------:R-:W2:Y:S01]  /*94e0*/  LDSM.16.MT88.4 R40, [R214+0xb000] ;  /* 0x00b00000d628783b */ /* 0x000ea20000004200 */
[-C--:B------:R-:W-:Y:S02]  /*94f0*/  FMUL.FTZ R61, R61, R14.reuse ;  /* 0x0000000e3d3d7220 */ /* 0x080fe40000410000 */
[----:B------:R-:W-:Y:S02]  /*9500*/  FMUL.FTZ R72, R72, R14 ;  /* 0x0000000e48487220 */ /* 0x000fe40000410000 */
[----:B------:R-:W-:-:S02]  /*9510*/  FMUL.FTZ R62, R62, R13 ;  /* 0x0000000d3e3e7220 */ /* 0x000fc40000410000 */
[-C--:B------:R-:W-:Y:S01]  /*9520*/  FMUL.FTZ R63, R63, R13.reuse ;  /* 0x0000000d3f3f7220 */ /* 0x080fe20000410000 */
[----:B------:R-:W-:Y:S01]  /*9530*/  HMMA.16816.F32.BF16 R44, R4, R30, R44 ;  /* 0x0000001e042c723c */ /* 0x000fe2000004182c */
[-C--:B------:R-:W-:Y:S02]  /*9540*/  FMUL.FTZ R73, R73, R14.reuse ;  /* 0x0000000e49497220 */ /* 0x080fe40000410000 */
[-C--:B------:R-:W-:Y:S02]  /*9550*/  FMUL.FTZ R76, R76, R14.reuse ;  /* 0x0000000e4c4c7220 */ /* 0x080fe40000410000 */
[----:B------:R-:W-:Y:S02]  /*9560*/  FMUL.FTZ R77, R77, R14 ;  /* 0x0000000e4d4d7220 */ /* 0x000fe40000410000 */
        /* <DEDUP_REMOVED lines=9> */
[----:B------:R-:W3:Y:S01]  /*9600*/  LDSM.16.MT88.4 R20, [R213+0xa000] ;  /* 0x00a00000d514783b */ /* 0x000ee20000004200 */
[----:B------:R-:W-:Y:S01]  /*9610*/  MOV R175, R25 ;  /* 0x0000001900af7202 */ /* 0x000fe20000000f00 */
[----:B------:R-:W-:Y:S01]  /*9620*/  FMUL.FTZ R88, R88, R14 ;  /* 0x0000000e58587220 */ /* 0x000fe20000410000 */
[----:B------:R-:W-:Y:S01]  /*9630*/  MOV R29, R26 ;  /* 0x0000001a001d7202 */ /* 0x000fe20000000f00 */
[----:B------:R-:W-:Y:S01]  /*9640*/  FMUL.FTZ R89, R89, R14 ;  /* 0x0000000e59597220 */ /* 0x000fe20000410000 */
[----:B------:R-:W-:Y:S01]  /*9650*/  MOV R28, R27 ;  /* 0x0000001b001c7202 */ /* 0x000fe20000000f00 */
[-C--:B------:R-:W-:Y:S01]  /*9660*/  FMUL.FTZ R90, R90, R13.reuse ;  /* 0x0000000d5a5a7220 */ /* 0x080fe20000410000 */
[----:B------:R-:W4:Y:S01]  /*9670*/  LDSM.16.MT88.4 R24, [R209+0xb000] ;  /* 0x00b00000d118783b */ /* 0x000f220000004200 */
[----:B------:R-:W-:-:S02]  /*9680*/  FMUL.FTZ R91, R91, R13 ;  /* 0x0000000d5b5b7220 */ /* 0x000fc40000410000 */
[-C--:B------:R-:W-:Y:S02]  /*9690*/  FMUL.FTZ R92, R92, R14.reuse ;  /* 0x0000000e5c5c7220 */ /* 0x080fe40000410000 */
[-C--:B------:R-:W-:Y:S02]  /*96a0*/  FMUL.FTZ R93, R93, R14.reuse ;  /* 0x0000000e5d5d7220 */ /* 0x080fe40000410000 */
[-C--:B------:R-:W-:Y:S01]  /*96b0*/  FMUL.FTZ R94, R94, R13.reuse ;  /* 0x0000000d5e5e7220 */ /* 0x080fe20000410000 */
[----:B-1----:R-:W-:Y:S01]  /*96c0*/  HMMA.16816.F32.BF16 R88, R4, R36, R88 ;  /* 0x000000240458723c */ /* 0x002fe20000041858 */
[----:B------:R-:W-:Y:S02]  /*96d0*/  FMUL.FTZ R95, R95, R13 ;  /* 0x0000000d5f5f7220 */ /* 0x000fe40000410000 */
[-C--:B------:R-:W-:Y:S02]  /*96e0*/  FMUL.FTZ R104, R104, R14.reuse ;  /* 0x0000000e68687220 */ /* 0x080fe40000410000 */
[----:B------:R-:W-:-:S02]  /*96f0*/  FMUL.FTZ R105, R105, R14 ;  /* 0x0000000e69697220 */ /* 0x000fc40000410000 */
[-C--:B------:R-:W-:Y:S01]  /*9700*/  FMUL.FTZ R106, R106, R13.reuse ;  /* 0x0000000d6a6a7220 */ /* 0x080fe20000410000 */
[C---:B------:R-:W-:Y:S01]  /*9710*/  HMMA.16816.F32.BF16 R92, R4.reuse, R38, R92 ;  /* 0x00000026045c723c */ /* 0x040fe2000004185c */
[----:B------:R-:W-:Y:S02]  /*9720*/  FMUL.FTZ R107, R107, R13 ;  /* 0x0000000d6b6b7220 */ /* 0x000fe40000410000 */
[-C--:B------:R-:W-:Y:S02]  /*9730*/  FMUL.FTZ R108, R108, R14.reuse ;  /* 0x0000000e6c6c7220 */ /* 0x080fe40000410000 */
[-C--:B------:R-:W-:Y:S02]  /*9740*/  FMUL.FTZ R109, R109, R14.reuse ;  /* 0x0000000e6d6d7220 */ /* 0x080fe40000410000 */
[-C--:B------:R-:W-:Y:S01]  /*9750*/  FMUL.FTZ R120, R120, R14.reuse ;  /* 0x0000000e78787220 */ /* 0x080fe20000410000 */
[----:B--2---:R-:W-:Y:S01]  /*9760*/  HMMA.16816.F32.BF16 R104, R4, R40, R104 ;  /* 0x000000280468723c */ /* 0x004fe20000041868 */
[----:B------:R-:W-:-:S02]  /*9770*/  FMUL.FTZ R121, R121, R14 ;  /* 0x0000000e79797220 */ /* 0x000fc40000410000 */
[-C--:B------:R-:W-:Y:S02]  /*9780*/  FMUL.FTZ R110, R110, R13.reuse ;  /* 0x0000000d6e6e7220 */ /* 0x080fe40000410000 */
[-C--:B------:R-:W-:Y:S02]  /*9790*/  FMUL.FTZ R111, R111, R13.reuse ;  /* 0x0000000d6f6f7220 */ /* 0x080fe40000410000 */
[-C--:B------:R-:W-:Y:S02]  /*97a0*/  FMUL.FTZ R124, R124, R14.reuse ;  /* 0x0000000e7c7c7220 */ /* 0x080fe40000410000 */
[----:B------:R-:W-:Y:S01]  /*97b0*/  FMUL.FTZ R125, R125, R14 ;  /* 0x0000000e7d7d7220 */ /* 0x000fe20000410000 */
[----:B---3--:R-:W-:Y:S01]  /*97c0*/  HMMA.16816.F32.BF16 R56, R4, R20, R56 ;  /* 0x000000140438723c */ /* 0x008fe20000041838 */
[-C--:B------:R-:W-:Y:S02]  /*97d0*/  FMUL.FTZ R122, R122, R13.reuse ;  /* 0x0000000d7a7a7220 */ /* 0x080fe40000410000 */
[----:B------:R-:W-:-:S02]  /*97e0*/  FMUL.FTZ R123, R123, R13 ;  /* 0x0000000d7b7b7220 */ /* 0x000fc40000410000 */
[-C--:B------:R-:W-:Y:S02]  /*97f0*/  FMUL.FTZ R126, R126, R13.reuse ;  /* 0x0000000d7e7e7220 */ /* 0x080fe40000410000 */
[----:B------:R-:W-:Y:S01]  /*9800*/  FMUL.FTZ R127, R127, R13 ;  /* 0x0000000d7f7f7220 */ /* 0x000fe20000410000 */
[C---:B------:R-:W-:Y:S01]  /*9810*/  HMMA.16816.F32.BF16 R60, R4.reuse, R22, R60 ;  /* 0x00000016043c723c */ /* 0x040fe2000004183c */
[-C--:B------:R-:W-:Y:S02]  /*9820*/  FMUL.FTZ R66, R66, R15.reuse ;  /* 0x0000000f42427220 */ /* 0x080fe40000410000 */
[-C--:B------:R-:W-:Y:S02]  /*9830*/  FMUL.FTZ R67, R67, R15.reuse ;  /* 0x0000000f43437220 */ /* 0x080fe40000410000 */
[-C--:B------:R-:W-:Y:S02]  /*9840*/  FMUL.FTZ R82, R82, R15.reuse ;  /* 0x0000000f52527220 */ /* 0x080fe40000410000 */
[-C--:B------:R-:W-:Y:S01]  /*9850*/  FMUL.FTZ R83, R83, R15.reuse ;  /* 0x0000000f53537220 */ /* 0x080fe20000410000 */
[----:B----4-:R-:W-:Y:S01]  /*9860*/  HMMA.16816.F32.BF16 R72, R4, R24, R72 ;  /* 0x000000180448723c */ /* 0x010fe20000041848 */
        /* <DEDUP_REMOVED lines=23> */
[----:B------:R-:W-:Y:S01]  /*99e0*/  FFMA.FTZ R4, R178, c[0x0][0x23c], -R3 ;  /* 0x00008f00b2047a23 */ /* 0x000fe20000010803 */
[C---:B------:R-:W-:Y:S01]  /*99f0*/  HMMA.16816.F32.BF16 R204, R8.reuse, R22, R64 ;  /* 0x0000001608cc723c */ /* 0x040fe20000041840 */
[----:B------:R-:W-:Y:S01]  /*9a00*/  MOV R5, R157 ;  /* 0x0000009d00057202 */ /* 0x000fe20000000f00 */
[----:B------:R-:W-:Y:S01]  /*9a10*/  FMUL.FTZ R112, R112, R16 ;  /* 0x0000001070707220 */ /* 0x000fe20000410000 */
[----:B------:R-:W-:Y:S01]  /*9a20*/  MOV R6, R156 ;  /* 0x0000009c00067202 */ /* 0x000fe20000000f00 */
[----:B------:R-:W-:Y:S01]  /*9a30*/  FMUL.FTZ R113, R113, R16 ;  /* 0x0000001071717220 */ /* 0x000fe20000410000 */
[----:B------:R-:W-:Y:S01]  /*9a40*/  MOV R7, R143 ;  /* 0x0000008f00077202 */ /* 0x000fe20000000f00 */
[-C--:B------:R-:W-:Y:S01]  /*9a50*/  FMUL.FTZ R114, R114, R15.reuse ;  /* 0x0000000f72727220 */ /* 0x080fe20000410000 */
[----:B------:R-:W-:Y:S01]  /*9a60*/  MOV R64, R196 ;  /* 0x000000c400407202 */ /* 0x000fe20000000f00 */
[----:B------:R-:W-:Y:S01]  /*9a70*/  HMMA.16816.F32.BF16 R68, R8, R24, R68 ;  /* 0x000000180844723c */ /* 0x000fe20000041844 */
[----:B------:R-:W-:Y:S01]  /*9a80*/  MOV R67, R28 ;  /* 0x0000001c00437202 */ /* 0x000fe20000000f00 */
[----:B------:R-:W-:Y:S01]  /*9a90*/  FMUL.FTZ R115, R115, R15 ;  /* 0x0000000f73737220 */ /* 0x000fe20000410000 */
[----:B------:R-:W-:-:S02]  /*9aa0*/  MOV R65, R175 ;  /* 0x000000af00417202 */ /* 0x000fc40000000f00 */
[----:B------:R-:W-:-:S03]  /*9ab0*/  MOV R66, R29 ;  /* 0x0000001d00427202 */ /* 0x000fc60000000f00 */
[C---:B------:R-:W-:Y:S01]  /*9ac0*/  HMMA.16816.F32.BF16 R196, R8.reuse, R26, R80 ;  /* 0x0000001a08c4723c */ /* 0x040fe20000041850 */
[----:B------:R1:W-:Y:S06]  /*9ad0*/  MUFU.EX2 R26, R4 ;  /* 0x00000004001a7308 */ /* 0x0003ec0000000800 */
[----:B------:R-:W-:Y:S01]  /*9ae0*/  MOV R80, R174 ;  /* 0x000000ae00507202 */ /* 0x000fe20000000f00 */
[----:B------:R-:W-:Y:S01]  /*9af0*/  HMMA.16816.F32.BF16 R52, R8, R20, R52 ;  /* 0x000000140834723c */ /* 0x000fe20000041834 */
[----:B------:R-:W-:Y:S02]  /*9b00*/  MOV R81, R173 ;  /* 0x000000ad00517202 */ /* 0x000fe40000000f00 */
[----:B------:R-:W-:-:S02]  /*9b10*/  MOV R82, R172 ;  /* 0x000000ac00527202 */ /* 0x000fc40000000f00 */
[----:B------:R-:W2:Y:S01]  /*9b20*/  LDSM.16.MT88.4 R172, [R211+0xa800] ;  /* 0x00a80000d3ac783b */ /* 0x000ea20000004200 */
[----:B------:R-:W-:Y:S02]  /*9b30*/  MOV R83, R159 ;  /* 0x0000009f00537202 */ /* 0x000fe40000000f00 */
[C---:B------:R-:W-:Y:S01]  /*9b40*/  HMMA.16816.F32.BF16 R240, R8.reuse, R30, R48 ;  /* 0x0000001e08f0723c */ /* 0x040fe20000041830 */
[--C-:B-1----:R-:W-:Y:S01]  /*9b50*/  FFMA.FTZ R4, R179, c[0x0][0x23c], -R3.reuse ;  /* 0x00008f00b3047a23 */ /* 0x102fe20000010803 */
[----:B------:R-:W-:Y:S03]  /*9b60*/  LDSM.16.MT88.4 R48, [R214+0xa800] ;  /* 0x00a80000d630783b */ /* 0x000fe60000004200 */
[----:B------:R1:W3:Y:S03]  /*9b70*/  MUFU.EX2 R28, R4 ;  /* 0x00000004001c7308 */ /* 0x0002e60000000800 */
[C---:B------:R-:W-:Y:S08]  /*9b80*/  HMMA.16816.F32.BF16 R116, R8.reuse, R32, R116 ;  /* 0x000000200874723c */ /* 0x040ff00000041874 */
[----:B------:R-:W-:Y:S01]  /*9b90*/  HMMA.16816.F32.BF16 R32, R8, R34, R128 ;  /* 0x000000220820723c */ /* 0x000fe20000041880 */
[----:B-1----:R-:W-:-:S02]  /*9ba0*/  FFMA.FTZ R4, R188, c[0x0][0x23c], -R3 ;  /* 0x00008f00bc047a23 */ /* 0x002fc40000010803 */
[----:B------:R-:W-:-:S04]  /*9bb0*/  FFMA.FTZ R3, R189, c[0x0][0x23c], -R3 ;  /* 0x00008f00bd037a23 */ /* 0x000fc80000010803 */
[----:B---3--:R-:W-:Y:S01]  /*9bc0*/  F2FP.BF16.PACK_AB R128, R28, R26 ;  /* 0x0000001a1c80723e */ /* 0x008fe200000010ff */
[----:B------:R1:W-:Y:S01]  /*9bd0*/  MUFU.EX2 R29, R4 ;  /* 0x00000004001d7308 */ /* 0x0003e20000000800 */
[C---:B------:R-:W-:Y:S07]  /*9be0*/  HMMA.16816.F32.BF16 R84, R8.reuse, R36, R84 ;  /* 0x000000240854723c */ /* 0x040fee0000041854 */
[----:B------:R3:W4:Y:S01]  /*9bf0*/  MUFU.EX2 R27, R3 ;  /* 0x00000003001b7308 */ /* 0x0007220000000800 */
[----:B------:R-:W-:Y:S01]  /*9c00*/  HMMA.16816.F32.BF16 R100, R8, R40, R100 ;  /* 0x000000280864723c */ /* 0x000fe20000041864 */
[----:B-1----:R-:W-:-:S02]  /*9c10*/  MOV R4, R158 ;  /* 0x0000009e00047202 */ /* 0x002fc40000000f00 */
[----:B------:R-:W1:Y:S01]  /*9c20*/  LDSM.16.MT88.4 R156, [R209+0xa800] ;  /* 0x00a80000d19c783b */ /* 0x000e620000004200 */
[----:B---3--:R-:W-:Y:S01]  /*9c30*/  FFMA.FTZ R3, R177, c[0x0][0x23c], -R2 ;  /* 0x00008f00b1037a23 */ /* 0x008fe20000010802 */
[----:B----4-:R-:W-:-:S03]  /*9c40*/  F2FP.BF16.PACK_AB R130, R27, R29 ;  /* 0x0000001d1b82723e */ /* 0x010fc600000010ff */
[----:B------:R3:W-:Y:S02]  /*9c50*/  MUFU.EX2 R22, R3 ;  /* 0x0000000300167308 */ /* 0x0007e40000000800 */
[----:B---3--:R-:W-:Y:S02]  /*9c60*/  FFMA.FTZ R3, R176, c[0x0][0x23c], -R2 ;  /* 0x00008f00b0037a23 */ /* 0x008fe40000010802 */
[----:B------:R-:W-:Y:S04]  /*9c70*/  HMMA.16816.F32.BF16 R176, R8, R38, R96 ;  /* 0x0000002608b0723c */ /* 0x000fe80000041860 */
[----:B------:R3:W4:Y:S03]  /*9c80*/  MUFU.EX2 R24, R3 ;  /* 0x0000000300187308 */ /* 0x0007260000000800 */
[----:B------:R-:W-:-:S02]  /*9c90*/  MOV R98, R18 ;  /* 0x0000001200627202 */ /* 0x000fc40000000f00 */
[----:B------:R-:W-:Y:S02]  /*9ca0*/  MOV R99, R17 ;  /* 0x0000001100637202 */ /* 0x000fe40000000f00 */
[----:B------:R-:W-:Y:S02]  /*9cb0*/  MOV R97, R19 ;  /* 0x0000001300617202 */ /* 0x000fe40000000f00 */
[----:B------:R-:W-:Y:S01]  /*9cc0*/  MOV R96, R142 ;  /* 0x0000008e00607202 */ /* 0x000fe20000000f00 */
[--C-:B---3--:R-:W-:Y:S01]  /*9cd0*/  FFMA.FTZ R3, R133, c[0x0][0x23c], -R2.reuse ;  /* 0x00008f0085037a23 */ /* 0x108fe20000010802 */
[----:B----4-:R-:W-:Y:S01]  /*9ce0*/  F2FP.BF16.PACK_AB R129, R24, R22 ;  /* 0x000000161881723e */ /* 0x010fe200000010ff */
[----:B------:R-:W-:Y:S02]  /*9cf0*/  FFMA.FTZ R2, R139, c[0x0][0x23c], -R2 ;  /* 0x00008f008b027a23 */ /* 0x000fe40000010802 */
[----:B------:R-:W-:Y:S08]  /*9d00*/  MUFU.EX2 R25, R3 ;  /* 0x0000000300197308 */ /* 0x000ff00000000800 */
[----:B------:R3:W4:Y:S02]  /*9d10*/  MUFU.EX2 R23, R2 ;  /* 0x0000000200177308 */ /* 0x0007240000000800 */
[----:B---3--:R-:W-:Y:S01]  /*9d20*/  FFMA.FTZ R2, R132, c[0x0][0x23c], -R0 ;  /* 0x00008f0084027a23 */ /* 0x008fe20000010800 */
[----:B----4-:R-:W-:-:S05]  /*9d30*/  F2FP.BF16.PACK_AB R131, R23, R25 ;  /* 0x000000191783723e */ /* 0x010fca00000010ff */
[----:B------:R3:W-:Y:S02]  /*9d40*/  MUFU.EX2 R20, R2 ;  /* 0x0000000200147308 */ /* 0x0007e40000000800 */
[C---:B--2---:R-:W-:Y:S08]  /*9d50*/  HMMA.16816.F32.BF16 R160, R128.reuse, R172, R160 ;  /* 0x000000ac80a0723c */ /* 0x044ff000000418a0 */
[----:B-1----:R-:W-:Y:S01]  /*9d60*/  HMMA.16816.F32.BF16 R144, R128, R156, R144 ;  /* 0x0000009c8090723c */ /* 0x002fe20000041890 */
[----:B---3--:R-:W-:-:S04]  /*9d70*/  FFMA.FTZ R2, R138, c[0x0][0x23c], -R0 ;  /* 0x00008f008a027a23 */ /* 0x008fc80000010800 */
[----:B------:R1:W2:Y:S03]  /*9d80*/  MUFU.EX2 R21, R2 ;  /* 0x0000000200157308 */ /* 0x0002a60000000800 */
[----:B------:R-:W-:Y:S01]  /*9d90*/  HMMA.16816.F32.BF16 R36, R128, R48, R80 ;  /* 0x000000308024723c */ /* 0x000fe20000041850 */
[----:B------:R-:W3:Y:S01]  /*9da0*/  LDSM.16.MT88.4 R80, [R209+0xb800] ;  /* 0x00b80000d150783b */ /* 0x000ee20000004200 */
[--C-:B-1----:R-:W-:Y:S01]  /*9db0*/  FFMA.FTZ R2, R140, c[0x0][0x23c], -R0.reuse ;  /* 0x00008f008c027a23 */ /* 0x102fe20000010800 */
[----:B--2---:R-:W-:Y:S01]  /*9dc0*/  F2FP.BF16.PACK_AB R124, R21, R20 ;  /* 0x00000014157c723e */ /* 0x004fe200000010ff */
[----:B------:R-:W-:Y:S02]  /*9dd0*/  FFMA.FTZ R0, R141, c[0x0][0x23c], -R0 ;  /* 0x00008f008d007a23 */ /* 0x000fe40000010800 */
[----:B------:R-:W-:Y:S02]  /*9de0*/  MUFU.EX2 R19, R2 ;  /* 0x0000000200137308 */ /* 0x000fe40000000800 */
[----:B------:R-:W-:Y:S01]  /*9df0*/  HMMA.16816.F32.BF16 R140, R8, R42, R112 ;  /* 0x0000002a088c723c */ /* 0x000fe20000041870 */
[----:B------:R-:W1:Y:S05]  /*9e00*/  LDSM.16.MT88.4 R112, [R214+0xb800] ;  /* 0x00b80000d670783b */ /* 0x000e6a0000004200 */
[----:B------:R2:W4:Y:S01]  /*9e10*/  MUFU.EX2 R18, R0 ;  /* 0x0000000000127308 */ /* 0x0005220000000800 */
[----:B------:R-:W-:-:S02]  /*9e20*/  FFMA.FTZ R11, R251, R16, R236 ;  /* 0x00000010fb0b7223 */ /* 0x000fc400000100ec */
[----:B------:R-:W-:Y:S02]  /*9e30*/  FFMA.FTZ R8, R250, R15, R195 ;  /* 0x0000000ffa087223 */ /* 0x000fe400000100c3 */
[----:B------:R-:W-:Y:S02]  /*9e40*/  FADD.FTZ R11, R203, R11 ;  /* 0x0000000bcb0b7221 */ /* 0x000fe40000010000 */
[----:B------:R-:W-:Y:S01]  /*9e50*/  FADD.FTZ R10, R194, R8 ;  /* 0x00000008c20a7221 */ /* 0x000fe20000010000 */
[----:B---3--:R-:W-:Y:S01]  /*9e60*/  HMMA.16816.F32.BF16 R68, R128, R80, R68 ;  /* 0x000000508044723c */ /* 0x008fe20000041844 */
[----:B--2---:R-:W-:Y:S01]  /*9e70*/  FFMA.FTZ R0, R181, c[0x0][0x23c], -R12 ;  /* 0x00008f00b5007a23 */ /* 0x004fe2000001080c */
[----:B----4-:R-:W-:-:S03]  /*9e80*/  F2FP.BF16.PACK_AB R126, R18, R19 ;  /* 0x00000013127e723e */ /* 0x010fc600000010ff */
[----:B------:R2:W-:Y:S03]  /*9e90*/  MUFU.EX2 R17, R0 ;  /* 0x0000000000117308 */ /* 0x0005e60000000800 */
[----:B-1----:R-:W-:Y:S01]  /*9ea0*/  HMMA.16816.F32.BF16 R100, R128, R112, R100 ;  /* 0x000000708064723c */ /* 0x002fe20000041864 */
[----:B--2---:R-:W-:-:S04]  /*9eb0*/  FFMA.FTZ R0, R185, c[0x0][0x23c], -R12 ;  /* 0x00008f00b9007a23 */ /* 0x004fc8000001080c */
[----:B------:R1:W2:Y:S02]  /*9ec0*/  MUFU.EX2 R3, R0 ;  /* 0x0000000000037308 */ /* 0x0002a40000000800 */
[----:B-1----:R-:W-:Y:S01]  /*9ed0*/  FFMA.FTZ R0, R187, c[0x0][0x23c], -R12 ;  /* 0x00008f00bb007a23 */ /* 0x002fe2000001080c */
[----:B--2---:R-:W-:-:S05]  /*9ee0*/  F2FP.BF16.PACK_AB R125, R3, R17 ;  /* 0x00000011037d723e */ /* 0x004fca00000010ff */
[----:B------:R1:W-:Y:S02]  /*9ef0*/  MUFU.EX2 R2, R0 ;  /* 0x0000000000027308 */ /* 0x0003e40000000800 */
[----:B-1----:R-:W-:-:S06]  /*9f00*/  FFMA.FTZ R0, R186, c[0x0][0x23c], -R12 ;  /* 0x00008f00ba007a23 */ /* 0x002fcc000001080c */
[----:B------:R-:W1:Y:S02]  /*9f10*/  MUFU.EX2 R0, R0 ;  /* 0x0000000000007308 */ /* 0x000e640000000800 */
[----:B-1----:R-:W-:-:S07]  /*9f20*/  F2FP.BF16.PACK_AB R127, R0, R2 ;  /* 0x00000002007f723e */ /* 0x002fce00000010ff */
[C---:B------:R-:W-:Y:S08]  /*9f30*/  HMMA.16816.F32.BF16 R164, R124.reuse, R172, R164 ;  /* 0x000000ac7ca4723c */ /* 0x040ff000000418a4 */
[-C--:B------:R-:W-:Y:S08]  /*9f40*/  HMMA.16816.F32.BF16 R168, R124, R174.reuse, R168 ;  /* 0x000000ae7ca8723c */ /* 0x080ff000000418a8 */
[----:B------:R-:W-:Y:S01]  /*9f50*/  HMMA.16816.F32.BF16 R172, R128, R174, R4 ;  /* 0x000000ae80ac723c */ /* 0x000fe20000041804 */
[----:B------:R-:W1:Y:S07]  /*9f60*/  LDSM.16.MT88.4 R4, [R213+0xb800] ;  /* 0x00b80000d504783b */ /* 0x000e6e0000004200 */
[C---:B------:R-:W-:Y:S08]  /*9f70*/  HMMA.16816.F32.BF16 R148, R124.reuse, R156, R148 ;  /* 0x0000009c7c94723c */ /* 0x040ff00000041894 */
[-C--:B------:R-:W-:Y:S08]  /*9f80*/  HMMA.16816.F32.BF16 R152, R124, R158.reuse, R152 ;  /* 0x0000009e7c98723c */ /* 0x080ff00000041898 */
[----:B------:R-:W-:Y:S01]  /*9f90*/  HMMA.16816.F32.BF16 R156, R128, R158, R96 ;  /* 0x0000009e809c723c */ /* 0x000fe20000041860 */
[----:B------:R-:W-:Y:S07]  /*9fa0*/  LDSM.16.MT88.4 R96, [R211+0xb800] ;  /* 0x00b80000d360783b */ /* 0x000fee0000004200 */
[C---:B------:R-:W-:Y:S01]  /*9fb0*/  HMMA.16816.F32.BF16 R40, R124.reuse, R48, R64 ;  /* 0x000000307c28723c */ /* 0x040fe20000041840 */
[----:B------:R-:W2:Y:S07]  /*9fc0*/  LDSM.16.MT88.4 R64, [R213+0xa800] ;  /* 0x00a80000d540783b */ /* 0x000eae0000004200 */
[C---:B------:R-:W-:Y:S08]  /*9fd0*/  HMMA.16816.F32.BF16 R44, R124.reuse, R50, R44 ;  /* 0x000000327c2c723c */ /* 0x040ff0000004182c */
[-C--:B-1----:R-:W-:Y:S08]  /*9fe0*/  HMMA.16816.F32.BF16 R120, R124, R4.reuse, R120 ;  /* 0x000000047c78723c */ /* 0x082ff00000041878 */
[----:B------:R-:W-:Y:S07]  /*9ff0*/  HMMA.16816.F32.BF16 R116, R128, R4, R116 ;  /* 0x000000048074723c */ /* 0x000fee0000041874 */
[----:B------:R-:W-:Y:S01]  /*a000*/  FFMA.FTZ R5, R249, R14, R191 ;  /* 0x0000000ef9057223 */ /* 0x000fe200000100bf */
[----:B------:R-:W-:Y:S01]  /*a010*/  HMMA.16816.F32.BF16 R72, R124, R80, R72 ;  /* 0x000000507c48723c */ /* 0x000fe20000041848 */
[----:B------:R-:W-:-:S02]  /*a020*/  FFMA.FTZ R4, R248, R13, R182 ;  /* 0x0000000df8047223 */ /* 0x000fc400000100b6 */
[----:B------:R-:W-:Y:S02]  /*a030*/  FADD.FTZ R9, R190, R5 ;  /* 0x00000005be097221 */ /* 0x000fe40000010000 */
[----:B------:R-:W-:Y:S02]  /*a040*/  FADD.FTZ R8, R184, R4 ;  /* 0x00000004b8087221 */ /* 0x000fe40000010000 */
[----:B------:R-:W-:Y:S01]  /*a050*/  FADD.FTZ R5, R200, R10 ;  /* 0x0000000ac8057221 */ /* 0x000fe20000010000 */
[----:B------:R-:W-:Y:S01]  /*a060*/  HMMA.16816.F32.BF16 R76, R124, R82, R76 ;  /* 0x000000527c4c723c */ /* 0x000fe2000004184c */
[----:B------:R-:W-:-:S07]  /*a070*/  FADD.FTZ R4, R192, R9 ;  /* 0x00000009c0047221 */ /* 0x000fce0000010000 */
[C---:B--2---:R-:W-:Y:S08]  /*a080*/  HMMA.16816.F32.BF16 R56, R124.reuse, R64, R56 ;  /* 0x000000407c38723c */ /* 0x044ff00000041838 */
        /* <DEDUP_REMOVED lines=36> */
[----:B------:R-:W-:Y:S05]  /*a2d0*/  @!P0 BRA `(.L_x_1049) ;  /* 0x0000561000008947 */ /* 0x000fea0003800000 */
[----:B------:R-:W2:Y:S04]  /*a2e0*/  LDL.64 R188, [R1+0x30] ;  /* 0x0000300001bc7983 */ /* 0x000ea80000100a00 */
[----:B------:R-:W3:Y:S01]  /*a2f0*/  LDL.64 R30, [R1+0x10] ;  /* 0x00001000011e7983 */ /* 0x000ee20000100a00 */
[----:B------:R-:W-:Y:S01]  /*a300*/  UIADD3 UR4, UR8, -0x2, URZ ;  /* 0xfffffffe08047890 */ /* 0x000fe2000fffe03f */
[----:B------:R-:W-:-:S04]  /*a310*/  DEPBAR.LE SB0, 0x0 ;  /* 0x000080000000791a */ /* 0x000fc80000000000 */
[----:B------:R-:W-:Y:S01]  /*a320*/  UIADD3 UR5, UP0, -UR10, 0x80, URZ ;  /* 0x000000800a057890 */ /* 0x000fe2000ff1e13f */
[----:B------:R-:W-:Y:S01]  /*a330*/  IMAD.U32 R0, RZ, RZ, UR4 ;  /* 0x00000004ff007e24 */ /* 0x000fe2000f8e00ff */
[----:B------:R-:W-:Y:S02]  /*a340*/  UIADD3 UR20, UR8, -0x4, URZ ;  /* 0xfffffffc08147890 */ /* 0x000fe4000fffe03f */
[----:B------:R-:W-:Y:S02]  /*a350*/  UIADD3.X UR4, URZ, ~UR14, URZ, UP0, !UPT ;  /* 0x8000000e3f047290 */ /* 0x000fe400087fe43f */
[----:B------:R-:W-:Y:S01]  /*a360*/  UISETP.GT.AND UP0, UPT, UR20, UR9, UPT ;  /* 0x000000091400728c */ /* 0x000fe2000bf04270 */
[----:B------:R-:W-:Y:S01]  /*a370*/  BAR.SYNC.DEFER_BLOCKING 0x0 ;  /* 0x0000000000007b1d */ /* 0x000fe20000010000 */
[----:B--2---:R-:W-:-:S04]  /*a380*/  IMAD.MOV.U32 R2, RZ, RZ, R188 ;  /* 0x000000ffff027224 */ /* 0x004fc800078e00bc */
[----:B------:R-:W-:Y:S02]  /*a390*/  IMAD R0, R0, UR17, R2 ;  /* 0x0000001100007c24 */ /* 0x000fe4000f8e0202 */
[----:B---3--:R-:W-:Y:S02]  /*a3a0*/  IMAD.MOV.U32 R132, RZ, RZ, R30 ;  /* 0x000000ffff847224 */ /* 0x008fe400078e001e */
[----:B------:R-:W-:Y:S01]  /*a3b0*/  IMAD.MOV.U32 R133, RZ, RZ, R31 ;  /* 0x000000ffff857224 */ /* 0x000fe200078e001f */
[----:B------:R-:W-:-:S04]  /*a3c0*/  LEA R0, R0, c[0x0][0x170], 0x1 ;  /* 0x00005c0000007a11 */ /* 0x000fc800078e08ff */
[----:B------:R-:W-:Y:S02]  /*a3d0*/  IADD3 R2, -R238, UR17, R0 ;  /* 0x00000011ee027c10 */ /* 0x000fe4000fffe100 */
[----:B------:R-:W-:Y:S02]  /*a3e0*/  IADD3 R0, R0, -UR10, RZ ;  /* 0x8000000a00007c10 */ /* 0x000fe4000fffe0ff */
[----:B------:R-:W-:Y:S02]  /*a3f0*/  IADD3 R138, P1, R2, -UR10, RZ ;  /* 0x8000000a028a7c10 */ /* 0x000fe4000ff3e0ff */
[C---:B------:R-:W-:Y:S02]  /*a400*/  IADD3 R6, P3, R0.reuse, -UR10, RZ ;  /* 0x8000000a00067c10 */ /* 0x040fe4000ff7e0ff */
[----:B------:R-:W-:Y:S02]  /*a410*/  IADD3 R4, P2, R0, UR5, RZ ;  /* 0x0000000500047c10 */ /* 0x000fe4000ff5e0ff */
[----:B------:R-:W-:-:S02]  /*a420*/  IADD3 R2, P0, R2, UR5, RZ ;  /* 0x0000000502027c10 */ /* 0x000fc4000ff1e0ff */
[C---:B------:R-:W-:Y:S02]  /*a430*/  IADD3.X R7, R233.reuse, ~UR14, RZ, P3, !PT ;  /* 0x8000000ee9077c10 */ /* 0x040fe40009ffe4ff */
[----:B------:R-:W-:Y:S02]  /*a440*/  IADD3.X R5, R233, UR4, RZ, P2, !PT ;  /* 0x00000004e9057c10 */ /* 0x000fe400097fe4ff */
[C---:B------:R-:W-:Y:S01]  /*a450*/  IADD3.X R139, R235.reuse, ~UR14, RZ, P1, !PT ;  /* 0x8000000eeb8b7c10 */ /* 0x040fe20008ffe4ff */
[----:B------:R-:W-:Y:S01]  /*a460*/  @!PT LDS RZ, [RZ] ;  /* 0x00000000fffff984 */ /* 0x000fe20000000800 */
[----:B------:R-:W-:Y:S01]  /*a470*/  @!PT LDS RZ, [RZ] ;  /* 0x00000000fffff984 */ /* 0x000fe20000000800 */
[----:B------:R-:W-:Y:S01]  /*a480*/  @!PT LDS RZ, [RZ] ;  /* 0x00000000fffff984 */ /* 0x000fe20000000800 */
[----:B------:R1:W-:Y:S01]  /*a490*/  LDGSTS.E.BYPASS.LTC128B.128 [R223+0xa000], [R6.64] ;  /* 0x0a00000006df7fae */ /* 0x0003e2000b901d52 */
[----:B------:R-:W-:Y:S02]  /*a4a0*/  IADD3.X R3, R235, UR4, RZ, P0, !PT ;  /* 0x00000004eb037c10 */ /* 0x000fe400087fe4ff */
[----:B------:R-:W-:Y:S01]  /*a4b0*/  PLOP3.LUT P0, PT, PT, PT, UP0, 0x80, 0x0 ;  /* 0x000000000000781c */ /* 0x000fe20003f0f008 */
[----:B------:R1:W-:Y:S04]  /*a4c0*/  LDGSTS.E.BYPASS.LTC128B.128 [R223+0xb000], [R4.64] ;  /* 0x0b00000004df7fae */ /* 0x0003e8000b901d52 */
[----:B------:R2:W-:Y:S04]  /*a4d0*/  LDGSTS.E.BYPASS.LTC128B.128 [R223+0xa800], [R138.64] ;  /* 0x0a8000008adf7fae */ /* 0x0005e8000b901d52 */
[----:B------:R2:W-:Y:S04]  /*a4e0*/  LDGSTS.E.BYPASS.LTC128B.128 [R223+0xb800], [R2.64] ;  /* 0x0b80000002df7fae */ /* 0x0005e8000b901d52 */
[----:B------:R-:W-:Y:S04]  /*a4f0*/  LDSM.16.M88.4 R20, [R208+0x8000] ;  /* 0x00800000d014783b */ /* 0x000fe80000000200 */
[----:B------:R-:W3:Y:S04]  /*a500*/  LDSM.16.M88.4 R8, [R210+0x2000] ;  /* 0x00200000d208783b */ /* 0x000ee80000000200 */
[----:B------:R-:W4:Y:S04]  /*a510*/  LDSM.16.M88.4 R16, [R208+0x8800] ;  /* 0x00880000d010783b */ /* 0x000f280000000200 */
[----:B------:R-:W-:Y:S04]  /*a520*/  STL.64 [R1], R6 ;  /* 0x0000000601007387 */ /* 0x000fe80000100a00 */
[----:B------:R-:W5:Y:S04]  /*a530*/  LDSM.16.M88.4 R12, [R210] ;  /* 0x00000000d20c783b */ /* 0x000f680000000200 */
[----:B------:R-:W-:Y:S04]  /*a540*/  LDSM.16.M88.4 R28, [R219] ;  /* 0x00000000db1c783b */ /* 0x000fe80000000200 */
[----:B-1----:R-:W1:Y:S04]  /*a550*/  LDSM.16.M88.4 R4, [R212+0x2000] ;  /* 0x00200000d404783b */ /* 0x002e680000000200 */
[----:B------:R-:W1:Y:S04]  /*a560*/  LDSM.16.M88.4 R24, [R222] ;  /* 0x00000000de18783b */ /* 0x000e680000000200 */
[----:B------:R-:W0:Y:S01]  /*a570*/  LDGDEPBAR ;  /* 0x00000000000079af */ /* 0x000e220000000000 */
[C---:B---3--:R-:W-:Y:S08]  /*a580*/  HMMA.16816.F32.BF16 R184, R8.reuse, R20, RZ ;  /* 0x0000001408b8723c */ /* 0x048ff000000418ff */
[C---:B----4-:R-:W-:Y:S08]  /*a590*/  HMMA.16816.F32.BF16 R176, R8.reuse, R16, RZ ;  /* 0x0000001008b0723c */ /* 0x050ff000000418ff */
[C---:B------:R-:W-:Y:S08]  /*a5a0*/  HMMA.16816.F32.BF16 R180, R8.reuse, R22, RZ ;  /* 0x0000001608b4723c */ /* 0x040ff000000418ff */
[----:B------:R-:W-:Y:S01]  /*a5b0*/  HMMA.16816.F32.BF16 R32, R8, R18, RZ ;  /* 0x000000120820723c */ /* 0x000fe200000418ff */
[----:B------:R-:W3:Y:S07]  /*a5c0*/  LDSM.16.M88.4 R8, [R212] ;  /* 0x00000000d408783b */ /* 0x000eee0000000200 */
[C---:B-----5:R-:W-:Y:S08]  /*a5d0*/  HMMA.16816.F32.BF16 R192, R12.reuse, R20, RZ ;  /* 0x000000140cc0723c */ /* 0x060ff000000418ff */
[----:B------:R-:W-:Y:S08]  /*a5e0*/  HMMA.16816.F32.BF16 R204, R12, R22, RZ ;  /* 0x000000160ccc723c */ /* 0x000ff000000418ff */
[----:B-1----:R-:W-:Y:S08]  /*a5f0*/  HMMA.16816.F32.BF16 R200, R4, R28, R184 ;  /* 0x0000001c04c8723c */ /* 0x002ff000000418b8 */
[C---:B------:R-:W-:Y:S08]  /*a600*/  HMMA.16816.F32.BF16 R188, R12.reuse, R16, RZ ;  /* 0x000000100cbc723c */ /* 0x040ff000000418ff */
[----:B------:R-:W-:Y:S01]  /*a610*/  HMMA.16816.F32.BF16 R140, R12, R18, RZ ;  /* 0x000000120c8c723c */ /* 0x000fe200000418ff */
[----:B------:R-:W-:Y:S04]  /*a620*/  LDSM.16.M88.4 R16, [R216+0x8000] ;  /* 0x00800000d810783b */ /* 0x000fe80000000200 */
[----:B------:R-:W-:Y:S03]  /*a630*/  LDSM.16.M88.4 R12, [R216+0x8800] ;  /* 0x00880000d80c783b */ /* 0x000fe60000000200 */
[C---:B------:R-:W-:Y:S08]  /*a640*/  HMMA.16816.F32.BF16 R184, R4.reuse, R24, R176 ;  /* 0x0000001804b8723c */ /* 0x040ff000000418b0 */
[C---:B------:R-:W-:Y:S08]  /*a650*/  HMMA.16816.F32.BF16 R196, R4.reuse, R30, R180 ;  /* 0x0000001e04c4723c */ /* 0x040ff000000418b4 */
[----:B------:R-:W-:Y:S01]  /*a660*/  HMMA.16816.F32.BF16 R20, R4, R26, R32 ;  /* 0x0000001a0414723c */ /* 0x000fe20000041820 */
[----:B------:R-:W1:Y:S07]  /*a670*/  LDSM.16.M88.4 R4, [R218+0x2000] ;  /* 0x00200000da04783b */ /* 0x000e6e0000000200 */
[C---:B---3--:R-:W-:Y:S08]  /*a680*/  HMMA.16816.F32.BF16 R232, R8.reuse, R28, R192 ;  /* 0x0000001c08e8723c */ /* 0x048ff000000418c0 */
[C---:B------:R-:W-:Y:S08]  /*a690*/  HMMA.16816.F32.BF16 R188, R8.reuse, R24, R188 ;  /* 0x0000001808bc723c */ /* 0x040ff000000418bc */
[C---:B------:R-:W-:Y:S01]  /*a6a0*/  HMMA.16816.F32.BF16 R180, R8.reuse, R30, R204 ;  /* 0x0000001e08b4723c */ /* 0x040fe200000418cc */
[----:B------:R-:W-:Y:S07]  /*a6b0*/  LDSM.16.M88.4 R28, [R215] ;  /* 0x00000000d71c783b */ /* 0x000fee0000000200 */
[----:B------:R-:W-:Y:S01]  /*a6c0*/  HMMA.16816.F32.BF16 R32, R8, R26, R140 ;  /* 0x0000001a0820723c */ /* 0x000fe2000004188c */
[----:B------:R-:W3:Y:S07]  /*a6d0*/  LDSM.16.M88.4 R8, [R218] ;  /* 0x00000000da08783b */ /* 0x000eee0000000200 */
[C---:B-1----:R-:W-:Y:S08]  /*a6e0*/  HMMA.16816.F32.BF16 R176, R4.reuse, R16, R200 ;  /* 0x0000001004b0723c */ /* 0x042ff000000418c8 */
[C---:B------:R-:W-:Y:S08]  /*a6f0*/  HMMA.16816.F32.BF16 R192, R4.reuse, R12, R184 ;  /* 0x0000000c04c0723c */ /* 0x040ff000000418b8 */
[C---:B------:R-:W-:Y:S08]  /*a700*/  HMMA.16816.F32.BF16 R140, R4.reuse, R18, R196 ;  /* 0x00000012048c723c */ /* 0x040ff000000418c4 */
[----:B------:R-:W-:Y:S01]  /*a710*/  HMMA.16816.F32.BF16 R24, R4, R14, R20 ;  /* 0x0000000e0418723c */ /* 0x000fe20000041814 */
[----:B------:R-:W1:Y:S04]  /*a720*/  LDSM.16.M88.4 R4, [R217+0x2000] ;  /* 0x00200000d904783b */ /* 0x000e680000000200 */
[----:B------:R-:W4:Y:S03]  /*a730*/  LDSM.16.M88.4 R20, [R215+0x800] ;  /* 0x00080000d714783b */ /* 0x000f260000000200 */
[C---:B---3--:R-:W-:Y:S08]  /*a740*/  HMMA.16816.F32.BF16 R200, R8.reuse, R18, R180 ;  /* 0x0000001208c8723c */ /* 0x048ff000000418b4 */
[C---:B------:R-:W-:Y:S08]  /*a750*/  HMMA.16816.F32.BF16 R196, R8.reuse, R12, R188 ;  /* 0x0000000c08c4723c */ /* 0x040ff000000418bc */
[C---:B------:R-:W-:Y:S01]  /*a760*/  HMMA.16816.F32.BF16 R232, R8.reuse, R16, R232 ;  /* 0x0000001008e8723c */ /* 0x040fe200000418e8 */
[----:B------:R-:W-:Y:S07]  /*a770*/  LDSM.16.M88.4 R16, [R208+0x9000] ;  /* 0x00900000d010783b */ /* 0x000fee0000000200 */
[----:B------:R-:W-:Y:S01]  /*a780*/  HMMA.16816.F32.BF16 R188, R8, R14, R32 ;  /* 0x0000000e08bc723c */ /* 0x000fe20000041820 */
[----:B------:R-:W3:Y:S04]  /*a790*/  LDSM.16.M88.4 R8, [R217] ;  /* 0x00000000d908783b */ /* 0x000ee80000000200 */
[----:B------:R-:W-:Y:S03]  /*a7a0*/  LDSM.16.M88.4 R12, [R210+0x4000] ;  /* 0x00400000d20c783b */ /* 0x000fe60000000200 */
[C---:B-1----:R-:W-:Y:S08]  /*a7b0*/  HMMA.16816.F32.BF16 R184, R4.reuse, R28, R176 ;  /* 0x0000001c04b8723c */ /* 0x042ff000000418b0 */
[C---:B------:R-:W-:Y:S08]  /*a7c0*/  HMMA.16816.F32.BF16 R180, R4.reuse, R30, R140 ;  /* 0x0000001e04b4723c */ /* 0x040ff0000004188c */
[C---:B----4-:R-:W-:Y:S08]  /*a7d0*/  HMMA.16816.F32.BF16 R176, R4.reuse, R20, R192 ;  /* 0x0000001404b0723c */ /* 0x050ff000000418c0 */
[-C--:B------:R-:W-:Y:S01]  /*a7e0*/  HMMA.16816.F32.BF16 R140, R4, R22.reuse, R24 ;  /* 0x00000016048c723c */ /* 0x080fe20000041818 */
[----:B------:R-:W1:Y:S04]  /*a7f0*/  LDSM.16.M88.4 R4, [R210+0x6000] ;  /* 0x00600000d204783b */ /* 0x000e680000000200 */
[----:B------:R-:W4:Y:S03]  /*a800*/  LDSM.16.M88.4 R24, [R208+0x9800] ;  /* 0x00980000d018783b */ /* 0x000f260000000200 */
[C---:B---3--:R-:W-:Y:S08]  /*a810*/  HMMA.16816.F32.BF16 R192, R8.reuse, R22, R188 ;  /* 0x0000001608c0723c */ /* 0x048ff000000418bc */
[C---:B------:R-:W-:Y:S01]  /*a820*/  HMMA.16816.F32.BF16 R196, R8.reuse, R20, R196 ;  /* 0x0000001408c4723c */ /* 0x040fe200000418c4 */
[----:B------:R-:W-:Y:S07]  /*a830*/  LDSM.16.M88.4 R20, [R221] ;  /* 0x00000000dd14783b */ /* 0x000fee0000000200 */
[C---:B------:R-:W-:Y:S07]  /*a840*/  HMMA.16816.F32.BF16 R32, R8.reuse, R28, R232 ;  /* 0x0000001c0820723c */ /* 0x040fee00000418e8 */
[----:B------:R-:W-:Y:S01]  /*a850*/  IMAD.MOV.U32 R234, RZ, RZ, R132 ;  /* 0x000000ffffea7224 */ /* 0x000fe200078e0084 */
[----:B------:R-:W-:Y:S01]  /*a860*/  HMMA.16816.F32.BF16 R200, R8, R30, R200 ;  /* 0x0000001e08c8723c */ /* 0x000fe200000418c8 */
[----:B------:R-:W-:Y:S01]  /*a870*/  LDSM.16.M88.4 R28, [R220] ;  /* 0x00000000dc1c783b */ /* 0x000fe20000000200 */
[----:B------:R-:W-:-:S03]  /*a880*/  IMAD.MOV.U32 R235, RZ, RZ, R133 ;  /* 0x000000ffffeb7224 */ /* 0x000fc600078e0085 */
[----:B------:R-:W3:Y:S03]  /*a890*/  LDSM.16.M88.4 R8, [R212+0x4000] ;  /* 0x00400000d408783b */ /* 0x000ee60000000200 */
[C---:B-1----:R-:W-:Y:S08]  /*a8a0*/  HMMA.16816.F32.BF16 R188, R4.reuse, R16, R184 ;  /* 0x0000001004bc723c */ /* 0x042ff000000418b8 */
[C---:B------:R-:W-:Y:S08]  /*a8b0*/  HMMA.16816.F32.BF16 R184, R4.reuse, R18, R180 ;  /* 0x0000001204b8723c */ /* 0x040ff000000418b4 */
[C---:B----4-:R-:W-:Y:S08]  /*a8c0*/  HMMA.16816.F32.BF16 R176, R4.reuse, R24, R176 ;  /* 0x0000001804b0723c */ /* 0x050ff000000418b0 */
        /* <DEDUP_REMOVED lines=8> */
[----:B------:R-:W4:Y:S03]  /*a950*/  LDSM.16.M88.4 R12, [R218+0x4000] ;  /* 0x00400000da0c783b */ /* 0x000f260000000200 */
[-C--:B---3--:R-:W-:Y:S08]  /*a960*/  HMMA.16816.F32.BF16 R32, R8, R20.reuse, R32 ;  /* 0x000000140820723c */ /* 0x088ff00000041820 */
        /* <DEDUP_REMOVED lines=10> */
[----:B----4-:R-:W-:Y:S08]  /*aa10*/  HMMA.16816.F32.BF16 R28, R12, R24, R176 ;  /* 0x000000180c1c723c */ /* 0x010ff000000418b0 */
        /* <DEDUP_REMOVED lines=8> */
[----:B------:R-:W3:Y:S01]  /*aaa0*/  LDSM.16.M88.4 R16, [R215+0x1800] ;  /* 0x00180000d710783b */ /* 0x000ee20000000200 */
[----:B------:R-:W-:-:S04]  /*aab0*/  DEPBAR.LE SB0, 0x0 ;  /* 0x000080000000791a */ /* 0x000fc80000000000 */
[----:B------:R-:W-:Y:S08]  /*aac0*/  HMMA.16816.F32.BF16 R12, R12, R26, R196 ;  /* 0x0000001a0c0c723c */ /* 0x000ff000000418c4 */
[C---:B-1----:R-:W-:Y:S08]  /*aad0*/  HMMA.16816.F32.BF16 R192, R4.reuse, R20, R192 ;  /* 0x0000001404c0723c */ /* 0x042ff000000418c0 */
[----:B------:R-:W-:Y:S08]  /*aae0*/  HMMA.16816.F32.BF16 R188, R4, R22, R188 ;  /* 0x0000001604bc723c */ /* 0x000ff000000418bc */
[C---:B------:R-:W-:Y:S08]  /*aaf0*/  HMMA.16816.F32.BF16 R140, R8.reuse, R20, R140 ;  /* 0x00000014088c723c */ /* 0x040ff0000004188c */
[----:B------:R-:W-:Y:S08]  /*ab00*/  HMMA.16816.F32.BF16 R32, R8, R22, R32 ;  /* 0x000000160820723c */ /* 0x000ff00000041820 */
[C---:B---3--:R-:W-:Y:S08]  /*ab10*/  HMMA.16816.F32.BF16 R184, R4.reuse, R16, R184 ;  /* 0x0000001004b8723c */ /* 0x048ff000000418b8 */
[----:B------:R-:W-:Y:S08]  /*ab20*/  HMMA.16816.F32.BF16 R180, R4, R18, R180 ;  /* 0x0000001204b4723c */ /* 0x000ff000000418b4 */
[C---:B------:R-:W-:Y:S08]  /*ab30*/  HMMA.16816.F32.BF16 R28, R8.reuse, R16, R28 ;  /* 0x00000010081c723c */ /* 0x040ff0000004181c */
[----:B------:R-:W-:Y:S01]  /*ab40*/  HMMA.16816.F32.BF16 R20, R8, R18, R12 ;  /* 0x000000120814723c */ /* 0x000fe2000004180c */
[----:B------:R-:W-:Y:S06]  /*ab50*/  BAR.SYNC.DEFER_BLOCKING 0x0 ;  /* 0x0000000000007b1d */ /* 0x000fec0000010000 */
[----:B------:R-:W-:Y:S05]  /*ab60*/  @!P0 BRA `(.L_x_1052) ;  /* 0x0000019000008947 */ /* 0x000fea0003800000 */
[----:B--2---:R-:W2:Y:S01]  /*ab70*/  LDL.64 R132, [R1+0x18] ;  /* 0x0000180001847983 */ /* 0x004ea20000100a00 */
        /* <DEDUP_REMOVED lines=12> */
[----:B------:R-:W-:Y:S02]  /*ac40*/  LEA.HI.X R3, R4, R235, R3, 0x5, P1 ;  /* 0x000000eb04037211 */ /* 0x000fe400008f2c03 */
        /* <DEDUP_REMOVED lines=11> */
.L_x_1052:
[----:B--2---:R-:W-:-:S04]  /*ad00*/  MOV R0, UR20 ;  /* 0x0000001400007c02 */ /* 0x004fc80008000f00 */
        /* <DEDUP_REMOVED lines=43> */
[C---:B------:R-:W-:Y:S02]  /*afc0*/  ISETP.GE.AND P1, PT, R7.reuse, R228, PT ;  /* 0x000000e40700720c */ /* 0x040fe40003f26270 */
        /* <DEDUP_REMOVED lines=54> */
[----:B------:R-:W-:Y:S01]  /*b330*/  FMNMX.FTZ R6, R141, R9, !PT ;  /* 0x000000098d067209 */ /* 0x000fe20007810000 */
[----:B------:R-:W-:Y:S01]  /*b340*/  SHFL.BFLY PT, R25, R5, 0x1, 0x1f ;  /* 0x0c201f0005197f89 */ /* 0x000fe200000e0000 */
[----:B------:R-:W-:-:S02]  /*b350*/  FMNMX.FTZ R4, R19, R4, !PT ;  /* 0x0000000413047209 */ /* 0x000fc40007810000 */
[----:B------:R-:W-:Y:S02]  /*b360*/  FSEL R140, R23, -INF , !P5 ;  /* 0xff800000178c7808 */ /* 0x000fe40006800000 */
[----:B------:R-:W-:Y:S02]  /*b370*/  FMNMX.FTZ R9, R133, R6, !PT ;  /* 0x0000000685097209 */ /* 0x000fe40007810000 */
[----:B------:R-:W-:Y:S02]  /*b380*/  FSEL R13, R189, -INF , !P1 ;  /* 0xff800000bd0d7808 */ /* 0x000fe40004800000 */
[C---:B------:R-:W-:Y:S02]  /*b390*/  ISETP.GE.AND P5, PT, R3.reuse, R229, PT ;  /* 0x000000e50300720c */ /* 0x040fe40003fa6270 */
[----:B------:R-:W-:Y:S02]  /*b3a0*/  FMNMX.FTZ R6, R12, R4, !PT ;  /* 0x000000040c067209 */ /* 0x000fe40007810000 */
[----:B------:R-:W-:-:S02]  /*b3b0*/  ISETP.GE.AND P1, PT, R3, R228, PT ;  /* 0x000000e40300720c */ /* 0x000fc40003f26270 */
[----:B------:R-:W-:Y:S02]  /*b3c0*/  FSEL R132, R184, -INF , !P6 ;  /* 0xff800000b8847808 */ /* 0x000fe40007000000 */
[----:B------:R-:W-:Y:S02]  /*b3d0*/  ISETP.LT.OR P5, PT, R3, R225, P5 ;  /* 0x000000e10300720c */ /* 0x000fe40002fa1670 */
[----:B------:R-:W-:Y:S02]  /*b3e0*/  ISETP.GE.AND P6, PT, R2, R229, PT ;  /* 0x000000e50200720c */ /* 0x000fe40003fc6270 */
[----:B------:R-:W-:Y:S02]  /*b3f0*/  FMNMX.FTZ R6, R13, R6, !PT ;  /* 0x000000060d067209 */ /* 0x000fe40007810000 */
[----:B------:R-:W-:Y:S02]  /*b400*/  FMNMX.FTZ R4, R140, R9, !PT ;  /* 0x000000098c047209 */ /* 0x000fe40007810000 */
[----:B------:R-:W-:-:S02]  /*b410*/  ISETP.LT.OR P1, PT, R3, R224, P1 ;  /* 0x000000e00300720c */ /* 0x000fc40000f21670 */
[----:B------:R-:W-:Y:S01]  /*b420*/  FSEL R176, R185, -INF , !P5 ;  /* 0xff800000b9b07808 */ /* 0x000fe20006800000 */
[----:B------:R-:W1:Y:S01]  /*b430*/  SHFL.BFLY PT, R23, R4, 0x2, 0x1f ;  /* 0x0c401f0004177f89 */ /* 0x000e6200000e0000 */
[----:B------:R-:W-:Y:S02]  /*b440*/  ISETP.LT.OR P6, PT, R2, R225, P6 ;  /* 0x000000e10200720c */ /* 0x000fe400037c1670 */
[----:B------:R-:W-:Y:S02]  /*b450*/  FMNMX.FTZ R3, R132, R6, !PT ;  /* 0x0000000684037209 */ /* 0x000fe40007810000 */
[----:B------:R-:W-:Y:S02]  /*b460*/  FMNMX.FTZ R6, R137, R11, !PT ;  /* 0x0000000b89067209 */ /* 0x000fe40007810000 */
[----:B------:R-:W-:Y:S02]  /*b470*/  FSEL R177, R180, -INF , !P6 ;  /* 0xff800000b4b17808 */ /* 0x000fe40007000000 */
[----:B------:R-:W-:-:S02]  /*b480*/  FMNMX.FTZ R22, R176, R3, !PT ;  /* 0x00000003b0167209 */ /* 0x000fc40007810000 */
[----:B------:R-:W-:Y:S02]  /*b490*/  FSEL R9, R190, -INF , !P4 ;  /* 0xff800000be097808 */ /* 0x000fe40006000000 */
[----:B------:R-:W-:Y:S02]  /*b4a0*/  FMNMX.FTZ R3, R21, R6, !PT ;  /* 0x0000000615037209 */ /* 0x000fe40007810000 */
[----:B------:R-:W-:Y:S02]  /*b4b0*/  ISETP.GE.AND P5, PT, R0, R229, PT ;  /* 0x000000e50000720c */ /* 0x000fe40003fa6270 */
[----:B------:R-:W-:Y:S02]  /*b4c0*/  FMNMX.FTZ R6, R177, R22, !PT ;  /* 0x00000016b1067209 */ /* 0x000fe40007810000 */
[----:B------:R-:W-:Y:S02]  /*b4d0*/  FSEL R22, R191, -INF , !P3 ;  /* 0xff800000bf167808 */ /* 0x000fe40005800000 */
[----:B------:R-:W-:-:S02]  /*b4e0*/  FMNMX.FTZ R3, R9, R3, !PT ;  /* 0x0000000309037209 */ /* 0x000fc40007810000 */
[----:B------:R-:W-:Y:S02]  /*b4f0*/  ISETP.LT.OR P5, PT, R0, R225, P5 ;  /* 0x000000e10000720c */ /* 0x000fe40002fa1670 */
[----:B------:R-:W-:Y:S02]  /*b500*/  ISETP.GE.AND P4, PT, R2, R228, PT ;  /* 0x000000e40200720c */ /* 0x000fe40003f86270 */
[----:B------:R-:W-:Y:S02]  /*b510*/  FSEL R180, R186, -INF , !P2 ;  /* 0xff800000bab47808 */ /* 0x000fe40005000000 */
[----:B------:R-:W-:Y:S02]  /*b520*/  FMNMX.FTZ R3, R22, R3, !PT ;  /* 0x0000000316037209 */ /* 0x000fe40007810000 */
[----:B------:R-:W-:Y:S02]  /*b530*/  FSEL R181, R181, -INF , !P5 ;  /* 0xff800000b5b57808 */ /* 0x000fe40006800000 */
[----:B------:R-:W-:-:S02]  /*b540*/  FSEL R187, R187, -INF , !P1 ;  /* 0xff800000bbbb7808 */ /* 0x000fc40004800000 */
[----:B------:R-:W-:Y:S02]  /*b550*/  ISETP.GE.AND P1, PT, R0, R228, PT ;  /* 0x000000e40000720c */ /* 0x000fe40003f26270 */
[----:B------:R-:W-:Y:S02]  /*b560*/  ISETP.LT.OR P4, PT, R2, R224, P4 ;  /* 0x000000e00200720c */ /* 0x000fe40002781670 */
[----:B------:R-:W-:Y:S02]  /*b570*/  FMNMX.FTZ R3, R180, R3, !PT ;  /* 0x00000003b4037209 */ /* 0x000fe40007810000 */
[----:B------:R-:W-:Y:S02]  /*b580*/  FMNMX.FTZ R6, R181, R6, !PT ;  /* 0x00000006b5067209 */ /* 0x000fe40007810000 */
[----:B------:R-:W-:Y:S02]  /*b590*/  ISETP.LT.OR P1, PT, R0, R224, P1 ;  /* 0x000000e00000720c */ /* 0x000fe40000f21670 */
[----:B------:R-:W-:Y:S01]  /*b5a0*/  FSEL R186, R182, -INF , !P4 ;  /* 0xff800000b6ba7808 */ /* 0x000fe20006000000 */
[----:B------:R-:W2:Y:S01]  /*b5b0*/  SHFL.BFLY PT, R24, R6, 0x2, 0x1f ;  /* 0x0c401f0006187f89 */ /* 0x000ea200000e0000 */
[----:B------:R-:W-:-:S02]  /*b5c0*/  FMNMX.FTZ R0, R187, R3, !PT ;  /* 0x00000003bb007209 */ /* 0x000fc40007810000 */
[----:B------:R-:W-:Y:S02]  /*b5d0*/  FSEL R185, R183, -INF , !P1 ;  /* 0xff800000b7b97808 */ /* 0x000fe40004800000 */
[----:B------:R-:W-:Y:S02]  /*b5e0*/  FMNMX.FTZ R0, R186, R0, !PT ;  /* 0x00000000ba007209 */ /* 0x000fe40007810000 */
[----:B-1----:R-:W-:Y:S02]  /*b5f0*/  FMNMX.FTZ R2, R4, R23, !PT ;  /* 0x0000001704027209 */ /* 0x002fe40007810000 */
[----:B------:R-:W-:Y:S02]  /*b600*/  FMNMX.FTZ R4, R185, R0, !PT ;  /* 0x00000000b9047209 */ /* 0x000fe40007810000 */
[----:B------:R-:W-:Y:S01]  /*b610*/  FMNMX.FTZ R207, R5, R25, !PT ;  /* 0x0000001905cf7209 */ /* 0x000fe20007810000 */
[----:B------:R-:W1:Y:S03]  /*b620*/  SHFL.BFLY PT, R23, R2, 0x1, 0x1f ;  /* 0x0c201f0002177f89 */ /* 0x000e6600000e0000 */
[C---:B------:R-:W-:Y:S01]  /*b630*/  FSETP.NEU.FTZ.AND P4, PT, R207.reuse, -INF , PT ;  /* 0xff800000cf00780b */ /* 0x040fe20003f9d000 */
[----:B------:R-:W3:Y:S01]  /*b640*/  SHFL.BFLY PT, R5, R4, 0x2, 0x1f ;  /* 0x0c401f0004057f89 */ /* 0x000ee200000e0000 */
[----:B------:R-:W-:-:S05]  /*b650*/  FMUL.FTZ R3, R207, c[0x0][0x23c] ;  /* 0x00008f00cf037a20 */ /* 0x000fca0000410000 */
[----:B------:R-:W-:Y:S02]  /*b660*/  FSEL R3, R3, RZ, P4 ;  /* 0x000000ff03037208 */ /* 0x000fe40002000000 */
[----:B--2---:R-:W-:Y:S02]  /*b670*/  FMNMX.FTZ R0, R6, R24, !PT ;  /* 0x0000001806007209 */ /* 0x004fe40007810000 */
[----:B------:R-:W-:Y:S01]  /*b680*/  LDSM.16.MT88.4 R24, [R209+0xa000] ;  /* 0x00a00000d118783b */ /* 0x000fe20000004200 */
[--C-:B------:R-:W-:Y:S02]  /*b690*/  FFMA.FTZ R16, R16, c[0x0][0x23c], -R3.reuse ;  /* 0x00008f0010107a23 */ /* 0x100fe40000010803 */
[--C-:B------:R-:W-:Y:S01]  /*b6a0*/  FFMA.FTZ R8, R8, c[0x0][0x23c], -R3.reuse ;  /* 0x00008f0008087a23 */ /* 0x100fe20000010803 */
[----:B------:R-:W2:Y:S01]  /*b6b0*/  SHFL.BFLY PT, R6, R0, 0x1, 0x1f ;  /* 0x0c201f0000067f89 */ /* 0x000ea200000e0000 */
[----:B------:R-:W-:Y:S01]  /*b6c0*/  MUFU.EX2 R233, R16 ;  /* 0x0000001000e97308 */ /* 0x000fe20000000800 */
[----:B------:R-:W-:-:S02]  /*b6d0*/  FFMA.FTZ R18, R18, c[0x0][0x23c], -R3 ;  /* 0x00008f0012127a23 */ /* 0x000fc40000010803 */
[----:B------:R-:W-:Y:S01]  /*b6e0*/  FFMA.FTZ R17, R17, c[0x0][0x23c], -R3 ;  /* 0x00008f0011117a23 */ /* 0x000fe20000010803 */
[----:B-1----:R-:W-:-:S04]  /*b6f0*/  FMNMX.FTZ R206, R2, R23, !PT ;  /* 0x0000001702ce7209 */ /* 0x002fc80007810000 */
[----:B------:R-:W-:Y:S01]  /*b700*/  MUFU.EX2 R232, R8 ;  /* 0x0000000800e87308 */ /* 0x000fe20000000800 */
[----:B---3--:R-:W-:Y:S01]  /*b710*/  FMNMX.FTZ R4, R4, R5, !PT ;  /* 0x0000000504047209 */ /* 0x008fe20007810000 */
[C---:B------:R-:W-:Y:S01]  /*b720*/  FMUL.FTZ R2, R206.reuse, c[0x0][0x23c] ;  /* 0x00008f00ce027a20 */ /* 0x040fe20000410000 */
[----:B------:R-:W-:-:S03]  /*b730*/  FSETP.NEU.FTZ.AND P3, PT, R206, -INF , PT ;  /* 0xff800000ce00780b */ /* 0x000fc60003f7d000 */
[----:B------:R-:W1:Y:S01]  /*b740*/  SHFL.BFLY PT, R5, R4, 0x1, 0x1f ;  /* 0x0c201f0004057f89 */ /* 0x000e6200000e0000 */
[----:B------:R-:W-:Y:S01]  /*b750*/  FSEL R2, R2, RZ, P3 ;  /* 0x000000ff02027208 */ /* 0x000fe20001800000 */
[----:B------:R-:W3:Y:S04]  /*b760*/  MUFU.EX2 R203, R18 ;  /* 0x0000001200cb7308 */ /* 0x000ee80000000800 */
[--C-:B------:R-:W-:Y:S02]  /*b770*/  FFMA.FTZ R20, R20, c[0x0][0x23c], -R2.reuse ;  /* 0x00008f0014147a23 */ /* 0x100fe40000010802 */
[--C-:B------:R-:W-:Y:S01]  /*b780*/  FFMA.FTZ R15, R15, c[0x0][0x23c], -R2.reuse ;  /* 0x00008f000f0f7a23 */ /* 0x100fe20000010802 */
[----:B--2---:R-:W-:Y:S01]  /*b790*/  FMNMX.FTZ R205, R0, R6, !PT ;  /* 0x0000000600cd7209 */ /* 0x004fe20007810000 */
[----:B------:R-:W-:Y:S01]  /*b7a0*/  MUFU.EX2 R201, R20 ;  /* 0x0000001400c97308 */ /* 0x000fe20000000800 */
[----:B------:R-:W-:-:S02]  /*b7b0*/  FFMA.FTZ R14, R14, c[0x0][0x23c], -R2 ;  /* 0x00008f000e0e7a23 */ /* 0x000fc40000010802 */
[C---:B------:R-:W-:Y:S01]  /*b7c0*/  FSETP.NEU.FTZ.AND P2, PT, R205.reuse, -INF , PT ;  /* 0xff800000cd00780b */ /* 0x040fe20003f5d000 */
[----:B------:R-:W-:Y:S02]  /*b7d0*/  FMUL.FTZ R0, R205, c[0x0][0x23c] ;  /* 0x00008f00cd007a20 */ /* 0x000fe40000410000 */
[----:B------:R-:W-:Y:S01]  /*b7e0*/  FFMA.FTZ R7, R7, c[0x0][0x23c], -R2 ;  /* 0x00008f0007077a23 */ /* 0x000fe20000010802 */
[----:B------:R-:W-:Y:S01]  /*b7f0*/  FSEL R6, R205, RZ, P2 ;  /* 0x000000ffcd067208 */ /* 0x000fe20001000000 */
[----:B------:R-:W-:Y:S01]  /*b800*/  MUFU.EX2 R198, R15 ;  /* 0x0000000f00c67308 */ /* 0x000fe20000000800 */
[----:B------:R-:W-:Y:S02]  /*b810*/  FSEL R0, R0, RZ, P2 ;  /* 0x000000ff00007208 */ /* 0x000fe40001000000 */
[----:B---3--:R-:W-:Y:S02]  /*b820*/  F2FP.BF16.PACK_AB R8, R203, R232 ;  /* 0x000000e8cb08723e */ /* 0x008fe400000010ff */
[----:B-1----:R-:W-:Y:S01]  /*b830*/  FMNMX.FTZ R204, R4, R5, !PT ;  /* 0x0000000504cc7209 */ /* 0x002fe20007810000 */
[----:B------:R-:W-:-:S02]  /*b840*/  FFMA.FTZ R12, R12, c[0x0][0x23c], -R0 ;  /* 0x00008f000c0c7a23 */ /* 0x000fc40000010800 */
[----:B------:R-:W-:Y:S01]  /*b850*/  MUFU.EX2 R200, R14 ;  /* 0x0000000e00c87308 */ /* 0x000fe20000000800 */
[--C-:B------:R-:W-:Y:S01]  /*b860*/  FFMA.FTZ R13, R13, c[0x0][0x23c], -R0.reuse ;  /* 0x00008f000d0d7a23 */ /* 0x100fe20000010800 */
[C---:B------:R-:W-:Y:S01]  /*b870*/  FSETP.NEU.FTZ.AND P1, PT, R204.reuse, -INF , PT ;  /* 0xff800000cc00780b */ /* 0x040fe20003f3d000 */
[----:B------:R-:W-:Y:S02]  /*b880*/  FMUL.FTZ R4, R204, c[0x0][0x23c] ;  /* 0x00008f00cc047a20 */ /* 0x000fe40000410000 */
[--C-:B------:R-:W-:Y:S02]  /*b890*/  FFMA.FTZ R10, R10, c[0x0][0x23c], -R0.reuse ;  /* 0x00008f000a0a7a23 */ /* 0x100fe40000010800 */
[----:B------:R-:W-:Y:S01]  /*b8a0*/  FFMA.FTZ R19, R19, c[0x0][0x23c], -R0 ;  /* 0x00008f0013137a23 */ /* 0x000fe20000010800 */
[----:B------:R1:W-:Y:S08]  /*b8b0*/  MUFU.EX2 R190, R12 ;  /* 0x0000000c00be7308 */ /* 0x0003f00000000800 */
[----:B------:R-:W-:Y:S01]  /*b8c0*/  MUFU.EX2 R191, R13 ;  /* 0x0000000d00bf7308 */ /* 0x000fe20000000800 */
[----:B-1----:R-:W-:-:S07]  /*b8d0*/  FSEL R12, R4, RZ, P1 ;  /* 0x000000ff040c7208 */ /* 0x002fce0000800000 */
[----:B------:R-:W-:Y:S01]  /*b8e0*/  MUFU.EX2 R202, R17 ;  /* 0x0000001100ca7308 */ /* 0x000fe20000000800 */
[----:B------:R-:W-:Y:S01]  /*b8f0*/  FSEL R4, R207, RZ, P4 ;  /* 0x000000ffcf047208 */ /* 0x000fe20002000000 */
[----:B------:R-:W-:-:S04]  /*b900*/  FFMA.FTZ R21, R21, c[0x0][0x23c], -R12 ;  /* 0x00008f0015157a23 */ /* 0x000fc8000001080c */
[----:B------:R-:W-:Y:S01]  /*b910*/  FADD.FTZ R5, R136, -R4 ;  /* 0x8000000488057221 */ /* 0x000fe20000010000 */
[----:B------:R-:W-:Y:S01]  /*b920*/  FSEL R4, R206, RZ, P3 ;  /* 0x000000ffce047208 */ /* 0x000fe20001800000 */
[----:B------:R-:W-:Y:S01]  /*b930*/  FFMA.FTZ R22, R22, c[0x0][0x23c], -R12 ;  /* 0x00008f0016167a23 */ /* 0x000fe2000001080c */
[----:B------:R-:W-:Y:S01]  /*b940*/  MUFU.EX2 R184, R21 ;  /* 0x0000001500b87308 */ /* 0x000fe20000000800 */
[----:B------:R-:W-:Y:S02]  /*b950*/  FMUL.FTZ R5, R5, c[0x0][0x23c] ;  /* 0x00008f0005057a20 */ /* 0x000fe40000410000 */
[----:B------:R-:W-:Y:S02]  /*b960*/  FADD.FTZ R4, R135, -R4 ;  /* 0x8000000487047221 */ /* 0x000fe40000010000 */
[--C-:B------:R-:W-:Y:S02]  /*b970*/  FFMA.FTZ R11, R11, c[0x0][0x23c], -R12.reuse ;  /* 0x00008f000b0b7a23 */ /* 0x100fe4000001080c */
[----:B------:R-:W-:Y:S01]  /*b980*/  FMUL.FTZ R15, R4, c[0x0][0x23c] ;  /* 0x00008f00040f7a20 */ /* 0x000fe20000410000 */
[----:B------:R1:W-:Y:S01]  /*b990*/  MUFU.EX2 R136, R22 ;  /* 0x0000001600887308 */ /* 0x0003e20000000800 */
[----:B------:R-:W-:Y:S01]  /*b9a0*/  FSEL R4, R204, RZ, P1 ;  /* 0x000000ffcc047208 */ /* 0x000fe20000800000 */
[----:B------:R-:W-:-:S04]  /*b9b0*/  FFMA.FTZ R9, R9, c[0x0][0x23c], -R12 ;  /* 0x00008f0009097a23 */ /* 0x000fc8000001080c */
[----:B------:R-:W-:Y:S02]  /*b9c0*/  FADD.FTZ R4, R137, -R4 ;  /* 0x8000000489047221 */ /* 0x000fe40000010000 */
[----:B------:R2:W3:Y:S02]  /*b9d0*/  MUFU.EX2 R16, R5 ;  /* 0x0000000500107308 */ /* 0x0004e40000000800 */
[----:B------:R-:W-:Y:S01]  /*b9e0*/  FMUL.FTZ R4, R4, c[0x0][0x23c] ;  /* 0x00008f0004047a20 */ /* 0x000fe20000410000 */
[----:B-1----:R-:W1:Y:S05]  /*b9f0*/  LDSM.16.MT88.4 R20, [R211+0xa000] ;  /* 0x00a00000d314783b */ /* 0x002e6a0000004200 */
[----:B------:R-:W4:Y:S01]  /*ba00*/  MUFU.EX2 R199, R7 ;  /* 0x0000000700c77308 */ /* 0x000f220000000800 */
[----:B--2---:R-:W-:-:S07]  /*ba10*/  FADD.FTZ R5, R134, -R6 ;  /* 0x8000000686057221 */ /* 0x004fce0000010000 */
[----:B------:R2:W-:Y:S01]  /*ba20*/  MUFU.EX2 R189, R10 ;  /* 0x0000000a00bd7308 */ /* 0x0005e20000000800 */
[----:B---3--:R-:W-:Y:S01]  /*ba30*/  FMUL.FTZ R144, R144, R16 ;  /* 0x0000001090907220 */ /* 0x008fe20000410000 */
[----:B------:R-:W-:Y:S01]  /*ba40*/  F2FP.BF16.PACK_AB R6, R191, R190 ;  /* 0x000000bebf06723e */ /* 0x000fe200000010ff */
[----:B------:R-:W-:Y:S02]  /*ba50*/  FMUL.FTZ R5, R5, c[0x0][0x23c] ;  /* 0x00008f0005057a20 */ /* 0x000fe40000410000 */
[-C--:B------:R-:W-:Y:S02]  /*ba60*/  FMUL.FTZ R145, R145, R16.reuse ;  /* 0x0000001091917220 */ /* 0x080fe40000410000 */
[-C--:B------:R-:W-:Y:S01]  /*ba70*/  FMUL.FTZ R156, R156, R16.reuse ;  /* 0x000000109c9c7220 */ /* 0x080fe20000410000 */
[----:B------:R-:W-:Y:S01]  /*ba80*/  MUFU.EX2 R188, R19 ;  /* 0x0000001300bc7308 */ /* 0x000fe20000000800 */
[-C--:B------:R-:W-:Y:S02]  /*ba90*/  FMUL.FTZ R157, R157, R16.reuse ;  /* 0x000000109d9d7220 */ /* 0x080fe40000410000 */
[----:B------:R-:W-:-:S02]  /*baa0*/  FMUL.FTZ R172, R172, R16 ;  /* 0x00000010acac7220 */ /* 0x000fc40000410000 */
[-C--:B------:R-:W-:Y:S02]  /*bab0*/  FMUL.FTZ R173, R173, R16.reuse ;  /* 0x00000010adad7220 */ /* 0x080fe40000410000 */
[----:B------:R-:W-:Y:S01]  /*bac0*/  FMUL.FTZ R160, R160, R16 ;  /* 0x00000010a0a07220 */ /* 0x000fe20000410000 */
[----:B------:R3:W-:Y:S01]  /*bad0*/  MUFU.EX2 R182, R11 ;  /* 0x0000000b00b67308 */ /* 0x0007e20000000800 */
[----:B--2---:R-:W-:Y:S01]  /*bae0*/  F2FP.BF16.PACK_AB R10, R233, R202 ;  /* 0x000000cae90a723e */ /* 0x004fe200000010ff */
[-C--:B------:R-:W-:Y:S02]  /*baf0*/  FMUL.FTZ R161, R161, R16.reuse ;  /* 0x00000010a1a17220 */ /* 0x080fe40000410000 */
[-C--:B------:R-:W-:Y:S02]  /*bb00*/  FMUL.FTZ R36, R36, R16.reuse ;  /* 0x0000001024247220 */ /* 0x080fe40000410000 */
[-C--:B------:R-:W-:Y:S02]  /*bb10*/  FMUL.FTZ R37, R37, R16.reuse ;  /* 0x0000001025257220 */ /* 0x080fe40000410000 */
[----:B------:R4:W2:Y:S01]  /*bb20*/  MUFU.EX2 R183, R9 ;  /* 0x0000000900b77308 */ /* 0x0008a20000000800 */
[----:B------:R-:W-:-:S02]  /*bb30*/  FMUL.FTZ R80, R80, R16 ;  /* 0x0000001050507220 */ /* 0x000fc40000410000 */
[-C--:B------:R-:W-:Y:S02]  /*bb40*/  FMUL.FTZ R81, R81, R16.reuse ;  /* 0x0000001051517220 */ /* 0x080fe40000410000 */
[-C--:B------:R-:W-:Y:S02]  /*bb50*/  FMUL.FTZ R64, R64, R16.reuse ;  /* 0x0000001040407220 */ /* 0x080fe40000410000 */
[----:B------:R-:W-:Y:S01]  /*bb60*/  FMUL.FTZ R65, R65, R16 ;  /* 0x0000001041417220 */ /* 0x000fe20000410000 */
[----:B------:R-:W5:Y:S01]  /*bb70*/  MUFU.EX2 R15, R15 ;  /* 0x0000000f000f7308 */ /* 0x000f620000000800 */
[----:B---3--:R-:W-:Y:S01]  /*bb80*/  F2FP.BF16.PACK_AB R11, R201, R200 ;  /* 0x000000c8c90b723e */ /* 0x008fe200000010ff */
[-C--:B------:R-:W-:Y:S02]  /*bb90*/  FMUL.FTZ R68, R68, R16.reuse ;  /* 0x0000001044447220 */ /* 0x080fe40000410000 */
[-C--:B------:R-:W-:Y:S02]  /*bba0*/  FMUL.FTZ R69, R69, R16.reuse ;  /* 0x0000001045457220 */ /* 0x080fe40000410000 */
[----:B------:R-:W-:-:S02]  /*bbb0*/  FMUL.FTZ R52, R52, R16 ;  /* 0x0000001034347220 */ /* 0x000fc40000410000 */
[----:B------:R3:W1:Y:S01]  /*bbc0*/  MUFU.EX2 R14, R5 ;  /* 0x00000005000e7308 */ /* 0x0006620000000800 */
[----:B----4-:R-:W-:Y:S01]  /*bbd0*/  F2FP.BF16.PACK_AB R9, R198, R199 ;  /* 0x000000c7c609723e */ /* 0x010fe200000010ff */
[-C--:B------:R-:W-:Y:S01]  /*bbe0*/  FMUL.FTZ R53, R53, R16.reuse ;  /* 0x0000001035357220 */ /* 0x080fe20000410000 */
[----:B--2---:R-:W-:Y:S01]  /*bbf0*/  F2FP.BF16.PACK_AB R7, R136, R183 ;  /* 0x000000b78807723e */ /* 0x004fe200000010ff */
[-C--:B------:R-:W-:Y:S02]  /*bc00*/  FMUL.FTZ R96, R96, R16.reuse ;  /* 0x0000001060607220 */ /* 0x080fe40000410000 */
[----:B------:R-:W-:Y:S02]  /*bc10*/  FMUL.FTZ R97, R97, R16 ;  /* 0x0000001061617220 */ /* 0x000fe40000410000 */
[----:B------:R2:W4:Y:S01]  /*bc20*/  MUFU.EX2 R13, R4 ;  /* 0x00000004000d7308 */ /* 0x0005220000000800 */
[-C--:B-----5:R-:W-:Y:S02]  /*bc30*/  FMUL.FTZ R146, R146, R15.reuse ;  /* 0x0000000f92927220 */ /* 0x0a0fe40000410000 */
[----:B------:R-:W-:-:S02]  /*bc40*/  FMUL.FTZ R147, R147, R15 ;  /* 0x0000000f93937220 */ /* 0x000fc40000410000 */
[-C--:B------:R-:W-:Y:S02]  /*bc50*/  FMUL.FTZ R158, R158, R15.reuse ;  /* 0x0000000f9e9e7220 */ /* 0x080fe40000410000 */
[----:B------:R-:W-:Y:S01]  /*bc60*/  FMUL.FTZ R159, R159, R15 ;  /* 0x0000000f9f9f7220 */ /* 0x000fe20000410000 */
[----:B---3--:R-:W-:Y:S01]  /*bc70*/  F2FP.BF16.PACK_AB R5, R184, R182 ;  /* 0x000000b6b805723e */ /* 0x008fe200000010ff */
[-C--:B-1----:R-:W-:Y:S01]  /*bc80*/  FMUL.FTZ R148, R148, R14.reuse ;  /* 0x0000000e94947220 */ /* 0x082fe20000410000 */
[C---:B------:R-:W-:Y:S01]  /*bc90*/  HMMA.16816.F32.BF16 R144, R8.reuse, R24, R144 ;  /* 0x000000180890723c */ /* 0x040fe20000041890 */
[-C--:B------:R-:W-:Y:S02]  /*bca0*/  FMUL.FTZ R149, R149, R14.reuse ;  /* 0x0000000e95957220 */ /* 0x080fe40000410000 */
[-C--:B------:R-:W-:Y:S02]  /*bcb0*/  FMUL.FTZ R152, R152, R14.reuse ;  /* 0x0000000e98987220 */ /* 0x080fe40000410000 */
[----:B------:R-:W-:Y:S01]  /*bcc0*/  FMUL.FTZ R153, R153, R14 ;  /* 0x0000000e99997220 */ /* 0x000fe20000410000 */
[----:B--2---:R-:W-:Y:S01]  /*bcd0*/  F2FP.BF16.PACK_AB R4, R188, R189 ;  /* 0x000000bdbc04723e */ /* 0x004fe200000010ff */
[-C--:B----4-:R-:W-:Y:S01]  /*bce0*/  FMUL.FTZ R150, R150, R13.reuse ;  /* 0x0000000d96967220 */ /* 0x090fe20000410000 */
[----:B------:R-:W-:Y:S01]  /*bcf0*/  HMMA.16816.F32.BF16 R236, R8, R26, R156 ;  /* 0x0000001a08ec723c */ /* 0x000fe2000004189c */
[----:B------:R-:W-:-:S02]  /*bd00*/  FMUL.FTZ R151, R151, R13 ;  /* 0x0000000d97977220 */ /* 0x000fc40000410000 */
[-C--:B------:R-:W-:Y:S02]  /*bd10*/  FMUL.FTZ R154, R154, R13.reuse ;  /* 0x0000000d9a9a7220 */ /* 0x080fe40000410000 */
[----:B------:R-:W-:Y:S02]  /*bd20*/  FMUL.FTZ R155, R155, R13 ;  /* 0x0000000d9b9b7220 */ /* 0x000fe40000410000 */
        /* <DEDUP_REMOVED lines=124> */
[----:B------:R-:W-:Y:S01]  /*c4f0*/  FFMA.FTZ R4, R178, c[0x0][0x23c], -R3 ;  /* 0x00008f00b2047a23 */ /* 0x000fe20000010803 */
[C---:B------:R-:W-:Y:S01]  /*c500*/  HMMA.16816.F32.BF16 R192, R8.reuse, R26, R80 ;  /* 0x0000001a08c0723c */ /* 0x040fe20000041850 */
[----:B------:R-:W-:Y:S01]  /*c510*/  MOV R5, R143 ;  /* 0x0000008f00057202 */ /* 0x000fe20000000f00 */
[----:B------:R-:W-:Y:S01]  /*c520*/  IMAD.MOV.U32 R6, RZ, RZ, R137 ;  /* 0x000000ffff067224 */ /* 0x000fe200078e0089 */
[----:B------:R1:W-:Y:S01]  /*c530*/  MUFU.EX2 R26, R4 ;  /* 0x00000004001a7308 */ /* 0x0003e20000000800 */
[----:B------:R-:W-:Y:S01]  /*c540*/  MOV R7, R135 ;  /* 0x0000008700077202 */ /* 0x000fe20000000f00 */
[----:B------:R-:W-:Y:S01]  /*c550*/  FMUL.FTZ R85, R85, R16 ;  /* 0x0000001055557220 */ /* 0x000fe20000410000 */
[----:B------:R-:W-:Y:S01]  /*c560*/  MOV R137, R204 ;  /* 0x000000cc00897202 */ /* 0x000fe20000000f00 */
[-C--:B------:R-:W-:Y:S01]  /*c570*/  FMUL.FTZ R86, R86, R15.reuse ;  /* 0x0000000f56567220 */ /* 0x080fe20000410000 */
[C---:B------:R-:W-:Y:S01]  /*c580*/  HMMA.16816.F32.BF16 R236, R8.reuse, R22, R64 ;  /* 0x0000001608ec723c */ /* 0x040fe20000041840 */
[----:B------:R-:W-:Y:S01]  /*c590*/  MOV R80, R172 ;  /* 0x000000ac00507202 */ /* 0x000fe20000000f00 */
[----:B------:R-:W-:Y:S01]  /*c5a0*/  FMUL.FTZ R87, R87, R15 ;  /* 0x0000000f57577220 */ /* 0x000fe20000410000 */
[----:B------:R-:W-:Y:S01]  /*c5b0*/  MOV R81, R159 ;  /* 0x0000009f00517202 */ /* 0x000fe20000000f00 */
[----:B------:R-:W-:Y:S01]  /*c5c0*/  FMUL.FTZ R100, R100, R16 ;  /* 0x0000001064647220 */ /* 0x000fe20000410000 */
[----:B------:R-:W-:Y:S01]  /*c5d0*/  MOV R82, R158 ;  /* 0x0000009e00527202 */ /* 0x000fe20000000f00 */
[----:B------:R-:W-:Y:S01]  /*c5e0*/  FMUL.FTZ R101, R101, R16 ;  /* 0x0000001065657220 */ /* 0x000fe20000410000 */
[----:B------:R-:W-:Y:S01]  /*c5f0*/  MOV R67, R28 ;  /* 0x0000001c00437202 */ /* 0x000fe20000000f00 */
[C---:B------:R-:W-:Y:S01]  /*c600*/  HMMA.16816.F32.BF16 R68, R8.reuse, R24, R68 ;  /* 0x000000180844723c */ /* 0x040fe20000041844 */
[----:B------:R-:W-:Y:S01]  /*c610*/  IMAD.MOV.U32 R64, RZ, RZ, R174 ;  /* 0x000000ffff407224 */ /* 0x000fe200078e00ae */
[----:B------:R-:W-:Y:S01]  /*c620*/  MOV R65, R173 ;  /* 0x000000ad00417202 */ /* 0x000fe20000000f00 */
[----:B-1----:R-:W-:Y:S01]  /*c630*/  FFMA.FTZ R4, R179, c[0x0][0x23c], -R3 ;  /* 0x00008f00b3047a23 */ /* 0x002fe20000010803 */
[----:B------:R-:W1:Y:S01]  /*c640*/  LDSM.16.MT88.4 R172, [R211+0xa800] ;  /* 0x00a80000d3ac783b */ /* 0x000e620000004200 */
[----:B------:R-:W-:Y:S01]  /*c650*/  MOV R66, R29 ;  /* 0x0000001d00427202 */ /* 0x000fe20000000f00 */
[----:B------:R-:W-:Y:S01]  /*c660*/  FMUL.FTZ R102, R102, R15 ;  /* 0x0000000f66667220 */ /* 0x000fe20000410000 */
[----:B------:R2:W3:Y:S01]  /*c670*/  MUFU.EX2 R28, R4 ;  /* 0x00000004001c7308 */ /* 0x0004e20000000800 */
[----:B------:R-:W-:Y:S01]  /*c680*/  HMMA.16816.F32.BF16 R52, R8, R20, R52 ;  /* 0x000000140834723c */ /* 0x000fe20000041834 */
[----:B------:R-:W-:Y:S01]  /*c690*/  MOV R83, R157 ;  /* 0x0000009d00537202 */ /* 0x000fe20000000f00 */
[----:B------:R-:W-:-:S02]  /*c6a0*/  FMUL.FTZ R103, R103, R15 ;  /* 0x0000000f67677220 */ /* 0x000fc40000410000 */
[-C--:B------:R-:W-:Y:S02]  /*c6b0*/  FMUL.FTZ R112, R112, R16.reuse ;  /* 0x0000001070707220 */ /* 0x080fe40000410000 */
[----:B------:R-:W-:Y:S02]  /*c6c0*/  FMUL.FTZ R113, R113, R16 ;  /* 0x0000001071717220 */ /* 0x000fe40000410000 */
[----:B------:R-:W-:Y:S01]  /*c6d0*/  HMMA.16816.F32.BF16 R240, R8, R30, R48 ;  /* 0x0000001e08f0723c */ /* 0x000fe20000041830 */
[----:B------:R-:W-:Y:S01]  /*c6e0*/  LDSM.16.MT88.4 R48, [R214+0xa800] ;  /* 0x00a80000d630783b */ /* 0x000fe20000004200 */
[-C--:B------:R-:W-:Y:S02]  /*c6f0*/  FMUL.FTZ R114, R114, R15.reuse ;  /* 0x0000000f72727220 */ /* 0x080fe40000410000 */
[----:B------:R-:W-:Y:S02]  /*c700*/  FMUL.FTZ R115, R115, R15 ;  /* 0x0000000f73737220 */ /* 0x000fe40000410000 */
[----:B--2---:R-:W-:-:S02]  /*c710*/  FFMA.FTZ R4, R196, c[0x0][0x23c], -R3 ;  /* 0x00008f00c4047a23 */ /* 0x004fc40000010803 */
[C---:B------:R-:W-:Y:S01]  /*c720*/  HMMA.16816.F32.BF16 R116, R8.reuse, R32, R116 ;  /* 0x000000200874723c */ /* 0x040fe20000041874 */
[----:B------:R-:W-:Y:S01]  /*c730*/  FFMA.FTZ R3, R197, c[0x0][0x23c], -R3 ;  /* 0x00008f00c5037a23 */ /* 0x000fe20000010803 */
[----:B------:R2:W-:Y:S06]  /*c740*/  MUFU.EX2 R29, R4 ;  /* 0x00000004001d7308 */ /* 0x0005ec0000000800 */
[C---:B------:R-:W-:Y:S02]  /*c750*/  HMMA.16816.F32.BF16 R32, R8.reuse, R34, R128 ;  /* 0x000000220820723c */ /* 0x040fe40000041880 */
[----:B------:R4:W5:Y:S05]  /*c760*/  MUFU.EX2 R27, R3 ;  /* 0x00000003001b7308 */ /* 0x00096a0000000800 */
[----:B---3--:R-:W-:Y:S01]  /*c770*/  F2FP.BF16.PACK_AB R128, R28, R26 ;  /* 0x0000001a1c80723e */ /* 0x008fe200000010ff */
[----:B------:R-:W-:Y:S01]  /*c780*/  HMMA.16816.F32.BF16 R84, R8, R36, R84 ;  /* 0x000000240854723c */ /* 0x000fe20000041854 */
[----:B--2---:R-:W-:-:S02]  /*c790*/  MOV R4, R156 ;  /* 0x0000009c00047202 */ /* 0x004fc40000000f00 */
[----:B------:R-:W2:Y:S05]  /*c7a0*/  LDSM.16.MT88.4 R156, [R209+0xa800] ;  /* 0x00a80000d19c783b */ /* 0x000eaa0000004200 */
[----:B------:R-:W-:Y:S01]  /*c7b0*/  HMMA.16816.F32.BF16 R100, R8, R40, R100 ;  /* 0x000000280864723c */ /* 0x000fe20000041864 */
[----:B----4-:R-:W-:Y:S01]  /*c7c0*/  FFMA.FTZ R3, R142, c[0x0][0x23c], -R2 ;  /* 0x00008f008e037a23 */ /* 0x010fe20000010802 */
[----:B-----5:R-:W-:-:S03]  /*c7d0*/  F2FP.BF16.PACK_AB R130, R27, R29 ;  /* 0x0000001d1b82723e */ /* 0x020fc600000010ff */
[----:B------:R3:W-:Y:S02]  /*c7e0*/  MUFU.EX2 R22, R3 ;  /* 0x0000000300167308 */ /* 0x0007e40000000800 */
[----:B---3--:R-:W-:-:S06]  /*c7f0*/  FFMA.FTZ R3, R141, c[0x0][0x23c], -R2 ;  /* 0x00008f008d037a23 */ /* 0x008fcc0000010802 */
[----:B------:R3:W4:Y:S02]  /*c800*/  MUFU.EX2 R24, R3 ;  /* 0x0000000300187308 */ /* 0x0007240000000800 */
[--C-:B---3--:R-:W-:Y:S01]  /*c810*/  FFMA.FTZ R3, R133, c[0x0][0x23c], -R2.reuse ;  /* 0x00008f0085037a23 */ /* 0x108fe20000010802 */
[----:B----4-:R-:W-:Y:S01]  /*c820*/  F2FP.BF16.PACK_AB R129, R24, R22 ;  /* 0x000000161881723e */ /* 0x010fe200000010ff */
[----:B------:R-:W-:Y:S02]  /*c830*/  FFMA.FTZ R2, R140, c[0x0][0x23c], -R2 ;  /* 0x00008f008c027a23 */ /* 0x000fe40000010802 */
[----:B------:R-:W-:Y:S02]  /*c840*/  HMMA.16816.F32.BF16 R140, R8, R38, R96 ;  /* 0x00000026088c723c */ /* 0x000fe40000041860 */
[----:B------:R-:W-:Y:S05]  /*c850*/  MUFU.EX2 R25, R3 ;  /* 0x0000000300197308 */ /* 0x000fea0000000800 */
[----:B------:R-:W-:-:S03]  /*c860*/  MOV R98, R18 ;  /* 0x0000001200627202 */ /* 0x000fc60000000f00 */
[----:B------:R3:W4:Y:S01]  /*c870*/  MUFU.EX2 R23, R2 ;  /* 0x0000000200177308 */ /* 0x0007220000000800 */
[----:B------:R-:W-:Y:S02]  /*c880*/  MOV R99, R17 ;  /* 0x0000001100637202 */ /* 0x000fe40000000f00 */
[----:B------:R-:W-:Y:S02]  /*c890*/  MOV R97, R19 ;  /* 0x0000001300617202 */ /* 0x000fe40000000f00 */
[----:B------:R-:W-:Y:S01]  /*c8a0*/  MOV R96, R134 ;  /* 0x0000008600607202 */ /* 0x000fe20000000f00 */
[----:B---3--:R-:W-:Y:S01]  /*c8b0*/  FFMA.FTZ R2, R132, c[0x0][0x23c], -R0 ;  /* 0x00008f0084027a23 */ /* 0x008fe20000010800 */
[----:B----4-:R-:W-:Y:S01]  /*c8c0*/  F2FP.BF16.PACK_AB R131, R23, R25 ;  /* 0x000000191783723e */ /* 0x010fe200000010ff */
[----:B------:R-:W-:Y:S01]  /*c8d0*/  HMMA.16816.F32.BF16 R132, R8, R42, R112 ;  /* 0x0000002a0884723c */ /* 0x000fe20000041870 */
[----:B------:R-:W3:Y:S01]  /*c8e0*/  LDSM.16.MT88.4 R112, [R214+0xb800] ;  /* 0x00b80000d670783b */ /* 0x000ee20000004200 */
[----:B------:R4:W-:Y:S05]  /*c8f0*/  MUFU.EX2 R20, R2 ;  /* 0x0000000200147308 */ /* 0x0009ea0000000800 */
[----:B------:R-:W-:Y:S01]  /*c900*/  FFMA.FTZ R11, R251, R16, R232 ;  /* 0x00000010fb0b7223 */ /* 0x000fe200000100e8 */
[----:B-1----:R-:W-:Y:S01]  /*c910*/  HMMA.16816.F32.BF16 R160, R128, R172, R160 ;  /* 0x000000ac80a0723c */ /* 0x002fe200000418a0 */
[----:B------:R-:W-:-:S02]  /*c920*/  FFMA.FTZ R8, R250, R15, R199 ;  /* 0x0000000ffa087223 */ /* 0x000fc400000100c7 */
[----:B------:R-:W-:Y:S02]  /*c930*/  FADD.FTZ R11, R203, R11 ;  /* 0x0000000bcb0b7221 */ /* 0x000fe40000010000 */
[----:B------:R-:W-:-:S03]  /*c940*/  FADD.FTZ R10, R198, R8 ;  /* 0x00000008c60a7221 */ /* 0x000fc60000010000 */
[----:B--2---:R-:W-:Y:S01]  /*c950*/  HMMA.16816.F32.BF16 R144, R128, R156, R144 ;  /* 0x0000009c8090723c */ /* 0x004fe20000041890 */
[----:B----4-:R-:W-:-:S04]  /*c960*/  FFMA.FTZ R2, R176, c[0x0][0x23c], -R0 ;  /* 0x00008f00b0027a23 */ /* 0x010fc80000010800 */
[----:B------:R1:W2:Y:S03]  /*c970*/  MUFU.EX2 R21, R2 ;  /* 0x0000000200157308 */ /* 0x0002a60000000800 */
[----:B------:R-:W-:Y:S01]  /*c980*/  HMMA.16816.F32.BF16 R36, R128, R48, R80 ;  /* 0x000000308024723c */ /* 0x000fe20000041850 */
[----:B------:R-:W4:Y:S01]  /*c990*/  LDSM.16.MT88.4 R80, [R209+0xb800] ;  /* 0x00b80000d150783b */ /* 0x000f220000004200 */
[--C-:B-1----:R-:W-:Y:S01]  /*c9a0*/  FFMA.FTZ R2, R177, c[0x0][0x23c], -R0.reuse ;  /* 0x00008f00b1027a23 */ /* 0x102fe20000010800 */
[----:B--2---:R-:W-:Y:S01]  /*c9b0*/  F2FP.BF16.PACK_AB R124, R21, R20 ;  /* 0x00000014157c723e */ /* 0x004fe200000010ff */
[----:B------:R-:W-:-:S04]  /*c9c0*/  FFMA.FTZ R0, R181, c[0x0][0x23c], -R0 ;  /* 0x00008f00b5007a23 */ /* 0x000fc80000010800 */
[C---:B---3--:R-:W-:Y:S01]  /*c9d0*/  HMMA.16816.F32.BF16 R100, R128.reuse, R112, R100 ;  /* 0x000000708064723c */ /* 0x048fe20000041864 */
[----:B------:R-:W-:Y:S08]  /*c9e0*/  MUFU.EX2 R19, R2 ;  /* 0x0000000200137308 */ /* 0x000ff00000000800 */
[----:B------:R1:W2:Y:S01]  /*c9f0*/  MUFU.EX2 R18, R0 ;  /* 0x0000000000127308 */ /* 0x0002a20000000800 */
[----:B----4-:R-:W-:Y:S01]  /*ca00*/  HMMA.16816.F32.BF16 R68, R128, R80, R68 ;  /* 0x000000508044723c */ /* 0x010fe20000041844 */
        /* <DEDUP_REMOVED lines=44> */
[----:B------:R-:W-:Y:S07]  /*ccd0*/  HMMA.16816.F32.BF16 R112, R128, R114, R132 ;  /* 0x000000728070723c */ /* 0x000fee0000041884 */
[----:B------:R-:W-:Y:S01]  /*cce0*/  MOV R135, R206 ;  /* 0x000000ce00877202 */ /* 0x000fe20000000f00 */
[----:B------:R-:W-:Y:S01]  /*ccf0*/  HMMA.16816.F32.BF16 R124, R124, R6, R244 ;  /* 0x000000067c7c723c */ /* 0x000fe200000418f4 */
[----:B------:R-:W-:-:S07]  /*cd00*/  MOV R134, R205 ;  /* 0x000000cd00867202 */ /* 0x000fce0000000f00 */
[----:B------:R-:W-:Y:S07]  /*cd10*/  HMMA.16816.F32.BF16 R128, R128, R6, R32 ;  /* 0x000000068080723c */ /* 0x000fee0000041820 */
[----:B------:R-:W-:Y:S02]  /*cd20*/  FADD.FTZ R6, R202, R11 ;  /* 0x0000000bca067221 */ /* 0x000fe40000010000 */
[----:B------:R-:W-:Y:S02]  /*cd30*/  FADD.FTZ R7, R183, R8 ;  /* 0x00000008b7077221 */ /* 0x000fe40000010000 */
[----:B------:R-:W-:-:S02]  /*cd40*/  FADD.FTZ R251, R233, R6 ;  /* 0x00000006e9fb7221 */ /* 0x000fc40000010000 */
[----:B------:R-:W-:Y:S02]  /*cd50*/  FADD.FTZ R6, R201, R5 ;  /* 0x00000005c9067221 */ /* 0x000fe40000010000 */
[----:B------:R-:W-:Y:S02]  /*cd60*/  FADD.FTZ R5, R191, R4 ;  /* 0x00000004bf057221 */ /* 0x000fe40000010000 */
[----:B------:R-:W-:Y:S01]  /*cd70*/  FADD.FTZ R4, R136, R7 ;  /* 0x0000000788047221 */ /* 0x000fe20000010000 */
[----:B------:R-:W-:Y:S01]  /*cd80*/  MOV R136, R207 ;  /* 0x000000cf00887202 */ /* 0x000fe20000000f00 */
        /* <DEDUP_REMOVED lines=16> */
[----:B------:R-:W-:Y:S05]  /*ce90*/  @!P0 BRA `(.L_x_1049) ;  /* 0x00002a5000008947 */ /* 0x000fea0003800000 */
[----:B------:R-:W2:Y:S01]  /*cea0*/  LDL.64 R178, [R1+0x30] ;  /* 0x0000300001b27983 */ /* 0x000ea20000100a00 */
[----:B------:R-:W-:Y:S01]  /*ceb0*/  UIADD3 UR4, UR8, -0x2, URZ ;  /* 0xfffffffe08047890 */ /* 0x000fe2000fffe03f */
[----:B------:R-:W-:-:S04]  /*cec0*/  DEPBAR.LE SB0, 0x0 ;  /* 0x000080000000791a */ /* 0x000fc80000000000 */
[----:B------:R-:W3:Y:S01]  /*ced0*/  LDL.LU.64 R30, [R1] ;  /* 0x00000000011e7983 */ /* 0x000ee20000300a00 */
[----:B------:R-:W-:Y:S01]  /*cee0*/  IMAD.U32 R0, RZ, RZ, UR4 ;  /* 0x00000004ff007e24 */ /* 0x000fe2000f8e00ff */
[----:B------:R-:W-:Y:S02]  /*cef0*/  ULDC.64 UR4, c[0x0][0x1a0] ;  /* 0x0000680000047ab9 */ /* 0x000fe40000000a00 */
[----:B------:R-:W-:Y:S01]  /*cf00*/  BAR.SYNC.DEFER_BLOCKING 0x0 ;  /* 0x0000000000007b1d */ /* 0x000fe20000010000 */
[----:B------:R-:W-:Y:S01]  /*cf10*/  USHF.L.U32 UR15, UR4, 0x6, URZ ;  /* 0x00000006040f7899 */ /* 0x000fe2000800063f */
[----:B------:R-:W-:Y:S01]  /*cf20*/  IADD3 R4, P1, R138, -UR10, RZ ;  /* 0x8000000a8a047c10 */ /* 0x000fe2000ff3e0ff */
[----:B------:R-:W-:Y:S02]  /*cf30*/  UIADD3 UR20, UR8, -0x5, URZ ;  /* 0xfffffffb08147890 */ /* 0x000fe4000fffe03f */
[----:B------:R-:W-:Y:S01]  /*cf40*/  UIADD3 UR15, UP0, -UR15, 0x80, URZ ;  /* 0x000000800f0f7890 */ /* 0x000fe2000ff1e13f */
[----:B------:R-:W-:Y:S01]  /*cf50*/  IADD3.X R5, R139, ~UR14, RZ, P1, !PT ;  /* 0x8000000e8b057c10 */ /* 0x000fe20008ffe4ff */
[----:B------:R-:W-:-:S02]  /*cf60*/  UMOV UR16, 0x6 ;  /* 0x0000000600107882 */ /* 0x000fc40000000000 */
[----:B------:R-:W-:-:S04]  /*cf70*/  USHF.L.U64.HI UR5, UR4, UR16, UR5 ;  /* 0x0000001004057299 */ /* 0x000fc80008010205 */
[----:B------:R-:W-:Y:S02]  /*cf80*/  UIADD3.X UR5, URZ, ~UR5, URZ, UP0, !UPT ;  /* 0x800000053f057290 */ /* 0x000fe400087fe43f */
[----:B------:R-:W-:Y:S01]  /*cf90*/  UISETP.GT.AND UP0, UPT, UR20, UR9, UPT ;  /* 0x000000091400728c */ /* 0x000fe2000bf04270 */
[----:B--2---:R-:W-:-:S04]  /*cfa0*/  IMAD.MOV.U32 R2, RZ, RZ, R178 ;  /* 0x000000ffff027224 */ /* 0x004fc800078e00b2 */
[----:B------:R-:W-:Y:S01]  /*cfb0*/  IMAD R0, R0, UR17, R2 ;  /* 0x0000001100007c24 */ /* 0x000fe2000f8e0202 */
[----:B------:R-:W-:-:S04]  /*cfc0*/  IADD3 R2, P0, R138, UR15, RZ ;  /* 0x0000000f8a027c10 */ /* 0x000fc8000ff1e0ff */
[----:B------:R-:W-:Y:S02]  /*cfd0*/  LEA R6, R0, c[0x0][0x170], 0x1 ;  /* 0x00005c0000067a11 */ /* 0x000fe400078e08ff */
[----:B------:R-:W-:Y:S02]  /*cfe0*/  IADD3.X R3, R139, UR5, RZ, P0, !PT ;  /* 0x000000058b037c10 */ /* 0x000fe400087fe4ff */
[----:B------:R-:W-:Y:S02]  /*cff0*/  IADD3 R6, R6, -UR10, RZ ;  /* 0x8000000a06067c10 */ /* 0x000fe4000fffe0ff */
[----:B------:R-:W-:Y:S02]  /*d000*/  PLOP3.LUT P0, PT, PT, PT, UP0, 0x80, 0x0 ;  /* 0x000000000000781c */ /* 0x000fe40003f0f008 */
[----:B------:R-:W-:-:S04]  /*d010*/  IADD3 R6, R6, -UR10, RZ ;  /* 0x8000000a06067c10 */ /* 0x000fc8000fffe0ff */
[C---:B------:R-:W-:Y:S02]  /*d020*/  IADD3 R8, P3, R6.reuse, -UR10, RZ ;  /* 0x8000000a06087c10 */ /* 0x040fe4000ff7e0ff */
[----:B------:R-:W-:Y:S02]  /*d030*/  IADD3 R6, P2, R6, UR15, RZ ;  /* 0x0000000f06067c10 */ /* 0x000fe4000ff5e0ff */
[C---:B---3--:R-:W-:Y:S02]  /*d040*/  IADD3.X R9, R31.reuse, ~UR14, RZ, P3, !PT ;  /* 0x8000000e1f097c10 */ /* 0x048fe40009ffe4ff */
[----:B------:R-:W-:-:S03]  /*d050*/  IADD3.X R7, R31, UR5, RZ, P2, !PT ;  /* 0x000000051f077c10 */ /* 0x000fc600097fe4ff */
[----:B------:R-:W-:Y:S01]  /*d060*/  @!PT LDS RZ, [RZ] ;  /* 0x00000000fffff984 */ /* 0x000fe20000000800 */
[----:B------:R-:W-:Y:S01]  /*d070*/  @!PT LDS RZ, [RZ] ;  /* 0x00000000fffff984 */ /* 0x000fe20000000800 */
[----:B------:R-:W-:Y:S01]  /*d080*/  @!PT LDS RZ, [RZ] ;  /* 0x00000000fffff984 */ /* 0x000fe20000000800 */
[----:B------:R1:W-:Y:S04]  /*d090*/  LDGSTS.E.BYPASS.LTC128B.128 [R223+0xa000], [R8.64] ;  /* 0x0a00000008df7fae */ /* 0x0003e8000b901d52 */
[----:B------:R2:W-:Y:S04]  /*d0a0*/  LDGSTS.E.BYPASS.LTC128B.128 [R223+0xb000], [R6.64] ;  /* 0x0b00000006df7fae */ /* 0x0005e8000b901d52 */
[----:B------:R2:W-:Y:S04]  /*d0b0*/  LDGSTS.E.BYPASS.LTC128B.128 [R223+0xa800], [R4.64] ;  /* 0x0a80000004df7fae */ /* 0x0005e8000b901d52 */
[----:B------:R3:W-:Y:S04]  /*d0c0*/  LDGSTS.E.BYPASS.LTC128B.128 [R223+0xb800], [R2.64] ;  /* 0x0b80000002df7fae */ /* 0x0007e8000b901d52 */
[----:B------:R-:W-:Y:S04]  /*d0d0*/  LDSM.16.M88.4 R24, [R208+0x8000] ;  /* 0x00800000d018783b */ /* 0x000fe80000000200 */
[----:B------:R-:W-:Y:S04]  /*d0e0*/  LDSM.16.M88.4 R20, [R208+0x8800] ;  /* 0x00880000d014783b */ /* 0x000fe80000000200 */
[----:B------:R-:W4:Y:S04]  /*d0f0*/  LDSM.16.M88.4 R12, [R210] ;  /* 0x00000000d20c783b */ /* 0x000f280000000200 */
[----:B-1----:R-:W1:Y:S04]  /*d100*/  LDSM.16.M88.4 R8, [R210+0x2000] ;  /* 0x00200000d208783b */ /* 0x002e680000000200 */
[----:B------:R-:W-:Y:S04]  /*d110*/  LDSM.16.M88.4 R32, [R219] ;  /* 0x00000000db20783b */ /* 0x000fe80000000200 */
[----:B--2---:R-:W2:Y:S04]  /*d120*/  LDSM.16.M88.4 R4, [R212+0x2000] ;  /* 0x00200000d404783b */ /* 0x004ea80000000200 */
[----:B------:R-:W5:Y:S04]  /*d130*/  LDSM.16.M88.4 R28, [R222] ;  /* 0x00000000de1c783b */ /* 0x000f680000000200 */
[----:B------:R-:W2:Y:S04]  /*d140*/  LDSM.16.M88.4 R16, [R212] ;  /* 0x00000000d410783b */ /* 0x000ea80000000200 */
[----:B------:R-:W0:Y:S01]  /*d150*/  LDGDEPBAR ;  /* 0x00000000000079af */ /* 0x000e220000000000 */
[----:B----4-:R-:W-:Y:S08]  /*d160*/  HMMA.16816.F32.BF16 R184, R12, R20, RZ ;  /* 0x000000140cb8723c */ /* 0x010ff000000418ff */
[C---:B-1----:R-:W-:Y:S08]  /*d170*/  HMMA.16816.F32.BF16 R140, R8.reuse, R24, RZ ;  /* 0x00000018088c723c */ /* 0x042ff000000418ff */
[C---:B------:R-:W-:Y:S08]  /*d180*/  HMMA.16816.F32.BF16 R132, R8.reuse, R20, RZ ;  /* 0x000000140884723c */ /* 0x040ff000000418ff */
[C---:B------:R-:W-:Y:S08]  /*d190*/  HMMA.16816.F32.BF16 R136, R8.reuse, R26, RZ ;  /* 0x0000001a0888723c */ /* 0x040ff000000418ff */
[-C--:B------:R-:W-:Y:S08]  /*d1a0*/  HMMA.16816.F32.BF16 R8, R8, R22.reuse, RZ ;  /* 0x000000160808723c */ /* 0x080ff000000418ff */
[----:B------:R-:W-:Y:S08]  /*d1b0*/  HMMA.16816.F32.BF16 R180, R12, R22, RZ ;  /* 0x000000160cb4723c */ /* 0x000ff000000418ff */
[----:B--2---:R-:W-:Y:S08]  /*d1c0*/  HMMA.16816.F32.BF16 R176, R4, R32, R140 ;  /* 0x0000002004b0723c */ /* 0x004ff0000004188c */
[C---:B------:R-:W-:Y:S08]  /*d1d0*/  HMMA.16816.F32.BF16 R188, R12.reuse, R24, RZ ;  /* 0x000000180cbc723c */ /* 0x040ff000000418ff */
[----:B------:R-:W-:Y:S01]  /*d1e0*/  HMMA.16816.F32.BF16 R192, R12, R26, RZ ;  /* 0x0000001a0cc0723c */ /* 0x000fe200000418ff */
[----:B------:R-:W-:Y:S04]  /*d1f0*/  LDSM.16.M88.4 R12, [R216+0x8000] ;  /* 0x00800000d80c783b */ /* 0x000fe80000000200 */
[----:B------:R-:W-:Y:S03]  /*d200*/  LDSM.16.M88.4 R24, [R216+0x8800] ;  /* 0x00880000d818783b */ /* 0x000fe60000000200 */
[C---:B-----5:R-:W-:Y:S08]  /*d210*/  HMMA.16816.F32.BF16 R140, R4.reuse, R28, R132 ;  /* 0x0000001c048c723c */ /* 0x060ff00000041884 */
[C---:B------:R-:W-:Y:S08]  /*d220*/  HMMA.16816.F32.BF16 R136, R4.reuse, R34, R136 ;  /* 0x000000220488723c */ /* 0x040ff00000041888 */
[----:B------:R-:W-:Y:S01]  /*d230*/  HMMA.16816.F32.BF16 R20, R4, R30, R8 ;  /* 0x0000001e0414723c */ /* 0x000fe20000041808 */
[----:B------:R-:W1:Y:S04]  /*d240*/  LDSM.16.M88.4 R4, [R218+0x2000] ;  /* 0x00200000da04783b */ /* 0x000e680000000200 */
[----:B------:R-:W2:Y:S03]  /*d250*/  LDSM.16.M88.4 R8, [R218] ;  /* 0x00000000da08783b */ /* 0x000ea60000000200 */
[C---:B------:R-:W-:Y:S08]  /*d260*/  HMMA.16816.F32.BF16 R132, R16.reuse, R32, R188 ;  /* 0x000000201084723c */ /* 0x040ff000000418bc */
[C---:B------:R-:W-:Y:S08]  /*d270*/  HMMA.16816.F32.BF16 R196, R16.reuse, R28, R184 ;  /* 0x0000001c10c4723c */ /* 0x040ff000000418b8 */
[C---:B------:R-:W-:Y:S08]  /*d280*/  HMMA.16816.F32.BF16 R184, R16.reuse, R34, R192 ;  /* 0x0000002210b8723c */ /* 0x040ff000000418c0 */
[----:B------:R-:W-:Y:S01]  /*d290*/  HMMA.16816.F32.BF16 R32, R16, R30, R180 ;  /* 0x0000001e1020723c */ /* 0x000fe200000418b4 */
[----:B------:R-:W-:Y:S04]  /*d2a0*/  LDSM.16.M88.4 R16, [R217] ;  /* 0x00000000d910783b */ /* 0x000fe80000000200 */
[----:B------:R-:W-:Y:S03]  /*d2b0*/  LDSM.16.M88.4 R28, [R215+0x800] ;  /* 0x00080000d71c783b */ /* 0x000fe60000000200 */
[C---:B-1----:R-:W-:Y:S08]  /*d2c0*/  HMMA.16816.F32.BF16 R180, R4.reuse, R12, R176 ;  /* 0x0000000c04b4723c */ /* 0x042ff000000418b0 */
[C---:B------:R-:W-:Y:S08]  /*d2d0*/  HMMA.16816.F32.BF16 R192, R4.reuse, R24, R140 ;  /* 0x0000001804c0723c */ /* 0x040ff0000004188c */
[C---:B------:R-:W-:Y:S08]  /*d2e0*/  HMMA.16816.F32.BF16 R188, R4.reuse, R14, R136 ;  /* 0x0000000e04bc723c */ /* 0x040ff00000041888 */
[----:B------:R-:W-:Y:S01]  /*d2f0*/  HMMA.16816.F32.BF16 R176, R4, R26, R20 ;  /* 0x0000001a04b0723c */ /* 0x000fe20000041814 */
[----:B------:R-:W1:Y:S04]  /*d300*/  LDSM.16.M88.4 R4, [R217+0x2000] ;  /* 0x00200000d904783b */ /* 0x000e680000000200 */
[----:B------:R-:W4:Y:S03]  /*d310*/  LDSM.16.M88.4 R20, [R215] ;  /* 0x00000000d714783b */ /* 0x000f260000000200 */
[C---:B--2---:R-:W-:Y:S08]  /*d320*/  HMMA.16816.F32.BF16 R140, R8.reuse, R12, R132 ;  /* 0x0000000c088c723c */ /* 0x044ff00000041884 */
[C---:B------:R-:W-:Y:S01]  /*d330*/  HMMA.16816.F32.BF16 R132, R8.reuse, R14, R184 ;  /* 0x0000000e0884723c */ /* 0x040fe200000418b8 */
[----:B------:R-:W-:Y:S07]  /*d340*/  LDSM.16.M88.4 R12, [R210+0x6000] ;  /* 0x00600000d20c783b */ /* 0x000fee0000000200 */
[C---:B------:R-:W-:Y:S08]  /*d350*/  HMMA.16816.F32.BF16 R136, R8.reuse, R24, R196 ;  /* 0x000000180888723c */ /* 0x040ff000000418c4 */
[----:B------:R-:W-:Y:S01]  /*d360*/  HMMA.16816.F32.BF16 R32, R8, R26, R32 ;  /* 0x0000001a0820723c */ /* 0x000fe20000041820 */
[----:B------:R-:W2:Y:S04]  /*d370*/  LDSM.16.M88.4 R24, [R208+0x9000] ;  /* 0x00900000d018783b */ /* 0x000ea80000000200 */
[----:B------:R-:W-:Y:S03]  /*d380*/  LDSM.16.M88.4 R8, [R210+0x4000] ;  /* 0x00400000d208783b */ /* 0x000fe60000000200 */
[C---:B-1----:R-:W-:Y:S08]  /*d390*/  HMMA.16816.F32.BF16 R196, R4.reuse, R28, R192 ;  /* 0x0000001c04c4723c */ /* 0x042ff000000418c0 */
[C---:B----4-:R-:W-:Y:S08]  /*d3a0*/  HMMA.16816.F32.BF16 R200, R4.reuse, R22, R188 ;  /* 0x0000001604c8723c */ /* 0x050ff000000418bc */
[-C--:B------:R-:W-:Y:S08]  /*d3b0*/  HMMA.16816.F32.BF16 R180, R4, R20.reuse, R180 ;  /* 0x0000001404b4723c */ /* 0x080ff000000418b4 */
[C---:B------:R-:W-:Y:S08]  /*d3c0*/  HMMA.16816.F32.BF16 R188, R16.reuse, R20, R140 ;  /* 0x0000001410bc723c */ /* 0x040ff0000004188c */
[----:B------:R-:W-:Y:S01]  /*d3d0*/  HMMA.16816.F32.BF16 R184, R16, R22, R132 ;  /* 0x0000001610b8723c */ /* 0x000fe20000041884 */
[----:B------:R-:W1:Y:S04]  /*d3e0*/  LDSM.16.M88.4 R20, [R208+0x9800] ;  /* 0x00980000d014783b */ /* 0x000e680000000200 */
[----:B------:R-:W-:Y:S03]  /*d3f0*/  LDSM.16.M88.4 R132, [R221] ;  /* 0x00000000dd84783b */ /* 0x000fe60000000200 */
[-C--:B------:R-:W-:Y:S01]  /*d400*/  HMMA.16816.F32.BF16 R192, R4, R30.reuse, R176 ;  /* 0x0000001e04c0723c */ /* 0x080fe200000418b0 */
[----:B------:R-:W4:Y:S07]  /*d410*/  LDSM.16.M88.4 R4, [R212+0x6000] ;  /* 0x00600000d404783b */ /* 0x000f2e0000000200 */
[C---:B------:R-:W-:Y:S01]  /*d420*/  HMMA.16816.F32.BF16 R140, R16.reuse, R30, R32 ;  /* 0x0000001e108c723c */ /* 0x040fe20000041820 */
[----:B------:R-:W5:Y:S07]  /*d430*/  LDSM.16.M88.4 R32, [R220] ;  /* 0x00000000dc20783b */ /* 0x000f6e0000000200 */
[----:B------:R-:W-:Y:S01]  /*d440*/  HMMA.16816.F32.BF16 R176, R16, R28, R136 ;  /* 0x0000001c10b0723c */ /* 0x000fe20000041888 */
[----:B------:R-:W3:Y:S07]  /*d450*/  LDSM.16.M88.4 R16, [R212+0x4000] ;  /* 0x00400000d410783b */ /* 0x000eee0000000200 */
[C---:B--2---:R-:W-:Y:S08]  /*d460*/  HMMA.16816.F32.BF16 R136, R12.reuse, R24, R180 ;  /* 0x000000180c88723c */ /* 0x044ff000000418b4 */
[C---:B------:R-:W-:Y:S08]  /*d470*/  HMMA.16816.F32.BF16 R28, R12.reuse, R26, R200 ;  /* 0x0000001a0c1c723c */ /* 0x040ff000000418c8 */
[C---:B-1----:R-:W-:Y:S08]  /*d480*/  HMMA.16816.F32.BF16 R180, R12.reuse, R20, R196 ;  /* 0x000000140cb4723c */ /* 0x042ff000000418c4 */
[----:B------:R-:W-:Y:S08]  /*d490*/  HMMA.16816.F32.BF16 R12, R12, R22, R192 ;  /* 0x000000160c0c723c */ /* 0x000ff000000418c0 */
[C---:B------:R-:W-:Y:S08]  /*d4a0*/  HMMA.16816.F32.BF16 R192, R8.reuse, R26, R184 ;  /* 0x0000001a08c0723c */ /* 0x040ff000000418b8 */
[C---:B------:R-:W-:Y:S01]  /*d4b0*/  HMMA.16816.F32.BF16 R196, R8.reuse, R24, R188 ;  /* 0x0000001808c4723c */ /* 0x040fe200000418bc */
[----:B------:R-:W-:Y:S07]  /*d4c0*/  LDSM.16.M88.4 R24, [R216+0x9000] ;  /* 0x00900000d818783b */ /* 0x000fee0000000200 */
[C---:B------:R-:W-:Y:S08]  /*d4d0*/  HMMA.16816.F32.BF16 R184, R8.reuse, R22, R140 ;  /* 0x0000001608b8723c */ /* 0x040ff0000004188c */
[----:B------:R-:W-:Y:S08]  /*d4e0*/  HMMA.16816.F32.BF16 R188, R8, R20, R176 ;  /* 0x0000001408bc723c */ /* 0x000ff000000418b0 */
[C---:B----4-:R-:W-:Y:S08]  /*d4f0*/  HMMA.16816.F32.BF16 R140, R4.reuse, R132, R136 ;  /* 0x00000084048c723c */ /* 0x050ff00000041888 */
[C---:B------:R-:W-:Y:S01]  /*d500*/  HMMA.16816.F32.BF16 R136, R4.reuse, R134, R28 ;  /* 0x000000860488723c */ /* 0x040fe2000004181c */
[----:B------:R-:W-:Y:S07]  /*d510*/  LDSM.16.M88.4 R28, [R216+0x9800] ;  /* 0x00980000d81c783b */ /* 0x000fee0000000200 */
[C---:B-----5:R-:W-:Y:S08]  /*d520*/  HMMA.16816.F32.BF16 R20, R4.reuse, R32, R180 ;  /* 0x000000200414723c */ /* 0x060ff000000418b4 */
[----:B------:R-:W-:Y:S01]  /*d530*/  HMMA.16816.F32.BF16 R8, R4, R34, R12 ;  /* 0x000000220408723c */ /* 0x000fe2000004180c */
[----:B------:R-:W1:Y:S04]  /*d540*/  LDSM.16.M88.4 R4, [R218+0x6000] ;  /* 0x00600000da04783b */ /* 0x000e680000000200 */
[----:B------:R-:W2:Y:S03]  /*d550*/  LDSM.16.M88.4 R12, [R218+0x4000] ;  /* 0x00400000da0c783b */ /* 0x000ea60000000200 */
[C---:B---3--:R-:W-:Y:S08]  /*d560*/  HMMA.16816.F32.BF16 R176, R16.reuse, R132, R196 ;  /* 0x0000008410b0723c */ /* 0x048ff000000418c4 */
[C---:B------:R-:W-:Y:S08]  /*d570*/  HMMA.16816.F32.BF16 R196, R16.reuse, R134, R192 ;  /* 0x0000008610c4723c */ /* 0x040ff000000418c0 */
[C---:B------:R-:W-:Y:S08]  /*d580*/  HMMA.16816.F32.BF16 R192, R16.reuse, R32, R188 ;  /* 0x0000002010c0723c */ /* 0x040ff000000418bc */
[----:B------:R-:W-:Y:S01]  /*d590*/  HMMA.16816.F32.BF16 R188, R16, R34, R184 ;  /* 0x0000002210bc723c */ /* 0x000fe200000418b8 */
[----:B------:R-:W-:Y:S07]  /*d5a0*/  LDSM.16.M88.4 R16, [R215+0x1800] ;  /* 0x00180000d710783b */ /* 0x000fee0000000200 */
[C---:B-1----:R-:W-:Y:S08]  /*d5b0*/  HMMA.16816.F32.BF16 R184, R4.reuse, R24, R140 ;  /* 0x0000001804b8723c */ /* 0x042ff0000004188c */
[C---:B------:R-:W-:Y:S01]  /*d5c0*/  HMMA.16816.F32.BF16 R140, R4.reuse, R28, R20 ;  /* 0x0000001c048c723c */ /* 0x040fe20000041814 */
[----:B------:R-:W-:Y:S07]  /*d5d0*/  LDSM.16.M88.4 R20, [R215+0x1000] ;  /* 0x00100000d714783b */ /* 0x000fee0000000200 */
[C---:B------:R-:W-:Y:S01]  /*d5e0*/  HMMA.16816.F32.BF16 R132, R4.reuse, R30, R8 ;  /* 0x0000001e0484723c */ /* 0x040fe20000041808 */
[----:B------:R-:W1:Y:S07]  /*d5f0*/  LDSM.16.M88.4 R8, [R217+0x4000] ;  /* 0x00400000d908783b */ /* 0x000e6e0000000200 */
[----:B------:R-:W-:Y:S01]  /*d600*/  HMMA.16816.F32.BF16 R180, R4, R26, R136 ;  /* 0x0000001a04b4723c */ /* 0x000fe20000041888 */
[----:B------:R-:W3:Y:S01]  /*d610*/  LDSM.16.M88.4 R4, [R217+0x6000] ;  /* 0x00600000d904783b */ /* 0x000ee20000000200 */
[----:B------:R-:W-:-:S06]  /*d620*/  DEPBAR.LE SB0, 0x0 ;  /* 0x000080000000791a */ /* 0x000fcc0000000000 */
[C---:B--2---:R-:W-:Y:S08]  /*d630*/  HMMA.16816.F32.BF16 R32, R12.reuse, R24, R176 ;  /* 0x000000180c20723c */ /* 0x044ff000000418b0 */
[C---:B------:R-:W-:Y:S08]  /*d640*/  HMMA.16816.F32.BF16 R136, R12.reuse, R26, R196 ;  /* 0x0000001a0c88723c */ /* 0x040ff000000418c4 */
[C---:B------:R-:W-:Y:S08]  /*d650*/  HMMA.16816.F32.BF16 R24, R12.reuse, R28, R192 ;  /* 0x0000001c0c18723c */ /* 0x040ff000000418c0 */
[----:B------:R-:W-:Y:S08]  /*d660*/  HMMA.16816.F32.BF16 R12, R12, R30, R188 ;  /* 0x0000001e0c0c723c */ /* 0x000ff000000418bc */
[C---:B-1----:R-:W-:Y:S08]  /*d670*/  HMMA.16816.F32.BF16 R28, R8.reuse, R20, R32 ;  /* 0x00000014081c723c */ /* 0x042ff00000041820 */
[----:B------:R-:W-:Y:S08]  /*d680*/  HMMA.16816.F32.BF16 R32, R8, R16, R24 ;  /* 0x000000100820723c */ /* 0x000ff00000041818 */
[C---:B---3--:R-:W-:Y:S08]  /*d690*/  HMMA.16816.F32.BF16 R184, R4.reuse, R20, R184 ;  /* 0x0000001404b8723c */ /* 0x048ff000000418b8 */
[C---:B------:R-:W-:Y:S08]  /*d6a0*/  HMMA.16816.F32.BF16 R180, R4.reuse, R22, R180 ;  /* 0x0000001604b4723c */ /* 0x040ff000000418b4 */
[C---:B------:R-:W-:Y:S08]  /*d6b0*/  HMMA.16816.F32.BF16 R192, R4.reuse, R16, R140 ;  /* 0x0000001004c0723c */ /* 0x040ff0000004188c */
[----:B------:R-:W-:Y:S08]  /*d6c0*/  HMMA.16816.F32.BF16 R188, R4, R18, R132 ;  /* 0x0000001204bc723c */ /* 0x000ff00000041884 */
[C---:B------:R-:W-:Y:S08]  /*d6d0*/  HMMA.16816.F32.BF16 R136, R8.reuse, R22, R136 ;  /* 0x000000160888723c */ /* 0x040ff00000041888 */
[----:B------:R-:W-:Y:S01]  /*d6e0*/  HMMA.16816.F32.BF16 R24, R8, R18, R12 ;  /* 0x000000120818723c */ /* 0x000fe2000004180c */
[----:B------:R-:W-:Y:S06]  /*d6f0*/  BAR.SYNC.DEFER_BLOCKING 0x0 ;  /* 0x0000000000007b1d */ /* 0x000fec0000010000 */
[----:B------:R-:W-:Y:S05]  /*d700*/  @!P0 BRA `(.L_x_1053) ;  /* 0x0000019000008947 */ /* 0x000fea0003800000 */
[----:B------:R-:W2:Y:S01]  /*d710*/  LDL.64 R246, [R1+0x18] ;  /* 0x0000180001f67983 */ /* 0x000ea20000100a00 */
        /* <DEDUP_REMOVED lines=24> */
.L_x_1053:
[----:B------:R-:W-:-:S04]  /*d8a0*/  MOV R0, UR20 ;  /* 0x0000001400007c02 */ /* 0x000fc80008000f00 */
[----:B------:R-:W-:-:S04]  /*d8b0*/  LEA R0, R0, R252, 0x5 ;  /* 0x000000fc00007211 */ /* 0x000fc800078e28ff */
[C---:B------:R-:W-:Y:S02]  /*d8c0*/  ISETP.GE.AND P5, PT, R0.reuse, R231, PT ;  /* 0x000000e70000720c */ /* 0x040fe40003fa6270 */
[C---:B-1----:R-:W-:Y:S02]  /*d8d0*/  IADD3 R2, R0.reuse, 0x1, RZ ;  /* 0x0000000100027810 */ /* 0x042fe40007ffe0ff */
        /* <DEDUP_REMOVED lines=10> */
[C---:B------:R-:W-:Y:S02]  /*d980*/  ISETP.LT.OR P6, PT, R2.reuse, R226, P6 ;  /* 0x000000e20200720c */ /* 0x040fe400037c1670 */
[CC--:B------:R-:W-:Y:S02]  /*d990*/  ISETP.LT.OR P4, PT, R2.reuse, R225.reuse, P4 ;  /* 0x000000e10200720c */ /* 0x0c0fe40002781670 */
        /* <DEDUP_REMOVED lines=21> */
[C---:B------:R-:W-:Y:S01]  /*daf0*/  ISETP.GE.AND P6, PT, R2.reuse, R231, PT ;  /* 0x000000e70200720c */ /* 0x040fe20003fc6270 */
[----:B------:R-:W-:Y:S01]  /*db00*/  LDSM.16.MT88.4 R28, [R211+0xa000] ;  /* 0x00a00000d31c783b */ /* 0x000fe20000004200 */
[----:B------:R-:W-:-:S02]  /*db10*/  ISETP.LT.OR P0, PT, R2, R226, P0 ;  /* 0x000000e20200720c */ /* 0x000fc40000701670 */
[----:B------:R-:W-:Y:S02]  /*db20*/  IADD3 R4, R0, 0x10, RZ ;  /* 0x0000001000047810 */ /* 0x000fe40007ffe0ff */
[----:B------:R-:W-:Y:S02]  /*db30*/  FMNMX.FTZ R5, R207, R6, !PT ;  /* 0x00000006cf057209 */ /* 0x000fe40007810000 */
[----:B------:R-:W-:Y:S02]  /*db40*/  FSEL R19, R185, -INF , !P4 ;  /* 0xff800000b9137808 */ /* 0x000fe40006000000 */
[----:B------:R-:W-:Y:S02]  /*db50*/  FSEL R9, R136, -INF , !P1 ;  /* 0xff80000088097808 */ /* 0x000fe40004800000 */
[C---:B------:R-:W-:Y:S02]  /*db60*/  ISETP.GE.AND P4, PT, R2.reuse, R229, PT ;  /* 0x000000e50200720c */ /* 0x040fe40003f86270 */
[----:B------:R-:W-:-:S02]  /*db70*/  ISETP.GE.AND P1, PT, R2, R228, PT ;  /* 0x000000e40200720c */ /* 0x000fc40003f26270 */
[----:B------:R-:W-:Y:S02]  /*db80*/  ISETP.LT.OR P6, PT, R2, R227, P6 ;  /* 0x000000e30200720c */ /* 0x000fe400037c1670 */
[----:B------:R-:W-:Y:S02]  /*db90*/  FSEL R17, R139, -INF , !P0 ;  /* 0xff8000008b117808 */ /* 0x000fe40004000000 */
[----:B------:R-:W-:Y:S02]  /*dba0*/  IADD3 R3, R0, 0x11, RZ ;  /* 0x0000001100037810 */ /* 0x000fe40007ffe0ff */
[----:B------:R-:W-:Y:S02]  /*dbb0*/  ISETP.GE.AND P0, PT, R4, R231, PT ;  /* 0x000000e70400720c */ /* 0x000fe40003f06270 */
[----:B------:R-:W-:Y:S02]  /*dbc0*/  FMNMX.FTZ R5, R10, R5, !PT ;  /* 0x000000050a057209 */ /* 0x000fe40007810000 */
[----:B------:R-:W-:-:S02]  /*dbd0*/  ISETP.LT.OR P4, PT, R2, R225, P4 ;  /* 0x000000e10200720c */ /* 0x000fc40002781670 */
[----:B------:R-:W-:Y:S02]  /*dbe0*/  ISETP.LT.OR P1, PT, R2, R224, P1 ;  /* 0x000000e00200720c */ /* 0x000fe40000f21670 */
[----:B------:R-:W-:Y:S02]  /*dbf0*/  FSEL R7, R137, -INF , !P6 ;  /* 0xff80000089077808 */ /* 0x000fe40007000000 */
[----:B------:R-:W-:Y:S02]  /*dc00*/  IADD3 R2, R0, 0x18, RZ ;  /* 0x0000001800027810 */ /* 0x000fe40007ffe0ff */
[----:B------:R-:W-:Y:S02]  /*dc10*/  ISETP.GE.AND P6, PT, R3, R231, PT ;  /* 0x000000e70300720c */ /* 0x000fe40003fc6270 */
[----:B------:R-:W-:Y:S02]  /*dc20*/  ISETP.LT.OR P0, PT, R4, R227, P0 ;  /* 0x000000e30400720c */ /* 0x000fe40000701670 */
[----:B------:R-:W-:-:S02]  /*dc30*/  FMNMX.FTZ R5, R9, R5, !PT ;  /* 0x0000000509057209 */ /* 0x000fc40007810000 */
[----:B------:R-:W-:Y:S02]  /*dc40*/  FSEL R14, R138, -INF , !P3 ;  /* 0xff8000008a0e7808 */ /* 0x000fe40005800000 */
[----:B------:R-:W-:Y:S02]  /*dc50*/  IADD3 R0, R0, 0x19, RZ ;  /* 0x0000001900007810 */ /* 0x000fe40007ffe0ff */
[----:B------:R-:W-:Y:S02]  /*dc60*/  ISETP.GE.AND P3, PT, R2, R231, PT ;  /* 0x000000e70200720c */ /* 0x000fe40003f66270 */
[----:B------:R-:W-:Y:S02]  /*dc70*/  ISETP.LT.OR P6, PT, R3, R227, P6 ;  /* 0x000000e30300720c */ /* 0x000fe400037c1670 */
[----:B------:R-:W-:Y:S02]  /*dc80*/  FSEL R139, R32, -INF , !P0 ;  /* 0xff800000208b7808 */ /* 0x000fe40004000000 */
[----:B------:R-:W-:-:S02]  /*dc90*/  FMNMX.FTZ R5, R7, R5, !PT ;  /* 0x0000000507057209 */ /* 0x000fc40007810000 */
[----:B------:R-:W-:Y:S02]  /*dca0*/  ISETP.GE.AND P0, PT, R0, R231, PT ;  /* 0x000000e70000720c */ /* 0x000fe40003f06270 */
[----:B------:R-:W-:Y:S02]  /*dcb0*/  ISETP.LT.OR P3, PT, R2, R227, P3 ;  /* 0x000000e30200720c */ /* 0x000fe40001f61670 */
[----:B------:R-:W-:Y:S02]  /*dcc0*/  FSEL R138, R33, -INF , !P6 ;  /* 0xff800000218a7808 */ /* 0x000fe40007000000 */
[----:B------:R-:W-:Y:S02]  /*dcd0*/  FMNMX.FTZ R5, R139, R5, !PT ;  /* 0x000000058b057209 */ /* 0x000fe40007810000 */
[----:B------:R-:W-:Y:S02]  /*dce0*/  ISETP.LT.OR P0, PT, R0, R227, P0 ;  /* 0x000000e30000720c */ /* 0x000fe40000701670 */
[----:B------:R-:W-:-:S02]  /*dcf0*/  FSEL R132, R24, -INF , !P3 ;  /* 0xff80000018847808 */ /* 0x000fc40005800000 */
[----:B------:R-:W-:Y:S02]  /*dd00*/  FMNMX.FTZ R5, R138, R5, !PT ;  /* 0x000000058a057209 */ /* 0x000fe40007810000 */
[----:B------:R-:W-:Y:S02]  /*dd10*/  FSEL R176, R25, -INF , !P0 ;  /* 0xff80000019b07808 */ /* 0x000fe40004000000 */
[----:B------:R-:W-:Y:S02]  /*dd20*/  FMNMX.FTZ R5, R132, R5, !PT ;  /* 0x0000000584057209 */ /* 0x000fe40007810000 */
[----:B------:R-:W-:Y:S02]  /*dd30*/  FMNMX.FTZ R12, R206, R8, !PT ;  /* 0x00000008ce0c7209 */ /* 0x000fe40007810000 */
[----:B------:R-:W-:Y:S02]  /*dd40*/  FMNMX.FTZ R5, R176, R5, !PT ;  /* 0x00000005b0057209 */ /* 0x000fe40007810000 */
[----:B------:R-:W-:-:S02]  /*dd50*/  ISETP.GE.AND P3, PT, R3, R230, PT ;  /* 0x000000e60300720c */ /* 0x000fc40003f66270 */
[-C--:B------:R-:W-:Y:S01]  /*dd60*/  ISETP.GE.AND P0, PT, R2, R230.reuse, PT ;  /* 0x000000e60200720c */ /* 0x080fe20003f06270 */
[----:B------:R-:W1:Y:S01]  /*dd70*/  SHFL.BFLY PT, R22, R5, 0x2, 0x1f ;  /* 0x0c401f0005167f89 */ /* 0x000e6200000e0000 */
[----:B------:R-:W-:Y:S02]  /*dd80*/  ISETP.GE.AND P6, PT, R4, R230, PT ;  /* 0x000000e60400720c */ /* 0x000fe40003fc6270 */
[----:B------:R-:W-:Y:S02]  /*dd90*/  FMNMX.FTZ R12, R18, R12, !PT ;  /* 0x0000000c120c7209 */ /* 0x000fe40007810000 */
[-C--:B------:R-:W-:Y:S02]  /*dda0*/  ISETP.LT.OR P3, PT, R3, R226.reuse, P3 ;  /* 0x000000e20300720c */ /* 0x080fe40001f61670 */
[-C--:B------:R-:W-:Y:S02]  /*ddb0*/  ISETP.LT.OR P0, PT, R2, R226.reuse, P0 ;  /* 0x000000e20200720c */ /* 0x080fe40000701670 */
[----:B------:R-:W-:-:S02]  /*ddc0*/  ISETP.LT.OR P6, PT, R4, R226, P6 ;  /* 0x000000e20400720c */ /* 0x000fc400037c1670 */
[----:B------:R-:W-:Y:S02]  /*ddd0*/  FMNMX.FTZ R12, R14, R12, !PT ;  /* 0x0000000c0e0c7209 */ /* 0x000fe40007810000 */
[----:B------:R-:W-:Y:S02]  /*dde0*/  FSEL R143, R35, -INF , !P3 ;  /* 0xff800000238f7808 */ /* 0x000fe40005800000 */
[----:B------:R-:W-:Y:S02]  /*ddf0*/  FSEL R140, R26, -INF , !P0 ;  /* 0xff8000001a8c7808 */ /* 0x000fe40004000000 */
[C---:B------:R-:W-:Y:S02]  /*de00*/  ISETP.GE.AND P3, PT, R4.reuse, R229, PT ;  /* 0x000000e50400720c */ /* 0x040fe40003f66270 */
[----:B------:R-:W-:Y:S02]  /*de10*/  ISETP.GE.AND P0, PT, R4, R228, PT ;  /* 0x000000e40400720c */ /* 0x000fe40003f06270 */
[----:B------:R-:W-:-:S02]  /*de20*/  FSEL R141, R34, -INF , !P6 ;  /* 0xff800000228d7808 */ /* 0x000fc40007000000 */
[----:B------:R-:W-:Y:S02]  /*de30*/  FMNMX.FTZ R12, R17, R12, !PT ;  /* 0x0000000c110c7209 */ /* 0x000fe40007810000 */
[----:B------:R-:W-:Y:S02]  /*de40*/  ISETP.GE.AND P6, PT, R0, R230, PT ;  /* 0x000000e60000720c */ /* 0x000fe40003fc6270 */
[C---:B------:R-:W-:Y:S02]  /*de50*/  ISETP.LT.OR P3, PT, R4.reuse, R225, P3 ;  /* 0x000000e10400720c */ /* 0x040fe40001f61670 */
[----:B------:R-:W-:Y:S02]  /*de60*/  ISETP.LT.OR P0, PT, R4, R224, P0 ;  /* 0x000000e00400720c */ /* 0x000fe40000701670 */
[----:B------:R-:W-:Y:S02]  /*de70*/  FMNMX.FTZ R4, R141, R12, !PT ;  /* 0x0000000c8d047209 */ /* 0x000fe40007810000 */
[----:B------:R-:W-:-:S02]  /*de80*/  FMNMX.FTZ R12, R205, R11, !PT ;  /* 0x0000000bcd0c7209 */ /* 0x000fc40007810000 */
[----:B------:R-:W-:Y:S02]  /*de90*/  ISETP.LT.OR P6, PT, R0, R226, P6 ;  /* 0x000000e20000720c */ /* 0x000fe400037c1670 */
[----:B------:R-:W-:Y:S02]  /*dea0*/  FMNMX.FTZ R21, R143, R4, !PT ;  /* 0x000000048f157209 */ /* 0x000fe40007810000 */
[----:B------:R-:W-:Y:S02]  /*deb0*/  FSEL R13, R180, -INF , !P5 ;  /* 0xff800000b40d7808 */ /* 0x000fe40006800000 */
[----:B------:R-:W-:Y:S02]  /*dec0*/  FMNMX.FTZ R4, R19, R12, !PT ;  /* 0x0000000c13047209 */ /* 0x000fe40007810000 */
[----:B------:R-:W-:Y:S02]  /*ded0*/  FSEL R177, R27, -INF , !P6 ;  /* 0xff8000001bb17808 */ /* 0x000fe40007000000 */
[----:B------:R-:W-:-:S02]  /*dee0*/  FSEL R16, R181, -INF , !P4 ;  /* 0xff800000b5107808 */ /* 0x000fc40006000000 */
[C---:B------:R-:W-:Y:S02]  /*def0*/  ISETP.GE.AND P6, PT, R3.reuse, R229, PT ;  /* 0x000000e50300720c */ /* 0x040fe40003fc6270 */
[----:B------:R-:W-:Y:S02]  /*df00*/  ISETP.GE.AND P4, PT, R3, R228, PT ;  /* 0x000000e40300720c */ /* 0x000fe40003f86270 */
[----:B------:R-:W-:Y:S02]  /*df10*/  FMNMX.FTZ R12, R13, R4, !PT ;  /* 0x000000040d0c7209 */ /* 0x000fe40007810000 */
[C---:B------:R-:W-:Y:S02]  /*df20*/  ISETP.LT.OR P6, PT, R3.reuse, R225, P6 ;  /* 0x000000e10300720c */ /* 0x040fe400037c1670 */
[----:B------:R-:W-:Y:S02]  /*df30*/  ISETP.LT.OR P4, PT, R3, R224, P4 ;  /* 0x000000e00300720c */ /* 0x000fe40002781670 */
[----:B-1----:R-:W-:-:S02]  /*df40*/  FMNMX.FTZ R3, R5, R22, !PT ;  /* 0x0000001605037209 */ /* 0x002fc40007810000 */
[----:B------:R-:W-:Y:S02]  /*df50*/  FMNMX.FTZ R21, R140, R21, !PT ;  /* 0x000000158c157209 */ /* 0x000fe40007810000 */
[----:B------:R-:W-:Y:S01]  /*df60*/  FSEL R133, R192, -INF , !P3 ;  /* 0xff800000c0857808 */ /* 0x000fe20005800000 */
[----:B------:R-:W1:Y:S01]  /*df70*/  SHFL.BFLY PT, R23, R3, 0x1, 0x1f ;  /* 0x0c201f0003177f89 */ /* 0x000e6200000e0000 */
[----:B------:R-:W-:Y:S02]  /*df80*/  FMNMX.FTZ R5, R16, R12, !PT ;  /* 0x0000000c10057209 */ /* 0x000fe40007810000 */
[----:B------:R-:W-:Y:S02]  /*df90*/  FMNMX.FTZ R4, R177, R21, !PT ;  /* 0x00000015b1047209 */ /* 0x000fe40007810000 */
[----:B------:R-:W-:Y:S02]  /*dfa0*/  FSEL R142, R193, -INF , !P6 ;  /* 0xff800000c18e7808 */ /* 0x000fe40007000000 */
[----:B------:R-:W-:Y:S01]  /*dfb0*/  FMNMX.FTZ R5, R133, R5, !PT ;  /* 0x0000000585057209 */ /* 0x000fe20007810000 */
[----:B------:R-:W2:Y:S01]  /*dfc0*/  SHFL.BFLY PT, R22, R4, 0x2, 0x1f ;  /* 0x0c401f0004167f89 */ /* 0x000ea200000e0000 */
[----:B------:R-:W-:-:S02]  /*dfd0*/  FMNMX.FTZ R21, R204, R15, !PT ;  /* 0x0000000fcc157209 */ /* 0x000fc40007810000 */
[----:B------:R-:W-:Y:S02]  /*dfe0*/  FMNMX.FTZ R12, R142, R5, !PT ;  /* 0x000000058e0c7209 */ /* 0x000fe40007810000 */
[----:B------:R-:W-:Y:S02]  /*dff0*/  FSEL R5, R182, -INF , !P2 ;  /* 0xff800000b6057808 */ /* 0x000fe40005000000 */
[----:B------:R-:W-:Y:S02]  /*e000*/  FMNMX.FTZ R21, R20, R21, !PT ;  /* 0x0000001514157209 */ /* 0x000fe40007810000 */
[C---:B------:R-:W-:Y:S02]  /*e010*/  ISETP.GE.AND P5, PT, R2.reuse, R229, PT ;  /* 0x000000e50200720c */ /* 0x040fe40003fa6270 */
[----:B------:R-:W-:Y:S02]  /*e020*/  ISETP.GE.AND P2, PT, R2, R228, PT ;  /* 0x000000e40200720c */ /* 0x000fe40003f46270 */
[----:B------:R-:W-:-:S02]  /*e030*/  FSEL R24, R183, -INF , !P1 ;  /* 0xff800000b7187808 */ /* 0x000fc40004800000 */
[----:B------:R-:W-:Y:S02]  /*e040*/  FMNMX.FTZ R21, R5, R21, !PT ;  /* 0x0000001505157209 */ /* 0x000fe40007810000 */
[C---:B------:R-:W-:Y:S02]  /*e050*/  ISETP.LT.OR P5, PT, R2.reuse, R225, P5 ;  /* 0x000000e10200720c */ /* 0x040fe40002fa1670 */
[----:B------:R-:W-:Y:S02]  /*e060*/  ISETP.LT.OR P2, PT, R2, R224, P2 ;  /* 0x000000e00200720c */ /* 0x000fe40001741670 */
[----:B------:R-:W-:Y:S02]  /*e070*/  FSEL R179, R194, -INF , !P0 ;  /* 0xff800000c2b37808 */ /* 0x000fe40004000000 */
[----:B------:R-:W-:Y:S02]  /*e080*/  FMNMX.FTZ R2, R24, R21, !PT ;  /* 0x0000001518027209 */ /* 0x000fe40007810000 */
[----:B------:R-:W-:-:S02]  /*e090*/  ISETP.GE.AND P3, PT, R0, R229, PT ;  /* 0x000000e50000720c */ /* 0x000fc40003f66270 */
[C---:B------:R-:W-:Y:S02]  /*e0a0*/  ISETP.GE.AND P0, PT, R0.reuse, R228, PT ;  /* 0x000000e40000720c */ /* 0x040fe40003f06270 */
[----:B------:R-:W-:Y:S02]  /*e0b0*/  FSEL R181, R195, -INF , !P4 ;  /* 0xff800000c3b57808 */ /* 0x000fe40006000000 */
[----:B------:R-:W-:Y:S02]  /*e0c0*/  FMNMX.FTZ R2, R179, R2, !PT ;  /* 0x00000002b3027209 */ /* 0x000fe40007810000 */
[C---:B------:R-:W-:Y:S02]  /*e0d0*/  ISETP.LT.OR P3, PT, R0.reuse, R225, P3 ;  /* 0x000000e10000720c */ /* 0x040fe40001f61670 */
[----:B------:R-:W-:Y:S02]  /*e0e0*/  ISETP.LT.OR P0, PT, R0, R224, P0 ;  /* 0x000000e00000720c */ /* 0x000fe40000701670 */
[----:B------:R-:W-:-:S02]  /*e0f0*/  FSEL R183, R190, -INF , !P2 ;  /* 0xff800000beb77808 */ /* 0x000fc40005000000 */
[----:B------:R-:W-:Y:S02]  /*e100*/  FMNMX.FTZ R0, R181, R2, !PT ;  /* 0x00000002b5007209 */ /* 0x000fe40007810000 */
[----:B------:R-:W-:Y:S02]  /*e110*/  FSEL R182, R191, -INF , !P0 ;  /* 0xff800000bfb67808 */ /* 0x000fe40004000000 */
[----:B------:R-:W-:Y:S02]  /*e120*/  FMNMX.FTZ R0, R183, R0, !PT ;  /* 0x00000000b7007209 */ /* 0x000fe40007810000 */
[----:B------:R-:W-:Y:S02]  /*e130*/  FSEL R178, R188, -INF , !P5 ;  /* 0xff800000bcb27808 */ /* 0x000fe40006800000 */
[----:B------:R-:W-:Y:S02]  /*e140*/  FMNMX.FTZ R0, R182, R0, !PT ;  /* 0x00000000b6007209 */ /* 0x000fe40007810000 */
[----:B------:R-:W-:-:S02]  /*e150*/  FSEL R180, R189, -INF , !P3 ;  /* 0xff800000bdb47808 */ /* 0x000fc40005800000 */
[----:B------:R-:W-:Y:S01]  /*e160*/  FMNMX.FTZ R12, R178, R12, !PT ;  /* 0x0000000cb20c7209 */ /* 0x000fe20007810000 */
[----:B------:R-:W3:Y:S01]  /*e170*/  SHFL.BFLY PT, R2, R0, 0x2, 0x1f ;  /* 0x0c401f0000027f89 */ /* 0x000ee200000e0000 */
[----:B-1----:R-:W-:Y:S02]  /*e180*/  FMNMX.FTZ R136, R3, R23, !PT ;  /* 0x0000001703887209 */ /* 0x002fe40007810000 */
[----:B------:R-:W-:Y:S02]  /*e190*/  FMNMX.FTZ R134, R180, R12, !PT ;  /* 0x0000000cb4867209 */ /* 0x000fe40007810000 */
[C---:B------:R-:W-:Y:S01]  /*e1a0*/  FSETP.NEU.FTZ.AND P3, PT, R136.reuse, -INF , PT ;  /* 0xff8000008800780b */ /* 0x040fe20003f7d000 */
[----:B------:R-:W-:Y:S01]  /*e1b0*/  FMUL.FTZ R12, R136, c[0x0][0x23c] ;  /* 0x00008f00880c7a20 */ /* 0x000fe20000410000 */
[----:B--2---:R-:W-:Y:S01]  /*e1c0*/  FMNMX.FTZ R4, R4, R22, !PT ;  /* 0x0000001604047209 */ /* 0x004fe20007810000 */
[----:B------:R-:W1:Y:S03]  /*e1d0*/  SHFL.BFLY PT, R21, R134, 0x2, 0x1f ;  /* 0x0c401f0086157f89 */ /* 0x000e6600000e0000 */
[----:B------:R-:W-:Y:S01]  /*e1e0*/  FSEL R12, R12, RZ, P3 ;  /* 0x000000ff0c0c7208 */ /* 0x000fe20001800000 */
[----:B------:R-:W2:Y:S04]  /*e1f0*/  SHFL.BFLY PT, R135, R4, 0x1, 0x1f ;  /* 0x0c201f0004877f89 */ /* 0x000ea800000e0000 */
[----:B------:R-:W-:-:S02]  /*e200*/  FFMA.FTZ R6, R6, c[0x0][0x23c], -R12 ;  /* 0x00008f0006067a23 */ /* 0x000fc4000001080c */
[--C-:B------:R-:W-:Y:S02]  /*e210*/  FFMA.FTZ R7, R7, c[0x0][0x23c], -R12.reuse ;  /* 0x00008f0007077a23 */ /* 0x100fe4000001080c */
[----:B------:R4:W-:Y:S01]  /*e220*/  MUFU.EX2 R202, R6 ;  /* 0x0000000600ca7308 */ /* 0x0009e20000000800 */
[--C-:B------:R-:W-:Y:S02]  /*e230*/  FFMA.FTZ R10, R10, c[0x0][0x23c], -R12.reuse ;  /* 0x00008f000a0a7a23 */ /* 0x100fe4000001080c */
[----:B------:R-:W-:Y:S01]  /*e240*/  FFMA.FTZ R9, R9, c[0x0][0x23c], -R12 ;  /* 0x00008f0009097a23 */ /* 0x000fe2000001080c */
[----:B---3--:R-:W-:-:S04]  /*e250*/  FMNMX.FTZ R0, R2, R0, !PT ;  /* 0x0000000002007209 */ /* 0x008fc80007810000 */
[----:B------:R-:W-:Y:S01]  /*e260*/  MUFU.EX2 R203, R7 ;  /* 0x0000000700cb7308 */ /* 0x000fe20000000800 */
[----:B------:R-:W3:Y:S01]  /*e270*/  SHFL.BFLY PT, R137, R0, 0x1, 0x1f ;  /* 0x0c201f0000897f89 */ /* 0x000ee200000e0000 */
[----:B-1----:R-:W-:Y:S02]  /*e280*/  FMNMX.FTZ R134, R21, R134, !PT ;  /* 0x0000008615867209 */ /* 0x002fe40007810000 */
[----:B--2---:R-:W-:-:S03]  /*e290*/  FMNMX.FTZ R135, R4, R135, !PT ;  /* 0x0000008704877209 */ /* 0x004fc60007810000 */
[----:B----4-:R-:W1:Y:S01]  /*e2a0*/  SHFL.BFLY PT, R6, R134, 0x1, 0x1f ;  /* 0x0c201f0086067f89 */ /* 0x010e6200000e0000 */
[----:B------:R-:W-:Y:S01]  /*e2b0*/  FSEL R4, R136, RZ, P3 ;  /* 0x000000ff88047208 */ /* 0x000fe20001800000 */
[----:B------:R-:W-:Y:S01]  /*e2c0*/  MUFU.EX2 R201, R10 ;  /* 0x0000000a00c97308 */ /* 0x000fe20000000800 */
[C---:B------:R-:W-:Y:S01]  /*e2d0*/  FSETP.NEU.FTZ.AND P2, PT, R135.reuse, -INF , PT ;  /* 0xff8000008700780b */ /* 0x040fe20003f5d000 */
[----:B------:R-:W-:-:S05]  /*e2e0*/  FMUL.FTZ R3, R135, c[0x0][0x23c] ;  /* 0x00008f0087037a20 */ /* 0x000fca0000410000 */
[----:B------:R-:W-:Y:S01]  /*e2f0*/  FSEL R3, R3, RZ, P2 ;  /* 0x000000ff03037208 */ /* 0x000fe20001000000 */
[----:B------:R-:W2:Y:S04]  /*e300*/  MUFU.EX2 R200, R9 ;  /* 0x0000000900c87308 */ /* 0x000ea80000000800 */
[--C-:B------:R-:W-:Y:S01]  /*e310*/  FFMA.FTZ R14, R14, c[0x0][0x23c], -R3.reuse ;  /* 0x00008f000e0e7a23 */ /* 0x100fe20000010803 */
[----:B---3--:R-:W-:Y:S01]  /*e320*/  FMNMX.FTZ R137, R0, R137, !PT ;  /* 0x0000008900897209 */ /* 0x008fe20007810000 */
[--C-:B------:R-:W-:Y:S02]  /*e330*/  FFMA.FTZ R8, R8, c[0x0][0x23c], -R3.reuse ;  /* 0x00008f0008087a23 */ /* 0x100fe40000010803 */
[----:B------:R-:W-:Y:S01]  /*e340*/  MUFU.EX2 R198, R14 ;  /* 0x0000000e00c67308 */ /* 0x000fe20000000800 */
[----:B------:R-:W-:Y:S01]  /*e350*/  FFMA.FTZ R18, R18, c[0x0][0x23c], -R3 ;  /* 0x00008f0012127a23 */ /* 0x000fe20000010803 */
[C---:B------:R-:W-:Y:S01]  /*e360*/  FSETP.NEU.FTZ.AND P0, PT, R137.reuse, -INF , PT ;  /* 0xff8000008900780b */ /* 0x040fe20003f1d000 */
[----:B------:R-:W-:-:S02]  /*e370*/  FMUL.FTZ R0, R137, c[0x0][0x23c] ;  /* 0x00008f0089007a20 */ /* 0x000fc40000410000 */
[----:B------:R-:W-:Y:S01]  /*e380*/  FFMA.FTZ R17, R17, c[0x0][0x23c], -R3 ;  /* 0x00008f0011117a23 */ /* 0x000fe20000010803 */
[----:B-1----:R-:W-:Y:S01]  /*e390*/  FMNMX.FTZ R134, R134, R6, !PT ;  /* 0x0000000686867209 */ /* 0x002fe20007810000 */
[----:B------:R-:W-:Y:S01]  /*e3a0*/  FADD.FTZ R6, R207, -R4 ;  /* 0x80000004cf067221 */ /* 0x000fe20000010000 */
[----:B------:R-:W-:Y:S01]  /*e3b0*/  FSEL R0, R0, RZ, P0 ;  /* 0x000000ff00007208 */ /* 0x000fe20000000000 */
[----:B------:R1:W-:Y:S01]  /*e3c0*/  MUFU.EX2 R197, R8 ;  /* 0x0000000800c57308 */ /* 0x0003e20000000800 */
[----:B------:R-:W-:Y:S01]  /*e3d0*/  FSEL R4, R135, RZ, P2 ;  /* 0x000000ff87047208 */ /* 0x000fe20001000000 */
[C---:B------:R-:W-:Y:S01]  /*e3e0*/  FMUL.FTZ R2, R134.reuse, c[0x0][0x23c] ;  /* 0x00008f0086027a20 */ /* 0x040fe20000410000 */
[----:B------:R-:W-:Y:S01]  /*e3f0*/  FSETP.NEU.FTZ.AND P1, PT, R134, -INF , PT ;  /* 0xff8000008600780b */ /* 0x000fe20003f3d000 */
[--C-:B------:R-:W-:Y:S01]  /*e400*/  FFMA.FTZ R24, R24, c[0x0][0x23c], -R0.reuse ;  /* 0x00008f0018187a23 */ /* 0x100fe20000010800 */
[----:B--2---:R-:W-:Y:S01]  /*e410*/  F2FP.BF16.PACK_AB R10, R203, R200 ;  /* 0x000000c8cb0a723e */ /* 0x004fe200000010ff */
[--C-:B------:R-:W-:Y:S01]  /*e420*/  FFMA.FTZ R15, R15, c[0x0][0x23c], -R0.reuse ;  /* 0x00008f000f0f7a23 */ /* 0x100fe20000010800 */
[----:B------:R-:W-:Y:S01]  /*e430*/  FSEL R2, R2, RZ, P1 ;  /* 0x000000ff02027208 */ /* 0x000fe20000800000 */
[----:B------:R-:W-:Y:S01]  /*e440*/  FFMA.FTZ R5, R5, c[0x0][0x23c], -R0 ;  /* 0x00008f0005057a23 */ /* 0x000fe20000010800 */
[----:B------:R2:W-:Y:S01]  /*e450*/  MUFU.EX2 R188, R24 ;  /* 0x0000001800bc7308 */ /* 0x0005e20000000800 */
[----:B------:R-:W-:-:S02]  /*e460*/  FADD.FTZ R4, R206, -R4 ;  /* 0x80000004ce047221 */ /* 0x000fc40000010000 */
[--C-:B------:R-:W-:Y:S02]  /*e470*/  FFMA.FTZ R13, R13, c[0x0][0x23c], -R2.reuse ;  /* 0x00008f000d0d7a23 */ /* 0x100fe40000010802 */
[--C-:B------:R-:W-:Y:S02]  /*e480*/  FFMA.FTZ R11, R11, c[0x0][0x23c], -R2.reuse ;  /* 0x00008f000b0b7a23 */ /* 0x100fe40000010802 */
[--C-:B------:R-:W-:Y:S01]  /*e490*/  FFMA.FTZ R19, R19, c[0x0][0x23c], -R2.reuse ;  /* 0x00008f0013137a23 */ /* 0x100fe20000010802 */
[----:B------:R3:W-:Y:S01]  /*e4a0*/  MUFU.EX2 R189, R15 ;  /* 0x0000000f00bd7308 */ /* 0x0007e20000000800 */
[----:B------:R-:W-:Y:S01]  /*e4b0*/  FFMA.FTZ R16, R16, c[0x0][0x23c], -R2 ;  /* 0x00008f0010107a23 */ /* 0x000fe20000010802 */
[----:B-1----:R-:W-:Y:S01]  /*e4c0*/  F2FP.BF16.PACK_AB R8, R201, R202 ;  /* 0x000000cac908723e */ /* 0x002fe200000010ff */
[----:B------:R-:W-:Y:S02]  /*e4d0*/  FFMA.FTZ R20, R20, c[0x0][0x23c], -R0 ;  /* 0x00008f0014147a23 */ /* 0x000fe40000010800 */
[----:B------:R-:W-:Y:S01]  /*e4e0*/  FMUL.FTZ R6, R6, c[0x0][0x23c] ;  /* 0x00008f0006067a20 */ /* 0x000fe20000410000 */
[----:B--2---:R-:W1:Y:S02]  /*e4f0*/  LDSM.16.MT88.4 R24, [R214+0xa000] ;  /* 0x00a00000d618783b */ /* 0x004e640000004200 */
[----:B------:R2:W4:Y:S01]  /*e500*/  MUFU.EX2 R190, R5 ;  /* 0x0000000500be7308 */ /* 0x0005220000000800 */
[----:B---3--:R-:W-:Y:S01]  /*e510*/  FMUL.FTZ R15, R4, c[0x0][0x23c] ;  /* 0x00008f00040f7a20 */ /* 0x008fe20000410000 */
[----:B------:R-:W-:-:S06]  /*e520*/  FSEL R4, R137, RZ, P0 ;  /* 0x000000ff89047208 */ /* 0x000fcc0000000000 */
[----:B------:R-:W-:Y:S01]  /*e530*/  MUFU.EX2 R194, R13 ;  /* 0x0000000d00c27308 */ /* 0x000fe20000000800 */
[----:B------:R-:W-:Y:S01]  /*e540*/  FADD.FTZ R4, R204, -R4 ;  /* 0x80000004cc047221 */ /* 0x000fe20000010000 */
[----:B--2---:R-:W-:-:S03]  /*e550*/  FSEL R5, R134, RZ, P1 ;  /* 0x000000ff86057208 */ /* 0x004fc60000800000 */
[----:B------:R-:W-:-:S03]  /*e560*/  FMUL.FTZ R4, R4, c[0x0][0x23c] ;  /* 0x00008f0004047a20 */ /* 0x000fc60000410000 */
[----:B------:R-:W-:Y:S01]  /*e570*/  MUFU.EX2 R193, R11 ;  /* 0x0000000b00c17308 */ /* 0x000fe20000000800 */
[----:B----4-:R-:W-:Y:S01]  /*e580*/  F2FP.BF16.PACK_AB R7, R188, R190 ;  /* 0x000000bebc07723e */ /* 0x010fe200000010ff */
[----:B------:R-:W-:-:S04]  /*e590*/  FADD.FTZ R5, R205, -R5 ;  /* 0x80000005cd057221 */ /* 0x000fc80000010000 */
[----:B------:R-:W-:Y:S02]  /*e5a0*/  FMUL.FTZ R5, R5, c[0x0][0x23c] ;  /* 0x00008f0005057a20 */ /* 0x000fe40000410000 */
[----:B------:R-:W-:Y:S08]  /*e5b0*/  MUFU.EX2 R192, R19 ;  /* 0x0000001300c07308 */ /* 0x000ff00000000800 */
[----:B------:R-:W-:Y:S08]  /*e5c0*/  MUFU.EX2 R195, R16 ;  /* 0x0000001000c37308 */ /* 0x000ff00000000800 */
[----:B------:R2:W3:Y:S08]  /*e5d0*/  MUFU.EX2 R191, R20 ;  /* 0x0000001400bf7308 */ /* 0x0004f00000000800 */
[----:B------:R3:W4:Y:S08]  /*e5e0*/  MUFU.EX2 R14, R5 ;  /* 0x00000005000e7308 */ /* 0x0007300000000800 */
[----:B------:R5:W1:Y:S01]  /*e5f0*/  MUFU.EX2 R13, R4 ;  /* 0x00000004000d7308 */ /* 0x000a620000000800 */
[----:B--2---:R-:W2:Y:S07]  /*e600*/  LDSM.16.MT88.4 R20, [R209+0xa000] ;  /* 0x00a00000d114783b */ /* 0x004eae0000004200 */
[----:B------:R1:W1:Y:S01]  /*e610*/  MUFU.EX2 R16, R6 ;  /* 0x0000000600107308 */ /* 0x0002620000000800 */
[----:B---3--:R-:W-:Y:S01]  /*e620*/  F2FP.BF16.PACK_AB R5, R191, R189 ;  /* 0x000000bdbf05723e */ /* 0x008fe200000010ff */
[----:B----4-:R-:W-:-:S02]  /*e630*/  FMUL.FTZ R40, R40, R14 ;  /* 0x0000000e28287220 */ /* 0x010fc40000410000 */
[-C--:B------:R-:W-:Y:S02]  /*e640*/  FMUL.FTZ R41, R41, R14.reuse ;  /* 0x0000000e29297220 */ /* 0x080fe40000410000 */
[-C--:B------:R-:W-:Y:S01]  /*e650*/  FMUL.FTZ R148, R148, R14.reuse ;  /* 0x0000000e94947220 */ /* 0x080fe20000410000 */
[----:B-----5:R-:W-:Y:S01]  /*e660*/  F2FP.BF16.PACK_AB R4, R192, R193 ;  /* 0x000000c1c004723e */ /* 0x020fe200000010ff */
[-C--:B-1----:R-:W-:Y:S01]  /*e670*/  FMUL.FTZ R42, R42, R13.reuse ;  /* 0x0000000d2a2a7220 */ /* 0x082fe20000410000 */
[----:B------:R-:W1:Y:S01]  /*e680*/  MUFU.EX2 R196, R18 ;  /* 0x0000001200c47308 */ /* 0x000e620000000800 */
[-C--:B------:R-:W-:Y:S02]  /*e690*/  FMUL.FTZ R43, R43, R13.reuse ;  /* 0x0000000d2b2b7220 */ /* 0x080fe40000410000 */
[----:B------:R-:W-:Y:S02]  /*e6a0*/  FMUL.FTZ R149, R149, R14 ;  /* 0x0000000e95957220 */ /* 0x000fe40000410000 */
[----:B------:R-:W-:Y:S01]  /*e6b0*/  FMUL.FTZ R150, R150, R13 ;  /* 0x0000000d96967220 */ /* 0x000fe20000410000 */
[----:B------:R-:W-:Y:S01]  /*e6c0*/  F2FP.BF16.PACK_AB R6, R195, R194 ;  /* 0x000000c2c306723e */ /* 0x000fe200000010ff */
[-C--:B------:R-:W-:Y:S01]  /*e6d0*/  FMUL.FTZ R172, R172, R16.reuse ;  /* 0x00000010acac7220 */ /* 0x080fe20000410000 */
[----:B------:R-:W3:Y:S01]  /*e6e0*/  MUFU.EX2 R199, R17 ;  /* 0x0000001100c77308 */ /* 0x000ee20000000800 */
[----:B------:R-:W-:-:S02]  /*e6f0*/  FMUL.FTZ R173, R173, R16 ;  /* 0x00000010adad7220 */ /* 0x000fc40000410000 */
[-C--:B------:R-:W-:Y:S02]  /*e700*/  FMUL.FTZ R144, R144, R16.reuse ;  /* 0x0000001090907220 */ /* 0x080fe40000410000 */
[C---:B------:R-:W-:Y:S01]  /*e710*/  HMMA.16816.F32.BF16 R32, R4.reuse, R24, R40 ;  /* 0x000000180420723c */ /* 0x040fe20000041828 */
[----:B------:R-:W-:Y:S01]  /*e720*/  FMUL.FTZ R145, R145, R16 ;  /* 0x0000001091917220 */ /* 0x000fe20000410000 */
[----:B------:R-:W-:Y:S01]  /*e730*/  LDSM.16.MT88.4 R40, [R214+0xb000] ;  /* 0x00b00000d628783b */ /* 0x000fe20000004200 */
[----:B------:R-:W4:Y:S01]  /*e740*/  MUFU.EX2 R15, R15 ;  /* 0x0000000f000f7308 */ /* 0x000f220000000800 */
[----:B-1----:R-:W-:Y:S01]  /*e750*/  F2FP.BF16.PACK_AB R9, R196, R197 ;  /* 0x000000c5c409723e */ /* 0x002fe200000010ff */
[-C--:B------:R-:W-:Y:S02]  /*e760*/  FMUL.FTZ R151, R151, R13.reuse ;  /* 0x0000000d97977220 */ /* 0x080fe40000410000 */
[-C--:B------:R-:W-:Y:S02]  /*e770*/  FMUL.FTZ R152, R152, R14.reuse ;  /* 0x0000000e98987220 */ /* 0x080fe40000410000 */
[----:B------:R-:W-:Y:S01]  /*e780*/  FMUL.FTZ R153, R153, R14 ;  /* 0x0000000e99997220 */ /* 0x000fe20000410000 */
[----:B---3--:R-:W-:Y:S01]  /*e790*/  F2FP.BF16.PACK_AB R11, R199, R198 ;  /* 0x000000c6c70b723e */ /* 0x008fe200000010ff */
[-C--:B------:R-:W-:Y:S01]  /*e7a0*/  FMUL.FTZ R154, R154, R13.reuse ;  /* 0x0000000d9a9a7220 */ /* 0x080fe20000410000 */
[----:B--2---:R-:W-:Y:S01]  /*e7b0*/  HMMA.16816.F32.BF16 R148, R4, R20, R148 ;  /* 0x000000140494723c */ /* 0x004fe20000041894 */
[----:B------:R-:W-:-:S02]  /*e7c0*/  FMUL.FTZ R155, R155, R13 ;  /* 0x0000000d9b9b7220 */ /* 0x000fc40000410000 */
[-C--:B------:R-:W-:Y:S02]  /*e7d0*/  FMUL.FTZ R156, R156, R16.reuse ;  /* 0x000000109c9c7220 */ /* 0x080fe40000410000 */
[----:B------:R-:W-:Y:S02]  /*e7e0*/  FMUL.FTZ R157, R157, R16 ;  /* 0x000000109d9d7220 */ /* 0x000fe40000410000 */
[-C--:B----4-:R-:W-:Y:S01]  /*e7f0*/  FMUL.FTZ R174, R174, R15.reuse ;  /* 0x0000000faeae7220 */ /* 0x090fe20000410000 */
        /* <DEDUP_REMOVED lines=10> */
[C---:B------:R-:W-:Y:S01]  /*e8a0*/  HMMA.16816.F32.BF16 R144, R8.reuse, R20, R144 ;  /* 0x000000140890723c */ /* 0x040fe20000041890 */
[----:B------:R-:W-:Y:S01]  /*e8b0*/  FMUL.FTZ R163, R163, R15 ;  /* 0x0000000fa3a37220 */ /* 0x000fe20000410000 */
[----:B------:R-:W-:Y:S01]  /*e8c0*/  MOV R175, R32 ;  /* 0x0000002000af7202 */ /* 0x000fe20000000f00 */
[-C--:B------:R-:W-:Y:S01]  /*e8d0*/  FMUL.FTZ R164, R164, R14.reuse ;  /* 0x0000000ea4a47220 */ /* 0x080fe20000410000 */
[----:B------:R-:W-:Y:S01]  /*e8e0*/  MOV R174, R33 ;  /* 0x0000002100ae7202 */ /* 0x000fe20000000f00 */
[----:B------:R-:W-:Y:S01]  /*e8f0*/  FMUL.FTZ R165, R165, R14 ;  /* 0x0000000ea5a57220 */ /* 0x000fe20000410000 */
[----:B------:R-:W-:Y:S01]  /*e900*/  MOV R173, R34 ;  /* 0x0000002200ad7202 */ /* 0x000fe20000000f00 */
[-C--:B------:R-:W-:Y:S01]  /*e910*/  FMUL.FTZ R166, R166, R13.reuse ;  /* 0x0000000da6a67220 */ /* 0x080fe20000410000 */
[----:B------:R-:W-:Y:S01]  /*e920*/  HMMA.16816.F32.BF16 R232, R8, R22, R156 ;  /* 0x0000001608e8723c */ /* 0x000fe2000004189c */
[----:B------:R-:W-:Y:S01]  /*e930*/  FMUL.FTZ R167, R167, R13 ;  /* 0x0000000da7a77220 */ /* 0x000fe20000410000 */
[----:B------:R-:W-:Y:S01]  /*e940*/  MOV R172, R35 ;  /* 0x0000002300ac7202 */ /* 0x000fe20000000f00 */
[-C--:B------:R-:W-:Y:S01]  /*e950*/  FMUL.FTZ R168, R168, R14.reuse ;  /* 0x0000000ea8a87220 */ /* 0x080fe20000410000 */
[----:B------:R-:W1:Y:S01]  /*e960*/  LDSM.16.MT88.4 R20, [R213+0xa000] ;  /* 0x00a00000d514783b */ /* 0x000e620000004200 */
[----:B------:R-:W-:-:S02]  /*e970*/  FMUL.FTZ R169, R169, R14 ;  /* 0x0000000ea9a97220 */ /* 0x000fc40000410000 */
[-C--:B------:R-:W-:Y:S01]  /*e980*/  FMUL.FTZ R170, R170, R13.reuse ;  /* 0x0000000daaaa7220 */ /* 0x080fe20000410000 */
[-C--:B------:R-:W-:Y:S01]  /*e990*/  HMMA.16816.F32.BF16 R160, R8, R28.reuse, R160 ;  /* 0x0000001c08a0723c */ /* 0x080fe200000418a0 */
[-C--:B------:R-:W-:Y:S01]  /*e9a0*/  FMUL.FTZ R171, R171, R13.reuse ;  /* 0x0000000dabab7220 */ /* 0x080fe20000410000 */
[----:B------:R-:W-:Y:S01]  /*e9b0*/  LDSM.16.MT88.4 R32, [R211+0xb000] ;  /* 0x00b00000d320783b */ /* 0x000fe20000004200 */
[-C--:B------:R-:W-:Y:S02]  /*e9c0*/  FMUL.FTZ R44, R44, R14.reuse ;  /* 0x0000000e2c2c7220 */ /* 0x080fe40000410000 */
[----:B------:R-:W-:Y:S02]  /*e9d0*/  FMUL.FTZ R45, R45, R14 ;  /* 0x0000000e2d2d7220 */ /* 0x000fe40000410000 */
[-C--:B------:R-:W-:Y:S01]  /*e9e0*/  FMUL.FTZ R46, R46, R13.reuse ;  /* 0x0000000d2e2e7220 */ /* 0x080fe20000410000 */
[----:B------:R-:W-:Y:S01]  /*e9f0*/  HMMA.16816.F32.BF16 R164, R4, R28, R164 ;  /* 0x0000001c04a4723c */ /* 0x000fe200000418a4 */
[----:B------:R-:W-:-:S02]  /*ea00*/  FMUL.FTZ R47, R47, R13 ;  /* 0x0000000d2f2f7220 */ /* 0x000fc40000410000 */
[-C--:B------:R-:W-:Y:S02]  /*ea10*/  FMUL.FTZ R56, R56, R14.reuse ;  /* 0x0000000e38387220 */ /* 0x080fe40000410000 */
[----:B------:R-:W-:Y:S02]  /*ea20*/  FMUL.FTZ R57, R57, R14 ;  /* 0x0000000e39397220 */ /* 0x000fe40000410000 */
[-C--:B------:R-:W-:Y:S01]  /*ea30*/  FMUL.FTZ R58, R58, R13.reuse ;  /* 0x0000000d3a3a7220 */ /* 0x080fe20000410000 */
[C---:B------:R-:W-:Y:S01]  /*ea40*/  HMMA.16816.F32.BF16 R168, R4.reuse, R30, R168 ;  /* 0x0000001e04a8723c */ /* 0x040fe200000418a8 */
[----:B------:R-:W2:Y:S01]  /*ea50*/  LDSM.16.MT88.4 R28, [R209+0xb000] ;  /* 0x00b00000d11c783b */ /* 0x000ea20000004200 */
[----:B------:R-:W-:Y:S01]  /*ea60*/  FMUL.FTZ R59, R59, R13 ;  /* 0x0000000d3b3b7220 */ /* 0x000fe20000410000 */
[----:B------:R-:W-:Y:S01]  /*ea70*/  MOV R159, R232 ;  /* 0x000000e8009f7202 */ /* 0x000fe20000000f00 */
[-C--:B------:R-:W-:Y:S01]  /*ea80*/  FMUL.FTZ R60, R60, R14.reuse ;  /* 0x0000000e3c3c7220 */ /* 0x080fe20000410000 */
[----:B------:R-:W-:Y:S01]  /*ea90*/  MOV R158, R233 ;  /* 0x000000e9009e7202 */ /* 0x000fe20000000f00 */
[----:B------:R-:W-:Y:S01]  /*eaa0*/  FMUL.FTZ R61, R61, R14 ;  /* 0x0000000e3d3d7220 */ /* 0x000fe20000410000 */
[----:B------:R-:W-:Y:S01]  /*eab0*/  MOV R157, R234 ;  /* 0x000000ea009d7202 */ /* 0x000fe20000000f00 */
[----:B------:R-:W-:Y:S01]  /*eac0*/  HMMA.16816.F32.BF16 R244, R4, R26, R44 ;  /* 0x0000001a04f4723c */ /* 0x000fe2000004182c */
[----:B------:R-:W3:Y:S01]  /*ead0*/  LDSM.16.MT88.4 R44, [R213+0xb000] ;  /* 0x00b00000d52c783b */ /* 0x000ee20000004200 */
[----:B------:R-:W-:Y:S01]  /*eae0*/  FMUL.FTZ R62, R62, R13 ;  /* 0x0000000d3e3e7220 */ /* 0x000fe20000410000 */
[----:B------:R-:W-:Y:S01]  /*eaf0*/  MOV R156, R235 ;  /* 0x000000eb009c7202 */ /* 0x000fe20000000f00 */
[----:B------:R-:W-:-:S02]  /*eb00*/  FMUL.FTZ R63, R63, R13 ;  /* 0x0000000d3f3f7220 */ /* 0x000fc40000410000 */
[-C--:B------:R-:W-:Y:S02]  /*eb10*/  FMUL.FTZ R72, R72, R14.reuse ;  /* 0x0000000e48487220 */ /* 0x080fe40000410000 */
[-C--:B------:R-:W-:Y:S02]  /*eb20*/  FMUL.FTZ R73, R73, R14.reuse ;  /* 0x0000000e49497220 */ /* 0x080fe40000410000 */
[-C--:B------:R-:W-:Y:S02]  /*eb30*/  FMUL.FTZ R74, R74, R13.reuse ;  /* 0x0000000d4a4a7220 */ /* 0x080fe40000410000 */
[----:B------:R-:W-:Y:S01]  /*eb40*/  FMUL.FTZ R75, R75, R13 ;  /* 0x0000000d4b4b7220 */ /* 0x000fe20000410000 */
[----:B-1----:R-:W-:Y:S01]  /*eb50*/  HMMA.16816.F32.BF16 R56, R4, R20, R56 ;  /* 0x000000140438723c */ /* 0x002fe20000041838 */
[-C--:B------:R-:W-:Y:S02]  /*eb60*/  FMUL.FTZ R76, R76, R14.reuse ;  /* 0x0000000e4c4c7220 */ /* 0x080fe40000410000 */
[----:B------:R-:W-:-:S02]  /*eb70*/  FMUL.FTZ R77, R77, R14 ;  /* 0x0000000e4d4d7220 */ /* 0x000fc40000410000 */
[-C--:B------:R-:W-:Y:S02]  /*eb80*/  FMUL.FTZ R88, R88, R14.reuse ;  /* 0x0000000e58587220 */ /* 0x080fe40000410000 */
[-C--:B------:R-:W-:Y:S01]  /*eb90*/  FMUL.FTZ R78, R78, R13.reuse ;  /* 0x0000000d4e4e7220 */ /* 0x080fe20000410000 */
[----:B------:R-:W-:Y:S01]  /*eba0*/  HMMA.16816.F32.BF16 R60, R4, R22, R60 ;  /* 0x00000016043c723c */ /* 0x000fe2000004183c */
[----:B------:R-:W-:Y:S02]  /*ebb0*/  FMUL.FTZ R79, R79, R13 ;  /* 0x0000000d4f4f7220 */ /* 0x000fe40000410000 */
[-C--:B------:R-:W-:Y:S02]  /*ebc0*/  FMUL.FTZ R89, R89, R14.reuse ;  /* 0x0000000e59597220 */ /* 0x080fe40000410000 */
[-C--:B------:R-:W-:Y:S02]  /*ebd0*/  FMUL.FTZ R92, R92, R14.reuse ;  /* 0x0000000e5c5c7220 */ /* 0x080fe40000410000 */
[----:B------:R-:W-:-:S02]  /*ebe0*/  FMUL.FTZ R93, R93, R14 ;  /* 0x0000000e5d5d7220 */ /* 0x000fc40000410000 */
[-C--:B------:R-:W-:Y:S02]  /*ebf0*/  FMUL.FTZ R90, R90, R13.reuse ;  /* 0x0000000d5a5a7220 */ /* 0x080fe40000410000 */
[-C--:B------:R-:W-:Y:S01]  /*ec00*/  FMUL.FTZ R91, R91, R13.reuse ;  /* 0x0000000d5b5b7220 */ /* 0x080fe20000410000 */
[C---:B--2---:R-:W-:Y:S01]  /*ec10*/  HMMA.16816.F32.BF16 R72, R4.reuse, R28, R72 ;  /* 0x0000001c0448723c */ /* 0x044fe20000041848 */
        /* <DEDUP_REMOVED lines=21> */
[----:B------:R-:W-:Y:S02]  /*ed70*/  FMUL.FTZ R127, R127, R13 ;  /* 0x0000000d7f7f7220 */ /* 0x000fe40000410000 */
[-C--:B------:R-:W-:Y:S02]  /*ed80*/  FMUL.FTZ R36, R36, R16.reuse ;  /* 0x0000001024247220 */ /* 0x080fe40000410000 */
[-C--:B------:R-:W-:Y:S01]  /*ed90*/  FMUL.FTZ R37, R37, R16.reuse ;  /* 0x0000001025257220 */ /* 0x080fe20000410000 */
[----:B------:R-:W-:Y:S01]  /*eda0*/  HMMA.16816.F32.BF16 R108, R4, R42, R108 ;  /* 0x0000002a046c723c */ /* 0x000fe2000004186c */
[-C--:B------:R-:W-:Y:S02]  /*edb0*/  FMUL.FTZ R38, R38, R15.reuse ;  /* 0x0000000f26267220 */ /* 0x080fe40000410000 */
[----:B------:R-:W-:Y:S02]  /*edc0*/  FMUL.FTZ R39, R39, R15 ;  /* 0x0000000f27277220 */ /* 0x000fe40000410000 */
[----:B------:R-:W-:-:S02]  /*edd0*/  FMUL.FTZ R48, R48, R16 ;  /* 0x0000001030307220 */ /* 0x000fc40000410000 */
[-C--:B------:R-:W-:Y:S01]  /*ede0*/  FMUL.FTZ R49, R49, R16.reuse ;  /* 0x0000001031317220 */ /* 0x080fe20000410000 */
[C---:B---3--:R-:W-:Y:S01]  /*edf0*/  HMMA.16816.F32.BF16 R120, R4.reuse, R44, R120 ;  /* 0x0000002c0478723c */ /* 0x048fe20000041878 */
        /* <DEDUP_REMOVED lines=8> */
[----:B------:R-:W-:Y:S01]  /*ee80*/  FFMA.FTZ R4, R139, c[0x0][0x23c], -R12 ;  /* 0x00008f008b047a23 */ /* 0x000fe2000001080c */
[----:B------:R-:W-:Y:S01]  /*ee90*/  HMMA.16816.F32.BF16 R36, R8, R24, R36 ;  /* 0x000000180824723c */ /* 0x000fe20000041824 */
[----:B------:R-:W-:Y:S02]  /*eea0*/  FMUL.FTZ R65, R65, R16 ;  /* 0x0000001041417220 */ /* 0x000fe40000410000 */
[----:B------:R1:W-:Y:S01]  /*eeb0*/  MUFU.EX2 R25, R4 ;  /* 0x0000000400197308 */ /* 0x0003e20000000800 */
[-C--:B------:R-:W-:Y:S02]  /*eec0*/  FMUL.FTZ R66, R66, R15.reuse ;  /* 0x0000000f42427220 */ /* 0x080fe40000410000 */
[----:B------:R-:W-:-:S02]  /*eed0*/  FMUL.FTZ R67, R67, R15 ;  /* 0x0000000f43437220 */ /* 0x000fc40000410000 */
[C---:B------:R-:W-:Y:S01]  /*eee0*/  HMMA.16816.F32.BF16 R232, R8.reuse, R26, R48 ;  /* 0x0000001a08e8723c */ /* 0x040fe20000041830 */
[-C--:B------:R-:W-:Y:S02]  /*eef0*/  FMUL.FTZ R68, R68, R16.reuse ;  /* 0x0000001044447220 */ /* 0x080fe40000410000 */
[----:B------:R-:W-:Y:S02]  /*ef00*/  FMUL.FTZ R69, R69, R16 ;  /* 0x0000001045457220 */ /* 0x000fe40000410000 */
[----:B------:R-:W-:Y:S02]  /*ef10*/  FMUL.FTZ R70, R70, R15 ;  /* 0x0000000f46467220 */ /* 0x000fe40000410000 */
[----:B------:R-:W-:Y:S01]  /*ef20*/  MOV R48, R159 ;  /* 0x0000009f00307202 */ /* 0x000fe20000000f00 */
[C---:B------:R-:W-:Y:S01]  /*ef30*/  HMMA.16816.F32.BF16 R52, R8.reuse, R20, R52 ;  /* 0x000000140834723c */ /* 0x040fe20000041834 */
[----:B------:R-:W-:Y:S01]  /*ef40*/  MOV R49, R158 ;  /* 0x0000009e00317202 */ /* 0x000fe20000000f00 */
[----:B------:R-:W-:Y:S01]  /*ef50*/  FMUL.FTZ R71, R71, R15 ;  /* 0x0000000f47477220 */ /* 0x000fe20000410000 */
[----:B------:R-:W-:Y:S01]  /*ef60*/  MOV R50, R157 ;  /* 0x0000009d00327202 */ /* 0x000fe20000000f00 */
[----:B-1----:R-:W-:Y:S01]  /*ef70*/  FFMA.FTZ R4, R138, c[0x0][0x23c], -R12 ;  /* 0x00008f008a047a23 */ /* 0x002fe2000001080c */
[----:B------:R-:W-:Y:S01]  /*ef80*/  MOV R51, R156 ;  /* 0x0000009c00337202 */ /* 0x000fe20000000f00 */
[-C--:B------:R-:W-:Y:S01]  /*ef90*/  FMUL.FTZ R80, R80, R16.reuse ;  /* 0x0000001050507220 */ /* 0x080fe20000410000 */
[----:B------:R-:W1:Y:S01]  /*efa0*/  LDSM.16.MT88.4 R156, [R209+0xa800] ;  /* 0x00a80000d19c783b */ /* 0x000e620000004200 */
[----:B------:R2:W3:Y:S01]  /*efb0*/  MUFU.EX2 R27, R4 ;  /* 0x00000004001b7308 */ /* 0x0004e20000000800 */
[----:B------:R-:W-:Y:S01]  /*efc0*/  HMMA.16816.F32.BF16 R204, R8, R22, R64 ;  /* 0x0000001608cc723c */ /* 0x000fe20000041840 */
[----:B------:R-:W-:Y:S01]  /*efd0*/  FMUL.FTZ R81, R81, R16 ;  /* 0x0000001051517220 */ /* 0x000fe20000410000 */
[----:B------:R-:W4:Y:S01]  /*efe0*/  LDSM.16.MT88.4 R64, [R213+0xa800] ;  /* 0x00a80000d540783b */ /* 0x000f220000004200 */
[----:B------:R-:W-:-:S02]  /*eff0*/  FMUL.FTZ R82, R82, R15 ;  /* 0x0000000f52527220 */ /* 0x000fc40000410000 */
[-C--:B------:R-:W-:Y:S02]  /*f000*/  FMUL.FTZ R83, R83, R15.reuse ;  /* 0x0000000f53537220 */ /* 0x080fe40000410000 */
[-C--:B------:R-:W-:Y:S01]  /*f010*/  FMUL.FTZ R128, R128, R16.reuse ;  /* 0x0000001080807220 */ /* 0x080fe20000410000 */
[C---:B------:R-:W-:Y:S01]  /*f020*/  HMMA.16816.F32.BF16 R68, R8.reuse, R28, R68 ;  /* 0x0000001c0844723c */ /* 0x040fe20000041844 */
[-C--:B------:R-:W-:Y:S02]  /*f030*/  FMUL.FTZ R129, R129, R16.reuse ;  /* 0x0000001081817220 */ /* 0x080fe40000410000 */
[-C--:B------:R-:W-:Y:S02]  /*f040*/  FMUL.FTZ R130, R130, R15.reuse ;  /* 0x0000000f82827220 */ /* 0x080fe40000410000 */
[----:B------:R-:W-:Y:S02]  /*f050*/  FMUL.FTZ R131, R131, R15 ;  /* 0x0000000f83837220 */ /* 0x000fe40000410000 */
[----:B--2---:R-:W-:Y:S01]  /*f060*/  FFMA.FTZ R4, R132, c[0x0][0x23c], -R12 ;  /* 0x00008f0084047a23 */ /* 0x004fe2000001080c */
[----:B------:R-:W-:Y:S01]  /*f070*/  HMMA.16816.F32.BF16 R184, R8, R30, R80 ;  /* 0x0000001e08b8723c */ /* 0x000fe20000041850 */
[-C--:B------:R-:W-:Y:S01]  /*f080*/  FMUL.FTZ R84, R84, R16.reuse ;  /* 0x0000001054547220 */ /* 0x080fe20000410000 */
[----:B------:R-:W-:Y:S01]  /*f090*/  LDSM.16.MT88.4 R80, [R209+0xb800] ;  /* 0x00b80000d150783b */ /* 0x000fe20000004200 */
[----:B------:R2:W-:Y:S01]  /*f0a0*/  MUFU.EX2 R132, R4 ;  /* 0x0000000400847308 */ /* 0x0005e20000000800 */
[----:B------:R-:W-:-:S02]  /*f0b0*/  FMUL.FTZ R85, R85, R16 ;  /* 0x0000001055557220 */ /* 0x000fc40000410000 */
[-C--:B------:R-:W-:Y:S02]  /*f0c0*/  FMUL.FTZ R86, R86, R15.reuse ;  /* 0x0000000f56567220 */ /* 0x080fe40000410000 */
[C---:B------:R-:W-:Y:S01]  /*f0d0*/  HMMA.16816.F32.BF16 R28, R8.reuse, R46, R128 ;  /* 0x0000002e081c723c */ /* 0x040fe20000041880 */
[-C--:B------:R-:W-:Y:S02]  /*f0e0*/  FMUL.FTZ R87, R87, R15.reuse ;  /* 0x0000000f57577220 */ /* 0x080fe40000410000 */
[-C--:B------:R-:W-:Y:S02]  /*f0f0*/  FMUL.FTZ R96, R96, R16.reuse ;  /* 0x0000001060607220 */ /* 0x080fe40000410000 */
[-C--:B------:R-:W-:Y:S02]  /*f100*/  FMUL.FTZ R97, R97, R16.reuse ;  /* 0x0000001061617220 */ /* 0x080fe40000410000 */
[----:B------:R-:W-:Y:S01]  /*f110*/  FMUL.FTZ R98, R98, R15 ;  /* 0x0000000f62627220 */ /* 0x000fe20000410000 */
[----:B---3--:R-:W-:Y:S01]  /*f120*/  F2FP.BF16.PACK_AB R128, R27, R25 ;  /* 0x000000191b80723e */ /* 0x008fe200000010ff */
[----:B------:R-:W-:Y:S01]  /*f130*/  FMUL.FTZ R99, R99, R15 ;  /* 0x0000000f63637220 */ /* 0x000fe20000410000 */
[----:B------:R-:W-:Y:S01]  /*f140*/  HMMA.16816.F32.BF16 R84, R8, R32, R84 ;  /* 0x000000200854723c */ /* 0x000fe20000041854 */
[----:B--2---:R-:W-:Y:S01]  /*f150*/  FFMA.FTZ R4, R176, c[0x0][0x23c], -R12 ;  /* 0x00008f00b0047a23 */ /* 0x004fe2000001080c */
[----:B------:R-:W-:Y:S01]  /*f160*/  MOV R176, R175 ;  /* 0x000000af00b07202 */ /* 0x000fe20000000f00 */
[----:B------:R-:W-:-:S02]  /*f170*/  FMUL.FTZ R112, R112, R16 ;  /* 0x0000001070707220 */ /* 0x000fc40000410000 */
[----:B------:R-:W2:Y:S01]  /*f180*/  MUFU.EX2 R26, R4 ;  /* 0x00000004001a7308 */ /* 0x000ea20000000800 */
[-C--:B------:R-:W-:Y:S02]  /*f190*/  FMUL.FTZ R113, R113, R16.reuse ;  /* 0x0000001071717220 */ /* 0x080fe40000410000 */
[-C--:B------:R-:W-:Y:S02]  /*f1a0*/  FMUL.FTZ R114, R114, R15.reuse ;  /* 0x0000000f72727220 */ /* 0x080fe40000410000 */
[-C--:B------:R-:W-:Y:S02]  /*f1b0*/  FMUL.FTZ R115, R115, R15.reuse ;  /* 0x0000000f73737220 */ /* 0x080fe40000410000 */
[-C--:B------:R-:W-:Y:S02]  /*f1c0*/  FMUL.FTZ R116, R116, R16.reuse ;  /* 0x0000001074747220 */ /* 0x080fe40000410000 */
[----:B------:R-:W-:Y:S02]  /*f1d0*/  FMUL.FTZ R117, R117, R16 ;  /* 0x0000001075757220 */ /* 0x000fe40000410000 */
[----:B------:R-:W-:-:S02]  /*f1e0*/  FMUL.FTZ R118, R118, R15 ;  /* 0x0000000f76767220 */ /* 0x000fc40000410000 */
[-C--:B------:R-:W-:Y:S02]  /*f1f0*/  FMUL.FTZ R119, R119, R15.reuse ;  /* 0x0000000f77777220 */ /* 0x080fe40000410000 */
[----:B------:R-:W-:Y:S01]  /*f200*/  FMUL.FTZ R100, R100, R16 ;  /* 0x0000001064647220 */ /* 0x000fe20000410000 */
[----:B--2---:R-:W-:Y:S01]  /*f210*/  F2FP.BF16.PACK_AB R130, R26, R132 ;  /* 0x000000841a82723e */ /* 0x004fe200000010ff */
[----:B------:R-:W-:Y:S02]  /*f220*/  FFMA.FTZ R4, R141, c[0x0][0x23c], -R3 ;  /* 0x00008f008d047a23 */ /* 0x000fe40000010803 */
[----:B------:R-:W-:Y:S01]  /*f230*/  FMUL.FTZ R101, R101, R16 ;  /* 0x0000001065657220 */ /* 0x000fe20000410000 */
[----:B------:R-:W-:Y:S01]  /*f240*/  HMMA.16816.F32.BF16 R116, R8, R44, R116 ;  /* 0x0000002c0874723c */ /* 0x000fe20000041874 */
[----:B------:R2:W-:Y:S01]  /*f250*/  MUFU.EX2 R21, R4 ;  /* 0x0000000400157308 */ /* 0x0005e20000000800 */
[-C--:B------:R-:W-:Y:S02]  /*f260*/  FMUL.FTZ R102, R102, R15.reuse ;  /* 0x0000000f66667220 */ /* 0x080fe40000410000 */
[----:B------:R-:W-:-:S07]  /*f270*/  FMUL.FTZ R103, R103, R15 ;  /* 0x0000000f67677220 */ /* 0x000fce0000410000 */
[----:B------:R-:W-:Y:S01]  /*f280*/  HMMA.16816.F32.BF16 R100, R8, R40, R100 ;  /* 0x000000280864723c */ /* 0x000fe20000041864 */
[----:B--2---:R-:W-:-:S04]  /*f290*/  FFMA.FTZ R4, R143, c[0x0][0x23c], -R3 ;  /* 0x00008f008f047a23 */ /* 0x004fc80000010803 */
[----:B------:R2:W3:Y:S02]  /*f2a0*/  MUFU.EX2 R23, R4 ;  /* 0x0000000400177308 */ /* 0x0004e40000000800 */
[--C-:B--2---:R-:W-:Y:S01]  /*f2b0*/  FFMA.FTZ R4, R140, c[0x0][0x23c], -R3.reuse ;  /* 0x00008f008c047a23 */ /* 0x104fe20000010803 */
[----:B---3--:R-:W-:Y:S01]  /*f2c0*/  F2FP.BF16.PACK_AB R129, R23, R21 ;  /* 0x000000151781723e */ /* 0x008fe200000010ff */
[----:B------:R-:W-:Y:S01]  /*f2d0*/  FFMA.FTZ R3, R177, c[0x0][0x23c], -R3 ;  /* 0x00008f00b1037a23 */ /* 0x000fe20000010803 */
[----:B------:R-:W-:-:S03]  /*f2e0*/  MOV R177, R174 ;  /* 0x000000ae00b17202 */ /* 0x000fc60000000f00 */
[----:B------:R2:W-:Y:S08]  /*f2f0*/  MUFU.EX2 R24, R4 ;  /* 0x0000000400187308 */ /* 0x0005f00000000800 */
[----:B------:R3:W5:Y:S01]  /*f300*/  MUFU.EX2 R22, R3 ;  /* 0x0000000300167308 */ /* 0x0007620000000800 */
[----:B--2---:R-:W2:Y:S01]  /*f310*/  LDSM.16.MT88.4 R4, [R213+0xb800] ;  /* 0x00b80000d504783b */ /* 0x004ea20000004200 */
[----:B---3--:R-:W-:Y:S01]  /*f320*/  FFMA.FTZ R3, R133, c[0x0][0x23c], -R2 ;  /* 0x00008f0085037a23 */ /* 0x008fe20000010802 */
[----:B-----5:R-:W-:-:S05]  /*f330*/  F2FP.BF16.PACK_AB R131, R22, R24 ;  /* 0x000000181683723e */ /* 0x020fca00000010ff */
[----:B------:R3:W-:Y:S02]  /*f340*/  MUFU.EX2 R20, R3 ;  /* 0x0000000300147308 */ /* 0x0007e40000000800 */
[C---:B-1----:R-:W-:Y:S08]  /*f350*/  HMMA.16816.F32.BF16 R144, R128.reuse, R156, R144 ;  /* 0x0000009c8090723c */ /* 0x042ff00000041890 */
[----:B----4-:R-:W-:Y:S01]  /*f360*/  HMMA.16816.F32.BF16 R52, R128, R64, R52 ;  /* 0x000000408034723c */ /* 0x010fe20000041834 */
[----:B---3--:R-:W-:-:S04]  /*f370*/  FFMA.FTZ R3, R142, c[0x0][0x23c], -R2 ;  /* 0x00008f008e037a23 */ /* 0x008fc80000010802 */
[----:B------:R1:W3:Y:S03]  /*f380*/  MUFU.EX2 R19, R3 ;  /* 0x0000000300137308 */ /* 0x0002e60000000800 */
[C---:B------:R-:W-:Y:S01]  /*f390*/  HMMA.16816.F32.BF16 R140, R8.reuse, R34, R96 ;  /* 0x00000022088c723c */ /* 0x040fe20000041860 */
[----:B------:R-:W4:Y:S07]  /*f3a0*/  LDSM.16.MT88.4 R96, [R211+0xb800] ;  /* 0x00b80000d360783b */ /* 0x000f2e0000004200 */
[----:B------:R-:W-:Y:S01]  /*f3b0*/  HMMA.16816.F32.BF16 R32, R8, R42, R112 ;  /* 0x0000002a0820723c */ /* 0x000fe20000041870 */
[----:B------:R-:W5:Y:S01]  /*f3c0*/  LDSM.16.MT88.4 R112, [R214+0xb800] ;  /* 0x00b80000d670783b */ /* 0x000f620000004200 */
[--C-:B-1----:R-:W-:Y:S01]  /*f3d0*/  FFMA.FTZ R3, R178, c[0x0][0x23c], -R2.reuse ;  /* 0x00008f00b2037a23 */ /* 0x102fe20000010802 */
[----:B---3--:R-:W-:Y:S01]  /*f3e0*/  F2FP.BF16.PACK_AB R124, R19, R20 ;  /* 0x00000014137c723e */ /* 0x008fe200000010ff */
[----:B------:R-:W-:Y:S01]  /*f3f0*/  FFMA.FTZ R2, R180, c[0x0][0x23c], -R2 ;  /* 0x00008f00b4027a23 */ /* 0x000fe20000010802 */
[----:B------:R-:W-:Y:S01]  /*f400*/  MOV R178, R173 ;  /* 0x000000ad00b27202 */ /* 0x000fe20000000f00 */
[----:B------:R-:W-:Y:S01]  /*f410*/  MUFU.EX2 R18, R3 ;  /* 0x0000000300127308 */ /* 0x000fe20000000800 */
[----:B------:R-:W-:Y:S01]  /*f420*/  FFMA.FTZ R11, R251, R16, R202 ;  /* 0x00000010fb0b7223 */ /* 0x000fe200000100ca */
[----:B--2---:R-:W-:Y:S01]  /*f430*/  HMMA.16816.F32.BF16 R116, R128, R4, R116 ;  /* 0x000000048074723c */ /* 0x004fe20000041874 */
[----:B------:R-:W-:-:S02]  /*f440*/  FFMA.FTZ R8, R250, R15, R197 ;  /* 0x0000000ffa087223 */ /* 0x000fc400000100c5 */
[----:B------:R-:W-:Y:S02]  /*f450*/  FADD.FTZ R11, R201, R11 ;  /* 0x0000000bc90b7221 */ /* 0x000fe40000010000 */
[----:B------:R-:W-:Y:S01]  /*f460*/  FADD.FTZ R10, R196, R8 ;  /* 0x00000008c40a7221 */ /* 0x000fe20000010000 */
[----:B------:R1:W2:Y:S02]  /*f470*/  MUFU.EX2 R17, R2 ;  /* 0x0000000200117308 */ /* 0x0002a40000000800 */
[C---:B------:R-:W-:Y:S08]  /*f480*/  HMMA.16816.F32.BF16 R68, R128.reuse, R80, R68 ;  /* 0x000000508044723c */ /* 0x040ff00000041844 */
[----:B----4-:R-:W-:Y:S01]  /*f490*/  HMMA.16816.F32.BF16 R84, R128, R96, R84 ;  /* 0x000000608054723c */ /* 0x010fe20000041854 */
[----:B-1----:R-:W-:Y:S01]  /*f4a0*/  FFMA.FTZ R2, R179, c[0x0][0x23c], -R0 ;  /* 0x00008f00b3027a23 */ /* 0x002fe20000010800 */
[----:B--2---:R-:W-:-:S02]  /*f4b0*/  F2FP.BF16.PACK_AB R126, R17, R18 ;  /* 0x00000012117e723e */ /* 0x004fc400000010ff */
[----:B------:R-:W-:Y:S01]  /*f4c0*/  MOV R179, R172 ;  /* 0x000000ac00b37202 */ /* 0x000fe20000000f00 */
[----:B------:R1:W-:Y:S01]  /*f4d0*/  MUFU.EX2 R12, R2 ;  /* 0x00000002000c7308 */ /* 0x0003e20000000800 */
[----:B------:R-:W2:Y:S02]  /*f4e0*/  LDSM.16.MT88.4 R172, [R211+0xa800] ;  /* 0x00a80000d3ac783b */ /* 0x000ea40000004200 */
[----:B-----5:R-:W-:Y:S01]  /*f4f0*/  HMMA.16816.F32.BF16 R100, R128, R112, R100 ;  /* 0x000000708064723c */ /* 0x020fe20000041864 */
[----:B-1----:R-:W-:-:S04]  /*f500*/  FFMA.FTZ R2, R181, c[0x0][0x23c], -R0 ;  /* 0x00008f00b5027a23 */ /* 0x002fc80000010800 */
[----:B------:R1:W3:Y:S02]  /*f510*/  MUFU.EX2 R3, R2 ;  /* 0x0000000200037308 */ /* 0x0002e40000000800 */
[--C-:B-1----:R-:W-:Y:S01]  /*f520*/  FFMA.FTZ R2, R183, c[0x0][0x23c], -R0.reuse ;  /* 0x00008f00b7027a23 */ /* 0x102fe20000010800 */
[----:B---3--:R-:W-:Y:S01]  /*f530*/  F2FP.BF16.PACK_AB R125, R3, R12 ;  /* 0x0000000c037d723e */ /* 0x008fe200000010ff */
[----:B------:R-:W-:Y:S01]  /*f540*/  FFMA.FTZ R0, R182, c[0x0][0x23c], -R0 ;  /* 0x00008f00b6007a23 */ /* 0x000fe20000010800 */
[----:B--2---:R-:W-:Y:S03]  /*f550*/  HMMA.16816.F32.BF16 R160, R128, R172, R160 ;  /* 0x000000ac80a0723c */ /* 0x004fe600000418a0 */
[----:B------:R-:W-:Y:S08]  /*f560*/  MUFU.EX2 R2, R2 ;  /* 0x0000000200027308 */ /* 0x000ff00000000800 */
[----:B------:R-:W1:Y:S02]  /*f570*/  MUFU.EX2 R0, R0 ;  /* 0x0000000000007308 */ /* 0x000e640000000800 */
[----:B-1----:R-:W-:-:S07]  /*f580*/  F2FP.BF16.PACK_AB R127, R0, R2 ;  /* 0x00000002007f723e */ /* 0x002fce00000010ff */
[C---:B------:R-:W-:Y:S08]  /*f590*/  HMMA.16816.F32.BF16 R148, R124.reuse, R156, R148 ;  /* 0x0000009c7c94723c */ /* 0x040ff00000041894 */
[-C--:B------:R-:W-:Y:S08]  /*f5a0*/  HMMA.16816.F32.BF16 R152, R124, R158.reuse, R152 ;  /* 0x0000009e7c98723c */ /* 0x080ff00000041898 */
[----:B------:R-:W-:Y:S01]  /*f5b0*/  HMMA.16816.F32.BF16 R156, R128, R158, R48 ;  /* 0x0000009e809c723c */ /* 0x000fe20000041830 */
[----:B------:R-:W1:Y:S07]  /*f5c0*/  LDSM.16.MT88.4 R48, [R214+0xa800] ;  /* 0x00a80000d630783b */ /* 0x000e6e0000004200 */
[C---:B------:R-:W-:Y:S07]  /*f5d0*/  HMMA.16816.F32.BF16 R120, R124.reuse, R4, R120 ;  /* 0x000000047c78723c */ /* 0x040fee0000041878 */
        /* <DEDUP_REMOVED lines=49> */
.L_x_1049:
[----:B------:R-:W-:-:S06]  /*f8f0*/  UISETP.GT.AND UP0, UPT, UR20, UR9, UPT ;  /* 0x000000091400728c */ /* 0x000fcc000bf04270 */
[----:B------:R-:W-:-:S13]  /*f900*/  PLOP3.LUT P0, PT, PT, PT, UP0, 0x80, 0x0 ;  /* 0x000000000000781c */ /* 0x000fda0003f0f008 */
[----:B------:R-:W-:Y:S05]  /*f910*/  @!P0 BRA `(.L_x_1054) ;  /* 0x00002a5000008947 */ /* 0x000fea0003800000 */
[----:B------:R-:W2:Y:S01]  /*f920*/  LDL.LU.64 R6, [R1+0x38] ;  /* 0x0000380001067983 */ /* 0x000ea20000300a00 */
[----:B------:R-:W-:Y:S01]  /*f930*/  UMOV UR8, 0x4 ;  /* 0x0000000400087882 */ /* 0x000fe20000000000 */
[----:B------:R-:W-:Y:S01]  /*f940*/  MOV R132, R135 ;  /* 0x0000008700847202 */ /* 0x000fe20000000f00 */
[----:B------:R-:W-:Y:S01]  /*f950*/  ULDC.64 UR4, c[0x0][0x1a0] ;  /* 0x0000680000047ab9 */ /* 0x000fe20000000a00 */
[----:B------:R-:W2:Y:S01]  /*f960*/  LDL.LU.64 R4, [R1+0x30] ;  /* 0x0000300001047983 */ /* 0x000ea20000300a00 */
[----:B------:R-:W-:Y:S01]  /*f970*/  USHF.L.U64.HI UR5, UR4, UR8, UR5 ;  /* 0x0000000804057299 */ /* 0x000fe20008010205 */
[----:B------:R-:W-:Y:S01]  /*f980*/  MOV R3, R136 ;  /* 0x0000008800037202 */ /* 0x000fe20000000f00 */
[----:B------:R-:W-:Y:S01]  /*f990*/  USHF.L.U32 UR4, UR4, 0x4, URZ ;  /* 0x0000000404047899 */ /* 0x000fe2000800063f */
[----:B------:R-:W-:Y:S01]  /*f9a0*/  IMAD.MOV.U32 R139, RZ, RZ, R137 ;  /* 0x000000ffff8b7224 */ /* 0x000fe200078e0089 */
[----:B------:R-:W-:Y:S02]  /*f9b0*/  MOV R138, R134 ;  /* 0x00000086008a7202 */ /* 0x000fe40000000f00 */
[----:B------:R-:W-:-:S02]  /*f9c0*/  USHF.L.U64.HI UR10, UR4, 0x1, UR5 ;  /* 0x00000001040a7899 */ /* 0x000fc40008010205 */
[----:B------:R-:W-:Y:S01]  /*f9d0*/  USHF.L.U32 UR14, UR4, 0x1, URZ ;  /* 0x00000001040e7899 */ /* 0x000fe2000800063f */
[----:B--2---:R-:W-:-:S05]  /*f9e0*/  IMAD.MOV.U32 R5, RZ, RZ, R7 ;  /* 0x000000ffff057224 */ /* 0x004fca00078e0007 */
[----:B------:R1:W-:Y:S01]  /*f9f0*/  STL.64 [R1], R4 ;  /* 0x0000000401007387 */ /* 0x0003e20000100a00 */
[----:B------:R-:W-:Y:S05]  /*fa00*/  BRA `(.L_x_1055) ;  /* 0x000001b000007947 */ /* 0x000fea0003800000 */
.L_x_1057:
        /* <DEDUP_REMOVED lines=16> */
[----:B------:R-:W-:Y:S04]  /*fb10*/  LEA.HI.X R135, R0, c[0x0][0x16c], R2, 0x1, P1 ;  /* 0x00005b0000877a11 */ /* 0x000fe800008f0c02 */
        /* <DEDUP_REMOVED lines=10> */
.L_x_1055:
[----:B-1----:R-:W2:Y:S01]  /*fbc0*/  LDL.64 R4, [R1] ;  /* 0x0000000001047983 */ /* 0x002ea20000100a00 */
[----:B------:R-:W-:Y:S04]  /*fbd0*/  DEPBAR.LE SB0, 0x0 ;  /* 0x000080000000791a */ /* 0x000fe80000000000 */
[----:B------:R-:W-:Y:S01]  /*fbe0*/  BAR.SYNC.DEFER_BLOCKING 0x0 ;  /* 0x0000000000007b1d */ /* 0x000fe20000010000 */
[----:B------:R-:W-:Y:S04]  /*fbf0*/  UIADD3 UR8, UR20, -0x1, URZ ;  /* 0xffffffff14087890 */ /* 0x000fe8000fffe03f */
[----:B------:R-:W-:Y:S02]  /*fc00*/  USHF.R.S32.HI UR5, URZ, 0x1f, UR8 ;  /* 0x0000001f3f057899 */ /* 0x000fe40008011408 */
[----:B------:R-:W-:Y:S01]  /*fc10*/  UIMAD UR4, UR13, UR8, URZ ;  /* 0x000000080d0472a4 */ /* 0x000fe2000f8e023f */
[----:B------:R-:W-:Y:S01]  /*fc20*/  IMAD.U32 R6, RZ, RZ, UR8 ;  /* 0x00000008ff067e24 */ /* 0x000fe2000f8e00ff */
        /* <DEDUP_REMOVED lines=12> */
[----:B------:R-:W-:Y:S02]  /*fcf0*/  PLOP3.LUT P0, PT, PT, PT, UP0, 0x80, 0x0 ;  /* 0x000000000000781c */ /* 0x000fe40003f0f008 */
[----:B------:R1:W-:Y:S05]  /*fd00*/  LDGSTS.E.BYPASS.LTC128B.128 [R223+0xb000], [R4.64+0x80] ;  /* 0x0b00008004df7fae */ /* 0x0003ea000b901d52 */
[----:B------:R1:W-:Y:S05]  /*fd10*/  LDGSTS.E.BYPASS.LTC128B.128 [R223+0xa800], [R6.64] ;  /* 0x0a80000006df7fae */ /* 0x0003ea000b901d52 */
[----:B------:R1:W-:Y:S05]  /*fd20*/  LDGSTS.E.BYPASS.LTC128B.128 [R223+0xb800], [R6.64+0x80] ;  /* 0x0b80008006df7fae */ /* 0x0003ea000b901d52 */
[----:B------:R-:W-:Y:S05]  /*fd30*/  LDSM.16.M88.4 R32, [R210] ;  /* 0x00000000d220783b */ /* 0x000fea0000000200 */
[----:B------:R-:W1:Y:S05]  /*fd40*/  LDSM.16.M88.4 R16, [R208+0x8000] ;  /* 0x00800000d010783b */ /* 0x000e6a0000000200 */
[----:B------:R-:W2:Y:S05]  /*fd50*/  LDSM.16.M88.4 R28, [R210+0x2000] ;  /* 0x00200000d21c783b */ /* 0x000eaa0000000200 */
[----:B------:R-:W3:Y:S05]  /*fd60*/  LDSM.16.M88.4 R140, [R208+0x8800] ;  /* 0x00880000d08c783b */ /* 0x000eea0000000200 */
[----:B------:R-:W0:Y:S05]  /*fd70*/  LDGDEPBAR ;  /* 0x00000000000079af */ /* 0x000e2a0000000000 */
[----:B------:R-:W-:Y:S05]  /*fd80*/  LDSM.16.M88.4 R176, [R212] ;  /* 0x00000000d4b0783b */ /* 0x000fea0000000200 */
[----:B------:R-:W4:Y:S05]  /*fd90*/  LDSM.16.M88.4 R180, [R219] ;  /* 0x00000000dbb4783b */ /* 0x000f2a0000000200 */
[----:B------:R-:W5:Y:S05]  /*fda0*/  LDSM.16.M88.4 R184, [R212+0x2000] ;  /* 0x00200000d4b8783b */ /* 0x000f6a0000000200 */
[----:B------:R-:W4:Y:S01]  /*fdb0*/  LDSM.16.M88.4 R188, [R222] ;  /* 0x00000000debc783b */ /* 0x000f220000000200 */
[-C--:B-1----:R-:W-:Y:S04]  /*fdc0*/  HMMA.16816.F32.BF16 R4, R32, R16.reuse, RZ ;  /* 0x000000102004723c */ /* 0x082fe800000418ff */
[----:B------:R-:W-:Y:S05]  /*fdd0*/  LDSM.16.M88.4 R192, [R218] ;  /* 0x00000000dac0783b */ /* 0x000fea0000000200 */
[----:B------:R-:W1:Y:S01]  /*fde0*/  LDSM.16.M88.4 R196, [R216+0x8000] ;  /* 0x00800000d8c4783b */ /* 0x000e620000000200 */
[C---:B--2---:R-:W-:Y:S04]  /*fdf0*/  HMMA.16816.F32.BF16 R8, R28.reuse, R16, RZ ;  /* 0x000000101c08723c */ /* 0x044fe800000418ff */
[----:B------:R-:W2:Y:S04]  /*fe00*/  LDSM.16.M88.4 R200, [R218+0x2000] ;  /* 0x00200000dac8783b */ /* 0x000ea80000000200 */
        /* <DEDUP_REMOVED lines=86> */
.L_x_1056:
[----:B------:R-:W2:Y:S01]  /*10370*/  S2R R2, SR_TID.X ;  /* 0x0000000000027919 */ /* 0x000ea20000002100 */
[----:B------:R-:W-:Y:S01]  /*10380*/  MOV R0, UR8 ;  /* 0x0000000800007c02 */ /* 0x000fe20008000f00 */
[----:B------:R-:W-:Y:S02]  /*10390*/  UISETP.GT.AND UP0, UPT, UR8, UR9, UPT ;  /* 0x000000090800728c */ /* 0x000fe4000bf04270 */
[----:B------:R-:W-:Y:S04]  /*103a0*/  UMOV UR20, UR8 ;  /* 0x0000000800147c82 */ /* 0x000fe80008000000 */
[----:B------:R-:W-:Y:S01]  /*103b0*/  LDSM.16.MT88.4 R184, [R211+0xa000] ;  /* 0x00a00000d3b8783b */ /* 0x000fe20000004200 */
[----:B--2---:R-:W-:Y:S04]  /*103c0*/  SHF.L.U32 R2, R2, 0x1, RZ ;  /* 0x0000000102027819 */ /* 0x004fe800000006ff */
[----:B------:R-:W-:Y:S04]  /*103d0*/  LOP3.LUT R2, R2, 0x6, RZ, 0xc0, !PT ;  /* 0x0000000602027812 */ /* 0x000fe800078ec0ff */
[----:B------:R-:W-:Y:S04]  /*103e0*/  LEA R0, R0, R2, 0x5 ;  /* 0x0000000200007211 */ /* 0x000fe800078e28ff */
[C---:B------:R-:W-:Y:S02]  /*103f0*/  IADD3 R133, R0.reuse, 0x1, RZ ;  /* 0x0000000100857810 */ /* 0x040fe40007ffe0ff */
[CC--:B------:R-:W-:Y:S02]  /*10400*/  ISETP.GE.AND P1, PT, R0.reuse, R226.reuse, PT ;  /* 0x000000e20000720c */ /* 0x0c0fe40003f26270 */
[CC--:B------:R-:W-:Y:S02]  /*10410*/  ISETP.GE.AND P2, PT, R133.reuse, R227.reuse, PT ;  /* 0x000000e38500720c */ /* 0x0c0fe40003f46270 */
[C---:B------:R-:W-:Y:S02]  /*10420*/  ISETP.GE.AND P0, PT, R133.reuse, R226, PT ;  /* 0x000000e28500720c */ /* 0x040fe40003f06270 */
[C---:B------:R-:W-:Y:S02]  /*10430*/  ISETP.GE.AND P3, PT, R0.reuse, R227, PT ;  /* 0x000000e30000720c */ /* 0x040fe40003f66270 */
[-C--:B------:R-:W-:Y:S02]  /*10440*/  ISETP.GE.OR P1, PT, R0, R230.reuse, !P1 ;  /* 0x000000e60000720c */ /* 0x080fe40004f26670 */
[CC--:B------:R-:W-:Y:S02]  /*10450*/  ISETP.GE.OR P2, PT, R133.reuse, R231.reuse, !P2 ;  /* 0x000000e78500720c */ /* 0x0c0fe40005746670 */
[----:B------:R-:W-:Y:S02]  /*10460*/  ISETP.GE.OR P0, PT, R133, R230, !P0 ;  /* 0x000000e68500720c */ /* 0x000fe40004706670 */
[----:B------:R-:W-:Y:S02]  /*10470*/  FSEL R143, R6, -INF , !P1 ;  /* 0xff800000068f7808 */ /* 0x000fe40004800000 */
[C---:B------:R-:W-:Y:S02]  /*10480*/  IADD3 R6, R0.reuse, 0x8, RZ ;  /* 0x0000000800067810 */ /* 0x040fe40007ffe0ff */
[----:B------:R-:W-:Y:S02]  /*10490*/  ISETP.GE.OR P3, PT, R0, R231, !P3 ;  /* 0x000000e70000720c */ /* 0x000fe40005f66670 */
[----:B------:R-:W-:Y:S02]  /*104a0*/  FSEL R176, R7, -INF , !P0 ;  /* 0xff80000007b07808 */ /* 0x000fe40004000000 */
[----:B-1----:R-:W-:Y:S02]  /*104b0*/  FSEL R137, R4, -INF , !P3 ;  /* 0xff80000004897808 */ /* 0x002fe40005800000 */
[C---:B------:R-:W-:Y:S02]  /*104c0*/  IADD3 R4, R0.reuse, 0x10, RZ ;  /* 0x0000001000047810 */ /* 0x040fe40007ffe0ff */
[----:B------:R-:W-:Y:S02]  /*104d0*/  FSEL R142, R5, -INF , !P2 ;  /* 0xff800000058e7808 */ /* 0x000fe40005000000 */
[----:B------:R-:W-:Y:S02]  /*104e0*/  IADD3 R5, R0, 0x9, RZ ;  /* 0x0000000900057810 */ /* 0x000fe40007ffe0ff */
[-C--:B------:R-:W-:Y:S02]  /*104f0*/  ISETP.GE.AND P0, PT, R6, R227.reuse, PT ;  /* 0x000000e30600720c */ /* 0x080fe40003f06270 */
[----:B------:R-:W-:Y:S02]  /*10500*/  ISETP.GE.AND P5, PT, R5, R227, PT ;  /* 0x000000e30500720c */ /* 0x000fe40003fa6270 */
[----:B------:R-:W-:Y:S02]  /*10510*/  FMNMX.FTZ R134, R137, R3, !PT ;  /* 0x0000000389867209 */ /* 0x000fe40007810000 */
[----:B------:R-:W-:Y:S02]  /*10520*/  ISETP.GE.AND P3, PT, R4, R227, PT ;  /* 0x000000e30400720c */ /* 0x000fe40003f66270 */
[-C--:B------:R-:W-:Y:S02]  /*10530*/  ISETP.GE.OR P0, PT, R6, R231.reuse, !P0 ;  /* 0x000000e70600720c */ /* 0x080fe40004706670 */
[----:B------:R-:W-:Y:S02]  /*10540*/  IADD3 R2, R0, 0x11, RZ ;  /* 0x0000001100027810 */ /* 0x000fe40007ffe0ff */
[-C--:B------:R-:W-:Y:S02]  /*10550*/  ISETP.GE.OR P5, PT, R5, R231.reuse, !P5 ;  /* 0x000000e70500720c */ /* 0x080fe40006fa6670 */
[----:B------:R-:W-:Y:S02]  /*10560*/  FSEL R16, R16, -INF , !P0 ;  /* 0xff80000010107808 */ /* 0x000fe40004000000 */
[----:B------:R-:W-:Y:S02]  /*10570*/  ISETP.GE.OR P3, PT, R4, R231, !P3 ;  /* 0x000000e70400720c */ /* 0x000fe40005f66670 */
[----:B------:R-:W-:Y:S02]  /*10580*/  FMNMX.FTZ R134, R142, R134, !PT ;  /* 0x000000868e867209 */ /* 0x000fe40007810000 */
[----:B------:R-:W-:Y:S02]  /*10590*/  IADD3 R7, R0, 0x18, RZ ;  /* 0x0000001800077810 */ /* 0x000fe40007ffe0ff */
[----:B------:R-:W-:Y:S02]  /*105a0*/  ISETP.GE.AND P6, PT, R2, R227, PT ;  /* 0x000000e30200720c */ /* 0x000fe40003fc6270 */
[----:B------:R-:W-:Y:S02]  /*105b0*/  FSEL R17, R17, -INF , !P5 ;  /* 0xff80000011117808 */ /* 0x000fe40006800000 */
[----:B------:R-:W-:Y:S02]  /*105c0*/  FSEL R189, R20, -INF , !P3 ;  /* 0xff80000014bd7808 */ /* 0x000fe40005800000 */
[----:B------:R-:W-:Y:S02]  /*105d0*/  FMNMX.FTZ R20, R16, R134, !PT ;  /* 0x0000008610147209 */ /* 0x000fe40007810000 */
[C---:B------:R-:W-:Y:S02]  /*105e0*/  ISETP.GE.AND P2, PT, R0.reuse, R225, PT ;  /* 0x000000e10000720c */ /* 0x040fe40003f46270 */
[----:B------:R-:W-:Y:S02]  /*105f0*/  ISETP.GE.AND P4, PT, R0, R224, PT ;  /* 0x000000e00000720c */ /* 0x000fe40003f86270 */
[----:B------:R-:W-:Y:S02]  /*10600*/  ISETP.GE.AND P5, PT, R7, R227, PT ;  /* 0x000000e30700720c */ /* 0x000fe40003fa6270 */
[----:B------:R-:W-:Y:S02]  /*10610*/  ISETP.GE.OR P6, PT, R2, R231, !P6 ;  /* 0x000000e70200720c */ /* 0x000fe400077c6670 */
[----:B------:R-:W-:Y:S02]  /*10620*/  FMNMX.FTZ R20, R17, R20, !PT ;  /* 0x0000001411147209 */ /* 0x000fe40007810000 */
[C---:B------:R-:W-:Y:S02]  /*10630*/  ISETP.GE.OR P2, PT, R0.reuse, R229, !P2 ;  /* 0x000000e50000720c */ /* 0x040fe40005746670 */
[C---:B------:R-:W-:Y:S02]  /*10640*/  ISETP.GE.OR P4, PT, R0.reuse, R228, !P4 ;  /* 0x000000e40000720c */ /* 0x040fe40006786670 */
[----:B------:R-:W-:Y:S02]  /*10650*/  IADD3 R0, R0, 0x19, RZ ;  /* 0x0000001900007810 */ /* 0x000fe40007ffe0ff */
[----:B------:R-:W-:Y:S02]  /*10660*/  FSEL R190, R21, -INF , !P6 ;  /* 0xff80000015be7808 */ /* 0x000fe40007000000 */
[----:B------:R-:W-:Y:S02]  /*10670*/  ISETP.GE.OR P5, PT, R7, R231, !P5 ;  /* 0x000000e70700720c */ /* 0x000fe40006fa6670 */
[----:B------:R-:W-:Y:S02]  /*10680*/  ISETP.GE.AND P3, PT, R0, R227, PT ;  /* 0x000000e30000720c */ /* 0x000fe40003f66270 */
[----:B------:R-:W-:Y:S02]  /*10690*/  FMNMX.FTZ R136, R189, R20, !PT ;  /* 0x00000014bd887209 */ /* 0x000fe40007810000 */
[----:B------:R-:W-:Y:S02]  /*106a0*/  ISETP.GE.AND P1, PT, R6, R226, PT ;  /* 0x000000e20600720c */ /* 0x000fe40003f26270 */
[----:B------:R-:W-:Y:S02]  /*106b0*/  FSEL R193, R32, -INF , !P5 ;  /* 0xff80000020c17808 */ /* 0x000fe40006800000 */
[----:B------:R-:W-:Y:S02]  /*106c0*/  ISETP.GE.OR P3, PT, R0, R231, !P3 ;  /* 0x000000e70000720c */ /* 0x000fe40005f66670 */
[----:B------:R-:W-:Y:S02]  /*106d0*/  FMNMX.FTZ R136, R190, R136, !PT ;  /* 0x00000088be887209 */ /* 0x000fe40007810000 */
[----:B------:R-:W-:Y:S02]  /*106e0*/  ISETP.GE.OR P1, PT, R6, R230, !P1 ;  /* 0x000000e60600720c */ /* 0x000fe40004f26670 */
[----:B------:R-:W-:Y:S02]  /*106f0*/  FMNMX.FTZ R20, R143, R132, !PT ;  /* 0x000000848f147209 */ /* 0x000fe40007810000 */
[----:B------:R-:W-:Y:S02]  /*10700*/  FSEL R198, R33, -INF , !P3 ;  /* 0xff80000021c67808 */ /* 0x000fe40005800000 */
[----:B------:R-:W-:Y:S02]  /*10710*/  FMNMX.FTZ R136, R193, R136, !PT ;  /* 0x00000088c1887209 */ /* 0x000fe40007810000 */
[----:B------:R-:W-:Y:S02]  /*10720*/  FMNMX.FTZ R20, R176, R20, !PT ;  /* 0x00000014b0147209 */ /* 0x000fe40007810000 */
[----:B------:R-:W-:Y:S02]  /*10730*/  FSEL R18, R18, -INF , !P1 ;  /* 0xff80000012127808 */ /* 0x000fe40004800000 */
[----:B------:R-:W-:Y:S02]  /*10740*/  FMNMX.FTZ R136, R198, R136, !PT ;  /* 0x00000088c6887209 */ /* 0x000fe40007810000 */
[----:B------:R-:W-:Y:S02]  /*10750*/  FMNMX.FTZ R135, R18, R20, !PT ;  /* 0x0000001412877209 */ /* 0x000fe40007810000 */
[CC--:B------:R-:W-:Y:S01]  /*10760*/  ISETP.GE.AND P0, PT, R5.reuse, R226.reuse, PT ;  /* 0x000000e20500720c */ /* 0x0c0fe20003f06270 */
[----:B------:R-:W1:Y:S01]  /*10770*/  SHFL.BFLY PT, R20, R136, 0x2, 0x1f ;  /* 0x0c401f0088147f89 */ /* 0x000e6200000e0000 */
[C---:B------:R-:W-:Y:S02]  /*10780*/  ISETP.GE.AND P5, PT, R4.reuse, R226, PT ;  /* 0x000000e20400720c */ /* 0x040fe40003fa6270 */
[-C--:B------:R-:W-:Y:S02]  /*10790*/  ISETP.GE.OR P0, PT, R5, R230.reuse, !P0 ;  /* 0x000000e60500720c */ /* 0x080fe40004706670 */
[----:B------:R-:W-:Y:S02]  /*107a0*/  ISETP.GE.OR P5, PT, R4, R230, !P5 ;  /* 0x000000e60400720c */ /* 0x000fe40006fa6670 */
[----:B------:R-:W-:Y:S02]  /*107b0*/  FSEL R19, R19, -INF , !P0 ;  /* 0xff80000013137808 */ /* 0x000fe40004000000 */
[-C--:B------:R-:W-:Y:S02]  /*107c0*/  ISETP.GE.AND P3, PT, R2, R226.reuse, PT ;  /* 0x000000e20200720c */ /* 0x080fe40003f66270 */
[----:B------:R-:W-:Y:S02]  /*107d0*/  FSEL R191, R22, -INF , !P5 ;  /* 0xff80000016bf7808 */ /* 0x000fe40006800000 */
[----:B------:R-:W-:Y:S02]  /*107e0*/  ISETP.GE.AND P1, PT, R7, R226, PT ;  /* 0x000000e20700720c */ /* 0x000fe40003f26270 */
[-C--:B------:R-:W-:Y:S02]  /*107f0*/  ISETP.GE.OR P3, PT, R2, R230.reuse, !P3 ;  /* 0x000000e60200720c */ /* 0x080fe40005f66670 */
[----:B------:R-:W-:Y:S02]  /*10800*/  FMNMX.FTZ R135, R19, R135, !PT ;  /* 0x0000008713877209 */ /* 0x000fe40007810000 */
[----:B------:R-:W-:Y:S02]  /*10810*/  FSEL R192, R23, -INF , !P3 ;  /* 0xff80000017c07808 */ /* 0x000fe40005800000 */
[----:B------:R-:W-:Y:S02]  /*10820*/  ISETP.GE.OR P1, PT, R7, R230, !P1 ;  /* 0x000000e60700720c */ /* 0x000fe40004f26670 */
[----:B------:R-:W-:Y:S02]  /*10830*/  ISETP.GE.AND P0, PT, R0, R226, PT ;  /* 0x000000e20000720c */ /* 0x000fe40003f06270 */
[----:B------:R-:W-:Y:S02]  /*10840*/  FMNMX.FTZ R135, R191, R135, !PT ;  /* 0x00000087bf877209 */ /* 0x000fe40007810000 */
[----:B------:R-:W-:Y:S02]  /*10850*/  FSEL R200, R34, -INF , !P1 ;  /* 0xff80000022c87808 */ /* 0x000fe40004800000 */
[----:B------:R-:W-:Y:S02]  /*10860*/  ISETP.GE.OR P0, PT, R0, R230, !P0 ;  /* 0x000000e60000720c */ /* 0x000fe40004706670 */
[----:B------:R-:W-:Y:S02]  /*10870*/  FMNMX.FTZ R135, R192, R135, !PT ;  /* 0x00000087c0877209 */ /* 0x000fe40007810000 */
[C---:B------:R-:W-:Y:S02]  /*10880*/  ISETP.GE.AND P6, PT, R5.reuse, R225, PT ;  /* 0x000000e10500720c */ /* 0x040fe40003fc6270 */
[----:B------:R-:W-:Y:S02]  /*10890*/  FSEL R8, R8, -INF , !P2 ;  /* 0xff80000008087808 */ /* 0x000fe40005000000 */
[----:B------:R-:W-:Y:S02]  /*108a0*/  ISETP.GE.AND P2, PT, R5, R224, PT ;  /* 0x000000e00500720c */ /* 0x000fe40003f46270 */
[----:B-1----:R-:W-:Y:S02]  /*108b0*/  FMNMX.FTZ R136, R136, R20, !PT ;  /* 0x0000001488887209 */ /* 0x002fe40007810000 */
[----:B------:R-:W-:Y:S01]  /*108c0*/  FSEL R201, R35, -INF , !P0 ;  /* 0xff80000023c97808 */ /* 0x000fe20004000000 */
[----:B------:R-:W-:Y:S01]  /*108d0*/  LDSM.16.MT88.4 R20, [R209+0xa000] ;  /* 0x00a00000d114783b */ /* 0x000fe20000004200 */
[----:B------:R-:W-:Y:S02]  /*108e0*/  FMNMX.FTZ R135, R200, R135, !PT ;  /* 0x00000087c8877209 */ /* 0x000fe40007810000 */
[C---:B------:R-:W-:Y:S02]  /*108f0*/  ISETP.GE.OR P6, PT, R5.reuse, R229, !P6 ;  /* 0x000000e50500720c */ /* 0x040fe400077c6670 */
[----:B------:R-:W-:Y:S02]  /*10900*/  ISETP.GE.OR P2, PT, R5, R228, !P2 ;  /* 0x000000e40500720c */ /* 0x000fe40005746670 */
[C---:B------:R-:W-:Y:S01]  /*10910*/  ISETP.GE.AND P0, PT, R6.reuse, R225, PT ;  /* 0x000000e10600720c */ /* 0x040fe20003f06270 */
[----:B------:R-:W1:Y:S01]  /*10920*/  SHFL.BFLY PT, R5, R136, 0x1, 0x1f ;  /* 0x0c201f0088057f89 */ /* 0x000e6200000e0000 */
[C---:B------:R-:W-:Y:S02]  /*10930*/  ISETP.GE.AND P3, PT, R6.reuse, R224, PT ;  /* 0x000000e00600720c */ /* 0x040fe40003f66270 */
[----:B------:R-:W-:Y:S02]  /*10940*/  FMNMX.FTZ R135, R201, R135, !PT ;  /* 0x00000087c9877209 */ /* 0x000fe40007810000 */
[C---:B------:R-:W-:Y:S02]  /*10950*/  ISETP.GE.OR P0, PT, R6.reuse, R229, !P0 ;  /* 0x000000e50600720c */ /* 0x040fe40004706670 */
[----:B------:R-:W-:Y:S02]  /*10960*/  ISETP.GE.OR P3, PT, R6, R228, !P3 ;  /* 0x000000e40600720c */ /* 0x000fe40005f66670 */
[----:B------:R-:W2:Y:S01]  /*10970*/  SHFL.BFLY PT, R6, R135, 0x2, 0x1f ;  /* 0x0c401f0087067f89 */ /* 0x000ea200000e0000 */
[C---:B------:R-:W-:Y:S02]  /*10980*/  ISETP.GE.AND P5, PT, R133.reuse, R225, PT ;  /* 0x000000e18500720c */ /* 0x040fe40003fa6270 */
[C---:B------:R-:W-:Y:S02]  /*10990*/  ISETP.GE.AND P1, PT, R133.reuse, R224, PT ;  /* 0x000000e08500720c */ /* 0x040fe40003f26270 */
[----:B------:R-:W-:Y:S02]  /*109a0*/  FSEL R14, R14, -INF , !P3 ;  /* 0xff8000000e0e7808 */ /* 0x000fe40005800000 */
[C---:B------:R-:W-:Y:S02]  /*109b0*/  ISETP.GE.OR P5, PT, R133.reuse, R229, !P5 ;  /* 0x000000e58500720c */ /* 0x040fe40006fa6670 */
[----:B------:R-:W-:Y:S02]  /*109c0*/  ISETP.GE.OR P1, PT, R133, R228, !P1 ;  /* 0x000000e48500720c */ /* 0x000fe40004f26670 */
[----:B------:R-:W-:Y:S02]  /*109d0*/  FSEL R10, R10, -INF , !P4 ;  /* 0xff8000000a0a7808 */ /* 0x000fe40006000000 */
[----:B------:R-:W-:Y:S02]  /*109e0*/  ISETP.GE.AND P4, PT, R2, R225, PT ;  /* 0x000000e10200720c */ /* 0x000fe40003f86270 */
[----:B-1----:R-:W-:Y:S02]  /*109f0*/  FMNMX.FTZ R136, R136, R5, !PT ;  /* 0x0000000588887209 */ /* 0x002fe40007810000 */
[----:B------:R-:W-:Y:S02]  /*10a00*/  FSEL R12, R12, -INF , !P0 ;  /* 0xff8000000c0c7808 */ /* 0x000fe40004000000 */
[C---:B------:R-:W-:Y:S01]  /*10a10*/  FSETP.NEU.FTZ.AND P3, PT, R136.reuse, -INF , PT ;  /* 0xff8000008800780b */ /* 0x040fe20003f7d000 */
[----:B------:R-:W-:Y:S01]  /*10a20*/  FMUL.FTZ R141, R136, c[0x0][0x23c] ;  /* 0x00008f00888d7a20 */ /* 0x000fe20000410000 */
[C---:B------:R-:W-:Y:S02]  /*10a30*/  ISETP.GE.AND P0, PT, R2.reuse, R224, PT ;  /* 0x000000e00200720c */ /* 0x040fe40003f06270 */
[----:B------:R-:W-:Y:S02]  /*10a40*/  FSEL R9, R9, -INF , !P5 ;  /* 0xff80000009097808 */ /* 0x000fe40006800000 */
[----:B--2---:R-:W-:Y:S02]  /*10a50*/  FMNMX.FTZ R135, R135, R6, !PT ;  /* 0x0000000687877209 */ /* 0x004fe40007810000 */
[----:B------:R-:W-:Y:S02]  /*10a60*/  FSEL R141, R141, RZ, P3 ;  /* 0x000000ff8d8d7208 */ /* 0x000fe40001800000 */
[----:B------:R-:W-:Y:S01]  /*10a70*/  FSEL R11, R11, -INF , !P1 ;  /* 0xff8000000b0b7808 */ /* 0x000fe20004800000 */
[----:B------:R-:W1:Y:S01]  /*10a80*/  SHFL.BFLY PT, R6, R135, 0x1, 0x1f ;  /* 0x0c201f0087067f89 */ /* 0x000e6200000e0000 */
[----:B------:R-:W-:Y:S01]  /*10a90*/  ISETP.GE.OR P4, PT, R2, R229, !P4 ;  /* 0x000000e50200720c */ /* 0x000fe20006786670 */
[--C-:B------:R-:W-:Y:S01]  /*10aa0*/  FFMA.FTZ R142, R142, c[0x0][0x23c], -R141.reuse ;  /* 0x00008f008e8e7a23 */ /* 0x100fe2000001088d */
[----:B------:R-:W-:Y:S01]  /*10ab0*/  ISETP.GE.AND P5, PT, R4, R225, PT ;  /* 0x000000e10400720c */ /* 0x000fe20003fa6270 */
[--C-:B------:R-:W-:Y:S01]  /*10ac0*/  FFMA.FTZ R137, R137, c[0x0][0x23c], -R141.reuse ;  /* 0x00008f0089897a23 */ /* 0x100fe2000001088d */
[----:B------:R-:W-:Y:S01]  /*10ad0*/  ISETP.GE.OR P0, PT, R2, R228, !P0 ;  /* 0x000000e40200720c */ /* 0x000fe20004706670 */
[----:B------:R2:W-:Y:S01]  /*10ae0*/  MUFU.EX2 R246, R142 ;  /* 0x0000008e00f67308 */ /* 0x0005e20000000800 */
[----:B------:R-:W-:Y:S01]  /*10af0*/  FMNMX.FTZ R2, R10, R139, !PT ;  /* 0x0000008b0a027209 */ /* 0x000fe20007810000 */
[--C-:B------:R-:W-:Y:S01]  /*10b00*/  FFMA.FTZ R16, R16, c[0x0][0x23c], -R141.reuse ;  /* 0x00008f0010107a23 */ /* 0x100fe2000001088d */
[C---:B------:R-:W-:Y:S01]  /*10b10*/  ISETP.GE.AND P1, PT, R4.reuse, R224, PT ;  /* 0x000000e00400720c */ /* 0x040fe20003f26270 */
[----:B------:R-:W-:Y:S01]  /*10b20*/  FFMA.FTZ R17, R17, c[0x0][0x23c], -R141 ;  /* 0x00008f0011117a23 */ /* 0x000fe2000001088d */
[----:B------:R-:W-:Y:S02]  /*10b30*/  FMNMX.FTZ R2, R11, R2, !PT ;  /* 0x000000020b027209 */ /* 0x000fe40007810000 */
[C---:B------:R-:W-:Y:S02]  /*10b40*/  ISETP.GE.OR P5, PT, R4.reuse, R229, !P5 ;  /* 0x000000e50400720c */ /* 0x040fe40006fa6670 */
[----:B------:R-:W-:Y:S01]  /*10b50*/  ISETP.GE.OR P1, PT, R4, R228, !P1 ;  /* 0x000000e40400720c */ /* 0x000fe20004f26670 */
[----:B------:R-:W-:Y:S01]  /*10b60*/  MUFU.EX2 R247, R137 ;  /* 0x0000008900f77308 */ /* 0x000fe20000000800 */
[----:B------:R-:W-:Y:S02]  /*10b70*/  FSEL R199, R24, -INF , !P5 ;  /* 0xff80000018c77808 */ /* 0x000fe40006800000 */
[----:B------:R-:W-:Y:S02]  /*10b80*/  FSEL R15, R15, -INF , !P2 ;  /* 0xff8000000f0f7808 */ /* 0x000fe40005000000 */
[----:B------:R-:W-:Y:S02]  /*10b90*/  FMNMX.FTZ R2, R14, R2, !PT ;  /* 0x000000020e027209 */ /* 0x000fe40007810000 */
[C---:B------:R-:W-:Y:S02]  /*10ba0*/  ISETP.GE.AND P5, PT, R0.reuse, R225, PT ;  /* 0x000000e10000720c */ /* 0x040fe40003fa6270 */
[-C--:B------:R-:W-:Y:S01]  /*10bb0*/  ISETP.GE.AND P2, PT, R0, R224.reuse, PT ;  /* 0x000000e00000720c */ /* 0x080fe20003f46270 */
[----:B------:R-:W-:Y:S01]  /*10bc0*/  MUFU.EX2 R244, R16 ;  /* 0x0000001000f47308 */ /* 0x000fe20000000800 */
[----:B------:R-:W-:Y:S02]  /*10bd0*/  FSEL R202, R25, -INF , !P4 ;  /* 0xff80000019ca7808 */ /* 0x000fe40006000000 */
[----:B------:R-:W-:Y:S02]  /*10be0*/  ISETP.GE.AND P4, PT, R7, R224, PT ;  /* 0x000000e00700720c */ /* 0x000fe40003f86270 */
[----:B------:R-:W-:Y:S02]  /*10bf0*/  FSEL R205, R26, -INF , !P1 ;  /* 0xff8000001acd7808 */ /* 0x000fe40004800000 */
[C---:B------:R-:W-:Y:S02]  /*10c00*/  ISETP.GE.OR P2, PT, R0.reuse, R228, !P2 ;  /* 0x000000e40000720c */ /* 0x040fe40005746670 */
[----:B------:R-:W-:Y:S01]  /*10c10*/  ISETP.GE.OR P5, PT, R0, R229, !P5 ;  /* 0x000000e50000720c */ /* 0x000fe20006fa6670 */
[----:B------:R-:W3:Y:S01]  /*10c20*/  MUFU.EX2 R245, R17 ;  /* 0x0000001100f57308 */ /* 0x000ee20000000800 */
[----:B------:R-:W-:Y:S02]  /*10c30*/  FMNMX.FTZ R0, R15, R2, !PT ;  /* 0x000000020f007209 */ /* 0x000fe40007810000 */
[----:B------:R-:W-:Y:S02]  /*10c40*/  ISETP.GE.OR P4, PT, R7, R228, !P4 ;  /* 0x000000e40700720c */ /* 0x000fe40006786670 */
[----:B------:R-:W-:Y:S02]  /*10c50*/  FSEL R206, R27, -INF , !P0 ;  /* 0xff8000001bce7808 */ /* 0x000fe40004000000 */
[----:B------:R-:W-:Y:S02]  /*10c60*/  FMNMX.FTZ R0, R205, R0, !PT ;  /* 0x00000000cd007209 */ /* 0x000fe40007810000 */
[----:B------:R-:W-:Y:S02]  /*10c70*/  FSEL R207, R30, -INF , !P4 ;  /* 0xff8000001ecf7808 */ /* 0x000fe40006000000 */
[----:B------:R-:W-:Y:S02]  /*10c80*/  FMNMX.FTZ R0, R206, R0, !PT ;  /* 0x00000000ce007209 */ /* 0x000fe40007810000 */
[----:B-1----:R-:W-:Y:S02]  /*10c90*/  FMNMX.FTZ R135, R135, R6, !PT ;  /* 0x0000000687877209 */ /* 0x002fe40007810000 */
[----:B------:R-:W-:Y:S02]  /*10ca0*/  FSEL R140, R31, -INF , !P2 ;  /* 0xff8000001f8c7808 */ /* 0x000fe40005000000 */
[----:B------:R-:W-:Y:S01]  /*10cb0*/  FMNMX.FTZ R0, R207, R0, !PT ;  /* 0x00000000cf007209 */ /* 0x000fe20007810000 */
[C---:B------:R-:W-:Y:S01]  /*10cc0*/  FMUL.FTZ R2, R135.reuse, c[0x0][0x23c] ;  /* 0x00008f0087027a20 */ /* 0x040fe20000410000 */
[----:B------:R-:W-:Y:S02]  /*10cd0*/  FSETP.NEU.FTZ.AND P2, PT, R135, -INF , PT ;  /* 0xff8000008700780b */ /* 0x000fe40003f5d000 */
[----:B------:R-:W-:Y:S02]  /*10ce0*/  FMNMX.FTZ R0, R140, R0, !PT ;  /* 0x000000008c007209 */ /* 0x000fe40007810000 */
[----:B--2---:R-:W-:Y:S02]  /*10cf0*/  FSEL R142, R2, RZ, P2 ;  /* 0x000000ff028e7208 */ /* 0x004fe40001000000 */
[----:B------:R-:W-:Y:S01]  /*10d00*/  FMNMX.FTZ R134, R8, R138, !PT ;  /* 0x0000008a08867209 */ /* 0x000fe20007810000 */
[----:B------:R-:W1:Y:S01]  /*10d10*/  SHFL.BFLY PT, R2, R0, 0x2, 0x1f ;  /* 0x0c401f0000027f89 */ /* 0x000e6200000e0000 */
[----:B------:R-:W-:Y:S01]  /*10d20*/  FSEL R13, R13, -INF , !P6 ;  /* 0xff8000000d0d7808 */ /* 0x000fe20007000000 */
[--C-:B------:R-:W-:Y:S01]  /*10d30*/  FFMA.FTZ R143, R143, c[0x0][0x23c], -R142.reuse ;  /* 0x00008f008f8f7a23 */ /* 0x100fe2000001088e */
[----:B------:R-:W-:Y:S01]  /*10d40*/  FMNMX.FTZ R134, R9, R134, !PT ;  /* 0x0000008609867209 */ /* 0x000fe20007810000 */
[--C-:B------:R-:W-:Y:S01]  /*10d50*/  FFMA.FTZ R18, R18, c[0x0][0x23c], -R142.reuse ;  /* 0x00008f0012127a23 */ /* 0x100fe2000001088e */
[----:B------:R-:W-:Y:S01]  /*10d60*/  ISETP.GE.AND P6, PT, R7, R225, PT ;  /* 0x000000e10700720c */ /* 0x000fe20003fc6270 */
[----:B------:R-:W-:Y:S01]  /*10d70*/  MUFU.EX2 R242, R143 ;  /* 0x0000008f00f27308 */ /* 0x000fe20000000800 */
[----:B------:R-:W-:Y:S01]  /*10d80*/  FMNMX.FTZ R134, R12, R134, !PT ;  /* 0x000000860c867209 */ /* 0x000fe20007810000 */
[--C-:B------:R-:W-:Y:S01]  /*10d90*/  FFMA.FTZ R19, R19, c[0x0][0x23c], -R142.reuse ;  /* 0x00008f0013137a23 */ /* 0x100fe2000001088e */
[----:B------:R-:W-:Y:S01]  /*10da0*/  ISETP.GE.OR P6, PT, R7, R229, !P6 ;  /* 0x000000e50700720c */ /* 0x000fe200077c6670 */
[----:B------:R-:W-:Y:S01]  /*10db0*/  FFMA.FTZ R176, R176, c[0x0][0x23c], -R142 ;  /* 0x00008f00b0b07a23 */ /* 0x000fe2000001088e */
[----:B------:R-:W-:Y:S02]  /*10dc0*/  FMNMX.FTZ R134, R13, R134, !PT ;  /* 0x000000860d867209 */ /* 0x000fe40007810000 */
[----:B------:R-:W-:Y:S02]  /*10dd0*/  FSEL R204, R28, -INF , !P6 ;  /* 0xff8000001ccc7808 */ /* 0x000fe40007000000 */
[----:B------:R-:W-:Y:S01]  /*10de0*/  FMNMX.FTZ R134, R199, R134, !PT ;  /* 0x00000086c7867209 */ /* 0x000fe20007810000 */
[----:B------:R-:W-:Y:S01]  /*10df0*/  MUFU.EX2 R240, R18 ;  /* 0x0000001200f07308 */ /* 0x000fe20000000800 */
[----:B------:R-:W-:Y:S02]  /*10e00*/  FSEL R203, R29, -INF , !P5 ;  /* 0xff8000001dcb7808 */ /* 0x000fe40006800000 */
[----:B------:R-:W-:Y:S02]  /*10e10*/  FMNMX.FTZ R134, R202, R134, !PT ;  /* 0x00000086ca867209 */ /* 0x000fe40007810000 */
[----:B---3--:R-:W-:Y:S02]  /*10e20*/  F2FP.BF16.PACK_AB R178, R245, R244 ;  /* 0x000000f4f5b2723e */ /* 0x008fe400000010ff */
[----:B------:R-:W-:Y:S02]  /*10e30*/  FMNMX.FTZ R134, R204, R134, !PT ;  /* 0x00000086cc867209 */ /* 0x000fe40007810000 */
[----:B-1----:R-:W-:Y:S01]  /*10e40*/  FMNMX.FTZ R0, R0, R2, !PT ;  /* 0x0000000200007209 */ /* 0x002fe20007810000 */
[----:B------:R-:W1:Y:S01]  /*10e50*/  MUFU.EX2 R241, R19 ;  /* 0x0000001300f17308 */ /* 0x000e620000000800 */
[----:B------:R-:W-:Y:S03]  /*10e60*/  FMNMX.FTZ R134, R203, R134, !PT ;  /* 0x00000086cb867209 */ /* 0x000fe60007810000 */
[----:B------:R-:W2:Y:S06]  /*10e70*/  SHFL.BFLY PT, R2, R0, 0x1, 0x1f ;  /* 0x0c201f0000027f89 */ /* 0x000eac00000e0000 */
[----:B------:R3:W4:Y:S02]  /*10e80*/  MUFU.EX2 R243, R176 ;  /* 0x000000b000f37308 */ /* 0x0007240000000800 */
[----:B------:R-:W5:Y:S01]  /*10e90*/  SHFL.BFLY PT, R4, R134, 0x2, 0x1f ;  /* 0x0c401f0086047f89 */ /* 0x000f6200000e0000 */
[----:B-1----:R-:W-:Y:S02]  /*10ea0*/  F2FP.BF16.PACK_AB R179, R241, R240 ;  /* 0x000000f0f1b3723e */ /* 0x002fe400000010ff */
[----:B--2---:R-:W-:Y:S02]  /*10eb0*/  FMNMX.FTZ R137, R0, R2, !PT ;  /* 0x0000000200897209 */ /* 0x004fe40007810000 */
[----:B------:R-:W-:Y:S02]  /*10ec0*/  FSEL R0, R136, RZ, P3 ;  /* 0x000000ff88007208 */ /* 0x000fe40001800000 */
[----:B------:R-:W-:Y:S01]  /*10ed0*/  FSEL R2, R135, RZ, P2 ;  /* 0x000000ff87027208 */ /* 0x000fe20001000000 */
[C---:B------:R-:W-:Y:S01]  /*10ee0*/  FMUL.FTZ R188, R137.reuse, c[0x0][0x23c] ;  /* 0x00008f0089bc7a20 */ /* 0x040fe20000410000 */
[----:B------:R-:W-:Y:S01]  /*10ef0*/  FSETP.NEU.FTZ.AND P0, PT, R137, -INF , PT ;  /* 0xff8000008900780b */ /* 0x000fe20003f1d000 */
[----:B------:R-:W-:Y:S01]  /*10f00*/  FADD.FTZ R0, -R0, R3 ;  /* 0x0000000300007221 */ /* 0x000fe20000010100 */
[----:B-----5:R-:W-:Y:S02]  /*10f10*/  FMNMX.FTZ R134, R134, R4, !PT ;  /* 0x0000000486867209 */ /* 0x020fe40007810000 */
[----:B------:R-:W-:Y:S01]  /*10f20*/  FSEL R188, R188, RZ, P0 ;  /* 0x000000ffbcbc7208 */ /* 0x000fe20000000000 */
[----:B------:R-:W-:Y:S01]  /*10f30*/  FMUL.FTZ R0, R0, c[0x0][0x23c] ;  /* 0x00008f0000007a20 */ /* 0x000fe20000410000 */
[----:B---3--:R-:W-:Y:S01]  /*10f40*/  F2FP.BF16.PACK_AB R176, R246, R247 ;  /* 0x000000f7f6b0723e */ /* 0x008fe200000010ff */
[----:B------:R-:W1:Y:S01]  /*10f50*/  SHFL.BFLY PT, R4, R134, 0x1, 0x1f ;  /* 0x0c201f0086047f89 */ /* 0x000e6200000e0000 */
[----:B----4-:R-:W-:Y:S01]  /*10f60*/  F2FP.BF16.PACK_AB R177, R243, R242 ;  /* 0x000000f2f3b1723e */ /* 0x010fe200000010ff */
[----:B------:R2:W3:Y:S01]  /*10f70*/  MUFU.EX2 R133, R0 ;  /* 0x0000000000857308 */ /* 0x0004e20000000800 */
[--C-:B------:R-:W-:Y:S02]  /*10f80*/  FFMA.FTZ R10, R10, c[0x0][0x23c], -R188.reuse ;  /* 0x00008f000a0a7a23 */ /* 0x100fe400000108bc */
[--C-:B------:R-:W-:Y:S02]  /*10f90*/  FFMA.FTZ R11, R11, c[0x0][0x23c], -R188.reuse ;  /* 0x00008f000b0b7a23 */ /* 0x100fe400000108bc */
[--C-:B------:R-:W-:Y:S02]  /*10fa0*/  FFMA.FTZ R14, R14, c[0x0][0x23c], -R188.reuse ;  /* 0x00008f000e0e7a23 */ /* 0x100fe400000108bc */
[----:B------:R-:W-:Y:S03]  /*10fb0*/  FFMA.FTZ R15, R15, c[0x0][0x23c], -R188 ;  /* 0x00008f000f0f7a23 */ /* 0x000fe600000108bc */
[----:B------:R-:W-:Y:S10]  /*10fc0*/  MUFU.EX2 R232, R10 ;  /* 0x0000000a00e87308 */ /* 0x000ff40000000800 */
[----:B------:R-:W4:Y:S01]  /*10fd0*/  MUFU.EX2 R233, R11 ;  /* 0x0000000b00e97308 */ /* 0x000f220000000800 */
[----:B-1----:R-:W-:Y:S01]  /*10fe0*/  FMNMX.FTZ R134, R134, R4, !PT ;  /* 0x0000000486867209 */ /* 0x002fe20007810000 */
[----:B--2---:R-:W-:Y:S03]  /*10ff0*/  FADD.FTZ R0, -R2, R132 ;  /* 0x0000008402007221 */ /* 0x004fe60000010100 */
[C---:B------:R-:W-:Y:S01]  /*11000*/  FSETP.NEU.FTZ.AND P1, PT, R134.reuse, -INF , PT ;  /* 0xff8000008600780b */ /* 0x040fe20003f3d000 */
[----:B------:R-:W-:Y:S02]  /*11010*/  FMUL.FTZ R143, R134, c[0x0][0x23c] ;  /* 0x00008f00868f7a20 */ /* 0x000fe40000410000 */
[----:B------:R-:W-:Y:S01]  /*11020*/  FMUL.FTZ R0, R0, c[0x0][0x23c] ;  /* 0x00008f0000007a20 */ /* 0x000fe20000410000 */
[----:B------:R-:W-:Y:S01]  /*11030*/  FSEL R2, R134, RZ, P1 ;  /* 0x000000ff86027208 */ /* 0x000fe20000800000 */
[----:B------:R-:W-:Y:S01]  /*11040*/  MUFU.EX2 R234, R14 ;  /* 0x0000000e00ea7308 */ /* 0x000fe20000000800 */
[----:B------:R-:W-:Y:S01]  /*11050*/  FSEL R143, R143, RZ, P1 ;  /* 0x000000ff8f8f7208 */ /* 0x000fe20000800000 */
[C---:B---3--:R-:W-:Y:S02]  /*11060*/  FMUL.FTZ R4, R133.reuse, R144 ;  /* 0x0000009085047220 */ /* 0x048fe40000410000 */
[----:B------:R-:W-:Y:S02]  /*11070*/  FMUL.FTZ R5, R133, R145 ;  /* 0x0000009185057220 */ /* 0x000fe40000410000 */
[--C-:B------:R-:W-:Y:S02]  /*11080*/  FFMA.FTZ R8, R8, c[0x0][0x23c], -R143.reuse ;  /* 0x00008f0008087a23 */ /* 0x100fe4000001088f */
[--C-:B------:R-:W-:Y:S02]  /*11090*/  FFMA.FTZ R9, R9, c[0x0][0x23c], -R143.reuse ;  /* 0x00008f0009097a23 */ /* 0x100fe4000001088f */
[----:B------:R1:W2:Y:S01]  /*110a0*/  MUFU.EX2 R132, R0 ;  /* 0x0000000000847308 */ /* 0x0002a20000000800 */
[--C-:B------:R-:W-:Y:S02]  /*110b0*/  FFMA.FTZ R12, R12, c[0x0][0x23c], -R143.reuse ;  /* 0x00008f000c0c7a23 */ /* 0x100fe4000001088f */
[----:B------:R-:W-:Y:S01]  /*110c0*/  FFMA.FTZ R13, R13, c[0x0][0x23c], -R143 ;  /* 0x00008f000d0d7a23 */ /* 0x000fe2000001088f */
[----:B----4-:R-:W-:Y:S01]  /*110d0*/  F2FP.BF16.PACK_AB R181, R233, R232 ;  /* 0x000000e8e9b5723e */ /* 0x010fe200000010ff */
        /* <DEDUP_REMOVED lines=8> */
[C---:B------:R-:W-:Y:S01]  /*11160*/  FMUL.FTZ R49, R133.reuse, R49 ;  /* 0x0000003185317220 */ /* 0x040fe20000410000 */
[----:B------:R-:W3:Y:S01]  /*11170*/  MUFU.EX2 R238, R9 ;  /* 0x0000000900ee7308 */ /* 0x000ee20000000800 */
[C---:B------:R-:W-:Y:S02]  /*11180*/  FMUL.FTZ R52, R133.reuse, R52 ;  /* 0x0000003485347220 */ /* 0x040fe40000410000 */
[----:B------:R-:W-:Y:S02]  /*11190*/  FMUL.FTZ R53, R133, R53 ;  /* 0x0000003585357220 */ /* 0x000fe40000410000 */
[----:B-1----:R-:W-:Y:S01]  /*111a0*/  FADD.FTZ R0, -R2, R138 ;  /* 0x0000008a02007221 */ /* 0x002fe20000010100 */
[----:B------:R-:W-:Y:S01]  /*111b0*/  FSEL R2, R137, RZ, P0 ;  /* 0x000000ff89027208 */ /* 0x000fe20000000000 */
[----:B--2---:R-:W-:Y:S01]  /*111c0*/  FMUL.FTZ R6, R132, R146 ;  /* 0x0000009284067220 */ /* 0x004fe20000410000 */
[----:B------:R-:W-:Y:S01]  /*111d0*/  PLOP3.LUT P0, PT, PT, PT, UP0, 0x80, 0x0 ;  /* 0x000000000000781c */ /* 0x000fe20003f0f008 */
[----:B------:R-:W-:Y:S01]  /*111e0*/  FMUL.FTZ R0, R0, c[0x0][0x23c] ;  /* 0x00008f0000007a20 */ /* 0x000fe20000410000 */
[----:B------:R-:W-:Y:S01]  /*111f0*/  MUFU.EX2 R237, R12 ;  /* 0x0000000c00ed7308 */ /* 0x000fe20000000800 */
[C---:B------:R-:W-:Y:S02]  /*11200*/  FMUL.FTZ R7, R132.reuse, R147 ;  /* 0x0000009384077220 */ /* 0x040fe40000410000 */
[----:B------:R-:W1:Y:S01]  /*11210*/  LDSM.16.MT88.4 R144, [R214+0xa000] ;  /* 0x00a00000d690783b */ /* 0x000e620000004200 */
[C---:B------:R-:W-:Y:S02]  /*11220*/  FMUL.FTZ R18, R132.reuse, R158 ;  /* 0x0000009e84127220 */ /* 0x040fe40000410000 */
[C---:B------:R-:W-:Y:S02]  /*11230*/  FMUL.FTZ R19, R132.reuse, R159 ;  /* 0x0000009f84137220 */ /* 0x040fe40000410000 */
[-C--:B------:R-:W-:Y:S01]  /*11240*/  HMMA.16816.F32.BF16 R4, R176, R20.reuse, R4 ;  /* 0x00000014b004723c */ /* 0x080fe20000041804 */
[C---:B------:R-:W-:Y:S01]  /*11250*/  FMUL.FTZ R34, R132.reuse, R174 ;  /* 0x000000ae84227220 */ /* 0x040fe20000410000 */
[----:B------:R2:W4:Y:S01]  /*11260*/  MUFU.EX2 R3, R0 ;  /* 0x0000000000037308 */ /* 0x0005220000000800 */
[----:B------:R-:W-:Y:S01]  /*11270*/  LDSM.16.MT88.4 R156, [R209+0xa800] ;  /* 0x00a80000d19c783b */ /* 0x000fe20000004200 */
[----:B------:R-:W-:Y:S01]  /*11280*/  FMUL.FTZ R35, R132, R175 ;  /* 0x000000af84237220 */ /* 0x000fe20000410000 */
[----:B---3--:R-:W-:Y:S01]  /*11290*/  F2FP.BF16.PACK_AB R180, R238, R236 ;  /* 0x000000eceeb4723e */ /* 0x008fe200000010ff */
[C---:B------:R-:W-:Y:S02]  /*112a0*/  FMUL.FTZ R38, R132.reuse, R38 ;  /* 0x0000002684267220 */ /* 0x040fe40000410000 */
[C---:B------:R-:W-:Y:S03]  /*112b0*/  FMUL.FTZ R39, R132.reuse, R39 ;  /* 0x0000002784277220 */ /* 0x040fe60000410000 */
[----:B------:R-:W-:Y:S01]  /*112c0*/  LDSM.16.MT88.4 R172, [R211+0xa800] ;  /* 0x00a80000d3ac783b */ /* 0x000fe20000004200 */
[----:B------:R-:W3:Y:S01]  /*112d0*/  MUFU.EX2 R239, R13 ;  /* 0x0000000d00ef7308 */ /* 0x000ee20000000800 */
[C---:B------:R-:W-:Y:S02]  /*112e0*/  FMUL.FTZ R50, R132.reuse, R50 ;  /* 0x0000003284327220 */ /* 0x040fe40000410000 */
[C---:B------:R-:W-:Y:S02]  /*112f0*/  FMUL.FTZ R51, R132.reuse, R51 ;  /* 0x0000003384337220 */ /* 0x040fe40000410000 */
[C---:B------:R-:W-:Y:S02]  /*11300*/  FMUL.FTZ R54, R132.reuse, R54 ;  /* 0x0000003684367220 */ /* 0x040fe40000410000 */
[C---:B------:R-:W-:Y:S02]  /*11310*/  FMUL.FTZ R55, R132.reuse, R55 ;  /* 0x0000003784377220 */ /* 0x040fe40000410000 */
[C---:B------:R-:W-:Y:S01]  /*11320*/  FMUL.FTZ R64, R133.reuse, R64 ;  /* 0x0000004085407220 */ /* 0x040fe20000410000 */
[----:B------:R-:W5:Y:S01]  /*11330*/  MUFU.EX2 R235, R15 ;  /* 0x0000000f00eb7308 */ /* 0x000f620000000800 */
[----:B------:R-:W-:Y:S02]  /*11340*/  FMUL.FTZ R65, R133, R65 ;  /* 0x0000004185417220 */ /* 0x000fe40000410000 */
[----:B------:R-:W-:Y:S02]  /*11350*/  FMUL.FTZ R66, R132, R66 ;  /* 0x0000004284427220 */ /* 0x000fe40000410000 */
[----:B--2---:R-:W-:Y:S02]  /*11360*/  FADD.FTZ R0, -R2, R139 ;  /* 0x0000008b02007221 */ /* 0x004fe40000010100 */
[--C-:B------:R-:W-:Y:S02]  /*11370*/  FFMA.FTZ R2, R189, c[0x0][0x23c], -R141.reuse ;  /* 0x00008f00bd027a23 */ /* 0x100fe4000001088d */
[----:B------:R-:W-:Y:S02]  /*11380*/  FMUL.FTZ R0, R0, c[0x0][0x23c] ;  /* 0x00008f0000007a20 */ /* 0x000fe40000410000 */
[----:B------:R2:W-:Y:S01]  /*11390*/  MUFU.EX2 R197, R2 ;  /* 0x0000000200c57308 */ /* 0x0005e20000000800 */
[C---:B----4-:R-:W-:Y:S02]  /*113a0*/  FMUL.FTZ R8, R3.reuse, R148 ;  /* 0x0000009403087220 */ /* 0x050fe40000410000 */
[----:B------:R-:W-:Y:S01]  /*113b0*/  FMUL.FTZ R9, R3, R149 ;  /* 0x0000009503097220 */ /* 0x000fe20000410000 */
[----:B---3--:R-:W-:Y:S01]  /*113c0*/  F2FP.BF16.PACK_AB R182, R239, R237 ;  /* 0x000000edefb6723e */ /* 0x008fe200000010ff */
[C---:B------:R-:W-:Y:S02]  /*113d0*/  FMUL.FTZ R12, R3.reuse, R152 ;  /* 0x00000098030c7220 */ /* 0x040fe40000410000 */
[C---:B------:R-:W-:Y:S02]  /*113e0*/  FMUL.FTZ R13, R3.reuse, R153 ;  /* 0x00000099030d7220 */ /* 0x040fe40000410000 */
[C---:B------:R-:W-:Y:S01]  /*113f0*/  FMUL.FTZ R24, R3.reuse, R164 ;  /* 0x000000a403187220 */ /* 0x040fe20000410000 */
[----:B------:R-:W3:Y:S01]  /*11400*/  MUFU.EX2 R0, R0 ;  /* 0x0000000000007308 */ /* 0x000ee20000000800 */
[----:B------:R-:W-:Y:S01]  /*11410*/  FMUL.FTZ R25, R3, R165 ;  /* 0x000000a503197220 */ /* 0x000fe20000410000 */
[----:B-----5:R-:W-:Y:S01]  /*11420*/  F2FP.BF16.PACK_AB R183, R235, R234 ;  /* 0x000000eaebb7723e */ /* 0x020fe200000010ff */
[C---:B------:R-:W-:Y:S02]  /*11430*/  FMUL.FTZ R40, R3.reuse, R40 ;  /* 0x0000002803287220 */ /* 0x040fe40000410000 */
[C---:B------:R-:W-:Y:S02]  /*11440*/  FMUL.FTZ R41, R3.reuse, R41 ;  /* 0x0000002903297220 */ /* 0x040fe40000410000 */
[C---:B------:R-:W-:Y:S02]  /*11450*/  FMUL.FTZ R44, R3.reuse, R44 ;  /* 0x0000002c032c7220 */ /* 0x040fe40000410000 */
[C---:B------:R-:W-:Y:S02]  /*11460*/  FMUL.FTZ R45, R3.reuse, R45 ;  /* 0x0000002d032d7220 */ /* 0x040fe40000410000 */
[C---:B------:R-:W-:Y:S02]  /*11470*/  FMUL.FTZ R56, R3.reuse, R56 ;  /* 0x0000003803387220 */ /* 0x040fe40000410000 */
[--C-:B--2---:R-:W-:Y:S02]  /*11480*/  FFMA.FTZ R2, R190, c[0x0][0x23c], -R141.reuse ;  /* 0x00008f00be027a23 */ /* 0x104fe4000001088d */
[C---:B------:R-:W-:Y:S02]  /*11490*/  FMUL.FTZ R57, R3.reuse, R57 ;  /* 0x0000003903397220 */ /* 0x040fe40000410000 */
[----:B------:R2:W-:Y:S01]  /*114a0*/  MUFU.EX2 R196, R2 ;  /* 0x0000000200c47308 */ /* 0x0005e20000000800 */
[C---:B------:R-:W-:Y:S02]  /*114b0*/  FMUL.FTZ R60, R3.reuse, R60 ;  /* 0x0000003c033c7220 */ /* 0x040fe40000410000 */
[----:B------:R-:W-:Y:S02]  /*114c0*/  FMUL.FTZ R61, R3, R61 ;  /* 0x0000003d033d7220 */ /* 0x000fe40000410000 */
[----:B------:R-:W-:Y:S02]  /*114d0*/  FMUL.FTZ R67, R132, R67 ;  /* 0x0000004384437220 */ /* 0x000fe40000410000 */
[C---:B---3--:R-:W-:Y:S02]  /*114e0*/  FMUL.FTZ R10, R0.reuse, R150 ;  /* 0x00000096000a7220 */ /* 0x048fe40000410000 */
[C---:B------:R-:W-:Y:S02]  /*114f0*/  FMUL.FTZ R11, R0.reuse, R151 ;  /* 0x00000097000b7220 */ /* 0x040fe40000410000 */
[----:B------:R-:W3:Y:S01]  /*11500*/  LDSM.16.MT88.4 R148, [R213+0xa000] ;  /* 0x00a00000d594783b */ /* 0x000ee20000004200 */
[C---:B------:R-:W-:Y:S02]  /*11510*/  FMUL.FTZ R14, R0.reuse, R154 ;  /* 0x0000009a000e7220 */ /* 0x040fe40000410000 */
[C---:B------:R-:W-:Y:S02]  /*11520*/  FMUL.FTZ R15, R0.reuse, R155 ;  /* 0x0000009b000f7220 */ /* 0x040fe40000410000 */
[C---:B------:R-:W-:Y:S01]  /*11530*/  HMMA.16816.F32.BF16 R8, R180.reuse, R20, R8 ;  /* 0x00000014b408723c */ /* 0x040fe20000041808 */
[C---:B------:R-:W-:Y:S02]  /*11540*/  FMUL.FTZ R26, R0.reuse, R166 ;  /* 0x000000a6001a7220 */ /* 0x040fe40000410000 */
[C---:B------:R-:W-:Y:S02]  /*11550*/  FMUL.FTZ R27, R0.reuse, R167 ;  /* 0x000000a7001b7220 */ /* 0x040fe40000410000 */
[C---:B------:R-:W-:Y:S02]  /*11560*/  FMUL.FTZ R42, R0.reuse, R42 ;  /* 0x0000002a002a7220 */ /* 0x040fe40000410000 */
[----:B------:R-:W-:Y:S01]  /*11570*/  FMUL.FTZ R20, R133, R160 ;  /* 0x000000a085147220 */ /* 0x000fe20000410000 */
[-C--:B------:R-:W-:Y:S01]  /*11580*/  HMMA.16816.F32.BF16 R12, R180, R22.reuse, R12 ;  /* 0x00000016b40c723c */ /* 0x080fe2000004180c */
[--C-:B--2---:R-:W-:Y:S03]  /*11590*/  FFMA.FTZ R2, R191, c[0x0][0x23c], -R142.reuse ;  /* 0x00008f00bf027a23 */ /* 0x104fe6000001088e */
[----:B------:R-:W-:Y:S01]  /*115a0*/  FMUL.FTZ R21, R133, R161 ;  /* 0x000000a185157220 */ /* 0x000fe20000410000 */
[----:B------:R2:W-:Y:S01]  /*115b0*/  MUFU.EX2 R195, R2 ;  /* 0x0000000200c37308 */ /* 0x0005e20000000800 */
[C---:B------:R-:W-:Y:S02]  /*115c0*/  FMUL.FTZ R43, R0.reuse, R43 ;  /* 0x0000002b002b7220 */ /* 0x040fe40000410000 */
[C---:B------:R-:W-:Y:S01]  /*115d0*/  HMMA.16816.F32.BF16 R16, R176.reuse, R22, R16 ;  /* 0x00000016b010723c */ /* 0x040fe20000041810 */
[C---:B------:R-:W-:Y:S03]  /*115e0*/  FMUL.FTZ R28, R3.reuse, R168 ;  /* 0x000000a8031c7220 */ /* 0x040fe60000410000 */
[----:B------:R-:W-:Y:S02]  /*115f0*/  FMUL.FTZ R29, R3, R169 ;  /* 0x000000a9031d7220 */ /* 0x000fe40000410000 */
[----:B------:R-:W-:Y:S02]  /*11600*/  FMUL.FTZ R30, R0, R170 ;  /* 0x000000aa001e7220 */ /* 0x000fe40000410000 */
[C---:B------:R-:W-:Y:S04]  /*11610*/  FMUL.FTZ R22, R132.reuse, R162 ;  /* 0x000000a284167220 */ /* 0x040fe80000410000 */
[----:B------:R-:W-:Y:S02]  /*11620*/  FMUL.FTZ R23, R132, R163 ;  /* 0x000000a384177220 */ /* 0x000fe40000410000 */
[C---:B------:R-:W-:Y:S02]  /*11630*/  FMUL.FTZ R46, R0.reuse, R46 ;  /* 0x0000002e002e7220 */ /* 0x040fe40000410000 */
[C---:B------:R-:W-:Y:S02]  /*11640*/  FMUL.FTZ R47, R0.reuse, R47 ;  /* 0x0000002f002f7220 */ /* 0x040fe40000410000 */
[C---:B------:R-:W-:Y:S01]  /*11650*/  FMUL.FTZ R58, R0.reuse, R58 ;  /* 0x0000003a003a7220 */ /* 0x040fe20000410000 */
[-C--:B------:R-:W-:Y:S01]  /*11660*/  HMMA.16816.F32.BF16 R20, R176, R184.reuse, R20 ;  /* 0x000000b8b014723c */ /* 0x080fe20000041814 */
[----:B------:R-:W-:Y:S02]  /*11670*/  FMUL.FTZ R59, R0, R59 ;  /* 0x0000003b003b7220 */ /* 0x000fe40000410000 */
[--C-:B--2---:R-:W-:Y:S02]  /*11680*/  FFMA.FTZ R2, R192, c[0x0][0x23c], -R142.reuse ;  /* 0x00008f00c0027a23 */ /* 0x104fe4000001088e */
[C---:B------:R-:W-:Y:S02]  /*11690*/  FMUL.FTZ R62, R0.reuse, R62 ;  /* 0x0000003e003e7220 */ /* 0x040fe40000410000 */
[----:B------:R2:W4:Y:S01]  /*116a0*/  MUFU.EX2 R194, R2 ;  /* 0x0000000200c27308 */ /* 0x0005220000000800 */
[C---:B------:R-:W-:Y:S01]  /*116b0*/  HMMA.16816.F32.BF16 R24, R180.reuse, R184, R24 ;  /* 0x000000b8b418723c */ /* 0x040fe20000041818 */
[C---:B------:R-:W-:Y:S03]  /*116c0*/  FMUL.FTZ R31, R0.reuse, R171 ;  /* 0x000000ab001f7220 */ /* 0x040fe60000410000 */
[----:B------:R-:W-:Y:S02]  /*116d0*/  FMUL.FTZ R63, R0, R63 ;  /* 0x0000003f003f7220 */ /* 0x000fe40000410000 */
[C---:B------:R-:W-:Y:S02]  /*116e0*/  FMUL.FTZ R68, R133.reuse, R68 ;  /* 0x0000004485447220 */ /* 0x040fe40000410000 */
[-C--:B------:R-:W-:Y:S01]  /*116f0*/  HMMA.16816.F32.BF16 R28, R180, R186.reuse, R28 ;  /* 0x000000bab41c723c */ /* 0x080fe2000004181c */
[----:B------:R-:W-:Y:S03]  /*11700*/  FMUL.FTZ R69, R133, R69 ;  /* 0x0000004585457220 */ /* 0x000fe60000410000 */
[C---:B------:R-:W-:Y:S02]  /*11710*/  FMUL.FTZ R70, R132.reuse, R70 ;  /* 0x0000004684467220 */ /* 0x040fe40000410000 */
[----:B------:R-:W-:Y:S02]  /*11720*/  FMUL.FTZ R71, R132, R71 ;  /* 0x0000004784477220 */ /* 0x000fe40000410000 */
[C---:B------:R-:W-:Y:S01]  /*11730*/  HMMA.16816.F32.BF16 R32, R176.reuse, R186, R32 ;  /* 0x000000bab020723c */ /* 0x040fe20000041820 */
[C---:B------:R-:W-:Y:S03]  /*11740*/  FMUL.FTZ R72, R3.reuse, R72 ;  /* 0x0000004803487220 */ /* 0x040fe60000410000 */
[----:B------:R-:W-:Y:S02]  /*11750*/  FMUL.FTZ R73, R3, R73 ;  /* 0x0000004903497220 */ /* 0x000fe40000410000 */
[C---:B------:R-:W-:Y:S02]  /*11760*/  FMUL.FTZ R74, R0.reuse, R74 ;  /* 0x0000004a004a7220 */ /* 0x040fe40000410000 */
[-C--:B-1----:R-:W-:Y:S01]  /*11770*/  HMMA.16816.F32.BF16 R36, R176, R144.reuse, R36 ;  /* 0x00000090b024723c */ /* 0x082fe20000041824 */
[----:B--2---:R-:W-:Y:S03]  /*11780*/  FFMA.FTZ R2, R193, c[0x0][0x23c], -R141 ;  /* 0x00008f00c1027a23 */ /* 0x004fe6000001088d */
[C---:B------:R-:W-:Y:S01]  /*11790*/  FMUL.FTZ R75, R0.reuse, R75 ;  /* 0x0000004b004b7220 */ /* 0x040fe20000410000 */
[----:B------:R1:W-:Y:S01]  /*117a0*/  MUFU.EX2 R193, R2 ;  /* 0x0000000200c17308 */ /* 0x0003e20000000800 */
[C---:B------:R-:W-:Y:S02]  /*117b0*/  FMUL.FTZ R76, R3.reuse, R76 ;  /* 0x0000004c034c7220 */ /* 0x040fe40000410000 */
[C---:B------:R-:W-:Y:S01]  /*117c0*/  HMMA.16816.F32.BF16 R40, R180.reuse, R144, R40 ;  /* 0x00000090b428723c */ /* 0x040fe20000041828 */
[----:B------:R-:W-:Y:S03]  /*117d0*/  FMUL.FTZ R77, R3, R77 ;  /* 0x0000004d034d7220 */ /* 0x000fe60000410000 */
[C---:B------:R-:W-:Y:S02]  /*117e0*/  FMUL.FTZ R78, R0.reuse, R78 ;  /* 0x0000004e004e7220 */ /* 0x040fe40000410000 */
[----:B------:R-:W-:Y:S02]  /*117f0*/  FMUL.FTZ R79, R0, R79 ;  /* 0x0000004f004f7220 */ /* 0x000fe40000410000 */
[-C--:B------:R-:W-:Y:S01]  /*11800*/  HMMA.16816.F32.BF16 R44, R180, R146.reuse, R44 ;  /* 0x00000092b42c723c */ /* 0x080fe2000004182c */
[C---:B------:R-:W-:Y:S03]  /*11810*/  FMUL.FTZ R80, R133.reuse, R80 ;  /* 0x0000005085507220 */ /* 0x040fe60000410000 */
[C---:B------:R-:W-:Y:S02]  /*11820*/  FMUL.FTZ R81, R133.reuse, R81 ;  /* 0x0000005185517220 */ /* 0x040fe40000410000 */
[C---:B------:R-:W-:Y:S02]  /*11830*/  FMUL.FTZ R82, R132.reuse, R82 ;  /* 0x0000005284527220 */ /* 0x040fe40000410000 */
[C---:B------:R-:W-:Y:S01]  /*11840*/  HMMA.16816.F32.BF16 R48, R176.reuse, R146, R48 ;  /* 0x00000092b030723c */ /* 0x040fe20000041830 */
[----:B------:R-:W2:Y:S03]  /*11850*/  LDSM.16.MT88.4 R144, [R209+0xb000] ;  /* 0x00b00000d190783b */ /* 0x000ea60000004200 */
[----:B------:R-:W-:Y:S02]  /*11860*/  FMUL.FTZ R83, R132, R83 ;  /* 0x0000005384537220 */ /* 0x000fe40000410000 */
[--C-:B-1----:R-:W-:Y:S02]  /*11870*/  FFMA.FTZ R2, R200, c[0x0][0x23c], -R142.reuse ;  /* 0x00008f00c8027a23 */ /* 0x102fe4000001088e */
[-C--:B---3--:R-:W-:Y:S01]  /*11880*/  HMMA.16816.F32.BF16 R52, R176, R148.reuse, R52 ;  /* 0x00000094b034723c */ /* 0x088fe20000041834 */
[C---:B------:R-:W-:Y:S01]  /*11890*/  FMUL.FTZ R84, R133.reuse, R84 ;  /* 0x0000005485547220 */ /* 0x040fe20000410000 */
[----:B------:R1:W-:Y:S02]  /*118a0*/  MUFU.EX2 R191, R2 ;  /* 0x0000000200bf7308 */ /* 0x0003e40000000800 */
[----:B------:R-:W-:Y:S02]  /*118b0*/  FMUL.FTZ R85, R133, R85 ;  /* 0x0000005585557220 */ /* 0x000fe40000410000 */
[C---:B------:R-:W-:Y:S02]  /*118c0*/  FMUL.FTZ R86, R132.reuse, R86 ;  /* 0x0000005684567220 */ /* 0x040fe40000410000 */
[C---:B------:R-:W-:Y:S01]  /*118d0*/  HMMA.16816.F32.BF16 R56, R180.reuse, R148, R56 ;  /* 0x00000094b438723c */ /* 0x040fe20000041838 */
[----:B------:R-:W-:Y:S03]  /*118e0*/  FMUL.FTZ R87, R132, R87 ;  /* 0x0000005784577220 */ /* 0x000fe60000410000 */
[C---:B------:R-:W-:Y:S02]  /*118f0*/  FMUL.FTZ R88, R3.reuse, R88 ;  /* 0x0000005803587220 */ /* 0x040fe40000410000 */
[C---:B------:R-:W-:Y:S02]  /*11900*/  FMUL.FTZ R89, R3.reuse, R89 ;  /* 0x0000005903597220 */ /* 0x040fe40000410000 */
[-C--:B------:R-:W-:Y:S01]  /*11910*/  HMMA.16816.F32.BF16 R60, R180, R150.reuse, R60 ;  /* 0x00000096b43c723c */ /* 0x080fe2000004183c */
[C---:B------:R-:W-:Y:S03]  /*11920*/  FMUL.FTZ R90, R0.reuse, R90 ;  /* 0x0000005a005a7220 */ /* 0x040fe60000410000 */
[C---:B------:R-:W-:Y:S02]  /*11930*/  FMUL.FTZ R91, R0.reuse, R91 ;  /* 0x0000005b005b7220 */ /* 0x040fe40000410000 */
[----:B------:R-:W-:Y:S02]  /*11940*/  FMUL.FTZ R92, R3, R92 ;  /* 0x0000005c035c7220 */ /* 0x000fe40000410000 */
[C---:B------:R-:W-:Y:S01]  /*11950*/  HMMA.16816.F32.BF16 R64, R176.reuse, R150, R64 ;  /* 0x00000096b040723c */ /* 0x040fe20000041840 */
[----:B------:R-:W3:Y:S03]  /*11960*/  LDSM.16.MT88.4 R148, [R211+0xb000] ;  /* 0x00b00000d394783b */ /* 0x000ee60000004200 */
[--C-:B-1----:R-:W-:Y:S02]  /*11970*/  FFMA.FTZ R2, R199, c[0x0][0x23c], -R143.reuse ;  /* 0x00008f00c7027a23 */ /* 0x102fe4000001088f */
[----:B------:R-:W-:Y:S02]  /*11980*/  FMUL.FTZ R93, R3, R93 ;  /* 0x0000005d035d7220 */ /* 0x000fe40000410000 */
[----:B------:R1:W-:Y:S01]  /*11990*/  MUFU.EX2 R189, R2 ;  /* 0x0000000200bd7308 */ /* 0x0003e20000000800 */
[-C--:B--2---:R-:W-:Y:S03]  /*119a0*/  HMMA.16816.F32.BF16 R68, R176, R144.reuse, R68 ;  /* 0x00000090b044723c */ /* 0x084fe60000041844 */
        /* <DEDUP_REMOVED lines=9> */
[----:B------:R-:W-:Y:S02]  /*11a40*/  FMUL.FTZ R101, R133, R101 ;  /* 0x0000006585657220 */ /* 0x000fe40000410000 */
[----:B------:R-:W-:Y:S02]  /*11a50*/  FMUL.FTZ R102, R132, R102 ;  /* 0x0000006684667220 */ /* 0x000fe40000410000 */
[C---:B------:R-:W-:Y:S01]  /*11a60*/  HMMA.16816.F32.BF16 R80, R176.reuse, R146, R80 ;  /* 0x00000092b050723c */ /* 0x040fe20000041850 */
[--C-:B-1----:R-:W-:Y:S01]  /*11a70*/  FFMA.FTZ R2, R202, c[0x0][0x23c], -R143.reuse ;  /* 0x00008f00ca027a23 */ /* 0x102fe2000001088f */
[----:B------:R-:W1:Y:S02]  /*11a80*/  LDSM.16.MT88.4 R144, [R214+0xb000] ;  /* 0x00b00000d690783b */ /* 0x000e640000004200 */
[----:B------:R-:W-:Y:S01]  /*11a90*/  FMUL.FTZ R103, R132, R103 ;  /* 0x0000006784677220 */ /* 0x000fe20000410000 */
[----:B------:R2:W-:Y:S01]  /*11aa0*/  MUFU.EX2 R187, R2 ;  /* 0x0000000200bb7308 */ /* 0x0005e20000000800 */
[C---:B------:R-:W-:Y:S02]  /*11ab0*/  FMUL.FTZ R104, R3.reuse, R104 ;  /* 0x0000006803687220 */ /* 0x040fe40000410000 */
[-C--:B---3--:R-:W-:Y:S01]  /*11ac0*/  HMMA.16816.F32.BF16 R84, R176, R148.reuse, R84 ;  /* 0x00000094b054723c */ /* 0x088fe20000041854 */
[C---:B------:R-:W-:Y:S03]  /*11ad0*/  FMUL.FTZ R105, R3.reuse, R105 ;  /* 0x0000006903697220 */ /* 0x040fe60000410000 */
[C---:B------:R-:W-:Y:S02]  /*11ae0*/  FMUL.FTZ R106, R0.reuse, R106 ;  /* 0x0000006a006a7220 */ /* 0x040fe40000410000 */
[C---:B------:R-:W-:Y:S02]  /*11af0*/  FMUL.FTZ R107, R0.reuse, R107 ;  /* 0x0000006b006b7220 */ /* 0x040fe40000410000 */
[C---:B------:R-:W-:Y:S01]  /*11b00*/  HMMA.16816.F32.BF16 R88, R180.reuse, R148, R88 ;  /* 0x00000094b458723c */ /* 0x040fe20000041858 */
[C---:B------:R-:W-:Y:S03]  /*11b10*/  FMUL.FTZ R108, R3.reuse, R108 ;  /* 0x0000006c036c7220 */ /* 0x040fe60000410000 */
[----:B------:R-:W-:Y:S02]  /*11b20*/  FMUL.FTZ R109, R3, R109 ;  /* 0x0000006d036d7220 */ /* 0x000fe40000410000 */
[C---:B------:R-:W-:Y:S02]  /*11b30*/  FMUL.FTZ R110, R0.reuse, R110 ;  /* 0x0000006e006e7220 */ /* 0x040fe40000410000 */
[-C--:B------:R-:W-:Y:S01]  /*11b40*/  HMMA.16816.F32.BF16 R92, R180, R150.reuse, R92 ;  /* 0x00000096b45c723c */ /* 0x080fe2000004185c */
[----:B------:R-:W-:Y:S03]  /*11b50*/  FMUL.FTZ R111, R0, R111 ;  /* 0x0000006f006f7220 */ /* 0x000fe60000410000 */
[C---:B------:R-:W-:Y:S02]  /*11b60*/  FMUL.FTZ R112, R133.reuse, R112 ;  /* 0x0000007085707220 */ /* 0x040fe40000410000 */
[----:B--2---:R-:W-:Y:S02]  /*11b70*/  FFMA.FTZ R2, R204, c[0x0][0x23c], -R143 ;  /* 0x00008f00cc027a23 */ /* 0x004fe4000001088f */
[C---:B------:R-:W-:Y:S01]  /*11b80*/  HMMA.16816.F32.BF16 R96, R176.reuse, R150, R96 ;  /* 0x00000096b060723c */ /* 0x040fe20000041860 */
[----:B------:R-:W2:Y:S01]  /*11b90*/  LDSM.16.MT88.4 R148, [R213+0xb000] ;  /* 0x00b00000d594783b */ /* 0x000ea20000004200 */
[----:B------:R3:W-:Y:S02]  /*11ba0*/  MUFU.EX2 R186, R2 ;  /* 0x0000000200ba7308 */ /* 0x0007e40000000800 */
[C---:B------:R-:W-:Y:S02]  /*11bb0*/  FMUL.FTZ R113, R133.reuse, R113 ;  /* 0x0000007185717220 */ /* 0x040fe40000410000 */
[C---:B------:R-:W-:Y:S02]  /*11bc0*/  FMUL.FTZ R114, R132.reuse, R114 ;  /* 0x0000007284727220 */ /* 0x040fe40000410000 */
[C---:B------:R-:W-:Y:S01]  /*11bd0*/  FMUL.FTZ R115, R132.reuse, R115 ;  /* 0x0000007384737220 */ /* 0x040fe20000410000 */
[-C--:B-1----:R-:W-:Y:S03]  /*11be0*/  HMMA.16816.F32.BF16 R100, R176, R144.reuse, R100 ;  /* 0x00000090b064723c */ /* 0x082fe60000041864 */
[C---:B------:R-:W-:Y:S02]  /*11bf0*/  FMUL.FTZ R116, R133.reuse, R116 ;  /* 0x0000007485747220 */ /* 0x040fe40000410000 */
[----:B------:R-:W-:Y:S02]  /*11c00*/  FMUL.FTZ R117, R133, R117 ;  /* 0x0000007585757220 */ /* 0x000fe40000410000 */
[C---:B------:R-:W-:Y:S01]  /*11c10*/  FMUL.FTZ R118, R132.reuse, R118 ;  /* 0x0000007684767220 */ /* 0x040fe20000410000 */
[C---:B------:R-:W-:Y:S01]  /*11c20*/  HMMA.16816.F32.BF16 R104, R180.reuse, R144, R104 ;  /* 0x00000090b468723c */ /* 0x040fe20000041868 */
[----:B------:R-:W-:Y:S03]  /*11c30*/  FMUL.FTZ R119, R132, R119 ;  /* 0x0000007784777220 */ /* 0x000fe60000410000 */
[----:B------:R-:W-:Y:S02]  /*11c40*/  FFMA.FTZ R141, R198, c[0x0][0x23c], -R141 ;  /* 0x00008f00c68d7a23 */ /* 0x000fe4000001088d */
[----:B------:R-:W-:Y:S02]  /*11c50*/  FFMA.FTZ R142, R201, c[0x0][0x23c], -R142 ;  /* 0x00008f00c98e7a23 */ /* 0x000fe4000001088e */
[-C--:B------:R-:W-:Y:S01]  /*11c60*/  HMMA.16816.F32.BF16 R108, R180, R146.reuse, R108 ;  /* 0x00000092b46c723c */ /* 0x080fe2000004186c */
[--C-:B---3--:R-:W-:Y:S01]  /*11c70*/  FFMA.FTZ R2, R205, c[0x0][0x23c], -R188.reuse ;  /* 0x00008f00cd027a23 */ /* 0x108fe200000108bc */
[----:B------:R4:W1:Y:S02]  /*11c80*/  MUFU.EX2 R192, R141 ;  /* 0x0000008d00c07308 */ /* 0x0008640000000800 */
[----:B------:R-:W-:Y:S02]  /*11c90*/  FFMA.FTZ R143, R203, c[0x0][0x23c], -R143 ;  /* 0x00008f00cb8f7a23 */ /* 0x000fe4000001088f */
[C---:B------:R-:W-:Y:S02]  /*11ca0*/  FMUL.FTZ R120, R3.reuse, R120 ;  /* 0x0000007803787220 */ /* 0x040fe40000410000 */
[C---:B------:R-:W-:Y:S01]  /*11cb0*/  HMMA.16816.F32.BF16 R112, R176.reuse, R146, R112 ;  /* 0x00000092b070723c */ /* 0x040fe20000041870 */
[C---:B------:R-:W-:Y:S03]  /*11cc0*/  FMUL.FTZ R121, R3.reuse, R121 ;  /* 0x0000007903797220 */ /* 0x040fe60000410000 */
[----:B------:R3:W-:Y:S01]  /*11cd0*/  MUFU.EX2 R184, R2 ;  /* 0x0000000200b87308 */ /* 0x0007e20000000800 */
[C---:B------:R-:W-:Y:S02]  /*11ce0*/  FMUL.FTZ R122, R0.reuse, R122 ;  /* 0x0000007a007a7220 */ /* 0x040fe40000410000 */
[C---:B------:R-:W-:Y:S01]  /*11cf0*/  FMUL.FTZ R123, R0.reuse, R123 ;  /* 0x0000007b007b7220 */ /* 0x040fe20000410000 */
[-C--:B--2---:R-:W-:Y:S01]  /*11d00*/  HMMA.16816.F32.BF16 R116, R176, R148.reuse, R116 ;  /* 0x00000094b074723c */ /* 0x084fe20000041874 */
[C---:B------:R-:W-:Y:S03]  /*11d10*/  FMUL.FTZ R124, R3.reuse, R124 ;  /* 0x0000007c037c7220 */ /* 0x040fe60000410000 */
[----:B------:R-:W-:Y:S02]  /*11d20*/  FMUL.FTZ R125, R3, R125 ;  /* 0x0000007d037d7220 */ /* 0x000fe40000410000 */
[----:B------:R1:W2:Y:S01]  /*11d30*/  MUFU.EX2 R190, R142 ;  /* 0x0000008e00be7308 */ /* 0x0002a20000000800 */
[C---:B------:R-:W-:Y:S01]  /*11d40*/  FMUL.FTZ R126, R0.reuse, R126 ;  /* 0x0000007e007e7220 */ /* 0x040fe20000410000 */
[C---:B------:R-:W-:Y:S01]  /*11d50*/  HMMA.16816.F32.BF16 R120, R180.reuse, R148, R120 ;  /* 0x00000094b478723c */ /* 0x040fe20000041878 */
[----:B------:R-:W-:Y:S03]  /*11d60*/  FMUL.FTZ R127, R0, R127 ;  /* 0x0000007f007f7220 */ /* 0x000fe60000410000 */
[----:B----4-:R-:W-:Y:S01]  /*11d70*/  F2FP.BF16.PACK_AB R141, R194, R195 ;  /* 0x000000c3c28d723e */ /* 0x010fe200000010ff */
[C---:B------:R-:W-:Y:S02]  /*11d80*/  FMUL.FTZ R128, R133.reuse, R128 ;  /* 0x0000008085807220 */ /* 0x040fe40000410000 */
[----:B------:R-:W-:Y:S01]  /*11d90*/  FMUL.FTZ R129, R133, R129 ;  /* 0x0000008185817220 */ /* 0x000fe20000410000 */
[-C--:B------:R-:W-:Y:S01]  /*11da0*/  HMMA.16816.F32.BF16 R124, R180, R150.reuse, R124 ;  /* 0x00000096b47c723c */ /* 0x080fe2000004187c */
[----:B------:R2:W4:Y:S03]  /*11db0*/  MUFU.EX2 R185, R143 ;  /* 0x0000008f00b97308 */ /* 0x0005260000000800 */
[----:B---3--:R-:W-:Y:S02]  /*11dc0*/  FFMA.FTZ R2, R206, c[0x0][0x23c], -R188 ;  /* 0x00008f00ce027a23 */ /* 0x008fe400000108bc */
[C---:B------:R-:W-:Y:S02]  /*11dd0*/  FMUL.FTZ R130, R132.reuse, R130 ;  /* 0x0000008284827220 */ /* 0x040fe40000410000 */
[C---:B------:R-:W-:Y:S03]  /*11de0*/  FMUL.FTZ R131, R132.reuse, R131 ;  /* 0x0000008384837220 */ /* 0x040fe60000410000 */
[----:B------:R3:W5:Y:S01]  /*11df0*/  MUFU.EX2 R139, R2 ;  /* 0x00000002008b7308 */ /* 0x0007620000000800 */
[----:B------:R-:W-:Y:S01]  /*11e00*/  FFMA.FTZ R132, R132, R250, R242 ;  /* 0x000000fa84847223 */ /* 0x000fe200000100f2 */
[----:B-1----:R-:W-:Y:S02]  /*11e10*/  F2FP.BF16.PACK_AB R142, R192, R193 ;  /* 0x000000c1c08e723e */ /* 0x002fe400000010ff */
[----:B------:R-:W-:Y:S01]  /*11e20*/  HMMA.16816.F32.BF16 R128, R176, R150, R128 ;  /* 0x00000096b080723c */ /* 0x000fe20000041880 */
[----:B------:R-:W-:Y:S02]  /*11e30*/  FFMA.FTZ R3, R3, R249, R236 ;  /* 0x000000f903037223 */ /* 0x000fe400000100ec */
[----:B------:R-:W-:Y:S04]  /*11e40*/  FFMA.FTZ R0, R0, R248, R232 ;  /* 0x000000f800007223 */ /* 0x000fe800000100e8 */
[----:B------:R-:W-:Y:S02]  /*11e50*/  F2FP.BF16.PACK_AB R176, R187, R189 ;  /* 0x000000bdbbb0723e */ /* 0x000fe400000010ff */
[----:B--2---:R-:W-:Y:S03]  /*11e60*/  F2FP.BF16.PACK_AB R143, R190, R191 ;  /* 0x000000bfbe8f723e */ /* 0x004fe600000010ff */
[----:B----4-:R-:W-:Y:S01]  /*11e70*/  F2FP.BF16.PACK_AB R178, R185, R186 ;  /* 0x000000bab9b2723e */ /* 0x010fe200000010ff */
[--C-:B---3--:R-:W-:Y:S01]  /*11e80*/  FFMA.FTZ R2, R207, c[0x0][0x23c], -R188.reuse ;  /* 0x00008f00cf027a23 */ /* 0x108fe200000108bc */
[----:B-----5:R-:W-:Y:S01]  /*11e90*/  F2FP.BF16.PACK_AB R177, R139, R184 ;  /* 0x000000b88bb1723e */ /* 0x020fe200000010ff */
[----:B------:R-:W-:Y:S01]  /*11ea0*/  FFMA.FTZ R188, R140, c[0x0][0x23c], -R188 ;  /* 0x00008f008cbc7a23 */ /* 0x000fe200000108bc */
[----:B------:R-:W-:Y:S01]  /*11eb0*/  F2FP.BF16.PACK_AB R140, R196, R197 ;  /* 0x000000c5c48c723e */ /* 0x000fe200000010ff */
[----:B------:R1:W-:Y:S06]  /*11ec0*/  MUFU.EX2 R138, R2 ;  /* 0x00000002008a7308 */ /* 0x0003ec0000000800 */
[-C--:B------:R-:W-:Y:S01]  /*11ed0*/  HMMA.16816.F32.BF16 R144, R140, R156.reuse, R4 ;  /* 0x0000009c8c90723c */ /* 0x080fe20000041804 */
[----:B------:R-:W2:Y:S03]  /*11ee0*/  LDSM.16.MT88.4 R4, [R214+0xa800] ;  /* 0x00a80000d604783b */ /* 0x000ea60000004200 */
[----:B------:R-:W3:Y:S01]  /*11ef0*/  MUFU.EX2 R188, R188 ;  /* 0x000000bc00bc7308 */ /* 0x000ee20000000800 */
[----:B-1----:R-:W-:Y:S01]  /*11f00*/  FADD.FTZ R2, R243, R132 ;  /* 0x00000084f3027221 */ /* 0x002fe20000010000 */
[----:B------:R-:W-:Y:S03]  /*11f10*/  MOV R132, R135 ;  /* 0x0000008700847202 */ /* 0x000fe60000000f00 */
[----:B------:R-:W-:Y:S04]  /*11f20*/  FADD.FTZ R2, R240, R2 ;  /* 0x00000002f0027221 */ /* 0x000fe80000010000 */
[----:B------:R-:W-:Y:S01]  /*11f30*/  FADD.FTZ R2, R241, R2 ;  /* 0x00000002f1027221 */ /* 0x000fe20000010000 */
[----:B---3--:R-:W-:Y:S03]  /*11f40*/  F2FP.BF16.PACK_AB R179, R188, R138 ;  /* 0x0000008abcb3723e */ /* 0x008fe600000010ff */
[----:B------:R-:W-:Y:S04]  /*11f50*/  FADD.FTZ R2, R195, R2 ;  /* 0x00000002c3027221 */ /* 0x000fe80000010000 */
[C---:B------:R-:W-:Y:S01]  /*11f60*/  HMMA.16816.F32.BF16 R148, R176.reuse, R156, R8 ;  /* 0x0000009cb094723c */ /* 0x040fe20000041808 */
[----:B------:R-:W1:Y:S07]  /*11f70*/  LDSM.16.MT88.4 R8, [R213+0xa800] ;  /* 0x00a80000d508783b */ /* 0x000e6e0000004200 */
[-C--:B------:R-:W-:Y:S01]  /*11f80*/  HMMA.16816.F32.BF16 R152, R176, R158.reuse, R12 ;  /* 0x0000009eb098723c */ /* 0x080fe2000004180c */
[----:B------:R-:W3:Y:S07]  /*11f90*/  LDSM.16.MT88.4 R12, [R209+0xb800] ;  /* 0x00b80000d10c783b */ /* 0x000eee0000004200 */
[C---:B------:R-:W-:Y:S01]  /*11fa0*/  HMMA.16816.F32.BF16 R156, R140.reuse, R158, R16 ;  /* 0x0000009e8c9c723c */ /* 0x040fe20000041810 */
[----:B------:R-:W4:Y:S07]  /*11fb0*/  LDSM.16.MT88.4 R16, [R211+0xb800] ;  /* 0x00b80000d310783b */ /* 0x000f2e0000004200 */
[-C--:B------:R-:W-:Y:S01]  /*11fc0*/  HMMA.16816.F32.BF16 R160, R140, R172.reuse, R20 ;  /* 0x000000ac8ca0723c */ /* 0x080fe20000041814 */
[----:B------:R-:W5:Y:S07]  /*11fd0*/  LDSM.16.MT88.4 R20, [R214+0xb800] ;  /* 0x00b80000d614783b */ /* 0x000f6e0000004200 */
[C---:B------:R-:W-:Y:S01]  /*11fe0*/  HMMA.16816.F32.BF16 R164, R176.reuse, R172, R24 ;  /* 0x000000acb0a4723c */ /* 0x040fe20000041818 */
[----:B------:R-:W1:Y:S07]  /*11ff0*/  LDSM.16.MT88.4 R24, [R213+0xb800] ;  /* 0x00b80000d518783b */ /* 0x000e6e0000004200 */
        /* <DEDUP_REMOVED lines=14> */
[----:B------:R-:W-:Y:S03]  /*120e0*/  FFMA.FTZ R6, R133, R251, R247 ;  /* 0x000000fb85067223 */ /* 0x000fe600000100f7 */
[----:B------:R-:W-:Y:S02]  /*120f0*/  FADD.FTZ R0, R184, R0 ;  /* 0x00000000b8007221 */ /* 0x000fe40000010000 */
[----:B------:R-:W-:Y:S02]  /*12100*/  FADD.FTZ R6, R246, R6 ;  /* 0x00000006f6067221 */ /* 0x000fe40000010000 */
[C---:B------:R-:W-:Y:S01]  /*12110*/  HMMA.16816.F32.BF16 R56, R176.reuse, R8, R56 ;  /* 0x00000008b038723c */ /* 0x040fe20000041838 */
[----:B------:R-:W-:Y:S03]  /*12120*/  FADD.FTZ R0, R139, R0 ;  /* 0x000000008b007221 */ /* 0x000fe60000010000 */
[----:B------:R-:W-:Y:S01]  /*12130*/  MOV R139, R137 ;  /* 0x00000089008b7202 */ /* 0x000fe20000000f00 */
[----:B------:R-:W-:Y:S02]  /*12140*/  FADD.FTZ R3, R244, R6 ;  /* 0x00000006f4037221 */ /* 0x000fe40000010000 */
[----:B------:R-:W-:Y:S01]  /*12150*/  FADD.FTZ R0, R138, R0 ;  /* 0x000000008a007221 */ /* 0x000fe20000010000 */
[-C--:B------:R-:W-:Y:S01]  /*12160*/  HMMA.16816.F32.BF16 R60, R176, R10.reuse, R60 ;  /* 0x0000000ab03c723c */ /* 0x080fe2000004183c */
[----:B------:R-:W-:Y:S03]  /*12170*/  FADD.FTZ R3, R245, R3 ;  /* 0x00000003f5037221 */ /* 0x000fe60000010000 */
[----:B------:R-:W-:Y:S01]  /*12180*/  FADD.FTZ R248, R188, R0 ;  /* 0x00000000bcf87221 */ /* 0x000fe20000010000 */
[----:B------:R-:W-:Y:S01]  /*12190*/  MOV R138, R134 ;  /* 0x00000086008a7202 */ /* 0x000fe20000000f00 */
[----:B------:R-:W-:Y:S02]  /*121a0*/  FADD.FTZ R3, R197, R3 ;  /* 0x00000003c5037221 */ /* 0x000fe40000010000 */
[C---:B------:R-:W-:Y:S04]  /*121b0*/  HMMA.16816.F32.BF16 R64, R140.reuse, R10, R64 ;  /* 0x0000000a8c40723c */ /* 0x040fe80000041840 */
        /* <DEDUP_REMOVED lines=9> */
[----:B------:R-:W-:Y:S01]  /*12250*/  FADD.FTZ R250, R190, R3 ;  /* 0x00000003befa7221 */ /* 0x000fe20000010000 */
[----:B------:R-:W-:Y:S01]  /*12260*/  MOV R3, R136 ;  /* 0x0000008800037202 */ /* 0x000fe20000000f00 */
[-C--:B------:R-:W-:Y:S01]  /*12270*/  HMMA.16816.F32.BF16 R76, R176, R14.reuse, R76 ;  /* 0x0000000eb04c723c */ /* 0x080fe2000004184c */
[----:B------:R-:W-:Y:S07]  /*12280*/  FADD.FTZ R249, R185, R2 ;  /* 0x00000002b9f97221 */ /* 0x000fee0000010000 */
[C---:B------:R-:W-:Y:S08]  /*12290*/  HMMA.16816.F32.BF16 R80, R140.reuse, R14, R80 ;  /* 0x0000000e8c50723c */ /* 0x040ff00000041850 */
[-C--:B----4-:R-:W-:Y:S08]  /*122a0*/  HMMA.16816.F32.BF16 R84, R140, R16.reuse, R84 ;  /* 0x000000108c54723c */ /* 0x090ff00000041854 */
[C---:B------:R-:W-:Y:S08]  /*122b0*/  HMMA.16816.F32.BF16 R88, R176.reuse, R16, R88 ;  /* 0x00000010b058723c */ /* 0x040ff00000041858 */
[-C--:B------:R-:W-:Y:S08]  /*122c0*/  HMMA.16816.F32.BF16 R92, R176, R18.reuse, R92 ;  /* 0x00000012b05c723c */ /* 0x080ff0000004185c */
[C---:B------:R-:W-:Y:S08]  /*122d0*/  HMMA.16816.F32.BF16 R96, R140.reuse, R18, R96 ;  /* 0x000000128c60723c */ /* 0x040ff00000041860 */
[-C--:B-----5:R-:W-:Y:S08]  /*122e0*/  HMMA.16816.F32.BF16 R100, R140, R20.reuse, R100 ;  /* 0x000000148c64723c */ /* 0x0a0ff00000041864 */
        /* <DEDUP_REMOVED lines=8> */
.L_x_1054:
[----:B------:R-:W1:Y:S01]  /*12370*/  SHFL.BFLY PT, R0, R251, 0x2, 0x1f ;  /* 0x0c401f00fb007f89 */ /* 0x000e6200000e0000 */
[----:B------:R-:W2:Y:S01]  /*12380*/  S2UR UR6, SR_CTAID.Y ;  /* 0x00000000000679c3 */ /* 0x000ea20000002600 */
[----:B------:R-:W-:Y:S01]  /*12390*/  UISETP.NE.AND UP4, UPT, UR11, -0x1, UPT ;  /* 0xffffffff0b00788c */ /* 0x000fe2000bf85270 */
[----:B------:R-:W-:Y:S01]  /*123a0*/  BSSY B0, `(.L_x_1058) ;  /* 0x00001b1000007945 */ /* 0x000fe20003800000 */
[----:B------:R-:W3:Y:S01]  /*123b0*/  SHFL.BFLY PT, R3, R250, 0x2, 0x1f ;  /* 0x0c401f00fa037f89 */ /* 0x000ee200000e0000 */
[----:B------:R-:W-:-:S02]  /*123c0*/  ULDC.64 UR4, c[0x0][0x1e8] ;  /* 0x00007a0000047ab9 */ /* 0x000fc40000000a00 */
[----:B------:R-:W-:Y:S01]  /*123d0*/  ULDC.U8 UR9, c[0x0][0x329] ;  /* 0x0000ca4000097ab9 */ /* 0x000fe20000000000 */
[----:B------:R-:W4:Y:S01]  /*123e0*/  SHFL.BFLY PT, R2, R249, 0x2, 0x1f ;  /* 0x0c401f00f9027f89 */ /* 0x000f2200000e0000 */
[----:B------:R-:W-:Y:S01]  /*123f0*/  UISETP.NE.AND UP1, UPT, UR9, URZ, UPT ;  /* 0x0000003f0900728c */ /* 0x000fe2000bf25270 */
[----:B------:R-:W5:Y:S01]  /*12400*/  S2UR UR10, SR_CTAID.Z ;  /* 0x00000000000a79c3 */ /* 0x000f620000002700 */
[----:B------:R-:W-:Y:S01]  /*12410*/  ULDC UR8, c[0x0][0x214] ;  /* 0x0000850000087ab9 */ /* 0x000fe20000000800 */
[----:B------:R-:W5:Y:S01]  /*12420*/  SHFL.BFLY PT, R4, R248, 0x2, 0x1f ;  /* 0x0c401f00f8047f89 */ /* 0x000f6200000e0000 */
[----:B------:R-:W-:Y:S02]  /*12430*/  @UP4 UIMAD.WIDE.U32 UR14, UR11, UR4, URZ ;  /* 0x000000040b0e42a5 */ /* 0x000fe4000f8e003f */
[----:B------:R-:W-:Y:S01]  /*12440*/  UMOV UR22, URZ ;  /* 0x0000003f00167c82 */ /* 0x000fe20008000000 */
[----:B------:R-:W5:Y:S01]  /*12450*/  S2R R141, SR_TID.X ;  /* 0x00000000008d7919 */ /* 0x000f620000002100 */
[----:B------:R-:W-:-:S02]  /*12460*/  @UP4 UIMAD UR7, UR11, UR5, UR15 ;  /* 0x000000050b0742a4 */ /* 0x000fc4000f8e020f */
[----:B------:R-:W-:Y:S02]  /*12470*/  UMOV UR23, URZ ;  /* 0x0000003f00177c82 */ /* 0x000fe40008000000 */
[----:B------:R-:W-:Y:S02]  /*12480*/  ULDC.64 UR4, c[0x0][0x1e0] ;  /* 0x0000780000047ab9 */ /* 0x000fe40000000a00 */
[----:B------:R-:W-:Y:S01]  /*12490*/  @UP1 ULDC UR15, c[0x0][0x210] ;  /* 0x00008400000f1ab9 */ /* 0x000fe20000000800 */
[----:B-1----:R-:W-:Y:S01]  /*124a0*/  FADD.FTZ R251, R0, R251 ;  /* 0x000000fb00fb7221 */ /* 0x002fe20000010000 */
[----:B--2---:R-:W-:Y:S02]  /*124b0*/  @!UP4 USHF.R.S32.HI UR13, URZ, 0x1f, UR6 ;  /* 0x0000001f3f0dc899 */ /* 0x004fe40008011406 */
[----:B------:R-:W-:Y:S01]  /*124c0*/  @!UP4 UIMAD.WIDE.U32 UR20, UR6, UR4, URZ ;  /* 0x000000040614c2a5 */ /* 0x000fe2000f8e003f */
[----:B---3--:R-:W-:Y:S01]  /*124d0*/  FADD.FTZ R250, R3, R250 ;  /* 0x000000fa03fa7221 */ /* 0x008fe20000010000 */
[----:B------:R-:W1:Y:S01]  /*124e0*/  SHFL.BFLY PT, R0, R251, 0x1, 0x1f ;  /* 0x0c201f00fb007f89 */ /* 0x000e6200000e0000 */
[----:B------:R-:W-:Y:S01]  /*124f0*/  @!UP4 UIMAD UR13, UR13, UR4, URZ ;  /* 0x000000040d0dc2a4 */ /* 0x000fe2000f8e023f */
[----:B----4-:R-:W-:-:S02]  /*12500*/  FADD.FTZ R249, R2, R249 ;  /* 0x000000f902f97221 */ /* 0x010fc40000010000 */
[----:B------:R-:W2:Y:S01]  /*12510*/  SHFL.BFLY PT, R3, R250, 0x1, 0x1f ;  /* 0x0c201f00fa037f89 */ /* 0x000ea200000e0000 */
[----:B------:R-:W-:Y:S01]  /*12520*/  ULDC.U8 UR4, c[0x0][0x328] ;  /* 0x0000ca0000047ab9 */ /* 0x000fe20000000000 */
[----:B-----5:R-:W-:Y:S01]  /*12530*/  FADD.FTZ R248, R4, R248 ;  /* 0x000000f804f87221 */ /* 0x020fe20000010000 */
[----:B------:R-:W-:Y:S01]  /*12540*/  UISETP.NE.AND UP3, UPT, UR4, URZ, UPT ;  /* 0x0000003f0400728c */ /* 0x000fe2000bf65270 */
[----:B------:R-:W3:Y:S01]  /*12550*/  SHFL.BFLY PT, R4, R249, 0x1, 0x1f ;  /* 0x0c201f00f9047f89 */ /* 0x000ee200000e0000 */
[----:B------:R-:W-:Y:S02]  /*12560*/  @!UP4 UIMAD UR13, UR6, UR5, UR13 ;  /* 0x00000005060dc2a4 */ /* 0x000fe4000f8e020d */
[----:B------:R-:W-:Y:S01]  /*12570*/  UISETP.NE.OR UP2, UPT, UR9, URZ, !UP3 ;  /* 0x0000003f0900728c */ /* 0x000fe2000df45670 */
[----:B------:R-:W4:Y:S01]  /*12580*/  SHFL.BFLY PT, R2, R248, 0x1, 0x1f ;  /* 0x0c201f00f8027f89 */ /* 0x000f2200000e0000 */
[----:B------:R-:W5:Y:S01]  /*12590*/  S2UR UR9, SR_CTAID.X ;  /* 0x00000000000979c3 */ /* 0x000f620000002500 */
[----:B------:R-:W-:-:S02]  /*125a0*/  ULDC UR5, c[0x0][0x234] ;  /* 0x00008d0000057ab9 */ /* 0x000fc40000000800 */
[----:B------:R-:W-:Y:S02]  /*125b0*/  @UP1 UIMAD UR15, UR15, UR8, URZ ;  /* 0x000000080f0f12a4 */ /* 0x000fe4000f8e023f */
[----:B------:R-:W-:Y:S02]  /*125c0*/  UISETP.NE.OR UP0, UPT, UR11, -0x1, UP2 ;  /* 0xffffffff0b00788c */ /* 0x000fe40009705670 */
[----:B------:R-:W-:Y:S02]  /*125d0*/  @!UP1 USEL UR15, UR8, UR5, !UP3 ;  /* 0x00000005080f9287 */ /* 0x000fe4000d800000 */
[----:B------:R-:W-:Y:S01]  /*125e0*/  ULDC UR4, c[0x0][0x1c0] ;  /* 0x0000700000047ab9 */ /* 0x000fe20000000800 */
[----:B-1----:R-:W-:Y:S01]  /*125f0*/  FADD.FTZ R251, R251, R0 ;  /* 0x00000000fbfb7221 */ /* 0x002fe20000010000 */
[----:B------:R-:W-:Y:S01]  /*12600*/  MOV R0, 0x3f800000 ;  /* 0x3f80000000007802 */ /* 0x000fe20000000f00 */
[----:B------:R-:W-:Y:S01]  /*12610*/  @UP1 UMOV UR16, 0x1 ;  /* 0x0000000100101882 */ /* 0x000fe20000000000 */
[----:B--2---:R-:W-:-:S02]  /*12620*/  FADD.FTZ R250, R250, R3 ;  /* 0x00000003fafa7221 */ /* 0x004fc40000010000 */
[----:B------:R-:W-:Y:S01]  /*12630*/  FSETP.NE.FTZ.AND P5, PT, R251, RZ, PT ;  /* 0x000000fffb00720b */ /* 0x000fe20003fb5000 */
[----:B------:R-:W-:Y:S01]  /*12640*/  @!UP1 UIMAD UR16, UR15, UR4, URZ ;  /* 0x000000040f1092a4 */ /* 0x000fe2000f8e023f */
[----:B------:R-:W-:Y:S01]  /*12650*/  MOV R3, 0x3f800000 ;  /* 0x3f80000000037802 */ /* 0x000fe20000000f00 */
[----:B------:R-:W-:Y:S01]  /*12660*/  @UP1 ULDC UR17, c[0x0][0x210] ;  /* 0x0000840000111ab9 */ /* 0x000fe20000000800 */
[----:B---3--:R-:W-:Y:S01]  /*12670*/  FADD.FTZ R249, R249, R4 ;  /* 0x00000004f9f97221 */ /* 0x008fe20000010000 */
[----:B------:R-:W-:Y:S01]  /*12680*/  FSETP.NE.FTZ.AND P4, PT, R250, RZ, PT ;  /* 0x000000fffa00720b */ /* 0x000fe20003f95000 */
[----:B------:R-:W-:Y:S01]  /*12690*/  UIMAD UR4, UR6, UR16, URZ ;  /* 0x00000010060472a4 */ /* 0x000fe2000f8e023f */
[----:B----4-:R-:W-:Y:S02]  /*126a0*/  FADD.FTZ R248, R248, R2 ;  /* 0x00000002f8f87221 */ /* 0x010fe40000010000 */
[----:B------:R-:W-:Y:S01]  /*126b0*/  FSETP.NE.FTZ.AND P3, PT, R249, RZ, PT ;  /* 0x000000fff900720b */ /* 0x000fe20003f75000 */
[----:B------:R-:W-:Y:S01]  /*126c0*/  @!UP1 UMOV UR17, 0x1 ;  /* 0x0000000100119882 */ /* 0x000fe20000000000 */
[----:B------:R-:W-:Y:S01]  /*126d0*/  MOV R2, 0x3f800000 ;  /* 0x3f80000000027802 */ /* 0x000fe20000000f00 */
[----:B------:R-:W-:Y:S01]  /*126e0*/  @!UP0 UIMAD UR11, UR6, UR8, URZ ;  /* 0x00000008060b82a4 */ /* 0x000fe2000f8e023f */
[----:B------:R-:W1:Y:S01]  /*126f0*/  @P5 MUFU.RCP R0, R251 ;  /* 0x000000fb00005308 */ /* 0x000e620000001000 */
[----:B------:R-:W-:Y:S01]  /*12700*/  FSETP.NE.FTZ.AND P0, PT, R248, RZ, PT ;  /* 0x000000fff800720b */ /* 0x000fe20003f15000 */
[----:B-----5:R-:W-:-:S02]  /*12710*/  UIMAD UR9, UR9, UR17, URZ ;  /* 0x00000011090972a4 */ /* 0x020fc4000f8e023f */
[----:B------:R-:W-:Y:S02]  /*12720*/  USEL UR4, UR4, URZ, UP2 ;  /* 0x0000003f04047287 */ /* 0x000fe40009000000 */
[----:B------:R-:W-:Y:S02]  /*12730*/  USHF.L.U32 UR9, UR9, 0x7, URZ ;  /* 0x0000000709097899 */ /* 0x000fe4000800063f */
[----:B------:R-:W2:Y:S01]  /*12740*/  @P4 MUFU.RCP R3, R250 ;  /* 0x000000fa00034308 */ /* 0x000ea20000001000 */
[----:B------:R-:W-:Y:S02]  /*12750*/  UIMAD UR15, UR10, UR15, UR4 ;  /* 0x0000000f0a0f72a4 */ /* 0x000fe4000f8e0204 */
[----:B------:R-:W-:Y:S02]  /*12760*/  @!UP2 UMOV UR22, UR11 ;  /* 0x0000000b0016ac82 */ /* 0x000fe40008000000 */
[----:B------:R-:W-:Y:S02]  /*12770*/  USHF.R.S32.HI UR4, URZ, 0x1f, UR9 ;  /* 0x0000001f3f047899 */ /* 0x000fe40008011409 */
[----:B------:R-:W-:Y:S01]  /*12780*/  @!UP2 USHF.R.S32.HI UR23, URZ, 0x1f, UR11 ;  /* 0x0000001f3f17a899 */ /* 0x000fe2000801140b */
[----:B------:R-:W3:Y:S01]  /*12790*/  @P3 MUFU.RCP R2, R249 ;  /* 0x000000f900023308 */ /* 0x000ee20000001000 */
[C---:B-1----:R-:W-:Y:S01]  /*127a0*/  FMUL.FTZ R144, R0.reuse, R144 ;  /* 0x0000009000907220 */ /* 0x042fe20000410000 */
[----:B------:R-:W-:Y:S01]  /*127b0*/  USHF.R.S32.HI UR5, URZ, 0x1f, UR15 ;  /* 0x0000001f3f057899 */ /* 0x000fe2000801140f */
[C---:B------:R-:W-:Y:S01]  /*127c0*/  FMUL.FTZ R6, R0.reuse, R145 ;  /* 0x0000009100067220 */ /* 0x040fe20000410000 */
[----:B------:R-:W-:Y:S01]  /*127d0*/  UIADD3 UR9, UP1, UP0, UR9, UR22, UR15 ;  /* 0x0000001609097290 */ /* 0x000fe2000f83e00f */
        /* <DEDUP_REMOVED lines=8> */
[C---:B------:R-:W-:Y:S01]  /*12860*/  FMUL.FTZ R172, R0.reuse, R172 ;  /* 0x000000ac00ac7220 */ /* 0x040fe20000410000 */
[----:B------:R-:W-:Y:S01]  /*12870*/  @!UP4 UMOV UR14, UR20 ;  /* 0x00000014000ecc82 */ /* 0x000fe20008000000 */
        /* <DEDUP_REMOVED lines=31> */
[----:B------:R-:W-:Y:S01]  /*12a70*/  FMUL.FTZ R129, R0, R129 ;  /* 0x0000008100817220 */ /* 0x000fe20000410000 */
[----:B------:R-:W-:Y:S01]  /*12a80*/  MOV R0, 0x3f800000 ;  /* 0x3f80000000007802 */ /* 0x000fe20000000f00 */
[----:B--2---:R-:W-:-:S02]  /*12a90*/  FMUL.FTZ R64, R3, R55 ;  /* 0x0000003703407220 */ /* 0x004fc40000410000 */
[----:B---3--:R-:W-:Y:S01]  /*12aa0*/  FMUL.FTZ R55, R2, R73 ;  /* 0x0000004902377220 */ /* 0x008fe20000410000 */
[----:B------:R-:W-:Y:S01]  /*12ab0*/  SHF.R.S32.HI R73, RZ, 0x1f, R141 ;  /* 0x0000001fff497819 */ /* 0x000fe2000001148d */
[C---:B------:R-:W-:Y:S01]  /*12ac0*/  FMUL.FTZ R21, R3.reuse, R39 ;  /* 0x0000002703157220 */ /* 0x040fe20000410000 */
[----:B------:R-:W1:Y:S01]  /*12ad0*/  @P0 MUFU.RCP R0, R248 ;  /* 0x000000f800000308 */ /* 0x000e620000001000 */
[----:B------:R-:W-:Y:S01]  /*12ae0*/  FMUL.FTZ R32, R3, R51 ;  /* 0x0000003303207220 */ /* 0x000fe20000410000 */
[----:B------:R-:W-:Y:S01]  /*12af0*/  LEA.HI R31, R73, R141, RZ, 0x2 ;  /* 0x0000008d491f7211 */ /* 0x000fe200078f10ff */
[----:B------:R-:W-:Y:S01]  /*12b00*/  FMUL.FTZ R37, R3, R67 ;  /* 0x0000004303257220 */ /* 0x000fe20000410000 */
[----:B------:R-:W-:Y:S01]  /*12b10*/  LEA.HI R84, R73, R141, RZ, 0x5 ;  /* 0x0000008d49547211 */ /* 0x000fe200078f28ff */
        /* <DEDUP_REMOVED lines=20> */
[----:B------:R-:W-:Y:S01]  /*12c60*/  FMUL.FTZ R71, R3, R71 ;  /* 0x0000004703477220 */ /* 0x000fe20000410000 */
[----:B------:R-:W-:Y:S01]  /*12c70*/  F2FP.BF16.PACK_AB R33, R117, R116 ;  /* 0x000000747521723e */ /* 0x000fe200000010ff */
[----:B------:R-:W-:-:S02]  /*12c80*/  FMUL.FTZ R82, R3, R82 ;  /* 0x0000005203527220 */ /* 0x000fc40000410000 */
[C---:B------:R-:W-:Y:S02]  /*12c90*/  FMUL.FTZ R52, R3.reuse, R83 ;  /* 0x0000005303347220 */ /* 0x040fe40000410000 */
        /* <DEDUP_REMOVED lines=11> */
[----:B------:R-:W-:Y:S01]  /*12d50*/  F2FP.BF16.PACK_AB R36, R115, R114 ;  /* 0x000000727324723e */ /* 0x000fe200000010ff */
[----:B------:R-:W-:-:S02]  /*12d60*/  FMUL.FTZ R130, R3, R130 ;  /* 0x0000008203827220 */ /* 0x000fc40000410000 */
[----:B------:R-:W-:Y:S01]  /*12d70*/  FMUL.FTZ R131, R3, R131 ;  /* 0x0000008303837220 */ /* 0x000fe20000410000 */
[----:B------:R-:W-:Y:S01]  /*12d80*/  SHF.R.S32.HI R3, RZ, 0x1f, R31 ;  /* 0x0000001fff037819 */ /* 0x000fe2000001141f */
[C---:B------:R-:W-:Y:S01]  /*12d90*/  FMUL.FTZ R148, R2.reuse, R148 ;  /* 0x0000009402947220 */ /* 0x040fe20000410000 */
[----:B------:R-:W-:Y:S01]  /*12da0*/  F2FP.BF16.PACK_AB R32, R119, R118 ;  /* 0x000000767720723e */ /* 0x000fe200000010ff */
        /* <DEDUP_REMOVED lines=48> */
[----:B------:R-:W-:Y:S01]  /*130b0*/  SHF.R.S32.HI R2, RZ, 0x2, R31 ;  /* 0x00000002ff027819 */ /* 0x000fe2000001141f */
[C---:B-1----:R-:W-:Y:S02]  /*130c0*/  FMUL.FTZ R59, R0.reuse, R59 ;  /* 0x0000003b003b7220 */ /* 0x042fe40000410000 */
[C---:B------:R-:W-:Y:S01]  /*130d0*/  FMUL.FTZ R58, R0.reuse, R58 ;  /* 0x0000003a003a7220 */ /* 0x040fe20000410000 */
[----:B------:R-:W-:Y:S01]  /*130e0*/  LEA.HI R3, R3, R2, RZ, 0x3 ;  /* 0x0000000203037211 */ /* 0x000fe200078f18ff */
[C---:B------:R-:W-:Y:S02]  /*130f0*/  FMUL.FTZ R26, R0.reuse, R42 ;  /* 0x0000002a001a7220 */ /* 0x040fe40000410000 */
        /* <DEDUP_REMOVED lines=90> */
[----:B-----5:R-:W-:-:S03]  /*136a0*/  IADD3 R8, R5, R2, RZ ;  /* 0x0000000205087210 */ /* 0x020fc60007ffe0ff */
        /* <DEDUP_REMOVED lines=128> */
.L_x_1059:
[----:B---34-:R-:W-:Y:S05]  /*13eb0*/  BSYNC B0 ;  /* 0x0000000000007941 */ /* 0x018fea0003800000 */
.L_x_1058:
[----:B--2---:R-:W2:Y:S04]  /*13ec0*/  LDL.LU.64 R12, [R1+0x28] ;  /* 0x00002800010c7983 */ /* 0x004ea80000300a00 */
[----:B------:R-:W3:Y:S01]  /*13ed0*/  S2R R8, SR_CTAID.Z ;  /* 0x0000000000087919 */ /* 0x000ee20000002700 */
[----:B------:R-:W-:Y:S02]  /*13ee0*/  USHF.R.S32.HI UR6, URZ, 0x1f, UR10 ;  /* 0x0000001f3f067899 */ /* 0x000fe4000801140a */
[----:B------:R-:W-:Y:S01]  /*13ef0*/  ULDC.64 UR4, c[0x0][0x1f0] ;  /* 0x00007c0000047ab9 */ /* 0x000fe20000000a00 */
[----:B------:R-:W4:Y:S04]  /*13f00*/  LDL.LU.64 R4, [R1+0x20] ;  /* 0x0000200001047983 */ /* 0x000f280000300a00 */
[----:B------:R1:W5:Y:S01]  /*13f10*/  LDL.64 R10, [R1+0x8] ;  /* 0x00000800010a7983 */ /* 0x0003620000100a00 */
[----:B------:R-:W-:Y:S01]  /*13f20*/  UIMAD UR4, UR6, UR4, URZ ;  /* 0x00000004060472a4 */ /* 0x000fe2000f8e023f */
[----:B------:R-:W-:Y:S03]  /*13f30*/  BSSY B0, `(.L_x_1060) ;  /* 0x0000011000007945 */ /* 0x000fe60003800000 */
[----:B------:R-:W-:Y:S01]  /*13f40*/  UIMAD UR4, UR10, UR5, UR4 ;  /* 0x000000050a0472a4 */ /* 0x000fe2000f8e0204 */
[----:B--2---:R-:W-:-:S04]  /*13f50*/  IADD3 R2, P0, R12, UR14, RZ ;  /* 0x0000000e0c027c10 */ /* 0x004fc8000ff1e0ff */
[----:B------:R-:W-:Y:S02]  /*13f60*/  IADD3.X R3, R13, UR7, RZ, P0, !PT ;  /* 0x000000070d037c10 */ /* 0x000fe400087fe4ff */
[----:B----4-:R-:W-:-:S03]  /*13f70*/  ISETP.GE.AND P0, PT, R4, UR12, PT ;  /* 0x0000000c04007c0c */ /* 0x010fc6000bf06270 */
[----:B---3--:R-:W-:-:S05]  /*13f80*/  IMAD.WIDE.U32 R8, R8, c[0x0][0x1f0], R2 ;  /* 0x00007c0008087a25 */ /* 0x008fca00078e0002 */
        /* <DEDUP_REMOVED lines=11> */
.L_x_1061:
[----:B-1----:R-:W-:Y:S05]  /*14040*/  BSYNC B0 ;  /* 0x0000000000007941 */ /* 0x002fea0003800000 */
.L_x_1060:
[----:B------:R-:W2:Y:S01]  /*14050*/  LDL.LU R0, [R1+0x40] ;  /* 0x0000400001007983 */ /* 0x000ea20000300800 */
[----:B------:R-:W-:Y:S01]  /*14060*/  BSSY B0, `(.L_x_1062) ;  /* 0x000000f000007945 */ /* 0x000fe20003800000 */
[----:B--2---:R-:W-:-:S13]  /*14070*/  ISETP.GE.AND P0, PT, R0, UR12, PT ;  /* 0x0000000c00007c0c */ /* 0x004fda000bf06270 */
        /* <DEDUP_REMOVED lines=13> */
.L_x_1063:
[----:B------:R-:W-:Y:S05]  /*14150*/  BSYNC B0 ;  /* 0x0000000000007941 */ /* 0x000fea0003800000 */
.L_x_1062:
        /* <DEDUP_REMOVED lines=16> */
.L_x_1065:
[----:B------:R-:W-:Y:S05]  /*14260*/  BSYNC B0 ;  /* 0x0000000000007941 */ /* 0x000fea0003800000 */
.L_x_1064:
        /* <DEDUP_REMOVED lines=16> */
.L_x_1067:
[----:B------:R-:W-:Y:S05]  /*14370*/  BSYNC B0 ;  /* 0x0000000000007941 */ /* 0x000fea0003800000 */
.L_x_1066:
        /* <DEDUP_REMOVED lines=16> */
.L_x_1069:
[----:B------:R-:W-:Y:S05]  /*14480*/  BSYNC B0 ;  /* 0x0000000000007941 */ /* 0x000fea0003800000 */
.L_x_1068:
        /* <DEDUP_REMOVED lines=16> */
.L_x_1071:
[----:B------:R-:W-:Y:S05]  /*14590*/  BSYNC B0 ;  /* 0x0000000000007941 */ /* 0x000fea0003800000 */
.L_x_1070:
        /* <DEDUP_REMOVED lines=16> */
.L_x_1073:
[----:B------:R-:W-:Y:S05]  /*146a0*/  BSYNC B0 ;  /* 0x0000000000007941 */ /* 0x000fea0003800000 */
.L_x_1072:
        /* <DEDUP_REMOVED lines=16> */
.L_x_1074:
        /* <DEDUP_REMOVED lines=13> */
.L_x_2390:


//--------------------- .text._ZN5flash16flash_fwd_kernelI23Flash_fwd_kernel_traitsILi128ELi128ELi32ELi4ELb0ELb0EN7cutlass10bfloat16_tE19Flash_kernel_traitsILi128ELi128ELi32ELi4ES3_EELb0ELb0ELb1ELb0ELb0ELb0ELb0ELb0EEEvNS_16Flash_fwd_paramsE --------------------------
	.section	.text._ZN5flash16flash_fwd_kernelI23Flash_fwd_kernel_traitsILi128ELi128ELi32ELi4ELb0ELb0EN7cutlass10bfloat16_tE19Flash_kernel_traitsILi128ELi128ELi32ELi4ES3_EELb0ELb0ELb1ELb0ELb0ELb0ELb0ELb0EEEvNS_16Flash_fwd_paramsE,"ax",@progbits
	.sectioninfo	@"SHI_REGISTERS=255"
	.align	128
        .global         _ZN5flash16flash_fwd_kernelI23Flash_fwd_kernel_traitsILi128ELi128ELi32ELi4ELb0ELb0EN7cutlass10bfloat16_tE19Flash_kernel_traitsILi128ELi128ELi32ELi4ES3_EELb0ELb0ELb1ELb0ELb0ELb0ELb0ELb0EEEvNS_16Flash_fwd_paramsE
        .type           _ZN5flash16flash_fwd_kernelI23Flash_fwd_kernel_traitsILi128ELi128ELi32ELi4ELb0ELb0EN7cutlass10bfloat16_tE19Flash_kernel_traitsILi128ELi128ELi32ELi4ES3_EELb0ELb0ELb1ELb0ELb0ELb0ELb0ELb0EEEvNS_16Flash_fwd_paramsE,@function
        .size           _ZN5flash16flash_fwd_kernelI23Flash_fwd_kernel_traitsILi128ELi128ELi32ELi4ELb0ELb0EN7cutlass10bfloat16_tE19Flash_kernel_traitsILi128ELi128ELi32ELi4ES3_EELb0ELb0ELb1ELb0ELb0ELb0ELb0ELb0EEEvNS_16Flash_fwd_paramsE,(.L_x_2391 - _ZN5flash16flash_fwd_kernelI23Flash_fwd_kernel_traitsILi128ELi128ELi32ELi4ELb0ELb0EN7cutlass10bfloat16_tE19Flash_kernel_traitsILi128ELi128ELi32ELi4ES3_EELb0ELb0ELb1ELb0ELb0ELb0ELb0ELb0EEEvNS_16Flash_fwd_paramsE)
        .other          _ZN5flash16flash_fwd_kernelI23Flash_fwd_kernel_traitsILi128ELi128ELi32ELi4ELb0ELb0EN7cutlass10bfloat16_tE19Flash_kernel_traitsILi128ELi128ELi32ELi4ES3_EELb0ELb0ELb1ELb0ELb0ELb0ELb0ELb0EEEvNS_16Flash_fwd_paramsE,@"STO_CUDA_ENTRY STV_DEFAULT"
_ZN5flash16flash_fwd_kernelI23Flash_fwd_kernel_traitsILi128ELi128ELi32ELi4ELb0ELb0EN7cutlass10bfloat16_tE19Flash_kernel_traitsILi128ELi128ELi32ELi4ES3_EELb0ELb0ELb1ELb0ELb0ELb0ELb0ELb0EEEvNS_16Flash_fwd_paramsE:
.text._ZN5flash16flash_fwd_kernelI23Flash_fwd_kernel_traitsILi128ELi128ELi32ELi4ELb0ELb0EN7cutlass10bfloat16_tE19Flash_kernel_traitsILi128ELi128ELi32ELi4ES3_EELb0ELb0ELb1ELb0ELb0ELb0ELb0ELb0EEEvNS_16Flash_fwd_paramsE:
        /* <DEDUP_REMOVED lines=56> */
.L_x_1075:
[----:B------:R-:W-:Y:S02]  /*0380*/  ULDC UR7, c[0x0][0x218] ;  /* 0x0000860000077ab9 */ /* 0x000fe40000000800 */
.L_x_1076:
        /* <DEDUP_REMOVED lines=49> */
[----:B------:R-:W-:Y:S01]  /*06a0*/  ULDC.64 UR4, c[0x0][0x1e0] ;  /* 0x0000780000047ab9 */ /* 0x000fe20000000a00 */
[----:B------:R-:W-:Y:S01]  /*06b0*/  LEA.HI R8, R8, R20, RZ, 0x3 ;  /* 0x0000001408087211 */ /* 0x000fe200078f18ff */
[----:B------:R-:W-:Y:S01]  /*06c0*/  USHF.R.S32.HI UR19, URZ, 0x1f, UR9 ;  /* 0x0000001f3f137899 */ /* 0x000fe20008011409 */
[----:B------:R-:W2:Y:S01]  /*06d0*/  S2R R6, SR_CTAID.X ;  /* 0x0000000000067919 */ /* 0x000ea20000002500 */
[----:B------:R-:W-:Y:S01]  /*06e0*/  ULDC UR8, c[0x0][0x234] ;  /* 0x00008d0000087ab9 */ /* 0x000fe20000000800 */
[----:B------:R-:W-:Y:S01]  /*06f0*/  LOP3.LUT R0, R8, 0xfffffff8, RZ, 0xc0, !PT ;  /* 0xfffffff808007812 */ /* 0x000fe200078ec0ff */
[----:B------:R-:W-:Y:S01]  /*0700*/  ULDC UR7, c[0x0][0x1c0] ;  /* 0x0000700000077ab9 */ /* 0x000fe20000000800 */
        /* <DEDUP_REMOVED lines=14> */
[----:B------:R-:W-:Y:S02]  /*07f0*/  ULDC.U8 UR4, c[0x0][0x328] ;  /* 0x0000ca0000047ab9 */ /* 0x000fe40000000000 */
[----:B------:R-:W-:Y:S01]  /*0800*/  UISETP.NE.AND UP2, UPT, UR4, URZ, UPT ;  /* 0x0000003f0400728c */ /* 0x000fe2000bf45270 */
[----:B--2---:R-:W-:Y:S01]  /*0810*/  IMAD.WIDE R6, R6, 0x80, R8 ;  /* 0x0000008006067825 */ /* 0x004fe200078e0208 */
[----:B------:R-:W-:-:S02]  /*0820*/  ULDC UR10, c[0x0][0x214] ;  /* 0x00008500000a7ab9 */ /* 0x000fc40000000800 */
[----:B------:R-:W-:Y:S02]  /*0830*/  ULDC.64 UR4, c[0x0][0x1f0] ;  /* 0x00007c0000047ab9 */ /* 0x000fe40000000a00 */
[----:B------:R-:W-:Y:S02]  /*0840*/  UIMAD UR4, UR19, UR4, URZ ;  /* 0x00000004130472a4 */ /* 0x000fe4000f8e023f */
[----:B------:R-:W-:Y:S02]  /*0850*/  UISETP.NE.OR UP3, UPT, UR13, URZ, !UP2 ;  /* 0x0000003f0d00728c */ /* 0x000fe4000d765670 */
[----:B------:R-:W-:Y:S02]  /*0860*/  @UP0 UMOV UR19, UR12 ;  /* 0x0000000c00130c82 */ /* 0x000fe40008000000 */
[----:B------:R-:W-:Y:S02]  /*0870*/  @UP1 ULDC UR12, c[0x0][0x210] ;  /* 0x00008400000c1ab9 */ /* 0x000fe40000000800 */
[----:B------:R-:W-:-:S02]  /*0880*/  @UP1 UIMAD UR12, UR12, UR10, URZ ;  /* 0x0000000a0c0c12a4 */ /* 0x000fc4000f8e023f */
[----:B------:R-:W-:Y:S02]  /*0890*/  @!UP1 USEL UR12, UR10, UR8, !UP2 ;  /* 0x000000080a0c9287 */ /* 0x000fe4000d000000 */
        /* <DEDUP_REMOVED lines=16> */
[----:B------:R-:W-:Y:S02]  /*09a0*/  UIMAD UR18, UR18, UR21, URZ ;  /* 0x00000015121272a4 */ /* 0x000fe4000f8e023f */
[----:B------:R-:W-:Y:S02]  /*09b0*/  UMOV UR24, URZ ;  /* 0x0000003f00187c82 */ /* 0x000fe40008000000 */
[----:B------:R-:W-:Y:S02]  /*09c0*/  @!UP3 UMOV UR24, UR22 ;  /* 0x000000160018bc82 */ /* 0x000fe40008000000 */
[----:B------:R-:W-:Y:S02]  /*09d0*/  UIMAD UR4, UR9, UR5, UR4 ;  /* 0x00000005090472a4 */ /* 0x000fe4000f8e0204 */
[----:B------:R-:W-:-:S02]  /*09e0*/  UMOV UR25, URZ ;  /* 0x0000003f00197c82 */ /* 0x000fc40008000000 */
[----:B------:R-:W-:Y:S02]  /*09f0*/  USHF.R.S32.HI UR7, URZ, 0x1f, UR12 ;  /* 0x0000001f3f077899 */ /* 0x000fe4000801140c */
        /* <DEDUP_REMOVED lines=17> */
.L_x_1079:
[----:B------:R-:W-:Y:S05]  /*0b10*/  BSYNC B0 ;  /* 0x0000000000007941 */ /* 0x000fea0003800000 */
.L_x_1078:
        /* <DEDUP_REMOVED lines=18> */
.L_x_1081:
[----:B------:R-:W-:Y:S05]  /*0c40*/  BSYNC B0 ;  /* 0x0000000000007941 */ /* 0x000fea0003800000 */
.L_x_1080:
        /* <DEDUP_REMOVED lines=18> */
.L_x_1083:
[----:B------:R-:W-:Y:S05]  /*0d70*/  BSYNC B0 ;  /* 0x0000000000007941 */ /* 0x000fea0003800000 */
.L_x_1082:
        /* <DEDUP_REMOVED lines=18> */
.L_x_1085:
[----:B------:R-:W-:Y:S05]  /*0ea0*/  BSYNC B0 ;  /* 0x0000000000007941 */ /* 0x000fea0003800000 */
.L_x_1084:
        /* <DEDUP_REMOVED lines=18> */
.L_x_1087:
[----:B------:R-:W-:Y:S05]  /*0fd0*/  BSYNC B0 ;  /* 0x0000000000007941 */ /* 0x000fea0003800000 */
.L_x_1086:
        /* <DEDUP_REMOVED lines=18> */
.L_x_1089:
[----:B------:R-:W-:Y:S05]  /*1100*/  BSYNC B0 ;  /* 0x0000000000007941 */ /* 0x000fea0003800000 */
.L_x_1088:
        /* <DEDUP_REMOVED lines=18> */
.L_x_1091:
[----:B------:R-:W-:Y:S05]  /*1230*/  BSYNC B0 ;  /* 0x0000000000007941 */ /* 0x000fea0003800000 */
.L_x_1090:
        /* <DEDUP_REMOVED lines=18> */
.L_x_1093:
[----:B------:R-:W-:Y:S05]  /*1360*/  BSYNC B0 ;  /* 0x0000000000007941 */ /* 0x000fea0003800000 */
.L_x_1092:
        /* <DEDUP_REMOVED lines=67> */
.L_x_1077:
        /* <DEDUP_REMOVED lines=33> */
.L_x_1094:
        /* <DEDUP_REMOVED lines=46> */
.L_x_1095:
[----:B------:R-:W-:Y:S01]  /*1c90*/  SHF.R.S32.HI R15, RZ, 0x1f, R20 ;  /* 0x0000001fff0f7819 */ /* 0x000fe20000011414 */
[----:B------:R-:W1:Y:S01]  /*1ca0*/  S2R R6, SR_CTAID.X ;  /* 0x0000000000067919 */ /* 0x000e620000002500 */
[----:B------:R-:W-:Y:S01]  /*1cb0*/  UIADD3 UR6, -UR18, UR20, URZ ;  /* 0x0000001412067290 */ /* 0x000fe2000fffe13f */
[----:B------:R-:W-:Y:S01]  /*1cc0*/  BSSY B0, `(.L_x_1096) ;  /* 0x000005d000007945 */ /* 0x000fe20003800000 */
[CC--:B------:R-:W-:Y:S01]  /*1cd0*/  LEA.HI R0, R15.reuse, R20.reuse, RZ, 0x3 ;  /* 0x000000140f007211 */ /* 0x0c0fe200078f18ff */
[----:B------:R-:W2:Y:S01]  /*1ce0*/  S2R R12, SR_CTAID.Z ;  /* 0x00000000000c7919 */ /* 0x000ea20000002700 */
[----:B------:R-:W-:Y:S01]  /*1cf0*/  LEA.HI R16, R15, R20, RZ, 0x4 ;  /* 0x000000140f107211 */ /* 0x000fe200078f20ff */
[----:B------:R-:W-:Y:S01]  /*1d00*/  ULDC.64 UR4, c[0x0][0x1a8] ;  /* 0x00006a0000047ab9 */ /* 0x000fe20000000a00 */
[----:B------:R-:W-:Y:S01]  /*1d10*/  SHF.R.S32.HI R10, RZ, 0x3, R0 ;  /* 0x00000003ff0a7819 */ /* 0x000fe20000011400 */
[----:B------:R-:W-:Y:S01]  /*1d20*/  UIMAD UR4, UR21, UR4, URZ ;  /* 0x00000004150472a4 */ /* 0x000fe2000f8e023f */
        /* <DEDUP_REMOVED lines=8> */
[----:B------:R-:W-:Y:S01]  /*1db0*/  IMAD.SHL.U32 R90, R17, 0x8, RZ ;  /* 0x00000008115a7824 */ /* 0x000fe200078e00ff */
[----:B------:R-:W-:Y:S01]  /*1dc0*/  UIMAD UR4, UR9, UR5, UR4 ;  /* 0x00000005090472a4 */ /* 0x000fe2000f8e0204 */
[----:B------:R-:W-:Y:S01]  /*1dd0*/  IMAD R14, R11, c[0x0][0x1a0], RZ ;  /* 0x000068000b0e7a24 */ /* 0x000fe200078e02ff */
[----:B------:R-:W-:-:S02]  /*1de0*/  SHF.R.S32.HI R4, RZ, 0x1f, R0 ;  /* 0x0000001fff047819 */ /* 0x000fc40000011400 */
[----:B------:R-:W-:Y:S01]  /*1df0*/  LOP3.LUT R3, R2, 0x38, R90, 0xf8, !PT ;  /* 0x0000003802037812 */ /* 0x000fe200078ef85a */
[----:B-1----:R-:W-:Y:S01]  /*1e00*/  IMAD.WIDE R30, R6, 0x80, R10 ;  /* 0x00000080061e7825 */ /* 0x002fe200078e020a */
[----:B------:R-:W-:Y:S02]  /*1e10*/  SHF.R.U32.HI R2, RZ, 0x3, R2 ;  /* 0x00000003ff027819 */ /* 0x000fe40000011602 */
[----:B------:R-:W-:Y:S01]  /*1e20*/  LEA.HI R19, R4, R0, RZ, 0x3 ;  /* 0x0000000004137211 */ /* 0x000fe200078f18ff */
[----:B------:R-:W-:Y:S01]  /*1e30*/  IMAD.SHL.U32 R4, R5, 0x8, RZ ;  /* 0x0000000805047824 */ /* 0x000fe200078e00ff */
[----:B------:R-:W-:Y:S01]  /*1e40*/  LOP3.LUT R3, R3, R2, RZ, 0x3c, !PT ;  /* 0x0000000203037212 */ /* 0x000fe200078e3cff */
[----:B------:R1:W-:Y:S01]  /*1e50*/  STL.64 [R1+0x28], R30 ;  /* 0x0000281e01007387 */ /* 0x0003e20000100a00 */
        /* <DEDUP_REMOVED lines=9> */
[----:B------:R1:W-:Y:S02]  /*1ef0*/  STL.64 [R1+0x20], R90 ;  /* 0x0000205a01007387 */ /* 0x0003e40000100a00 */
        /* <DEDUP_REMOVED lines=15> */
[C---:B------:R-:W-:Y:S02]  /*1ff0*/  IMAD R5, R8.reuse, c[0x0][0x1bc], R0 ;  /* 0x00006f0008057a24 */ /* 0x040fe400078e0200 */
        /* <DEDUP_REMOVED lines=41> */
.L_x_1097:
[----:B------:R-:W-:Y:S05]  /*2290*/  BSYNC B0 ;  /* 0x0000000000007941 */ /* 0x000fea0003800000 */
.L_x_1096:
        /* <DEDUP_REMOVED lines=29> */
.L_x_1099:
[----:B------:R-:W-:Y:S05]  /*2470*/  BSYNC B0 ;  /* 0x0000000000007941 */ /* 0x000fea0003800000 */
.L_x_1098:
        /* <DEDUP_REMOVED lines=29> */
.L_x_1101:
[----:B------:R-:W-:Y:S05]  /*2650*/  BSYNC B0 ;  /* 0x0000000000007941 */ /* 0x000fea0003800000 */
.L_x_1100:
        /* <DEDUP_REMOVED lines=29> */
.L_x_1103:
[----:B------:R-:W-:Y:S05]  /*2830*/  BSYNC B0 ;  /* 0x0000000000007941 */ /* 0x000fea0003800000 */
.L_x_1102:
        /* <DEDUP_REMOVED lines=29> */
.L_x_1105:
[----:B------:R-:W-:Y:S05]  /*2a10*/  BSYNC B0 ;  /* 0x0000000000007941 */ /* 0x000fea0003800000 */
.L_x_1104:
        /* <DEDUP_REMOVED lines=29> */
.L_x_1107:
[----:B------:R-:W-:Y:S05]  /*2bf0*/  BSYNC B0 ;  /* 0x0000000000007941 */ /* 0x000fea0003800000 */
.L_x_1106:
[----:B------:R-:W-:Y:S01]  /*2c00*/  IADD3 R2, R10, 0x60, RZ ;  /* 0x000000600a027810 */ /* 0x000fe20007ffe0ff */
[----:B------:R-:W-:Y:S03]  /*2c10*/  BSSY B0, `(.L_x_1108) ;  /* 0x000001d000007945 */ /* 0x000fe60003800000 */
[----:B------:R-:W-:Y:S01]  /*2c20*/  ISETP.GE.AND P0, PT, R2, UR6, PT ;  /* 0x0000000602007c0c */ /* 0x000fe2000bf06270 */
[----:B------:R3:W-:-:S12]  /*2c30*/  STL [R1+0x50], R2 ;  /* 0x0000500201007387 */ /* 0x0007d80000100800 */
[----:B------:R-:W-:Y:S05]  /*2c40*/  @P0 BRA `(.L_x_1109) ;  /* 0x0000019000000947 */ /* 0x000fea0003800000 */
[----:B------:R-:W-:Y:S02]  /*2c50*/  IADD3 R5, P0, R30, 0x60, RZ ;  /* 0x000000601e057810 */ /* 0x000fe40007f1e0ff */
[----:B------:R-:W-:Y:S02]  /*2c60*/  ISETP.GE.AND P1, PT, R90, c[0x0][0x220], PT ;  /* 0x000088005a007a0c */ /* 0x000fe40003f26270 */
[----:B------:R-:W-:Y:S01]  /*2c70*/  MOV R3, R9 ;  /* 0x0000000900037202 */ /* 0x000fe20000000f00 */
[----:B---3--:R-:W-:Y:S01]  /*2c80*/  IMAD.X R2, RZ, RZ, R31, P0 ;  /* 0x000000ffff027224 */ /* 0x008fe200000e061f */
        /* <DEDUP_REMOVED lines=21> */
.L_x_1109:
[----:B------:R-:W-:Y:S05]  /*2de0*/  BSYNC B0 ;  /* 0x0000000000007941 */ /* 0x000fea0003800000 */
.L_x_1108:
[----:B---3--:R-:W-:Y:S01]  /*2df0*/  IADD3 R2, R10, 0x70, RZ ;  /* 0x000000700a027810 */ /* 0x008fe20007ffe0ff */
        /* <DEDUP_REMOVED lines=8> */
[----:B------:R-:W-:Y:S02]  /*2e80*/  IADD3 R5, P0, R30, 0x70, RZ ;  /* 0x000000701e057810 */ /* 0x000fe40007f1e0ff */
[----:B------:R-:W-:Y:S02]  /*2e90*/  ISETP.GE.AND P1, PT, R90, c[0x0][0x220], PT ;  /* 0x000088005a007a0c */ /* 0x000fe40003f26270 */
[----:B------:R-:W-:Y:S01]  /*2ea0*/  MOV R3, R9 ;  /* 0x0000000900037202 */ /* 0x000fe20000000f00 */
[----:B---3--:R-:W-:Y:S01]  /*2eb0*/  IMAD.X R2, RZ, RZ, R31, P0 ;  /* 0x000000ffff027224 */ /* 0x008fe200000e061f */
        /* <DEDUP_REMOVED lines=21> */
.L_x_1111:
[----:B------:R-:W-:Y:S05]  /*3010*/  BSYNC B0 ;  /* 0x0000000000007941 */ /* 0x000fea0003800000 */
.L_x_1110:
        /* <DEDUP_REMOVED lines=11> */
[----:B--23--:R-:W-:Y:S01]  /*30d0*/  IMAD.WIDE.U32 R2, R87, UR21, R88 ;  /* 0x0000001557027c25 */ /* 0x00cfe2000f8e0058 */
        /* <DEDUP_REMOVED lines=20> */
.L_x_1113:
[----:B------:R-:W-:Y:S05]  /*3220*/  BSYNC B0 ;  /* 0x0000000000007941 */ /* 0x000fea0003800000 */
.L_x_1112:
[----:B------:R-:W-:Y:S01]  /*3230*/  ISETP.GE.AND P0, PT, R14, UR14, PT ;  /* 0x0000000e0e007c0c */ /* 0x000fe2000bf06270 */
[----:B------:R-:W-:Y:S01]  /*3240*/  ULDC UR9, c[0x0][0x19c] ;  /* 0x0000670000097ab9 */ /* 0x000fe20000000800 */
[----:B------:R-:W-:Y:S01]  /*3250*/  BSSY B0, `(.L_x_1114) ;  /* 0x000001a000007945 */ /* 0x000fe20003800000 */
[----:B------:R-:W-:Y:S02]  /*3260*/  ULDC.64 UR4, c[0x0][0x1a0] ;  /* 0x0000680000047ab9 */ /* 0x000fe40000000a00 */
[----:B------:R-:W-:Y:S02]  /*3270*/  USHF.L.U32 UR10, UR22, 0x4, URZ ;  /* 0x00000004160a7899 */ /* 0x000fe4000800063f */
[----:B------:R-:W-:Y:S02]  /*3280*/  USHF.L.U64.HI UR9, UR22, UR13, UR9 ;  /* 0x0000000d16097299 */ /* 0x000fe40008010209 */
[----:B------:R-:W-:Y:S02]  /*3290*/  USHF.L.U64.HI UR11, UR4, UR11, UR5 ;  /* 0x0000000b040b7299 */ /* 0x000fe40008010205 */
[----:B------:R-:W-:-:S02]  /*32a0*/  USHF.L.U32 UR12, UR4, 0x5, URZ ;  /* 0x00000005040c7899 */ /* 0x000fc4000800063f */
[----:B------:R-:W-:Y:S05]  /*32b0*/  @P0 BRA `(.L_x_1115) ;  /* 0x0000013000000947 */ /* 0x000fea0003800000 */
[----:B------:R-:W-:Y:S02]  /*32c0*/  ISETP.GE.AND P1, PT, R90, c[0x0][0x220], PT ;  /* 0x000088005a007a0c */ /* 0x000fe40003f26270 */
[----:B------:R-:W-:Y:S02]  /*32d0*/  IADD3 R5, P2, R2, UR10, RZ ;  /* 0x0000000a02057c10 */ /* 0x000fe4000ff5e0ff */
[----:B------:R-:W-:Y:S02]  /*32e0*/  ISETP.GE.AND P0, PT, R252, c[0x0][0x220], PT ;  /* 0x00008800fc007a0c */ /* 0x000fe40003f06270 */
[----:B------:R-:W-:-:S07]  /*32f0*/  IADD3.X R8, R8, UR9, RZ, P2, !PT ;  /* 0x0000000908087c10 */ /* 0x000fce00097fe4ff */
        /* <DEDUP_REMOVED lines=15> */
.L_x_1115:
[----:B------:R-:W-:Y:S05]  /*33f0*/  BSYNC B0 ;  /* 0x0000000000007941 */ /* 0x000fea0003800000 */
.L_x_1114:
[----:B------:R-:W0:Y:S01]  /*3400*/  LDGDEPBAR ;  /* 0x00000000000079af */ /* 0x000e220000000000 */
[----:B------:R-:W-:Y:S01]  /*3410*/  ISETP.GE.AND P0, PT, R10, UR14, PT ;  /* 0x0000000e0a007c0c */ /* 0x000fe2000bf06270 */
[----:B--2---:R-:W-:Y:S01]  /*3420*/  IMAD.MOV.U32 R6, RZ, RZ, R24 ;  /* 0x000000ffff067224 */ /* 0x004fe200078e0018 */
[----:B------:R-:W-:Y:S01]  /*3430*/  SHF.R.S32.HI R5, RZ, 0x1f, R15 ;  /* 0x0000001fff057819 */ /* 0x000fe2000001140f */
[----:B------:R-:W-:Y:S01]  /*3440*/  IMAD.MOV.U32 R7, RZ, RZ, R25 ;  /* 0x000000ffff077224 */ /* 0x000fe200078e0019 */
[----:B------:R-:W-:Y:S01]  /*3450*/  UIMAD UR5, UR11, UR21, URZ ;  /* 0x000000150b0572a4 */ /* 0x000fe2000f8e023f */
[----:B------:R-:W-:Y:S01]  /*3460*/  IMAD.MOV.U32 R6, RZ, RZ, R22 ;  /* 0x000000ffff067224 */ /* 0x000fe200078e0016 */
[----:B------:R-:W-:Y:S01]  /*3470*/  LEA.HI R5, R5, R15, RZ, 0x2 ;  /* 0x0000000f05057211 */ /* 0x000fe200078f10ff */
[----:B---3--:R-:W-:Y:S01]  /*3480*/  IMAD.U32 R2, RZ, RZ, UR21 ;  /* 0x00000015ff027e24 */ /* 0x008fe2000f8e00ff */
[----:B------:R-:W-:Y:S01]  /*3490*/  UIMAD UR5, UR25, UR12, UR5 ;  /* 0x0000000c190572a4 */ /* 0x000fe2000f8e0205 */
[----:B------:R-:W-:Y:S01]  /*34a0*/  IMAD.SHL.U32 R20, R20, 0x2, RZ ;  /* 0x0000000214147824 */ /* 0x000fe200078e00ff */
[----:B------:R-:W-:Y:S01]  /*34b0*/  SHF.R.S32.HI R93, RZ, 0x2, R5 ;  /* 0x00000002ff5d7819 */ /* 0x000fe20000011405 */
[----:B------:R2:W-:Y:S01]  /*34c0*/  STL.64 [R1+0x18], R6 ;  /* 0x0000180601007387 */ /* 0x0005e20000100a00 */
[----:B------:R-:W-:Y:S01]  /*34d0*/  IMAD.WIDE.U32 R2, R2, UR12, R6 ;  /* 0x0000000c02027c25 */ /* 0x000fe2000f8e0006 */
[----:B------:R-:W-:Y:S01]  /*34e0*/  BSSY B0, `(.L_x_1116) ;  /* 0x000001a000007945 */ /* 0x000fe20003800000 */
[----:B------:R-:W-:Y:S01]  /*34f0*/  LOP3.LUT R92, R20, 0x6, RZ, 0xc0, !PT ;  /* 0x00000006145c7812 */ /* 0x000fe200078ec0ff */
[----:B------:R2:W-:Y:S02]  /*3500*/  STL [R1+0x48], R93 ;  /* 0x0000485d01007387 */ /* 0x0005e40000100800 */
        /* <DEDUP_REMOVED lines=23> */
.L_x_1117:
[----:B------:R-:W-:Y:S05]  /*3680*/  BSYNC B0 ;  /* 0x0000000000007941 */ /* 0x000fea0003800000 */
.L_x_1116:
        /* <DEDUP_REMOVED lines=27> */
.L_x_1119:
[----:B------:R-:W-:Y:S05]  /*3840*/  BSYNC B0 ;  /* 0x0000000000007941 */ /* 0x000fea0003800000 */
.L_x_1118:
[----:B--2---:R-:W-:Y:S01]  /*3850*/  SHF.R.S32.HI R7, RZ, 0x4, R16 ;  /* 0x00000004ff077819 */ /* 0x004fe20000011410 */
[C---:B------:R-:W-:Y:S01]  /*3860*/  IMAD.SHL.U32 R6, R17.reuse, 0x40, RZ ;  /* 0x0000004011067824 */ /* 0x040fe200078e00ff */
[----:B------:R-:W-:Y:S01]  /*3870*/  R2P PR, R17, 0x6 ;  /* 0x0000000611007804 */ /* 0x000fe20000000000 */
[----:B-1----:R-:W-:Y:S01]  /*3880*/  IMAD.SHL.U32 R3, R18, 0x40, RZ ;  /* 0x0000004012037824 */ /* 0x002fe200078e00ff */
        /* <DEDUP_REMOVED lines=28> */
[----:B------:R-:W-:Y:S01]  /*3a50*/  LDSM.16.M88.4 R28, [R208+0x8800] ;  /* 0x00880000d01c783b */ /* 0x000fe20000000200 */
        /* <DEDUP_REMOVED lines=10> */
[----:B------:R-:W5:Y:S01]  /*3b00*/  LDSM.16.M88.4 R12, [R210] ;  /* 0x00000000d20c783b */ /* 0x000f620000000200 */
[----:B------:R-:W-:Y:S01]  /*3b10*/  SEL R2, R2, 0xffffffc0, !P2 ;  /* 0xffffffc002027807 */ /* 0x000fe20005000000 */
[----:B------:R-:W-:Y:S01]  /*3b20*/  IMAD.IADD R3, R93, 0x1, R3 ;  /* 0x000000015d037824 */ /* 0x000fe200078e0203 */
[C---:B------:R-:W-:Y:S01]  /*3b30*/  IADD3 R221, R219.reuse, 0x1000, RZ ;  /* 0x00001000dbdd7810 */ /* 0x040fe20007ffe0ff */
[----:B------:R-:W-:Y:S01]  /*3b40*/  LDSM.16.M88.4 R16, [R212+0x2000] ;  /* 0x00200000d410783b */ /* 0x000fe20000000200 */
[----:B------:R-:W-:Y:S01]  /*3b50*/  IADD3 R220, R219, 0x1800, RZ ;  /* 0x00001800dbdc7810 */ /* 0x000fe20007ffe0ff */
[----:B------:R-:W-:Y:S01]  /*3b60*/  IMAD.IADD R217, R208, 0x1, R2 ;  /* 0x00000001d0d97824 */ /* 0x000fe200078e0202 */
[----:B------:R-:W-:Y:S01]  /*3b70*/  IADD3 R7, R3, 0x8, RZ ;  /* 0x0000000803077810 */ /* 0x000fe20007ffe0ff */
[----:B------:R-:W3:Y:S01]  /*3b80*/  LDSM.16.M88.4 R36, [R219+0x800] ;  /* 0x00080000db24783b */ /* 0x000ee20000000200 */
[----:B------:R-:W-:Y:S01]  /*3b90*/  IMAD.IADD R215, R2, 0x1, R219 ;  /* 0x0000000102d77824 */ /* 0x000fe200078e02db */
[----:B------:R-:W-:-:S02]  /*3ba0*/  SHF.R.S32.HI R2, RZ, 0x1f, R84 ;  /* 0x0000001fff027819 */ /* 0x000fc40000011454 */
[----:B------:R-:W4:Y:S01]  /*3bb0*/  LDSM.16.M88.4 R32, [R219] ;  /* 0x00000000db20783b */ /* 0x000f220000000200 */
[----:B------:R-:W-:Y:S02]  /*3bc0*/  IADD3 R6, R3, 0x40, RZ ;  /* 0x0000004003067810 */ /* 0x000fe40007ffe0ff */
[----:B------:R-:W-:Y:S01]  /*3bd0*/  LEA.HI R2, R2, R84, RZ, 0x2 ;  /* 0x0000005402027211 */ /* 0x000fe200078f10ff */
[----:B------:R-:W3:Y:S03]  /*3be0*/  LDSM.16.M88.4 R24, [R212] ;  /* 0x00000000d418783b */ /* 0x000ee60000000200 */
[----:B------:R-:W-:Y:S01]  /*3bf0*/  LOP3.LUT R5, R2, 0xfffffffc, RZ, 0xc0, !PT ;  /* 0xfffffffc02057812 */ /* 0x000fe200078ec0ff */
[----:B------:R-:W-:Y:S01]  /*3c00*/  LDSM.16.M88.4 R56, [R217+0x8800] ;  /* 0x00880000d938783b */ /* 0x000fe20000000200 */
[----:B------:R-:W-:-:S03]  /*3c10*/  IMAD.U32 R2, RZ, RZ, UR21 ;  /* 0x00000015ff027e24 */ /* 0x000fc6000f8e00ff */
[----:B------:R-:W-:Y:S01]  /*3c20*/  LDSM.16.M88.4 R40, [R217+0x8000] ;  /* 0x00800000d928783b */ /* 0x000fe20000000200 */
[----:B------:R-:W-:Y:S02]  /*3c30*/  IMAD.IADD R5, R84, 0x1, -R5 ;  /* 0x0000000154057824 */ /* 0x000fe400078e0a05 */
[----:B------:R-:W-:-:S03]  /*3c40*/  IMAD R2, R2, 0x20, R92 ;  /* 0x0000002002027824 */ /* 0x000fc600078e025c */
[----:B------:R4:W-:Y:S01]  /*3c50*/  STL [R1+0x54], R5 ;  /* 0x0000540501007387 */ /* 0x0009e20000100800 */
[C---:B-1----:R-:W-:Y:S08]  /*3c60*/  HMMA.16816.F32.BF16 R48, R8.reuse, R28, RZ ;  /* 0x0000001c0830723c */ /* 0x042ff000000418ff */
[C---:B--2---:R-:W-:Y:S08]  /*3c70*/  HMMA.16816.F32.BF16 R60, R8.reuse, R22, RZ ;  /* 0x00000016083c723c */ /* 0x044ff000000418ff */
[----:B------:R-:W-:Y:S01]  /*3c80*/  HMMA.16816.F32.BF16 R52, R8, R20, RZ ;  /* 0x000000140834723c */ /* 0x000fe200000418ff */
[----:B----4-:R-:W-:-:S07]  /*3c90*/  IADD3 R5, R3, 0x48, RZ ;  /* 0x0000004803057810 */ /* 0x010fce0007ffe0ff */
[C---:B-----5:R-:W-:Y:S08]  /*3ca0*/  HMMA.16816.F32.BF16 R64, R12.reuse, R20, RZ ;  /* 0x000000140c40723c */ /* 0x060ff000000418ff */
[----:B------:R-:W-:Y:S01]  /*3cb0*/  HMMA.16816.F32.BF16 R68, R12, R22, RZ ;  /* 0x000000160c44723c */ /* 0x000fe200000418ff */
[----:B------:R-:W1:Y:S07]  /*3cc0*/  LDSM.16.M88.4 R20, [R218+0x2000] ;  /* 0x00200000da14783b */ /* 0x000e6e0000000200 */
[----:B------:R-:W-:Y:S08]  /*3cd0*/  HMMA.16816.F32.BF16 R44, R8, R30, RZ ;  /* 0x0000001e082c723c */ /* 0x000ff000000418ff */
[C---:B------:R-:W-:Y:S08]  /*3ce0*/  HMMA.16816.F32.BF16 R8, R12.reuse, R28, RZ ;  /* 0x0000001c0c08723c */ /* 0x040ff000000418ff */
[----:B------:R-:W-:Y:S01]  /*3cf0*/  HMMA.16816.F32.BF16 R28, R12, R30, RZ ;  /* 0x0000001e0c1c723c */ /* 0x000fe200000418ff */
[----:B------:R-:W2:Y:S07]  /*3d00*/  LDSM.16.M88.4 R12, [R218] ;  /* 0x00000000da0c783b */ /* 0x000eae0000000200 */
[C---:B---3--:R-:W-:Y:S08]  /*3d10*/  HMMA.16816.F32.BF16 R72, R16.reuse, R36, R48 ;  /* 0x000000241048723c */ /* 0x048ff00000041830 */
[C---:B------:R-:W-:Y:S08]  /*3d20*/  HMMA.16816.F32.BF16 R60, R16.reuse, R34, R60 ;  /* 0x00000022103c723c */ /* 0x040ff0000004183c */
[C---:B------:R-:W-:Y:S08]  /*3d30*/  HMMA.16816.F32.BF16 R76, R16.reuse, R32, R52 ;  /* 0x00000020104c723c */ /* 0x040ff00000041834 */
[----:B------:R-:W-:Y:S08]  /*3d40*/  HMMA.16816.F32.BF16 R52, R16, R38, R44 ;  /* 0x000000261034723c */ /* 0x000ff0000004182c */
[C---:B------:R-:W-:Y:S08]  /*3d50*/  HMMA.16816.F32.BF16 R48, R24.reuse, R32, R64 ;  /* 0x000000201830723c */ /* 0x040ff00000041840 */
[C---:B------:R-:W-:Y:S01]  /*3d60*/  HMMA.16816.F32.BF16 R44, R24.reuse, R36, R8 ;  /* 0x00000024182c723c */ /* 0x040fe20000041808 */
[----:B------:R-:W-:Y:S07]  /*3d70*/  LDSM.16.M88.4 R8, [R216+0x2000] ;  /* 0x00200000d808783b */ /* 0x000fee0000000200 */
[C---:B------:R-:W-:Y:S01]  /*3d80*/  HMMA.16816.F32.BF16 R16, R24.reuse, R34, R68 ;  /* 0x000000221810723c */ /* 0x040fe20000041844 */
[----:B------:R-:W3:Y:S07]  /*3d90*/  LDSM.16.M88.4 R32, [R215] ;  /* 0x00000000d720783b */ /* 0x000eee0000000200 */
[----:B------:R-:W-:Y:S01]  /*3da0*/  HMMA.16816.F32.BF16 R68, R24, R38, R28 ;  /* 0x000000261844723c */ /* 0x000fe2000004181c */
[----:B------:R-:W4:Y:S04]  /*3db0*/  LDSM.16.M88.4 R24, [R216] ;  /* 0x00000000d818783b */ /* 0x000f280000000200 */
[----:B------:R-:W5:Y:S03]  /*3dc0*/  LDSM.16.M88.4 R28, [R215+0x800] ;  /* 0x00080000d71c783b */ /* 0x000f660000000200 */
[C---:B-1----:R-:W-:Y:S08]  /*3dd0*/  HMMA.16816.F32.BF16 R80, R20.reuse, R56, R72 ;  /* 0x000000381450723c */ /* 0x042ff00000041848 */
[C---:B------:R-:W-:Y:S08]  /*3de0*/  HMMA.16816.F32.BF16 R72, R20.reuse, R42, R60 ;  /* 0x0000002a1448723c */ /* 0x040ff0000004183c */
[-C--:B------:R-:W-:Y:S08]  /*3df0*/  HMMA.16816.F32.BF16 R76, R20, R40.reuse, R76 ;  /* 0x00000028144c723c */ /* 0x080ff0000004184c */
[----:B--2---:R-:W-:Y:S01]  /*3e00*/  HMMA.16816.F32.BF16 R60, R12, R40, R48 ;  /* 0x000000280c3c723c */ /* 0x004fe20000041830 */
[----:B------:R-:W-:Y:S07]  /*3e10*/  LDSM.16.M88.4 R48, [R208+0x9800] ;  /* 0x00980000d030783b */ /* 0x000fee0000000200 */
[----:B------:R-:W-:Y:S01]  /*3e20*/  HMMA.16816.F32.BF16 R64, R20, R58, R52 ;  /* 0x0000003a1440723c */ /* 0x000fe20000041834 */
[----:B------:R-:W-:Y:S04]  /*3e30*/  LDSM.16.M88.4 R52, [R208+0x9000] ;  /* 0x00900000d034783b */ /* 0x000fe80000000200 */
[----:B------:R-:W1:Y:S03]  /*3e40*/  LDSM.16.M88.4 R20, [R210+0x6000] ;  /* 0x00600000d214783b */ /* 0x000e660000000200 */
[C---:B------:R-:W-:Y:S08]  /*3e50*/  HMMA.16816.F32.BF16 R36, R12.reuse, R56, R44 ;  /* 0x000000380c24723c */ /* 0x040ff0000004182c */
[C---:B------:R-:W-:Y:S08]  /*3e60*/  HMMA.16816.F32.BF16 R44, R12.reuse, R58, R68 ;  /* 0x0000003a0c2c723c */ /* 0x040ff00000041844 */
[----:B------:R-:W-:Y:S01]  /*3e70*/  HMMA.16816.F32.BF16 R40, R12, R42, R16 ;  /* 0x0000002a0c28723c */ /* 0x000fe20000041810 */
[----:B------:R-:W2:Y:S07]  /*3e80*/  LDSM.16.M88.4 R16, [R210+0x4000] ;  /* 0x00400000d210783b */ /* 0x000eae0000000200 */
[C---:B---3--:R-:W-:Y:S08]  /*3e90*/  HMMA.16816.F32.BF16 R56, R8.reuse, R34, R72 ;  /* 0x000000220838723c */ /* 0x048ff00000041848 */
[-C--:B------:R-:W-:Y:S08]  /*3ea0*/  HMMA.16816.F32.BF16 R12, R8, R32.reuse, R76 ;  /* 0x00000020080c723c */ /* 0x080ff0000004184c */
[----:B----4-:R-:W-:Y:S08]  /*3eb0*/  HMMA.16816.F32.BF16 R68, R24, R32, R60 ;  /* 0x000000201844723c */ /* 0x010ff0000004183c */
[C---:B-----5:R-:W-:Y:S08]  /*3ec0*/  HMMA.16816.F32.BF16 R76, R8.reuse, R28, R80 ;  /* 0x0000001c084c723c */ /* 0x060ff00000041850 */
[----:B------:R-:W-:Y:S01]  /*3ed0*/  HMMA.16816.F32.BF16 R72, R8, R30, R64 ;  /* 0x0000001e0848723c */ /* 0x000fe20000041840 */
[----:B------:R-:W-:Y:S07]  /*3ee0*/  LDSM.16.M88.4 R8, [R212+0x6000] ;  /* 0x00600000d408783b */ /* 0x000fee0000000200 */
[C---:B------:R-:W-:Y:S01]  /*3ef0*/  HMMA.16816.F32.BF16 R60, R24.reuse, R28, R36 ;  /* 0x0000001c183c723c */ /* 0x040fe20000041824 */
[----:B------:R-:W3:Y:S07]  /*3f00*/  LDSM.16.M88.4 R36, [R219+0x1000] ;  /* 0x00100000db24783b */ /* 0x000eee0000000200 */
[C---:B------:R-:W-:Y:S08]  /*3f10*/  HMMA.16816.F32.BF16 R44, R24.reuse, R30, R44 ;  /* 0x0000001e182c723c */ /* 0x040ff0000004182c */
[----:B------:R-:W-:Y:S01]  /*3f20*/  HMMA.16816.F32.BF16 R64, R24, R34, R40 ;  /* 0x000000221840723c */ /* 0x000fe20000041828 */
[----:B------:R-:W4:Y:S07]  /*3f30*/  LDSM.16.M88.4 R32, [R219+0x1800] ;  /* 0x00180000db20783b */ /* 0x000f2e0000000200 */
[C---:B-1----:R-:W-:Y:S08]  /*3f40*/  HMMA.16816.F32.BF16 R28, R20.reuse, R54, R56 ;  /* 0x00000036141c723c */ /* 0x042ff00000041838 */
[C---:B------:R-:W-:Y:S01]  /*3f50*/  HMMA.16816.F32.BF16 R40, R20.reuse, R52, R12 ;  /* 0x000000341428723c */ /* 0x040fe2000004180c */
[----:B------:R-:W1:Y:S07]  /*3f60*/  LDSM.16.M88.4 R12, [R212+0x4000] ;  /* 0x00400000d40c783b */ /* 0x000e6e0000000200 */
[C---:B------:R-:W-:Y:S08]  /*3f70*/  HMMA.16816.F32.BF16 R24, R20.reuse, R48, R76 ;  /* 0x000000301418723c */ /* 0x040ff0000004184c */
[----:B------:R-:W-:Y:S08]  /*3f80*/  HMMA.16816.F32.BF16 R20, R20, R50, R72 ;  /* 0x000000321414723c */ /* 0x000ff00000041848 */
[C---:B--2---:R-:W-:Y:S08]  /*3f90*/  HMMA.16816.F32.BF16 R56, R16.reuse, R52, R68 ;  /* 0x000000341038723c */ /* 0x044ff00000041844 */
[C---:B------:R-:W-:Y:S08]  /*3fa0*/  HMMA.16816.F32.BF16 R52, R16.reuse, R54, R64 ;  /* 0x000000361034723c */ /* 0x040ff00000041840 */
[C---:B------:R-:W-:Y:S08]  /*3fb0*/  HMMA.16816.F32.BF16 R60, R16.reuse, R48, R60 ;  /* 0x00000030103c723c */ /* 0x040ff0000004183c */
[----:B------:R-:W-:Y:S01]  /*3fc0*/  HMMA.16816.F32.BF16 R68, R16, R50, R44 ;  /* 0x000000321044723c */ /* 0x000fe2000004182c */
[----:B------:R-:W-:Y:S07]  /*3fd0*/  LDSM.16.M88.4 R16, [R218+0x6000] ;  /* 0x00600000da10783b */ /* 0x000fee0000000200 */
[C---:B---3--:R-:W-:Y:S01]  /*3fe0*/  HMMA.16816.F32.BF16 R72, R8.reuse, R38, R28 ;  /* 0x000000260848723c */ /* 0x048fe2000004181c */
[----:B------:R-:W2:Y:S07]  /*3ff0*/  LDSM.16.M88.4 R28, [R217+0x9000] ;  /* 0x00900000d91c783b */ /* 0x000eae0000000200 */
[C---:B------:R-:W-:Y:S01]  /*4000*/  HMMA.16816.F32.BF16 R64, R8.reuse, R36, R40 ;  /* 0x000000240840723c */ /* 0x040fe20000041828 */
[----:B------:R-:W-:Y:S07]  /*4010*/  LDSM.16.M88.4 R40, [R217+0x9800] ;  /* 0x00980000d928783b */ /* 0x000fee0000000200 */
[C---:B----4-:R-:W-:Y:S01]  /*4020*/  HMMA.16816.F32.BF16 R80, R8.reuse, R34, R20 ;  /* 0x000000220850723c */ /* 0x050fe20000041814 */
[----:B------:R-:W3:Y:S07]  /*4030*/  LDSM.16.M88.4 R20, [R218+0x4000] ;  /* 0x00400000da14783b */ /* 0x000eee0000000200 */
[----:B------:R-:W-:Y:S01]  /*4040*/  HMMA.16816.F32.BF16 R76, R8, R32, R24 ;  /* 0x00000020084c723c */ /* 0x000fe20000041818 */
[----:B------:R-:W-:Y:S04]  /*4050*/  LDSM.16.M88.4 R24, [R216+0x6000] ;  /* 0x00600000d818783b */ /* 0x000fe80000000200 */
[----:B------:R-:W-:Y:S03]  /*4060*/  LDSM.16.M88.4 R8, [R216+0x4000] ;  /* 0x00400000d808783b */ /* 0x000fe60000000200 */
[C---:B-1----:R-:W-:Y:S08]  /*4070*/  HMMA.16816.F32.BF16 R48, R12.reuse, R36, R56 ;  /* 0x000000240c30723c */ /* 0x042ff00000041838 */
[C---:B------:R-:W-:Y:S01]  /*4080*/  HMMA.16816.F32.BF16 R52, R12.reuse, R38, R52 ;  /* 0x000000260c34723c */ /* 0x040fe20000041834 */
[----:B------:R-:W1:Y:S07]  /*4090*/  LDSM.16.M88.4 R36, [R215+0x1000] ;  /* 0x00100000d724783b */ /* 0x000e6e0000000200 */
[C---:B------:R-:W-:Y:S08]  /*40a0*/  HMMA.16816.F32.BF16 R44, R12.reuse, R32, R60 ;  /* 0x000000200c2c723c */ /* 0x040ff0000004183c */
[----:B------:R-:W-:Y:S08]  /*40b0*/  HMMA.16816.F32.BF16 R68, R12, R34, R68 ;  /* 0x000000220c44723c */ /* 0x000ff00000041844 */
[-C--:B--2---:R-:W-:Y:S08]  /*40c0*/  HMMA.16816.F32.BF16 R12, R16, R28.reuse, R64 ;  /* 0x0000001c100c723c */ /* 0x084ff00000041840 */
[C---:B---3--:R-:W-:Y:S08]  /*40d0*/  HMMA.16816.F32.BF16 R32, R20.reuse, R28, R48 ;  /* 0x0000001c1420723c */ /* 0x048ff00000041830 */
[----:B------:R-:W-:Y:S08]  /*40e0*/  HMMA.16816.F32.BF16 R60, R20, R40, R44 ;  /* 0x00000028143c723c */ /* 0x000ff0000004182c */
[----:B-1----:R-:W-:Y:S07]  /*40f0*/  HMMA.16816.F32.BF16 R44, R24, R36, R12 ;  /* 0x00000024182c723c */ /* 0x002fee000004180c */
        /* <DEDUP_REMOVED lines=14> */
[----:B------:R-:W-:Y:S01]  /*41e0*/  ISETP.GE.AND P4, PT, R2, R231, PT ;  /* 0x000000e70200720c */ /* 0x000fe20003f86270 */
[----:B------:R-:W-:-:S04]  /*41f0*/  DEPBAR.LE SB0, 0x0 ;  /* 0x000080000000791a */ /* 0x000fc80000000000 */
[----:B------:R-:W-:Y:S01]  /*4200*/  IADD3 R6, R6, UR4, RZ ;  /* 0x0000000406067c10 */ /* 0x000fe2000fffe0ff */
[----:B------:R-:W-:Y:S01]  /*4210*/  HMMA.16816.F32.BF16 R56, R16, R40, R76 ;  /* 0x000000281038723c */ /* 0x000fe2000004184c */
[----:B------:R-:W-:Y:S02]  /*4220*/  IADD3 R5, R5, UR4, RZ ;  /* 0x0000000405057c10 */ /* 0x000fe4000fffe0ff */
[C---:B------:R-:W-:Y:S02]  /*4230*/  ISETP.LT.OR P4, PT, R2.reuse, R227, P4 ;  /* 0x000000e30200720c */ /* 0x040fe40002781670 */
[----:B------:R-:W-:Y:S02]  /*4240*/  IADD3 R3, R2, 0x1, RZ ;  /* 0x0000000102037810 */ /* 0x000fe40007ffe0ff */
[----:B------:R-:W-:Y:S01]  /*4250*/  IMNMX R229, R6, UR19, PT ;  /* 0x0000001306e57c17 */ /* 0x000fe2000b800200 */
[----:B------:R-:W-:Y:S01]  /*4260*/  HMMA.16816.F32.BF16 R32, R24, R38, R48 ;  /* 0x000000261820723c */ /* 0x000fe20000041830 */
[----:B------:R-:W-:-:S02]  /*4270*/  IMNMX R228, R5, UR19, PT ;  /* 0x0000001305e47c17 */ /* 0x000fc4000b800200 */
[----:B------:R-:W-:Y:S02]  /*4280*/  IADD3 R7, R7, UR4, RZ ;  /* 0x0000000407077c10 */ /* 0x000fe4000fffe0ff */
[CC--:B------:R-:W-:Y:S02]  /*4290*/  ISETP.GE.AND P2, PT, R3.reuse, R229.reuse, PT ;  /* 0x000000e50300720c */ /* 0x0c0fe40003f46270 */
[----:B------:R-:W-:Y:S01]  /*42a0*/  FSEL R77, R28, -INF , !P4 ;  /* 0xff8000001c4d7808 */ /* 0x000fe20006000000 */
[----:B------:R-:W-:Y:S01]  /*42b0*/  HMMA.16816.F32.BF16 R36, R8, R38, R52 ;  /* 0x000000260824723c */ /* 0x000fe20000041834 */
[-C--:B------:R-:W-:Y:S02]  /*42c0*/  ISETP.GE.AND P0, PT, R3, R228.reuse, PT ;  /* 0x000000e40300720c */ /* 0x080fe40003f06270 */
[C---:B------:R-:W-:Y:S02]  /*42d0*/  ISETP.GE.AND P1, PT, R2.reuse, R229, PT ;  /* 0x000000e50200720c */ /* 0x040fe40003f26270 */
[----:B------:R-:W-:-:S02]  /*42e0*/  ISETP.GE.AND P4, PT, R2, R228, PT ;  /* 0x000000e40200720c */ /* 0x000fc40003f86270 */
[----:B------:R-:W-:Y:S01]  /*42f0*/  IMNMX R230, R7, UR19, PT ;  /* 0x0000001307e67c17 */ /* 0x000fe2000b800200 */
[-C--:B------:R-:W-:Y:S01]  /*4300*/  HMMA.16816.F32.BF16 R16, R16, R42.reuse, R80 ;  /* 0x0000002a1010723c */ /* 0x080fe20000041850 */
[CC--:B------:R-:W-:Y:S02]  /*4310*/  ISETP.LT.OR P2, PT, R3.reuse, R225.reuse, P2 ;  /* 0x000000e10300720c */ /* 0x0c0fe40001741670 */
[CC--:B------:R-:W-:Y:S02]  /*4320*/  ISETP.LT.OR P0, PT, R3.reuse, R224.reuse, P0 ;  /* 0x000000e00300720c */ /* 0x0c0fe40000701670 */
[C---:B------:R-:W-:Y:S02]  /*4330*/  ISETP.LT.OR P1, PT, R2.reuse, R225, P1 ;  /* 0x000000e10200720c */ /* 0x040fe40000f21670 */
[----:B------:R-:W-:Y:S01]  /*4340*/  ISETP.LT.OR P4, PT, R2, R224, P4 ;  /* 0x000000e00200720c */ /* 0x000fe20002781670 */
[----:B------:R-:W-:Y:S01]  /*4350*/  HMMA.16816.F32.BF16 R20, R20, R42, R68 ;  /* 0x0000002a1414723c */ /* 0x000fe20000041844 */
[----:B------:R-:W-:-:S02]  /*4360*/  ISETP.GE.AND P6, PT, R3, R231, PT ;  /* 0x000000e70300720c */ /* 0x000fc40003fc6270 */
[-C--:B------:R-:W-:Y:S02]  /*4370*/  ISETP.GE.AND P5, PT, R3, R230.reuse, PT ;  /* 0x000000e60300720c */ /* 0x080fe40003fa6270 */
[----:B------:R-:W-:Y:S02]  /*4380*/  ISETP.GE.AND P3, PT, R2, R230, PT ;  /* 0x000000e60200720c */ /* 0x000fe40003f66270 */
[----:B------:R-:W-:Y:S02]  /*4390*/  FSEL R41, R44, -INF , !P1 ;  /* 0xff8000002c297808 */ /* 0x000fe40004800000 */
[----:B------:R-:W-:Y:S02]  /*43a0*/  FSEL R49, R46, -INF , !P4 ;  /* 0xff8000002e317808 */ /* 0x000fe40006000000 */
[----:B------:R-:W-:Y:S02]  /*43b0*/  FSEL R40, R45, -INF , !P2 ;  /* 0xff8000002d287808 */ /* 0x000fe40005000000 */
[----:B------:R-:W-:-:S02]  /*43c0*/  FSEL R48, R47, -INF , !P0 ;  /* 0xff8000002f307808 */ /* 0x000fc40004000000 */
[C---:B-1----:R-:W-:Y:S01]  /*43d0*/  HMMA.16816.F32.BF16 R44, R8.reuse, R12, R60 ;  /* 0x0000000c082c723c */ /* 0x042fe2000004183c */
[----:B------:R-:W-:Y:S01]  /*43e0*/  BAR.SYNC.DEFER_BLOCKING 0x0 ;  /* 0x0000000000007b1d */ /* 0x000fe20000010000 */
[C---:B------:R-:W-:Y:S02]  /*43f0*/  ISETP.LT.OR P6, PT, R3.reuse, R227, P6 ;  /* 0x000000e30300720c */ /* 0x040fe400037c1670 */
[-C--:B------:R-:W-:Y:S02]  /*4400*/  ISETP.LT.OR P5, PT, R3, R226.reuse, P5 ;  /* 0x000000e20300720c */ /* 0x080fe40002fa1670 */
[C---:B------:R-:W-:Y:S02]  /*4410*/  ISETP.LT.OR P3, PT, R2.reuse, R226, P3 ;  /* 0x000000e20200720c */ /* 0x040fe40001f61670 */
[C---:B------:R-:W-:Y:S01]  /*4420*/  IADD3 R3, R2.reuse, 0x8, RZ ;  /* 0x0000000802037810 */ /* 0x040fe20007ffe0ff */
[----:B------:R-:W-:Y:S01]  /*4430*/  HMMA.16816.F32.BF16 R8, R8, R14, R20 ;  /* 0x0000000e0808723c */ /* 0x000fe20000041814 */
[----:B------:R-:W-:-:S02]  /*4440*/  IADD3 R5, R2, 0x9, RZ ;  /* 0x0000000902057810 */ /* 0x000fc40007ffe0ff */
[----:B------:R-:W-:Y:S02]  /*4450*/  FSEL R79, R30, -INF , !P3 ;  /* 0xff8000001e4f7808 */ /* 0x000fe40005800000 */
[C---:B------:R-:W-:Y:S02]  /*4460*/  ISETP.GE.AND P3, PT, R3.reuse, R231, PT ;  /* 0x000000e70300720c */ /* 0x040fe40003f66270 */
[C---:B------:R-:W-:Y:S02]  /*4470*/  ISETP.GE.AND P1, PT, R3.reuse, R230, PT ;  /* 0x000000e60300720c */ /* 0x040fe40003f26270 */
[CC--:B------:R-:W-:Y:S02]  /*4480*/  ISETP.GE.AND P4, PT, R3.reuse, R229.reuse, PT ;  /* 0x000000e50300720c */ /* 0x0c0fe40003f86270 */
[----:B------:R-:W-:Y:S02]  /*4490*/  ISETP.GE.AND P2, PT, R3, R228, PT ;  /* 0x000000e40300720c */ /* 0x000fe40003f46270 */
[----:B------:R-:W-:-:S02]  /*44a0*/  ISETP.GE.AND P0, PT, R5, R229, PT ;  /* 0x000000e50500720c */ /* 0x000fc40003f06270 */
[----:B------:R-:W-:Y:S02]  /*44b0*/  FSEL R76, R29, -INF , !P6 ;  /* 0xff8000001d4c7808 */ /* 0x000fe40007000000 */
[----:B------:R-:W-:Y:S02]  /*44c0*/  FSEL R78, R31, -INF , !P5 ;  /* 0xff8000001f4e7808 */ /* 0x000fe40006800000 */
[C---:B------:R-:W-:Y:S01]  /*44d0*/  HMMA.16816.F32.BF16 R28, R24.reuse, R12, R56 ;  /* 0x0000000c181c723c */ /* 0x040fe20000041838 */
[C---:B------:R-:W-:Y:S02]  /*44e0*/  ISETP.LT.OR P3, PT, R3.reuse, R227, P3 ;  /* 0x000000e30300720c */ /* 0x040fe40001f61670 */
[C---:B------:R-:W-:Y:S02]  /*44f0*/  ISETP.LT.OR P1, PT, R3.reuse, R226, P1 ;  /* 0x000000e20300720c */ /* 0x040fe40000f21670 */
[CC--:B------:R-:W-:Y:S02]  /*4500*/  ISETP.LT.OR P4, PT, R3.reuse, R225.reuse, P4 ;  /* 0x000000e10300720c */ /* 0x0c0fe40002781670 */
[----:B------:R-:W-:Y:S01]  /*4510*/  ISETP.LT.OR P2, PT, R3, R224, P2 ;  /* 0x000000e00300720c */ /* 0x000fe20001741670 */
[----:B------:R-:W-:Y:S01]  /*4520*/  HMMA.16816.F32.BF16 R24, R24, R14, R16 ;  /* 0x0000000e1818723c */ /* 0x000fe20000041810 */
[----:B------:R-:W-:-:S02]  /*4530*/  ISETP.LT.OR P0, PT, R5, R225, P0 ;  /* 0x000000e10500720c */ /* 0x000fc40000701670 */
[----:B------:R-:W-:Y:S02]  /*4540*/  IADD3 R3, R2, 0x10, RZ ;  /* 0x0000001002037810 */ /* 0x000fe40007ffe0ff */
[----:B------:R-:W-:Y:S02]  /*4550*/  FSEL R61, R36, -INF , !P3 ;  /* 0xff800000243d7808 */ /* 0x000fe40005800000 */
[----:B------:R-:W-:Y:S02]  /*4560*/  FSEL R63, R38, -INF , !P1 ;  /* 0xff800000263f7808 */ /* 0x000fe40004800000 */
[----:B------:R-:W-:Y:S02]  /*4570*/  FSEL R32, R32, -INF , !P4 ;  /* 0xff80000020207808 */ /* 0x000fe40006000000 */
[----:B------:R-:W-:Y:S02]  /*4580*/  FSEL R34, R34, -INF , !P2 ;  /* 0xff80000022227808 */ /* 0x000fe40005000000 */
[----:B------:R-:W-:-:S02]  /*4590*/  FSEL R33, R33, -INF , !P0 ;  /* 0xff80000021217808 */ /* 0x000fc40004000000 */
[CC--:B------:R-:W-:Y:S02]  /*45a0*/  ISETP.GE.AND P6, PT, R5.reuse, R231.reuse, PT ;  /* 0x000000e70500720c */ /* 0x0c0fe40003fc6270 */
[C---:B------:R-:W-:Y:S02]  /*45b0*/  ISETP.GE.AND P5, PT, R5.reuse, R230, PT ;  /* 0x000000e60500720c */ /* 0x040fe40003fa6270 */
[----:B------:R-:W-:Y:S02]  /*45c0*/  ISETP.GE.AND P3, PT, R5, R228, PT ;  /* 0x000000e40500720c */ /* 0x000fe40003f66270 */
[C---:B------:R-:W-:Y:S02]  /*45d0*/  ISETP.GE.AND P1, PT, R3.reuse, R231, PT ;  /* 0x000000e70300720c */ /* 0x040fe40003f26270 */
[C---:B------:R-:W-:Y:S02]  /*45e0*/  ISETP.GE.AND P4, PT, R3.reuse, R230, PT ;  /* 0x000000e60300720c */ /* 0x040fe40003f86270 */
[----:B------:R-:W-:-:S02]  /*45f0*/  ISETP.GE.AND P2, PT, R3, R229, PT ;  /* 0x000000e50300720c */ /* 0x000fc40003f46270 */
[----:B------:R-:W-:Y:S02]  /*4600*/  ISETP.GE.AND P0, PT, R3, R228, PT ;  /* 0x000000e40300720c */ /* 0x000fe40003f06270 */
[CC--:B------:R-:W-:Y:S02]  /*4610*/  ISETP.LT.OR P6, PT, R5.reuse, R227.reuse, P6 ;  /* 0x000000e30500720c */ /* 0x0c0fe400037c1670 */
[C---:B------:R-:W-:Y:S02]  /*4620*/  ISETP.LT.OR P5, PT, R5.reuse, R226, P5 ;  /* 0x000000e20500720c */ /* 0x040fe40002fa1670 */
[----:B------:R-:W-:Y:S02]  /*4630*/  ISETP.LT.OR P3, PT, R5, R224, P3 ;  /* 0x000000e00500720c */ /* 0x000fe40001f61670 */
        /* <DEDUP_REMOVED lines=20> */
[----:B------:R-:W-:Y:S02]  /*4780*/  IADD3 R2, R2, 0x19, RZ ;  /* 0x0000001902027810 */ /* 0x000fe40007ffe0ff */
[----:B------:R-:W-:Y:S02]  /*4790*/  ISETP.LT.OR P0, PT, R3, R225, P0 ;  /* 0x000000e10300720c */ /* 0x000fe40000701670 */
[----:B------:R-:W-:Y:S02]  /*47a0*/  FSEL R131, R46, -INF , !P4 ;  /* 0xff8000002e837808 */ /* 0x000fe40006000000 */
[----:B------:R-:W-:Y:S02]  /*47b0*/  FSEL R16, R24, -INF , !P0 ;  /* 0xff80000018107808 */ /* 0x000fe40004000000 */
[----:B------:R-:W-:Y:S02]  /*47c0*/  ISETP.GE.AND P0, PT, R2, R228, PT ;  /* 0x000000e40200720c */ /* 0x000fe40003f06270 */
[----:B------:R-:W-:-:S02]  /*47d0*/  FSEL R28, R28, -INF , !P2 ;  /* 0xff8000001c1c7808 */ /* 0x000fc40005000000 */
[----:B------:R-:W-:Y:S02]  /*47e0*/  ISETP.LT.OR P0, PT, R2, R224, P0 ;  /* 0x000000e00200720c */ /* 0x000fe40000701670 */
[----:B------:R-:W-:Y:S02]  /*47f0*/  FSEL R118, R45, -INF , !P5 ;  /* 0xff8000002d767808 */ /* 0x000fe40006800000 */
[----:B------:R-:W-:Y:S02]  /*4800*/  FSEL R17, R27, -INF , !P0 ;  /* 0xff8000001b117808 */ /* 0x000fe40004000000 */
[----:B------:R-:W-:Y:S02]  /*4810*/  PLOP3.LUT P0, PT, PT, PT, UP0, 0x80, 0x0 ;  /* 0x000000000000781c */ /* 0x000fe40003f0f008 */
        /* <DEDUP_REMOVED lines=9> */
[CC--:B------:R-:W-:Y:S02]  /*48b0*/  ISETP.LT.OR P4, PT, R3.reuse, R227.reuse, P4 ;  /* 0x000000e30300720c */ /* 0x0c0fe40002781670 */
[C---:B------:R-:W-:Y:S02]  /*48c0*/  ISETP.LT.OR P2, PT, R3.reuse, R226, P2 ;  /* 0x000000e20300720c */ /* 0x040fe40001741670 */
[----:B------:R-:W-:Y:S02]  /*48d0*/  ISETP.LT.OR P5, PT, R3, R224, P5 ;  /* 0x000000e00300720c */ /* 0x000fe40002fa1670 */
[C---:B------:R-:W-:Y:S02]  /*48e0*/  ISETP.LT.OR P3, PT, R2.reuse, R227, P3 ;  /* 0x000000e30200720c */ /* 0x040fe40001f61670 */
[----:B------:R-:W-:-:S02]  /*48f0*/  ISETP.LT.OR P1, PT, R2, R226, P1 ;  /* 0x000000e20200720c */ /* 0x000fc40000f21670 */
[----:B------:R-:W-:Y:S02]  /*4900*/  ISETP.LT.OR P6, PT, R2, R225, P6 ;  /* 0x000000e10200720c */ /* 0x000fe400037c1670 */
[----:B------:R-:W-:Y:S02]  /*4910*/  LOP3.LUT R2, R85, R86, RZ, 0xfc, !PT ;  /* 0x0000005655027212 */ /* 0x000fe400078efcff */
[----:B------:R-:W-:Y:S02]  /*4920*/  FSEL R18, R26, -INF , !P5 ;  /* 0xff8000001a127808 */ /* 0x000fe40006800000 */
[----:B------:R-:W-:Y:S02]  /*4930*/  FSEL R15, R25, -INF , !P6 ;  /* 0xff800000190f7808 */ /* 0x000fe40007000000 */
[----:B------:R-:W-:Y:S02]  /*4940*/  FSEL R117, R8, -INF , !P4 ;  /* 0xff80000008757808 */ /* 0x000fe40006000000 */
[----:B------:R-:W-:-:S02]  /*4950*/  FSEL R119, R10, -INF , !P2 ;  /* 0xff8000000a777808 */ /* 0x000fc40005000000 */
[----:B------:R-:W-:Y:S02]  /*4960*/  FSEL R116, R9, -INF , !P3 ;  /* 0xff80000009747808 */ /* 0x000fe40005800000 */
        /* <DEDUP_REMOVED lines=14> */
[----:B------:R-:W-:Y:S02]  /*4a50*/  @!P2 LEA R8, P1, R6, c[0x0][0x168], 0x1 ;  /* 0x00005a000608aa11 */ /* 0x000fe400078208ff */
[----:B------:R-:W-:-:S02]  /*4a60*/  @!P3 LEA R10, P4, R3, c[0x0][0x168], 0x1 ;  /* 0x00005a00030aba11 */ /* 0x000fc400078808ff */
[----:B------:R-:W-:Y:S02]  /*4a70*/  IADD3.X R7, R5, UR9, RZ, P5, !PT ;  /* 0x0000000905077c10 */ /* 0x000fe4000affe4ff */
        /* <DEDUP_REMOVED lines=25> */
.L_x_1122:
[----:B------:R-:W-:Y:S05]  /*4c10*/  BSYNC B0 ;  /* 0x0000000000007941 */ /* 0x000fea0003800000 */
.L_x_1121:
[----:B------:R-:W0:Y:S02]  /*4c20*/  LDGDEPBAR ;  /* 0x00000000000079af */ /* 0x000e240000000000 */
.L_x_1120:
        /* <DEDUP_REMOVED lines=37> */
[----:B------:R-:W-:-:S05]  /*4e80*/  FMUL.FTZ R3, R134, c[0x0][0x23c] ;  /* 0x00008f0086037a20 */ /* 0x000fca0000410000 */
[----:B------:R-:W-:-:S05]  /*4e90*/  FSEL R3, R3, RZ, P1 ;  /* 0x000000ff03037208 */ /* 0x000fca0000800000 */
[--C-:B------:R-:W-:Y:S02]  /*4ea0*/  FFMA.FTZ R6, R41, c[0x0][0x23c], -R3.reuse ;  /* 0x00008f0029067a23 */ /* 0x100fe40000010803 */
[--C-:B-1----:R-:W-:Y:S02]  /*4eb0*/  FFMA.FTZ R8, R28, c[0x0][0x23c], -R3.reuse ;  /* 0x00008f001c087a23 */ /* 0x102fe40000010803 */
[----:B------:R1:W-:Y:S01]  /*4ec0*/  MUFU.EX2 R250, R6 ;  /* 0x0000000600fa7308 */ /* 0x0003e20000000800 */
[--C-:B------:R-:W-:Y:S01]  /*4ed0*/  FFMA.FTZ R9, R14, c[0x0][0x23c], -R3.reuse ;  /* 0x00008f000e097a23 */ /* 0x100fe20000010803 */
[----:B--2---:R-:W-:Y:S01]  /*4ee0*/  FMNMX.FTZ R137, R5, R137, !PT ;  /* 0x0000008905897209 */ /* 0x004fe20007810000 */
[----:B------:R-:W-:-:S05]  /*4ef0*/  FFMA.FTZ R5, R32, c[0x0][0x23c], -R3 ;  /* 0x00008f0020057a23 */ /* 0x000fca0000010803 */
[----:B------:R-:W-:Y:S01]  /*4f00*/  MUFU.EX2 R244, R8 ;  /* 0x0000000800f47308 */ /* 0x000fe20000000800 */
[----:B------:R-:W-:Y:S01]  /*4f10*/  FSETP.NEU.FTZ.AND P1, PT, R137, -INF , PT ;  /* 0xff8000008900780b */ /* 0x000fe20003f3d000 */
[----:B-1----:R-:W-:-:S06]  /*4f20*/  FFMA.FTZ R6, R40, c[0x0][0x23c], -R3 ;  /* 0x00008f0028067a23 */ /* 0x002fcc0000010803 */
[----:B------:R1:W2:Y:S08]  /*4f30*/  MUFU.EX2 R246, R9 ;  /* 0x0000000900f67308 */ /* 0x0002b00000000800 */
[----:B------:R3:W-:Y:S01]  /*4f40*/  MUFU.EX2 R249, R6 ;  /* 0x0000000600f97308 */ /* 0x0007e20000000800 */
[----:B-1----:R-:W-:-:S07]  /*4f50*/  FFMA.FTZ R9, R16, c[0x0][0x23c], -R3 ;  /* 0x00008f0010097a23 */ /* 0x002fce0000010803 */
[----:B------:R1:W-:Y:S01]  /*4f60*/  MUFU.EX2 R248, R5 ;  /* 0x0000000500f87308 */ /* 0x0003e20000000800 */
[----:B--2---:R-:W-:Y:S01]  /*4f70*/  F2FP.BF16.PACK_AB R124, R246, R244 ;  /* 0x000000f4f67c723e */ /* 0x004fe200000010ff */
[----:B---3--:R-:W-:-:S06]  /*4f80*/  FMUL.FTZ R6, R137, c[0x0][0x23c] ;  /* 0x00008f0089067a20 */ /* 0x008fcc0000410000 */
[----:B------:R2:W-:Y:S01]  /*4f90*/  MUFU.EX2 R245, R9 ;  /* 0x0000000900f57308 */ /* 0x0005e20000000800 */
[----:B------:R-:W-:Y:S01]  /*4fa0*/  FSEL R2, R6, RZ, P1 ;  /* 0x000000ff06027208 */ /* 0x000fe20000800000 */
[----:B-1----:R-:W-:-:S04]  /*4fb0*/  FFMA.FTZ R5, R33, c[0x0][0x23c], -R3 ;  /* 0x00008f0021057a23 */ /* 0x002fc80000010803 */
[--C-:B------:R-:W-:Y:S02]  /*4fc0*/  FFMA.FTZ R0, R48, c[0x0][0x23c], -R2.reuse ;  /* 0x00008f0030007a23 */ /* 0x100fe40000010802 */
[----:B------:R-:W-:Y:S01]  /*4fd0*/  FFMA.FTZ R3, R15, c[0x0][0x23c], -R3 ;  /* 0x00008f000f037a23 */ /* 0x000fe20000010803 */
[----:B------:R-:W1:Y:S01]  /*4fe0*/  MUFU.EX2 R251, R5 ;  /* 0x0000000500fb7308 */ /* 0x000e620000000800 */
[--C-:B------:R-:W-:Y:S01]  /*4ff0*/  FFMA.FTZ R4, R49, c[0x0][0x23c], -R2.reuse ;  /* 0x00008f0031047a23 */ /* 0x100fe20000010802 */
[----:B------:R-:W-:Y:S01]  /*5000*/  LDSM.16.MT88.4 R12, [R214+0xa800] ;  /* 0x00a80000d60c783b */ /* 0x000fe20000004200 */
[----:B--2---:R-:W-:-:S03]  /*5010*/  FFMA.FTZ R9, R30, c[0x0][0x23c], -R2 ;  /* 0x00008f001e097a23 */ /* 0x004fc60000010802 */
[----:B------:R-:W2:Y:S02]  /*5020*/  LDSM.16.MT88.4 R48, [R213+0xa000] ;  /* 0x00a00000d530783b */ /* 0x000ea40000004200 */
[----:B------:R3:W-:Y:S02]  /*5030*/  MUFU.EX2 R240, R0 ;  /* 0x0000000000f07308 */ /* 0x0007e40000000800 */
[----:B------:R-:W-:Y:S06]  /*5040*/  LDSM.16.MT88.4 R28, [R213+0xb800] ;  /* 0x00b80000d51c783b */ /* 0x000fec0000004200 */
[----:B------:R-:W-:Y:S01]  /*5050*/  MUFU.EX2 R236, R9 ;  /* 0x0000000900ec7308 */ /* 0x000fe20000000800 */
[----:B-1----:R-:W-:Y:S01]  /*5060*/  F2FP.BF16.PACK_AB R6, R251, R248 ;  /* 0x000000f8fb06723e */ /* 0x002fe200000010ff */
[----:B---3--:R-:W-:-:S06]  /*5070*/  FFMA.FTZ R0, R34, c[0x0][0x23c], -R2 ;  /* 0x00008f0022007a23 */ /* 0x008fcc0000010802 */
[----:B------:R-:W1:Y:S08]  /*5080*/  MUFU.EX2 R243, R3 ;  /* 0x0000000300f37308 */ /* 0x000e700000000800 */
[----:B------:R3:W-:Y:S08]  /*5090*/  MUFU.EX2 R241, R0 ;  /* 0x0000000000f17308 */ /* 0x0007f00000000800 */
[----:B------:R4:W5:Y:S01]  /*50a0*/  MUFU.EX2 R242, R4 ;  /* 0x0000000400f27308 */ /* 0x0009620000000800 */
[----:B-1----:R-:W-:Y:S01]  /*50b0*/  F2FP.BF16.PACK_AB R126, R243, R245 ;  /* 0x000000f5f37e723e */ /* 0x002fe200000010ff */
[----:B---3--:R-:W-:-:S02]  /*50c0*/  FFMA.FTZ R0, R35, c[0x0][0x23c], -R2 ;  /* 0x00008f0023007a23 */ /* 0x008fc40000010802 */
[----:B------:R-:W-:Y:S04]  /*50d0*/  LDSM.16.MT88.4 R32, [R211+0xb000] ;  /* 0x00b00000d320783b */ /* 0x000fe80000004200 */
[----:B------:R1:W3:Y:S01]  /*50e0*/  MUFU.EX2 R247, R0 ;  /* 0x0000000000f77308 */ /* 0x0002e20000000800 */
[----:B----4-:R-:W-:Y:S02]  /*50f0*/  F2FP.BF16.PACK_AB R4, R249, R250 ;  /* 0x000000faf904723e */ /* 0x010fe400000010ff */
[----:B-----5:R-:W-:Y:S02]  /*5100*/  F2FP.BF16.PACK_AB R5, R240, R242 ;  /* 0x000000f2f005723e */ /* 0x020fe400000010ff */
[----:B-1----:R-:W-:Y:S02]  /*5110*/  FMNMX.FTZ R0, R77, R76, !PT ;  /* 0x0000004c4d007209 */ /* 0x002fe40007810000 */
[----:B---3--:R-:W-:-:S02]  /*5120*/  F2FP.BF16.PACK_AB R7, R247, R241 ;  /* 0x000000f1f707723e */ /* 0x008fc400000010ff */
        /* <DEDUP_REMOVED lines=15> */
[----:B--2---:R-:W-:Y:S01]  /*5220*/  HMMA.16816.F32.BF16 R56, R4, R48, RZ ;  /* 0x000000300438723c */ /* 0x004fe200000418ff */
[----:B------:R-:W-:-:S04]  /*5230*/  FMNMX.FTZ R0, R129, R0, !PT ;  /* 0x0000000081007209 */ /* 0x000fc80007810000 */
[----:B------:R-:W-:-:S03]  /*5240*/  FMNMX.FTZ R0, R119, R0, !PT ;  /* 0x0000000077007209 */ /* 0x000fc60007810000 */
[C---:B------:R-:W-:Y:S01]  /*5250*/  HMMA.16816.F32.BF16 R72, R4.reuse, R52, RZ ;  /* 0x000000340448723c */ /* 0x040fe200000418ff */
        /* <DEDUP_REMOVED lines=12> */
[----:B------:R2:W-:Y:S01]  /*5320*/  MUFU.EX2 R238, R8 ;  /* 0x0000000800ee7308 */ /* 0x0005e20000000800 */
[----:B-1----:R-:W-:Y:S01]  /*5330*/  FMNMX.FTZ R0, R9, R0, !PT ;  /* 0x0000000009007209 */ /* 0x002fe20007810000 */
[----:B------:R-:W-:Y:S01]  /*5340*/  LDSM.16.MT88.4 R16, [R213+0xa800] ;  /* 0x00a80000d510783b */ /* 0x000fe20000004200 */
[----:B------:R-:W-:Y:S01]  /*5350*/  HMMA.16816.F32.BF16 R152, R4, R26, RZ ;  /* 0x0000001a0498723c */ /* 0x000fe200000418ff */
[----:B----4-:R-:W-:-:S04]  /*5360*/  FMNMX.FTZ R136, R3, R10, !PT ;  /* 0x0000000a03887209 */ /* 0x010fc80007810000 */
[----:B------:R1:W3:Y:S01]  /*5370*/  MUFU.EX2 R239, R2 ;  /* 0x0000000200ef7308 */ /* 0x0002e20000000800 */
[C---:B------:R-:W-:Y:S02]  /*5380*/  FSETP.NEU.FTZ.AND P1, PT, R136.reuse, -INF , PT ;  /* 0xff8000008800780b */ /* 0x040fe40003f3d000 */
[C---:B------:R-:W-:Y:S01]  /*5390*/  HMMA.16816.F32.BF16 R168, R4.reuse, R22, RZ ;  /* 0x0000001604a8723c */ /* 0x040fe200000418ff */
[----:B--2---:R-:W2:Y:S07]  /*53a0*/  SHFL.BFLY PT, R8, R0, 0x1, 0x1f ;  /* 0x0c201f0000087f89 */ /* 0x004eae00000e0000 */
[----:B------:R-:W-:Y:S01]  /*53b0*/  HMMA.16816.F32.BF16 R44, R4, R38, RZ ;  /* 0x00000026042c723c */ /* 0x000fe200000418ff */
[----:B-1----:R-:W-:Y:S01]  /*53c0*/  FMUL.FTZ R2, R136, c[0x0][0x23c] ;  /* 0x00008f0088027a20 */ /* 0x002fe20000410000 */
[----:B---3--:R-:W-:-:S06]  /*53d0*/  F2FP.BF16.PACK_AB R127, R239, R238 ;  /* 0x000000eeef7f723e */ /* 0x008fcc00000010ff */
[----:B------:R-:W-:Y:S01]  /*53e0*/  HMMA.16816.F32.BF16 R84, R4, R50, RZ ;  /* 0x000000320454723c */ /* 0x000fe200000418ff */
[----:B------:R-:W-:-:S05]  /*53f0*/  FSEL R2, R2, RZ, P1 ;  /* 0x000000ff02027208 */ /* 0x000fca0000800000 */
[--C-:B------:R-:W-:Y:S02]  /*5400*/  FFMA.FTZ R3, R77, c[0x0][0x23c], -R2.reuse ;  /* 0x00008f004d037a23 */ /* 0x100fe40000010802 */
[----:B------:R-:W-:Y:S02]  /*5410*/  HMMA.16816.F32.BF16 R100, R4, R34, RZ ;  /* 0x000000220464723c */ /* 0x000fe400000418ff */
[----:B------:R1:W-:Y:S01]  /*5420*/  MUFU.EX2 R235, R3 ;  /* 0x0000000300eb7308 */ /* 0x0003e20000000800 */
[----:B--2---:R-:W-:Y:S01]  /*5430*/  FMNMX.FTZ R135, R0, R8, !PT ;  /* 0x0000000800877209 */ /* 0x004fe20007810000 */
[----:B------:R-:W-:-:S04]  /*5440*/  FFMA.FTZ R0, R76, c[0x0][0x23c], -R2 ;  /* 0x00008f004c007a23 */ /* 0x000fc80000010802 */
[C---:B------:R-:W-:Y:S01]  /*5450*/  HMMA.16816.F32.BF16 R108, R4.reuse, R66, RZ ;  /* 0x00000042046c723c */ /* 0x040fe200000418ff */
[----:B------:R-:W-:Y:S01]  /*5460*/  FSETP.NEU.FTZ.AND P1, PT, R135, -INF , PT ;  /* 0xff8000008700780b */ /* 0x000fe20003f3d000 */
[----:B------:R2:W3:Y:S06]  /*5470*/  MUFU.EX2 R232, R0 ;  /* 0x0000000000e87308 */ /* 0x0004ec0000000800 */
[----:B------:R-:W-:Y:S01]  /*5480*/  HMMA.16816.F32.BF16 R4, R4, R70, RZ ;  /* 0x000000460404723c */ /* 0x000fe200000418ff */
[----:B-1----:R-:W-:-:S04]  /*5490*/  FFMA.FTZ R3, R61, c[0x0][0x23c], -R2 ;  /* 0x00008f003d037a23 */ /* 0x002fc80000010802 */
[----:B------:R1:W-:Y:S03]  /*54a0*/  MUFU.EX2 R233, R3 ;  /* 0x0000000300e97308 */ /* 0x0003e60000000800 */
[----:B------:R-:W-:Y:S01]  /*54b0*/  HMMA.16816.F32.BF16 R148, R124, R156, R148 ;  /* 0x0000009c7c94723c */ /* 0x000fe20000041894 */
[----:B--2---:R-:W-:-:S05]  /*54c0*/  FMUL.FTZ R0, R135, c[0x0][0x23c] ;  /* 0x00008f0087007a20 */ /* 0x004fca0000410000 */
[----:B------:R-:W-:Y:S02]  /*54d0*/  FSEL R0, R0, RZ, P1 ;  /* 0x000000ff00007208 */ /* 0x000fe40000800000 */
[----:B------:R-:W-:Y:S01]  /*54e0*/  HMMA.16816.F32.BF16 R164, R124, R172, R164 ;  /* 0x000000ac7ca4723c */ /* 0x000fe200000418a4 */
[----:B-1----:R-:W-:-:S07]  /*54f0*/  FFMA.FTZ R3, R60, c[0x0][0x23c], -R2 ;  /* 0x00008f003c037a23 */ /* 0x002fce0000010802 */
[C---:B------:R-:W-:Y:S01]  /*5500*/  HMMA.16816.F32.BF16 R40, R124.reuse, R12, R40 ;  /* 0x0000000c7c28723c */ /* 0x040fe20000041828 */
        /* <DEDUP_REMOVED lines=23> */
[----:B------:R-:W-:Y:S07]  /*5680*/  HMMA.16816.F32.BF16 R124, R124, R30, R4 ;  /* 0x0000001e7c7c723c */ /* 0x000fee0000041804 */
[----:B---3--:R-:W-:-:S02]  /*5690*/  F2FP.BF16.PACK_AB R4, R232, R235 ;  /* 0x000000ebe804723e */ /* 0x008fc400000010ff */
[----:B--2---:R-:W-:Y:S02]  /*56a0*/  F2FP.BF16.PACK_AB R6, R234, R233 ;  /* 0x000000e9ea06723e */ /* 0x004fe400000010ff */
[----:B----4-:R-:W-:Y:S02]  /*56b0*/  F2FP.BF16.PACK_AB R5, R206, R207 ;  /* 0x000000cfce05723e */ /* 0x010fe400000010ff */
[----:B-----5:R-:W-:Y:S01]  /*56c0*/  F2FP.BF16.PACK_AB R7, R205, R204 ;  /* 0x000000cccd07723e */ /* 0x020fe200000010ff */
[----:B-1----:R-:W-:-:S04]  /*56d0*/  FFMA.FTZ R3, R118, c[0x0][0x23c], -R2 ;  /* 0x00008f0076037a23 */ /* 0x002fc80000010802 */
[----:B------:R1:W-:Y:S02]  /*56e0*/  MUFU.EX2 R202, R3 ;  /* 0x0000000300ca7308 */ /* 0x0003e40000000800 */
[C---:B------:R-:W-:Y:S08]  /*56f0*/  HMMA.16816.F32.BF16 R144, R4.reuse, R24, RZ ;  /* 0x000000180490723c */ /* 0x040ff000000418ff */
[----:B------:R-:W-:Y:S01]  /*5700*/  HMMA.16816.F32.BF16 R196, R4, R26, RZ ;  /* 0x0000001a04c4723c */ /* 0x000fe200000418ff */
[----:B-1----:R-:W-:-:S02]  /*5710*/  FFMA.FTZ R3, R117, c[0x0][0x23c], -R2 ;  /* 0x00008f0075037a23 */ /* 0x002fc40000010802 */
[----:B------:R-:W-:-:S05]  /*5720*/  FFMA.FTZ R2, R116, c[0x0][0x23c], -R2 ;  /* 0x00008f0074027a23 */ /* 0x000fca0000010802 */
[C---:B------:R-:W-:Y:S01]  /*5730*/  HMMA.16816.F32.BF16 R160, R4.reuse, R20, RZ ;  /* 0x0000001404a0723c */ /* 0x040fe200000418ff */
[----:B------:R1:W-:Y:S07]  /*5740*/  MUFU.EX2 R201, R3 ;  /* 0x0000000300c97308 */ /* 0x0003ee0000000800 */
[C---:B------:R-:W-:Y:S01]  /*5750*/  HMMA.16816.F32.BF16 R192, R4.reuse, R22, RZ ;  /* 0x0000001604c0723c */ /* 0x040fe200000418ff */
[----:B------:R2:W3:Y:S07]  /*5760*/  MUFU.EX2 R200, R2 ;  /* 0x0000000200c87308 */ /* 0x0004ee0000000800 */
        /* <DEDUP_REMOVED lines=10> */
[----:B-1----:R-:W-:-:S02]  /*5810*/  FFMA.FTZ R2, R129, c[0x0][0x23c], -R0 ;  /* 0x00008f0081027a23 */ /* 0x002fc40000010800 */
[----:B--2---:R-:W-:-:S05]  /*5820*/  FADD.FTZ R3, R139, R3 ;  /* 0x000000038b037221 */ /* 0x004fca0000010000 */
[C---:B------:R-:W-:Y:S01]  /*5830*/  HMMA.16816.F32.BF16 R20, R4.reuse, R48, RZ ;  /* 0x000000300414723c */ /* 0x040fe200000418ff */
[----:B------:R1:W2:Y:S07]  /*5840*/  MUFU.EX2 R138, R2 ;  /* 0x00000002008a7308 */ /* 0x0002ae0000000800 */
[C---:B------:R-:W-:Y:S08]  /*5850*/  HMMA.16816.F32.BF16 R184, R4.reuse, R50, RZ ;  /* 0x0000003204b8723c */ /* 0x040ff000000418ff */
[----:B------:R-:W-:Y:S01]  /*5860*/  HMMA.16816.F32.BF16 R8, R4, R52, RZ ;  /* 0x000000340408723c */ /* 0x000fe200000418ff */
[--C-:B-1----:R-:W-:Y:S01]  /*5870*/  FFMA.FTZ R2, R119, c[0x0][0x23c], -R0.reuse ;  /* 0x00008f0077027a23 */ /* 0x102fe20000010800 */
[----:B--2---:R-:W-:Y:S01]  /*5880*/  F2FP.BF16.PACK_AB R129, R138, R139 ;  /* 0x0000008b8a81723e */ /* 0x004fe200000010ff */
[----:B------:R-:W-:Y:S01]  /*5890*/  FFMA.FTZ R0, R128, c[0x0][0x23c], -R0 ;  /* 0x00008f0080007a23 */ /* 0x000fe20000010800 */
[----:B------:R-:W-:Y:S01]  /*58a0*/  F2FP.BF16.PACK_AB R128, R202, R203 ;  /* 0x000000cbca80723e */ /* 0x000fe200000010ff */
[----:B------:R1:W2:Y:S01]  /*58b0*/  MUFU.EX2 R133, R2 ;  /* 0x0000000200857308 */ /* 0x0002a20000000800 */
[----:B------:R-:W-:-:S02]  /*58c0*/  FADD.FTZ R3, R138, R3 ;  /* 0x000000038a037221 */ /* 0x000fc40000010000 */
[C---:B------:R-:W-:Y:S05]  /*58d0*/  HMMA.16816.F32.BF16 R180, R4.reuse, R54, RZ ;  /* 0x0000003604b4723c */ /* 0x040fea00000418ff */
[----:B------:R3:W4:Y:S03]  /*58e0*/  MUFU.EX2 R132, R0 ;  /* 0x0000000000847308 */ /* 0x0007260000000800 */
[----:B------:R-:W-:Y:S01]  /*58f0*/  HMMA.16816.F32.BF16 R100, R4, R64, RZ ;  /* 0x000000400464723c */ /* 0x000fe200000418ff */
[----:B-1----:R-:W-:Y:S02]  /*5900*/  FADD.FTZ R2, R250, R249 ;  /* 0x000000f9fa027221 */ /* 0x002fe40000010000 */
[----:B--2---:R-:W-:-:S05]  /*5910*/  FADD.FTZ R3, R133, R3 ;  /* 0x0000000385037221 */ /* 0x004fca0000010000 */
[----:B------:R-:W-:Y:S01]  /*5920*/  HMMA.16816.F32.BF16 R140, R4, R66, RZ ;  /* 0x00000042048c723c */ /* 0x000fe200000418ff */
[----:B------:R-:W-:Y:S02]  /*5930*/  FADD.FTZ R2, R248, R2 ;  /* 0x00000002f8027221 */ /* 0x000fe40000010000 */
[----:B---3--:R-:W-:Y:S01]  /*5940*/  FADD.FTZ R0, R235, R232 ;  /* 0x000000e8eb007221 */ /* 0x008fe20000010000 */
[----:B----4-:R-:W-:Y:S01]  /*5950*/  F2FP.BF16.PACK_AB R131, R132, R133 ;  /* 0x000000858483723e */ /* 0x010fe200000010ff */
[----:B------:R-:W-:-:S03]  /*5960*/  FADD.FTZ R2, R251, R2 ;  /* 0x00000002fb027221 */ /* 0x000fc60000010000 */
[C---:B------:R-:W-:Y:S01]  /*5970*/  HMMA.16816.F32.BF16 R116, R4.reuse, R68, RZ ;  /* 0x000000440474723c */ /* 0x040fe200000418ff */
[----:B------:R-:W-:Y:S02]  /*5980*/  FADD.FTZ R0, R233, R0 ;  /* 0x00000000e9007221 */ /* 0x000fe40000010000 */
[----:B------:R-:W-:Y:S02]  /*5990*/  FADD.FTZ R2, R244, R2 ;  /* 0x00000002f4027221 */ /* 0x000fe40000010000 */
[----:B------:R-:W-:Y:S02]  /*59a0*/  FADD.FTZ R132, R132, R3 ;  /* 0x0000000384847221 */ /* 0x000fe40000010000 */
[----:B------:R-:W-:Y:S01]  /*59b0*/  FADD.FTZ R2, R246, R2 ;  /* 0x00000002f6027221 */ /* 0x000fe20000010000 */
[----:B------:R-:W-:Y:S03]  /*59c0*/  HMMA.16816.F32.BF16 R32, R4, R70, RZ ;  /* 0x000000460420723c */ /* 0x000fe600000418ff */
[----:B------:R-:W-:-:S04]  /*59d0*/  FADD.FTZ R2, R245, R2 ;  /* 0x00000002f5027221 */ /* 0x000fc80000010000 */
        /* <DEDUP_REMOVED lines=11> */
[C---:B------:R-:W-:Y:S01]  /*5a90*/  HMMA.16816.F32.BF16 R68, R128.reuse, R80, R8 ;  /* 0x000000508044723c */ /* 0x040fe20000041808 */
[----:B------:R-:W-:Y:S02]  /*5aa0*/  FADD.FTZ R240, R200, R4 ;  /* 0x00000004c8f07221 */ /* 0x000fe40000010000 */
[----:B------:R-:W-:Y:S02]  /*5ab0*/  FADD.FTZ R0, R238, R0 ;  /* 0x00000000ee007221 */ /* 0x000fe40000010000 */
[----:B------:R-:W-:Y:S01]  /*5ac0*/  FADD.FTZ R243, R243, R2 ;  /* 0x00000002f3f37221 */ /* 0x000fe20000010000 */
[----:B------:R1:W-:Y:S01]  /*5ad0*/  STL [R1+0xc], R240 ;  /* 0x00000cf001007387 */ /* 0x0003e20000100800 */
[----:B------:R-:W-:Y:S01]  /*5ae0*/  FADD.FTZ R133, R239, R0 ;  /* 0x00000000ef857221 */ /* 0x000fe20000010000 */
[C---:B------:R-:W-:Y:S04]  /*5af0*/  HMMA.16816.F32.BF16 R84, R128.reuse, R96, R84 ;  /* 0x000000608054723c */ /* 0x040fe80000041854 */
[----:B------:R1:W-:Y:S04]  /*5b00*/  STL [R1], R133 ;  /* 0x0000008501007387 */ /* 0x0003e80000100800 */
        /* <DEDUP_REMOVED lines=15> */
[----:B-1----:R-:W2:Y:S01]  /*5c00*/  LDL.64 R26, [R1+0x20] ;  /* 0x00002000011a7983 */ /* 0x002ea20000100a00 */
[----:B------:R-:W-:-:S04]  /*5c10*/  DEPBAR.LE SB0, 0x0 ;  /* 0x000080000000791a */ /* 0x000fc80000000000 */
[----:B------:R-:W3:Y:S01]  /*5c20*/  LDL.64 R6, [R1+0x18] ;  /* 0x0000180001067983 */ /* 0x000ee20000100a00 */
[----:B------:R-:W-:-:S03]  /*5c30*/  UIADD3 UR21, UR7, -0x2, URZ ;  /* 0xfffffffe07157890 */ /* 0x000fc6000fffe03f */
[----:B------:R-:W-:Y:S01]  /*5c40*/  BAR.SYNC.DEFER_BLOCKING 0x0 ;  /* 0x0000000000007b1d */ /* 0x000fe20000010000 */
[----:B------:R-:W-:Y:S01]  /*5c50*/  ISETP.GE.AND P2, PT, R252, c[0x0][0x220], PT ;  /* 0x00008800fc007a0c */ /* 0x000fe20003f46270 */
[----:B------:R-:W-:Y:S01]  /*5c60*/  USHF.R.S32.HI UR5, URZ, 0x1f, UR21 ;  /* 0x0000001f3f057899 */ /* 0x000fe20008011415 */
[----:B------:R-:W-:Y:S01]  /*5c70*/  IMAD.U32 R2, RZ, RZ, UR21 ;  /* 0x00000015ff027e24 */ /* 0x000fe2000f8e00ff */
[----:B------:R-:W-:Y:S02]  /*5c80*/  UIMAD UR4, UR11, UR21, URZ ;  /* 0x000000150b0472a4 */ /* 0x000fe4000f8e023f */
[----:B------:R-:W1:Y:S01]  /*5c90*/  S2R R249, SR_TID.X ;  /* 0x0000000000f97919 */ /* 0x000e620000002100 */
[----:B------:R-:W-:Y:S02]  /*5ca0*/  UISETP.GT.AND UP0, UPT, UR21, UR8, UPT ;  /* 0x000000081500728c */ /* 0x000fe4000bf04270 */
[----:B------:R-:W-:Y:S01]  /*5cb0*/  UIMAD UR4, UR5, UR12, UR4 ;  /* 0x0000000c050472a4 */ /* 0x000fe2000f8e0204 */
[----:B-1----:R-:W-:-:S05]  /*5cc0*/  IMAD.SHL.U32 R249, R249, 0x2, RZ ;  /* 0x00000002f9f97824 */ /* 0x002fca00078e00ff */
[----:B------:R-:W-:Y:S02]  /*5cd0*/  LOP3.LUT R249, R249, 0x6, RZ, 0xc0, !PT ;  /* 0x00000006f9f97812 */ /* 0x000fe400078ec0ff */
[----:B--2---:R-:W-:Y:S01]  /*5ce0*/  ISETP.GE.AND P3, PT, R26, c[0x0][0x220], PT ;  /* 0x000088001a007a0c */ /* 0x004fe20003f66270 */
[----:B---3--:R-:W-:-:S05]  /*5cf0*/  IMAD.WIDE.U32 R2, R2, UR12, R6 ;  /* 0x0000000c02027c25 */ /* 0x008fca000f8e0006 */
[----:B------:R-:W-:Y:S02]  /*5d00*/  IADD3 R3, R3, UR4, RZ ;  /* 0x0000000403037c10 */ /* 0x000fe4000fffe0ff */
[----:B------:R-:W-:-:S05]  /*5d10*/  IADD3 R0, P0, R2, UR14, RZ ;  /* 0x0000000e02007c10 */ /* 0x000fca000ff1e0ff */
[----:B------:R-:W-:Y:S01]  /*5d20*/  @P3 STS.128 [R223+0xa000], RZ ;  /* 0x00a000ffdf003388 */ /* 0x000fe20000000c00 */
[C---:B------:R-:W-:Y:S02]  /*5d30*/  @!P3 LEA R10, P5, R2.reuse, c[0x0][0x170], 0x1 ;  /* 0x00005c00020aba11 */ /* 0x040fe400078a08ff */
[----:B------:R-:W-:Y:S02]  /*5d40*/  @!P2 LEA R6, P1, R2, c[0x0][0x170], 0x1 ;  /* 0x00005c000206aa11 */ /* 0x000fe400078208ff */
[----:B------:R-:W-:Y:S02]  /*5d50*/  IADD3.X R5, R3, UR13, RZ, P0, !PT ;  /* 0x0000000d03057c10 */ /* 0x000fe400087fe4ff */
[----:B------:R-:W-:Y:S02]  /*5d60*/  @!P3 LEA R8, P4, R0, c[0x0][0x170], 0x1 ;  /* 0x00005c000008ba11 */ /* 0x000fe400078808ff */
[----:B------:R-:W-:Y:S02]  /*5d70*/  @!P3 LEA.HI.X R11, R2, c[0x0][0x174], R3, 0x1, P5 ;  /* 0x00005d00020bba11 */ /* 0x000fe400028f0c03 */
[----:B------:R-:W-:-:S02]  /*5d80*/  @!P2 LEA R4, P0, R0, c[0x0][0x170], 0x1 ;  /* 0x00005c000004aa11 */ /* 0x000fc400078008ff */
[----:B------:R-:W-:Y:S01]  /*5d90*/  @!P2 LEA.HI.X R7, R2, c[0x0][0x174], R3, 0x1, P1 ;  /* 0x00005d000207aa11 */ /* 0x000fe200008f0c03 */
[----:B------:R-:W-:Y:S01]  /*5da0*/  @!PT LDS RZ, [RZ] ;  /* 0x00000000fffff984 */ /* 0x000fe20000000800 */
[----:B------:R-:W-:Y:S01]  /*5db0*/  @!PT LDS RZ, [RZ] ;  /* 0x00000000fffff984 */ /* 0x000fe20000000800 */
[----:B------:R-:W-:Y:S01]  /*5dc0*/  @!PT LDS RZ, [RZ] ;  /* 0x00000000fffff984 */ /* 0x000fe20000000800 */
[----:B------:R1:W-:Y:S01]  /*5dd0*/  @!P3 LDGSTS.E.BYPASS.LTC128B.128 [R223+0xa000], [R10.64] ;  /* 0x0a0000000adfbfae */ /* 0x0003e2000b901d50 */
[C-C-:B------:R-:W-:Y:S02]  /*5de0*/  @!P3 LEA.HI.X R9, R0.reuse, c[0x0][0x174], R5.reuse, 0x1, P4 ;  /* 0x00005d000009ba11 */ /* 0x140fe400020f0c05 */
[----:B------:R-:W-:Y:S01]  /*5df0*/  @!P2 LEA.HI.X R5, R0, c[0x0][0x174], R5, 0x1, P0 ;  /* 0x00005d000005aa11 */ /* 0x000fe200000f0c05 */
[----:B------:R-:W-:Y:S01]  /*5e00*/  @P2 STS.128 [R223+0xb000], RZ ;  /* 0x00b000ffdf002388 */ /* 0x000fe20000000c00 */
[----:B------:R-:W-:-:S03]  /*5e10*/  IMAD.U32 R0, RZ, RZ, UR21 ;  /* 0x00000015ff007e24 */ /* 0x000fc6000f8e00ff */
[----:B------:R-:W-:Y:S01]  /*5e20*/  @!PT LDS RZ, [RZ] ;  /* 0x00000000fffff984 */ /* 0x000fe20000000800 */
[----:B------:R-:W-:Y:S01]  /*5e30*/  @!PT LDS RZ, [RZ] ;  /* 0x00000000fffff984 */ /* 0x000fe20000000800 */
[----:B------:R-:W-:Y:S01]  /*5e40*/  @!PT LDS RZ, [RZ] ;  /* 0x00000000fffff984 */ /* 0x000fe20000000800 */
[----:B------:R2:W-:Y:S01]  /*5e50*/  @!P2 LDGSTS.E.BYPASS.LTC128B.128 [R223+0xb000], [R6.64+0x80] ;  /* 0x0b00008006dfafae */ /* 0x0005e2000b901d50 */
[----:B------:R-:W-:-:S03]  /*5e60*/  IMAD R0, R0, 0x20, R249 ;  /* 0x0000002000007824 */ /* 0x000fc600078e02f9 */
[----:B------:R-:W-:Y:S02]  /*5e70*/  @P3 STS.128 [R223+0xa800], RZ ;  /* 0x00a800ffdf003388 */ /* 0x000fe40000000c00 */
[C---:B------:R-:W-:Y:S02]  /*5e80*/  ISETP.GE.AND P1, PT, R0.reuse, R229, PT ;  /* 0x000000e50000720c */ /* 0x040fe40003f26270 */
[----:B------:R-:W-:Y:S01]  /*5e90*/  @!PT LDS RZ, [RZ] ;  /* 0x00000000fffff984 */ /* 0x000fe20000000800 */
[----:B------:R-:W-:Y:S01]  /*5ea0*/  @!PT LDS RZ, [RZ] ;  /* 0x00000000fffff984 */ /* 0x000fe20000000800 */
[----:B------:R-:W-:Y:S01]  /*5eb0*/  @!PT LDS RZ, [RZ] ;  /* 0x00000000fffff984 */ /* 0x000fe20000000800 */
[----:B------:R1:W-:Y:S01]  /*5ec0*/  @!P3 LDGSTS.E.BYPASS.LTC128B.128 [R223+0xa800], [R8.64] ;  /* 0x0a80000008dfbfae */ /* 0x0003e2000b901d50 */
[C---:B------:R-:W-:Y:S02]  /*5ed0*/  ISETP.GE.AND P0, PT, R0.reuse, R228, PT ;  /* 0x000000e40000720c */ /* 0x040fe40003f06270 */
[C---:B------:R-:W-:Y:S01]  /*5ee0*/  ISETP.LT.OR P1, PT, R0.reuse, R225, P1 ;  /* 0x000000e10000720c */ /* 0x040fe20000f21670 */
[----:B------:R-:W-:Y:S01]  /*5ef0*/  @P2 STS.128 [R223+0xb800], RZ ;  /* 0x00b800ffdf002388 */ /* 0x000fe20000000c00 */
[C---:B------:R-:W-:Y:S02]  /*5f00*/  ISETP.LT.OR P0, PT, R0.reuse, R224, P0 ;  /* 0x000000e00000720c */ /* 0x040fe40000701670 */
[C---:B------:R-:W-:Y:S01]  /*5f10*/  IADD3 R2, R0.reuse, 0x1, RZ ;  /* 0x0000000100027810 */ /* 0x040fe20007ffe0ff */
[----:B------:R-:W-:Y:S01]  /*5f20*/  @!PT LDS RZ, [RZ] ;  /* 0x00000000fffff984 */ /* 0x000fe20000000800 */
[----:B------:R-:W-:Y:S01]  /*5f30*/  @!PT LDS RZ, [RZ] ;  /* 0x00000000fffff984 */ /* 0x000fe20000000800 */
[----:B------:R-:W-:Y:S01]  /*5f40*/  @!PT LDS RZ, [RZ] ;  /* 0x00000000fffff984 */ /* 0x000fe20000000800 */
[----:B------:R2:W-:Y:S01]  /*5f50*/  @!P2 LDGSTS.E.BYPASS.LTC128B.128 [R223+0xb800], [R4.64+0x80] ;  /* 0x0b80008004dfafae */ /* 0x0005e2000b901d50 */
[----:B------:R-:W-:-:S02]  /*5f60*/  IADD3 R3, R0, 0x8, RZ ;  /* 0x0000000800037810 */ /* 0x000fc40007ffe0ff */
[C---:B------:R-:W-:Y:S01]  /*5f70*/  ISETP.GE.AND P4, PT, R2.reuse, R229, PT ;  /* 0x000000e50200720c */ /* 0x040fe20003f86270 */
[----:B------:R-:W-:Y:S01]  /*5f80*/  LDSM.16.M88.4 R24, [R208+0x8000] ;  /* 0x00800000d018783b */ /* 0x000fe20000000200 */
[C---:B------:R-:W-:Y:S02]  /*5f90*/  ISETP.GE.AND P5, PT, R2.reuse, R231, PT ;  /* 0x000000e70200720c */ /* 0x040fe40003fa6270 */
[C---:B------:R-:W-:Y:S01]  /*5fa0*/  ISETP.LT.OR P4, PT, R2.reuse, R225, P4 ;  /* 0x000000e10200720c */ /* 0x040fe20002781670 */
[----:B------:R-:W-:Y:S01]  /*5fb0*/  LDSM.16.M88.4 R20, [R208+0x8800] ;  /* 0x00880000d014783b */ /* 0x000fe20000000200 */
[----:B------:R-:W-:Y:S02]  /*5fc0*/  ISETP.LT.OR P5, PT, R2, R227, P5 ;  /* 0x000000e30200720c */ /* 0x000fe40002fa1670 */
[C---:B------:R-:W-:Y:S01]  /*5fd0*/  ISETP.GE.AND P6, PT, R0.reuse, R231, PT ;  /* 0x000000e70000720c */ /* 0x040fe20003fc6270 */
[----:B------:R-:W3:Y:S03]  /*5fe0*/  LDSM.16.M88.4 R12, [R210] ;  /* 0x00000000d20c783b */ /* 0x000ee60000000200 */
[----:B------:R-:W-:Y:S01]  /*5ff0*/  ISETP.LT.OR P6, PT, R0, R227, P6 ;  /* 0x000000e30000720c */ /* 0x000fe200037c1670 */
[----:B------:R-:W-:Y:S04]  /*6000*/  LDSM.16.M88.4 R32, [R219] ;  /* 0x00000000db20783b */ /* 0x000fe80000000200 */
[----:B-1----:R-:W1:Y:S04]  /*6010*/  LDSM.16.M88.4 R8, [R210+0x2000] ;  /* 0x00200000d208783b */ /* 0x002e680000000200 */
[----:B------:R-:W-:Y:S04]  /*6020*/  LDSM.16.M88.4 R28, [R222] ;  /* 0x00000000de1c783b */ /* 0x000fe80000000200 */
[----:B--2---:R-:W2:Y:S04]  /*6030*/  LDSM.16.M88.4 R4, [R212+0x2000] ;  /* 0x00200000d404783b */ /* 0x004ea80000000200 */
[----:B------:R-:W4:Y:S04]  /*6040*/  LDSM.16.M88.4 R16, [R212] ;  /* 0x00000000d410783b */ /* 0x000f280000000200 */
[----:B------:R-:W0:Y:S01]  /*6050*/  LDGDEPBAR ;  /* 0x00000000000079af */ /* 0x000e220000000000 */
[-C--:B---3--:R-:W-:Y:S08]  /*6060*/  HMMA.16816.F32.BF16 R184, R12, R24.reuse, RZ ;  /* 0x000000180cb8723c */ /* 0x088ff000000418ff */
[C---:B-1----:R-:W-:Y:S08]  /*6070*/  HMMA.16816.F32.BF16 R180, R8.reuse, R24, RZ ;  /* 0x0000001808b4723c */ /* 0x042ff000000418ff */
[C---:B------:R-:W-:Y:S08]  /*6080*/  HMMA.16816.F32.BF16 R140, R8.reuse, R20, RZ ;  /* 0x00000014088c723c */ /* 0x040ff000000418ff */
[C---:B------:R-:W-:Y:S08]  /*6090*/  HMMA.16816.F32.BF16 R176, R8.reuse, R26, RZ ;  /* 0x0000001a08b0723c */ /* 0x040ff000000418ff */
[----:B------:R-:W-:Y:S08]  /*60a0*/  HMMA.16816.F32.BF16 R8, R8, R22, RZ ;  /* 0x000000160808723c */ /* 0x000ff000000418ff */
[C---:B------:R-:W-:Y:S01]  /*60b0*/  HMMA.16816.F32.BF16 R196, R12.reuse, R26, RZ ;  /* 0x0000001a0cc4723c */ /* 0x040fe200000418ff */
[----:B------:R-:W-:Y:S07]  /*60c0*/  LDSM.16.M88.4 R24, [R217+0x8800] ;  /* 0x00880000d918783b */ /* 0x000fee0000000200 */
[C---:B------:R-:W-:Y:S08]  /*60d0*/  HMMA.16816.F32.BF16 R192, R12.reuse, R20, RZ ;  /* 0x000000140cc0723c */ /* 0x040ff000000418ff */
[----:B------:R-:W-:Y:S01]  /*60e0*/  HMMA.16816.F32.BF16 R12, R12, R22, RZ ;  /* 0x000000160c0c723c */ /* 0x000fe200000418ff */
[----:B------:R-:W-:Y:S07]  /*60f0*/  LDSM.16.M88.4 R20, [R217+0x8000] ;  /* 0x00800000d914783b */ /* 0x000fee0000000200 */
[C---:B--2---:R-:W-:Y:S08]  /*6100*/  HMMA.16816.F32.BF16 R232, R4.reuse, R32, R180 ;  /* 0x0000002004e8723c */ /* 0x044ff000000418b4 */
[C---:B------:R-:W-:Y:S01]  /*6110*/  HMMA.16816.F32.BF16 R200, R4.reuse, R28, R140 ;  /* 0x0000001c04c8723c */ /* 0x040fe2000004188c */
[----:B------:R-:W-:Y:S07]  /*6120*/  LDSM.16.M88.4 R140, [R215] ;  /* 0x00000000d78c783b */ /* 0x000fee0000000200 */
[C---:B------:R-:W-:Y:S08]  /*6130*/  HMMA.16816.F32.BF16 R204, R4.reuse, R34, R176 ;  /* 0x0000002204cc723c */ /* 0x040ff000000418b0 */
[----:B------:R-:W-:Y:S01]  /*6140*/  HMMA.16816.F32.BF16 R188, R4, R30, R8 ;  /* 0x0000001e04bc723c */ /* 0x000fe20000041808 */
[----:B------:R-:W1:Y:S04]  /*6150*/  LDSM.16.M88.4 R4, [R218+0x2000] ;  /* 0x00200000da04783b */ /* 0x000e680000000200 */
[----:B------:R-:W2:Y:S03]  /*6160*/  LDSM.16.M88.4 R8, [R218] ;  /* 0x00000000da08783b */ /* 0x000ea60000000200 */
[C---:B----4-:R-:W-:Y:S08]  /*6170*/  HMMA.16816.F32.BF16 R184, R16.reuse, R32, R184 ;  /* 0x0000002010b8723c */ /* 0x050ff000000418b8 */
[C---:B------:R-:W-:Y:S08]  /*6180*/  HMMA.16816.F32.BF16 R180, R16.reuse, R28, R192 ;  /* 0x0000001c10b4723c */ /* 0x040ff000000418c0 */
[C---:B------:R-:W-:Y:S01]  /*6190*/  HMMA.16816.F32.BF16 R176, R16.reuse, R34, R196 ;  /* 0x0000002210b0723c */ /* 0x040fe200000418c4 */
[----:B------:R-:W-:Y:S07]  /*61a0*/  LDSM.16.M88.4 R32, [R215+0x800] ;  /* 0x00080000d720783b */ /* 0x000fee0000000200 */
[----:B------:R-:W-:Y:S01]  /*61b0*/  HMMA.16816.F32.BF16 R16, R16, R30, R12 ;  /* 0x0000001e1010723c */ /* 0x000fe2000004180c */
[----:B------:R-:W3:Y:S04]  /*61c0*/  LDSM.16.M88.4 R12, [R216+0x2000] ;  /* 0x00200000d80c783b */ /* 0x000ee80000000200 */
[----:B------:R-:W-:Y:S03]  /*61d0*/  LDSM.16.M88.4 R28, [R208+0x9000] ;  /* 0x00900000d01c783b */ /* 0x000fe60000000200 */
[C---:B-1----:R-:W-:Y:S08]  /*61e0*/  HMMA.16816.F32.BF16 R236, R4.reuse, R24, R200 ;  /* 0x0000001804ec723c */ /* 0x042ff000000418c8 */
[C---:B------:R-:W-:Y:S08]  /*61f0*/  HMMA.16816.F32.BF16 R204, R4.reuse, R22, R204 ;  /* 0x0000001604cc723c */ /* 0x040ff000000418cc */
[C---:B------:R-:W-:Y:S08]  /*6200*/  HMMA.16816.F32.BF16 R196, R4.reuse, R20, R232 ;  /* 0x0000001404c4723c */ /* 0x040ff000000418e8 */
[----:B------:R-:W-:Y:S01]  /*6210*/  HMMA.16816.F32.BF16 R200, R4, R26, R188 ;  /* 0x0000001a04c8723c */ /* 0x000fe200000418bc */
[----:B------:R-:W1:Y:S07]  /*6220*/  LDSM.16.M88.4 R4, [R216] ;  /* 0x00000000d804783b */ /* 0x000e6e0000000200 */
[C---:B--2---:R-:W-:Y:S08]  /*6230*/  HMMA.16816.F32.BF16 R188, R8.reuse, R24, R180 ;  /* 0x0000001808bc723c */ /* 0x044ff000000418b4 */
[C---:B------:R-:W-:Y:S08]  /*6240*/  HMMA.16816.F32.BF16 R232, R8.reuse, R20, R184 ;  /* 0x0000001408e8723c */ /* 0x040ff000000418b8 */
[C---:B------:R-:W-:Y:S08]  /*6250*/  HMMA.16816.F32.BF16 R192, R8.reuse, R22, R176 ;  /* 0x0000001608c0723c */ /* 0x040ff000000418b0 */
[----:B------:R-:W-:Y:S01]  /*6260*/  HMMA.16816.F32.BF16 R180, R8, R26, R16 ;  /* 0x0000001a08b4723c */ /* 0x000fe20000041810 */
[----:B------:R-:W2:Y:S04]  /*6270*/  LDSM.16.M88.4 R8, [R210+0x6000] ;  /* 0x00600000d208783b */ /* 0x000ea80000000200 */
[----:B------:R-:W4:Y:S03]  /*6280*/  LDSM.16.M88.4 R16, [R208+0x9800] ;  /* 0x00980000d010783b */ /* 0x000f260000000200 */
[C---:B---3--:R-:W-:Y:S08]  /*6290*/  HMMA.16816.F32.BF16 R24, R12.reuse, R142, R204 ;  /* 0x0000008e0c18723c */ /* 0x048ff000000418cc */
[C---:B------:R-:W-:Y:S08]  /*62a0*/  HMMA.16816.F32.BF16 R20, R12.reuse, R32, R236 ;  /* 0x000000200c14723c */ /* 0x040ff000000418ec */
[C---:B------:R-:W-:Y:S08]  /*62b0*/  HMMA.16816.F32.BF16 R176, R12.reuse, R140, R196 ;  /* 0x0000008c0cb0723c */ /* 0x040ff000000418c4 */
[----:B------:R-:W-:Y:S01]  /*62c0*/  HMMA.16816.F32.BF16 R184, R12, R34, R200 ;  /* 0x000000220cb8723c */ /* 0x000fe200000418c8 */
[----:B------:R-:W3:Y:S07]  /*62d0*/  LDSM.16.M88.4 R12, [R210+0x4000] ;  /* 0x00400000d20c783b */ /* 0x000eee0000000200 */
[C---:B-1----:R-:W-:Y:S08]  /*62e0*/  HMMA.16816.F32.BF16 R232, R4.reuse, R140, R232 ;  /* 0x0000008c04e8723c */ /* 0x042ff000000418e8 */
[C---:B------:R-:W-:Y:S08]  /*62f0*/  HMMA.16816.F32.BF16 R204, R4.reuse, R142, R192 ;  /* 0x0000008e04cc723c */ /* 0x040ff000000418c0 */
[C---:B------:R-:W-:Y:S08]  /*6300*/  HMMA.16816.F32.BF16 R140, R4.reuse, R32, R188 ;  /* 0x00000020048c723c */ /* 0x040ff000000418bc */
[----:B------:R-:W-:Y:S01]  /*6310*/  HMMA.16816.F32.BF16 R192, R4, R34, R180 ;  /* 0x0000002204c0723c */ /* 0x000fe200000418b4 */
[----:B------:R-:W-:Y:S07]  /*6320*/  LDSM.16.M88.4 R4, [R212+0x6000] ;  /* 0x00600000d404783b */ /* 0x000fee0000000200 */
[C---:B--2---:R-:W-:Y:S01]  /*6330*/  HMMA.16816.F32.BF16 R196, R8.reuse, R30, R24 ;  /* 0x0000001e08c4723c */ /* 0x044fe20000041818 */
[----:B------:R-:W1:Y:S07]  /*6340*/  LDSM.16.M88.4 R24, [R221] ;  /* 0x00000000dd18783b */ /* 0x000e6e0000000200 */
[C---:B----4-:R-:W-:Y:S01]  /*6350*/  HMMA.16816.F32.BF16 R188, R8.reuse, R16, R20 ;  /* 0x0000001008bc723c */ /* 0x050fe20000041814 */
[----:B------:R-:W2:Y:S07]  /*6360*/  LDSM.16.M88.4 R20, [R220] ;  /* 0x00000000dc14783b */ /* 0x000eae0000000200 */
[C---:B------:R-:W-:Y:S08]  /*6370*/  HMMA.16816.F32.BF16 R200, R8.reuse, R28, R176 ;  /* 0x0000001c08c8723c */ /* 0x040ff000000418b0 */
[----:B------:R-:W-:Y:S01]  /*6380*/  HMMA.16816.F32.BF16 R180, R8, R18, R184 ;  /* 0x0000001208b4723c */ /* 0x000fe200000418b8 */
[----:B------:R-:W4:Y:S07]  /*6390*/  LDSM.16.M88.4 R8, [R212+0x4000] ;  /* 0x00400000d408783b */ /* 0x000f2e0000000200 */
[C---:B---3--:R-:W-:Y:S08]  /*63a0*/  HMMA.16816.F32.BF16 R176, R12.reuse, R28, R232 ;  /* 0x0000001c0cb0723c */ /* 0x048ff000000418e8 */
[C---:B------:R-:W-:Y:S01]  /*63b0*/  HMMA.16816.F32.BF16 R32, R12.reuse, R30, R204 ;  /* 0x0000001e0c20723c */ /* 0x040fe200000418cc */
[----:B------:R-:W-:Y:S07]  /*63c0*/  LDSM.16.M88.4 R28, [R217+0x9000] ;  /* 0x00900000d91c783b */ /* 0x000fee0000000200 */
[C---:B------:R-:W-:Y:S08]  /*63d0*/  HMMA.16816.F32.BF16 R140, R12.reuse, R16, R140 ;  /* 0x000000100c8c723c */ /* 0x040ff0000004188c */
[----:B------:R-:W-:Y:S01]  /*63e0*/  HMMA.16816.F32.BF16 R12, R12, R18, R192 ;  /* 0x000000120c0c723c */ /* 0x000fe200000418c0 */
[----:B------:R-:W3:Y:S07]  /*63f0*/  LDSM.16.M88.4 R16, [R218+0x6000] ;  /* 0x00600000da10783b */ /* 0x000eee0000000200 */
[C---:B-1----:R-:W-:Y:S08]  /*6400*/  HMMA.16816.F32.BF16 R200, R4.reuse, R24, R200 ;  /* 0x0000001804c8723c */ /* 0x042ff000000418c8 */
[C---:B------:R-:W-:Y:S08]  /*6410*/  HMMA.16816.F32.BF16 R196, R4.reuse, R26, R196 ;  /* 0x0000001a04c4723c */ /* 0x040ff000000418c4 */
[C---:B--2---:R-:W-:Y:S08]  /*6420*/  HMMA.16816.F32.BF16 R204, R4.reuse, R20, R188 ;  /* 0x0000001404cc723c */ /* 0x044ff000000418bc */
[----:B------:R-:W-:Y:S01]  /*6430*/  HMMA.16816.F32.BF16 R192, R4, R22, R180 ;  /* 0x0000001604c0723c */ /* 0x000fe200000418b4 */
[----:B------:R-:W1:Y:S07]  /*6440*/  LDSM.16.M88.4 R4, [R218+0x4000] ;  /* 0x00400000da04783b */ /* 0x000e6e0000000200 */
[C---:B----4-:R-:W-:Y:S08]  /*6450*/  HMMA.16816.F32.BF16 R188, R8.reuse, R24, R176 ;  /* 0x0000001808bc723c */ /* 0x050ff000000418b0 */
[C---:B------:R-:W-:Y:S01]  /*6460*/  HMMA.16816.F32.BF16 R184, R8.reuse, R26, R32 ;  /* 0x0000001a08b8723c */ /* 0x040fe20000041820 */
[----:B------:R-:W2:Y:S07]  /*6470*/  LDSM.16.M88.4 R24, [R217+0x9800] ;  /* 0x00980000d918783b */ /* 0x000eae0000000200 */
[C---:B------:R-:W-:Y:S08]  /*6480*/  HMMA.16816.F32.BF16 R180, R8.reuse, R20, R140 ;  /* 0x0000001408b4723c */ /* 0x040ff0000004188c */
[----:B------:R-:W-:Y:S01]  /*6490*/  HMMA.16816.F32.BF16 R176, R8, R22, R12 ;  /* 0x0000001608b0723c */ /* 0x000fe2000004180c */
[----:B------:R-:W-:Y:S04]  /*64a0*/  LDSM.16.M88.4 R8, [R216+0x6000] ;  /* 0x00600000d808783b */ /* 0x000fe80000000200 */
[----:B------:R-:W4:Y:S03]  /*64b0*/  LDSM.16.M88.4 R20, [R215+0x1000] ;  /* 0x00100000d714783b */ /* 0x000f260000000200 */
[-C--:B---3--:R-:W-:Y:S01]  /*64c0*/  HMMA.16816.F32.BF16 R140, R16, R28.reuse, R200 ;  /* 0x0000001c108c723c */ /* 0x088fe200000418c8 */
[----:B------:R-:W3:Y:S07]  /*64d0*/  LDSM.16.M88.4 R12, [R216+0x4000] ;  /* 0x00400000d80c783b */ /* 0x000eee0000000200 */
[----:B-1----:R-:W-:Y:S08]  /*64e0*/  HMMA.16816.F32.BF16 R32, R4, R28, R188 ;  /* 0x0000001c0420723c */ /* 0x002ff000000418bc */
[-C--:B------:R-:W-:Y:S08]  /*64f0*/  HMMA.16816.F32.BF16 R196, R16, R30.reuse, R196 ;  /* 0x0000001e10c4723c */ /* 0x080ff000000418c4 */
[C---:B------:R-:W-:Y:S08]  /*6500*/  HMMA.16816.F32.BF16 R184, R4.reuse, R30, R184 ;  /* 0x0000001e04b8723c */ /* 0x040ff000000418b8 */
[C---:B--2---:R-:W-:Y:S08]  /*6510*/  HMMA.16816.F32.BF16 R180, R4.reuse, R24, R180 ;  /* 0x0000001804b4723c */ /* 0x044ff000000418b4 */
[----:B------:R-:W-:Y:S01]  /*6520*/  HMMA.16816.F32.BF16 R188, R4, R26, R176 ;  /* 0x0000001a04bc723c */ /* 0x000fe200000418b0 */
[----:B------:R-:W1:Y:S01]  /*6530*/  LDSM.16.M88.4 R4, [R215+0x1800] ;  /* 0x00180000d704783b */ /* 0x000e620000000200 */
[----:B------:R-:W-:-:S06]  /*6540*/  DEPBAR.LE SB0, 0x0 ;  /* 0x000080000000791a */ /* 0x000fcc0000000000 */
[C---:B------:R-:W-:Y:S08]  /*6550*/  HMMA.16816.F32.BF16 R204, R16.reuse, R24, R204 ;  /* 0x0000001810cc723c */ /* 0x040ff000000418cc */
[----:B------:R-:W-:Y:S08]  /*6560*/  HMMA.16816.F32.BF16 R192, R16, R26, R192 ;  /* 0x0000001a10c0723c */ /* 0x000ff000000418c0 */
[-C--:B----4-:R-:W-:Y:S08]  /*6570*/  HMMA.16816.F32.BF16 R16, R8, R20.reuse, R140 ;  /* 0x000000140810723c */ /* 0x090ff0000004188c */
[----:B---3--:R-:W-:Y:S08]  /*6580*/  HMMA.16816.F32.BF16 R32, R12, R20, R32 ;  /* 0x000000140c20723c */ /* 0x008ff00000041820 */
[-C--:B------:R-:W-:Y:S08]  /*6590*/  HMMA.16816.F32.BF16 R140, R8, R22.reuse, R196 ;  /* 0x00000016088c723c */ /* 0x080ff000000418c4 */
[----:B------:R-:W-:Y:S01]  /*65a0*/  FSEL R24, R16, -INF , !P1 ;  /* 0xff80000010187808 */ /* 0x000fe20004800000 */
[----:B------:R-:W-:Y:S01]  /*65b0*/  HMMA.16816.F32.BF16 R176, R12, R22, R184 ;  /* 0x000000160cb0723c */ /* 0x000fe200000418b8 */
[----:B------:R-:W-:Y:S01]  /*65c0*/  FSEL R26, R18, -INF , !P0 ;  /* 0xff800000121a7808 */ /* 0x000fe20004000000 */
[----:B------:R-:W-:Y:S01]  /*65d0*/  BAR.SYNC.DEFER_BLOCKING 0x0 ;  /* 0x0000000000007b1d */ /* 0x000fe20000010000 */
[----:B------:R-:W-:-:S02]  /*65e0*/  ISETP.GE.AND P1, PT, R2, R230, PT ;  /* 0x000000e60200720c */ /* 0x000fc40003f26270 */
[C---:B------:R-:W-:Y:S02]  /*65f0*/  ISETP.GE.AND P0, PT, R2.reuse, R228, PT ;  /* 0x000000e40200720c */ /* 0x040fe40003f06270 */
[C---:B------:R-:W-:Y:S01]  /*6600*/  ISETP.LT.OR P1, PT, R2.reuse, R226, P1 ;  /* 0x000000e20200720c */ /* 0x040fe20000f21670 */
[C---:B-1----:R-:W-:Y:S01]  /*6610*/  HMMA.16816.F32.BF16 R180, R12.reuse, R4, R180 ;  /* 0x000000040cb4723c */ /* 0x042fe200000418b4 */
[----:B------:R-:W-:Y:S02]  /*6620*/  ISETP.LT.OR P0, PT, R2, R224, P0 ;  /* 0x000000e00200720c */ /* 0x000fe40000701670 */
[----:B------:R-:W-:Y:S02]  /*6630*/  IADD3 R2, R0, 0x9, RZ ;  /* 0x0000000900027810 */ /* 0x000fe40007ffe0ff */
[----:B------:R-:W-:Y:S02]  /*6640*/  FSEL R31, R17, -INF , !P4 ;  /* 0xff800000111f7808 */ /* 0x000fe40006000000 */
[----:B------:R-:W-:Y:S01]  /*6650*/  FSEL R29, R19, -INF , !P0 ;  /* 0xff800000131d7808 */ /* 0x000fe20004000000 */
[----:B------:R-:W-:Y:S01]  /*6660*/  HMMA.16816.F32.BF16 R12, R12, R6, R188 ;  /* 0x000000060c0c723c */ /* 0x000fe200000418bc */
[----:B------:R-:W-:-:S02]  /*6670*/  FSEL R23, R33, -INF , !P5 ;  /* 0xff80000021177808 */ /* 0x000fc40006800000 */
[----:B------:R-:W-:Y:S02]  /*6680*/  FSEL R25, R35, -INF , !P1 ;  /* 0xff80000023197808 */ /* 0x000fe40004800000 */
[----:B------:R-:W-:Y:S02]  /*6690*/  ISETP.GE.AND P4, PT, R0, R230, PT ;  /* 0x000000e60000720c */ /* 0x000fe40003f86270 */
[CC--:B------:R-:W-:Y:S02]  /*66a0*/  ISETP.GE.AND P5, PT, R3.reuse, R229.reuse, PT ;  /* 0x000000e50300720c */ /* 0x0c0fe40003fa6270 */
[----:B------:R-:W-:Y:S02]  /*66b0*/  ISETP.GE.AND P0, PT, R3, R228, PT ;  /* 0x000000e40300720c */ /* 0x000fe40003f06270 */
[----:B------:R-:W-:Y:S02]  /*66c0*/  ISETP.GE.AND P1, PT, R2, R229, PT ;  /* 0x000000e50200720c */ /* 0x000fe40003f26270 */
[----:B------:R-:W-:-:S02]  /*66d0*/  ISETP.LT.OR P4, PT, R0, R226, P4 ;  /* 0x000000e20000720c */ /* 0x000fc40002781670 */
[CC--:B------:R-:W-:Y:S02]  /*66e0*/  ISETP.LT.OR P5, PT, R3.reuse, R225.reuse, P5 ;  /* 0x000000e10300720c */ /* 0x0c0fe40002fa1670 */
[----:B------:R-:W-:Y:S02]  /*66f0*/  ISETP.LT.OR P0, PT, R3, R224, P0 ;  /* 0x000000e00300720c */ /* 0x000fe40000701670 */
[----:B------:R-:W-:Y:S02]  /*6700*/  ISETP.LT.OR P1, PT, R2, R225, P1 ;  /* 0x000000e10200720c */ /* 0x000fe40000f21670 */
[----:B------:R-:W-:Y:S02]  /*6710*/  FSEL R16, R32, -INF , !P6 ;  /* 0xff80000020107808 */ /* 0x000fe40007000000 */
[----:B------:R-:W-:Y:S02]  /*6720*/  FSEL R19, R34, -INF , !P4 ;  /* 0xff80000022137808 */ /* 0x000fe40006000000 */
[----:B------:R-:W-:Y:S01]  /*6730*/  FSEL R27, R140, -INF , !P5 ;  /* 0xff8000008c1b7808 */ /* 0x000fe20006800000 */
[----:B------:R-:W-:Y:S01]  /*6740*/  HMMA.16816.F32.BF16 R32, R8, R4, R204 ;  /* 0x000000040820723c */ /* 0x000fe200000418cc */
[----:B------:R-:W-:-:S02]  /*6750*/  FSEL R28, R142, -INF , !P0 ;  /* 0xff8000008e1c7808 */ /* 0x000fc40004000000 */
[----:B------:R-:W-:Y:S02]  /*6760*/  FSEL R30, R141, -INF , !P1 ;  /* 0xff8000008d1e7808 */ /* 0x000fe40004800000 */
[CC--:B------:R-:W-:Y:S02]  /*6770*/  ISETP.GE.AND P6, PT, R3.reuse, R231.reuse, PT ;  /* 0x000000e70300720c */ /* 0x0c0fe40003fc6270 */
[----:B------:R-:W-:Y:S01]  /*6780*/  ISETP.GE.AND P4, PT, R3, R230, PT ;  /* 0x000000e60300720c */ /* 0x000fe20003f86270 */
[----:B------:R-:W-:Y:S01]  /*6790*/  HMMA.16816.F32.BF16 R8, R8, R6, R192 ;  /* 0x000000060808723c */ /* 0x000fe200000418c0 */
[C---:B------:R-:W-:Y:S02]  /*67a0*/  ISETP.GE.AND P5, PT, R2.reuse, R231, PT ;  /* 0x000000e70200720c */ /* 0x040fe40003fa6270 */
[C---:B------:R-:W-:Y:S02]  /*67b0*/  ISETP.GE.AND P0, PT, R2.reuse, R228, PT ;  /* 0x000000e40200720c */ /* 0x040fe40003f06270 */
[----:B------:R-:W-:-:S02]  /*67c0*/  ISETP.GE.AND P1, PT, R2, R230, PT ;  /* 0x000000e60200720c */ /* 0x000fc40003f26270 */
[CC--:B------:R-:W-:Y:S02]  /*67d0*/  ISETP.LT.OR P6, PT, R3.reuse, R227.reuse, P6 ;  /* 0x000000e30300720c */ /* 0x0c0fe400037c1670 */
[----:B------:R-:W-:Y:S02]  /*67e0*/  ISETP.LT.OR P4, PT, R3, R226, P4 ;  /* 0x000000e20300720c */ /* 0x000fe40002781670 */
[C---:B------:R-:W-:Y:S02]  /*67f0*/  ISETP.LT.OR P0, PT, R2.reuse, R224, P0 ;  /* 0x000000e00200720c */ /* 0x040fe40000701670 */
[C---:B------:R-:W-:Y:S02]  /*6800*/  ISETP.LT.OR P5, PT, R2.reuse, R227, P5 ;  /* 0x000000e30200720c */ /* 0x040fe40002fa1670 */
[----:B------:R-:W-:Y:S02]  /*6810*/  ISETP.LT.OR P1, PT, R2, R226, P1 ;  /* 0x000000e20200720c */ /* 0x000fe40000f21670 */
[----:B------:R-:W-:-:S02]  /*6820*/  IADD3 R3, R0, 0x10, RZ ;  /* 0x0000001000037810 */ /* 0x000fc40007ffe0ff */
[----:B------:R-:W-:Y:S02]  /*6830*/  IADD3 R2, R0, 0x11, RZ ;  /* 0x0000001100027810 */ /* 0x000fe40007ffe0ff */
[----:B------:R-:W-:Y:S02]  /*6840*/  FSEL R18, R176, -INF , !P6 ;  /* 0xff800000b0127808 */ /* 0x000fe40007000000 */
[----:B------:R-:W-:Y:S02]  /*6850*/  FSEL R17, R177, -INF , !P5 ;  /* 0xff800000b1117808 */ /* 0x000fe40006800000 */
[----:B------:R-:W-:Y:S02]  /*6860*/  FSEL R21, R179, -INF , !P1 ;  /* 0xff800000b3157808 */ /* 0x000fe40004800000 */
[C---:B------:R-:W-:Y:S02]  /*6870*/  ISETP.GE.AND P5, PT, R3.reuse, R231, PT ;  /* 0x000000e70300720c */ /* 0x040fe40003fa6270 */
[----:B------:R-:W-:-:S02]  /*6880*/  ISETP.GE.AND P1, PT, R3, R230, PT ;  /* 0x000000e60300720c */ /* 0x000fc40003f26270 */
[C---:B------:R-:W-:Y:S02]  /*6890*/  ISETP.GE.AND P6, PT, R2.reuse, R231, PT ;  /* 0x000000e70200720c */ /* 0x040fe40003fc6270 */
[CC--:B------:R-:W-:Y:S02]  /*68a0*/  ISETP.LT.OR P5, PT, R3.reuse, R227.reuse, P5 ;  /* 0x000000e30300720c */ /* 0x0c0fe40002fa1670 */
[----:B------:R-:W-:Y:S02]  /*68b0*/  ISETP.LT.OR P1, PT, R3, R226, P1 ;  /* 0x000000e20300720c */ /* 0x000fe40000f21670 */
[----:B------:R-:W-:Y:S02]  /*68c0*/  ISETP.LT.OR P6, PT, R2, R227, P6 ;  /* 0x000000e30200720c */ /* 0x000fe400037c1670 */
[----:B------:R-:W-:Y:S02]  /*68d0*/  FSEL R22, R143, -INF , !P0 ;  /* 0xff8000008f167808 */ /* 0x000fe40004000000 */
[----:B------:R-:W-:-:S02]  /*68e0*/  FSEL R180, R180, -INF , !P5 ;  /* 0xff800000b4b47808 */ /* 0x000fc40006800000 */
[----:B------:R-:W-:Y:S02]  /*68f0*/  FSEL R184, R182, -INF , !P1 ;  /* 0xff800000b6b87808 */ /* 0x000fe40004800000 */
[----:B------:R-:W-:Y:S02]  /*6900*/  FSEL R181, R181, -INF , !P6 ;  /* 0xff800000b5b57808 */ /* 0x000fe40007000000 */
[-C--:B------:R-:W-:Y:S02]  /*6910*/  ISETP.GE.AND P0, PT, R3, R229.reuse, PT ;  /* 0x000000e50300720c */ /* 0x080fe40003f06270 */
[C---:B------:R-:W-:Y:S02]  /*6920*/  ISETP.GE.AND P5, PT, R2.reuse, R230, PT ;  /* 0x000000e60200720c */ /* 0x040fe40003fa6270 */
[C---:B------:R-:W-:Y:S02]  /*6930*/  ISETP.GE.AND P1, PT, R2.reuse, R229, PT ;  /* 0x000000e50200720c */ /* 0x040fe40003f26270 */
[----:B------:R-:W-:-:S02]  /*6940*/  ISETP.GE.AND P6, PT, R2, R228, PT ;  /* 0x000000e40200720c */ /* 0x000fc40003fc6270 */
[-C--:B------:R-:W-:Y:S02]  /*6950*/  ISETP.LT.OR P0, PT, R3, R225.reuse, P0 ;  /* 0x000000e10300720c */ /* 0x080fe40000701670 */
[C---:B------:R-:W-:Y:S02]  /*6960*/  ISETP.LT.OR P5, PT, R2.reuse, R226, P5 ;  /* 0x000000e20200720c */ /* 0x040fe40002fa1670 */
[C---:B------:R-:W-:Y:S02]  /*6970*/  ISETP.LT.OR P1, PT, R2.reuse, R225, P1 ;  /* 0x000000e10200720c */ /* 0x040fe40000f21670 */
[----:B------:R-:W-:Y:S02]  /*6980*/  ISETP.LT.OR P6, PT, R2, R224, P6 ;  /* 0x000000e00200720c */ /* 0x000fe400037c1670 */
[----:B------:R-:W-:Y:S02]  /*6990*/  IADD3 R2, R0, 0x18, RZ ;  /* 0x0000001800027810 */ /* 0x000fe40007ffe0ff */
[----:B------:R-:W-:-:S02]  /*69a0*/  FSEL R182, R32, -INF , !P0 ;  /* 0xff80000020b67808 */ /* 0x000fc40004000000 */
[----:B------:R-:W-:Y:S02]  /*69b0*/  ISETP.GE.AND P0, PT, R2, R231, PT ;  /* 0x000000e70200720c */ /* 0x000fe40003f06270 */
[----:B------:R-:W-:Y:S02]  /*69c0*/  IADD3 R0, R0, 0x19, RZ ;  /* 0x0000001900007810 */ /* 0x000fe40007ffe0ff */
[----:B------:R-:W-:Y:S02]  /*69d0*/  ISETP.LT.OR P0, PT, R2, R227, P0 ;  /* 0x000000e30200720c */ /* 0x000fe40000701670 */
[----:B------:R-:W-:Y:S02]  /*69e0*/  FSEL R20, R178, -INF , !P4 ;  /* 0xff800000b2147808 */ /* 0x000fe40006000000 */
        /* <DEDUP_REMOVED lines=45> */
[----:B------:R-:W-:Y:S02]  /*6cc0*/  IADD3 R2, P5, R0, UR10, RZ ;  /* 0x0000000a00027c10 */ /* 0x000fe4000ffbe0ff */
[----:B---3--:R-:W-:Y:S02]  /*6cd0*/  LEA.HI.X R3, R4, R249, R3, 0x5, P1 ;  /* 0x000000f904037211 */ /* 0x008fe400008f2c03 */
[C---:B------:R-:W-:Y:S02]  /*6ce0*/  @!P3 LEA R8, P6, R0.reuse, c[0x0][0x168], 0x1 ;  /* 0x00005a000008ba11 */ /* 0x040fe400078c08ff */
[----:B------:R-:W-:Y:S02]  /*6cf0*/  @!P2 LEA R4, P1, R0, c[0x0][0x168], 0x1 ;  /* 0x00005a000004aa11 */ /* 0x000fe400078208ff */
[----:B------:R-:W-:Y:S02]  /*6d00*/  @!P3 LEA R6, P4, R2, c[0x0][0x168], 0x1 ;  /* 0x00005a000206ba11 */ /* 0x000fe400078808ff */
[----:B------:R-:W-:-:S02]  /*6d10*/  IADD3.X R10, R3, UR9, RZ, P5, !PT ;  /* 0x00000009030a7c10 */ /* 0x000fc4000affe4ff */
        /* <DEDUP_REMOVED lines=25> */
.L_x_1126:
[----:B------:R-:W-:Y:S05]  /*6eb0*/  BSYNC B0 ;  /* 0x0000000000007941 */ /* 0x000fea0003800000 */
.L_x_1125:
[----:B------:R-:W0:Y:S02]  /*6ec0*/  LDGDEPBAR ;  /* 0x00000000000079af */ /* 0x000e240000000000 */
.L_x_1124:
[----:B------:R-:W-:Y:S01]  /*6ed0*/  FMNMX.FTZ R0, R136, R16, !PT ;  /* 0x0000001088007209 */ /* 0x000fe20007810000 */
[----:B------:R-:W-:Y:S01]  /*6ee0*/  LDSM.16.MT88.4 R140, [R211+0xa000] ;  /* 0x00a00000d38c783b */ /* 0x000fe20000004200 */
[----:B------:R-:W-:Y:S02]  /*6ef0*/  FMNMX.FTZ R2, R135, R19, !PT ;  /* 0x0000001387027209 */ /* 0x000fe40007810000 */
[----:B------:R-:W-:Y:S01]  /*6f00*/  FMNMX.FTZ R0, R23, R0, !PT ;  /* 0x0000000017007209 */ /* 0x000fe20007810000 */
[----:B------:R-:W-:Y:S01]  /*6f10*/  LDSM.16.MT88.4 R32, [R211+0xb000] ;  /* 0x00b00000d320783b */ /* 0x000fe20000004200 */
        /* <DEDUP_REMOVED lines=14> */
[----:B-1----:R-:W1:Y:S01]  /*7000*/  SHFL.BFLY PT, R5, R0, 0x2, 0x1f ;  /* 0x0c401f0000057f89 */ /* 0x002e6200000e0000 */
[----:B------:R-:W-:-:S02]  /*7010*/  FMNMX.FTZ R4, R27, R2, !PT ;  /* 0x000000021b047209 */ /* 0x000fc40007810000 */
        /* <DEDUP_REMOVED lines=14> */
[----:B------:R-:W-:Y:S04]  /*7100*/  SHFL.BFLY PT, R9, R5, 0x2, 0x1f ;  /* 0x0c401f0005097f89 */ /* 0x000fe800000e0000 */
[----:B------:R-:W2:Y:S01]  /*7110*/  SHFL.BFLY PT, R8, R2, 0x1, 0x1f ;  /* 0x0c201f0002087f89 */ /* 0x000ea200000e0000 */
[----:B-1----:R-:W-:Y:S02]  /*7120*/  FMNMX.FTZ R239, R0, R7, !PT ;  /* 0x0000000700ef7209 */ /* 0x002fe40007810000 */
[----:B------:R-:W-:Y:S02]  /*7130*/  FMNMX.FTZ R0, R188, R3, !PT ;  /* 0x00000003bc007209 */ /* 0x000fe40007810000 */
[C---:B------:R-:W-:Y:S01]  /*7140*/  FSETP.NEU.FTZ.AND P6, PT, R239.reuse, -INF , PT ;  /* 0xff800000ef00780b */ /* 0x040fe20003fdd000 */
[----:B------:R-:W-:Y:S01]  /*7150*/  FMUL.FTZ R3, R239, c[0x0][0x23c] ;  /* 0x00008f00ef037a20 */ /* 0x000fe20000410000 */
[----:B------:R-:W-:-:S04]  /*7160*/  FMNMX.FTZ R0, R189, R0, !PT ;  /* 0x00000000bd007209 */ /* 0x000fc80007810000 */
[----:B------:R-:W-:Y:S02]  /*7170*/  FMNMX.FTZ R0, R191, R0, !PT ;  /* 0x00000000bf007209 */ /* 0x000fe40007810000 */
[----:B--2---:R-:W-:Y:S02]  /*7180*/  FMNMX.FTZ R238, R2, R8, !PT ;  /* 0x0000000802ee7209 */ /* 0x004fe40007810000 */
[----:B------:R-:W-:Y:S02]  /*7190*/  FMNMX.FTZ R4, R190, R0, !PT ;  /* 0x00000000be047209 */ /* 0x000fe40007810000 */
[----:B------:R-:W-:Y:S01]  /*71a0*/  FMNMX.FTZ R0, R5, R9, !PT ;  /* 0x0000000905007209 */ /* 0x000fe20007810000 */
[C---:B------:R-:W-:Y:S01]  /*71b0*/  FMUL.FTZ R2, R238.reuse, c[0x0][0x23c] ;  /* 0x00008f00ee027a20 */ /* 0x040fe20000410000 */
[----:B------:R-:W-:Y:S01]  /*71c0*/  FSETP.NEU.FTZ.AND P5, PT, R238, -INF , PT ;  /* 0xff800000ee00780b */ /* 0x000fe20003fbd000 */
[----:B------:R-:W1:Y:S01]  /*71d0*/  SHFL.BFLY PT, R6, R4, 0x2, 0x1f ;  /* 0x0c401f0004067f89 */ /* 0x000e6200000e0000 */
[----:B------:R-:W-:-:S02]  /*71e0*/  FSEL R3, R3, RZ, P6 ;  /* 0x000000ff03037208 */ /* 0x000fc40003000000 */
[----:B------:R-:W-:Y:S01]  /*71f0*/  FSEL R2, R2, RZ, P5 ;  /* 0x000000ff02027208 */ /* 0x000fe20002800000 */
[----:B------:R-:W2:Y:S02]  /*7200*/  SHFL.BFLY PT, R7, R0, 0x1, 0x1f ;  /* 0x0c201f0000077f89 */ /* 0x000ea400000e0000 */
[--C-:B------:R-:W-:Y:S02]  /*7210*/  FFMA.FTZ R23, R23, c[0x0][0x23c], -R3.reuse ;  /* 0x00008f0017177a23 */ /* 0x100fe40000010803 */
[--C-:B------:R-:W-:Y:S02]  /*7220*/  FFMA.FTZ R20, R20, c[0x0][0x23c], -R2.reuse ;  /* 0x00008f0014147a23 */ /* 0x100fe40000010802 */
[----:B------:R-:W-:Y:S01]  /*7230*/  FFMA.FTZ R21, R21, c[0x0][0x23c], -R2 ;  /* 0x00008f0015157a23 */ /* 0x000fe20000010802 */
[----:B------:R-:W-:Y:S01]  /*7240*/  MUFU.EX2 R249, R23 ;  /* 0x0000001700f97308 */ /* 0x000fe20000000800 */
[--C-:B------:R-:W-:Y:S02]  /*7250*/  FFMA.FTZ R16, R16, c[0x0][0x23c], -R3.reuse ;  /* 0x00008f0010107a23 */ /* 0x100fe40000010803 */
[----:B------:R-:W-:-:S02]  /*7260*/  FFMA.FTZ R18, R18, c[0x0][0x23c], -R3 ;  /* 0x00008f0012127a23 */ /* 0x000fc40000010803 */
[--C-:B------:R-:W-:Y:S02]  /*7270*/  FFMA.FTZ R19, R19, c[0x0][0x23c], -R2.reuse ;  /* 0x00008f0013137a23 */ /* 0x100fe40000010802 */
[----:B------:R-:W-:Y:S01]  /*7280*/  FFMA.FTZ R17, R17, c[0x0][0x23c], -R3 ;  /* 0x00008f0011117a23 */ /* 0x000fe20000010803 */
[----:B------:R-:W-:Y:S01]  /*7290*/  MUFU.EX2 R246, R20 ;  /* 0x0000001400f67308 */ /* 0x000fe20000000800 */
[----:B------:R-:W-:Y:S01]  /*72a0*/  FFMA.FTZ R25, R25, c[0x0][0x23c], -R2 ;  /* 0x00008f0019197a23 */ /* 0x000fe20000010802 */
[----:B-1----:R-:W-:-:S06]  /*72b0*/  FMNMX.FTZ R4, R4, R6, !PT ;  /* 0x0000000604047209 */ /* 0x002fcc0007810000 */
[----:B------:R-:W1:Y:S01]  /*72c0*/  MUFU.EX2 R247, R21 ;  /* 0x0000001500f77308 */ /* 0x000e620000000800 */
[----:B--2---:R-:W-:Y:S01]  /*72d0*/  FMNMX.FTZ R237, R0, R7, !PT ;  /* 0x0000000700ed7209 */ /* 0x004fe20007810000 */
[----:B------:R-:W2:Y:S03]  /*72e0*/  SHFL.BFLY PT, R5, R4, 0x1, 0x1f ;  /* 0x0c201f0004057f89 */ /* 0x000ea600000e0000 */
[C---:B------:R-:W-:Y:S01]  /*72f0*/  FSETP.NEU.FTZ.AND P4, PT, R237.reuse, -INF , PT ;  /* 0xff800000ed00780b */ /* 0x040fe20003f9d000 */
[----:B------:R-:W-:Y:S02]  /*7300*/  FMUL.FTZ R0, R237, c[0x0][0x23c] ;  /* 0x00008f00ed007a20 */ /* 0x000fe40000410000 */
[----:B------:R-:W3:Y:S03]  /*7310*/  MUFU.EX2 R250, R16 ;  /* 0x0000001000fa7308 */ /* 0x000ee60000000800 */
[----:B------:R-:W-:-:S05]  /*7320*/  FSEL R0, R0, RZ, P4 ;  /* 0x000000ff00007208 */ /* 0x000fca0002000000 */
[--C-:B------:R-:W-:Y:S01]  /*7330*/  FFMA.FTZ R24, R24, c[0x0][0x23c], -R0.reuse ;  /* 0x00008f0018187a23 */ /* 0x100fe20000010800 */
[----:B------:R4:W-:Y:S01]  /*7340*/  MUFU.EX2 R248, R18 ;  /* 0x0000001200f87308 */ /* 0x0009e20000000800 */
[--C-:B------:R-:W-:Y:S01]  /*7350*/  FFMA.FTZ R31, R31, c[0x0][0x23c], -R0.reuse ;  /* 0x00008f001f1f7a23 */ /* 0x100fe20000010800 */
[----:B-1----:R-:W-:Y:S01]  /*7360*/  F2FP.BF16.PACK_AB R11, R247, R246 ;  /* 0x000000f6f70b723e */ /* 0x002fe200000010ff */
[--C-:B------:R-:W-:Y:S02]  /*7370*/  FFMA.FTZ R27, R27, c[0x0][0x23c], -R0.reuse ;  /* 0x00008f001b1b7a23 */ /* 0x100fe40000010800 */
[----:B------:R-:W-:Y:S01]  /*7380*/  FFMA.FTZ R30, R30, c[0x0][0x23c], -R0 ;  /* 0x00008f001e1e7a23 */ /* 0x000fe20000010800 */
[----:B---3--:R-:W-:Y:S02]  /*7390*/  F2FP.BF16.PACK_AB R8, R249, R250 ;  /* 0x000000faf908723e */ /* 0x008fe400000010ff */
[----:B------:R1:W-:Y:S01]  /*73a0*/  MUFU.EX2 R245, R19 ;  /* 0x0000001300f57308 */ /* 0x0003e20000000800 */
[----:B--2---:R-:W-:-:S02]  /*73b0*/  FMNMX.FTZ R236, R4, R5, !PT ;  /* 0x0000000504ec7209 */ /* 0x004fc40007810000 */
[----:B------:R-:W-:Y:S02]  /*73c0*/  FSEL R4, R239, RZ, P6 ;  /* 0x000000ffef047208 */ /* 0x000fe40003000000 */
[C---:B------:R-:W-:Y:S01]  /*73d0*/  FSETP.NEU.FTZ.AND P1, PT, R236.reuse, -INF , PT ;  /* 0xff800000ec00780b */ /* 0x040fe20003f3d000 */
[----:B------:R-:W-:Y:S02]  /*73e0*/  FMUL.FTZ R12, R236, c[0x0][0x23c] ;  /* 0x00008f00ec0c7a20 */ /* 0x000fe40000410000 */
[----:B------:R-:W-:Y:S01]  /*73f0*/  FADD.FTZ R5, R136, -R4 ;  /* 0x8000000488057221 */ /* 0x000fe20000010000 */
[----:B------:R-:W-:Y:S01]  /*7400*/  FSEL R4, R238, RZ, P5 ;  /* 0x000000ffee047208 */ /* 0x000fe20002800000 */
[----:B------:R-:W2:Y:S01]  /*7410*/  MUFU.EX2 R251, R17 ;  /* 0x0000001100fb7308 */ /* 0x000ea20000000800 */
[----:B------:R-:W-:Y:S01]  /*7420*/  FSEL R12, R12, RZ, P1 ;  /* 0x000000ff0c0c7208 */ /* 0x000fe20000800000 */
[----:B------:R-:W-:Y:S01]  /*7430*/  FMUL.FTZ R5, R5, c[0x0][0x23c] ;  /* 0x00008f0005057a20 */ /* 0x000fe20000410000 */
[----:B----4-:R-:W-:Y:S01]  /*7440*/  MOV R18, R240 ;  /* 0x000000f000127202 */ /* 0x010fe20000000f00 */
[----:B------:R-:W-:-:S02]  /*7450*/  FADD.FTZ R4, R135, -R4 ;  /* 0x8000000487047221 */ /* 0x000fc40000010000 */
[--C-:B------:R-:W-:Y:S01]  /*7460*/  FFMA.FTZ R6, R22, c[0x0][0x23c], -R12.reuse ;  /* 0x00008f0016067a23 */ /* 0x100fe2000001080c */
[----:B-1----:R-:W-:Y:S01]  /*7470*/  MOV R19, R243 ;  /* 0x000000f300137202 */ /* 0x002fe20000000f00 */
[----:B------:R-:W-:Y:S01]  /*7480*/  FMUL.FTZ R15, R4, c[0x0][0x23c] ;  /* 0x00008f00040f7a20 */ /* 0x000fe20000410000 */
[----:B------:R-:W-:Y:S01]  /*7490*/  FSEL R4, R236, RZ, P1 ;  /* 0x000000ffec047208 */ /* 0x000fe20000800000 */
[----:B------:R-:W1:Y:S01]  /*74a0*/  LDSM.16.MT88.4 R20, [R209+0xa000] ;  /* 0x00a00000d114783b */ /* 0x000e620000004200 */
[----:B------:R3:W-:Y:S01]  /*74b0*/  MUFU.EX2 R234, R6 ;  /* 0x0000000600ea7308 */ /* 0x0007e20000000800 */
[----:B------:R-:W-:Y:S02]  /*74c0*/  FFMA.FTZ R26, R26, c[0x0][0x23c], -R12 ;  /* 0x00008f001a1a7a23 */ /* 0x000fe4000001080c */
[----:B------:R-:W-:Y:S02]  /*74d0*/  FADD.FTZ R4, R137, -R4 ;  /* 0x8000000489047221 */ /* 0x000fe40000010000 */
[----:B------:R-:W-:Y:S01]  /*74e0*/  LDSM.16.MT88.4 R136, [R214+0xa000] ;  /* 0x00a00000d688783b */ /* 0x000fe20000004200 */
[--C-:B------:R-:W-:Y:S01]  /*74f0*/  FFMA.FTZ R29, R29, c[0x0][0x23c], -R12.reuse ;  /* 0x00008f001d1d7a23 */ /* 0x100fe2000001080c */
[----:B--2---:R-:W-:Y:S01]  /*7500*/  F2FP.BF16.PACK_AB R10, R251, R248 ;  /* 0x000000f8fb0a723e */ /* 0x004fe200000010ff */
[----:B------:R2:W4:Y:S01]  /*7510*/  MUFU.EX2 R16, R5 ;  /* 0x0000000500107308 */ /* 0x0005220000000800 */
[----:B------:R-:W-:Y:S01]  /*7520*/  FFMA.FTZ R28, R28, c[0x0][0x23c], -R12 ;  /* 0x00008f001c1c7a23 */ /* 0x000fe2000001080c */
[----:B------:R-:W-:Y:S01]  /*7530*/  MOV R17, R132 ;  /* 0x0000008400117202 */ /* 0x000fe20000000f00 */
[----:B------:R-:W-:Y:S01]  /*7540*/  FMUL.FTZ R4, R4, c[0x0][0x23c] ;  /* 0x00008f0004047a20 */ /* 0x000fe20000410000 */
[----:B---3--:R-:W-:-:S04]  /*7550*/  FSEL R6, R237, RZ, P4 ;  /* 0x000000ffed067208 */ /* 0x008fc80002000000 */
[----:B------:R-:W3:Y:S01]  /*7560*/  MUFU.EX2 R244, R25 ;  /* 0x0000001900f47308 */ /* 0x000ee20000000800 */
[----:B--2---:R-:W-:-:S07]  /*7570*/  FADD.FTZ R5, R134, -R6 ;  /* 0x8000000686057221 */ /* 0x004fce0000010000 */
[----:B------:R-:W-:Y:S01]  /*7580*/  MUFU.EX2 R241, R24 ;  /* 0x0000001800f17308 */ /* 0x000fe20000000800 */
[-C--:B----4-:R-:W-:Y:S02]  /*7590*/  FMUL.FTZ R144, R144, R16.reuse ;  /* 0x0000001090907220 */ /* 0x090fe40000410000 */
[----:B------:R-:W-:Y:S02]  /*75a0*/  FMUL.FTZ R5, R5, c[0x0][0x23c] ;  /* 0x00008f0005057a20 */ /* 0x000fe40000410000 */
[-C--:B------:R-:W-:Y:S02]  /*75b0*/  FMUL.FTZ R145, R145, R16.reuse ;  /* 0x0000001091917220 */ /* 0x080fe40000410000 */
[-C--:B------:R-:W-:Y:S01]  /*75c0*/  FMUL.FTZ R116, R116, R16.reuse ;  /* 0x0000001074747220 */ /* 0x080fe20000410000 */
[----:B------:R-:W-:Y:S01]  /*75d0*/  MUFU.EX2 R240, R31 ;  /* 0x0000001f00f07308 */ /* 0x000fe20000000800 */
[----:B---3--:R-:W-:Y:S01]  /*75e0*/  F2FP.BF16.PACK_AB R9, R244, R245 ;  /* 0x000000f5f409723e */ /* 0x008fe200000010ff */
[----:B------:R-:W-:-:S02]  /*75f0*/  FMUL.FTZ R117, R117, R16 ;  /* 0x0000001075757220 */ /* 0x000fc40000410000 */
[-C--:B------:R-:W-:Y:S02]  /*7600*/  FMUL.FTZ R128, R128, R16.reuse ;  /* 0x0000001080807220 */ /* 0x080fe40000410000 */
[-C--:B------:R-:W-:Y:S02]  /*7610*/  FMUL.FTZ R129, R129, R16.reuse ;  /* 0x0000001081817220 */ /* 0x080fe40000410000 */
[----:B------:R-:W-:Y:S01]  /*7620*/  MUFU.EX2 R242, R27 ;  /* 0x0000001b00f27308 */ /* 0x000fe20000000800 */
[-C--:B------:R-:W-:Y:S02]  /*7630*/  FMUL.FTZ R156, R156, R16.reuse ;  /* 0x000000109c9c7220 */ /* 0x080fe40000410000 */
[-C--:B------:R-:W-:Y:S02]  /*7640*/  FMUL.FTZ R157, R157, R16.reuse ;  /* 0x000000109d9d7220 */ /* 0x080fe40000410000 */
[-C--:B------:R-:W-:Y:S02]  /*7650*/  FMUL.FTZ R160, R160, R16.reuse ;  /* 0x00000010a0a07220 */ /* 0x080fe40000410000 */
[-C--:B------:R-:W-:Y:S01]  /*7660*/  FMUL.FTZ R161, R161, R16.reuse ;  /* 0x00000010a1a17220 */ /* 0x080fe20000410000 */
[----:B------:R-:W2:Y:S01]  /*7670*/  MUFU.EX2 R243, R30 ;  /* 0x0000001e00f37308 */ /* 0x000ea20000000800 */
[----:B------:R-:W-:-:S02]  /*7680*/  FMUL.FTZ R36, R36, R16 ;  /* 0x0000001024247220 */ /* 0x000fc40000410000 */
[-C--:B------:R-:W-:Y:S02]  /*7690*/  FMUL.FTZ R37, R37, R16.reuse ;  /* 0x0000001025257220 */ /* 0x080fe40000410000 */
[-C--:B------:R-:W-:Y:S02]  /*76a0*/  FMUL.FTZ R52, R52, R16.reuse ;  /* 0x0000001034347220 */ /* 0x080fe40000410000 */
[-C--:B------:R-:W-:Y:S01]  /*76b0*/  FMUL.FTZ R53, R53, R16.reuse ;  /* 0x0000001035357220 */ /* 0x080fe20000410000 */
[----:B------:R3:W-:Y:S01]  /*76c0*/  MUFU.EX2 R232, R26 ;  /* 0x0000001a00e87308 */ /* 0x0007e20000000800 */
[-C--:B------:R-:W-:Y:S02]  /*76d0*/  FMUL.FTZ R68, R68, R16.reuse ;  /* 0x0000001044447220 */ /* 0x080fe40000410000 */
[-C--:B------:R-:W-:Y:S02]  /*76e0*/  FMUL.FTZ R69, R69, R16.reuse ;  /* 0x0000001045457220 */ /* 0x080fe40000410000 */
[----:B------:R-:W-:-:S02]  /*76f0*/  FMUL.FTZ R84, R84, R16 ;  /* 0x0000001054547220 */ /* 0x000fc40000410000 */
[----:B------:R-:W-:Y:S01]  /*7700*/  FMUL.FTZ R85, R85, R16 ;  /* 0x0000001055557220 */ /* 0x000fe20000410000 */
[----:B------:R-:W-:Y:S01]  /*7710*/  MUFU.EX2 R233, R29 ;  /* 0x0000001d00e97308 */ /* 0x000fe20000000800 */
[----:B--2---:R-:W-:Y:S01]  /*7720*/  F2FP.BF16.PACK_AB R6, R243, R242 ;  /* 0x000000f2f306723e */ /* 0x004fe200000010ff */
[-C--:B------:R-:W-:Y:S02]  /*7730*/  FMUL.FTZ R172, R172, R16.reuse ;  /* 0x00000010acac7220 */ /* 0x080fe40000410000 */
[-C--:B------:R-:W-:Y:S02]  /*7740*/  FMUL.FTZ R173, R173, R16.reuse ;  /* 0x00000010adad7220 */ /* 0x080fe40000410000 */
[-C--:B------:R-:W-:Y:S02]  /*7750*/  FMUL.FTZ R48, R48, R16.reuse ;  /* 0x0000001030307220 */ /* 0x080fe40000410000 */
[----:B------:R-:W2:Y:S01]  /*7760*/  MUFU.EX2 R235, R28 ;  /* 0x0000001c00eb7308 */ /* 0x000ea20000000800 */
[----:B---3--:R-:W3:Y:S01]  /*7770*/  LDSM.16.MT88.4 R24, [R213+0xb000] ;  /* 0x00b00000d518783b */ /* 0x008ee20000004200 */
[----:B------:R-:W-:-:S02]  /*7780*/  FMUL.FTZ R49, R49, R16 ;  /* 0x0000001031317220 */ /* 0x000fc40000410000 */
[-C--:B------:R-:W-:Y:S02]  /*7790*/  FMUL.FTZ R64, R64, R16.reuse ;  /* 0x0000001040407220 */ /* 0x080fe40000410000 */
[-C--:B------:R-:W-:Y:S02]  /*77a0*/  FMUL.FTZ R65, R65, R16.reuse ;  /* 0x0000001041417220 */ /* 0x080fe40000410000 */
[----:B------:R-:W4:Y:S01]  /*77b0*/  MUFU.EX2 R15, R15 ;  /* 0x0000000f000f7308 */ /* 0x000f220000000800 */
[-C--:B------:R-:W-:Y:S02]  /*77c0*/  FMUL.FTZ R80, R80, R16.reuse ;  /* 0x0000001050507220 */ /* 0x080fe40000410000 */
[-C--:B------:R-:W-:Y:S02]  /*77d0*/  FMUL.FTZ R81, R81, R16.reuse ;  /* 0x0000001051517220 */ /* 0x080fe40000410000 */
[-C--:B------:R-:W-:Y:S02]  /*77e0*/  FMUL.FTZ R96, R96, R16.reuse ;  /* 0x0000001060607220 */ /* 0x080fe40000410000 */
[-C--:B------:R-:W-:Y:S01]  /*77f0*/  FMUL.FTZ R97, R97, R16.reuse ;  /* 0x0000001061617220 */ /* 0x080fe20000410000 */
[----:B------:R5:W1:Y:S01]  /*7800*/  MUFU.EX2 R14, R5 ;  /* 0x00000005000e7308 */ /* 0x000a620000000800 */
[----:B--2---:R-:W-:Y:S01]  /*7810*/  F2FP.BF16.PACK_AB R7, R234, R235 ;  /* 0x000000ebea07723e */ /* 0x004fe200000010ff */
[----:B------:R-:W-:Y:S01]  /*7820*/  LDSM.16.MT88.4 R28, [R209+0xb000] ;  /* 0x00b00000d11c783b */ /* 0x000fe20000004200 */
[----:B------:R-:W-:-:S02]  /*7830*/  FMUL.FTZ R100, R100, R16 ;  /* 0x0000001064647220 */ /* 0x000fc40000410000 */
[-C--:B------:R-:W-:Y:S02]  /*7840*/  FMUL.FTZ R101, R101, R16.reuse ;  /* 0x0000001065657220 */ /* 0x080fe40000410000 */
[----:B------:R-:W-:Y:S01]  /*7850*/  FMUL.FTZ R112, R112, R16 ;  /* 0x0000001070707220 */ /* 0x000fe20000410000 */
[----:B------:R2:W2:Y:S01]  /*7860*/  MUFU.EX2 R13, R4 ;  /* 0x00000004000d7308 */ /* 0x0004a20000000800 */
[-C--:B----4-:R-:W-:Y:S02]  /*7870*/  FMUL.FTZ R146, R146, R15.reuse ;  /* 0x0000000f92927220 */ /* 0x090fe40000410000 */
        /* <DEDUP_REMOVED lines=11> */
[----:B---3--:R-:W-:Y:S01]  /*7930*/  HMMA.16816.F32.BF16 R116, R8, R24, R116 ;  /* 0x000000180874723c */ /* 0x008fe20000041874 */
        /* <DEDUP_REMOVED lines=8> */
[----:B------:R-:W-:Y:S01]  /*79c0*/  MOV R21, R133 ;  /* 0x0000008500157202 */ /* 0x000fe20000000f00 */
[----:B------:R-:W-:Y:S01]  /*79d0*/  HMMA.16816.F32.BF16 R200, R4, R136, R40 ;  /* 0x0000008804c8723c */ /* 0x000fe20000041828 */
[----:B------:R-:W1:Y:S01]  /*79e0*/  LDSM.16.MT88.4 R132, [R213+0xa000] ;  /* 0x00a00000d584783b */ /* 0x000e620000004200 */
[----:B------:R-:W-:-:S02]  /*79f0*/  FMUL.FTZ R164, R164, R14 ;  /* 0x0000000ea4a47220 */ /* 0x000fc40000410000 */
[-C--:B------:R-:W-:Y:S01]  /*7a00*/  FMUL.FTZ R165, R165, R14.reuse ;  /* 0x0000000ea5a57220 */ /* 0x080fe20000410000 */
[----:B------:R-:W2:Y:S01]  /*7a10*/  LDSM.16.MT88.4 R40, [R214+0xb000] ;  /* 0x00b00000d628783b */ /* 0x000ea20000004200 */
        /* <DEDUP_REMOVED lines=16> */
[----:B------:R-:W-:Y:S01]  /*7b20*/  FMUL.FTZ R59, R59, R13 ;  /* 0x0000000d3b3b7220 */ /* 0x000fe20000410000 */
[----:B------:R-:W-:Y:S01]  /*7b30*/  HMMA.16816.F32.BF16 R44, R4, R138, R44 ;  /* 0x0000008a042c723c */ /* 0x000fe2000004182c */
[-C--:B------:R-:W-:Y:S02]  /*7b40*/  FMUL.FTZ R60, R60, R14.reuse ;  /* 0x0000000e3c3c7220 */ /* 0x080fe40000410000 */
[-C--:B------:R-:W-:Y:S02]  /*7b50*/  FMUL.FTZ R61, R61, R14.reuse ;  /* 0x0000000e3d3d7220 */ /* 0x080fe40000410000 */
[----:B------:R-:W-:-:S02]  /*7b60*/  FMUL.FTZ R72, R72, R14 ;  /* 0x0000000e48487220 */ /* 0x000fc40000410000 */
[-C--:B------:R-:W-:Y:S01]  /*7b70*/  FMUL.FTZ R62, R62, R13.reuse ;  /* 0x0000000d3e3e7220 */ /* 0x080fe20000410000 */
        /* <DEDUP_REMOVED lines=9> */
[-C--:B------:R-:W-:Y:S02]  /*7c10*/  FMUL.FTZ R79, R79, R13.reuse ;  /* 0x0000000d4f4f7220 */ /* 0x080fe40000410000 */
[-C--:B------:R-:W-:Y:S01]  /*7c20*/  FMUL.FTZ R88, R88, R14.reuse ;  /* 0x0000000e58587220 */ /* 0x080fe20000410000 */
[----:B------:R-:W-:Y:S01]  /*7c30*/  HMMA.16816.F32.BF16 R72, R4, R28, R72 ;  /* 0x0000001c0448723c */ /* 0x000fe20000041848 */
[----:B------:R-:W-:Y:S02]  /*7c40*/  FMUL.FTZ R89, R89, R14 ;  /* 0x0000000e59597220 */ /* 0x000fe40000410000 */
        /* <DEDUP_REMOVED lines=18> */
[C---:B--2---:R-:W-:Y:S01]  /*7d70*/  HMMA.16816.F32.BF16 R104, R4.reuse, R40, R104 ;  /* 0x000000280468723c */ /* 0x044fe20000041868 */
        /* <DEDUP_REMOVED lines=14> */
[-C--:B------:R-:W-:Y:S01]  /*7e60*/  HMMA.16816.F32.BF16 R196, R4, R26.reuse, R124 ;  /* 0x0000001a04c4723c */ /* 0x080fe2000004187c */
[-C--:B------:R-:W-:Y:S02]  /*7e70*/  FMUL.FTZ R163, R163, R15.reuse ;  /* 0x0000000fa3a37220 */ /* 0x080fe40000410000 */
[-C--:B------:R-:W-:Y:S02]  /*7e80*/  FMUL.FTZ R38, R38, R15.reuse ;  /* 0x0000000f26267220 */ /* 0x080fe40000410000 */
[-C--:B------:R-:W-:Y:S02]  /*7e90*/  FMUL.FTZ R39, R39, R15.reuse ;  /* 0x0000000f27277220 */ /* 0x080fe40000410000 */
[----:B------:R-:W-:Y:S01]  /*7ea0*/  FFMA.FTZ R4, R180, c[0x0][0x23c], -R3 ;  /* 0x00008f00b4047a23 */ /* 0x000fe20000010803 */
[----:B------:R-:W-:Y:S01]  /*7eb0*/  HMMA.16816.F32.BF16 R24, R8, R26, R128 ;  /* 0x0000001a0818723c */ /* 0x000fe20000041880 */
[----:B------:R-:W-:-:S02]  /*7ec0*/  FMUL.FTZ R54, R54, R15 ;  /* 0x0000000f36367220 */ /* 0x000fc40000410000 */
[----:B------:R1:W-:Y:S01]  /*7ed0*/  MUFU.EX2 R205, R4 ;  /* 0x0000000400cd7308 */ /* 0x0003e20000000800 */
[-C--:B------:R-:W-:Y:S02]  /*7ee0*/  FMUL.FTZ R55, R55, R15.reuse ;  /* 0x0000000f37377220 */ /* 0x080fe40000410000 */
[-C--:B------:R-:W-:Y:S02]  /*7ef0*/  FMUL.FTZ R70, R70, R15.reuse ;  /* 0x0000000f46467220 */ /* 0x080fe40000410000 */
[-C--:B------:R-:W-:Y:S01]  /*7f00*/  FMUL.FTZ R71, R71, R15.reuse ;  /* 0x0000000f47477220 */ /* 0x080fe20000410000 */
[----:B------:R-:W-:Y:S01]  /*7f10*/  HMMA.16816.F32.BF16 R192, R8, R22, R156 ;  /* 0x0000001608c0723c */ /* 0x000fe2000004189c */
[-C--:B------:R-:W-:Y:S01]  /*7f20*/  FMUL.FTZ R86, R86, R15.reuse ;  /* 0x0000000f56567220 */ /* 0x080fe20000410000 */
[----:B------:R-:W-:Y:S01]  /*7f30*/  LDSM.16.MT88.4 R156, [R209+0xa800] ;  /* 0x00a80000d19c783b */ /* 0x000fe20000004200 */
[-C--:B------:R-:W-:Y:S02]  /*7f40*/  FMUL.FTZ R87, R87, R15.reuse ;  /* 0x0000000f57577220 */ /* 0x080fe40000410000 */
[----:B------:R-:W-:-:S02]  /*7f50*/  FMUL.FTZ R174, R174, R15 ;  /* 0x0000000faeae7220 */ /* 0x000fc40000410000 */
[-C--:B------:R-:W-:Y:S01]  /*7f60*/  FMUL.FTZ R175, R175, R15.reuse ;  /* 0x0000000fafaf7220 */ /* 0x080fe20000410000 */
[C---:B------:R-:W-:Y:S01]  /*7f70*/  HMMA.16816.F32.BF16 R160, R8.reuse, R140, R160 ;  /* 0x0000008c08a0723c */ /* 0x040fe200000418a0 */
[-C--:B------:R-:W-:Y:S02]  /*7f80*/  FMUL.FTZ R50, R50, R15.reuse ;  /* 0x0000000f32327220 */ /* 0x080fe40000410000 */
[----:B-1----:R-:W-:Y:S02]  /*7f90*/  FFMA.FTZ R4, R181, c[0x0][0x23c], -R3 ;  /* 0x00008f00b5047a23 */ /* 0x002fe40000010803 */
[-C--:B------:R-:W-:Y:S02]  /*7fa0*/  FMUL.FTZ R51, R51, R15.reuse ;  /* 0x0000000f33337220 */ /* 0x080fe40000410000 */
[----:B------:R-:W1:Y:S01]  /*7fb0*/  MUFU.EX2 R206, R4 ;  /* 0x0000000400ce7308 */ /* 0x000e620000000800 */
[-C--:B------:R-:W-:Y:S01]  /*7fc0*/  FMUL.FTZ R66, R66, R15.reuse ;  /* 0x0000000f42427220 */ /* 0x080fe20000410000 */
[----:B------:R-:W-:Y:S01]  /*7fd0*/  HMMA.16816.F32.BF16 R36, R8, R136, R36 ;  /* 0x000000880824723c */ /* 0x000fe20000041824 */
[----:B------:R-:W-:-:S02]  /*7fe0*/  FMUL.FTZ R67, R67, R15 ;  /* 0x0000000f43437220 */ /* 0x000fc40000410000 */
[-C--:B------:R-:W-:Y:S02]  /*7ff0*/  FMUL.FTZ R82, R82, R15.reuse ;  /* 0x0000000f52527220 */ /* 0x080fe40000410000 */
[-C--:B------:R-:W-:Y:S02]  /*8000*/  FMUL.FTZ R83, R83, R15.reuse ;  /* 0x0000000f53537220 */ /* 0x080fe40000410000 */
[-C--:B------:R-:W-:Y:S01]  /*8010*/  FMUL.FTZ R98, R98, R15.reuse ;  /* 0x0000000f62627220 */ /* 0x080fe20000410000 */
[C---:B------:R-:W-:Y:S01]  /*8020*/  HMMA.16816.F32.BF16 R52, R8.reuse, R132, R52 ;  /* 0x000000840834723c */ /* 0x040fe20000041834 */
[-C--:B------:R-:W-:Y:S02]  /*8030*/  FMUL.FTZ R99, R99, R15.reuse ;  /* 0x0000000f63637220 */ /* 0x080fe40000410000 */
[-C--:B------:R-:W-:Y:S02]  /*8040*/  FMUL.FTZ R102, R102, R15.reuse ;  /* 0x0000000f66667220 */ /* 0x080fe40000410000 */
[----:B------:R-:W-:Y:S01]  /*8050*/  FMUL.FTZ R103, R103, R15 ;  /* 0x0000000f67677220 */ /* 0x000fe20000410000 */
[----:B-1----:R-:W-:Y:S01]  /*8060*/  F2FP.BF16.PACK_AB R128, R206, R205 ;  /* 0x000000cdce80723e */ /* 0x002fe200000010ff */
[--C-:B------:R-:W-:Y:S01]  /*8070*/  FFMA.FTZ R4, R177, c[0x0][0x23c], -R3.reuse ;  /* 0x00008f00b1047a23 */ /* 0x100fe20000010803 */
[----:B------:R-:W-:Y:S01]  /*8080*/  HMMA.16816.F32.BF16 R68, R8, R28, R68 ;  /* 0x0000001c0844723c */ /* 0x000fe20000041844 */
[----:B------:R-:W-:-:S02]  /*8090*/  FFMA.FTZ R3, R176, c[0x0][0x23c], -R3 ;  /* 0x00008f00b0037a23 */ /* 0x000fc40000010803 */
[----:B------:R1:W-:Y:S01]  /*80a0*/  MUFU.EX2 R207, R4 ;  /* 0x0000000400cf7308 */ /* 0x0003e20000000800 */
[----:B------:R-:W-:Y:S02]  /*80b0*/  FMUL.FTZ R113, R113, R16 ;  /* 0x0000001071717220 */ /* 0x000fe40000410000 */
[-C--:B------:R-:W-:Y:S02]  /*80c0*/  FMUL.FTZ R114, R114, R15.reuse ;  /* 0x0000000f72727220 */ /* 0x080fe40000410000 */
[----:B------:R-:W-:Y:S01]  /*80d0*/  FMUL.FTZ R115, R115, R15 ;  /* 0x0000000f73737220 */ /* 0x000fe20000410000 */
[C---:B------:R-:W-:Y:S02]  /*80e0*/  HMMA.16816.F32.BF16 R84, R8.reuse, R32, R84 ;  /* 0x000000200854723c */ /* 0x040fe40000041854 */
[----:B------:R2:W3:Y:S06]  /*80f0*/  MUFU.EX2 R204, R3 ;  /* 0x0000000300cc7308 */ /* 0x0004ec0000000800 */
[C---:B------:R-:W-:Y:S01]  /*8100*/  HMMA.16816.F32.BF16 R140, R8.reuse, R142, R172 ;  /* 0x0000008e088c723c */ /* 0x040fe200000418ac */
[----:B------:R-:W-:Y:S04]  /*8110*/  LDSM.16.MT88.4 R172, [R211+0xa800] ;  /* 0x00a80000d3ac783b */ /* 0x000fe80000004200 */
[----:B-1----:R-:W1:Y:S03]  /*8120*/  LDSM.16.MT88.4 R4, [R213+0xb800] ;  /* 0x00b80000d504783b */ /* 0x002e660000004200 */
[----:B------:R-:W-:Y:S01]  /*8130*/  HMMA.16816.F32.BF16 R136, R8, R138, R48 ;  /* 0x0000008a0888723c */ /* 0x000fe20000041830 */
[----:B------:R-:W4:Y:S01]  /*8140*/  LDSM.16.MT88.4 R48, [R214+0xa800] ;  /* 0x00a80000d630783b */ /* 0x000f220000004200 */
[----:B--2---:R-:W-:Y:S01]  /*8150*/  FFMA.FTZ R3, R184, c[0x0][0x23c], -R2 ;  /* 0x00008f00b8037a23 */ /* 0x004fe20000010802 */
[----:B---3--:R-:W-:-:S03]  /*8160*/  F2FP.BF16.PACK_AB R130, R204, R207 ;  /* 0x000000cfcc82723e */ /* 0x008fc600000010ff */
[----:B------:R2:W-:Y:S02]  /*8170*/  MUFU.EX2 R181, R3 ;  /* 0x0000000300b57308 */ /* 0x0005e40000000800 */
[C---:B------:R-:W-:Y:S01]  /*8180*/  HMMA.16816.F32.BF16 R132, R8.reuse, R134, R64 ;  /* 0x000000860884723c */ /* 0x040fe20000041840 */
[----:B------:R-:W3:Y:S07]  /*8190*/  LDSM.16.MT88.4 R64, [R213+0xa800] ;  /* 0x00a80000d540783b */ /* 0x000eee0000004200 */
[----:B------:R-:W-:Y:S01]  /*81a0*/  HMMA.16816.F32.BF16 R28, R8, R30, R80 ;  /* 0x0000001e081c723c */ /* 0x000fe20000041850 */
[----:B------:R-:W5:Y:S01]  /*81b0*/  LDSM.16.MT88.4 R80, [R209+0xb800] ;  /* 0x00b80000d150783b */ /* 0x000f620000004200 */
[----:B--2---:R-:W-:-:S06]  /*81c0*/  FFMA.FTZ R3, R183, c[0x0][0x23c], -R2 ;  /* 0x00008f00b7037a23 */ /* 0x004fcc0000010802 */
[C---:B------:R-:W-:Y:S01]  /*81d0*/  HMMA.16816.F32.BF16 R32, R8.reuse, R34, R96 ;  /* 0x000000220820723c */ /* 0x040fe20000041860 */
[----:B------:R-:W2:Y:S01]  /*81e0*/  LDSM.16.MT88.4 R96, [R211+0xb800] ;  /* 0x00b80000d360783b */ /* 0x000ea20000004200 */
[----:B------:R1:W1:Y:S06]  /*81f0*/  MUFU.EX2 R183, R3 ;  /* 0x0000000300b77308 */ /* 0x00026c0000000800 */
[----:B------:R-:W-:Y:S01]  /*8200*/  HMMA.16816.F32.BF16 R100, R8, R40, R100 ;  /* 0x000000280864723c */ /* 0x000fe20000041864 */
[--C-:B-1----:R-:W-:Y:S01]  /*8210*/  FFMA.FTZ R3, R178, c[0x0][0x23c], -R2.reuse ;  /* 0x00008f00b2037a23 */ /* 0x102fe20000010802 */
[----:B------:R-:W-:Y:S01]  /*8220*/  F2FP.BF16.PACK_AB R129, R183, R181 ;  /* 0x000000b5b781723e */ /* 0x000fe200000010ff */
[----:B------:R-:W-:-:S02]  /*8230*/  FFMA.FTZ R2, R179, c[0x0][0x23c], -R2 ;  /* 0x00008f00b3027a23 */ /* 0x000fc40000010802 */
[----:B------:R1:W-:Y:S08]  /*8240*/  MUFU.EX2 R184, R3 ;  /* 0x0000000300b87308 */ /* 0x0003f00000000800 */
[----:B------:R2:W2:Y:S01]  /*8250*/  MUFU.EX2 R180, R2 ;  /* 0x0000000200b47308 */ /* 0x0004a20000000800 */
[----:B-1----:R-:W-:-:S05]  /*8260*/  MOV R3, R17 ;  /* 0x0000001100037202 */ /* 0x002fca0000000f00 */
[----:B------:R-:W-:Y:S02]  /*8270*/  FFMA.FTZ R3, R3, R15, R245 ;  /* 0x0000000f03037223 */ /* 0x000fe400000100f5 */
[----:B--2---:R-:W-:Y:S01]  /*8280*/  FFMA.FTZ R2, R182, c[0x0][0x23c], -R0 ;  /* 0x00008f00b6027a23 */ /* 0x004fe20000010800 */
[----:B------:R-:W-:Y:S01]  /*8290*/  F2FP.BF16.PACK_AB R131, R180, R184 ;  /* 0x000000b8b483723e */ /* 0x000fe200000010ff */
[----:B------:R-:W-:Y:S01]  /*82a0*/  FADD.FTZ R3, R244, R3 ;  /* 0x00000003f4037221 */ /* 0x000fe20000010000 */
[----:B------:R-:W-:Y:S01]  /*82b0*/  MOV R182, R21 ;  /* 0x0000001500b67202 */ /* 0x000fe20000000f00 */
[----:B------:R1:W-:Y:S01]  /*82c0*/  MUFU.EX2 R179, R2 ;  /* 0x0000000200b37308 */ /* 0x0003e20000000800 */
[----:B------:R-:W-:Y:S01]  /*82d0*/  HMMA.16816.F32.BF16 R20, R8, R42, R112 ;  /* 0x0000002a0814723c */ /* 0x000fe20000041870 */
[----:B------:R-:W-:Y:S01]  /*82e0*/  FADD.FTZ R3, R246, R3 ;  /* 0x00000003f6037221 */ /* 0x000fe20000010000 */
[----:B------:R-:W2:Y:S03]  /*82f0*/  LDSM.16.MT88.4 R112, [R214+0xb800] ;  /* 0x00b80000d670783b */ /* 0x000ea60000004200 */
[----:B------:R-:W-:-:S03]  /*8300*/  FADD.FTZ R3, R247, R3 ;  /* 0x00000003f7037221 */ /* 0x000fc60000010000 */
[----:B------:R-:W-:Y:S01]  /*8310*/  HMMA.16816.F32.BF16 R116, R128, R4, R116 ;  /* 0x000000048074723c */ /* 0x000fe20000041874 */
[----:B------:R-:W-:-:S04]  /*8320*/  FADD.FTZ R3, R181, R3 ;  /* 0x00000003b5037221 */ /* 0x000fc80000010000 */
[----:B------:R-:W-:Y:S02]  /*8330*/  FADD.FTZ R3, R183, R3 ;  /* 0x00000003b7037221 */ /* 0x000fe40000010000 */
[--C-:B-1----:R-:W-:Y:S01]  /*8340*/  FFMA.FTZ R2, R185, c[0x0][0x23c], -R0.reuse ;  /* 0x00008f00b9027a23 */ /* 0x102fe20000010800 */
[----:B------:R-:W-:Y:S01]  /*8350*/  MOV R185, R19 ;  /* 0x0000001300b97202 */ /* 0x000fe20000000f00 */
[----:B------:R-:W-:Y:S01]  /*8360*/  FADD.FTZ R3, R184, R3 ;  /* 0x00000003b8037221 */ /* 0x000fe20000010000 */
[C---:B------:R-:W-:Y:S01]  /*8370*/  HMMA.16816.F32.BF16 R144, R128.reuse, R156, R144 ;  /* 0x0000009c8090723c */ /* 0x040fe20000041890 */
[----:B------:R1:W1:Y:S07]  /*8380*/  MUFU.EX2 R178, R2 ;  /* 0x0000000200b27308 */ /* 0x00026e0000000800 */
[C---:B------:R-:W-:Y:S08]  /*8390*/  HMMA.16816.F32.BF16 R160, R128.reuse, R172, R160 ;  /* 0x000000ac80a0723c */ /* 0x040ff000000418a0 */
[C---:B----4-:R-:W-:Y:S01]  /*83a0*/  HMMA.16816.F32.BF16 R36, R128.reuse, R48, R36 ;  /* 0x000000308024723c */ /* 0x050fe20000041824 */
[--C-:B-1----:R-:W-:Y:S01]  /*83b0*/  FFMA.FTZ R2, R186, c[0x0][0x23c], -R0.reuse ;  /* 0x00008f00ba027a23 */ /* 0x102fe20000010800 */
[----:B------:R-:W-:Y:S01]  /*83c0*/  MOV R186, R18 ;  /* 0x0000001200ba7202 */ /* 0x000fe20000000f00 */
[----:B------:R-:W-:Y:S01]  /*83d0*/  FFMA.FTZ R0, R187, c[0x0][0x23c], -R0 ;  /* 0x00008f00bb007a23 */ /* 0x000fe20000010800 */
[----:B------:R-:W-:Y:S01]  /*83e0*/  F2FP.BF16.PACK_AB R124, R178, R179 ;  /* 0x000000b3b27c723e */ /* 0x000fe200000010ff */
[----:B------:R1:W-:Y:S02]  /*83f0*/  MUFU.EX2 R177, R2 ;  /* 0x0000000200b17308 */ /* 0x0003e40000000800 */
[----:B------:R-:W-:Y:S01]  /*8400*/  FFMA.FTZ R8, R186, R16, R250 ;  /* 0x00000010ba087223 */ /* 0x000fe200000100fa */
[----:B---3--:R-:W-:Y:S01]  /*8410*/  HMMA.16816.F32.BF16 R52, R128, R64, R52 ;  /* 0x000000408034723c */ /* 0x008fe20000041834 */
[----:B------:R-:W-:-:S04]  /*8420*/  FADD.FTZ R250, R180, R3 ;  /* 0x00000003b4fa7221 */ /* 0x000fc80000010000 */
[----:B------:R3:W4:Y:S03]  /*8430*/  MUFU.EX2 R176, R0 ;  /* 0x0000000000b07308 */ /* 0x0007260000000800 */
[----:B-----5:R-:W-:Y:S01]  /*8440*/  HMMA.16816.F32.BF16 R68, R128, R80, R68 ;  /* 0x000000508044723c */ /* 0x020fe20000041844 */
[----:B-1----:R-:W-:-:S07]  /*8450*/  FFMA.FTZ R2, R190, c[0x0][0x23c], -R12 ;  /* 0x00008f00be027a23 */ /* 0x002fce000001080c */
[----:B------:R-:W-:Y:S01]  /*8460*/  HMMA.16816.F32.BF16 R84, R128, R96, R84 ;  /* 0x000000608054723c */ /* 0x000fe20000041854 */
[----:B---3--:R-:W-:Y:S01]  /*8470*/  FFMA.FTZ R0, R188, c[0x0][0x23c], -R12 ;  /* 0x00008f00bc007a23 */ /* 0x008fe2000001080c */
[----:B----4-:R-:W-:-:S06]  /*8480*/  F2FP.BF16.PACK_AB R126, R176, R177 ;  /* 0x000000b1b07e723e */ /* 0x010fcc00000010ff */
[----:B--2---:R-:W-:Y:S01]  /*8490*/  HMMA.16816.F32.BF16 R100, R128, R112, R100 ;  /* 0x000000708064723c */ /* 0x004fe20000041864 */
[----:B------:R1:W-:Y:S02]  /*84a0*/  MUFU.EX2 R19, R0 ;  /* 0x0000000000137308 */ /* 0x0003e40000000800 */
[----:B-1----:R-:W-:-:S06]  /*84b0*/  FFMA.FTZ R0, R189, c[0x0][0x23c], -R12 ;  /* 0x00008f00bd007a23 */ /* 0x002fcc000001080c */
[----:B------:R1:W2:Y:S02]  /*84c0*/  MUFU.EX2 R18, R0 ;  /* 0x0000000000127308 */ /* 0x0002a40000000800 */
[----:B-1----:R-:W-:Y:S01]  /*84d0*/  FFMA.FTZ R0, R191, c[0x0][0x23c], -R12 ;  /* 0x00008f00bf007a23 */ /* 0x002fe2000001080c */
[----:B--2---:R-:W-:-:S05]  /*84e0*/  F2FP.BF16.PACK_AB R125, R18, R19 ;  /* 0x00000013127d723e */ /* 0x004fca00000010ff */
[----:B------:R1:W-:Y:S08]  /*84f0*/  MUFU.EX2 R12, R2 ;  /* 0x00000002000c7308 */ /* 0x0003f00000000800 */
[----:B------:R-:W2:Y:S01]  /*8500*/  MUFU.EX2 R17, R0 ;  /* 0x0000000000117308 */ /* 0x000ea20000000800 */
[----:B-1----:R-:W-:-:S04]  /*8510*/  FFMA.FTZ R2, R185, R14, R241 ;  /* 0x0000000eb9027223 */ /* 0x002fc800000100f1 */
[----:B------:R-:W-:Y:S01]  /*8520*/  FADD.FTZ R2, R240, R2 ;  /* 0x00000002f0027221 */ /* 0x000fe20000010000 */
[----:B--2---:R-:W-:Y:S01]  /*8530*/  F2FP.BF16.PACK_AB R127, R12, R17 ;  /* 0x000000110c7f723e */ /* 0x004fe200000010ff */
[----:B------:R-:W-:Y:S02]  /*8540*/  FFMA.FTZ R0, R182, R13, R232 ;  /* 0x0000000db6007223 */ /* 0x000fe400000100e8 */
[----:B------:R-:W-:Y:S02]  /*8550*/  FADD.FTZ R2, R242, R2 ;  /* 0x00000002f2027221 */ /* 0x000fe40000010000 */
[----:B------:R-:W-:Y:S02]  /*8560*/  FADD.FTZ R0, R233, R0 ;  /* 0x00000000e9007221 */ /* 0x000fe40000010000 */
[----:B------:R-:W-:Y:S01]  /*8570*/  HMMA.16816.F32.BF16 R120, R124, R4, R120 ;  /* 0x000000047c78723c */ /* 0x000fe20000041878 */
        /* <DEDUP_REMOVED lines=21> */
[----:B------:R-:W-:Y:S01]  /*86d0*/  FADD.FTZ R241, R12, R0 ;  /* 0x000000000cf17221 */ /* 0x000fe20000010000 */
[----:B------:R1:W-:Y:S04]  /*86e0*/  STL [R1+0xc], R245 ;  /* 0x00000cf501007387 */ /* 0x0003e80000100800 */
[----:B------:R1:W-:Y:S01]  /*86f0*/  STL [R1+0x8], R250 ;  /* 0x000008fa01007387 */ /* 0x0003e20000100800 */
[C---:B------:R-:W-:Y:S03]  /*8700*/  HMMA.16816.F32.BF16 R40, R124.reuse, R48, R200 ;  /* 0x000000307c28723c */ /* 0x040fe600000418c8 */
[----:B------:R1:W-:Y:S04]  /*8710*/  STL [R1+0x4], R249 ;  /* 0x000004f901007387 */ /* 0x0003e80000100800 */
[----:B------:R1:W-:Y:S01]  /*8720*/  STL [R1], R241 ;  /* 0x000000f101007387 */ /* 0x0003e20000100800 */
        /* <DEDUP_REMOVED lines=11> */
[C---:B------:R-:W-:Y:S07]  /*87e0*/  HMMA.16816.F32.BF16 R48, R128.reuse, R50, R136 ;  /* 0x000000328030723c */ /* 0x040fee0000041888 */
[----:B------:R-:W-:Y:S01]  /*87f0*/  MOV R136, R239 ;  /* 0x000000ef00887202 */ /* 0x000fe20000000f00 */
[----:B------:R-:W-:Y:S01]  /*8800*/  HMMA.16816.F32.BF16 R64, R128, R66, R132 ;  /* 0x000000428040723c */ /* 0x000fe20000041884 */
[----:B------:R-:W-:-:S06]  /*8810*/  MOV R137, R236 ;  /* 0x000000ec00897202 */ /* 0x000fcc0000000f00 */
[----:B------:R-:W-:Y:S01]  /*8820*/  MOV R135, R238 ;  /* 0x000000ee00877202 */ /* 0x000fe20000000f00 */
[----:B------:R-:W-:Y:S01]  /*8830*/  HMMA.16816.F32.BF16 R80, R128, R82, R28 ;  /* 0x000000528050723c */ /* 0x000fe2000004181c */
[----:B------:R-:W-:-:S07]  /*8840*/  MOV R134, R237 ;  /* 0x000000ed00867202 */ /* 0x000fce0000000f00 */
        /* <DEDUP_REMOVED lines=19> */
[----:B------:R-:W-:Y:S01]  /*8980*/  IMAD.U32 R3, RZ, RZ, UR5 ;  /* 0x00000005ff037e24 */ /* 0x000fe2000f8e00ff */
[----:B------:R-:W-:Y:S01]  /*8990*/  @P3 STS.128 [R223+0xa000], RZ ;  /* 0x00a000ffdf003388 */ /* 0x000fe20000000c00 */
[----:B--2---:R-:W-:-:S04]  /*89a0*/  LEA R0, P1, R0, R186, 0x5 ;  /* 0x000000ba00007211 */ /* 0x004fc800078228ff */
[----:B------:R-:W-:Y:S02]  /*89b0*/  IADD3 R2, P0, R0, UR14, RZ ;  /* 0x0000000e00027c10 */ /* 0x000fe4000ff1e0ff */
[----:B---3--:R-:W-:Y:S02]  /*89c0*/  LEA.HI.X R3, R4, R243, R3, 0x5, P1 ;  /* 0x000000f304037211 */ /* 0x008fe400008f2c03 */
[C---:B------:R-:W-:Y:S02]  /*89d0*/  @!P3 LEA R10, P5, R0.reuse, c[0x0][0x170], 0x1 ;  /* 0x00005c00000aba11 */ /* 0x040fe400078a08ff */
[----:B------:R-:W-:Y:S02]  /*89e0*/  @!P2 LEA R6, P1, R0, c[0x0][0x170], 0x1 ;  /* 0x00005c000006aa11 */ /* 0x000fe400078208ff */
[----:B------:R-:W-:Y:S02]  /*89f0*/  @!P3 LEA R8, P4, R2, c[0x0][0x170], 0x1 ;  /* 0x00005c000208ba11 */ /* 0x000fe400078808ff */
[----:B------:R-:W-:-:S02]  /*8a00*/  IADD3.X R5, R3, UR13, RZ, P0, !PT ;  /* 0x0000000d03057c10 */ /* 0x000fc400087fe4ff */
[--C-:B------:R-:W-:Y:S02]  /*8a10*/  @!P3 LEA.HI.X R11, R0, c[0x0][0x174], R3.reuse, 0x1, P5 ;  /* 0x00005d00000bba11 */ /* 0x100fe400028f0c03 */
[----:B------:R-:W-:Y:S02]  /*8a20*/  @!P2 LEA R4, P0, R2, c[0x0][0x170], 0x1 ;  /* 0x00005c000204aa11 */ /* 0x000fe400078008ff */
        /* <DEDUP_REMOVED lines=8> */
[----:B------:R-:W-:-:S03]  /*8ab0*/  PLOP3.LUT P0, PT, PT, PT, UP0, 0x80, 0x0 ;  /* 0x000000000000781c */ /* 0x000fc60003f0f008 */
        /* <DEDUP_REMOVED lines=14> */
[----:B------:R-:W-:Y:S04]  /*8ba0*/  LDSM.16.M88.4 R20, [R208+0x8800] ;  /* 0x00880000d014783b */ /* 0x000fe80000000200 */
[----:B------:R-:W-:Y:S04]  /*8bb0*/  LDSM.16.M88.4 R24, [R208+0x8000] ;  /* 0x00800000d018783b */ /* 0x000fe80000000200 */
[----:B------:R-:W-:Y:S04]  /*8bc0*/  LDSM.16.M88.4 R12, [R212+0x2000] ;  /* 0x00200000d40c783b */ /* 0x000fe80000000200 */
[----:B------:R-:W-:Y:S04]  /*8bd0*/  LDSM.16.M88.4 R32, [R222] ;  /* 0x00000000de20783b */ /* 0x000fe80000000200 */
[----:B-1----:R-:W1:Y:S04]  /*8be0*/  LDSM.16.M88.4 R8, [R210] ;  /* 0x00000000d208783b */ /* 0x002e680000000200 */
[----:B------:R-:W-:Y:S04]  /*8bf0*/  LDSM.16.M88.4 R28, [R219] ;  /* 0x00000000db1c783b */ /* 0x000fe80000000200 */
[----:B--2---:R-:W2:Y:S04]  /*8c00*/  LDSM.16.M88.4 R4, [R210+0x2000] ;  /* 0x00200000d204783b */ /* 0x004ea80000000200 */
[----:B------:R-:W3:Y:S04]  /*8c10*/  LDSM.16.M88.4 R16, [R212] ;  /* 0x00000000d410783b */ /* 0x000ee80000000200 */
[----:B------:R-:W0:Y:S01]  /*8c20*/  LDGDEPBAR ;  /* 0x00000000000079af */ /* 0x000e220000000000 */
[----:B-1----:R-:W-:Y:S08]  /*8c30*/  HMMA.16816.F32.BF16 R192, R8, R24, RZ ;  /* 0x0000001808c0723c */ /* 0x002ff000000418ff */
[C---:B--2---:R-:W-:Y:S08]  /*8c40*/  HMMA.16816.F32.BF16 R176, R4.reuse, R20, RZ ;  /* 0x0000001404b0723c */ /* 0x044ff000000418ff */
[C---:B------:R-:W-:Y:S08]  /*8c50*/  HMMA.16816.F32.BF16 R188, R4.reuse, R24, RZ ;  /* 0x0000001804bc723c */ /* 0x040ff000000418ff */
[C---:B------:R-:W-:Y:S08]  /*8c60*/  HMMA.16816.F32.BF16 R184, R4.reuse, R26, RZ ;  /* 0x0000001a04b8723c */ /* 0x040ff000000418ff */
[----:B------:R-:W-:Y:S01]  /*8c70*/  HMMA.16816.F32.BF16 R140, R4, R22, RZ ;  /* 0x00000016048c723c */ /* 0x000fe200000418ff */
[----:B------:R-:W-:Y:S07]  /*8c80*/  LDSM.16.M88.4 R4, [R218+0x2000] ;  /* 0x00200000da04783b */ /* 0x000fee0000000200 */
[C---:B------:R-:W-:Y:S01]  /*8c90*/  HMMA.16816.F32.BF16 R180, R8.reuse, R26, RZ ;  /* 0x0000001a08b4723c */ /* 0x040fe200000418ff */
[----:B------:R-:W-:Y:S07]  /*8ca0*/  LDSM.16.M88.4 R24, [R217+0x8000] ;  /* 0x00800000d918783b */ /* 0x000fee0000000200 */
[C---:B------:R-:W-:Y:S08]  /*8cb0*/  HMMA.16816.F32.BF16 R136, R8.reuse, R20, RZ ;  /* 0x000000140888723c */ /* 0x040ff000000418ff */
[----:B------:R-:W-:Y:S01]  /*8cc0*/  HMMA.16816.F32.BF16 R132, R8, R22, RZ ;  /* 0x000000160884723c */ /* 0x000fe200000418ff */
[----:B------:R-:W1:Y:S04]  /*8cd0*/  LDSM.16.M88.4 R20, [R217+0x8800] ;  /* 0x00880000d914783b */ /* 0x000e680000000200 */
[----:B------:R-:W2:Y:S03]  /*8ce0*/  LDSM.16.M88.4 R8, [R218] ;  /* 0x00000000da08783b */ /* 0x000ea60000000200 */
[C---:B------:R-:W-:Y:S08]  /*8cf0*/  HMMA.16816.F32.BF16 R200, R12.reuse, R32, R176 ;  /* 0x000000200cc8723c */ /* 0x040ff000000418b0 */
[C---:B------:R-:W-:Y:S08]  /*8d00*/  HMMA.16816.F32.BF16 R232, R12.reuse, R28, R188 ;  /* 0x0000001c0ce8723c */ /* 0x040ff000000418bc */
[C---:B------:R-:W-:Y:S08]  /*8d10*/  HMMA.16816.F32.BF16 R204, R12.reuse, R30, R184 ;  /* 0x0000001e0ccc723c */ /* 0x040ff000000418b8 */
[----:B------:R-:W-:Y:S01]  /*8d20*/  HMMA.16816.F32.BF16 R196, R12, R34, R140 ;  /* 0x000000220cc4723c */ /* 0x000fe2000004188c */
[----:B------:R-:W-:Y:S07]  /*8d30*/  LDSM.16.M88.4 R12, [R216+0x2000] ;  /* 0x00200000d80c783b */ /* 0x000fee0000000200 */
[C---:B---3--:R-:W-:Y:S08]  /*8d40*/  HMMA.16816.F32.BF16 R192, R16.reuse, R28, R192 ;  /* 0x0000001c10c0723c */ /* 0x048ff000000418c0 */
[C---:B------:R-:W-:Y:S01]  /*8d50*/  HMMA.16816.F32.BF16 R184, R16.reuse, R30, R180 ;  /* 0x0000001e10b8723c */ /* 0x040fe200000418b4 */
[----:B------:R-:W3:Y:S07]  /*8d60*/  LDSM.16.M88.4 R28, [R215+0x800] ;  /* 0x00080000d71c783b */ /* 0x000eee0000000200 */
[C---:B------:R-:W-:Y:S08]  /*8d70*/  HMMA.16816.F32.BF16 R188, R16.reuse, R32, R136 ;  /* 0x0000002010bc723c */ /* 0x040ff00000041888 */
[----:B------:R-:W-:Y:S01]  /*8d80*/  HMMA.16816.F32.BF16 R176, R16, R34, R132 ;  /* 0x0000002210b0723c */ /* 0x000fe20000041884 */
[----:B------:R-:W4:Y:S04]  /*8d90*/  LDSM.16.M88.4 R32, [R215] ;  /* 0x00000000d720783b */ /* 0x000f280000000200 */
[----:B------:R-:W5:Y:S03]  /*8da0*/  LDSM.16.M88.4 R16, [R216] ;  /* 0x00000000d810783b */ /* 0x000f660000000200 */
[C---:B-1----:R-:W-:Y:S08]  /*8db0*/  HMMA.16816.F32.BF16 R132, R4.reuse, R20, R200 ;  /* 0x000000140484723c */ /* 0x042ff000000418c8 */
[C---:B------:R-:W-:Y:S08]  /*8dc0*/  HMMA.16816.F32.BF16 R140, R4.reuse, R24, R232 ;  /* 0x00000018048c723c */ /* 0x040ff000000418e8 */
[C---:B------:R-:W-:Y:S08]  /*8dd0*/  HMMA.16816.F32.BF16 R136, R4.reuse, R26, R204 ;  /* 0x0000001a0488723c */ /* 0x040ff000000418cc */
[----:B------:R-:W-:Y:S01]  /*8de0*/  HMMA.16816.F32.BF16 R180, R4, R22, R196 ;  /* 0x0000001604b4723c */ /* 0x000fe200000418c4 */
[----:B------:R-:W-:Y:S07]  /*8df0*/  LDSM.16.M88.4 R4, [R210+0x6000] ;  /* 0x00600000d204783b */ /* 0x000fee0000000200 */
[C---:B--2---:R-:W-:Y:S08]  /*8e00*/  HMMA.16816.F32.BF16 R204, R8.reuse, R24, R192 ;  /* 0x0000001808cc723c */ /* 0x044ff000000418c0 */
[C---:B------:R-:W-:Y:S01]  /*8e10*/  HMMA.16816.F32.BF16 R200, R8.reuse, R26, R184 ;  /* 0x0000001a08c8723c */ /* 0x040fe200000418b8 */
[----:B------:R-:W-:Y:S07]  /*8e20*/  LDSM.16.M88.4 R24, [R208+0x9000] ;  /* 0x00900000d018783b */ /* 0x000fee0000000200 */
[C---:B------:R-:W-:Y:S08]  /*8e30*/  HMMA.16816.F32.BF16 R192, R8.reuse, R20, R188 ;  /* 0x0000001408c0723c */ /* 0x040ff000000418bc */
[----:B------:R-:W-:Y:S01]  /*8e40*/  HMMA.16816.F32.BF16 R184, R8, R22, R176 ;  /* 0x0000001608b8723c */ /* 0x000fe200000418b0 */
[----:B------:R-:W1:Y:S04]  /*8e50*/  LDSM.16.M88.4 R20, [R208+0x9800] ;  /* 0x00980000d014783b */ /* 0x000e680000000200 */
[----:B------:R-:W2:Y:S03]  /*8e60*/  LDSM.16.M88.4 R8, [R210+0x4000] ;  /* 0x00400000d208783b */ /* 0x000ea60000000200 */
[C---:B---3--:R-:W-:Y:S01]  /*8e70*/  HMMA.16816.F32.BF16 R188, R12.reuse, R28, R132 ;  /* 0x0000001c0cbc723c */ /* 0x048fe20000041884 */
[----:B------:R-:W-:Y:S07]  /*8e80*/  LDSM.16.M88.4 R132, [R221] ;  /* 0x00000000dd84783b */ /* 0x000fee0000000200 */
[C---:B----4-:R-:W-:Y:S08]  /*8e90*/  HMMA.16816.F32.BF16 R232, R12.reuse, R32, R140 ;  /* 0x000000200ce8723c */ /* 0x050ff0000004188c */
[C---:B------:R-:W-:Y:S08]  /*8ea0*/  HMMA.16816.F32.BF16 R196, R12.reuse, R34, R136 ;  /* 0x000000220cc4723c */ /* 0x040ff00000041888 */
[----:B------:R-:W-:Y:S01]  /*8eb0*/  HMMA.16816.F32.BF16 R180, R12, R30, R180 ;  /* 0x0000001e0cb4723c */ /* 0x000fe200000418b4 */
[----:B------:R-:W3:Y:S07]  /*8ec0*/  LDSM.16.M88.4 R12, [R212+0x6000] ;  /* 0x00600000d40c783b */ /* 0x000eee0000000200 */
[C---:B-----5:R-:W-:Y:S08]  /*8ed0*/  HMMA.16816.F32.BF16 R176, R16.reuse, R32, R204 ;  /* 0x0000002010b0723c */ /* 0x060ff000000418cc */
[C---:B------:R-:W-:Y:S01]  /*8ee0*/  HMMA.16816.F32.BF16 R140, R16.reuse, R34, R200 ;  /* 0x00000022108c723c */ /* 0x040fe200000418c8 */
[----:B------:R-:W4:Y:S07]  /*8ef0*/  LDSM.16.M88.4 R32, [R220] ;  /* 0x00000000dc20783b */ /* 0x000f2e0000000200 */
[C---:B------:R-:W-:Y:S08]  /*8f00*/  HMMA.16816.F32.BF16 R136, R16.reuse, R28, R192 ;  /* 0x0000001c1088723c */ /* 0x040ff000000418c0 */
[----:B------:R-:W-:Y:S01]  /*8f10*/  HMMA.16816.F32.BF16 R28, R16, R30, R184 ;  /* 0x0000001e101c723c */ /* 0x000fe200000418b8 */
[----:B------:R-:W5:Y:S07]  /*8f20*/  LDSM.16.M88.4 R16, [R212+0x4000] ;  /* 0x00400000d410783b */ /* 0x000f6e0000000200 */
        /* <DEDUP_REMOVED lines=8> */
[C---:B------:R-:W-:Y:S01]  /*8fb0*/  HMMA.16816.F32.BF16 R140, R8.reuse, R22, R28 ;  /* 0x00000016088c723c */ /* 0x040fe2000004181c */
[----:B------:R-:W1:Y:S07]  /*8fc0*/  LDSM.16.M88.4 R28, [R217+0x9000] ;  /* 0x00900000d91c783b */ /* 0x000e6e0000000200 */
[----:B------:R-:W-:Y:S08]  /*8fd0*/  HMMA.16816.F32.BF16 R176, R8, R20, R136 ;  /* 0x0000001408b0723c */ /* 0x000ff00000041888 */
[C---:B---3--:R-:W-:Y:S08]  /*8fe0*/  HMMA.16816.F32.BF16 R136, R12.reuse, R132, R200 ;  /* 0x000000840c88723c */ /* 0x048ff000000418c8 */
[C---:B------:R-:W-:Y:S08]  /*8ff0*/  HMMA.16816.F32.BF16 R20, R12.reuse, R134, R196 ;  /* 0x000000860c14723c */ /* 0x040ff000000418c4 */
[C---:B----4-:R-:W-:Y:S08]  /*9000*/  HMMA.16816.F32.BF16 R8, R12.reuse, R32, R192 ;  /* 0x000000200c08723c */ /* 0x050ff000000418c0 */
[----:B------:R-:W-:Y:S01]  /*9010*/  HMMA.16816.F32.BF16 R188, R12, R34, R188 ;  /* 0x000000220cbc723c */ /* 0x000fe200000418bc */
[----:B------:R-:W2:Y:S07]  /*9020*/  LDSM.16.M88.4 R12, [R218+0x4000] ;  /* 0x00400000da0c783b */ /* 0x000eae0000000200 */
[C---:B-----5:R-:W-:Y:S08]  /*9030*/  HMMA.16816.F32.BF16 R200, R16.reuse, R132, R184 ;  /* 0x0000008410c8723c */ /* 0x060ff000000418b8 */
[C---:B------:R-:W-:Y:S08]  /*9040*/  HMMA.16816.F32.BF16 R196, R16.reuse, R134, R180 ;  /* 0x0000008610c4723c */ /* 0x040ff000000418b4 */
[C---:B------:R-:W-:Y:S08]  /*9050*/  HMMA.16816.F32.BF16 R192, R16.reuse, R32, R176 ;  /* 0x0000002010c0723c */ /* 0x040ff000000418b0 */
[----:B------:R-:W-:Y:S01]  /*9060*/  HMMA.16816.F32.BF16 R184, R16, R34, R140 ;  /* 0x0000002210b8723c */ /* 0x000fe2000004188c */
[----:B------:R-:W-:Y:S07]  /*9070*/  LDSM.16.M88.4 R16, [R215+0x1800] ;  /* 0x00180000d710783b */ /* 0x000fee0000000200 */
[C---:B-1----:R-:W-:Y:S08]  /*9080*/  HMMA.16816.F32.BF16 R180, R4.reuse, R28, R136 ;  /* 0x0000001c04b4723c */ /* 0x042ff00000041888 */
[C---:B------:R-:W-:Y:S01]  /*9090*/  HMMA.16816.F32.BF16 R140, R4.reuse, R24, R8 ;  /* 0x00000018048c723c */ /* 0x040fe20000041808 */
[----:B------:R-:W1:Y:S07]  /*90a0*/  LDSM.16.M88.4 R8, [R216+0x6000] ;  /* 0x00600000d808783b */ /* 0x000e6e0000000200 */
[C---:B------:R-:W-:Y:S01]  /*90b0*/  HMMA.16816.F32.BF16 R176, R4.reuse, R30, R20 ;  /* 0x0000001e04b0723c */ /* 0x040fe20000041814 */
[----:B------:R-:W3:Y:S07]  /*90c0*/  LDSM.16.M88.4 R20, [R215+0x1000] ;  /* 0x00100000d714783b */ /* 0x000eee0000000200 */
[----:B------:R-:W-:Y:S01]  /*90d0*/  HMMA.16816.F32.BF16 R136, R4, R26, R188 ;  /* 0x0000001a0488723c */ /* 0x000fe200000418bc */
[----:B------:R-:W4:Y:S01]  /*90e0*/  LDSM.16.M88.4 R4, [R216+0x4000] ;  /* 0x00400000d804783b */ /* 0x000f220000000200 */
[----:B------:R-:W-:-:S06]  /*90f0*/  DEPBAR.LE SB0, 0x0 ;  /* 0x000080000000791a */ /* 0x000fcc0000000000 */
[C---:B--2---:R-:W-:Y:S08]  /*9100*/  HMMA.16816.F32.BF16 R132, R12.reuse, R28, R200 ;  /* 0x0000001c0c84723c */ /* 0x044ff000000418c8 */
[C---:B------:R-:W-:Y:S08]  /*9110*/  HMMA.16816.F32.BF16 R32, R12.reuse, R30, R196 ;  /* 0x0000001e0c20723c */ /* 0x040ff000000418c4 */
[C---:B------:R-:W-:Y:S08]  /*9120*/  HMMA.16816.F32.BF16 R28, R12.reuse, R24, R192 ;  /* 0x000000180c1c723c */ /* 0x040ff000000418c0 */
[----:B------:R-:W-:Y:S08]  /*9130*/  HMMA.16816.F32.BF16 R12, R12, R26, R184 ;  /* 0x0000001a0c0c723c */ /* 0x000ff000000418b8 */
[C---:B-1----:R-:W-:Y:S08]  /*9140*/  HMMA.16816.F32.BF16 R192, R8.reuse, R16, R140 ;  /* 0x0000001008c0723c */ /* 0x042ff0000004188c */
[C---:B---3--:R-:W-:Y:S08]  /*9150*/  HMMA.16816.F32.BF16 R184, R8.reuse, R20, R180 ;  /* 0x0000001408b8723c */ /* 0x048ff000000418b4 */
[C---:B------:R-:W-:Y:S08]  /*9160*/  HMMA.16816.F32.BF16 R176, R8.reuse, R22, R176 ;  /* 0x0000001608b0723c */ /* 0x040ff000000418b0 */
[----:B------:R-:W-:Y:S08]  /*9170*/  HMMA.16816.F32.BF16 R140, R8, R18, R136 ;  /* 0x00000012088c723c */ /* 0x000ff00000041888 */
[C---:B----4-:R-:W-:Y:S08]  /*9180*/  HMMA.16816.F32.BF16 R132, R4.reuse, R20, R132 ;  /* 0x000000140484723c */ /* 0x050ff00000041884 */
[C---:B------:R-:W-:Y:S08]  /*9190*/  HMMA.16816.F32.BF16 R32, R4.reuse, R22, R32 ;  /* 0x000000160420723c */ /* 0x040ff00000041820 */
[C---:B------:R-:W-:Y:S08]  /*91a0*/  HMMA.16816.F32.BF16 R28, R4.reuse, R16, R28 ;  /* 0x00000010041c723c */ /* 0x040ff0000004181c */
        /* <DEDUP_REMOVED lines=16> */
[----:B--2---:R-:W-:Y:S01]  /*92b0*/  IMAD.U32 R3, RZ, RZ, UR5 ;  /* 0x00000005ff037e24 */ /* 0x004fe2000f8e00ff */
[----:B------:R-:W-:-:S04]  /*92c0*/  LEA R0, P1, R0, R2, 0x5 ;  /* 0x0000000200007211 */ /* 0x000fc800078228ff */
        /* <DEDUP_REMOVED lines=31> */
.L_x_1129:
[----:B------:R-:W-:Y:S05]  /*94c0*/  BSYNC B0 ;  /* 0x0000000000007941 */ /* 0x000fea0003800000 */
.L_x_1128:
[----:B------:R-:W0:Y:S02]  /*94d0*/  LDGDEPBAR ;  /* 0x00000000000079af */ /* 0x000e240000000000 */
.L_x_1127:
[----:B------:R-:W2:Y:S01]  /*94e0*/  S2R R2, SR_TID.X ;  /* 0x0000000000027919 */ /* 0x000ea20000002100 */
[----:B------:R-:W-:Y:S02]  /*94f0*/  MOV R0, UR21 ;  /* 0x0000001500007c02 */ /* 0x000fe40008000f00 */
[----:B--2---:R-:W-:-:S04]  /*9500*/  SHF.L.U32 R2, R2, 0x1, RZ ;  /* 0x0000000102027819 */ /* 0x004fc800000006ff */
[----:B------:R-:W-:-:S04]  /*9510*/  LOP3.LUT R2, R2, 0x6, RZ, 0xc0, !PT ;  /* 0x0000000602027812 */ /* 0x000fc800078ec0ff */
[----:B------:R-:W-:-:S04]  /*9520*/  LEA R0, R0, R2, 0x5 ;  /* 0x0000000200007211 */ /* 0x000fc800078e28ff */
[C---:B------:R-:W-:Y:S02]  /*9530*/  ISETP.GE.AND P5, PT, R0.reuse, R231, PT ;  /* 0x000000e70000720c */ /* 0x040fe40003fa6270 */
[C---:B------:R-:W-:Y:S02]  /*9540*/  ISETP.GE.AND P4, PT, R0.reuse, R230, PT ;  /* 0x000000e60000720c */ /* 0x040fe40003f86270 */
[C---:B------:R-:W-:Y:S02]  /*9550*/  ISETP.LT.OR P5, PT, R0.reuse, R227, P5 ;  /* 0x000000e30000720c */ /* 0x040fe40002fa1670 */
[C---:B-1----:R-:W-:Y:S02]  /*9560*/  IADD3 R7, R0.reuse, 0x1, RZ ;  /* 0x0000000100077810 */ /* 0x042fe40007ffe0ff */
[----:B------:R-:W-:Y:S02]  /*9570*/  IADD3 R6, R0, 0x8, RZ ;  /* 0x0000000800067810 */ /* 0x000fe40007ffe0ff */
[----:B------:R-:W-:-:S02]  /*9580*/  FSEL R9, R132, -INF , !P5 ;  /* 0xff80000084097808 */ /* 0x000fc40006800000 */
[----:B------:R-:W-:Y:S02]  /*9590*/  ISETP.LT.OR P4, PT, R0, R226, P4 ;  /* 0x000000e20000720c */ /* 0x000fe40002781670 */
[C---:B------:R-:W-:Y:S02]  /*95a0*/  ISETP.GE.AND P1, PT, R7.reuse, R230, PT ;  /* 0x000000e60700720c */ /* 0x040fe40003f26270 */
[----:B------:R-:W-:Y:S02]  /*95b0*/  ISETP.GE.AND P5, PT, R6, R231, PT ;  /* 0x000000e70600720c */ /* 0x000fe40003fa6270 */
[----:B------:R-:W-:Y:S02]  /*95c0*/  IADD3 R5, R0, 0x9, RZ ;  /* 0x0000000900057810 */ /* 0x000fe40007ffe0ff */
[----:B------:R-:W-:Y:S02]  /*95d0*/  ISETP.LT.OR P1, PT, R7, R226, P1 ;  /* 0x000000e20700720c */ /* 0x000fe40000f21670 */
[----:B------:R-:W-:-:S02]  /*95e0*/  FSEL R10, R134, -INF , !P4 ;  /* 0xff800000860a7808 */ /* 0x000fc40006000000 */
[----:B------:R-:W-:Y:S02]  /*95f0*/  ISETP.LT.OR P5, PT, R6, R227, P5 ;  /* 0x000000e30600720c */ /* 0x000fe40002fa1670 */
[----:B------:R-:W-:Y:S02]  /*9600*/  ISETP.GE.AND P4, PT, R5, R231, PT ;  /* 0x000000e70500720c */ /* 0x000fe40003f86270 */
[----:B------:R-:W-:Y:S02]  /*9610*/  FSEL R17, R135, -INF , !P1 ;  /* 0xff80000087117808 */ /* 0x000fe40004800000 */
[----:B------:R-:W-:Y:S02]  /*9620*/  FSEL R15, R32, -INF , !P5 ;  /* 0xff800000200f7808 */ /* 0x000fe40006800000 */
[-C--:B------:R-:W-:Y:S02]  /*9630*/  ISETP.GE.AND P1, PT, R6, R230.reuse, PT ;  /* 0x000000e60600720c */ /* 0x080fe40003f26270 */
[----:B------:R-:W-:-:S02]  /*9640*/  ISETP.GE.AND P5, PT, R5, R230, PT ;  /* 0x000000e60500720c */ /* 0x000fc40003fa6270 */
[----:B------:R-:W-:Y:S02]  /*9650*/  ISETP.LT.OR P4, PT, R5, R227, P4 ;  /* 0x000000e30500720c */ /* 0x000fe40002781670 */
[----:B------:R-:W-:Y:S02]  /*9660*/  IADD3 R4, R0, 0x10, RZ ;  /* 0x0000001000047810 */ /* 0x000fe40007ffe0ff */
[----:B------:R-:W-:Y:S02]  /*9670*/  ISETP.GE.AND P6, PT, R7, R231, PT ;  /* 0x000000e70700720c */ /* 0x000fe40003fc6270 */
[-C--:B------:R-:W-:Y:S02]  /*9680*/  ISETP.LT.OR P1, PT, R6, R226.reuse, P1 ;  /* 0x000000e20600720c */ /* 0x080fe40000f21670 */
[----:B------:R-:W-:Y:S02]  /*9690*/  ISETP.LT.OR P5, PT, R5, R226, P5 ;  /* 0x000000e20500720c */ /* 0x000fe40002fa1670 */
[----:B------:R-:W-:-:S02]  /*96a0*/  FSEL R14, R33, -INF , !P4 ;  /* 0xff800000210e7808 */ /* 0x000fc40006000000 */
[----:B------:R-:W-:Y:S02]  /*96b0*/  ISETP.GE.AND P4, PT, R4, R231, PT ;  /* 0x000000e70400720c */ /* 0x000fe40003f86270 */
[-C--:B------:R-:W-:Y:S02]  /*96c0*/  ISETP.LT.OR P6, PT, R7, R227.reuse, P6 ;  /* 0x000000e30700720c */ /* 0x080fe400037c1670 */
[----:B------:R-:W-:Y:S02]  /*96d0*/  FSEL R16, R34, -INF , !P1 ;  /* 0xff80000022107808 */ /* 0x000fe40004800000 */
[----:B------:R-:W-:Y:S02]  /*96e0*/  FSEL R20, R35, -INF , !P5 ;  /* 0xff80000023147808 */ /* 0x000fe40006800000 */
[C---:B------:R-:W-:Y:S01]  /*96f0*/  ISETP.LT.OR P1, PT, R4.reuse, R227, P4 ;  /* 0x000000e30400720c */ /* 0x040fe20002721670 */
[----:B------:R-:W-:Y:S01]  /*9700*/  LDSM.16.MT88.4 R32, [R211+0xb000] ;  /* 0x00b00000d320783b */ /* 0x000fe20000004200 */
[----:B------:R-:W-:-:S02]  /*9710*/  ISETP.GE.AND P5, PT, R4, R230, PT ;  /* 0x000000e60400720c */ /* 0x000fc40003fa6270 */
[C---:B------:R-:W-:Y:S02]  /*9720*/  IADD3 R3, R0.reuse, 0x11, RZ ;  /* 0x0000001100037810 */ /* 0x040fe40007ffe0ff */
[----:B------:R-:W-:Y:S02]  /*9730*/  IADD3 R2, R0, 0x18, RZ ;  /* 0x0000001800027810 */ /* 0x000fe40007ffe0ff */
[----:B------:R-:W-:Y:S02]  /*9740*/  FSEL R13, R133, -INF , !P6 ;  /* 0xff800000850d7808 */ /* 0x000fe40007000000 */
[----:B------:R-:W-:Y:S02]  /*9750*/  FSEL R133, R28, -INF , !P1 ;  /* 0xff8000001c857808 */ /* 0x000fe40004800000 */
[----:B------:R-:W-:Y:S02]  /*9760*/  ISETP.LT.OR P5, PT, R4, R226, P5 ;  /* 0x000000e20400720c */ /* 0x000fe40002fa1670 */
[----:B------:R-:W-:-:S02]  /*9770*/  ISETP.GE.AND P1, PT, R3, R230, PT ;  /* 0x000000e60300720c */ /* 0x000fc40003f26270 */
[----:B------:R-:W-:Y:S02]  /*9780*/  ISETP.GE.AND P6, PT, R2, R231, PT ;  /* 0x000000e70200720c */ /* 0x000fe40003fc6270 */
[----:B------:R-:W-:Y:S02]  /*9790*/  FMNMX.FTZ R11, R239, R9, !PT ;  /* 0x00000009ef0b7209 */ /* 0x000fe40007810000 */
[----:B------:R-:W-:Y:S02]  /*97a0*/  FSEL R183, R30, -INF , !P5 ;  /* 0xff8000001eb77808 */ /* 0x000fe40006800000 */
[C---:B------:R-:W-:Y:S02]  /*97b0*/  ISETP.LT.OR P1, PT, R3.reuse, R226, P1 ;  /* 0x000000e20300720c */ /* 0x040fe40000f21670 */
[----:B------:R-:W-:Y:S02]  /*97c0*/  ISETP.LT.OR P5, PT, R2, R227, P6 ;  /* 0x000000e30200720c */ /* 0x000fe400037a1670 */
[----:B------:R-:W-:-:S02]  /*97d0*/  ISETP.GE.AND P4, PT, R3, R231, PT ;  /* 0x000000e70300720c */ /* 0x000fc40003f86270 */
[----:B------:R-:W-:Y:S02]  /*97e0*/  FMNMX.FTZ R11, R13, R11, !PT ;  /* 0x0000000b0d0b7209 */ /* 0x000fe40007810000 */
[----:B------:R-:W-:Y:S02]  /*97f0*/  FSEL R189, R31, -INF , !P1 ;  /* 0xff8000001fbd7808 */ /* 0x000fe40004800000 */
[----:B------:R-:W-:Y:S02]  /*9800*/  FSEL R132, R24, -INF , !P5 ;  /* 0xff80000018847808 */ /* 0x000fe40006800000 */
[C---:B------:R-:W-:Y:S02]  /*9810*/  ISETP.GE.AND P1, PT, R0.reuse, R229, PT ;  /* 0x000000e50000720c */ /* 0x040fe40003f26270 */
[----:B------:R-:W-:Y:S02]  /*9820*/  ISETP.GE.AND P5, PT, R0, R228, PT ;  /* 0x000000e40000720c */ /* 0x000fe40003fa6270 */
[----:B------:R-:W-:-:S02]  /*9830*/  ISETP.LT.OR P4, PT, R3, R227, P4 ;  /* 0x000000e30300720c */ /* 0x000fc40002781670 */
[----:B------:R-:W-:Y:S02]  /*9840*/  FMNMX.FTZ R11, R15, R11, !PT ;  /* 0x0000000b0f0b7209 */ /* 0x000fe40007810000 */
[C---:B------:R-:W-:Y:S02]  /*9850*/  IADD3 R8, R0.reuse, 0x19, RZ ;  /* 0x0000001900087810 */ /* 0x040fe40007ffe0ff */
[C---:B------:R-:W-:Y:S02]  /*9860*/  ISETP.LT.OR P1, PT, R0.reuse, R225, P1 ;  /* 0x000000e10000720c */ /* 0x040fe40000f21670 */
[----:B------:R-:W-:Y:S02]  /*9870*/  ISETP.LT.OR P5, PT, R0, R224, P5 ;  /* 0x000000e00000720c */ /* 0x000fe40002fa1670 */
[----:B------:R-:W-:Y:S02]  /*9880*/  FSEL R138, R29, -INF , !P4 ;  /* 0xff8000001d8a7808 */ /* 0x000fe40006000000 */
[----:B------:R-:W-:Y:S01]  /*9890*/  FMNMX.FTZ R0, R14, R11, !PT ;  /* 0x0000000b0e007209 */ /* 0x000fe20007810000 */
[----:B------:R-:W-:Y:S01]  /*98a0*/  LDSM.16.MT88.4 R28, [R209+0xb000] ;  /* 0x00b00000d11c783b */ /* 0x000fe20000004200 */
[----:B------:R-:W-:-:S02]  /*98b0*/  ISETP.GE.AND P4, PT, R8, R231, PT ;  /* 0x000000e70800720c */ /* 0x000fc40003f86270 */
[----:B------:R-:W-:Y:S02]  /*98c0*/  FMNMX.FTZ R0, R133, R0, !PT ;  /* 0x0000000085007209 */ /* 0x000fe40007810000 */
[----:B------:R-:W-:Y:S02]  /*98d0*/  ISETP.LT.OR P4, PT, R8, R227, P4 ;  /* 0x000000e30800720c */ /* 0x000fe40002781670 */
[----:B------:R-:W-:Y:S02]  /*98e0*/  FMNMX.FTZ R0, R138, R0, !PT ;  /* 0x000000008a007209 */ /* 0x000fe40007810000 */
[----:B------:R-:W-:Y:S02]  /*98f0*/  FSEL R180, R25, -INF , !P4 ;  /* 0xff80000019b47808 */ /* 0x000fe40006000000 */
[-C--:B------:R-:W-:Y:S02]  /*9900*/  ISETP.GE.AND P4, PT, R8, R230.reuse, PT ;  /* 0x000000e60800720c */ /* 0x080fe40003f86270 */
[----:B------:R-:W-:-:S02]  /*9910*/  ISETP.GE.AND P6, PT, R2, R230, PT ;  /* 0x000000e60200720c */ /* 0x000fc40003fc6270 */
[----:B------:R-:W-:Y:S02]  /*9920*/  FMNMX.FTZ R0, R132, R0, !PT ;  /* 0x0000000084007209 */ /* 0x000fe40007810000 */
[-C--:B------:R-:W-:Y:S02]  /*9930*/  ISETP.LT.OR P4, PT, R8, R226.reuse, P4 ;  /* 0x000000e20800720c */ /* 0x080fe40002781670 */
[----:B------:R-:W-:Y:S02]  /*9940*/  ISETP.LT.OR P6, PT, R2, R226, P6 ;  /* 0x000000e20200720c */ /* 0x000fe400037c1670 */
[----:B------:R-:W-:Y:S02]  /*9950*/  FMNMX.FTZ R0, R180, R0, !PT ;  /* 0x00000000b4007209 */ /* 0x000fe40007810000 */
[----:B------:R-:W-:Y:S02]  /*9960*/  FSEL R188, R27, -INF , !P4 ;  /* 0xff8000001bbc7808 */ /* 0x000fe40006000000 */
[----:B------:R-:W-:Y:S01]  /*9970*/  ISETP.GE.AND P4, PT, R7, R229, PT ;  /* 0x000000e50700720c */ /* 0x000fe20003f86270 */
[----:B------:R-:W1:Y:S01]  /*9980*/  SHFL.BFLY PT, R22, R0, 0x2, 0x1f ;  /* 0x0c401f0000167f89 */ /* 0x000e6200000e0000 */
[----:B------:R-:W-:-:S02]  /*9990*/  FSEL R181, R26, -INF , !P6 ;  /* 0xff8000001ab57808 */ /* 0x000fc40007000000 */
[C---:B------:R-:W-:Y:S02]  /*99a0*/  ISETP.GE.AND P6, PT, R6.reuse, R229, PT ;  /* 0x000000e50600720c */ /* 0x040fe40003fc6270 */
[-C--:B------:R-:W-:Y:S02]  /*99b0*/  ISETP.LT.OR P4, PT, R7, R225.reuse, P4 ;  /* 0x000000e10700720c */ /* 0x080fe40002781670 */
[----:B------:R-:W-:Y:S02]  /*99c0*/  ISETP.LT.OR P6, PT, R6, R225, P6 ;  /* 0x000000e10600720c */ /* 0x000fe400037c1670 */
[----:B------:R-:W-:Y:S02]  /*99d0*/  FSEL R19, R185, -INF , !P4 ;  /* 0xff800000b9137808 */ /* 0x000fe40006000000 */
[----:B------:R-:W-:Y:S02]  /*99e0*/  ISETP.GE.AND P4, PT, R4, R229, PT ;  /* 0x000000e50400720c */ /* 0x000fe40003f86270 */
[----:B------:R-:W-:-:S02]  /*99f0*/  FSEL R18, R176, -INF , !P6 ;  /* 0xff800000b0127808 */ /* 0x000fc40007000000 */
[----:B------:R-:W-:Y:S02]  /*9a00*/  FSEL R11, R184, -INF , !P1 ;  /* 0xff800000b80b7808 */ /* 0x000fe40004800000 */
[-C--:B------:R-:W-:Y:S02]  /*9a10*/  ISETP.GE.AND P6, PT, R3, R229.reuse, PT ;  /* 0x000000e50300720c */ /* 0x080fe40003fc6270 */
[----:B------:R-:W-:Y:S02]  /*9a20*/  ISETP.GE.AND P1, PT, R5, R229, PT ;  /* 0x000000e50500720c */ /* 0x000fe40003f26270 */
[-C--:B------:R-:W-:Y:S02]  /*9a30*/  ISETP.LT.OR P4, PT, R4, R225.reuse, P4 ;  /* 0x000000e10400720c */ /* 0x080fe40002781670 */
[-C--:B------:R-:W-:Y:S02]  /*9a40*/  ISETP.LT.OR P6, PT, R3, R225.reuse, P6 ;  /* 0x000000e10300720c */ /* 0x080fe400037c1670 */
[----:B------:R-:W-:-:S02]  /*9a50*/  ISETP.LT.OR P1, PT, R5, R225, P1 ;  /* 0x000000e10500720c */ /* 0x000fc40000f21670 */
[----:B------:R-:W-:Y:S02]  /*9a60*/  FSEL R182, R192, -INF , !P4 ;  /* 0xff800000c0b67808 */ /* 0x000fe40006000000 */
[----:B------:R-:W-:Y:S02]  /*9a70*/  ISETP.GE.AND P4, PT, R7, R228, PT ;  /* 0x000000e40700720c */ /* 0x000fe40003f86270 */
[----:B------:R-:W-:Y:S02]  /*9a80*/  FSEL R184, R193, -INF , !P6 ;  /* 0xff800000c1b87808 */ /* 0x000fe40007000000 */
[----:B------:R-:W-:Y:S02]  /*9a90*/  FSEL R21, R177, -INF , !P1 ;  /* 0xff800000b1157808 */ /* 0x000fe40004800000 */
[-C--:B------:R-:W-:Y:S02]  /*9aa0*/  ISETP.GE.AND P6, PT, R8, R229.reuse, PT ;  /* 0x000000e50800720c */ /* 0x080fe40003fc6270 */
[----:B------:R-:W-:-:S02]  /*9ab0*/  ISETP.GE.AND P1, PT, R2, R229, PT ;  /* 0x000000e50200720c */ /* 0x000fc40003f26270 */
[----:B------:R-:W-:Y:S02]  /*9ac0*/  ISETP.LT.OR P4, PT, R7, R224, P4 ;  /* 0x000000e00700720c */ /* 0x000fe40002781670 */
[----:B------:R-:W-:Y:S02]  /*9ad0*/  FMNMX.FTZ R12, R238, R10, !PT ;  /* 0x0000000aee0c7209 */ /* 0x000fe40007810000 */
[----:B------:R-:W-:Y:S02]  /*9ae0*/  FMNMX.FTZ R7, R237, R11, !PT ;  /* 0x0000000bed077209 */ /* 0x000fe40007810000 */
[-C--:B------:R-:W-:Y:S02]  /*9af0*/  ISETP.LT.OR P6, PT, R8, R225.reuse, P6 ;  /* 0x000000e10800720c */ /* 0x080fe400037c1670 */
[----:B------:R-:W-:Y:S02]  /*9b00*/  ISETP.LT.OR P1, PT, R2, R225, P1 ;  /* 0x000000e10200720c */ /* 0x000fe40000f21670 */
[----:B-1----:R-:W-:-:S02]  /*9b10*/  FMNMX.FTZ R0, R0, R22, !PT ;  /* 0x0000001600007209 */ /* 0x002fc40007810000 */
[----:B------:R-:W-:Y:S02]  /*9b20*/  FMNMX.FTZ R12, R17, R12, !PT ;  /* 0x0000000c110c7209 */ /* 0x000fe40007810000 */
[----:B------:R-:W-:Y:S01]  /*9b30*/  FMNMX.FTZ R7, R19, R7, !PT ;  /* 0x0000000713077209 */ /* 0x000fe20007810000 */
[----:B------:R-:W1:Y:S01]  /*9b40*/  SHFL.BFLY PT, R136, R0, 0x1, 0x1f ;  /* 0x0c201f0000887f89 */ /* 0x000e6200000e0000 */
[----:B------:R-:W-:Y:S02]  /*9b50*/  FSEL R191, R141, -INF , !P6 ;  /* 0xff8000008dbf7808 */ /* 0x000fe40007000000 */
[----:B------:R-:W-:Y:S02]  /*9b60*/  FSEL R190, R140, -INF , !P1 ;  /* 0xff8000008cbe7808 */ /* 0x000fe40004800000 */
[-C--:B------:R-:W-:Y:S02]  /*9b70*/  ISETP.GE.AND P6, PT, R5, R228.reuse, PT ;  /* 0x000000e40500720c */ /* 0x080fe40003fc6270 */
[----:B------:R-:W-:-:S02]  /*9b80*/  ISETP.GE.AND P1, PT, R6, R228, PT ;  /* 0x000000e40600720c */ /* 0x000fc40003f26270 */
[----:B------:R-:W-:Y:S02]  /*9b90*/  FMNMX.FTZ R12, R16, R12, !PT ;  /* 0x0000000c100c7209 */ /* 0x000fe40007810000 */
[----:B------:R-:W-:Y:S02]  /*9ba0*/  FMNMX.FTZ R7, R18, R7, !PT ;  /* 0x0000000712077209 */ /* 0x000fe40007810000 */
[-C--:B------:R-:W-:Y:S02]  /*9bb0*/  ISETP.LT.OR P6, PT, R5, R224.reuse, P6 ;  /* 0x000000e00500720c */ /* 0x080fe400037c1670 */
[----:B------:R-:W-:Y:S02]  /*9bc0*/  ISETP.LT.OR P1, PT, R6, R224, P1 ;  /* 0x000000e00600720c */ /* 0x000fe40000f21670 */
[----:B------:R-:W-:Y:S02]  /*9bd0*/  FSEL R5, R186, -INF , !P5 ;  /* 0xff800000ba057808 */ /* 0x000fe40006800000 */
[----:B------:R-:W-:-:S02]  /*9be0*/  FMNMX.FTZ R12, R20, R12, !PT ;  /* 0x0000000c140c7209 */ /* 0x000fc40007810000 */
[----:B------:R-:W-:Y:S02]  /*9bf0*/  FMNMX.FTZ R6, R21, R7, !PT ;  /* 0x0000000715067209 */ /* 0x000fe40007810000 */
[----:B------:R-:W-:Y:S02]  /*9c00*/  ISETP.GE.AND P5, PT, R4, R228, PT ;  /* 0x000000e40400720c */ /* 0x000fe40003fa6270 */
[----:B------:R-:W-:Y:S02]  /*9c10*/  FSEL R7, R187, -INF , !P4 ;  /* 0xff800000bb077808 */ /* 0x000fe40006000000 */
[----:B------:R-:W-:Y:S02]  /*9c20*/  FMNMX.FTZ R12, R183, R12, !PT ;  /* 0x0000000cb70c7209 */ /* 0x000fe40007810000 */
[----:B------:R-:W-:Y:S02]  /*9c30*/  FMNMX.FTZ R6, R182, R6, !PT ;  /* 0x00000006b6067209 */ /* 0x000fe40007810000 */
[----:B------:R-:W-:-:S02]  /*9c40*/  ISETP.GE.AND P4, PT, R3, R228, PT ;  /* 0x000000e40300720c */ /* 0x000fc40003f86270 */
[----:B------:R-:W-:Y:S02]  /*9c50*/  ISETP.LT.OR P5, PT, R4, R224, P5 ;  /* 0x000000e00400720c */ /* 0x000fe40002fa1670 */
[----:B------:R-:W-:Y:S02]  /*9c60*/  FMNMX.FTZ R4, R236, R5, !PT ;  /* 0x00000005ec047209 */ /* 0x000fe40007810000 */
[----:B------:R-:W-:Y:S02]  /*9c70*/  FMNMX.FTZ R12, R189, R12, !PT ;  /* 0x0000000cbd0c7209 */ /* 0x000fe40007810000 */
[----:B------:R-:W-:Y:S02]  /*9c80*/  FMNMX.FTZ R22, R184, R6, !PT ;  /* 0x00000006b8167209 */ /* 0x000fe40007810000 */
[----:B------:R-:W-:Y:S02]  /*9c90*/  ISETP.LT.OR P4, PT, R3, R224, P4 ;  /* 0x000000e00300720c */ /* 0x000fe40002781670 */
[----:B------:R-:W-:-:S02]  /*9ca0*/  FSEL R6, R178, -INF , !P1 ;  /* 0xff800000b2067808 */ /* 0x000fc40004800000 */
[----:B------:R-:W-:Y:S02]  /*9cb0*/  FMNMX.FTZ R3, R7, R4, !PT ;  /* 0x0000000407037209 */ /* 0x000fe40007810000 */
[----:B------:R-:W-:Y:S02]  /*9cc0*/  FMNMX.FTZ R135, R181, R12, !PT ;  /* 0x0000000cb5877209 */ /* 0x000fe40007810000 */
[----:B------:R-:W-:Y:S02]  /*9cd0*/  FSEL R4, R179, -INF , !P6 ;  /* 0xff800000b3047808 */ /* 0x000fe40007000000 */
[----:B------:R-:W-:Y:S01]  /*9ce0*/  FMNMX.FTZ R12, R6, R3, !PT ;  /* 0x00000003060c7209 */ /* 0x000fe20007810000 */
[----:B------:R-:W-:Y:S01]  /*9cf0*/  LDSM.16.MT88.4 R176, [R211+0xa000] ;  /* 0x00a00000d3b0783b */ /* 0x000fe20000004200 */
[----:B------:R-:W-:Y:S02]  /*9d00*/  ISETP.GE.AND P1, PT, R2, R228, PT ;  /* 0x000000e40200720c */ /* 0x000fe40003f26270 */
[----:B------:R-:W-:-:S02]  /*9d10*/  FSEL R185, R194, -INF , !P5 ;  /* 0xff800000c2b97808 */ /* 0x000fc40006800000 */
[----:B------:R-:W-:Y:S02]  /*9d20*/  FMNMX.FTZ R12, R4, R12, !PT ;  /* 0x0000000c040c7209 */ /* 0x000fe40007810000 */
[----:B------:R-:W-:Y:S02]  /*9d30*/  FSEL R186, R195, -INF , !P4 ;  /* 0xff800000c3ba7808 */ /* 0x000fe40006000000 */
[----:B-1----:R-:W-:Y:S02]  /*9d40*/  FMNMX.FTZ R136, R0, R136, !PT ;  /* 0x0000008800887209 */ /* 0x002fe40007810000 */
[----:B------:R-:W-:Y:S02]  /*9d50*/  ISETP.LT.OR P1, PT, R2, R224, P1 ;  /* 0x000000e00200720c */ /* 0x000fe40000f21670 */
[----:B------:R-:W-:Y:S02]  /*9d60*/  ISETP.GE.AND P4, PT, R8, R228, PT ;  /* 0x000000e40800720c */ /* 0x000fe40003f86270 */
[----:B------:R-:W-:Y:S01]  /*9d70*/  FMNMX.FTZ R0, R185, R12, !PT ;  /* 0x0000000cb9007209 */ /* 0x000fe20007810000 */
[----:B------:R-:W-:Y:S01]  /*9d80*/  FMUL.FTZ R12, R136, c[0x0][0x23c] ;  /* 0x00008f00880c7a20 */ /* 0x000fe20000410000 */
[----:B------:R-:W-:-:S02]  /*9d90*/  ISETP.LT.OR P4, PT, R8, R224, P4 ;  /* 0x000000e00800720c */ /* 0x000fc40002781670 */
[----:B------:R-:W-:Y:S02]  /*9da0*/  FSEL R192, R142, -INF , !P1 ;  /* 0xff8000008ec07808 */ /* 0x000fe40004800000 */
[----:B------:R-:W-:Y:S02]  /*9db0*/  FMNMX.FTZ R0, R186, R0, !PT ;  /* 0x00000000ba007209 */ /* 0x000fe40007810000 */
[----:B------:R-:W-:Y:S02]  /*9dc0*/  FMNMX.FTZ R22, R190, R22, !PT ;  /* 0x00000016be167209 */ /* 0x000fe40007810000 */
[----:B------:R-:W-:Y:S02]  /*9dd0*/  FSEL R187, R143, -INF , !P4 ;  /* 0xff8000008fbb7808 */ /* 0x000fe40006000000 */
[----:B------:R-:W-:Y:S01]  /*9de0*/  FMNMX.FTZ R0, R192, R0, !PT ;  /* 0x00000000c0007209 */ /* 0x000fe20007810000 */
[----:B------:R-:W-:Y:S01]  /*9df0*/  LDSM.16.MT88.4 R140, [R213+0xa000] ;  /* 0x00a00000d58c783b */ /* 0x000fe20000004200 */
[----:B------:R-:W-:-:S02]  /*9e00*/  FMNMX.FTZ R135, R188, R135, !PT ;  /* 0x00000087bc877209 */ /* 0x000fc40007810000 */
[----:B------:R-:W-:Y:S02]  /*9e10*/  FMNMX.FTZ R3, R191, R22, !PT ;  /* 0x00000016bf037209 */ /* 0x000fe40007810000 */
[----:B------:R-:W-:Y:S01]  /*9e20*/  FMNMX.FTZ R0, R187, R0, !PT ;  /* 0x00000000bb007209 */ /* 0x000fe20007810000 */
[----:B------:R-:W1:Y:S01]  /*9e30*/  SHFL.BFLY PT, R23, R135, 0x2, 0x1f ;  /* 0x0c401f0087177f89 */ /* 0x000e6200000e0000 */
[----:B------:R-:W-:-:S03]  /*9e40*/  FSETP.NEU.FTZ.AND P6, PT, R136, -INF , PT ;  /* 0xff8000008800780b */ /* 0x000fc60003fdd000 */
[----:B------:R-:W2:Y:S01]  /*9e50*/  SHFL.BFLY PT, R134, R3, 0x2, 0x1f ;  /* 0x0c401f0003867f89 */ /* 0x000ea200000e0000 */
[----:B------:R-:W-:-:S03]  /*9e60*/  FSEL R12, R12, RZ, P6 ;  /* 0x000000ff0c0c7208 */ /* 0x000fc60003000000 */
[----:B------:R-:W3:Y:S02]  /*9e70*/  SHFL.BFLY PT, R2, R0, 0x2, 0x1f ;  /* 0x0c401f0000027f89 */ /* 0x000ee400000e0000 */
[--C-:B------:R-:W-:Y:S02]  /*9e80*/  FFMA.FTZ R15, R15, c[0x0][0x23c], -R12.reuse ;  /* 0x00008f000f0f7a23 */ /* 0x100fe4000001080c */
[--C-:B------:R-:W-:Y:S02]  /*9e90*/  FFMA.FTZ R9, R9, c[0x0][0x23c], -R12.reuse ;  /* 0x00008f0009097a23 */ /* 0x100fe4000001080c */
[----:B------:R-:W-:Y:S01]  /*9ea0*/  MUFU.EX2 R233, R15 ;  /* 0x0000000f00e97308 */ /* 0x000fe20000000800 */
[--C-:B------:R-:W-:Y:S02]  /*9eb0*/  FFMA.FTZ R13, R13, c[0x0][0x23c], -R12.reuse ;  /* 0x00008f000d0d7a23 */ /* 0x100fe4000001080c */
[----:B------:R-:W-:-:S05]  /*9ec0*/  FFMA.FTZ R14, R14, c[0x0][0x23c], -R12 ;  /* 0x00008f000e0e7a23 */ /* 0x000fca000001080c */
[----:B------:R-:W-:Y:S01]  /*9ed0*/  MUFU.EX2 R235, R9 ;  /* 0x0000000900eb7308 */ /* 0x000fe20000000800 */
[----:B-1----:R-:W-:Y:S02]  /*9ee0*/  FMNMX.FTZ R135, R135, R23, !PT ;  /* 0x0000001787877209 */ /* 0x002fe40007810000 */
[----:B--2---:R-:W-:-:S03]  /*9ef0*/  FMNMX.FTZ R134, R134, R3, !PT ;  /* 0x0000000386867209 */ /* 0x004fc60007810000 */
[----:B------:R-:W1:Y:S02]  /*9f00*/  SHFL.BFLY PT, R22, R135, 0x1, 0x1f ;  /* 0x0c201f0087167f89 */ /* 0x000e6400000e0000 */
[----:B------:R-:W2:Y:S01]  /*9f10*/  MUFU.EX2 R234, R13 ;  /* 0x0000000d00ea7308 */ /* 0x000ea20000000800 */
[----:B---3--:R-:W-:Y:S01]  /*9f20*/  FMNMX.FTZ R0, R2, R0, !PT ;  /* 0x0000000002007209 */ /* 0x008fe20007810000 */
[----:B------:R-:W3:Y:S04]  /*9f30*/  SHFL.BFLY PT, R8, R134, 0x1, 0x1f ;  /* 0x0c201f0086087f89 */ /* 0x000ee800000e0000 */
[----:B------:R-:W4:Y:S02]  /*9f40*/  SHFL.BFLY PT, R137, R0, 0x1, 0x1f ;  /* 0x0c201f0000897f89 */ /* 0x000f2400000e0000 */
[----:B------:R-:W5:Y:S01]  /*9f50*/  MUFU.EX2 R240, R14 ;  /* 0x0000000e00f07308 */ /* 0x000f620000000800 */
[----:B-1----:R-:W-:-:S02]  /*9f60*/  FMNMX.FTZ R135, R135, R22, !PT ;  /* 0x0000001687877209 */ /* 0x002fc40007810000 */
[----:B---3--:R-:W-:-:S03]  /*9f70*/  FMNMX.FTZ R134, R134, R8, !PT ;  /* 0x0000000886867209 */ /* 0x008fc60007810000 */
[C---:B------:R-:W-:Y:S01]  /*9f80*/  FMUL.FTZ R3, R135.reuse, c[0x0][0x23c] ;  /* 0x00008f0087037a20 */ /* 0x040fe20000410000 */
[----:B------:R-:W-:Y:S02]  /*9f90*/  FSETP.NEU.FTZ.AND P5, PT, R135, -INF , PT ;  /* 0xff8000008700780b */ /* 0x000fe40003fbd000 */
[----:B----4-:R-:W-:Y:S01]  /*9fa0*/  FMNMX.FTZ R137, R0, R137, !PT ;  /* 0x0000008900897209 */ /* 0x010fe20007810000 */
[C---:B------:R-:W-:Y:S01]  /*9fb0*/  FMUL.FTZ R2, R134.reuse, c[0x0][0x23c] ;  /* 0x00008f0086027a20 */ /* 0x040fe20000410000 */
[----:B------:R-:W-:Y:S02]  /*9fc0*/  FSETP.NEU.FTZ.AND P4, PT, R134, -INF , PT ;  /* 0xff8000008600780b */ /* 0x000fe40003f9d000 */
[C---:B------:R-:W-:Y:S01]  /*9fd0*/  FSETP.NEU.FTZ.AND P1, PT, R137.reuse, -INF , PT ;  /* 0xff8000008900780b */ /* 0x040fe20003f3d000 */
[----:B------:R-:W-:Y:S01]  /*9fe0*/  FMUL.FTZ R0, R137, c[0x0][0x23c] ;  /* 0x00008f0089007a20 */ /* 0x000fe20000410000 */
[----:B------:R-:W-:Y:S02]  /*9ff0*/  FSEL R3, R3, RZ, P5 ;  /* 0x000000ff03037208 */ /* 0x000fe40002800000 */
[----:B------:R-:W-:-:S02]  /*a000*/  FSEL R2, R2, RZ, P4 ;  /* 0x000000ff02027208 */ /* 0x000fc40002000000 */
[----:B------:R-:W-:Y:S01]  /*a010*/  FSEL R0, R0, RZ, P1 ;  /* 0x000000ff00007208 */ /* 0x000fe20000800000 */
[--C-:B------:R-:W-:Y:S01]  /*a020*/  FFMA.FTZ R20, R20, c[0x0][0x23c], -R3.reuse ;  /* 0x00008f0014147a23 */ /* 0x100fe20000010803 */
[----:B--2---:R-:W-:Y:S01]  /*a030*/  F2FP.BF16.PACK_AB R8, R234, R235 ;  /* 0x000000ebea08723e */ /* 0x004fe200000010ff */
[----:B------:R-:W-:Y:S02]  /*a040*/  FFMA.FTZ R21, R21, c[0x0][0x23c], -R2 ;  /* 0x00008f0015157a23 */ /* 0x000fe40000010802 */
[--C-:B------:R-:W-:Y:S01]  /*a050*/  FFMA.FTZ R4, R4, c[0x0][0x23c], -R0.reuse ;  /* 0x00008f0004047a23 */ /* 0x100fe20000010800 */
[----:B------:R-:W-:Y:S01]  /*a060*/  MUFU.EX2 R232, R20 ;  /* 0x0000001400e87308 */ /* 0x000fe20000000800 */
[----:B------:R-:W-:Y:S02]  /*a070*/  FFMA.FTZ R5, R5, c[0x0][0x23c], -R0 ;  /* 0x00008f0005057a23 */ /* 0x000fe40000010800 */
[--C-:B------:R-:W-:Y:S02]  /*a080*/  FFMA.FTZ R16, R16, c[0x0][0x23c], -R3.reuse ;  /* 0x00008f0010107a23 */ /* 0x100fe40000010803 */
[----:B------:R-:W-:-:S02]  /*a090*/  FFMA.FTZ R10, R10, c[0x0][0x23c], -R3 ;  /* 0x00008f000a0a7a23 */ /* 0x000fc40000010803 */
[----:B------:R-:W-:Y:S01]  /*a0a0*/  FFMA.FTZ R17, R17, c[0x0][0x23c], -R3 ;  /* 0x00008f0011117a23 */ /* 0x000fe20000010803 */
[----:B------:R1:W-:Y:S01]  /*a0b0*/  MUFU.EX2 R204, R21 ;  /* 0x0000001500cc7308 */ /* 0x0003e20000000800 */
[----:B------:R-:W-:Y:S02]  /*a0c0*/  FFMA.FTZ R11, R11, c[0x0][0x23c], -R2 ;  /* 0x00008f000b0b7a23 */ /* 0x000fe40000010802 */
[----:B------:R-:W-:Y:S02]  /*a0d0*/  FFMA.FTZ R6, R6, c[0x0][0x23c], -R0 ;  /* 0x00008f0006067a23 */ /* 0x000fe40000010800 */
[--C-:B------:R-:W-:Y:S02]  /*a0e0*/  FFMA.FTZ R19, R19, c[0x0][0x23c], -R2.reuse ;  /* 0x00008f0013137a23 */ /* 0x100fe40000010802 */
[----:B------:R-:W-:Y:S01]  /*a0f0*/  FFMA.FTZ R18, R18, c[0x0][0x23c], -R2 ;  /* 0x00008f0012127a23 */ /* 0x000fe20000010802 */
[----:B------:R2:W-:Y:S01]  /*a100*/  MUFU.EX2 R195, R4 ;  /* 0x0000000400c37308 */ /* 0x0005e20000000800 */
[----:B------:R-:W-:Y:S01]  /*a110*/  FFMA.FTZ R7, R7, c[0x0][0x23c], -R0 ;  /* 0x00008f0007077a23 */ /* 0x000fe20000010800 */
[----:B-1----:R-:W1:Y:S06]  /*a120*/  LDSM.16.MT88.4 R20, [R209+0xa000] ;  /* 0x00a00000d114783b */ /* 0x002e6c0000004200 */
[----:B------:R3:W-:Y:S01]  /*a130*/  MUFU.EX2 R193, R5 ;  /* 0x0000000500c17308 */ /* 0x0007e20000000800 */
[----:B--2---:R-:W-:-:S07]  /*a140*/  FSEL R4, R135, RZ, P5 ;  /* 0x000000ff87047208 */ /* 0x004fce0002800000 */
[----:B------:R-:W-:Y:S01]  /*a150*/  MUFU.EX2 R207, R16 ;  /* 0x0000001000cf7308 */ /* 0x000fe20000000800 */
[----:B------:R-:W-:Y:S01]  /*a160*/  FADD.FTZ R4, R238, -R4 ;  /* 0x80000004ee047221 */ /* 0x000fe20000010000 */
[----:B---3--:R-:W-:-:S03]  /*a170*/  FSEL R5, R136, RZ, P6 ;  /* 0x000000ff88057208 */ /* 0x008fc60003000000 */
[----:B------:R-:W-:-:S03]  /*a180*/  FMUL.FTZ R15, R4, c[0x0][0x23c] ;  /* 0x00008f00040f7a20 */ /* 0x000fc60000410000 */
[----:B------:R5:W-:Y:S01]  /*a190*/  MUFU.EX2 R206, R10 ;  /* 0x0000000a00ce7308 */ /* 0x000be20000000800 */
[----:B------:R-:W-:Y:S01]  /*a1a0*/  FSEL R4, R137, RZ, P1 ;  /* 0x000000ff89047208 */ /* 0x000fe20000800000 */
[----:B------:R-:W-:-:S04]  /*a1b0*/  FADD.FTZ R5, R239, -R5 ;  /* 0x80000005ef057221 */ /* 0x000fc80000010000 */
[----:B------:R-:W-:Y:S02]  /*a1c0*/  FADD.FTZ R4, R236, -R4 ;  /* 0x80000004ec047221 */ /* 0x000fe40000010000 */
[----:B------:R-:W-:Y:S01]  /*a1d0*/  FMUL.FTZ R5, R5, c[0x0][0x23c] ;  /* 0x00008f0005057a20 */ /* 0x000fe20000410000 */
[----:B------:R-:W2:Y:S01]  /*a1e0*/  MUFU.EX2 R205, R17 ;  /* 0x0000001100cd7308 */ /* 0x000ea20000000800 */
[----:B------:R-:W-:Y:S01]  /*a1f0*/  FMUL.FTZ R4, R4, c[0x0][0x23c] ;  /* 0x00008f0004047a20 */ /* 0x000fe20000410000 */
[----:B-----5:R-:W-:-:S06]  /*a200*/  F2FP.BF16.PACK_AB R10, R240, R233 ;  /* 0x000000e9f00a723e */ /* 0x020fcc00000010ff */
[----:B------:R-:W3:Y:S08]  /*a210*/  MUFU.EX2 R16, R5 ;  /* 0x0000000500107308 */ /* 0x000ef00000000800 */
[----:B------:R-:W4:Y:S01]  /*a220*/  MUFU.EX2 R15, R15 ;  /* 0x0000000f000f7308 */ /* 0x000f220000000800 */
[----:B--2---:R-:W-:-:S07]  /*a230*/  F2FP.BF16.PACK_AB R9, R205, R206 ;  /* 0x000000cecd09723e */ /* 0x004fce00000010ff */
[----:B------:R2:W-:Y:S01]  /*a240*/  MUFU.EX2 R198, R11 ;  /* 0x0000000b00c67308 */ /* 0x0005e20000000800 */
[-C--:B---3--:R-:W-:Y:S02]  /*a250*/  FMUL.FTZ R144, R144, R16.reuse ;  /* 0x0000001090907220 */ /* 0x088fe40000410000 */
[-C--:B------:R-:W-:Y:S02]  /*a260*/  FMUL.FTZ R145, R145, R16.reuse ;  /* 0x0000001091917220 */ /* 0x080fe40000410000 */
[-C--:B------:R-:W-:Y:S02]  /*a270*/  FMUL.FTZ R156, R156, R16.reuse ;  /* 0x000000109c9c7220 */ /* 0x080fe40000410000 */
[----:B------:R-:W-:Y:S01]  /*a280*/  FMUL.FTZ R157, R157, R16 ;  /* 0x000000109d9d7220 */ /* 0x000fe20000410000 */
[----:B------:R3:W-:Y:S01]  /*a290*/  MUFU.EX2 R196, R6 ;  /* 0x0000000600c47308 */ /* 0x0007e20000000800 */
[-C--:B----4-:R-:W-:Y:S02]  /*a2a0*/  FMUL.FTZ R146, R146, R15.reuse ;  /* 0x0000000f92927220 */ /* 0x090fe40000410000 */
[----:B------:R-:W-:-:S02]  /*a2b0*/  FMUL.FTZ R147, R147, R15 ;  /* 0x0000000f93937220 */ /* 0x000fc40000410000 */
[-C--:B------:R-:W-:Y:S02]  /*a2c0*/  FMUL.FTZ R158, R158, R15.reuse ;  /* 0x0000000f9e9e7220 */ /* 0x080fe40000410000 */
[----:B------:R-:W-:Y:S01]  /*a2d0*/  FMUL.FTZ R159, R159, R15 ;  /* 0x0000000f9f9f7220 */ /* 0x000fe20000410000 */
[----:B--2---:R-:W-:Y:S01]  /*a2e0*/  F2FP.BF16.PACK_AB R11, R232, R207 ;  /* 0x000000cfe80b723e */ /* 0x004fe200000010ff */
[----:B------:R-:W-:Y:S01]  /*a2f0*/  MUFU.EX2 R197, R19 ;  /* 0x0000001300c57308 */ /* 0x000fe20000000800 */
[-C--:B------:R-:W-:Y:S02]  /*a300*/  FMUL.FTZ R160, R160, R16.reuse ;  /* 0x00000010a0a07220 */ /* 0x080fe40000410000 */
[----:B------:R-:W-:Y:S02]  /*a310*/  FMUL.FTZ R161, R161, R16 ;  /* 0x00000010a1a17220 */ /* 0x000fe40000410000 */
[-C--:B------:R-:W-:Y:S01]  /*a320*/  FMUL.FTZ R162, R162, R15.reuse ;  /* 0x0000000fa2a27220 */ /* 0x080fe20000410000 */
[----:B-1----:R-:W-:Y:S01]  /*a330*/  HMMA.16816.F32.BF16 R200, R8, R20, R144 ;  /* 0x0000001408c8723c */ /* 0x002fe20000041890 */
[----:B------:R-:W1:Y:S01]  /*a340*/  LDSM.16.MT88.4 R144, [R214+0xa000] ;  /* 0x00a00000d690783b */ /* 0x000e620000004200 */
[----:B---3--:R-:W-:Y:S01]  /*a350*/  FSEL R6, R134, RZ, P4 ;  /* 0x000000ff86067208 */ /* 0x008fe20002000000 */
[----:B------:R-:W2:Y:S01]  /*a360*/  MUFU.EX2 R199, R18 ;  /* 0x0000001200c77308 */ /* 0x000ea20000000800 */
[----:B------:R-:W-:-:S02]  /*a370*/  FMUL.FTZ R163, R163, R15 ;  /* 0x0000000fa3a37220 */ /* 0x000fc40000410000 */
[-C--:B------:R-:W-:Y:S02]  /*a380*/  FMUL.FTZ R116, R116, R16.reuse ;  /* 0x0000001074747220 */ /* 0x080fe40000410000 */
[----:B------:R-:W-:Y:S02]  /*a390*/  FADD.FTZ R5, R237, -R6 ;  /* 0x80000006ed057221 */ /* 0x000fe40000010000 */
[----:B------:R-:W-:Y:S01]  /*a3a0*/  FMUL.FTZ R117, R117, R16 ;  /* 0x0000001075757220 */ /* 0x000fe20000410000 */
[----:B------:R3:W4:Y:S01]  /*a3b0*/  MUFU.EX2 R194, R7 ;  /* 0x0000000700c27308 */ /* 0x0007220000000800 */
[----:B------:R-:W-:Y:S01]  /*a3c0*/  FMUL.FTZ R5, R5, c[0x0][0x23c] ;  /* 0x00008f0005057a20 */ /* 0x000fe20000410000 */
[----:B------:R-:W-:Y:S01]  /*a3d0*/  HMMA.16816.F32.BF16 R160, R8, R176, R160 ;  /* 0x000000b008a0723c */ /* 0x000fe200000418a0 */
[-C--:B------:R-:W-:Y:S02]  /*a3e0*/  FMUL.FTZ R118, R118, R15.reuse ;  /* 0x0000000f76767220 */ /* 0x080fe40000410000 */
[----:B------:R-:W-:-:S02]  /*a3f0*/  FMUL.FTZ R119, R119, R15 ;  /* 0x0000000f77777220 */ /* 0x000fc40000410000 */
[-C--:B------:R-:W-:Y:S01]  /*a400*/  FMUL.FTZ R172, R172, R16.reuse ;  /* 0x00000010acac7220 */ /* 0x080fe20000410000 */
[----:B------:R4:W5:Y:S01]  /*a410*/  MUFU.EX2 R14, R5 ;  /* 0x00000005000e7308 */ /* 0x0009620000000800 */
[----:B--2---:R-:W-:Y:S01]  /*a420*/  F2FP.BF16.PACK_AB R6, R204, R199 ;  /* 0x000000c7cc06723e */ /* 0x004fe200000010ff */
[----:B------:R-:W-:Y:S02]  /*a430*/  FMUL.FTZ R173, R173, R16 ;  /* 0x00000010adad7220 */ /* 0x000fe40000410000 */
[-C--:B------:R-:W-:Y:S01]  /*a440*/  FMUL.FTZ R174, R174, R15.reuse ;  /* 0x0000000faeae7220 */ /* 0x080fe20000410000 */
[----:B------:R-:W-:Y:S01]  /*a450*/  MOV R24, R200 ;  /* 0x000000c800187202 */ /* 0x000fe20000000f00 */
[----:B------:R-:W-:Y:S01]  /*a460*/  IMAD.MOV.U32 R19, RZ, RZ, R201 ;  /* 0x000000ffff137224 */ /* 0x000fe200078e00c9 */
[----:B------:R-:W-:Y:S01]  /*a470*/  MOV R18, R202 ;  /* 0x000000ca00127202 */ /* 0x000fe20000000f00 */
[----:B------:R2:W1:Y:S01]  /*a480*/  MUFU.EX2 R13, R4 ;  /* 0x00000004000d7308 */ /* 0x0004620000000800 */
[----:B---3--:R-:W-:Y:S01]  /*a490*/  F2FP.BF16.PACK_AB R7, R195, R196 ;  /* 0x000000c4c307723e */ /* 0x008fe200000010ff */
[----:B------:R-:W-:Y:S01]  /*a4a0*/  FMUL.FTZ R175, R175, R15 ;  /* 0x0000000fafaf7220 */ /* 0x000fe20000410000 */
[----:B------:R-:W-:Y:S01]  /*a4b0*/  MOV R17, R203 ;  /* 0x000000cb00117202 */ /* 0x000fe20000000f00 */
[----:B------:R-:W-:-:S02]  /*a4c0*/  FMUL.FTZ R128, R128, R16 ;  /* 0x0000001080807220 */ /* 0x000fc40000410000 */
[----:B------:R-:W-:Y:S01]  /*a4d0*/  FMUL.FTZ R129, R129, R16 ;  /* 0x0000001081817220 */ /* 0x000fe20000410000 */
[----:B----4-:R-:W-:Y:S01]  /*a4e0*/  F2FP.BF16.PACK_AB R5, R194, R193 ;  /* 0x000000c1c205723e */ /* 0x010fe200000010ff */
[-C--:B-----5:R-:W-:Y:S02]  /*a4f0*/  FMUL.FTZ R148, R148, R14.reuse ;  /* 0x0000000e94947220 */ /* 0x0a0fe40000410000 */
[-C--:B------:R-:W-:Y:S02]  /*a500*/  FMUL.FTZ R149, R149, R14.reuse ;  /* 0x0000000e95957220 */ /* 0x080fe40000410000 */
[-C--:B------:R-:W-:Y:S02]  /*a510*/  FMUL.FTZ R40, R40, R14.reuse ;  /* 0x0000000e28287220 */ /* 0x080fe40000410000 */
[----:B------:R-:W-:Y:S01]  /*a520*/  FMUL.FTZ R41, R41, R14 ;  /* 0x0000000e29297220 */ /* 0x000fe20000410000 */
[----:B--2---:R-:W-:Y:S01]  /*a530*/  F2FP.BF16.PACK_AB R4, R197, R198 ;  /* 0x000000c6c504723e */ /* 0x004fe200000010ff */
[----:B-1----:R-:W-:-:S02]  /*a540*/  FMUL.FTZ R150, R150, R13 ;  /* 0x0000000d96967220 */ /* 0x002fc40000410000 */
        /* <DEDUP_REMOVED lines=8> */
[----:B------:R-:W-:Y:S01]  /*a5d0*/  MOV R20, R24 ;  /* 0x0000001800147202 */ /* 0x000fe20000000f00 */
[-C--:B------:R-:W-:Y:S01]  /*a5e0*/  FMUL.FTZ R152, R152, R14.reuse ;  /* 0x0000000e98987220 */ /* 0x080fe20000410000 */
[----:B------:R-:W-:Y:S01]  /*a5f0*/  HMMA.16816.F32.BF16 R24, R4, R144, R40 ;  /* 0x000000900418723c */ /* 0x000fe20000041828 */
[----:B------:R-:W-:Y:S01]  /*a600*/  LDSM.16.MT88.4 R40, [R214+0xb000] ;  /* 0x00b00000d628783b */ /* 0x000fe20000004200 */
[----:B------:R-:W-:Y:S02]  /*a610*/  FMUL.FTZ R153, R153, R14 ;  /* 0x0000000e99997220 */ /* 0x000fe40000410000 */
[-C--:B------:R-:W-:Y:S02]  /*a620*/  FMUL.FTZ R154, R154, R13.reuse ;  /* 0x0000000d9a9a7220 */ /* 0x080fe40000410000 */
        /* <DEDUP_REMOVED lines=9> */
[C---:B------:R-:W-:Y:S01]  /*a6c0*/  HMMA.16816.F32.BF16 R164, R4.reuse, R176, R164 ;  /* 0x000000b004a4723c */ /* 0x040fe200000418a4 */
[----:B------:R-:W-:Y:S02]  /*a6d0*/  FMUL.FTZ R171, R171, R13 ;  /* 0x0000000dabab7220 */ /* 0x000fe40000410000 */
[----:B------:R-:W-:Y:S01]  /*a6e0*/  MOV R236, R25 ;  /* 0x0000001900ec7202 */ /* 0x000fe20000000f00 */
[----:B------:R-:W-:Y:S01]  /*a6f0*/  IMAD.MOV.U32 R203, RZ, RZ, R26 ;  /* 0x000000ffffcb7224 */ /* 0x000fe200078e001a */
[----:B------:R-:W-:Y:S01]  /*a700*/  MOV R202, R27 ;  /* 0x0000001b00ca7202 */ /* 0x000fe20000000f00 */
[----:B------:R-:W-:Y:S01]  /*a710*/  FMUL.FTZ R44, R44, R14 ;  /* 0x0000000e2c2c7220 */ /* 0x000fe20000410000 */
[----:B------:R-:W-:Y:S01]  /*a720*/  MOV R201, R24 ;  /* 0x0000001800c97202 */ /* 0x000fe20000000f00 */
[----:B------:R-:W-:Y:S01]  /*a730*/  FMUL.FTZ R45, R45, R14 ;  /* 0x0000000e2d2d7220 */ /* 0x000fe20000410000 */
[----:B------:R-:W1:Y:S01]  /*a740*/  LDSM.16.MT88.4 R24, [R213+0xb000] ;  /* 0x00b00000d518783b */ /* 0x000e620000004200 */
        /* <DEDUP_REMOVED lines=12> */
[-C--:B------:R-:W-:Y:S02]  /*a810*/  FMUL.FTZ R62, R62, R13.reuse ;  /* 0x0000000d3e3e7220 */ /* 0x080fe40000410000 */
        /* <DEDUP_REMOVED lines=15> */
[C---:B-1----:R-:W-:Y:S01]  /*a910*/  HMMA.16816.F32.BF16 R124, R4.reuse, R26, R124 ;  /* 0x0000001a047c723c */ /* 0x042fe2000004187c */
        /* <DEDUP_REMOVED lines=21> */
[----:B------:R-:W-:Y:S01]  /*aa70*/  IMAD.MOV.U32 R21, RZ, RZ, R127 ;  /* 0x000000ffff157224 */ /* 0x000fe200078e007f */
[----:B------:R-:W-:Y:S01]  /*aa80*/  HMMA.16816.F32.BF16 R104, R4, R40, R104 ;  /* 0x000000280468723c */ /* 0x000fe20000041868 */
[----:B------:R-:W-:Y:S01]  /*aa90*/  MOV R125, R250 ;  /* 0x000000fa007d7202 */ /* 0x000fe20000000f00 */
[----:B------:R-:W-:Y:S01]  /*aaa0*/  FMUL.FTZ R130, R130, R15 ;  /* 0x0000000f82827220 */ /* 0x000fe20000410000 */
[----:B------:R-:W-:Y:S01]  /*aab0*/  MOV R127, R245 ;  /* 0x000000f5007f7202 */ /* 0x000fe20000000f00 */
[----:B------:R-:W-:-:S02]  /*aac0*/  FMUL.FTZ R131, R131, R15 ;  /* 0x0000000f83837220 */ /* 0x000fc40000410000 */
[-C--:B------:R-:W-:Y:S02]  /*aad0*/  FMUL.FTZ R52, R52, R16.reuse ;  /* 0x0000001034347220 */ /* 0x080fe40000410000 */
        /* <DEDUP_REMOVED lines=9> */
[----:B------:R-:W-:Y:S01]  /*ab70*/  MOV R4, R124 ;  /* 0x0000007c00047202 */ /* 0x000fe20000000f00 */
[C---:B------:R-:W-:Y:S01]  /*ab80*/  HMMA.16816.F32.BF16 R248, R8.reuse, R22, R156 ;  /* 0x0000001608f8723c */ /* 0x040fe2000004189c */
[----:B------:R-:W-:Y:S01]  /*ab90*/  MOV R124, R202 ;  /* 0x000000ca007c7202 */ /* 0x000fe20000000f00 */
[----:B------:R-:W-:Y:S01]  /*aba0*/  IMAD.MOV.U32 R6, RZ, RZ, R236 ;  /* 0x000000ffff067224 */ /* 0x000fe200078e00ec */
[----:B------:R-:W-:Y:S01]  /*abb0*/  MOV R5, R201 ;  /* 0x000000c900057202 */ /* 0x000fe20000000f00 */
[-C--:B------:R-:W-:Y:S01]  /*abc0*/  FMUL.FTZ R36, R36, R16.reuse ;  /* 0x0000001024247220 */ /* 0x080fe20000410000 */
[----:B------:R-:W-:Y:S01]  /*abd0*/  MOV R7, R203 ;  /* 0x000000cb00077202 */ /* 0x000fe20000000f00 */
[----:B------:R-:W-:Y:S01]  /*abe0*/  FMUL.FTZ R37, R37, R16 ;  /* 0x0000001025257220 */ /* 0x000fe20000410000 */
[----:B------:R-:W-:Y:S01]  /*abf0*/  MOV R156, R4 ;  /* 0x00000004009c7202 */ /* 0x000fe20000000f00 */
[----:B------:R-:W-:Y:S01]  /*ac00*/  FFMA.FTZ R4, R133, c[0x0][0x23c], -R12 ;  /* 0x00008f0085047a23 */ /* 0x000fe2000001080c */
[----:B------:R-:W-:Y:S01]  /*ac10*/  MOV R159, R21 ;  /* 0x00000015009f7202 */ /* 0x000fe20000000f00 */
[----:B------:R-:W-:Y:S01]  /*ac20*/  IMAD.MOV.U32 R158, RZ, RZ, R139 ;  /* 0x000000ffff9e7224 */ /* 0x000fe200078e008b */
[----:B------:R-:W-:Y:S01]  /*ac30*/  MOV R157, R200 ;  /* 0x000000c8009d7202 */ /* 0x000fe20000000f00 */
[----:B------:R1:W-:Y:S01]  /*ac40*/  MUFU.EX2 R133, R4 ;  /* 0x0000000400857308 */ /* 0x0003e20000000800 */
        /* <DEDUP_REMOVED lines=9> */
[----:B-1----:R-:W-:Y:S01]  /*ace0*/  FFMA.FTZ R4, R138, c[0x0][0x23c], -R12 ;  /* 0x00008f008a047a23 */ /* 0x002fe2000001080c */
[C---:B------:R-:W-:Y:S01]  /*acf0*/  HMMA.16816.F32.BF16 R24, R8.reuse, R26, R128 ;  /* 0x0000001a0818723c */ /* 0x040fe20000041880 */
[-C--:B------:R-:W-:Y:S01]  /*ad00*/  FMUL.FTZ R69, R69, R16.reuse ;  /* 0x0000001045457220 */ /* 0x080fe20000410000 */
[----:B------:R-:W-:Y:S01]  /*ad10*/  MOV R175, R17 ;  /* 0x0000001100af7202 */ /* 0x000fe20000000f00 */
[----:B------:R-:W1:Y:S01]  /*ad20*/  MUFU.EX2 R139, R4 ;  /* 0x00000004008b7308 */ /* 0x000e620000000800 */
[----:B------:R-:W-:Y:S01]  /*ad30*/  FMUL.FTZ R70, R70, R15 ;  /* 0x0000000f46467220 */ /* 0x000fe20000410000 */
[----:B------:R-:W-:Y:S01]  /*ad40*/  MOV R178, R127 ;  /* 0x0000007f00b27202 */ /* 0x000fe20000000f00 */
        /* <DEDUP_REMOVED lines=8> */
[----:B------:R-:W-:Y:S01]  /*add0*/  FMUL.FTZ R85, R85, R16 ;  /* 0x0000001055557220 */ /* 0x000fe20000410000 */
[----:B-1----:R-:W-:Y:S01]  /*ade0*/  F2FP.BF16.PACK_AB R128, R139, R133 ;  /* 0x000000858b80723e */ /* 0x002fe200000010ff */
[----:B------:R-:W-:Y:S01]  /*adf0*/  FFMA.FTZ R4, R132, c[0x0][0x23c], -R12 ;  /* 0x00008f0084047a23 */ /* 0x000fe2000001080c */
[----:B------:R-:W-:Y:S01]  /*ae00*/  LDSM.16.MT88.4 R64, [R213+0xa800] ;  /* 0x00a80000d540783b */ /* 0x000fe20000004200 */
[----:B------:R-:W-:-:S02]  /*ae10*/  FMUL.FTZ R86, R86, R15 ;  /* 0x0000000f56567220 */ /* 0x000fc40000410000 */
[----:B------:R1:W-:Y:S01]  /*ae20*/  MUFU.EX2 R176, R4 ;  /* 0x0000000400b07308 */ /* 0x0003e20000000800 */
        /* <DEDUP_REMOVED lines=8> */
[----:B------:R-:W2:Y:S01]  /*aeb0*/  LDSM.16.MT88.4 R48, [R214+0xa800] ;  /* 0x00a80000d630783b */ /* 0x000ea20000004200 */
[----:B------:R-:W-:-:S02]  /*aec0*/  FMUL.FTZ R113, R113, R16 ;  /* 0x0000001071717220 */ /* 0x000fc40000410000 */
[-C--:B------:R-:W-:Y:S02]  /*aed0*/  FMUL.FTZ R114, R114, R15.reuse ;  /* 0x0000000f72727220 */ /* 0x080fe40000410000 */
[----:B-1----:R-:W-:Y:S01]  /*aee0*/  FFMA.FTZ R4, R180, c[0x0][0x23c], -R12 ;  /* 0x00008f00b4047a23 */ /* 0x002fe2000001080c */
[----:B------:R-:W-:Y:S01]  /*aef0*/  MOV R180, R156 ;  /* 0x0000009c00b47202 */ /* 0x000fe20000000f00 */
[-C--:B------:R-:W-:Y:S01]  /*af00*/  FMUL.FTZ R115, R115, R15.reuse ;  /* 0x0000000f73737220 */ /* 0x080fe20000410000 */
[----:B------:R-:W-:Y:S01]  /*af10*/  HMMA.16816.F32.BF16 R68, R8, R28, R68 ;  /* 0x0000001c0844723c */ /* 0x000fe20000041844 */
[----:B------:R1:W3:Y:S01]  /*af20*/  MUFU.EX2 R138, R4 ;  /* 0x00000004008a7308 */ /* 0x0002e20000000800 */
[-C--:B------:R-:W-:Y:S02]  /*af30*/  FMUL.FTZ R100, R100, R16.reuse ;  /* 0x0000001064647220 */ /* 0x080fe40000410000 */
[----:B------:R-:W-:Y:S02]  /*af40*/  FMUL.FTZ R101, R101, R16 ;  /* 0x0000001065657220 */ /* 0x000fe40000410000 */
[----:B------:R-:W-:-:S02]  /*af50*/  FMUL.FTZ R102, R102, R15 ;  /* 0x0000000f66667220 */ /* 0x000fc40000410000 */
[----:B------:R-:W-:Y:S01]  /*af60*/  HMMA.16816.F32.BF16 R140, R8, R30, R80 ;  /* 0x0000001e088c723c */ /* 0x000fe20000041850 */
[----:B------:R-:W4:Y:S01]  /*af70*/  LDSM.16.MT88.4 R80, [R209+0xb800] ;  /* 0x00b80000d150783b */ /* 0x000f220000004200 */
[----:B------:R-:W-:-:S06]  /*af80*/  FMUL.FTZ R103, R103, R15 ;  /* 0x0000000f67677220 */ /* 0x000fcc0000410000 */
[C---:B------:R-:W-:Y:S01]  /*af90*/  HMMA.16816.F32.BF16 R84, R8.reuse, R32, R84 ;  /* 0x000000200854723c */ /* 0x040fe20000041854 */
[----:B-1----:R-:W-:Y:S01]  /*afa0*/  FFMA.FTZ R4, R183, c[0x0][0x23c], -R3 ;  /* 0x00008f00b7047a23 */ /* 0x002fe20000010803 */
[----:B------:R-:W-:Y:S02]  /*afb0*/  MOV R183, R159 ;  /* 0x0000009f00b77202 */ /* 0x000fe40000000f00 */
[----:B------:R-:W-:Y:S01]  /*afc0*/  MOV R159, R7 ;  /* 0x00000007009f7202 */ /* 0x000fe20000000f00 */
[----:B------:R1:W-:Y:S01]  /*afd0*/  MUFU.EX2 R21, R4 ;  /* 0x0000000400157308 */ /* 0x0003e20000000800 */
[----:B------:R-:W-:Y:S02]  /*afe0*/  MOV R7, R125 ;  /* 0x0000007d00077202 */ /* 0x000fe40000000f00 */
[----:B------:R-:W-:Y:S01]  /*aff0*/  MOV R125, R19 ;  /* 0x00000013007d7202 */ /* 0x000fe20000000f00 */
[----:B------:R-:W-:Y:S01]  /*b000*/  HMMA.16816.F32.BF16 R32, R8, R34, R96 ;  /* 0x000000220820723c */ /* 0x000fe20000041860 */
[----:B---3--:R-:W-:Y:S01]  /*b010*/  F2FP.BF16.PACK_AB R130, R138, R176 ;  /* 0x000000b08a82723e */ /* 0x008fe200000010ff */
[----:B------:R-:W3:Y:S01]  /*b020*/  LDSM.16.MT88.4 R96, [R211+0xb800] ;  /* 0x00b80000d360783b */ /* 0x000ee20000004200 */
[----:B------:R-:W-:Y:S01]  /*b030*/  MOV R179, R7 ;  /* 0x0000000700b37202 */ /* 0x000fe20000000f00 */
[----:B------:R-:W-:-:S04]  /*b040*/  IMAD.MOV.U32 R173, RZ, RZ, R125 ;  /* 0x000000ffffad7224 */ /* 0x000fc800078e007d */
[----:B------:R-:W-:Y:S01]  /*b050*/  HMMA.16816.F32.BF16 R28, R8, R42, R112 ;  /* 0x0000002a081c723c */ /* 0x000fe20000041870 */
[----:B------:R-:W5:Y:S01]  /*b060*/  LDSM.16.MT88.4 R112, [R214+0xb800] ;  /* 0x00b80000d670783b */ /* 0x000f620000004200 */
[----:B-1----:R-:W-:-:S04]  /*b070*/  FFMA.FTZ R4, R189, c[0x0][0x23c], -R3 ;  /* 0x00008f00bd047a23 */ /* 0x002fc80000010803 */
[----:B------:R1:W1:Y:S02]  /*b080*/  MUFU.EX2 R23, R4 ;  /* 0x0000000400177308 */ /* 0x0002640000000800 */
[----:B------:R-:W-:Y:S07]  /*b090*/  HMMA.16816.F32.BF16 R100, R8, R40, R100 ;  /* 0x000000280864723c */ /* 0x000fee0000041864 */
[----:B------:R-:W-:Y:S02]  /*b0a0*/  FFMA.FTZ R11, R178, R16, R235 ;  /* 0x00000010b20b7223 */ /* 0x000fe400000100eb */
[----:B------:R-:W-:-:S02]  /*b0b0*/  FFMA.FTZ R8, R179, R15, R206 ;  /* 0x0000000fb3087223 */ /* 0x000fc400000100ce */
[----:B------:R-:W-:Y:S02]  /*b0c0*/  FADD.FTZ R11, R234, R11 ;  /* 0x0000000bea0b7221 */ /* 0x000fe40000010000 */
[----:B------:R-:W-:Y:S02]  /*b0d0*/  FADD.FTZ R10, R205, R8 ;  /* 0x00000008cd0a7221 */ /* 0x000fe40000010000 */
[--C-:B-1----:R-:W-:Y:S01]  /*b0e0*/  FFMA.FTZ R4, R181, c[0x0][0x23c], -R3.reuse ;  /* 0x00008f00b5047a23 */ /* 0x102fe20000010803 */
[----:B------:R-:W-:Y:S01]  /*b0f0*/  MOV R181, R157 ;  /* 0x0000009d00b57202 */ /* 0x000fe20000000f00 */
[----:B------:R-:W-:Y:S01]  /*b100*/  FFMA.FTZ R3, R188, c[0x0][0x23c], -R3 ;  /* 0x00008f00bc037a23 */ /* 0x000fe20000010803 */
[----:B------:R-:W-:Y:S01]  /*b110*/  MOV R157, R5 ;  /* 0x00000005009d7202 */ /* 0x000fe20000000f00 */
[----:B------:R-:W-:Y:S01]  /*b120*/  IMAD.MOV.U32 R5, RZ, RZ, R124 ;  /* 0x000000ffff057224 */ /* 0x000fe200078e007c */
[----:B------:R-:W-:Y:S01]  /*b130*/  MOV R124, R20 ;  /* 0x00000014007c7202 */ /* 0x000fe20000000f00 */
[----:B------:R1:W-:Y:S01]  /*b140*/  MUFU.EX2 R22, R3 ;  /* 0x0000000300167308 */ /* 0x0003e20000000800 */
[----:B------:R-:W-:-:S02]  /*b150*/  MOV R188, R157 ;  /* 0x0000009d00bc7202 */ /* 0x000fc40000000f00 */
[----:B------:R-:W-:Y:S02]  /*b160*/  MOV R172, R124 ;  /* 0x0000007c00ac7202 */ /* 0x000fe40000000f00 */
[----:B------:R-:W-:-:S03]  /*b170*/  F2FP.BF16.PACK_AB R129, R23, R21 ;  /* 0x000000151781723e */ /* 0x000fc600000010ff */
[----:B------:R-:W2:Y:S01]  /*b180*/  MUFU.EX2 R132, R4 ;  /* 0x0000000400847308 */ /* 0x000ea20000000800 */
[----:B-1----:R-:W-:Y:S02]  /*b190*/  FFMA.FTZ R3, R182, c[0x0][0x23c], -R2 ;  /* 0x00008f00b6037a23 */ /* 0x002fe40000010802 */
[----:B------:R-:W-:Y:S01]  /*b1a0*/  IMAD.MOV.U32 R182, RZ, RZ, R158 ;  /* 0x000000ffffb67224 */ /* 0x000fe200078e009e */
[----:B------:R-:W-:-:S04]  /*b1b0*/  MOV R158, R6 ;  /* 0x00000006009e7202 */ /* 0x000fc80000000f00 */
[----:B------:R1:W-:Y:S01]  /*b1c0*/  MUFU.EX2 R20, R3 ;  /* 0x0000000300147308 */ /* 0x0003e20000000800 */
[----:B------:R-:W-:Y:S01]  /*b1d0*/  MOV R6, R126 ;  /* 0x0000007e00067202 */ /* 0x000fe20000000f00 */
[----:B------:R-:W-:Y:S01]  /*b1e0*/  IMAD.MOV.U32 R126, RZ, RZ, R18 ;  /* 0x000000ffff7e7224 */ /* 0x000fe200078e0012 */
[----:B------:R-:W-:Y:S02]  /*b1f0*/  MOV R189, R158 ;  /* 0x0000009e00bd7202 */ /* 0x000fe40000000f00 */
[----:B--2---:R-:W-:Y:S02]  /*b200*/  F2FP.BF16.PACK_AB R131, R22, R132 ;  /* 0x000000841683723e */ /* 0x004fe400000010ff */
[----:B------:R-:W-:Y:S02]  /*b210*/  MOV R174, R126 ;  /* 0x0000007e00ae7202 */ /* 0x000fe40000000f00 */
[----:B------:R-:W-:-:S03]  /*b220*/  MOV R177, R6 ;  /* 0x0000000600b17202 */ /* 0x000fc60000000f00 */
[----:B------:R-:W-:Y:S01]  /*b230*/  HMMA.16816.F32.BF16 R36, R128, R48, R36 ;  /* 0x000000308024723c */ /* 0x000fe20000041824 */
[----:B-1----:R-:W-:-:S04]  /*b240*/  FFMA.FTZ R3, R184, c[0x0][0x23c], -R2 ;  /* 0x00008f00b8037a23 */ /* 0x002fc80000010802 */
[----:B------:R1:W2:Y:S03]  /*b250*/  MUFU.EX2 R19, R3 ;  /* 0x0000000300137308 */ /* 0x0002a60000000800 */
[C---:B------:R-:W-:Y:S08]  /*b260*/  HMMA.16816.F32.BF16 R52, R128.reuse, R64, R52 ;  /* 0x000000408034723c */ /* 0x040ff00000041834 */
[C---:B----4-:R-:W-:Y:S01]  /*b270*/  HMMA.16816.F32.BF16 R68, R128.reuse, R80, R68 ;  /* 0x000000508044723c */ /* 0x050fe20000041844 */
[--C-:B-1----:R-:W-:Y:S01]  /*b280*/  FFMA.FTZ R3, R190, c[0x0][0x23c], -R2.reuse ;  /* 0x00008f00be037a23 */ /* 0x102fe20000010802 */
[----:B------:R-:W-:Y:S01]  /*b290*/  MOV R190, R159 ;  /* 0x0000009f00be7202 */ /* 0x000fe20000000f00 */
[----:B------:R-:W-:Y:S01]  /*b2a0*/  FFMA.FTZ R2, R191, c[0x0][0x23c], -R2 ;  /* 0x00008f00bf027a23 */ /* 0x000fe20000010802 */
[----:B------:R-:W1:Y:S01]  /*b2b0*/  LDSM.16.MT88.4 R156, [R209+0xa800] ;  /* 0x00a80000d19c783b */ /* 0x000e620000004200 */
[----:B------:R-:W-:Y:S01]  /*b2c0*/  MOV R191, R5 ;  /* 0x0000000500bf7202 */ /* 0x000fe20000000f00 */
[----:B------:R-:W-:Y:S01]  /*b2d0*/  MUFU.EX2 R18, R3 ;  /* 0x0000000300127308 */ /* 0x000fe20000000800 */
[----:B--2---:R-:W-:Y:S01]  /*b2e0*/  F2FP.BF16.PACK_AB R124, R19, R20 ;  /* 0x00000014137c723e */ /* 0x004fe200000010ff */
[----:B------:R-:W2:Y:S01]  /*b2f0*/  LDSM.16.MT88.4 R4, [R213+0xb800] ;  /* 0x00b80000d504783b */ /* 0x000ea20000004200 */
[C---:B---3--:R-:W-:Y:S05]  /*b300*/  HMMA.16816.F32.BF16 R84, R128.reuse, R96, R84 ;  /* 0x000000608054723c */ /* 0x048fea0000041854 */
[----:B------:R3:W4:Y:S03]  /*b310*/  MUFU.EX2 R17, R2 ;  /* 0x0000000200117308 */ /* 0x0007260000000800 */
[----:B-----5:R-:W-:Y:S01]  /*b320*/  HMMA.16816.F32.BF16 R100, R128, R112, R100 ;  /* 0x000000708064723c */ /* 0x020fe20000041864 */
[----:B---3--:R-:W-:Y:S01]  /*b330*/  FFMA.FTZ R2, R185, c[0x0][0x23c], -R0 ;  /* 0x00008f00b9027a23 */ /* 0x008fe20000010800 */
[----:B----4-:R-:W-:-:S03]  /*b340*/  F2FP.BF16.PACK_AB R126, R17, R18 ;  /* 0x00000012117e723e */ /* 0x010fc600000010ff */
[----:B------:R3:W-:Y:S03]  /*b350*/  MUFU.EX2 R12, R2 ;  /* 0x00000002000c7308 */ /* 0x0007e60000000800 */
[----:B-1----:R-:W-:Y:S01]  /*b360*/  HMMA.16816.F32.BF16 R144, R128, R156, R172 ;  /* 0x0000009c8090723c */ /* 0x002fe200000418ac */
[----:B------:R-:W1:Y:S01]  /*b370*/  LDSM.16.MT88.4 R172, [R211+0xa800] ;  /* 0x00a80000d3ac783b */ /* 0x000e620000004200 */
[----:B---3--:R-:W-:-:S06]  /*b380*/  FFMA.FTZ R2, R186, c[0x0][0x23c], -R0 ;  /* 0x00008f00ba027a23 */ /* 0x008fcc0000010800 */
[----:B--2---:R-:W-:Y:S01]  /*b390*/  HMMA.16816.F32.BF16 R116, R128, R4, R116 ;  /* 0x000000048074723c */ /* 0x004fe20000041874 */
[----:B------:R2:W3:Y:S02]  /*b3a0*/  MUFU.EX2 R3, R2 ;  /* 0x0000000200037308 */ /* 0x0004e40000000800 */
[--C-:B--2---:R-:W-:Y:S01]  /*b3b0*/  FFMA.FTZ R2, R192, c[0x0][0x23c], -R0.reuse ;  /* 0x00008f00c0027a23 */ /* 0x104fe20000010800 */
[----:B---3--:R-:W-:Y:S01]  /*b3c0*/  F2FP.BF16.PACK_AB R125, R3, R12 ;  /* 0x0000000c037d723e */ /* 0x008fe200000010ff */
[----:B------:R-:W-:-:S04]  /*b3d0*/  FFMA.FTZ R0, R187, c[0x0][0x23c], -R0 ;  /* 0x00008f00bb007a23 */ /* 0x000fc80000010800 */
[----:B------:R-:W-:Y:S08]  /*b3e0*/  MUFU.EX2 R2, R2 ;  /* 0x0000000200027308 */ /* 0x000ff00000000800 */
[----:B------:R-:W2:Y:S01]  /*b3f0*/  MUFU.EX2 R0, R0 ;  /* 0x0000000000007308 */ /* 0x000ea20000000800 */
[----:B-1----:R-:W-:Y:S01]  /*b400*/  HMMA.16816.F32.BF16 R160, R128, R172, R160 ;  /* 0x000000ac80a0723c */ /* 0x002fe200000418a0 */
[----:B--2---:R-:W-:-:S07]  /*b410*/  F2FP.BF16.PACK_AB R127, R0, R2 ;  /* 0x00000002007f723e */ /* 0x004fce00000010ff */
[C---:B------:R-:W-:Y:S07]  /*b420*/  HMMA.16816.F32.BF16 R120, R124.reuse, R4, R120 ;  /* 0x000000047c78723c */ /* 0x040fee0000041878 */
[----:B------:R-:W-:Y:S01]  /*b430*/  FFMA.FTZ R5, R177, R14, R198 ;  /* 0x0000000eb1057223 */ /* 0x000fe200000100c6 */
[----:B------:R-:W-:Y:S01]  /*b440*/  HMMA.16816.F32.BF16 R148, R124, R156, R148 ;  /* 0x0000009c7c94723c */ /* 0x000fe20000041894 */
[----:B------:R-:W-:Y:S02]  /*b450*/  FFMA.FTZ R4, R241, R13, R193 ;  /* 0x0000000df1047223 */ /* 0x000fe400000100c1 */
[----:B------:R-:W-:-:S02]  /*b460*/  FADD.FTZ R9, R197, R5 ;  /* 0x00000005c5097221 */ /* 0x000fc40000010000 */
        /* <DEDUP_REMOVED lines=49> */
[----:B------:R1:W-:Y:S04]  /*b780*/  STL [R1], R244 ;  /* 0x000000f401007387 */ /* 0x0003e80000100800 */
[----:B------:R1:W-:Y:S01]  /*b790*/  STL [R1+0x4], R245 ;  /* 0x000004f501007387 */ /* 0x0003e20000100800 */
[----:B------:R-:W-:Y:S05]  /*b7a0*/  @!P0 BRA `(.L_x_1123) ;  /* 0x00005ba000008947 */ /* 0x000fea0003800000 */
[----:B------:R-:W2:Y:S01]  /*b7b0*/  LDL.64 R178, [R1+0x40] ;  /* 0x0000400001b27983 */ /* 0x000ea20000100a00 */
        /* <DEDUP_REMOVED lines=16> */
[----:B------:R-:W-:Y:S02]  /*b8c0*/  LEA.HI.X R3, R4, R243, R3, 0x5, P1 ;  /* 0x000000f304037211 */ /* 0x000fe400008f2c03 */
        /* <DEDUP_REMOVED lines=33> */
[----:B--2---:R-:W2:Y:S04]  /*bae0*/  LDSM.16.M88.4 R8, [R210] ;  /* 0x00000000d208783b */ /* 0x004ea80000000200 */
[----:B------:R-:W-:Y:S04]  /*baf0*/  LDSM.16.M88.4 R28, [R219] ;  /* 0x00000000db1c783b */ /* 0x000fe80000000200 */
[----:B---3--:R-:W3:Y:S04]  /*bb00*/  LDSM.16.M88.4 R4, [R210+0x2000] ;  /* 0x00200000d204783b */ /* 0x008ee80000000200 */
[----:B------:R-:W4:Y:S04]  /*bb10*/  LDSM.16.M88.4 R16, [R212] ;  /* 0x00000000d410783b */ /* 0x000f280000000200 */
[----:B------:R-:W0:Y:S01]  /*bb20*/  LDGDEPBAR ;  /* 0x00000000000079af */ /* 0x000e220000000000 */
[----:B--2---:R-:W-:Y:S08]  /*bb30*/  HMMA.16816.F32.BF16 R200, R8, R24, RZ ;  /* 0x0000001808c8723c */ /* 0x004ff000000418ff */
[C---:B---3--:R-:W-:Y:S08]  /*bb40*/  HMMA.16816.F32.BF16 R184, R4.reuse, R20, RZ ;  /* 0x0000001404b8723c */ /* 0x048ff000000418ff */
        /* <DEDUP_REMOVED lines=8> */
[----:B------:R-:W2:Y:S04]  /*bbd0*/  LDSM.16.M88.4 R20, [R217+0x8800] ;  /* 0x00880000d914783b */ /* 0x000ea80000000200 */
[----:B------:R-:W3:Y:S03]  /*bbe0*/  LDSM.16.M88.4 R8, [R218] ;  /* 0x00000000da08783b */ /* 0x000ee60000000200 */
[C---:B------:R-:W-:Y:S08]  /*bbf0*/  HMMA.16816.F32.BF16 R232, R12.reuse, R32, R184 ;  /* 0x000000200ce8723c */ /* 0x040ff000000418b8 */
[C---:B------:R-:W-:Y:S08]  /*bc00*/  HMMA.16816.F32.BF16 R240, R12.reuse, R28, R196 ;  /* 0x0000001c0cf0723c */ /* 0x040ff000000418c4 */
[C---:B------:R-:W-:Y:S08]  /*bc10*/  HMMA.16816.F32.BF16 R236, R12.reuse, R30, R192 ;  /* 0x0000001e0cec723c */ /* 0x040ff000000418c0 */
[----:B------:R-:W-:Y:S01]  /*bc20*/  HMMA.16816.F32.BF16 R204, R12, R34, R180 ;  /* 0x000000220ccc723c */ /* 0x000fe200000418b4 */
[----:B------:R-:W-:Y:S07]  /*bc30*/  LDSM.16.M88.4 R12, [R216+0x2000] ;  /* 0x00200000d80c783b */ /* 0x000fee0000000200 */
[C---:B----4-:R-:W-:Y:S08]  /*bc40*/  HMMA.16816.F32.BF16 R200, R16.reuse, R28, R200 ;  /* 0x0000001c10c8723c */ /* 0x050ff000000418c8 */
[C---:B------:R-:W-:Y:S01]  /*bc50*/  HMMA.16816.F32.BF16 R192, R16.reuse, R30, R188 ;  /* 0x0000001e10c0723c */ /* 0x040fe200000418bc */
[----:B------:R-:W4:Y:S07]  /*bc60*/  LDSM.16.M88.4 R28, [R215+0x800] ;  /* 0x00080000d71c783b */ /* 0x000f2e0000000200 */
[C---:B------:R-:W-:Y:S08]  /*bc70*/  HMMA.16816.F32.BF16 R196, R16.reuse, R32, R176 ;  /* 0x0000002010c4723c */ /* 0x040ff000000418b0 */
[----:B------:R-:W-:Y:S01]  /*bc80*/  HMMA.16816.F32.BF16 R184, R16, R34, R140 ;  /* 0x0000002210b8723c */ /* 0x000fe2000004188c */
[----:B------:R-:W5:Y:S04]  /*bc90*/  LDSM.16.M88.4 R32, [R215] ;  /* 0x00000000d720783b */ /* 0x000f680000000200 */
[----:B------:R-:W1:Y:S03]  /*bca0*/  LDSM.16.M88.4 R16, [R216] ;  /* 0x00000000d810783b */ /* 0x000e660000000200 */
[C---:B--2---:R-:W-:Y:S08]  /*bcb0*/  HMMA.16816.F32.BF16 R140, R4.reuse, R20, R232 ;  /* 0x00000014048c723c */ /* 0x044ff000000418e8 */
[C---:B------:R-:W-:Y:S08]  /*bcc0*/  HMMA.16816.F32.BF16 R180, R4.reuse, R24, R240 ;  /* 0x0000001804b4723c */ /* 0x040ff000000418f0 */
[C---:B------:R-:W-:Y:S08]  /*bcd0*/  HMMA.16816.F32.BF16 R176, R4.reuse, R26, R236 ;  /* 0x0000001a04b0723c */ /* 0x040ff000000418ec */
[----:B------:R-:W-:Y:S01]  /*bce0*/  HMMA.16816.F32.BF16 R188, R4, R22, R204 ;  /* 0x0000001604bc723c */ /* 0x000fe200000418cc */
[----:B------:R-:W-:Y:S07]  /*bcf0*/  LDSM.16.M88.4 R4, [R210+0x6000] ;  /* 0x00600000d204783b */ /* 0x000fee0000000200 */
[C---:B---3--:R-:W-:Y:S08]  /*bd00*/  HMMA.16816.F32.BF16 R236, R8.reuse, R24, R200 ;  /* 0x0000001808ec723c */ /* 0x048ff000000418c8 */
[C---:B------:R-:W-:Y:S01]  /*bd10*/  HMMA.16816.F32.BF16 R232, R8.reuse, R26, R192 ;  /* 0x0000001a08e8723c */ /* 0x040fe200000418c0 */
[----:B------:R-:W-:Y:S07]  /*bd20*/  LDSM.16.M88.4 R24, [R208+0x9000] ;  /* 0x00900000d018783b */ /* 0x000fee0000000200 */
[C---:B------:R-:W-:Y:S08]  /*bd30*/  HMMA.16816.F32.BF16 R200, R8.reuse, R20, R196 ;  /* 0x0000001408c8723c */ /* 0x040ff000000418c4 */
[----:B------:R-:W-:Y:S01]  /*bd40*/  HMMA.16816.F32.BF16 R192, R8, R22, R184 ;  /* 0x0000001608c0723c */ /* 0x000fe200000418b8 */
[----:B------:R-:W2:Y:S04]  /*bd50*/  LDSM.16.M88.4 R20, [R208+0x9800] ;  /* 0x00980000d014783b */ /* 0x000ea80000000200 */
[----:B------:R-:W3:Y:S03]  /*bd60*/  LDSM.16.M88.4 R8, [R210+0x4000] ;  /* 0x00400000d208783b */ /* 0x000ee60000000200 */
[C---:B----4-:R-:W-:Y:S01]  /*bd70*/  HMMA.16816.F32.BF16 R196, R12.reuse, R28, R140 ;  /* 0x0000001c0cc4723c */ /* 0x050fe2000004188c */
[----:B------:R-:W-:Y:S07]  /*bd80*/  LDSM.16.M88.4 R140, [R221] ;  /* 0x00000000dd8c783b */ /* 0x000fee0000000200 */
[C---:B-----5:R-:W-:Y:S08]  /*bd90*/  HMMA.16816.F32.BF16 R240, R12.reuse, R32, R180 ;  /* 0x000000200cf0723c */ /* 0x060ff000000418b4 */
[C---:B------:R-:W-:Y:S08]  /*bda0*/  HMMA.16816.F32.BF16 R204, R12.reuse, R34, R176 ;  /* 0x000000220ccc723c */ /* 0x040ff000000418b0 */
[----:B------:R-:W-:Y:S01]  /*bdb0*/  HMMA.16816.F32.BF16 R188, R12, R30, R188 ;  /* 0x0000001e0cbc723c */ /* 0x000fe200000418bc */
[----:B------:R-:W4:Y:S07]  /*bdc0*/  LDSM.16.M88.4 R12, [R212+0x6000] ;  /* 0x00600000d40c783b */ /* 0x000f2e0000000200 */
[C---:B-1----:R-:W-:Y:S08]  /*bdd0*/  HMMA.16816.F32.BF16 R184, R16.reuse, R32, R236 ;  /* 0x0000002010b8723c */ /* 0x042ff000000418ec */
[C---:B------:R-:W-:Y:S01]  /*bde0*/  HMMA.16816.F32.BF16 R180, R16.reuse, R34, R232 ;  /* 0x0000002210b4723c */ /* 0x040fe200000418e8 */
[----:B------:R-:W1:Y:S07]  /*bdf0*/  LDSM.16.M88.4 R32, [R220] ;  /* 0x00000000dc20783b */ /* 0x000e6e0000000200 */
[C---:B------:R-:W-:Y:S08]  /*be00*/  HMMA.16816.F32.BF16 R176, R16.reuse, R28, R200 ;  /* 0x0000001c10b0723c */ /* 0x040ff000000418c8 */
[----:B------:R-:W-:Y:S01]  /*be10*/  HMMA.16816.F32.BF16 R28, R16, R30, R192 ;  /* 0x0000001e101c723c */ /* 0x000fe200000418c0 */
[----:B------:R-:W5:Y:S07]  /*be20*/  LDSM.16.M88.4 R16, [R212+0x4000] ;  /* 0x00400000d410783b */ /* 0x000f6e0000000200 */
        /* <DEDUP_REMOVED lines=8> */
[C---:B------:R-:W-:Y:S01]  /*beb0*/  HMMA.16816.F32.BF16 R180, R8.reuse, R22, R28 ;  /* 0x0000001608b4723c */ /* 0x040fe2000004181c */
[----:B------:R-:W2:Y:S07]  /*bec0*/  LDSM.16.M88.4 R28, [R217+0x9000] ;  /* 0x00900000d91c783b */ /* 0x000eae0000000200 */
[----:B------:R-:W-:Y:S08]  /*bed0*/  HMMA.16816.F32.BF16 R184, R8, R20, R176 ;  /* 0x0000001408b8723c */ /* 0x000ff000000418b0 */
[C---:B----4-:R-:W-:Y:S08]  /*bee0*/  HMMA.16816.F32.BF16 R176, R12.reuse, R140, R232 ;  /* 0x0000008c0cb0723c */ /* 0x050ff000000418e8 */
[C---:B------:R-:W-:Y:S08]  /*bef0*/  HMMA.16816.F32.BF16 R20, R12.reuse, R142, R204 ;  /* 0x0000008e0c14723c */ /* 0x040ff000000418cc */
[C---:B-1----:R-:W-:Y:S08]  /*bf00*/  HMMA.16816.F32.BF16 R8, R12.reuse, R32, R200 ;  /* 0x000000200c08723c */ /* 0x042ff000000418c8 */
[----:B------:R-:W-:Y:S01]  /*bf10*/  HMMA.16816.F32.BF16 R196, R12, R34, R196 ;  /* 0x000000220cc4723c */ /* 0x000fe200000418c4 */
[----:B------:R-:W1:Y:S07]  /*bf20*/  LDSM.16.M88.4 R12, [R218+0x4000] ;  /* 0x00400000da0c783b */ /* 0x000e6e0000000200 */
[C---:B-----5:R-:W-:Y:S08]  /*bf30*/  HMMA.16816.F32.BF16 R232, R16.reuse, R140, R192 ;  /* 0x0000008c10e8723c */ /* 0x060ff000000418c0 */
        /* <DEDUP_REMOVED lines=8> */
[----:B------:R-:W2:Y:S07]  /*bfc0*/  LDSM.16.M88.4 R8, [R216+0x6000] ;  /* 0x00600000d808783b */ /* 0x000eae0000000200 */
[----:B------:R-:W-:Y:S01]  /*bfd0*/  HMMA.16816.F32.BF16 R176, R4, R26, R196 ;  /* 0x0000001a04b0723c */ /* 0x000fe200000418c4 */
[----:B------:R-:W3:Y:S01]  /*bfe0*/  LDSM.16.M88.4 R4, [R216+0x4000] ;  /* 0x00400000d804783b */ /* 0x000ee20000000200 */
[----:B------:R-:W-:-:S06]  /*bff0*/  DEPBAR.LE SB0, 0x0 ;  /* 0x000080000000791a */ /* 0x000fcc0000000000 */
[C---:B-1----:R-:W-:Y:S08]  /*c000*/  HMMA.16816.F32.BF16 R140, R12.reuse, R28, R232 ;  /* 0x0000001c0c8c723c */ /* 0x042ff000000418e8 */
[C---:B------:R-:W-:Y:S08]  /*c010*/  HMMA.16816.F32.BF16 R32, R12.reuse, R30, R204 ;  /* 0x0000001e0c20723c */ /* 0x040ff000000418cc */
[C---:B------:R-:W-:Y:S08]  /*c020*/  HMMA.16816.F32.BF16 R28, R12.reuse, R24, R200 ;  /* 0x000000180c1c723c */ /* 0x040ff000000418c8 */
[----:B------:R-:W-:Y:S08]  /*c030*/  HMMA.16816.F32.BF16 R12, R12, R26, R192 ;  /* 0x0000001a0c0c723c */ /* 0x000ff000000418c0 */
[C---:B--2---:R-:W-:Y:S08]  /*c040*/  HMMA.16816.F32.BF16 R196, R8.reuse, R22, R184 ;  /* 0x0000001608c4723c */ /* 0x044ff000000418b8 */
[C---:B------:R-:W-:Y:S08]  /*c050*/  HMMA.16816.F32.BF16 R188, R8.reuse, R20, R188 ;  /* 0x0000001408bc723c */ /* 0x040ff000000418bc */
[C---:B------:R-:W-:Y:S08]  /*c060*/  HMMA.16816.F32.BF16 R200, R8.reuse, R16, R180 ;  /* 0x0000001008c8723c */ /* 0x040ff000000418b4 */
[----:B------:R-:W-:Y:S08]  /*c070*/  HMMA.16816.F32.BF16 R184, R8, R18, R176 ;  /* 0x0000001208b8723c */ /* 0x000ff000000418b0 */
[C---:B---3--:R-:W-:Y:S08]  /*c080*/  HMMA.16816.F32.BF16 R140, R4.reuse, R20, R140 ;  /* 0x00000014048c723c */ /* 0x048ff0000004188c */
        /* <DEDUP_REMOVED lines=51> */
.L_x_1132:
[----:B------:R-:W-:Y:S05]  /*c3c0*/  BSYNC B0 ;  /* 0x0000000000007941 */ /* 0x000fea0003800000 */
.L_x_1131:
[----:B------:R-:W0:Y:S02]  /*c3d0*/  LDGDEPBAR ;  /* 0x00000000000079af */ /* 0x000e240000000000 */
.L_x_1130:
        /* <DEDUP_REMOVED lines=12> */
[----:B------:R-:W-:Y:S02]  /*c4a0*/  ISETP.GE.AND P1, PT, R8, R230, PT ;  /* 0x000000e60800720c */ /* 0x000fe40003f26270 */
        /* <DEDUP_REMOVED lines=12> */
[-C--:B------:R-:W-:Y:S02]  /*c570*/  ISETP.LT.OR P1, PT, R7, R226.reuse, P1 ;  /* 0x000000e20700720c */ /* 0x080fe40000f21670 */
[----:B------:R-:W-:Y:S02]  /*c580*/  ISETP.LT.OR P5, PT, R6, R226, P5 ;  /* 0x000000e20600720c */ /* 0x000fe40002fa1670 */
[----:B------:R-:W-:Y:S02]  /*c590*/  FSEL R15, R33, -INF , !P4 ;  /* 0xff800000210f7808 */ /* 0x000fe40006000000 */
[----:B------:R-:W-:-:S02]  /*c5a0*/  ISETP.GE.AND P6, PT, R8, R231, PT ;  /* 0x000000e70800720c */ /* 0x000fc40003fc6270 */
[----:B------:R-:W-:Y:S02]  /*c5b0*/  ISETP.GE.AND P4, PT, R5, R231, PT ;  /* 0x000000e70500720c */ /* 0x000fe40003f86270 */
[----:B------:R-:W-:Y:S02]  /*c5c0*/  IADD3 R4, R0, 0x11, RZ ;  /* 0x0000001100047810 */ /* 0x000fe40007ffe0ff */
[----:B------:R-:W-:Y:S02]  /*c5d0*/  FSEL R20, R34, -INF , !P1 ;  /* 0xff80000022147808 */ /* 0x000fe40004800000 */
[----:B------:R-:W-:Y:S02]  /*c5e0*/  FSEL R23, R35, -INF , !P5 ;  /* 0xff80000023177808 */ /* 0x000fe40006800000 */
[-C--:B------:R-:W-:Y:S01]  /*c5f0*/  ISETP.LT.OR P6, PT, R8, R227.reuse, P6 ;  /* 0x000000e30800720c */ /* 0x080fe200037c1670 */
[----:B------:R-:W-:Y:S01]  /*c600*/  LDSM.16.MT88.4 R32, [R211+0xb000] ;  /* 0x00b00000d320783b */ /* 0x000fe20000004200 */
[----:B------:R-:W-:-:S02]  /*c610*/  ISETP.LT.OR P1, PT, R5, R227, P4 ;  /* 0x000000e30500720c */ /* 0x000fc40002721670 */
[----:B------:R-:W-:Y:S02]  /*c620*/  ISETP.GE.AND P5, PT, R5, R230, PT ;  /* 0x000000e60500720c */ /* 0x000fe40003fa6270 */
[----:B------:R-:W-:Y:S02]  /*c630*/  IADD3 R3, R0, 0x18, RZ ;  /* 0x0000001800037810 */ /* 0x000fe40007ffe0ff */
[----:B------:R-:W-:Y:S02]  /*c640*/  ISETP.GE.AND P4, PT, R4, R231, PT ;  /* 0x000000e70400720c */ /* 0x000fe40003f86270 */
[----:B------:R-:W-:Y:S02]  /*c650*/  FSEL R17, R141, -INF , !P6 ;  /* 0xff8000008d117808 */ /* 0x000fe40007000000 */
[----:B------:R-:W-:Y:S01]  /*c660*/  FSEL R177, R28, -INF , !P1 ;  /* 0xff8000001cb17808 */ /* 0x000fe20004800000 */
[----:B------:R-:W-:Y:S01]  /*c670*/  LDSM.16.MT88.4 R140, [R211+0xa000] ;  /* 0x00a00000d38c783b */ /* 0x000fe20000004200 */
[----:B------:R-:W-:-:S02]  /*c680*/  ISETP.LT.OR P5, PT, R5, R226, P5 ;  /* 0x000000e20500720c */ /* 0x000fc40002fa1670 */
[C---:B------:R-:W-:Y:S02]  /*c690*/  ISETP.GE.AND P1, PT, R4.reuse, R230, PT ;  /* 0x000000e60400720c */ /* 0x040fe40003f26270 */
[----:B------:R-:W-:Y:S02]  /*c6a0*/  ISETP.GE.AND P6, PT, R3, R231, PT ;  /* 0x000000e70300720c */ /* 0x000fe40003fc6270 */
[----:B------:R-:W-:Y:S02]  /*c6b0*/  ISETP.LT.OR P4, PT, R4, R227, P4 ;  /* 0x000000e30400720c */ /* 0x000fe40002781670 */
[----:B------:R-:W-:Y:S02]  /*c6c0*/  FMNMX.FTZ R9, R136, R10, !PT ;  /* 0x0000000a88097209 */ /* 0x000fe40007810000 */
[----:B------:R-:W-:Y:S02]  /*c6d0*/  IADD3 R2, R0, 0x19, RZ ;  /* 0x0000001900027810 */ /* 0x000fe40007ffe0ff */
[----:B------:R-:W-:-:S02]  /*c6e0*/  FSEL R182, R30, -INF , !P5 ;  /* 0xff8000001eb67808 */ /* 0x000fc40006800000 */
[----:B------:R-:W-:Y:S02]  /*c6f0*/  ISETP.LT.OR P1, PT, R4, R226, P1 ;  /* 0x000000e20400720c */ /* 0x000fe40000f21670 */
[----:B------:R-:W-:Y:S02]  /*c700*/  ISETP.LT.OR P5, PT, R3, R227, P6 ;  /* 0x000000e30300720c */ /* 0x000fe400037a1670 */
[----:B------:R-:W-:Y:S02]  /*c710*/  FSEL R178, R29, -INF , !P4 ;  /* 0xff8000001db27808 */ /* 0x000fe40006000000 */
[----:B------:R-:W-:Y:S02]  /*c720*/  FMNMX.FTZ R9, R17, R9, !PT ;  /* 0x0000000911097209 */ /* 0x000fe40007810000 */
[----:B------:R-:W-:Y:S02]  /*c730*/  ISETP.GE.AND P4, PT, R2, R231, PT ;  /* 0x000000e70200720c */ /* 0x000fe40003f86270 */
[----:B------:R-:W-:-:S02]  /*c740*/  FSEL R192, R31, -INF , !P1 ;  /* 0xff8000001fc07808 */ /* 0x000fc40004800000 */
[----:B------:R-:W-:Y:S01]  /*c750*/  FSEL R176, R24, -INF , !P5 ;  /* 0xff80000018b07808 */ /* 0x000fe20006800000 */
[----:B------:R-:W-:Y:S01]  /*c760*/  LDSM.16.MT88.4 R28, [R209+0xb000] ;  /* 0x00b00000d11c783b */ /* 0x000fe20000004200 */
[C---:B------:R-:W-:Y:S02]  /*c770*/  ISETP.GE.AND P1, PT, R0.reuse, R229, PT ;  /* 0x000000e50000720c */ /* 0x040fe40003f26270 */
[----:B------:R-:W-:Y:S02]  /*c780*/  ISETP.GE.AND P5, PT, R0, R228, PT ;  /* 0x000000e40000720c */ /* 0x000fe40003fa6270 */
[----:B------:R-:W-:Y:S02]  /*c790*/  FMNMX.FTZ R9, R16, R9, !PT ;  /* 0x0000000910097209 */ /* 0x000fe40007810000 */
[----:B------:R-:W-:Y:S02]  /*c7a0*/  ISETP.LT.OR P4, PT, R2, R227, P4 ;  /* 0x000000e30200720c */ /* 0x000fe40002781670 */
[----:B------:R-:W-:-:S02]  /*c7b0*/  ISETP.LT.OR P1, PT, R0, R225, P1 ;  /* 0x000000e10000720c */ /* 0x000fc40000f21670 */
[----:B------:R-:W-:Y:S02]  /*c7c0*/  ISETP.LT.OR P5, PT, R0, R224, P5 ;  /* 0x000000e00000720c */ /* 0x000fe40002fa1670 */
[----:B------:R-:W-:Y:S02]  /*c7d0*/  FMNMX.FTZ R0, R15, R9, !PT ;  /* 0x000000090f007209 */ /* 0x000fe40007810000 */
[----:B------:R-:W-:Y:S02]  /*c7e0*/  FSEL R179, R25, -INF , !P4 ;  /* 0xff80000019b37808 */ /* 0x000fe40006000000 */
[----:B------:R-:W-:Y:S02]  /*c7f0*/  ISETP.GE.AND P4, PT, R2, R230, PT ;  /* 0x000000e60200720c */ /* 0x000fe40003f86270 */
[----:B------:R-:W-:Y:S02]  /*c800*/  FMNMX.FTZ R0, R177, R0, !PT ;  /* 0x00000000b1007209 */ /* 0x000fe40007810000 */
[----:B------:R-:W-:-:S02]  /*c810*/  ISETP.GE.AND P6, PT, R3, R230, PT ;  /* 0x000000e60300720c */ /* 0x000fc40003fc6270 */
[----:B------:R-:W-:Y:S02]  /*c820*/  ISETP.LT.OR P4, PT, R2, R226, P4 ;  /* 0x000000e20200720c */ /* 0x000fe40002781670 */
[----:B------:R-:W-:Y:S02]  /*c830*/  FMNMX.FTZ R0, R178, R0, !PT ;  /* 0x00000000b2007209 */ /* 0x000fe40007810000 */
[----:B------:R-:W-:Y:S02]  /*c840*/  ISETP.LT.OR P6, PT, R3, R226, P6 ;  /* 0x000000e20300720c */ /* 0x000fe400037c1670 */
[----:B------:R-:W-:Y:S02]  /*c850*/  FSEL R183, R27, -INF , !P4 ;  /* 0xff8000001bb77808 */ /* 0x000fe40006000000 */
[----:B------:R-:W-:Y:S02]  /*c860*/  ISETP.GE.AND P4, PT, R8, R229, PT ;  /* 0x000000e50800720c */ /* 0x000fe40003f86270 */
[----:B------:R-:W-:-:S02]  /*c870*/  FMNMX.FTZ R0, R176, R0, !PT ;  /* 0x00000000b0007209 */ /* 0x000fc40007810000 */
[----:B------:R-:W-:Y:S02]  /*c880*/  FSEL R180, R26, -INF , !P6 ;  /* 0xff8000001ab47808 */ /* 0x000fe40007000000 */
[----:B------:R-:W-:Y:S02]  /*c890*/  ISETP.GE.AND P6, PT, R7, R229, PT ;  /* 0x000000e50700720c */ /* 0x000fe40003fc6270 */
[-C--:B------:R-:W-:Y:S02]  /*c8a0*/  ISETP.LT.OR P4, PT, R8, R225.reuse, P4 ;  /* 0x000000e10800720c */ /* 0x080fe40002781670 */
[----:B------:R-:W-:Y:S02]  /*c8b0*/  FMNMX.FTZ R0, R179, R0, !PT ;  /* 0x00000000b3007209 */ /* 0x000fe40007810000 */
[----:B------:R-:W-:Y:S02]  /*c8c0*/  ISETP.LT.OR P6, PT, R7, R225, P6 ;  /* 0x000000e10700720c */ /* 0x000fe400037c1670 */
[----:B------:R-:W-:Y:S01]  /*c8d0*/  FSEL R19, R189, -INF , !P4 ;  /* 0xff800000bd137808 */ /* 0x000fe20006000000 */
[----:B------:R-:W1:Y:S01]  /*c8e0*/  SHFL.BFLY PT, R14, R0, 0x2, 0x1f ;  /* 0x0c401f00000e7f89 */ /* 0x000e6200000e0000 */
[----:B------:R-:W-:-:S02]  /*c8f0*/  ISETP.GE.AND P4, PT, R5, R229, PT ;  /* 0x000000e50500720c */ /* 0x000fc40003f86270 */
[----:B------:R-:W-:Y:S02]  /*c900*/  FSEL R18, R196, -INF , !P6 ;  /* 0xff800000c4127808 */ /* 0x000fe40007000000 */
[----:B------:R-:W-:Y:S02]  /*c910*/  ISETP.GE.AND P6, PT, R4, R229, PT ;  /* 0x000000e50400720c */ /* 0x000fe40003fc6270 */
[----:B------:R-:W-:Y:S02]  /*c920*/  ISETP.LT.OR P4, PT, R5, R225, P4 ;  /* 0x000000e10500720c */ /* 0x000fe40002781670 */
[----:B------:R-:W-:Y:S02]  /*c930*/  FSEL R12, R188, -INF , !P1 ;  /* 0xff800000bc0c7808 */ /* 0x000fe40004800000 */
[----:B------:R-:W-:Y:S02]  /*c940*/  ISETP.GE.AND P1, PT, R6, R229, PT ;  /* 0x000000e50600720c */ /* 0x000fe40003f26270 */
[----:B------:R-:W-:-:S02]  /*c950*/  ISETP.LT.OR P6, PT, R4, R225, P6 ;  /* 0x000000e10400720c */ /* 0x000fc400037c1670 */
[----:B------:R-:W-:Y:S02]  /*c960*/  FSEL R181, R200, -INF , !P4 ;  /* 0xff800000c8b57808 */ /* 0x000fe40006000000 */
[----:B------:R-:W-:Y:S02]  /*c970*/  ISETP.GE.AND P4, PT, R8, R228, PT ;  /* 0x000000e40800720c */ /* 0x000fe40003f86270 */
[----:B------:R-:W-:Y:S02]  /*c980*/  ISETP.LT.OR P1, PT, R6, R225, P1 ;  /* 0x000000e10600720c */ /* 0x000fe40000f21670 */
[----:B------:R-:W-:Y:S02]  /*c990*/  FSEL R188, R201, -INF , !P6 ;  /* 0xff800000c9bc7808 */ /* 0x000fe40007000000 */
[----:B------:R-:W-:Y:S02]  /*c9a0*/  ISETP.GE.AND P6, PT, R2, R229, PT ;  /* 0x000000e50200720c */ /* 0x000fe40003fc6270 */
[----:B------:R-:W-:-:S02]  /*c9b0*/  ISETP.LT.OR P4, PT, R8, R224, P4 ;  /* 0x000000e00800720c */ /* 0x000fc40002781670 */
[----:B------:R-:W-:Y:S02]  /*c9c0*/  FMNMX.FTZ R8, R134, R12, !PT ;  /* 0x0000000c86087209 */ /* 0x000fe40007810000 */
[----:B------:R-:W-:Y:S02]  /*c9d0*/  FSEL R22, R197, -INF , !P1 ;  /* 0xff800000c5167808 */ /* 0x000fe40004800000 */
[----:B------:R-:W-:Y:S02]  /*c9e0*/  ISETP.GE.AND P1, PT, R3, R229, PT ;  /* 0x000000e50300720c */ /* 0x000fe40003f26270 */
[-C--:B------:R-:W-:Y:S02]  /*c9f0*/  ISETP.LT.OR P6, PT, R2, R225.reuse, P6 ;  /* 0x000000e10200720c */ /* 0x080fe400037c1670 */
[----:B------:R-:W-:Y:S02]  /*ca00*/  FMNMX.FTZ R8, R19, R8, !PT ;  /* 0x0000000813087209 */ /* 0x000fe40007810000 */
[----:B------:R-:W-:-:S02]  /*ca10*/  ISETP.LT.OR P1, PT, R3, R225, P1 ;  /* 0x000000e10300720c */ /* 0x000fc40000f21670 */
[----:B------:R-:W-:Y:S02]  /*ca20*/  FSEL R185, R185, -INF , !P6 ;  /* 0xff800000b9b97808 */ /* 0x000fe40007000000 */
[----:B------:R-:W-:Y:S02]  /*ca30*/  ISETP.GE.AND P6, PT, R6, R228, PT ;  /* 0x000000e40600720c */ /* 0x000fe40003fc6270 */
[----:B------:R-:W-:Y:S02]  /*ca40*/  FMNMX.FTZ R11, R18, R8, !PT ;  /* 0x00000008120b7209 */ /* 0x000fe40007810000 */
[----:B------:R-:W-:Y:S02]  /*ca50*/  FSEL R189, R184, -INF , !P1 ;  /* 0xff800000b8bd7808 */ /* 0x000fe40004800000 */
[----:B------:R-:W-:Y:S02]  /*ca60*/  ISETP.GE.AND P1, PT, R7, R228, PT ;  /* 0x000000e40700720c */ /* 0x000fe40003f26270 */
[----:B-1----:R-:W-:-:S02]  /*ca70*/  FMNMX.FTZ R8, R0, R14, !PT ;  /* 0x0000000e00087209 */ /* 0x002fc40007810000 */
[-C--:B------:R-:W-:Y:S02]  /*ca80*/  ISETP.LT.OR P6, PT, R6, R224.reuse, P6 ;  /* 0x000000e00600720c */ /* 0x080fe400037c1670 */
[----:B------:R-:W-:Y:S01]  /*ca90*/  FMNMX.FTZ R0, R22, R11, !PT ;  /* 0x0000000b16007209 */ /* 0x000fe20007810000 */
[----:B------:R-:W1:Y:S01]  /*caa0*/  SHFL.BFLY PT, R26, R8, 0x1, 0x1f ;  /* 0x0c201f00081a7f89 */ /* 0x000e6200000e0000 */
[----:B------:R-:W-:Y:S02]  /*cab0*/  FMNMX.FTZ R9, R135, R13, !PT ;  /* 0x0000000d87097209 */ /* 0x000fe40007810000 */
[----:B------:R-:W-:Y:S02]  /*cac0*/  FSEL R6, R190, -INF , !P5 ;  /* 0xff800000be067808 */ /* 0x000fe40006800000 */
[----:B------:R-:W-:Y:S02]  /*cad0*/  ISETP.LT.OR P1, PT, R7, R224, P1 ;  /* 0x000000e00700720c */ /* 0x000fe40000f21670 */
[----:B------:R-:W-:-:S02]  /*cae0*/  FMNMX.FTZ R7, R181, R0, !PT ;  /* 0x00000000b5077209 */ /* 0x000fc40007810000 */
[----:B------:R-:W-:Y:S02]  /*caf0*/  FMNMX.FTZ R9, R21, R9, !PT ;  /* 0x0000000915097209 */ /* 0x000fe40007810000 */
[----:B------:R-:W-:Y:S02]  /*cb00*/  FSEL R14, R191, -INF , !P4 ;  /* 0xff800000bf0e7808 */ /* 0x000fe40006000000 */
[----:B------:R-:W-:Y:S02]  /*cb10*/  FMNMX.FTZ R0, R137, R6, !PT ;  /* 0x0000000689007209 */ /* 0x000fe40007810000 */
[----:B------:R-:W-:Y:S02]  /*cb20*/  ISETP.GE.AND P5, PT, R5, R228, PT ;  /* 0x000000e40500720c */ /* 0x000fe40003fa6270 */
[----:B------:R-:W-:Y:S02]  /*cb30*/  FMNMX.FTZ R9, R20, R9, !PT ;  /* 0x0000000914097209 */ /* 0x000fe40007810000 */
[----:B------:R-:W-:-:S02]  /*cb40*/  FSEL R11, R198, -INF , !P1 ;  /* 0xff800000c60b7808 */ /* 0x000fc40004800000 */
[----:B------:R-:W-:Y:S02]  /*cb50*/  FMNMX.FTZ R0, R14, R0, !PT ;  /* 0x000000000e007209 */ /* 0x000fe40007810000 */
[----:B------:R-:W-:Y:S02]  /*cb60*/  ISETP.GE.AND P4, PT, R4, R228, PT ;  /* 0x000000e40400720c */ /* 0x000fe40003f86270 */
[----:B------:R-:W-:Y:S02]  /*cb70*/  ISETP.LT.OR P5, PT, R5, R224, P5 ;  /* 0x000000e00500720c */ /* 0x000fe40002fa1670 */
[----:B------:R-:W-:Y:S02]  /*cb80*/  FMNMX.FTZ R5, R188, R7, !PT ;  /* 0x00000007bc057209 */ /* 0x000fe40007810000 */
[----:B------:R-:W-:Y:S02]  /*cb90*/  ISETP.GE.AND P1, PT, R3, R228, PT ;  /* 0x000000e40300720c */ /* 0x000fe40003f26270 */
[----:B------:R-:W-:-:S02]  /*cba0*/  FMNMX.FTZ R9, R23, R9, !PT ;  /* 0x0000000917097209 */ /* 0x000fc40007810000 */
[----:B------:R-:W-:Y:S02]  /*cbb0*/  FSEL R7, R199, -INF , !P6 ;  /* 0xff800000c7077808 */ /* 0x000fe40007000000 */
[----:B------:R-:W-:Y:S02]  /*cbc0*/  FMNMX.FTZ R0, R11, R0, !PT ;  /* 0x000000000b007209 */ /* 0x000fe40007810000 */
[-C--:B------:R-:W-:Y:S02]  /*cbd0*/  ISETP.LT.OR P4, PT, R4, R224.reuse, P4 ;  /* 0x000000e00400720c */ /* 0x080fe40002781670 */
[----:B------:R-:W-:Y:S02]  /*cbe0*/  ISETP.LT.OR P1, PT, R3, R224, P1 ;  /* 0x000000e00300720c */ /* 0x000fe40000f21670 */
[----:B------:R-:W-:Y:S02]  /*cbf0*/  FMNMX.FTZ R9, R182, R9, !PT ;  /* 0x00000009b6097209 */ /* 0x000fe40007810000 */
[----:B------:R-:W-:-:S02]  /*cc00*/  FSEL R184, R202, -INF , !P5 ;  /* 0xff800000cab87808 */ /* 0x000fc40006800000 */
[----:B------:R-:W-:Y:S02]  /*cc10*/  FMNMX.FTZ R3, R7, R0, !PT ;  /* 0x0000000007037209 */ /* 0x000fe40007810000 */
[----:B------:R-:W-:Y:S02]  /*cc20*/  FSEL R190, R203, -INF , !P4 ;  /* 0xff800000cbbe7808 */ /* 0x000fe40006000000 */
[----:B------:R-:W-:Y:S02]  /*cc30*/  ISETP.GE.AND P4, PT, R2, R228, PT ;  /* 0x000000e40200720c */ /* 0x000fe40003f86270 */
[----:B------:R-:W-:Y:S02]  /*cc40*/  FMNMX.FTZ R9, R192, R9, !PT ;  /* 0x00000009c0097209 */ /* 0x000fe40007810000 */
[----:B------:R-:W-:Y:S02]  /*cc50*/  FMNMX.FTZ R5, R189, R5, !PT ;  /* 0x00000005bd057209 */ /* 0x000fe40007810000 */
[----:B------:R-:W-:-:S02]  /*cc60*/  FMNMX.FTZ R3, R184, R3, !PT ;  /* 0x00000003b8037209 */ /* 0x000fc40007810000 */
[----:B------:R-:W-:Y:S02]  /*cc70*/  ISETP.LT.OR P4, PT, R2, R224, P4 ;  /* 0x000000e00200720c */ /* 0x000fe40002781670 */
[----:B------:R-:W-:Y:S02]  /*cc80*/  FMNMX.FTZ R9, R180, R9, !PT ;  /* 0x00000009b4097209 */ /* 0x000fe40007810000 */
[----:B------:R-:W-:Y:S02]  /*cc90*/  FMNMX.FTZ R5, R185, R5, !PT ;  /* 0x00000005b9057209 */ /* 0x000fe40007810000 */
[----:B------:R-:W-:Y:S02]  /*cca0*/  FSEL R186, R186, -INF , !P1 ;  /* 0xff800000baba7808 */ /* 0x000fe40004800000 */
[----:B------:R-:W-:Y:S01]  /*ccb0*/  FMNMX.FTZ R2, R190, R3, !PT ;  /* 0x00000003be027209 */ /* 0x000fe20007810000 */
[----:B------:R-:W2:Y:S01]  /*ccc0*/  SHFL.BFLY PT, R25, R5, 0x2, 0x1f ;  /* 0x0c401f0005197f89 */ /* 0x000ea200000e0000 */
[----:B------:R-:W-:-:S02]  /*ccd0*/  FMNMX.FTZ R9, R183, R9, !PT ;  /* 0x00000009b7097209 */ /* 0x000fc40007810000 */
[----:B------:R-:W-:Y:S02]  /*cce0*/  FSEL R187, R187, -INF , !P4 ;  /* 0xff800000bbbb7808 */ /* 0x000fe40006000000 */
[----:B------:R-:W-:Y:S01]  /*ccf0*/  FMNMX.FTZ R2, R186, R2, !PT ;  /* 0x00000002ba027209 */ /* 0x000fe20007810000 */
[----:B------:R-:W3:Y:S01]  /*cd00*/  SHFL.BFLY PT, R24, R9, 0x2, 0x1f ;  /* 0x0c401f0009187f89 */ /* 0x000ee200000e0000 */
[----:B-1----:R-:W-:Y:S02]  /*cd10*/  FMNMX.FTZ R239, R8, R26, !PT ;  /* 0x0000001a08ef7209 */ /* 0x002fe40007810000 */
[----:B------:R-:W-:Y:S02]  /*cd20*/  FMNMX.FTZ R4, R187, R2, !PT ;  /* 0x00000002bb047209 */ /* 0x000fe40007810000 */
[C---:B------:R-:W-:Y:S01]  /*cd30*/  FSETP.NEU.FTZ.AND P6, PT, R239.reuse, -INF , PT ;  /* 0xff800000ef00780b */ /* 0x040fe20003fdd000 */
[----:B------:R-:W-:Y:S02]  /*cd40*/  FMUL.FTZ R3, R239, c[0x0][0x23c] ;  /* 0x00008f00ef037a20 */ /* 0x000fe40000410000 */
[----:B------:R-:W1:Y:S03]  /*cd50*/  SHFL.BFLY PT, R8, R4, 0x2, 0x1f ;  /* 0x0c401f0004087f89 */ /* 0x000e6600000e0000 */
[----:B------:R-:W-:-:S05]  /*cd60*/  FSEL R3, R3, RZ, P6 ;  /* 0x000000ff03037208 */ /* 0x000fca0003000000 */
[--C-:B------:R-:W-:Y:S01]  /*cd70*/  FFMA.FTZ R15, R15, c[0x0][0x23c], -R3.reuse ;  /* 0x00008f000f0f7a23 */ /* 0x100fe20000010803 */
[----:B--2---:R-:W-:Y:S01]  /*cd80*/  FMNMX.FTZ R5, R5, R25, !PT ;  /* 0x0000001905057209 */ /* 0x004fe20007810000 */
[--C-:B------:R-:W-:Y:S02]  /*cd90*/  FFMA.FTZ R16, R16, c[0x0][0x23c], -R3.reuse ;  /* 0x00008f0010107a23 */ /* 0x100fe40000010803 */
[----:B------:R-:W-:Y:S01]  /*cda0*/  MUFU.EX2 R207, R15 ;  /* 0x0000000f00cf7308 */ /* 0x000fe20000000800 */
[--C-:B------:R-:W-:Y:S02]  /*cdb0*/  FFMA.FTZ R10, R10, c[0x0][0x23c], -R3.reuse ;  /* 0x00008f000a0a7a23 */ /* 0x100fe40000010803 */
[----:B------:R-:W-:Y:S01]  /*cdc0*/  FFMA.FTZ R17, R17, c[0x0][0x23c], -R3 ;  /* 0x00008f0011117a23 */ /* 0x000fe20000010803 */
[----:B---3--:R-:W-:Y:S02]  /*cdd0*/  FMNMX.FTZ R0, R9, R24, !PT ;  /* 0x0000001809007209 */ /* 0x008fe40007810000 */
[----:B------:R-:W2:Y:S02]  /*cde0*/  SHFL.BFLY PT, R9, R5, 0x1, 0x1f ;  /* 0x0c201f0005097f89 */ /* 0x000ea400000e0000 */
[----:B------:R-:W3:Y:S02]  /*cdf0*/  MUFU.EX2 R204, R16 ;  /* 0x0000001000cc7308 */ /* 0x000ee40000000800 */
[----:B------:R-:W4:Y:S01]  /*ce00*/  SHFL.BFLY PT, R24, R0, 0x1, 0x1f ;  /* 0x0c201f0000187f89 */ /* 0x000f2200000e0000 */
[----:B-1----:R-:W-:-:S05]  /*ce10*/  FMNMX.FTZ R4, R4, R8, !PT ;  /* 0x0000000804047209 */ /* 0x002fca0007810000 */
[----:B------:R3:W-:Y:S01]  /*ce20*/  MUFU.EX2 R206, R10 ;  /* 0x0000000a00ce7308 */ /* 0x0007e20000000800 */
[----:B------:R-:W1:Y:S07]  /*ce30*/  SHFL.BFLY PT, R8, R4, 0x1, 0x1f ;  /* 0x0c201f0004087f89 */ /* 0x000e6e00000e0000 */
[----:B------:R-:W5:Y:S01]  /*ce40*/  MUFU.EX2 R205, R17 ;  /* 0x0000001100cd7308 */ /* 0x000f620000000800 */
[----:B--2---:R-:W-:Y:S02]  /*ce50*/  FMNMX.FTZ R237, R5, R9, !PT ;  /* 0x0000000905ed7209 */ /* 0x004fe40007810000 */
[----:B---3--:R-:W-:-:S02]  /*ce60*/  F2FP.BF16.PACK_AB R10, R207, R204 ;  /* 0x000000cccf0a723e */ /* 0x008fc400000010ff */
[----:B----4-:R-:W-:Y:S01]  /*ce70*/  FMNMX.FTZ R238, R0, R24, !PT ;  /* 0x0000001800ee7209 */ /* 0x010fe20007810000 */
[C---:B------:R-:W-:Y:S01]  /*ce80*/  FMUL.FTZ R0, R237.reuse, c[0x0][0x23c] ;  /* 0x00008f00ed007a20 */ /* 0x040fe20000410000 */
[----:B------:R-:W-:Y:S01]  /*ce90*/  FSETP.NEU.FTZ.AND P4, PT, R237, -INF , PT ;  /* 0xff800000ed00780b */ /* 0x000fe20003f9d000 */
[----:B------:R-:W-:Y:S01]  /*cea0*/  LDSM.16.MT88.4 R24, [R213+0xb000] ;  /* 0x00b00000d518783b */ /* 0x000fe20000004200 */
[C---:B------:R-:W-:Y:S01]  /*ceb0*/  FSETP.NEU.FTZ.AND P5, PT, R238.reuse, -INF , PT ;  /* 0xff800000ee00780b */ /* 0x040fe20003fbd000 */
[----:B------:R-:W-:Y:S01]  /*cec0*/  FMUL.FTZ R2, R238, c[0x0][0x23c] ;  /* 0x00008f00ee027a20 */ /* 0x000fe20000410000 */
[----:B------:R-:W-:Y:S02]  /*ced0*/  FSEL R0, R0, RZ, P4 ;  /* 0x000000ff00007208 */ /* 0x000fe40002000000 */
[----:B-1----:R-:W-:Y:S02]  /*cee0*/  FMNMX.FTZ R236, R4, R8, !PT ;  /* 0x0000000804ec7209 */ /* 0x002fe40007810000 */
[----:B------:R-:W-:Y:S01]  /*cef0*/  FSEL R4, R239, RZ, P6 ;  /* 0x000000ffef047208 */ /* 0x000fe20003000000 */
[--C-:B------:R-:W-:Y:S01]  /*cf00*/  FFMA.FTZ R12, R12, c[0x0][0x23c], -R0.reuse ;  /* 0x00008f000c0c7a23 */ /* 0x100fe20000010800 */
[----:B------:R-:W-:Y:S01]  /*cf10*/  FSETP.NEU.FTZ.AND P1, PT, R236, -INF , PT ;  /* 0xff800000ec00780b */ /* 0x000fe20003f3d000 */
[----:B------:R-:W-:Y:S01]  /*cf20*/  FFMA.FTZ R19, R19, c[0x0][0x23c], -R0 ;  /* 0x00008f0013137a23 */ /* 0x000fe20000010800 */
[----:B------:R-:W-:Y:S01]  /*cf30*/  FSEL R2, R2, RZ, P5 ;  /* 0x000000ff02027208 */ /* 0x000fe20002800000 */
[----:B------:R-:W-:Y:S01]  /*cf40*/  FADD.FTZ R5, R136, -R4 ;  /* 0x8000000488057221 */ /* 0x000fe20000010000 */
[----:B------:R-:W-:Y:S01]  /*cf50*/  FSEL R4, R238, RZ, P5 ;  /* 0x000000ffee047208 */ /* 0x000fe20002800000 */
[----:B------:R1:W-:Y:S01]  /*cf60*/  MUFU.EX2 R197, R12 ;  /* 0x0000000c00c57308 */ /* 0x0003e20000000800 */
[----:B------:R-:W-:Y:S01]  /*cf70*/  FFMA.FTZ R18, R18, c[0x0][0x23c], -R0 ;  /* 0x00008f0012127a23 */ /* 0x000fe20000010800 */
[----:B-----5:R-:W-:Y:S01]  /*cf80*/  F2FP.BF16.PACK_AB R8, R205, R206 ;  /* 0x000000cecd08723e */ /* 0x020fe200000010ff */
[----:B------:R-:W-:-:S02]  /*cf90*/  FMUL.FTZ R5, R5, c[0x0][0x23c] ;  /* 0x00008f0005057a20 */ /* 0x000fc40000410000 */
[----:B------:R-:W-:Y:S02]  /*cfa0*/  FADD.FTZ R4, R135, -R4 ;  /* 0x8000000487047221 */ /* 0x000fe40000010000 */
[----:B------:R-:W-:Y:S01]  /*cfb0*/  FFMA.FTZ R13, R13, c[0x0][0x23c], -R2 ;  /* 0x00008f000d0d7a23 */ /* 0x000fe20000010802 */
[----:B------:R-:W2:Y:S01]  /*cfc0*/  MUFU.EX2 R16, R5 ;  /* 0x0000000500107308 */ /* 0x000ea20000000800 */
[----:B------:R-:W-:Y:S01]  /*cfd0*/  FMUL.FTZ R15, R4, c[0x0][0x23c] ;  /* 0x00008f00040f7a20 */ /* 0x000fe20000410000 */
[----:B------:R-:W-:Y:S01]  /*cfe0*/  FSEL R4, R236, RZ, P1 ;  /* 0x000000ffec047208 */ /* 0x000fe20000800000 */
[----:B------:R-:W-:Y:S02]  /*cff0*/  FFMA.FTZ R22, R22, c[0x0][0x23c], -R0 ;  /* 0x00008f0016167a23 */ /* 0x000fe40000010800 */
[----:B------:R-:W-:Y:S02]  /*d000*/  FFMA.FTZ R21, R21, c[0x0][0x23c], -R2 ;  /* 0x00008f0015157a23 */ /* 0x000fe40000010802 */
[----:B------:R-:W-:Y:S01]  /*d010*/  FADD.FTZ R4, R137, -R4 ;  /* 0x8000000489047221 */ /* 0x000fe20000010000 */
[----:B------:R-:W-:Y:S01]  /*d020*/  MUFU.EX2 R201, R13 ;  /* 0x0000000d00c97308 */ /* 0x000fe20000000800 */
[----:B-1----:R-:W-:Y:S01]  /*d030*/  FMUL.FTZ R12, R236, c[0x0][0x23c] ;  /* 0x00008f00ec0c7a20 */ /* 0x002fe20000410000 */
[----:B------:R-:W1:Y:S01]  /*d040*/  LDSM.16.MT88.4 R136, [R214+0xa000] ;  /* 0x00a00000d688783b */ /* 0x000e620000004200 */
[----:B------:R-:W-:-:S02]  /*d050*/  FMUL.FTZ R4, R4, c[0x0][0x23c] ;  /* 0x00008f0004047a20 */ /* 0x000fc40000410000 */
[--C-:B------:R-:W-:Y:S01]  /*d060*/  FFMA.FTZ R20, R20, c[0x0][0x23c], -R2.reuse ;  /* 0x00008f0014147a23 */ /* 0x100fe20000010802 */
[----:B------:R-:W-:Y:S01]  /*d070*/  FSEL R12, R12, RZ, P1 ;  /* 0x000000ff0c0c7208 */ /* 0x000fe20000800000 */
[----:B------:R-:W-:Y:S01]  /*d080*/  FFMA.FTZ R23, R23, c[0x0][0x23c], -R2 ;  /* 0x00008f0017177a23 */ /* 0x000fe20000010802 */
[----:B------:R-:W-:Y:S01]  /*d090*/  MUFU.EX2 R196, R19 ;  /* 0x0000001300c47308 */ /* 0x000fe20000000800 */
[----:B--2---:R-:W-:Y:S02]  /*d0a0*/  FMUL.FTZ R36, R36, R16 ;  /* 0x0000001024247220 */ /* 0x004fe40000410000 */
[--C-:B------:R-:W-:Y:S02]  /*d0b0*/  FFMA.FTZ R6, R6, c[0x0][0x23c], -R12.reuse ;  /* 0x00008f0006067a23 */ /* 0x100fe4000001080c */
[--C-:B------:R-:W-:Y:S02]  /*d0c0*/  FFMA.FTZ R14, R14, c[0x0][0x23c], -R12.reuse ;  /* 0x00008f000e0e7a23 */ /* 0x100fe4000001080c */
[--C-:B------:R-:W-:Y:S01]  /*d0d0*/  FFMA.FTZ R11, R11, c[0x0][0x23c], -R12.reuse ;  /* 0x00008f000b0b7a23 */ /* 0x100fe2000001080c */
[----:B------:R2:W-:Y:S01]  /*d0e0*/  MUFU.EX2 R191, R6 ;  /* 0x0000000600bf7308 */ /* 0x0005e20000000800 */
[----:B------:R-:W-:-:S02]  /*d0f0*/  FFMA.FTZ R7, R7, c[0x0][0x23c], -R12 ;  /* 0x00008f0007077a23 */ /* 0x000fc4000001080c */
[-C--:B------:R-:W-:Y:S02]  /*d100*/  FMUL.FTZ R37, R37, R16.reuse ;  /* 0x0000001025257220 */ /* 0x080fe40000410000 */
[-C--:B------:R-:W-:Y:S02]  /*d110*/  FMUL.FTZ R144, R144, R16.reuse ;  /* 0x0000001090907220 */ /* 0x080fe40000410000 */
[-C--:B------:R-:W-:Y:S01]  /*d120*/  FMUL.FTZ R145, R145, R16.reuse ;  /* 0x0000001091917220 */ /* 0x080fe20000410000 */
[----:B------:R-:W-:Y:S01]  /*d130*/  MUFU.EX2 R193, R14 ;  /* 0x0000000e00c17308 */ /* 0x000fe20000000800 */
[-C--:B------:R-:W-:Y:S02]  /*d140*/  FMUL.FTZ R48, R48, R16.reuse ;  /* 0x0000001030307220 */ /* 0x080fe40000410000 */
[-C--:B------:R-:W-:Y:S02]  /*d150*/  FMUL.FTZ R49, R49, R16.reuse ;  /* 0x0000001031317220 */ /* 0x080fe40000410000 */
[----:B------:R-:W-:-:S02]  /*d160*/  FMUL.FTZ R156, R156, R16 ;  /* 0x000000109c9c7220 */ /* 0x000fc40000410000 */
[-C--:B------:R-:W-:Y:S01]  /*d170*/  FMUL.FTZ R157, R157, R16.reuse ;  /* 0x000000109d9d7220 */ /* 0x080fe20000410000 */
[----:B--2---:R-:W-:Y:S01]  /*d180*/  FSEL R6, R237, RZ, P4 ;  /* 0x000000ffed067208 */ /* 0x004fe20002000000 */
[----:B------:R-:W-:Y:S01]  /*d190*/  MUFU.EX2 R198, R18 ;  /* 0x0000001200c67308 */ /* 0x000fe20000000800 */
[-C--:B------:R-:W-:Y:S02]  /*d1a0*/  FMUL.FTZ R52, R52, R16.reuse ;  /* 0x0000001034347220 */ /* 0x080fe40000410000 */
[----:B------:R-:W-:Y:S02]  /*d1b0*/  FMUL.FTZ R53, R53, R16 ;  /* 0x0000001035357220 */ /* 0x000fe40000410000 */
[----:B------:R-:W-:Y:S02]  /*d1c0*/  FADD.FTZ R5, R134, -R6 ;  /* 0x8000000686057221 */ /* 0x000fe40000010000 */
[----:B------:R-:W2:Y:S01]  /*d1d0*/  LDSM.16.MT88.4 R132, [R213+0xa000] ;  /* 0x00a00000d584783b */ /* 0x000ea20000004200 */
[----:B------:R-:W3:Y:S01]  /*d1e0*/  MUFU.EX2 R199, R22 ;  /* 0x0000001600c77308 */ /* 0x000ee20000000800 */
[----:B------:R-:W-:-:S02]  /*d1f0*/  FMUL.FTZ R5, R5, c[0x0][0x23c] ;  /* 0x00008f0005057a20 */ /* 0x000fc40000410000 */
[-C--:B------:R-:W-:Y:S02]  /*d200*/  FMUL.FTZ R160, R160, R16.reuse ;  /* 0x00000010a0a07220 */ /* 0x080fe40000410000 */
[-C--:B------:R-:W-:Y:S02]  /*d210*/  FMUL.FTZ R161, R161, R16.reuse ;  /* 0x00000010a1a17220 */ /* 0x080fe40000410000 */
[-C--:B------:R-:W-:Y:S01]  /*d220*/  FMUL.FTZ R172, R172, R16.reuse ;  /* 0x00000010acac7220 */ /* 0x080fe20000410000 */
[----:B------:R-:W-:Y:S01]  /*d230*/  MUFU.EX2 R195, R11 ;  /* 0x0000000b00c37308 */ /* 0x000fe20000000800 */
[-C--:B------:R-:W-:Y:S02]  /*d240*/  FMUL.FTZ R173, R173, R16.reuse ;  /* 0x00000010adad7220 */ /* 0x080fe40000410000 */
[-C--:B------:R-:W-:Y:S02]  /*d250*/  FMUL.FTZ R68, R68, R16.reuse ;  /* 0x0000001044447220 */ /* 0x080fe40000410000 */
[----:B------:R-:W-:-:S02]  /*d260*/  FMUL.FTZ R69, R69, R16 ;  /* 0x0000001045457220 */ /* 0x000fc40000410000 */
[----:B------:R-:W-:Y:S01]  /*d270*/  FMUL.FTZ R80, R80, R16 ;  /* 0x0000001050507220 */ /* 0x000fe20000410000 */
[----:B------:R-:W4:Y:S01]  /*d280*/  MUFU.EX2 R194, R7 ;  /* 0x0000000700c27308 */ /* 0x000f220000000800 */
[----:B---3--:R-:W-:Y:S01]  /*d290*/  F2FP.BF16.PACK_AB R6, R199, R198 ;  /* 0x000000c6c706723e */ /* 0x008fe200000010ff */
[-C--:B------:R-:W-:Y:S02]  /*d2a0*/  FMUL.FTZ R81, R81, R16.reuse ;  /* 0x0000001051517220 */ /* 0x080fe40000410000 */
[-C--:B------:R-:W-:Y:S02]  /*d2b0*/  FMUL.FTZ R84, R84, R16.reuse ;  /* 0x0000001054547220 */ /* 0x080fe40000410000 */
[-C--:B------:R-:W-:Y:S02]  /*d2c0*/  FMUL.FTZ R85, R85, R16.reuse ;  /* 0x0000001055557220 */ /* 0x080fe40000410000 */
[----:B------:R3:W5:Y:S01]  /*d2d0*/  MUFU.EX2 R14, R5 ;  /* 0x00000005000e7308 */ /* 0x0007620000000800 */
[----:B------:R-:W-:-:S02]  /*d2e0*/  FMUL.FTZ R64, R64, R16 ;  /* 0x0000001040407220 */ /* 0x000fc40000410000 */
[-C--:B------:R-:W-:Y:S02]  /*d2f0*/  FMUL.FTZ R65, R65, R16.reuse ;  /* 0x0000001041417220 */ /* 0x080fe40000410000 */
[-C--:B------:R-:W-:Y:S02]  /*d300*/  FMUL.FTZ R96, R96, R16.reuse ;  /* 0x0000001060607220 */ /* 0x080fe40000410000 */
[-C--:B------:R-:W-:Y:S01]  /*d310*/  FMUL.FTZ R97, R97, R16.reuse ;  /* 0x0000001061617220 */ /* 0x080fe20000410000 */
[----:B------:R1:W1:Y:S01]  /*d320*/  MUFU.EX2 R13, R4 ;  /* 0x00000004000d7308 */ /* 0x0002620000000800 */
[----:B----4-:R-:W-:Y:S01]  /*d330*/  F2FP.BF16.PACK_AB R7, R194, R195 ;  /* 0x000000c3c207723e */ /* 0x010fe200000010ff */
[-C--:B------:R-:W-:Y:S02]  /*d340*/  FMUL.FTZ R112, R112, R16.reuse ;  /* 0x0000001070707220 */ /* 0x080fe40000410000 */
[-C--:B------:R-:W-:Y:S02]  /*d350*/  FMUL.FTZ R113, R113, R16.reuse ;  /* 0x0000001071717220 */ /* 0x080fe40000410000 */
[----:B------:R-:W-:Y:S01]  /*d360*/  FMUL.FTZ R116, R116, R16 ;  /* 0x0000001074747220 */ /* 0x000fe20000410000 */
[----:B---3--:R-:W-:Y:S01]  /*d370*/  F2FP.BF16.PACK_AB R5, R193, R191 ;  /* 0x000000bfc105723e */ /* 0x008fe200000010ff */
[-C--:B-----5:R-:W-:Y:S01]  /*d380*/  FMUL.FTZ R40, R40, R14.reuse ;  /* 0x0000000e28287220 */ /* 0x0a0fe20000410000 */
[----:B------:R-:W3:Y:S01]  /*d390*/  MUFU.EX2 R200, R21 ;  /* 0x0000001500c87308 */ /* 0x000ee20000000800 */
[----:B------:R-:W-:-:S02]  /*d3a0*/  FMUL.FTZ R41, R41, R14 ;  /* 0x0000000e29297220 */ /* 0x000fc40000410000 */
[-C--:B------:R-:W-:Y:S02]  /*d3b0*/  FMUL.FTZ R148, R148, R14.reuse ;  /* 0x0000000e94947220 */ /* 0x080fe40000410000 */
[----:B------:R-:W-:Y:S01]  /*d3c0*/  FMUL.FTZ R149, R149, R14 ;  /* 0x0000000e95957220 */ /* 0x000fe20000410000 */
[----:B-1----:R-:W-:Y:S01]  /*d3d0*/  F2FP.BF16.PACK_AB R4, R196, R197 ;  /* 0x000000c5c404723e */ /* 0x002fe200000010ff */
[-C--:B------:R-:W-:Y:S01]  /*d3e0*/  FMUL.FTZ R42, R42, R13.reuse ;  /* 0x0000000d2a2a7220 */ /* 0x080fe20000410000 */
[----:B------:R-:W-:Y:S01]  /*d3f0*/  MUFU.EX2 R202, R20 ;  /* 0x0000001400ca7308 */ /* 0x000fe20000000800 */
[-C--:B------:R-:W-:Y:S02]  /*d400*/  FMUL.FTZ R43, R43, R13.reuse ;  /* 0x0000000d2b2b7220 */ /* 0x080fe40000410000 */
[-C--:B------:R-:W-:Y:S02]  /*d410*/  FMUL.FTZ R150, R150, R13.reuse ;  /* 0x0000000d96967220 */ /* 0x080fe40000410000 */
[----:B------:R-:W-:-:S02]  /*d420*/  FMUL.FTZ R151, R151, R13 ;  /* 0x0000000d97977220 */ /* 0x000fc40000410000 */
[-C--:B------:R-:W-:Y:S01]  /*d430*/  FMUL.FTZ R152, R152, R14.reuse ;  /* 0x0000000e98987220 */ /* 0x080fe20000410000 */
[----:B------:R1:W4:Y:S01]  /*d440*/  MUFU.EX2 R203, R23 ;  /* 0x0000001700cb7308 */ /* 0x0003220000000800 */
[----:B------:R-:W-:Y:S01]  /*d450*/  HMMA.16816.F32.BF16 R232, R4, R136, R40 ;  /* 0x0000008804e8723c */ /* 0x000fe20000041828 */
[----:B------:R-:W-:Y:S01]  /*d460*/  LDSM.16.MT88.4 R40, [R214+0xb000] ;  /* 0x00b00000d628783b */ /* 0x000fe20000004200 */
[-C--:B------:R-:W-:Y:S01]  /*d470*/  FMUL.FTZ R153, R153, R14.reuse ;  /* 0x0000000e99997220 */ /* 0x080fe20000410000 */
[----:B---3--:R-:W-:Y:S01]  /*d480*/  F2FP.BF16.PACK_AB R9, R200, R201 ;  /* 0x000000c9c809723e */ /* 0x008fe200000010ff */
[-C--:B------:R-:W-:Y:S02]  /*d490*/  FMUL.FTZ R154, R154, R13.reuse ;  /* 0x0000000d9a9a7220 */ /* 0x080fe40000410000 */
[----:B------:R-:W-:Y:S01]  /*d4a0*/  FMUL.FTZ R155, R155, R13 ;  /* 0x0000000d9b9b7220 */ /* 0x000fe20000410000 */
[----:B------:R-:W3:Y:S01]  /*d4b0*/  MUFU.EX2 R15, R15 ;  /* 0x0000000f000f7308 */ /* 0x000ee20000000800 */
[----:B------:R-:W-:-:S02]  /*d4c0*/  FMUL.FTZ R164, R164, R14 ;  /* 0x0000000ea4a47220 */ /* 0x000fc40000410000 */
[-C--:B------:R-:W-:Y:S02]  /*d4d0*/  FMUL.FTZ R165, R165, R14.reuse ;  /* 0x0000000ea5a57220 */ /* 0x080fe40000410000 */
[-C--:B------:R-:W-:Y:S02]  /*d4e0*/  FMUL.FTZ R166, R166, R13.reuse ;  /* 0x0000000da6a67220 */ /* 0x080fe40000410000 */
[-C--:B------:R-:W-:Y:S01]  /*d4f0*/  FMUL.FTZ R167, R167, R13.reuse ;  /* 0x0000000da7a77220 */ /* 0x080fe20000410000 */
[----:B-1----:R-:W1:Y:S01]  /*d500*/  LDSM.16.MT88.4 R20, [R209+0xa000] ;  /* 0x00a00000d114783b */ /* 0x002e620000004200 */
[----:B------:R-:W-:Y:S01]  /*d510*/  FMUL.FTZ R168, R168, R14 ;  /* 0x0000000ea8a87220 */ /* 0x000fe20000410000 */
[----:B----4-:R-:W-:Y:S01]  /*d520*/  F2FP.BF16.PACK_AB R11, R203, R202 ;  /* 0x000000cacb0b723e */ /* 0x010fe200000010ff */
[----:B------:R-:W-:Y:S02]  /*d530*/  FMUL.FTZ R169, R169, R14 ;  /* 0x0000000ea9a97220 */ /* 0x000fe40000410000 */
[-C--:B------:R-:W-:Y:S01]  /*d540*/  FMUL.FTZ R170, R170, R13.reuse ;  /* 0x0000000daaaa7220 */ /* 0x080fe20000410000 */
[----:B------:R-:W-:Y:S01]  /*d550*/  HMMA.16816.F32.BF16 R164, R4, R140, R164 ;  /* 0x0000008c04a4723c */ /* 0x000fe200000418a4 */
[----:B------:R-:W-:-:S02]  /*d560*/  FMUL.FTZ R171, R171, R13 ;  /* 0x0000000dabab7220 */ /* 0x000fc40000410000 */
        /* <DEDUP_REMOVED lines=16> */
[----:B--2---:R-:W-:Y:S01]  /*d670*/  HMMA.16816.F32.BF16 R56, R4, R132, R56 ;  /* 0x000000840438723c */ /* 0x004fe20000041838 */
        /* <DEDUP_REMOVED lines=39> */
[----:B------:R-:W-:Y:S01]  /*d8f0*/  FMUL.FTZ R127, R127, R13 ;  /* 0x0000000d7f7f7220 */ /* 0x000fe20000410000 */
[C---:B------:R-:W-:Y:S01]  /*d900*/  HMMA.16816.F32.BF16 R104, R4.reuse, R40, R104 ;  /* 0x000000280468723c */ /* 0x040fe20000041868 */
[-C--:B---3--:R-:W-:Y:S02]  /*d910*/  FMUL.FTZ R38, R38, R15.reuse ;  /* 0x0000000f26267220 */ /* 0x088fe40000410000 */
[-C--:B------:R-:W-:Y:S02]  /*d920*/  FMUL.FTZ R39, R39, R15.reuse ;  /* 0x0000000f27277220 */ /* 0x080fe40000410000 */
[-C--:B------:R-:W-:Y:S02]  /*d930*/  FMUL.FTZ R146, R146, R15.reuse ;  /* 0x0000000f92927220 */ /* 0x080fe40000410000 */
[-C--:B------:R-:W-:Y:S01]  /*d940*/  FMUL.FTZ R147, R147, R15.reuse ;  /* 0x0000000f93937220 */ /* 0x080fe20000410000 */
        /* <DEDUP_REMOVED lines=14> */
[----:B------:R-:W-:Y:S01]  /*da30*/  FFMA.FTZ R4, R177, c[0x0][0x23c], -R3 ;  /* 0x00008f00b1047a23 */ /* 0x000fe20000010803 */
[C---:B------:R-:W-:Y:S01]  /*da40*/  HMMA.16816.F32.BF16 R36, R8.reuse, R136, R36 ;  /* 0x000000880824723c */ /* 0x040fe20000041824 */
[----:B------:R-:W-:Y:S01]  /*da50*/  MOV R127, R246 ;  /* 0x000000f6007f7202 */ /* 0x000fe20000000f00 */
[----:B------:R-:W-:Y:S01]  /*da60*/  FMUL.FTZ R71, R71, R15 ;  /* 0x0000000f47477220 */ /* 0x000fe20000410000 */
[----:B------:R1:W-:Y:S01]  /*da70*/  MUFU.EX2 R136, R4 ;  /* 0x0000000400887308 */ /* 0x0003e20000000800 */
[----:B------:R-:W-:Y:S01]  /*da80*/  MOV R126, R245 ;  /* 0x000000f5007e7202 */ /* 0x000fe20000000f00 */
[-C--:B------:R-:W-:Y:S01]  /*da90*/  FMUL.FTZ R82, R82, R15.reuse ;  /* 0x0000000f52527220 */ /* 0x080fe20000410000 */
[----:B------:R-:W-:Y:S01]  /*daa0*/  MOV R125, R244 ;  /* 0x000000f4007d7202 */ /* 0x000fe20000000f00 */
[-C--:B------:R-:W-:Y:S01]  /*dab0*/  FMUL.FTZ R83, R83, R15.reuse ;  /* 0x0000000f53537220 */ /* 0x080fe20000410000 */
[----:B------:R-:W-:Y:S01]  /*dac0*/  HMMA.16816.F32.BF16 R144, R8, R20, R144 ;  /* 0x000000140890723c */ /* 0x000fe20000041890 */
[----:B------:R-:W-:Y:S01]  /*dad0*/  FMUL.FTZ R86, R86, R15 ;  /* 0x0000000f56567220 */ /* 0x000fe20000410000 */
[----:B------:R-:W-:Y:S01]  /*dae0*/  MOV R124, R17 ;  /* 0x00000011007c7202 */ /* 0x000fe20000000f00 */
[----:B------:R-:W-:-:S02]  /*daf0*/  FMUL.FTZ R87, R87, R15 ;  /* 0x0000000f57577220 */ /* 0x000fc40000410000 */
[----:B------:R-:W-:Y:S02]  /*db00*/  FMUL.FTZ R66, R66, R15 ;  /* 0x0000000f42427220 */ /* 0x000fe40000410000 */
[----:B------:R-:W-:Y:S01]  /*db10*/  MOV R20, R233 ;  /* 0x000000e900147202 */ /* 0x000fe20000000f00 */
[C---:B------:R-:W-:Y:S01]  /*db20*/  HMMA.16816.F32.BF16 R52, R8.reuse, R132, R52 ;  /* 0x000000840834723c */ /* 0x040fe20000041834 */
[----:B------:R-:W-:Y:S01]  /*db30*/  MOV R21, R247 ;  /* 0x000000f700157202 */ /* 0x000fe20000000f00 */
[-C--:B------:R-:W-:Y:S02]  /*db40*/  FMUL.FTZ R67, R67, R15.reuse ;  /* 0x0000000f43437220 */ /* 0x080fe40000410000 */
[----:B-1----:R-:W-:Y:S02]  /*db50*/  FFMA.FTZ R4, R178, c[0x0][0x23c], -R3 ;  /* 0x00008f00b2047a23 */ /* 0x002fe40000010803 */
[-C--:B------:R-:W-:Y:S02]  /*db60*/  FMUL.FTZ R98, R98, R15.reuse ;  /* 0x0000000f62627220 */ /* 0x080fe40000410000 */
[----:B------:R-:W-:Y:S01]  /*db70*/  HMMA.16816.F32.BF16 R232, R8, R138, R48 ;  /* 0x0000008a08e8723c */ /* 0x000fe20000041830 */
[----:B------:R1:W2:Y:S01]  /*db80*/  MUFU.EX2 R138, R4 ;  /* 0x00000004008a7308 */ /* 0x0002a20000000800 */
[-C--:B------:R-:W-:Y:S01]  /*db90*/  FMUL.FTZ R99, R99, R15.reuse ;  /* 0x0000000f63637220 */ /* 0x080fe20000410000 */
[----:B------:R-:W-:Y:S01]  /*dba0*/  LDSM.16.MT88.4 R48, [R214+0xa800] ;  /* 0x00a80000d630783b */ /* 0x000fe20000004200 */
[----:B------:R-:W-:-:S02]  /*dbb0*/  FMUL.FTZ R114, R114, R15 ;  /* 0x0000000f72727220 */ /* 0x000fc40000410000 */
[-C--:B------:R-:W-:Y:S02]  /*dbc0*/  FMUL.FTZ R115, R115, R15.reuse ;  /* 0x0000000f73737220 */ /* 0x080fe40000410000 */
[C---:B------:R-:W-:Y:S01]  /*dbd0*/  HMMA.16816.F32.BF16 R244, R8.reuse, R22, R156 ;  /* 0x0000001608f4723c */ /* 0x040fe2000004189c */
[----:B------:R-:W-:Y:S01]  /*dbe0*/  LDSM.16.MT88.4 R156, [R209+0xa800] ;  /* 0x00a80000d19c783b */ /* 0x000fe20000004200 */
[----:B------:R-:W-:Y:S02]  /*dbf0*/  FMUL.FTZ R117, R117, R16 ;  /* 0x0000001075757220 */ /* 0x000fe40000410000 */
[-C--:B------:R-:W-:Y:S02]  /*dc00*/  FMUL.FTZ R118, R118, R15.reuse ;  /* 0x0000000f76767220 */ /* 0x080fe40000410000 */
[----:B------:R-:W-:Y:S02]  /*dc10*/  FMUL.FTZ R119, R119, R15 ;  /* 0x0000000f77777220 */ /* 0x000fe40000410000 */
[----:B------:R-:W-:Y:S01]  /*dc20*/  HMMA.16816.F32.BF16 R160, R8, R140, R160 ;  /* 0x0000008c08a0723c */ /* 0x000fe200000418a0 */
[----:B-1----:R-:W-:-:S02]  /*dc30*/  FFMA.FTZ R4, R176, c[0x0][0x23c], -R3 ;  /* 0x00008f00b0047a23 */ /* 0x002fc40000010803 */
[----:B------:R-:W-:Y:S02]  /*dc40*/  FFMA.FTZ R3, R179, c[0x0][0x23c], -R3 ;  /* 0x00008f00b3037a23 */ /* 0x000fe40000010803 */
[----:B------:R1:W-:Y:S01]  /*dc50*/  MUFU.EX2 R139, R4 ;  /* 0x00000004008b7308 */ /* 0x0003e20000000800 */
[-C--:B------:R-:W-:Y:S02]  /*dc60*/  FMUL.FTZ R100, R100, R16.reuse ;  /* 0x0000001064647220 */ /* 0x080fe40000410000 */
[----:B------:R-:W-:Y:S01]  /*dc70*/  HMMA.16816.F32.BF16 R240, R8, R142, R172 ;  /* 0x0000008e08f0723c */ /* 0x000fe200000418ac */
[----:B------:R-:W-:Y:S01]  /*dc80*/  LDSM.16.MT88.4 R172, [R211+0xa800] ;  /* 0x00a80000d3ac783b */ /* 0x000fe20000004200 */
[----:B------:R-:W-:Y:S02]  /*dc90*/  FMUL.FTZ R101, R101, R16 ;  /* 0x0000001065657220 */ /* 0x000fe40000410000 */
[-C--:B------:R-:W-:Y:S01]  /*dca0*/  FMUL.FTZ R102, R102, R15.reuse ;  /* 0x0000000f66667220 */ /* 0x080fe20000410000 */
[----:B------:R3:W-:Y:S01]  /*dcb0*/  MUFU.EX2 R137, R3 ;  /* 0x0000000300897308 */ /* 0x0007e20000000800 */
[----:B------:R-:W-:-:S02]  /*dcc0*/  FMUL.FTZ R103, R103, R15 ;  /* 0x0000000f67677220 */ /* 0x000fc40000410000 */
[----:B------:R-:W-:Y:S01]  /*dcd0*/  HMMA.16816.F32.BF16 R68, R8, R28, R68 ;  /* 0x0000001c0844723c */ /* 0x000fe20000041844 */
[-C--:B------:R-:W-:Y:S02]  /*dce0*/  FMUL.FTZ R128, R128, R16.reuse ;  /* 0x0000001080807220 */ /* 0x080fe40000410000 */
[----:B------:R-:W-:Y:S01]  /*dcf0*/  FMUL.FTZ R129, R129, R16 ;  /* 0x0000001081817220 */ /* 0x000fe20000410000 */
[----:B-1----:R-:W1:Y:S01]  /*dd00*/  LDSM.16.MT88.4 R4, [R213+0xb800] ;  /* 0x00b80000d504783b */ /* 0x002e620000004200 */
[----:B------:R-:W-:-:S03]  /*dd10*/  FMUL.FTZ R130, R130, R15 ;  /* 0x0000000f82827220 */ /* 0x000fc60000410000 */
[C---:B------:R-:W-:Y:S01]  /*dd20*/  HMMA.16816.F32.BF16 R140, R8.reuse, R30, R80 ;  /* 0x0000001e088c723c */ /* 0x040fe20000041850 */
[----:B------:R-:W-:Y:S01]  /*dd30*/  LDSM.16.MT88.4 R80, [R209+0xb800] ;  /* 0x00b80000d150783b */ /* 0x000fe20000004200 */
[----:B------:R-:W-:Y:S02]  /*dd40*/  FMUL.FTZ R131, R131, R15 ;  /* 0x0000000f83837220 */ /* 0x000fe40000410000 */
[--C-:B---3--:R-:W-:Y:S01]  /*dd50*/  FFMA.FTZ R3, R182, c[0x0][0x23c], -R2.reuse ;  /* 0x00008f00b6037a23 */ /* 0x108fe20000010802 */
[----:B------:R-:W-:Y:S02]  /*dd60*/  MOV R182, R125 ;  /* 0x0000007d00b67202 */ /* 0x000fe40000000f00 */
[----:B------:R-:W-:Y:S01]  /*dd70*/  MOV R125, R20 ;  /* 0x00000014007d7202 */ /* 0x000fe20000000f00 */
[----:B------:R3:W-:Y:S01]  /*dd80*/  MUFU.EX2 R22, R3 ;  /* 0x0000000300167308 */ /* 0x0007e20000000800 */
[C---:B------:R-:W-:Y:S08]  /*dd90*/  HMMA.16816.F32.BF16 R84, R8.reuse, R32, R84 ;  /* 0x000000200854723c */ /* 0x040ff00000041854 */
[----:B------:R-:W-:Y:S01]  /*dda0*/  HMMA.16816.F32.BF16 R176, R8, R134, R64 ;  /* 0x0000008608b0723c */ /* 0x000fe20000041840 */
[----:B------:R-:W4:Y:S01]  /*ddb0*/  LDSM.16.MT88.4 R64, [R213+0xa800] ;  /* 0x00a80000d540783b */ /* 0x000f220000004200 */
[----:B---3--:R-:W-:-:S06]  /*ddc0*/  FFMA.FTZ R3, R192, c[0x0][0x23c], -R2 ;  /* 0x00008f00c0037a23 */ /* 0x008fcc0000010802 */
[C---:B------:R-:W-:Y:S01]  /*ddd0*/  HMMA.16816.F32.BF16 R32, R8.reuse, R34, R96 ;  /* 0x000000220820723c */ /* 0x040fe20000041860 */
[----:B------:R-:W3:Y:S01]  /*dde0*/  LDSM.16.MT88.4 R96, [R211+0xb800] ;  /* 0x00b80000d360783b */ /* 0x000ee20000004200 */
[----:B------:R-:W-:Y:S01]  /*ddf0*/  MOV R192, R126 ;  /* 0x0000007e00c07202 */ /* 0x000fe20000000f00 */
[----:B------:R5:W1:Y:S01]  /*de00*/  MUFU.EX2 R132, R3 ;  /* 0x0000000300847308 */ /* 0x000a620000000800 */
[----:B------:R-:W-:Y:S02]  /*de10*/  MOV R126, R19 ;  /* 0x00000013007e7202 */ /* 0x000fe40000000f00 */
[----:B------:R-:W-:Y:S02]  /*de20*/  MOV R135, R238 ;  /* 0x000000ee00877202 */ /* 0x000fe40000000f00 */
[----:B------:R-:W-:Y:S01]  /*de30*/  HMMA.16816.F32.BF16 R28, R8, R42, R112 ;  /* 0x0000002a081c723c */ /* 0x000fe20000041870 */
[----:B------:R-:W3:Y:S01]  /*de40*/  LDSM.16.MT88.4 R112, [R214+0xb800] ;  /* 0x00b80000d670783b */ /* 0x000ee20000004200 */
[----:B------:R-:W-:-:S05]  /*de50*/  MOV R134, R237 ;  /* 0x000000ed00867202 */ /* 0x000fca0000000f00 */
[----:B------:R-:W-:Y:S01]  /*de60*/  MOV R42, R126 ;  /* 0x0000007e002a7202 */ /* 0x000fe20000000f00 */
[C---:B------:R-:W-:Y:S01]  /*de70*/  HMMA.16816.F32.BF16 R116, R8.reuse, R24, R116 ;  /* 0x000000180874723c */ /* 0x040fe20000041874 */
[--C-:B-----5:R-:W-:Y:S01]  /*de80*/  FFMA.FTZ R3, R180, c[0x0][0x23c], -R2.reuse ;  /* 0x00008f00b4037a23 */ /* 0x120fe20000010802 */
[----:B------:R-:W-:Y:S01]  /*de90*/  MOV R180, R127 ;  /* 0x0000007f00b47202 */ /* 0x000fe20000000f00 */
[----:B------:R-:W-:Y:S01]  /*dea0*/  FFMA.FTZ R2, R183, c[0x0][0x23c], -R2 ;  /* 0x00008f00b7027a23 */ /* 0x000fe20000010802 */
[----:B------:R-:W-:Y:S01]  /*deb0*/  MOV R183, R21 ;  /* 0x0000001500b77202 */ /* 0x000fe20000000f00 */
[----:B------:R-:W-:Y:S01]  /*dec0*/  MUFU.EX2 R133, R3 ;  /* 0x0000000300857308 */ /* 0x000fe20000000800 */
[----:B------:R-:W-:Y:S02]  /*ded0*/  MOV R127, R18 ;  /* 0x00000012007f7202 */ /* 0x000fe40000000f00 */
[----:B------:R-:W-:Y:S02]  /*dee0*/  HMMA.16816.F32.BF16 R100, R8, R40, R100 ;  /* 0x000000280864723c */ /* 0x000fe40000041864 */
[----:B------:R-:W-:-:S03]  /*def0*/  MOV R43, R127 ;  /* 0x0000007f002b7202 */ /* 0x000fc60000000f00 */
[----:B------:R5:W4:Y:S02]  /*df00*/  MUFU.EX2 R23, R2 ;  /* 0x0000000200177308 */ /* 0x000b240000000800 */
[----:B------:R-:W-:Y:S01]  /*df10*/  MOV R40, R124 ;  /* 0x0000007c00287202 */ /* 0x000fe20000000f00 */
[----:B------:R-:W-:Y:S01]  /*df20*/  HMMA.16816.F32.BF16 R24, R8, R26, R128 ;  /* 0x0000001a0818723c */ /* 0x000fe20000041880 */
[----:B------:R-:W-:-:S06]  /*df30*/  MOV R41, R125 ;  /* 0x0000007d00297202 */ /* 0x000fcc0000000f00 */
[----:B--2---:R-:W-:Y:S01]  /*df40*/  F2FP.BF16.PACK_AB R128, R138, R136 ;  /* 0x000000888a80723e */ /* 0x004fe200000010ff */
[----:B------:R-:W-:Y:S01]  /*df50*/  FFMA.FTZ R11, R183, R16, R206 ;  /* 0x00000010b70b7223 */ /* 0x000fe200000100ce */
[----:B-1----:R-:W-:Y:S01]  /*df60*/  F2FP.BF16.PACK_AB R129, R132, R22 ;  /* 0x000000168481723e */ /* 0x002fe200000010ff */
[----:B------:R-:W-:Y:S01]  /*df70*/  FFMA.FTZ R8, R180, R15, R201 ;  /* 0x0000000fb4087223 */ /* 0x000fe200000100c9 */
[----:B------:R-:W-:Y:S01]  /*df80*/  F2FP.BF16.PACK_AB R130, R137, R139 ;  /* 0x0000008b8982723e */ /* 0x000fe200000010ff */
[----:B------:R-:W-:Y:S02]  /*df90*/  FADD.FTZ R11, R205, R11 ;  /* 0x0000000bcd0b7221 */ /* 0x000fe40000010000 */
[----:B-----5:R-:W-:Y:S01]  /*dfa0*/  FFMA.FTZ R2, R181, c[0x0][0x23c], -R0 ;  /* 0x00008f00b5027a23 */ /* 0x020fe20000010800 */
[----:B----4-:R-:W-:Y:S01]  /*dfb0*/  F2FP.BF16.PACK_AB R131, R23, R133 ;  /* 0x000000851783723e */ /* 0x010fe200000010ff */
[----:B------:R-:W-:Y:S02]  /*dfc0*/  FADD.FTZ R10, R200, R8 ;  /* 0x00000008c80a7221 */ /* 0x000fe40000010000 */
[----:B------:R1:W-:Y:S04]  /*dfd0*/  MUFU.EX2 R21, R2 ;  /* 0x0000000200157308 */ /* 0x0003e80000000800 */
[C---:B------:R-:W-:Y:S08]  /*dfe0*/  HMMA.16816.F32.BF16 R116, R128.reuse, R4, R116 ;  /* 0x000000048074723c */ /* 0x040ff00000041874 */
[----:B------:R-:W-:Y:S01]  /*dff0*/  HMMA.16816.F32.BF16 R144, R128, R156, R144 ;  /* 0x0000009c8090723c */ /* 0x000fe20000041890 */
[----:B-1----:R-:W-:-:S04]  /*e000*/  FFMA.FTZ R2, R188, c[0x0][0x23c], -R0 ;  /* 0x00008f00bc027a23 */ /* 0x002fc80000010800 */
[----:B------:R1:W2:Y:S03]  /*e010*/  MUFU.EX2 R20, R2 ;  /* 0x0000000200147308 */ /* 0x0002a60000000800 */
[C---:B------:R-:W-:Y:S08]  /*e020*/  HMMA.16816.F32.BF16 R160, R128.reuse, R172, R160 ;  /* 0x000000ac80a0723c */ /* 0x040ff000000418a0 */
[----:B------:R-:W-:Y:S01]  /*e030*/  HMMA.16816.F32.BF16 R36, R128, R48, R36 ;  /* 0x000000308024723c */ /* 0x000fe20000041824 */
[--C-:B-1----:R-:W-:Y:S01]  /*e040*/  FFMA.FTZ R2, R189, c[0x0][0x23c], -R0.reuse ;  /* 0x00008f00bd027a23 */ /* 0x102fe20000010800 */
[----:B--2---:R-:W-:Y:S01]  /*e050*/  F2FP.BF16.PACK_AB R124, R20, R21 ;  /* 0x00000015147c723e */ /* 0x004fe200000010ff */
[----:B------:R-:W-:-:S05]  /*e060*/  FFMA.FTZ R0, R185, c[0x0][0x23c], -R0 ;  /* 0x00008f00b9007a23 */ /* 0x000fca0000010800 */
[C---:B------:R-:W-:Y:S01]  /*e070*/  HMMA.16816.F32.BF16 R52, R128.reuse, R64, R52 ;  /* 0x000000408034723c */ /* 0x040fe20000041834 */
[----:B------:R1:W-:Y:S07]  /*e080*/  MUFU.EX2 R19, R2 ;  /* 0x0000000200137308 */ /* 0x0003ee0000000800 */
[C---:B------:R-:W-:Y:S01]  /*e090*/  HMMA.16816.F32.BF16 R68, R128.reuse, R80, R68 ;  /* 0x000000508044723c */ /* 0x040fe20000041844 */
[----:B------:R2:W4:Y:S07]  /*e0a0*/  MUFU.EX2 R18, R0 ;  /* 0x0000000000127308 */ /* 0x00052e0000000800 */
[----:B---3--:R-:W-:Y:S01]  /*e0b0*/  HMMA.16816.F32.BF16 R84, R128, R96, R84 ;  /* 0x000000608054723c */ /* 0x008fe20000041854 */
[----:B-1----:R-:W-:-:S06]  /*e0c0*/  FFMA.FTZ R2, R187, c[0x0][0x23c], -R12 ;  /* 0x00008f00bb027a23 */ /* 0x002fcc000001080c */
[----:B------:R-:W-:Y:S01]  /*e0d0*/  MUFU.EX2 R2, R2 ;  /* 0x0000000200027308 */ /* 0x000fe20000000800 */
[----:B------:R-:W-:Y:S01]  /*e0e0*/  HMMA.16816.F32.BF16 R100, R128, R112, R100 ;  /* 0x000000708064723c */ /* 0x000fe20000041864 */
[----:B--2---:R-:W-:Y:S01]  /*e0f0*/  FFMA.FTZ R0, R184, c[0x0][0x23c], -R12 ;  /* 0x00008f00b8007a23 */ /* 0x004fe2000001080c */
[----:B----4-:R-:W-:-:S05]  /*e100*/  F2FP.BF16.PACK_AB R126, R18, R19 ;  /* 0x00000013127e723e */ /* 0x010fca00000010ff */
[----:B------:R1:W-:Y:S02]  /*e110*/  MUFU.EX2 R17, R0 ;  /* 0x0000000000117308 */ /* 0x0003e40000000800 */
[----:B-1----:R-:W-:-:S06]  /*e120*/  FFMA.FTZ R0, R190, c[0x0][0x23c], -R12 ;  /* 0x00008f00be007a23 */ /* 0x002fcc000001080c */
[----:B------:R1:W2:Y:S02]  /*e130*/  MUFU.EX2 R3, R0 ;  /* 0x0000000000037308 */ /* 0x0002a40000000800 */
[----:B-1----:R-:W-:Y:S01]  /*e140*/  FFMA.FTZ R0, R186, c[0x0][0x23c], -R12 ;  /* 0x00008f00ba007a23 */ /* 0x002fe2000001080c */
[----:B--2---:R-:W-:-:S05]  /*e150*/  F2FP.BF16.PACK_AB R125, R3, R17 ;  /* 0x00000011037d723e */ /* 0x004fca00000010ff */
[----:B------:R-:W1:Y:S02]  /*e160*/  MUFU.EX2 R0, R0 ;  /* 0x0000000000007308 */ /* 0x000e640000000800 */
[----:B-1----:R-:W-:-:S07]  /*e170*/  F2FP.BF16.PACK_AB R127, R2, R0 ;  /* 0x00000000027f723e */ /* 0x002fce00000010ff */
        /* <DEDUP_REMOVED lines=36> */
[----:B------:R-:W-:Y:S01]  /*e3c0*/  FADD.FTZ R7, R136, R8 ;  /* 0x0000000888077221 */ /* 0x000fe20000010000 */
[----:B------:R-:W-:Y:S01]  /*e3d0*/  MOV R136, R239 ;  /* 0x000000ef00887202 */ /* 0x000fe20000000f00 */
        /* <DEDUP_REMOVED lines=12> */
[----:B------:R-:W-:Y:S01]  /*e4a0*/  MOV R137, R236 ;  /* 0x000000ec00897202 */ /* 0x000fe20000000f00 */
[----:B------:R-:W-:-:S02]  /*e4b0*/  FADD.FTZ R243, R23, R5 ;  /* 0x0000000517f37221 */ /* 0x000fc40000010000 */
[----:B------:R-:W-:Y:S01]  /*e4c0*/  FADD.FTZ R242, R18, R4 ;  /* 0x0000000412f27221 */ /* 0x000fe20000010000 */
[----:B------:R1:W-:Y:S01]  /*e4d0*/  STL [R1+0xc], R244 ;  /* 0x00000cf401007387 */ /* 0x0003e20000100800 */
[----:B------:R-:W-:-:S03]  /*e4e0*/  FADD.FTZ R241, R2, R3 ;  /* 0x0000000302f17221 */ /* 0x000fc60000010000 */
[----:B------:R1:W-:Y:S04]  /*e4f0*/  STL [R1+0x8], R243 ;  /* 0x000008f301007387 */ /* 0x0003e80000100800 */
[----:B------:R1:W-:Y:S04]  /*e500*/  STL [R1+0x4], R242 ;  /* 0x000004f201007387 */ /* 0x0003e80000100800 */
[----:B------:R1:W-:Y:S01]  /*e510*/  STL [R1], R241 ;  /* 0x000000f101007387 */ /* 0x0003e20000100800 */
[----:B------:R-:W-:Y:S05]  /*e520*/  @!P0 BRA `(.L_x_1123) ;  /* 0x00002e2000008947 */ /* 0x000fea0003800000 */
        /* <DEDUP_REMOVED lines=112> */
[----:B------:R-:W2:Y:S07]  /*ec30*/  LDSM.16.M88.4 R24, [R217+0x9800] ;  /* 0x00980000d918783b */ /* 0x000eae0000000200 */
[C---:B------:R-:W-:Y:S01]  /*ec40*/  HMMA.16816.F32.BF16 R140, R8.reuse, R22, R28 ;  /* 0x00000016088c723c */ /* 0x040fe2000004181c */
[----:B------:R-:W3:Y:S07]  /*ec50*/  LDSM.16.M88.4 R28, [R217+0x9000] ;  /* 0x00900000d91c783b */ /* 0x000eee0000000200 */
        /* <DEDUP_REMOVED lines=11> */
[C---:B--2---:R-:W-:Y:S01]  /*ed10*/  HMMA.16816.F32.BF16 R140, R4.reuse, R24, R8 ;  /* 0x00000018048c723c */ /* 0x044fe20000041808 */
[----:B------:R-:W2:Y:S07]  /*ed20*/  LDSM.16.M88.4 R8, [R216+0x6000] ;  /* 0x00600000d808783b */ /* 0x000eae0000000200 */
[C---:B---3--:R-:W-:Y:S08]  /*ed30*/  HMMA.16816.F32.BF16 R180, R4.reuse, R28, R136 ;  /* 0x0000001c04b4723c */ /* 0x048ff00000041888 */
[C---:B------:R-:W-:Y:S01]  /*ed40*/  HMMA.16816.F32.BF16 R176, R4.reuse, R30, R20 ;  /* 0x0000001e04b0723c */ /* 0x040fe20000041814 */
[----:B------:R-:W3:Y:S07]  /*ed50*/  LDSM.16.M88.4 R20, [R215+0x1000] ;  /* 0x00100000d714783b */ /* 0x000eee0000000200 */
[----:B------:R-:W-:Y:S01]  /*ed60*/  HMMA.16816.F32.BF16 R132, R4, R26, R188 ;  /* 0x0000001a0484723c */ /* 0x000fe200000418bc */
[----:B------:R-:W4:Y:S01]  /*ed70*/  LDSM.16.M88.4 R4, [R216+0x4000] ;  /* 0x00400000d804783b */ /* 0x000f220000000200 */
[----:B------:R-:W-:-:S06]  /*ed80*/  DEPBAR.LE SB0, 0x0 ;  /* 0x000080000000791a */ /* 0x000fcc0000000000 */
[C---:B-1----:R-:W-:Y:S08]  /*ed90*/  HMMA.16816.F32.BF16 R32, R12.reuse, R28, R200 ;  /* 0x0000001c0c20723c */ /* 0x042ff000000418c8 */
[C---:B------:R-:W-:Y:S08]  /*eda0*/  HMMA.16816.F32.BF16 R136, R12.reuse, R30, R196 ;  /* 0x0000001e0c88723c */ /* 0x040ff000000418c4 */
[C---:B------:R-:W-:Y:S08]  /*edb0*/  HMMA.16816.F32.BF16 R28, R12.reuse, R24, R192 ;  /* 0x000000180c1c723c */ /* 0x040ff000000418c0 */
[----:B------:R-:W-:Y:S08]  /*edc0*/  HMMA.16816.F32.BF16 R12, R12, R26, R184 ;  /* 0x0000001a0c0c723c */ /* 0x000ff000000418b8 */
[C---:B--2---:R-:W-:Y:S08]  /*edd0*/  HMMA.16816.F32.BF16 R188, R8.reuse, R16, R140 ;  /* 0x0000001008bc723c */ /* 0x044ff0000004188c */
        /* <DEDUP_REMOVED lines=55> */
.L_x_1135:
[----:B------:R-:W-:Y:S05]  /*f150*/  BSYNC B0 ;  /* 0x0000000000007941 */ /* 0x000fea0003800000 */
.L_x_1134:
[----:B------:R-:W0:Y:S02]  /*f160*/  LDGDEPBAR ;  /* 0x00000000000079af */ /* 0x000e240000000000 */
.L_x_1133:
[----:B------:R-:W2:Y:S01]  /*f170*/  S2R R2, SR_TID.X ;  /* 0x0000000000027919 */ /* 0x000ea20000002100 */
[----:B------:R-:W-:Y:S02]  /*f180*/  MOV R0, UR21 ;  /* 0x0000001500007c02 */ /* 0x000fe40008000f00 */
[----:B--2---:R-:W-:-:S04]  /*f190*/  SHF.L.U32 R2, R2, 0x1, RZ ;  /* 0x0000000102027819 */ /* 0x004fc800000006ff */
[----:B------:R-:W-:-:S04]  /*f1a0*/  LOP3.LUT R2, R2, 0x6, RZ, 0xc0, !PT ;  /* 0x0000000602027812 */ /* 0x000fc800078ec0ff */
[----:B------:R-:W-:-:S04]  /*f1b0*/  LEA R0, R0, R2, 0x5 ;  /* 0x0000000200007211 */ /* 0x000fc800078e28ff */
[C---:B------:R-:W-:Y:S02]  /*f1c0*/  ISETP.GE.AND P5, PT, R0.reuse, R231, PT ;  /* 0x000000e70000720c */ /* 0x040fe40003fa6270 */
[C---:B------:R-:W-:Y:S02]  /*f1d0*/  IADD3 R2, R0.reuse, 0x1, RZ ;  /* 0x0000000100027810 */ /* 0x040fe40007ffe0ff */
[----:B------:R-:W-:Y:S02]  /*f1e0*/  ISETP.LT.OR P5, PT, R0, R227, P5 ;  /* 0x000000e30000720c */ /* 0x000fe40002fa1670 */
[----:B------:R-:W-:Y:S02]  /*f1f0*/  ISETP.GE.AND P2, PT, R2, R231, PT ;  /* 0x000000e70200720c */ /* 0x000fe40003f46270 */
[----:B-1----:R-:W-:Y:S02]  /*f200*/  FSEL R6, R32, -INF , !P5 ;  /* 0xff80000020067808 */ /* 0x002fe40006800000 */
        /* <DEDUP_REMOVED lines=82> */
[----:B------:R-:W-:Y:S01]  /*f730*/  FMNMX.FTZ R12, R18, R12, !PT ;  /* 0x0000000c120c7209 */ /* 0x000fe20007810000 */
[----:B------:R-:W-:Y:S01]  /*f740*/  LDSM.16.MT88.4 R28, [R209+0xb000] ;  /* 0x00b00000d11c783b */ /* 0x000fe20000004200 */
        /* <DEDUP_REMOVED lines=12> */
[C---:B------:R-:W-:Y:S02]  /*f810*/  ISETP.GE.AND P4, PT, R3.reuse, R228, PT ;  /* 0x000000e40300720c */ /* 0x040fe40003f86270 */
[----:B------:R-:W-:Y:S02]  /*f820*/  FMNMX.FTZ R12, R14, R4, !PT ;  /* 0x000000040e0c7209 */ /* 0x000fe40007810000 */
[C---:B------:R-:W-:Y:S02]  /*f830*/  ISETP.LT.OR P6, PT, R3.reuse, R225, P6 ;  /* 0x000000e10300720c */ /* 0x040fe400037c1670 */
[----:B------:R-:W-:Y:S02]  /*f840*/  ISETP.LT.OR P4, PT, R3, R224, P4 ;  /* 0x000000e00300720c */ /* 0x000fe40002781670 */
[----:B-1----:R-:W-:-:S02]  /*f850*/  FMNMX.FTZ R3, R5, R22, !PT ;  /* 0x0000001605037209 */ /* 0x002fc40007810000 */
[----:B------:R-:W-:Y:S02]  /*f860*/  ISETP.GE.AND P5, PT, R2, R229, PT ;  /* 0x000000e50200720c */ /* 0x000fe40003fa6270 */
[----:B------:R-:W-:Y:S01]  /*f870*/  FSEL R180, R188, -INF , !P3 ;  /* 0xff800000bcb47808 */ /* 0x000fe20005800000 */
[----:B------:R-:W1:Y:S01]  /*f880*/  SHFL.BFLY PT, R23, R3, 0x1, 0x1f ;  /* 0x0c201f0003177f89 */ /* 0x000e6200000e0000 */
[----:B------:R-:W-:Y:S02]  /*f890*/  FMNMX.FTZ R5, R17, R12, !PT ;  /* 0x0000000c11057209 */ /* 0x000fe40007810000 */
[----:B------:R-:W-:Y:S02]  /*f8a0*/  FMNMX.FTZ R13, R181, R13, !PT ;  /* 0x0000000db50d7209 */ /* 0x000fe40007810000 */
[----:B------:R-:W-:Y:S02]  /*f8b0*/  ISETP.LT.OR P5, PT, R2, R225, P5 ;  /* 0x000000e10200720c */ /* 0x000fe40002fa1670 */
[----:B------:R-:W-:-:S02]  /*f8c0*/  FSEL R186, R189, -INF , !P6 ;  /* 0xff800000bdba7808 */ /* 0x000fc40007000000 */
[----:B------:R-:W-:Y:S02]  /*f8d0*/  FMNMX.FTZ R5, R180, R5, !PT ;  /* 0x00000005b4057209 */ /* 0x000fe40007810000 */
[----:B------:R-:W-:Y:S02]  /*f8e0*/  FMNMX.FTZ R12, R236, R16, !PT ;  /* 0x00000010ec0c7209 */ /* 0x000fe40007810000 */
[----:B------:R-:W-:Y:S02]  /*f8f0*/  FMNMX.FTZ R4, R185, R13, !PT ;  /* 0x0000000db9047209 */ /* 0x000fe40007810000 */
[----:B------:R-:W-:Y:S02]  /*f900*/  FSEL R187, R140, -INF , !P5 ;  /* 0xff8000008cbb7808 */ /* 0x000fe40006800000 */
[----:B------:R-:W-:Y:S01]  /*f910*/  FMNMX.FTZ R5, R186, R5, !PT ;  /* 0x00000005ba057209 */ /* 0x000fe20007810000 */
[----:B------:R-:W2:Y:S01]  /*f920*/  SHFL.BFLY PT, R22, R4, 0x2, 0x1f ;  /* 0x0c401f0004167f89 */ /* 0x000ea200000e0000 */
[----:B------:R-:W-:-:S02]  /*f930*/  FSEL R13, R178, -INF , !P2 ;  /* 0xff800000b20d7808 */ /* 0x000fc40005000000 */
[----:B------:R-:W-:Y:S02]  /*f940*/  FMNMX.FTZ R12, R21, R12, !PT ;  /* 0x0000000c150c7209 */ /* 0x000fe40007810000 */
[----:B------:R-:W-:Y:S02]  /*f950*/  FMNMX.FTZ R134, R187, R5, !PT ;  /* 0x00000005bb867209 */ /* 0x000fe40007810000 */
[C---:B------:R-:W-:Y:S02]  /*f960*/  ISETP.GE.AND P2, PT, R2.reuse, R228, PT ;  /* 0x000000e40200720c */ /* 0x040fe40003f46270 */
[----:B------:R-:W-:Y:S02]  /*f970*/  FSEL R5, R179, -INF , !P1 ;  /* 0xff800000b3057808 */ /* 0x000fe40004800000 */
[----:B------:R-:W-:Y:S01]  /*f980*/  FMNMX.FTZ R12, R13, R12, !PT ;  /* 0x0000000c0d0c7209 */ /* 0x000fe20007810000 */
[----:B------:R-:W-:Y:S01]  /*f990*/  LDSM.16.MT88.4 R176, [R211+0xa000] ;  /* 0x00a00000d3b0783b */ /* 0x000fe20000004200 */
[----:B------:R-:W-:-:S02]  /*f9a0*/  ISETP.LT.OR P2, PT, R2, R224, P2 ;  /* 0x000000e00200720c */ /* 0x000fc40001741670 */
[----:B------:R-:W-:Y:S02]  /*f9b0*/  FSEL R189, R190, -INF , !P0 ;  /* 0xff800000bebd7808 */ /* 0x000fe40004000000 */
[----:B------:R-:W-:Y:S02]  /*f9c0*/  FMNMX.FTZ R2, R5, R12, !PT ;  /* 0x0000000c05027209 */ /* 0x000fe40007810000 */
[C---:B------:R-:W-:Y:S02]  /*f9d0*/  ISETP.GE.AND P3, PT, R0.reuse, R229, PT ;  /* 0x000000e50000720c */ /* 0x040fe40003f66270 */
[----:B------:R-:W-:Y:S02]  /*f9e0*/  ISETP.GE.AND P0, PT, R0, R228, PT ;  /* 0x000000e40000720c */ /* 0x000fe40003f06270 */
[----:B------:R-:W-:Y:S02]  /*f9f0*/  FSEL R191, R191, -INF , !P4 ;  /* 0xff800000bfbf7808 */ /* 0x000fe40006000000 */
[----:B------:R-:W-:-:S02]  /*fa00*/  FMNMX.FTZ R2, R189, R2, !PT ;  /* 0x00000002bd027209 */ /* 0x000fc40007810000 */
[C---:B------:R-:W-:Y:S02]  /*fa10*/  ISETP.LT.OR P3, PT, R0.reuse, R225, P3 ;  /* 0x000000e10000720c */ /* 0x040fe40001f61670 */
[----:B------:R-:W-:Y:S02]  /*fa20*/  ISETP.LT.OR P0, PT, R0, R224, P0 ;  /* 0x000000e00000720c */ /* 0x000fe40000701670 */
[----:B------:R-:W-:Y:S02]  /*fa30*/  FSEL R192, R142, -INF , !P2 ;  /* 0xff8000008ec07808 */ /* 0x000fe40005000000 */
[----:B------:R-:W-:Y:S02]  /*fa40*/  FMNMX.FTZ R0, R191, R2, !PT ;  /* 0x00000002bf007209 */ /* 0x000fe40007810000 */
[----:B------:R-:W-:Y:S02]  /*fa50*/  FSEL R188, R141, -INF , !P3 ;  /* 0xff8000008dbc7808 */ /* 0x000fe40005800000 */
[----:B------:R-:W-:-:S02]  /*fa60*/  FSEL R190, R143, -INF , !P0 ;  /* 0xff8000008fbe7808 */ /* 0x000fc40004000000 */
[----:B------:R-:W-:Y:S01]  /*fa70*/  FMNMX.FTZ R0, R192, R0, !PT ;  /* 0x00000000c0007209 */ /* 0x000fe20007810000 */
[----:B------:R-:W-:Y:S01]  /*fa80*/  LDSM.16.MT88.4 R140, [R213+0xa000] ;  /* 0x00a00000d58c783b */ /* 0x000fe20000004200 */
[----:B------:R-:W-:Y:S02]  /*fa90*/  FMNMX.FTZ R134, R188, R134, !PT ;  /* 0x00000086bc867209 */ /* 0x000fe40007810000 */
[----:B------:R-:W-:Y:S02]  /*faa0*/  FMNMX.FTZ R0, R190, R0, !PT ;  /* 0x00000000be007209 */ /* 0x000fe40007810000 */
[----:B-1----:R-:W-:Y:S01]  /*fab0*/  FMNMX.FTZ R136, R3, R23, !PT ;  /* 0x0000001703887209 */ /* 0x002fe20007810000 */
[----:B------:R-:W1:Y:S01]  /*fac0*/  SHFL.BFLY PT, R24, R134, 0x2, 0x1f ;  /* 0x0c401f0086187f89 */ /* 0x000e6200000e0000 */
[----:B--2---:R-:W-:Y:S02]  /*fad0*/  FMNMX.FTZ R4, R4, R22, !PT ;  /* 0x0000001604047209 */ /* 0x004fe40007810000 */
[C---:B------:R-:W-:Y:S01]  /*fae0*/  FSETP.NEU.FTZ.AND P3, PT, R136.reuse, -INF , PT ;  /* 0xff8000008800780b */ /* 0x040fe20003f7d000 */
[----:B------:R-:W2:Y:S01]  /*faf0*/  SHFL.BFLY PT, R2, R0, 0x2, 0x1f ;  /* 0x0c401f0000027f89 */ /* 0x000ea200000e0000 */
[----:B------:R-:W-:-:S03]  /*fb00*/  FMUL.FTZ R12, R136, c[0x0][0x23c] ;  /* 0x00008f00880c7a20 */ /* 0x000fc60000410000 */
[----:B------:R-:W3:Y:S02]  /*fb10*/  SHFL.BFLY PT, R135, R4, 0x1, 0x1f ;  /* 0x0c201f0004877f89 */ /* 0x000ee400000e0000 */
[----:B------:R-:W-:-:S05]  /*fb20*/  FSEL R12, R12, RZ, P3 ;  /* 0x000000ff0c0c7208 */ /* 0x000fca0001800000 */
[--C-:B------:R-:W-:Y:S02]  /*fb30*/  FFMA.FTZ R6, R6, c[0x0][0x23c], -R12.reuse ;  /* 0x00008f0006067a23 */ /* 0x100fe4000001080c */
[--C-:B------:R-:W-:Y:S02]  /*fb40*/  FFMA.FTZ R10, R10, c[0x0][0x23c], -R12.reuse ;  /* 0x00008f000a0a7a23 */ /* 0x100fe4000001080c */
[----:B------:R4:W-:Y:S01]  /*fb50*/  MUFU.EX2 R235, R6 ;  /* 0x0000000600eb7308 */ /* 0x0009e20000000800 */
[--C-:B------:R-:W-:Y:S02]  /*fb60*/  FFMA.FTZ R9, R9, c[0x0][0x23c], -R12.reuse ;  /* 0x00008f0009097a23 */ /* 0x100fe4000001080c */
[----:B------:R-:W-:Y:S01]  /*fb70*/  FFMA.FTZ R7, R7, c[0x0][0x23c], -R12 ;  /* 0x00008f0007077a23 */ /* 0x000fe2000001080c */
[----:B-1----:R-:W-:-:S04]  /*fb80*/  FMNMX.FTZ R134, R24, R134, !PT ;  /* 0x0000008618867209 */ /* 0x002fc80007810000 */
[----:B------:R-:W-:Y:S01]  /*fb90*/  MUFU.EX2 R234, R10 ;  /* 0x0000000a00ea7308 */ /* 0x000fe20000000800 */
[----:B--2---:R-:W-:Y:S02]  /*fba0*/  FMNMX.FTZ R0, R2, R0, !PT ;  /* 0x0000000002007209 */ /* 0x004fe40007810000 */
[----:B---3--:R-:W-:-:S03]  /*fbb0*/  FMNMX.FTZ R135, R4, R135, !PT ;  /* 0x0000008704877209 */ /* 0x008fc60007810000 */
[----:B------:R-:W1:Y:S01]  /*fbc0*/  SHFL.BFLY PT, R137, R0, 0x1, 0x1f ;  /* 0x0c201f0000897f89 */ /* 0x000e6200000e0000 */
[----:B------:R-:W-:Y:S01]  /*fbd0*/  FSEL R4, R136, RZ, P3 ;  /* 0x000000ff88047208 */ /* 0x000fe20001800000 */
[----:B------:R-:W-:Y:S01]  /*fbe0*/  MUFU.EX2 R233, R9 ;  /* 0x0000000900e97308 */ /* 0x000fe20000000800 */
[C---:B------:R-:W-:Y:S01]  /*fbf0*/  FSETP.NEU.FTZ.AND P2, PT, R135.reuse, -INF , PT ;  /* 0xff8000008700780b */ /* 0x040fe20003f5d000 */
[----:B----4-:R-:W2:Y:S01]  /*fc00*/  SHFL.BFLY PT, R6, R134, 0x1, 0x1f ;  /* 0x0c201f0086067f89 */ /* 0x010ea200000e0000 */
[----:B------:R-:W-:-:S05]  /*fc10*/  FMUL.FTZ R3, R135, c[0x0][0x23c] ;  /* 0x00008f0087037a20 */ /* 0x000fca0000410000 */
[----:B------:R-:W-:Y:S01]  /*fc20*/  FSEL R3, R3, RZ, P2 ;  /* 0x000000ff03037208 */ /* 0x000fe20001000000 */
[----:B------:R-:W3:Y:S04]  /*fc30*/  MUFU.EX2 R240, R7 ;  /* 0x0000000700f07308 */ /* 0x000ee80000000800 */
[--C-:B------:R-:W-:Y:S02]  /*fc40*/  FFMA.FTZ R15, R15, c[0x0][0x23c], -R3.reuse ;  /* 0x00008f000f0f7a23 */ /* 0x100fe40000010803 */
[--C-:B------:R-:W-:Y:S02]  /*fc50*/  FFMA.FTZ R8, R8, c[0x0][0x23c], -R3.reuse ;  /* 0x00008f0008087a23 */ /* 0x100fe40000010803 */
[----:B------:R-:W-:Y:S01]  /*fc60*/  MUFU.EX2 R207, R15 ;  /* 0x0000000f00cf7308 */ /* 0x000fe20000000800 */
[----:B------:R-:W-:-:S02]  /*fc70*/  FFMA.FTZ R19, R19, c[0x0][0x23c], -R3 ;  /* 0x00008f0013137a23 */ /* 0x000fc40000010803 */
[----:B------:R-:W-:Y:S01]  /*fc80*/  FFMA.FTZ R18, R18, c[0x0][0x23c], -R3 ;  /* 0x00008f0012127a23 */ /* 0x000fe20000010803 */
[----:B-1----:R-:W-:-:S04]  /*fc90*/  FMNMX.FTZ R137, R0, R137, !PT ;  /* 0x0000008900897209 */ /* 0x002fc80007810000 */
[----:B------:R1:W-:Y:S01]  /*fca0*/  MUFU.EX2 R206, R8 ;  /* 0x0000000800ce7308 */ /* 0x0003e20000000800 */
[----:B--2---:R-:W-:Y:S01]  /*fcb0*/  FMNMX.FTZ R134, R134, R6, !PT ;  /* 0x0000000686867209 */ /* 0x004fe20007810000 */
[C---:B------:R-:W-:Y:S01]  /*fcc0*/  FMUL.FTZ R0, R137.reuse, c[0x0][0x23c] ;  /* 0x00008f0089007a20 */ /* 0x040fe20000410000 */
[----:B------:R-:W-:Y:S01]  /*fcd0*/  FSETP.NEU.FTZ.AND P0, PT, R137, -INF , PT ;  /* 0xff8000008900780b */ /* 0x000fe20003f1d000 */
[----:B------:R-:W-:Y:S01]  /*fce0*/  FADD.FTZ R6, R239, -R4 ;  /* 0x80000004ef067221 */ /* 0x000fe20000010000 */
[C---:B------:R-:W-:Y:S01]  /*fcf0*/  FSETP.NEU.FTZ.AND P1, PT, R134.reuse, -INF , PT ;  /* 0xff8000008600780b */ /* 0x040fe20003f3d000 */
[----:B------:R-:W-:Y:S01]  /*fd00*/  FMUL.FTZ R2, R134, c[0x0][0x23c] ;  /* 0x00008f0086027a20 */ /* 0x000fe20000410000 */
[----:B------:R-:W-:Y:S01]  /*fd10*/  FSEL R0, R0, RZ, P0 ;  /* 0x000000ff00007208 */ /* 0x000fe20000000000 */
[----:B------:R-:W-:Y:S01]  /*fd20*/  FMUL.FTZ R6, R6, c[0x0][0x23c] ;  /* 0x00008f0006067a20 */ /* 0x000fe20000410000 */
[----:B------:R-:W-:Y:S01]  /*fd30*/  FSEL R4, R135, RZ, P2 ;  /* 0x000000ff87047208 */ /* 0x000fe20001000000 */
[----:B------:R-:W2:Y:S01]  /*fd40*/  MUFU.EX2 R205, R19 ;  /* 0x0000001300cd7308 */ /* 0x000ea20000000800 */
[----:B------:R-:W-:Y:S01]  /*fd50*/  FSEL R2, R2, RZ, P1 ;  /* 0x000000ff02027208 */ /* 0x000fe20000800000 */
[----:B------:R-:W-:Y:S01]  /*fd60*/  FFMA.FTZ R21, R21, c[0x0][0x23c], -R0 ;  /* 0x00008f0015157a23 */ /* 0x000fe20000010800 */
[----:B---3--:R-:W-:Y:S01]  /*fd70*/  F2FP.BF16.PACK_AB R10, R240, R233 ;  /* 0x000000e9f00a723e */ /* 0x008fe200000010ff */
[----:B------:R-:W-:-:S02]  /*fd80*/  FADD.FTZ R4, R238, -R4 ;  /* 0x80000004ee047221 */ /* 0x000fc40000010000 */
[----:B------:R-:W-:Y:S01]  /*fd90*/  FFMA.FTZ R20, R20, c[0x0][0x23c], -R2 ;  /* 0x00008f0014147a23 */ /* 0x000fe20000010802 */
[----:B-1----:R-:W-:Y:S01]  /*fda0*/  F2FP.BF16.PACK_AB R8, R234, R235 ;  /* 0x000000ebea08723e */ /* 0x002fe200000010ff */
[----:B------:R-:W-:Y:S01]  /*fdb0*/  MUFU.EX2 R194, R21 ;  /* 0x0000001500c27308 */ /* 0x000fe20000000800 */
[----:B------:R-:W-:Y:S02]  /*fdc0*/  FFMA.FTZ R16, R16, c[0x0][0x23c], -R0 ;  /* 0x00008f0010107a23 */ /* 0x000fe40000010800 */
[----:B------:R-:W-:Y:S01]  /*fdd0*/  FMUL.FTZ R15, R4, c[0x0][0x23c] ;  /* 0x00008f00040f7a20 */ /* 0x000fe20000410000 */
[----:B------:R-:W-:Y:S01]  /*fde0*/  FSEL R4, R137, RZ, P0 ;  /* 0x000000ff89047208 */ /* 0x000fe20000000000 */
[----:B------:R-:W-:Y:S02]  /*fdf0*/  FFMA.FTZ R11, R11, c[0x0][0x23c], -R2 ;  /* 0x00008f000b0b7a23 */ /* 0x000fe40000010802 */
[----:B------:R-:W-:Y:S01]  /*fe00*/  FFMA.FTZ R5, R5, c[0x0][0x23c], -R0 ;  /* 0x00008f0005057a23 */ /* 0x000fe20000010800 */
[----:B------:R1:W-:Y:S01]  /*fe10*/  MUFU.EX2 R197, R20 ;  /* 0x0000001400c57308 */ /* 0x0003e20000000800 */
[----:B--2---:R-:W-:Y:S01]  /*fe20*/  F2FP.BF16.PACK_AB R9, R205, R206 ;  /* 0x000000cecd09723e */ /* 0x004fe200000010ff */
[----:B------:R-:W-:-:S02]  /*fe30*/  FADD.FTZ R4, R236, -R4 ;  /* 0x80000004ec047221 */ /* 0x000fc40000010000 */
[----:B------:R-:W-:Y:S02]  /*fe40*/  FFMA.FTZ R14, R14, c[0x0][0x23c], -R2 ;  /* 0x00008f000e0e7a23 */ /* 0x000fe40000010802 */
[----:B------:R-:W-:Y:S02]  /*fe50*/  FFMA.FTZ R13, R13, c[0x0][0x23c], -R0 ;  /* 0x00008f000d0d7a23 */ /* 0x000fe40000010800 */
[----:B------:R-:W-:Y:S01]  /*fe60*/  MUFU.EX2 R193, R16 ;  /* 0x0000001000c17308 */ /* 0x000fe20000000800 */
[----:B------:R-:W-:Y:S02]  /*fe70*/  FFMA.FTZ R17, R17, c[0x0][0x23c], -R2 ;  /* 0x00008f0011117a23 */ /* 0x000fe40000010802 */
[----:B------:R-:W-:Y:S01]  /*fe80*/  FMUL.FTZ R4, R4, c[0x0][0x23c] ;  /* 0x00008f0004047a20 */ /* 0x000fe20000410000 */
[----:B-1----:R-:W1:Y:S04]  /*fe90*/  LDSM.16.MT88.4 R20, [R209+0xa000] ;  /* 0x00a00000d114783b */ /* 0x002e680000004200 */
[----:B------:R-:W-:Y:S08]  /*fea0*/  MUFU.EX2 R232, R18 ;  /* 0x0000001200e87308 */ /* 0x000ff00000000800 */
[----:B------:R-:W2:Y:S08]  /*feb0*/  MUFU.EX2 R16, R6 ;  /* 0x0000000600107308 */ /* 0x000eb00000000800 */
[----:B------:R-:W3:Y:S08]  /*fec0*/  MUFU.EX2 R15, R15 ;  /* 0x0000000f000f7308 */ /* 0x000ef00000000800 */
[----:B------:R4:W-:Y:S01]  /*fed0*/  MUFU.EX2 R198, R11 ;  /* 0x0000000b00c67308 */ /* 0x0009e20000000800 */
[----:B--2---:R-:W-:-:S02]  /*fee0*/  FMUL.FTZ R144, R144, R16 ;  /* 0x0000001090907220 */ /* 0x004fc40000410000 */
[-C--:B------:R-:W-:Y:S02]  /*fef0*/  FMUL.FTZ R145, R145, R16.reuse ;  /* 0x0000001091917220 */ /* 0x080fe40000410000 */
[-C--:B------:R-:W-:Y:S02]  /*ff00*/  FMUL.FTZ R156, R156, R16.reuse ;  /* 0x000000109c9c7220 */ /* 0x080fe40000410000 */
[----:B------:R-:W-:Y:S01]  /*ff10*/  FMUL.FTZ R157, R157, R16 ;  /* 0x000000109d9d7220 */ /* 0x000fe20000410000 */
[----:B------:R2:W-:Y:S01]  /*ff20*/  MUFU.EX2 R195, R5 ;  /* 0x0000000500c37308 */ /* 0x0005e20000000800 */
[-C--:B---3--:R-:W-:Y:S02]  /*ff30*/  FMUL.FTZ R146, R146, R15.reuse ;  /* 0x0000000f92927220 */ /* 0x088fe40000410000 */
[-C--:B------:R-:W-:Y:S02]  /*ff40*/  FMUL.FTZ R147, R147, R15.reuse ;  /* 0x0000000f93937220 */ /* 0x080fe40000410000 */
[----:B------:R-:W-:-:S02]  /*ff50*/  FMUL.FTZ R158, R158, R15 ;  /* 0x0000000f9e9e7220 */ /* 0x000fc40000410000 */
[----:B------:R-:W-:Y:S01]  /*ff60*/  FMUL.FTZ R159, R159, R15 ;  /* 0x0000000f9f9f7220 */ /* 0x000fe20000410000 */
[----:B----4-:R-:W-:Y:S01]  /*ff70*/  F2FP.BF16.PACK_AB R11, R232, R207 ;  /* 0x000000cfe80b723e */ /* 0x010fe200000010ff */
[----:B------:R-:W-:Y:S01]  /*ff80*/  MUFU.EX2 R199, R14 ;  /* 0x0000000e00c77308 */ /* 0x000fe20000000800 */
[-C--:B------:R-:W-:Y:S02]  /*ff90*/  FMUL.FTZ R160, R160, R16.reuse ;  /* 0x00000010a0a07220 */ /* 0x080fe40000410000 */
[----:B------:R-:W-:Y:S02]  /*ffa0*/  FMUL.FTZ R161, R161, R16 ;  /* 0x00000010a1a17220 */ /* 0x000fe40000410000 */
[-C--:B------:R-:W-:Y:S01]  /*ffb0*/  FMUL.FTZ R162, R162, R15.reuse ;  /* 0x0000000fa2a27220 */ /* 0x080fe20000410000 */
[----:B-1----:R-:W-:Y:S01]  /*ffc0*/  HMMA.16816.F32.BF16 R248, R8, R20, R144 ;  /* 0x0000001408f8723c */ /* 0x002fe20000041890 */
[----:B------:R-:W1:Y:S01]  /*ffd0*/  LDSM.16.MT88.4 R144, [R214+0xa000] ;  /* 0x00a00000d690783b */ /* 0x000e620000004200 */
[----:B--2---:R-:W-:Y:S01]  /*ffe0*/  FSEL R5, R134, RZ, P1 ;  /* 0x000000ff86057208 */ /* 0x004fe20000800000 */
[----:B------:R-:W2:Y:S01]  /*fff0*/  MUFU.EX2 R196, R13 ;  /* 0x0000000d00c47308 */ /* 0x000ea20000000800 */
[----:B------:R-:W-:-:S02]  /*10000*/  FMUL.FTZ R163, R163, R15 ;  /* 0x0000000fa3a37220 */ /* 0x000fc40000410000 */
[-C--:B------:R-:W-:Y:S02]  /*10010*/  FMUL.FTZ R116, R116, R16.reuse ;  /* 0x0000001074747220 */ /* 0x080fe40000410000 */
[----:B------:R-:W-:Y:S02]  /*10020*/  FADD.FTZ R5, R237, -R5 ;  /* 0x80000005ed057221 */ /* 0x000fe40000010000 */
[----:B------:R-:W-:Y:S01]  /*10030*/  FMUL.FTZ R117, R117, R16 ;  /* 0x0000001075757220 */ /* 0x000fe20000410000 */
[----:B------:R-:W3:Y:S01]  /*10040*/  MUFU.EX2 R204, R17 ;  /* 0x0000001100cc7308 */ /* 0x000ee20000000800 */
[----:B------:R-:W-:Y:S01]  /*10050*/  FMUL.FTZ R5, R5, c[0x0][0x23c] ;  /* 0x00008f0005057a20 */ /* 0x000fe20000410000 */
[----:B------:R-:W-:Y:S01]  /*10060*/  HMMA.16816.F32.BF16 R160, R8, R176, R160 ;  /* 0x000000b008a0723c */ /* 0x000fe200000418a0 */
[-C--:B------:R-:W-:Y:S02]  /*10070*/  FMUL.FTZ R118, R118, R15.reuse ;  /* 0x0000000f76767220 */ /* 0x080fe40000410000 */
[----:B------:R-:W-:-:S02]  /*10080*/  FMUL.FTZ R119, R119, R15 ;  /* 0x0000000f77777220 */ /* 0x000fc40000410000 */
[----:B------:R-:W-:Y:S01]  /*10090*/  FMUL.FTZ R172, R172, R16 ;  /* 0x00000010acac7220 */ /* 0x000fe20000410000 */
[----:B------:R4:W5:Y:S01]  /*100a0*/  MUFU.EX2 R14, R5 ;  /* 0x00000005000e7308 */ /* 0x0009620000000800 */
[----:B--2---:R-:W-:Y:S01]  /*100b0*/  F2FP.BF16.PACK_AB R7, R195, R196 ;  /* 0x000000c4c307723e */ /* 0x004fe200000010ff */
[----:B------:R-:W-:Y:S02]  /*100c0*/  FMUL.FTZ R173, R173, R16 ;  /* 0x00000010adad7220 */ /* 0x000fe40000410000 */
[----:B------:R-:W-:Y:S01]  /*100d0*/  FMUL.FTZ R174, R174, R15 ;  /* 0x0000000faeae7220 */ /* 0x000fe20000410000 */
[----:B------:R-:W-:Y:S01]  /*100e0*/  MOV R236, R249 ;  /* 0x000000f900ec7202 */ /* 0x000fe20000000f00 */
[----:B------:R-:W-:Y:S01]  /*100f0*/  FMUL.FTZ R175, R175, R15 ;  /* 0x0000000fafaf7220 */ /* 0x000fe20000410000 */
[----:B------:R-:W-:Y:S01]  /*10100*/  MOV R203, R248 ;  /* 0x000000f800cb7202 */ /* 0x000fe20000000f00 */
[----:B------:R2:W1:Y:S01]  /*10110*/  MUFU.EX2 R13, R4 ;  /* 0x00000004000d7308 */ /* 0x0004620000000800 */
[----:B---3--:R-:W-:Y:S01]  /*10120*/  F2FP.BF16.PACK_AB R6, R204, R199 ;  /* 0x000000c7cc06723e */ /* 0x008fe200000010ff */
[----:B------:R-:W-:Y:S01]  /*10130*/  FMUL.FTZ R128, R128, R16 ;  /* 0x0000001080807220 */ /* 0x000fe20000410000 */
[----:B------:R-:W-:Y:S01]  /*10140*/  MOV R18, R250 ;  /* 0x000000fa00127202 */ /* 0x000fe20000000f00 */
[----:B------:R-:W-:Y:S01]  /*10150*/  FMUL.FTZ R129, R129, R16 ;  /* 0x0000001081817220 */ /* 0x000fe20000410000 */
[----:B------:R-:W-:Y:S01]  /*10160*/  MOV R17, R251 ;  /* 0x000000fb00117202 */ /* 0x000fe20000000f00 */
[----:B------:R-:W-:Y:S01]  /*10170*/  FMUL.FTZ R130, R130, R15 ;  /* 0x0000000f82827220 */ /* 0x000fe20000410000 */
[----:B----4-:R-:W-:Y:S01]  /*10180*/  F2FP.BF16.PACK_AB R5, R194, R193 ;  /* 0x000000c1c205723e */ /* 0x010fe200000010ff */
[----:B-----5:R-:W-:-:S02]  /*10190*/  FMUL.FTZ R40, R40, R14 ;  /* 0x0000000e28287220 */ /* 0x020fc40000410000 */
[-C--:B------:R-:W-:Y:S02]  /*101a0*/  FMUL.FTZ R41, R41, R14.reuse ;  /* 0x0000000e29297220 */ /* 0x080fe40000410000 */
[-C--:B------:R-:W-:Y:S02]  /*101b0*/  FMUL.FTZ R124, R124, R14.reuse ;  /* 0x0000000e7c7c7220 */ /* 0x080fe40000410000 */
[----:B------:R-:W-:Y:S01]  /*101c0*/  FMUL.FTZ R125, R125, R14 ;  /* 0x0000000e7d7d7220 */ /* 0x000fe20000410000 */
[----:B--2---:R-:W-:Y:S01]  /*101d0*/  F2FP.BF16.PACK_AB R4, R197, R198 ;  /* 0x000000c6c504723e */ /* 0x004fe200000010ff */
[-C--:B-1----:R-:W-:Y:S02]  /*101e0*/  FMUL.FTZ R42, R42, R13.reuse ;  /* 0x0000000d2a2a7220 */ /* 0x082fe40000410000 */
[-C--:B------:R-:W-:Y:S02]  /*101f0*/  FMUL.FTZ R43, R43, R13.reuse ;  /* 0x0000000d2b2b7220 */ /* 0x080fe40000410000 */
[----:B------:R-:W-:-:S02]  /*10200*/  FMUL.FTZ R126, R126, R13 ;  /* 0x0000000d7e7e7220 */ /* 0x000fc40000410000 */
[-C--:B------:R-:W-:Y:S02]  /*10210*/  FMUL.FTZ R127, R127, R13.reuse ;  /* 0x0000000d7f7f7220 */ /* 0x080fe40000410000 */
[-C--:B------:R-:W-:Y:S01]  /*10220*/  FMUL.FTZ R148, R148, R14.reuse ;  /* 0x0000000e94947220 */ /* 0x080fe20000410000 */
[----:B------:R-:W-:Y:S01]  /*10230*/  HMMA.16816.F32.BF16 R24, R4, R144, R40 ;  /* 0x000000900418723c */ /* 0x000fe20000041828 */
[----:B------:R-:W-:Y:S01]  /*10240*/  LDSM.16.MT88.4 R40, [R214+0xb000] ;  /* 0x00b00000d628783b */ /* 0x000fe20000004200 */
[-C--:B------:R-:W-:Y:S02]  /*10250*/  FMUL.FTZ R149, R149, R14.reuse ;  /* 0x0000000e95957220 */ /* 0x080fe40000410000 */
[-C--:B------:R-:W-:Y:S02]  /*10260*/  FMUL.FTZ R150, R150, R13.reuse ;  /* 0x0000000d96967220 */ /* 0x080fe40000410000 */
        /* <DEDUP_REMOVED lines=60> */
[----:B------:R-:W-:-:S02]  /*10630*/  FMUL.FTZ R105, R105, R14 ;  /* 0x0000000e69697220 */ /* 0x000fc40000410000 */
[-C--:B------:R-:W-:Y:S02]  /*10640*/  FMUL.FTZ R106, R106, R13.reuse ;  /* 0x0000000d6a6a7220 */ /* 0x080fe40000410000 */
[----:B------:R-:W-:Y:S02]  /*10650*/  FMUL.FTZ R107, R107, R13 ;  /* 0x0000000d6b6b7220 */ /* 0x000fe40000410000 */
[-C--:B------:R-:W-:Y:S01]  /*10660*/  FMUL.FTZ R108, R108, R14.reuse ;  /* 0x0000000e6c6c7220 */ /* 0x080fe20000410000 */
[C---:B------:R-:W-:Y:S01]  /*10670*/  HMMA.16816.F32.BF16 R88, R4.reuse, R32, R88 ;  /* 0x000000200458723c */ /* 0x040fe20000041858 */
[-C--:B------:R-:W-:Y:S01]  /*10680*/  FMUL.FTZ R109, R109, R14.reuse ;  /* 0x0000000e6d6d7220 */ /* 0x080fe20000410000 */
        /* <DEDUP_REMOVED lines=10> */
[----:B------:R-:W-:Y:S01]  /*10730*/  FMUL.FTZ R131, R131, R15 ;  /* 0x0000000f83837220 */ /* 0x000fe20000410000 */
[C---:B------:R-:W-:Y:S01]  /*10740*/  HMMA.16816.F32.BF16 R104, R4.reuse, R40, R104 ;  /* 0x000000280468723c */ /* 0x040fe20000041868 */
[----:B------:R-:W-:Y:S02]  /*10750*/  IMAD.MOV.U32 R127, RZ, RZ, R244 ;  /* 0x000000ffff7f7224 */ /* 0x000fe400078e00f4 */
[-C--:B------:R-:W-:Y:S02]  /*10760*/  FMUL.FTZ R52, R52, R16.reuse ;  /* 0x0000001034347220 */ /* 0x080fe40000410000 */
[----:B------:R-:W-:Y:S01]  /*10770*/  FMUL.FTZ R53, R53, R16 ;  /* 0x0000001035357220 */ /* 0x000fe20000410000 */
[----:B------:R-:W-:Y:S01]  /*10780*/  MOV R177, R127 ;  /* 0x0000007f00b17202 */ /* 0x000fe20000000f00 */
        /* <DEDUP_REMOVED lines=10> */
[----:B------:R-:W-:Y:S01]  /*10830*/  MOV R4, R248 ;  /* 0x000000f800047202 */ /* 0x000fe20000000f00 */
[C---:B------:R-:W-:Y:S01]  /*10840*/  HMMA.16816.F32.BF16 R116, R8.reuse, R24, R116 ;  /* 0x000000180874723c */ /* 0x040fe20000041874 */
[----:B------:R-:W-:Y:S01]  /*10850*/  MOV R5, R139 ;  /* 0x0000008b00057202 */ /* 0x000fe20000000f00 */
[-C--:B------:R-:W-:Y:S01]  /*10860*/  FMUL.FTZ R38, R38, R15.reuse ;  /* 0x0000000f26267220 */ /* 0x080fe20000410000 */
[----:B------:R-:W-:Y:S01]  /*10870*/  MOV R6, R202 ;  /* 0x000000ca00067202 */ /* 0x000fe20000000f00 */
[----:B------:R-:W-:Y:S01]  /*10880*/  FMUL.FTZ R39, R39, R15 ;  /* 0x0000000f27277220 */ /* 0x000fe20000410000 */
[----:B------:R-:W-:Y:S01]  /*10890*/  MOV R7, R201 ;  /* 0x000000c900077202 */ /* 0x000fe20000000f00 */
[-C--:B------:R-:W-:Y:S02]  /*108a0*/  FMUL.FTZ R48, R48, R16.reuse ;  /* 0x0000001030307220 */ /* 0x080fe40000410000 */
[----:B------:R-:W-:Y:S01]  /*108b0*/  HMMA.16816.F32.BF16 R248, R8, R22, R156 ;  /* 0x0000001608f8723c */ /* 0x000fe2000004189c */
[----:B------:R-:W-:-:S02]  /*108c0*/  FMUL.FTZ R49, R49, R16 ;  /* 0x0000001031317220 */ /* 0x000fc40000410000 */
[-C--:B------:R-:W-:Y:S02]  /*108d0*/  FMUL.FTZ R50, R50, R15.reuse ;  /* 0x0000000f32327220 */ /* 0x080fe40000410000 */
[----:B------:R-:W-:Y:S02]  /*108e0*/  FMUL.FTZ R51, R51, R15 ;  /* 0x0000000f33337220 */ /* 0x000fe40000410000 */
[----:B------:R-:W-:Y:S01]  /*108f0*/  MOV R158, R4 ;  /* 0x00000004009e7202 */ /* 0x000fe20000000f00 */
[----:B------:R-:W-:Y:S01]  /*10900*/  FFMA.FTZ R4, R133, c[0x0][0x23c], -R12 ;  /* 0x00008f0085047a23 */ /* 0x000fe2000001080c */
[----:B------:R-:W-:Y:S01]  /*10910*/  MOV R159, R21 ;  /* 0x00000015009f7202 */ /* 0x000fe20000000f00 */
[----:B------:R-:W-:Y:S01]  /*10920*/  HMMA.16816.F32.BF16 R244, R8, R178, R172 ;  /* 0x000000b208f4723c */ /* 0x000fe200000418ac */
[-C--:B------:R-:W-:Y:S01]  /*10930*/  FMUL.FTZ R68, R68, R16.reuse ;  /* 0x0000001044447220 */ /* 0x080fe20000410000 */
[----:B------:R1:W-:Y:S01]  /*10940*/  MUFU.EX2 R133, R4 ;  /* 0x0000000400857308 */ /* 0x0003e20000000800 */
[----:B------:R-:W-:-:S02]  /*10950*/  FMUL.FTZ R69, R69, R16 ;  /* 0x0000001045457220 */ /* 0x000fc40000410000 */
[-C--:B------:R-:W-:Y:S02]  /*10960*/  FMUL.FTZ R70, R70, R15.reuse ;  /* 0x0000000f46467220 */ /* 0x080fe40000410000 */
[----:B------:R-:W-:Y:S01]  /*10970*/  FMUL.FTZ R71, R71, R15 ;  /* 0x0000000f47477220 */ /* 0x000fe20000410000 */
[C---:B------:R-:W-:Y:S01]  /*10980*/  HMMA.16816.F32.BF16 R24, R8.reuse, R26, R128 ;  /* 0x0000001a0818723c */ /* 0x040fe20000041880 */
        /* <DEDUP_REMOVED lines=9> */
[----:B------:R-:W-:Y:S01]  /*10a20*/  HMMA.16816.F32.BF16 R52, R8, R140, R52 ;  /* 0x0000008c0834723c */ /* 0x000fe20000041834 */
[----:B-1----:R-:W-:-:S02]  /*10a30*/  FFMA.FTZ R4, R138, c[0x0][0x23c], -R12 ;  /* 0x00008f008a047a23 */ /* 0x002fc4000001080c */
[-C--:B------:R-:W-:Y:S02]  /*10a40*/  FMUL.FTZ R85, R85, R16.reuse ;  /* 0x0000001055557220 */ /* 0x080fe40000410000 */
[----:B------:R-:W1:Y:S01]  /*10a50*/  MUFU.EX2 R139, R4 ;  /* 0x00000004008b7308 */ /* 0x000e620000000800 */
[-C--:B------:R-:W-:Y:S02]  /*10a60*/  FMUL.FTZ R86, R86, R15.reuse ;  /* 0x0000000f56567220 */ /* 0x080fe40000410000 */
[-C--:B------:R-:W-:Y:S01]  /*10a70*/  FMUL.FTZ R87, R87, R15.reuse ;  /* 0x0000000f57577220 */ /* 0x080fe20000410000 */
[----:B------:R-:W-:Y:S01]  /*10a80*/  HMMA.16816.F32.BF16 R200, R8, R142, R64 ;  /* 0x0000008e08c8723c */ /* 0x000fe20000041840 */
[-C--:B------:R-:W-:Y:S01]  /*10a90*/  FMUL.FTZ R96, R96, R16.reuse ;  /* 0x0000001060607220 */ /* 0x080fe20000410000 */
[----:B------:R-:W-:Y:S01]  /*10aa0*/  LDSM.16.MT88.4 R64, [R213+0xa800] ;  /* 0x00a80000d540783b */ /* 0x000fe20000004200 */
[----:B------:R-:W-:Y:S02]  /*10ab0*/  FMUL.FTZ R97, R97, R16 ;  /* 0x0000001061617220 */ /* 0x000fe40000410000 */
[----:B------:R-:W-:-:S02]  /*10ac0*/  FMUL.FTZ R98, R98, R15 ;  /* 0x0000000f62627220 */ /* 0x000fc40000410000 */
[----:B------:R-:W-:Y:S01]  /*10ad0*/  FMUL.FTZ R99, R99, R15 ;  /* 0x0000000f63637220 */ /* 0x000fe20000410000 */
[C---:B------:R-:W-:Y:S01]  /*10ae0*/  HMMA.16816.F32.BF16 R36, R8.reuse, R144, R36 ;  /* 0x000000900824723c */ /* 0x040fe20000041824 */
[-C--:B------:R-:W-:Y:S02]  /*10af0*/  FMUL.FTZ R112, R112, R16.reuse ;  /* 0x0000001070707220 */ /* 0x080fe40000410000 */
[-C--:B------:R-:W-:Y:S01]  /*10b00*/  FMUL.FTZ R113, R113, R16.reuse ;  /* 0x0000001071717220 */ /* 0x080fe20000410000 */
[----:B-1----:R-:W-:Y:S01]  /*10b10*/  F2FP.BF16.PACK_AB R128, R139, R133 ;  /* 0x000000858b80723e */ /* 0x002fe200000010ff */
[----:B------:R-:W-:Y:S02]  /*10b20*/  FFMA.FTZ R4, R132, c[0x0][0x23c], -R12 ;  /* 0x00008f0084047a23 */ /* 0x000fe4000001080c */
[-C--:B------:R-:W-:Y:S01]  /*10b30*/  FMUL.FTZ R114, R114, R15.reuse ;  /* 0x0000000f72727220 */ /* 0x080fe20000410000 */
[----:B------:R-:W-:Y:S01]  /*10b40*/  HMMA.16816.F32.BF16 R236, R8, R146, R48 ;  /* 0x0000009208ec723c */ /* 0x000fe20000041830 */
[----:B------:R1:W-:Y:S01]  /*10b50*/  MUFU.EX2 R176, R4 ;  /* 0x0000000400b07308 */ /* 0x0003e20000000800 */
[----:B------:R-:W-:Y:S01]  /*10b60*/  FMUL.FTZ R115, R115, R15 ;  /* 0x0000000f73737220 */ /* 0x000fe20000410000 */
[----:B------:R-:W2:Y:S01]  /*10b70*/  LDSM.16.MT88.4 R48, [R214+0xa800] ;  /* 0x00a80000d630783b */ /* 0x000ea20000004200 */
[----:B------:R-:W-:-:S02]  /*10b80*/  FMUL.FTZ R100, R100, R16 ;  /* 0x0000001064647220 */ /* 0x000fc40000410000 */
[----:B------:R-:W-:Y:S02]  /*10b90*/  FMUL.FTZ R101, R101, R16 ;  /* 0x0000001065657220 */ /* 0x000fe40000410000 */
[----:B------:R-:W-:Y:S01]  /*10ba0*/  HMMA.16816.F32.BF16 R68, R8, R28, R68 ;  /* 0x0000001c0844723c */ /* 0x000fe20000041844 */
[-C--:B------:R-:W-:Y:S02]  /*10bb0*/  FMUL.FTZ R102, R102, R15.reuse ;  /* 0x0000000f66667220 */ /* 0x080fe40000410000 */
[----:B------:R-:W-:-:S05]  /*10bc0*/  FMUL.FTZ R103, R103, R15 ;  /* 0x0000000f67677220 */ /* 0x000fca0000410000 */
[C---:B------:R-:W-:Y:S01]  /*10bd0*/  HMMA.16816.F32.BF16 R140, R8.reuse, R30, R80 ;  /* 0x0000001e088c723c */ /* 0x040fe20000041850 */
[----:B-1----:R-:W-:Y:S01]  /*10be0*/  FFMA.FTZ R4, R184, c[0x0][0x23c], -R12 ;  /* 0x00008f00b8047a23 */ /* 0x002fe2000001080c */
[----:B------:R-:W-:Y:S01]  /*10bf0*/  MOV R184, R5 ;  /* 0x0000000500b87202 */ /* 0x000fe20000000f00 */
[----:B------:R-:W1:Y:S02]  /*10c00*/  LDSM.16.MT88.4 R80, [R209+0xb800] ;  /* 0x00b80000d150783b */ /* 0x000e640000004200 */
[----:B------:R3:W4:Y:S03]  /*10c10*/  MUFU.EX2 R138, R4 ;  /* 0x00000004008a7308 */ /* 0x0007260000000800 */
[C---:B------:R-:W-:Y:S08]  /*10c20*/  HMMA.16816.F32.BF16 R84, R8.reuse, R32, R84 ;  /* 0x000000200854723c */ /* 0x040ff00000041854 */
[----:B------:R-:W-:Y:S01]  /*10c30*/  HMMA.16816.F32.BF16 R32, R8, R34, R96 ;  /* 0x000000220820723c */ /* 0x000fe20000041860 */
[----:B------:R-:W5:Y:S01]  /*10c40*/  LDSM.16.MT88.4 R96, [R211+0xb800] ;  /* 0x00b80000d360783b */ /* 0x000f620000004200 */
[----:B---3--:R-:W-:Y:S01]  /*10c50*/  FFMA.FTZ R4, R182, c[0x0][0x23c], -R3 ;  /* 0x00008f00b6047a23 */ /* 0x008fe20000010803 */
[----:B------:R-:W-:-:S02]  /*10c60*/  MOV R182, R20 ;  /* 0x0000001400b67202 */ /* 0x000fc40000000f00 */
[----:B----4-:R-:W-:Y:S01]  /*10c70*/  F2FP.BF16.PACK_AB R130, R138, R176 ;  /* 0x000000b08a82723e */ /* 0x010fe200000010ff */
[----:B------:R3:W-:Y:S02]  /*10c80*/  MUFU.EX2 R21, R4 ;  /* 0x0000000400157308 */ /* 0x0007e40000000800 */
[C---:B------:R-:W-:Y:S01]  /*10c90*/  HMMA.16816.F32.BF16 R28, R8.reuse, R42, R112 ;  /* 0x0000002a081c723c */ /* 0x040fe20000041870 */
[----:B------:R-:W-:Y:S07]  /*10ca0*/  LDSM.16.MT88.4 R112, [R214+0xb800] ;  /* 0x00b80000d670783b */ /* 0x000fee0000004200 */
[----:B------:R-:W-:Y:S01]  /*10cb0*/  HMMA.16816.F32.BF16 R100, R8, R40, R100 ;  /* 0x000000280864723c */ /* 0x000fe20000041864 */
[----:B---3--:R-:W-:-:S02]  /*10cc0*/  FFMA.FTZ R4, R183, c[0x0][0x23c], -R3 ;  /* 0x00008f00b7047a23 */ /* 0x008fc40000010803 */
[----:B------:R-:W-:Y:S02]  /*10cd0*/  IMAD.MOV.U32 R183, RZ, RZ, R19 ;  /* 0x000000ffffb77224 */ /* 0x000fe400078e0013 */
[----:B------:R3:W4:Y:S02]  /*10ce0*/  MUFU.EX2 R23, R4 ;  /* 0x0000000400177308 */ /* 0x0007240000000800 */
[----:B------:R-:W-:Y:S02]  /*10cf0*/  FFMA.FTZ R11, R177, R16, R235 ;  /* 0x00000010b10b7223 */ /* 0x000fe400000100eb */
[----:B------:R-:W-:Y:S02]  /*10d00*/  FFMA.FTZ R8, R243, R15, R206 ;  /* 0x0000000ff3087223 */ /* 0x000fe400000100ce */
[----:B------:R-:W-:Y:S02]  /*10d10*/  FADD.FTZ R11, R234, R11 ;  /* 0x0000000bea0b7221 */ /* 0x000fe40000010000 */
[----:B------:R-:W-:-:S02]  /*10d20*/  FADD.FTZ R10, R205, R8 ;  /* 0x00000008cd0a7221 */ /* 0x000fc40000010000 */
[--C-:B---3--:R-:W-:Y:S01]  /*10d30*/  FFMA.FTZ R4, R181, c[0x0][0x23c], -R3.reuse ;  /* 0x00008f00b5047a23 */ /* 0x108fe20000010803 */
[----:B------:R-:W-:Y:S01]  /*10d40*/  MOV R181, R159 ;  /* 0x0000009f00b57202 */ /* 0x000fe20000000f00 */
[----:B------:R-:W-:Y:S01]  /*10d50*/  FFMA.FTZ R3, R185, c[0x0][0x23c], -R3 ;  /* 0x00008f00b9037a23 */ /* 0x000fe20000010803 */
[----:B----4-:R-:W-:Y:S01]  /*10d60*/  F2FP.BF16.PACK_AB R129, R23, R21 ;  /* 0x000000151781723e */ /* 0x010fe200000010ff */
[----:B------:R-:W-:Y:S01]  /*10d70*/  MUFU.EX2 R132, R4 ;  /* 0x0000000400847308 */ /* 0x000fe20000000800 */
[----:B------:R-:W-:-:S07]  /*10d80*/  MOV R185, R6 ;  /* 0x0000000600b97202 */ /* 0x000fce0000000f00 */
[----:B------:R3:W4:Y:S02]  /*10d90*/  MUFU.EX2 R22, R3 ;  /* 0x0000000300167308 */ /* 0x0007240000000800 */
[----:B---3--:R-:W-:Y:S01]  /*10da0*/  FFMA.FTZ R3, R180, c[0x0][0x23c], -R2 ;  /* 0x00008f00b4037a23 */ /* 0x008fe20000010802 */
[----:B------:R-:W-:Y:S02]  /*10db0*/  MOV R180, R158 ;  /* 0x0000009e00b47202 */ /* 0x000fe40000000f00 */
[----:B------:R-:W3:Y:S03]  /*10dc0*/  LDSM.16.MT88.4 R156, [R209+0xa800] ;  /* 0x00a80000d19c783b */ /* 0x000ee60000004200 */
[----:B------:R1:W-:Y:S01]  /*10dd0*/  MUFU.EX2 R20, R3 ;  /* 0x0000000300147308 */ /* 0x0003e20000000800 */
[----:B----4-:R-:W-:-:S07]  /*10de0*/  F2FP.BF16.PACK_AB R131, R22, R132 ;  /* 0x000000841683723e */ /* 0x010fce00000010ff */
[----:B--2---:R-:W-:Y:S01]  /*10df0*/  HMMA.16816.F32.BF16 R36, R128, R48, R36 ;  /* 0x000000308024723c */ /* 0x004fe20000041824 */
[----:B-1----:R-:W-:Y:S01]  /*10e00*/  FFMA.FTZ R3, R186, c[0x0][0x23c], -R2 ;  /* 0x00008f00ba037a23 */ /* 0x002fe20000010802 */
[----:B------:R-:W-:-:S06]  /*10e10*/  MOV R186, R7 ;  /* 0x0000000700ba7202 */ /* 0x000fcc0000000f00 */
[C---:B------:R-:W-:Y:S01]  /*10e20*/  HMMA.16816.F32.BF16 R52, R128.reuse, R64, R52 ;  /* 0x000000408034723c */ /* 0x040fe20000041834 */
[----:B------:R-:W1:Y:S01]  /*10e30*/  LDSM.16.MT88.4 R4, [R213+0xb800] ;  /* 0x00b80000d504783b */ /* 0x000e620000004200 */
[----:B------:R2:W4:Y:S06]  /*10e40*/  MUFU.EX2 R19, R3 ;  /* 0x0000000300137308 */ /* 0x00052c0000000800 */
[C---:B------:R-:W-:Y:S08]  /*10e50*/  HMMA.16816.F32.BF16 R68, R128.reuse, R80, R68 ;  /* 0x000000508044723c */ /* 0x040ff00000041844 */
[C---:B-----5:R-:W-:Y:S01]  /*10e60*/  HMMA.16816.F32.BF16 R84, R128.reuse, R96, R84 ;  /* 0x000000608054723c */ /* 0x060fe20000041854 */
[--C-:B--2---:R-:W-:Y:S01]  /*10e70*/  FFMA.FTZ R3, R187, c[0x0][0x23c], -R2.reuse ;  /* 0x00008f00bb037a23 */ /* 0x104fe20000010802 */
[----:B------:R-:W-:Y:S01]  /*10e80*/  MOV R187, R124 ;  /* 0x0000007c00bb7202 */ /* 0x000fe20000000f00 */
[----:B------:R-:W-:Y:S01]  /*10e90*/  FFMA.FTZ R2, R188, c[0x0][0x23c], -R2 ;  /* 0x00008f00bc027a23 */ /* 0x000fe20000010802 */
[----:B----4-:R-:W-:Y:S01]  /*10ea0*/  F2FP.BF16.PACK_AB R124, R19, R20 ;  /* 0x00000014137c723e */ /* 0x010fe200000010ff */
[----:B------:R-:W-:Y:S03]  /*10eb0*/  MUFU.EX2 R18, R3 ;  /* 0x0000000300127308 */ /* 0x000fe60000000800 */
[C---:B---3--:R-:W-:Y:S01]  /*10ec0*/  HMMA.16816.F32.BF16 R144, R128.reuse, R156, R172 ;  /* 0x0000009c8090723c */ /* 0x048fe200000418ac */
[----:B------:R-:W2:Y:S04]  /*10ed0*/  LDSM.16.MT88.4 R172, [R211+0xa800] ;  /* 0x00a80000d3ac783b */ /* 0x000ea80000004200 */
[----:B------:R3:W4:Y:S03]  /*10ee0*/  MUFU.EX2 R17, R2 ;  /* 0x0000000200117308 */ /* 0x0007260000000800 */
[C---:B------:R-:W-:Y:S08]  /*10ef0*/  HMMA.16816.F32.BF16 R100, R128.reuse, R112, R100 ;  /* 0x000000708064723c */ /* 0x040ff00000041864 */
[----:B-1----:R-:W-:Y:S01]  /*10f00*/  HMMA.16816.F32.BF16 R116, R128, R4, R116 ;  /* 0x000000048074723c */ /* 0x002fe20000041874 */
[----:B---3--:R-:W-:Y:S01]  /*10f10*/  FFMA.FTZ R2, R189, c[0x0][0x23c], -R0 ;  /* 0x00008f00bd027a23 */ /* 0x008fe20000010800 */
[----:B----4-:R-:W-:-:S03]  /*10f20*/  F2FP.BF16.PACK_AB R126, R17, R18 ;  /* 0x00000012117e723e */ /* 0x010fc600000010ff */
[----:B------:R1:W-:Y:S03]  /*10f30*/  MUFU.EX2 R12, R2 ;  /* 0x00000002000c7308 */ /* 0x0003e60000000800 */
[----:B--2---:R-:W-:Y:S01]  /*10f40*/  HMMA.16816.F32.BF16 R160, R128, R172, R160 ;  /* 0x000000ac80a0723c */ /* 0x004fe200000418a0 */
[----:B-1----:R-:W-:-:S04]  /*10f50*/  FFMA.FTZ R2, R191, c[0x0][0x23c], -R0 ;  /* 0x00008f00bf027a23 */ /* 0x002fc80000010800 */
[----:B------:R1:W2:Y:S02]  /*10f60*/  MUFU.EX2 R3, R2 ;  /* 0x0000000200037308 */ /* 0x0002a40000000800 */
[--C-:B-1----:R-:W-:Y:S01]  /*10f70*/  FFMA.FTZ R2, R192, c[0x0][0x23c], -R0.reuse ;  /* 0x00008f00c0027a23 */ /* 0x102fe20000010800 */
[----:B--2---:R-:W-:Y:S01]  /*10f80*/  F2FP.BF16.PACK_AB R125, R3, R12 ;  /* 0x0000000c037d723e */ /* 0x004fe200000010ff */
[----:B------:R-:W-:-:S04]  /*10f90*/  FFMA.FTZ R0, R190, c[0x0][0x23c], -R0 ;  /* 0x00008f00be007a23 */ /* 0x000fc80000010800 */
[----:B------:R-:W-:Y:S08]  /*10fa0*/  MUFU.EX2 R2, R2 ;  /* 0x0000000200027308 */ /* 0x000ff00000000800 */
        /* <DEDUP_REMOVED lines=57> */
[----:B------:R1:W-:Y:S02]  /*11340*/  STL [R1], R0 ;  /* 0x0000000001007387 */ /* 0x0003e40000100800 */
.L_x_1123:
[----:B-1----:R-:W-:-:S06]  /*11350*/  UISETP.GT.AND UP0, UPT, UR21, UR8, UPT ;  /* 0x000000081500728c */ /* 0x002fcc000bf04270 */
[----:B------:R-:W-:-:S13]  /*11360*/  PLOP3.LUT P0, PT, PT, PT, UP0, 0x80, 0x0 ;  /* 0x000000000000781c */ /* 0x000fda0003f0f008 */
[----:B------:R-:W-:Y:S05]  /*11370*/  @!P0 BRA `(.L_x_1136) ;  /* 0x00002d2000008947 */ /* 0x000fea0003800000 */
[----:B------:R-:W2:Y:S01]  /*11380*/  LDL.LU.64 R6, [R1+0x18] ;  /* 0x0000180001067983 */ /* 0x000ea20000300a00 */
[----:B------:R-:W-:Y:S01]  /*11390*/  IMAD.MOV.U32 R132, RZ, RZ, R135 ;  /* 0x000000ffff847224 */ /* 0x000fe200078e0087 */
[----:B------:R-:W-:Y:S01]  /*113a0*/  MOV R3, R136 ;  /* 0x0000008800037202 */ /* 0x000fe20000000f00 */
[----:B------:R-:W-:Y:S01]  /*113b0*/  IMAD.MOV.U32 R139, RZ, RZ, R137 ;  /* 0x000000ffff8b7224 */ /* 0x000fe200078e0089 */
[----:B------:R-:W2:Y:S01]  /*113c0*/  LDL.LU.64 R4, [R1+0x40] ;  /* 0x0000400001047983 */ /* 0x000ea20000300a00 */
[----:B------:R-:W-:-:S03]  /*113d0*/  MOV R138, R134 ;  /* 0x00000086008a7202 */ /* 0x000fc60000000f00 */
[----:B------:R-:W3:Y:S01]  /*113e0*/  LDL.64 R8, [R1+0x20] ;  /* 0x0000200001087983 */ /* 0x000ee20000100a00 */
[----:B------:R-:W-:Y:S01]  /*113f0*/  ISETP.GE.AND P4, PT, R252, c[0x0][0x220], PT ;  /* 0x00008800fc007a0c */ /* 0x000fe20003f86270 */
[----:B--2---:R-:W-:-:S05]  /*11400*/  IMAD.MOV.U32 R5, RZ, RZ, R7 ;  /* 0x000000ffff057224 */ /* 0x004fca00078e0007 */
[----:B------:R1:W-:Y:S01]  /*11410*/  STL.64 [R1+0x18], R4 ;  /* 0x0000180401007387 */ /* 0x0003e20000100a00 */
[----:B---3--:R-:W-:Y:S01]  /*11420*/  ISETP.GE.AND P5, PT, R8, c[0x0][0x220], PT ;  /* 0x0000880008007a0c */ /* 0x008fe20003fa6270 */
[----:B------:R-:W-:Y:S05]  /*11430*/  BRA `(.L_x_1137) ;  /* 0x000002e000007947 */ /* 0x000fea0003800000 */
.L_x_1139:
        /* <DEDUP_REMOVED lines=46> */
.L_x_1137:
[----:B------:R-:W2:Y:S01]  /*11720*/  LDL.64 R6, [R1+0x18] ;  /* 0x0000180001067983 */ /* 0x000ea20000100a00 */
[----:B------:R-:W-:Y:S04]  /*11730*/  DEPBAR.LE SB0, 0x0 ;  /* 0x000080000000791a */ /* 0x000fe80000000000 */
[----:B------:R-:W-:Y:S01]  /*11740*/  BAR.SYNC.DEFER_BLOCKING 0x0 ;  /* 0x0000000000007b1d */ /* 0x000fe20000010000 */
[----:B------:R-:W-:Y:S04]  /*11750*/  UIADD3 UR7, UR21, -0x1, URZ ;  /* 0xffffffff15077890 */ /* 0x000fe8000fffe03f */
        /* <DEDUP_REMOVED lines=18> */
[----:B------:R-:W-:Y:S01]  /*11880*/  @P4 STS.128 [R223+0xb000], RZ ;  /* 0x00b000ffdf004388 */ /* 0x000fe20000000c00 */
[----:B------:R-:W-:Y:S02]  /*11890*/  IADD3.X R5, R2, UR13, RZ, P0, !PT ;  /* 0x0000000d02057c10 */ /* 0x000fe400087fe4ff */
[C---:B------:R-:W-:Y:S02]  /*118a0*/  @!P4 LEA R6, P0, R0.reuse, c[0x0][0x170], 0x1 ;  /* 0x00005c000006ca11 */ /* 0x040fe400078008ff */
[----:B------:R-:W-:Y:S01]  /*118b0*/  @!PT LDS RZ, [RZ] ;  /* 0x00000000fffff984 */ /* 0x000fe20000000800 */
[----:B------:R-:W-:Y:S01]  /*118c0*/  @!PT LDS RZ, [RZ] ;  /* 0x00000000fffff984 */ /* 0x000fe20000000800 */
[----:B------:R-:W-:Y:S01]  /*118d0*/  @!PT LDS RZ, [RZ] ;  /* 0x00000000fffff984 */ /* 0x000fe20000000800 */
[----:B------:R2:W-:Y:S01]  /*118e0*/  @!P4 LDGSTS.E.BYPASS.LTC128B.128 [R223+0xb000], [R8.64+0x80] ;  /* 0x0b00008008dfcfae */ /* 0x0005e2000b901d50 */
[C-C-:B------:R-:W-:Y:S02]  /*118f0*/  @!P5 LEA.HI.X R11, R0.reuse, c[0x0][0x174], R5.reuse, 0x1, P2 ;  /* 0x00005d00000bda11 */ /* 0x140fe400010f0c05 */
[----:B------:R-:W-:Y:S02]  /*11900*/  @!P4 LEA.HI.X R7, R0, c[0x0][0x174], R5, 0x1, P0 ;  /* 0x00005d000007ca11 */ /* 0x000fe400000f0c05 */
[----:B------:R-:W-:Y:S01]  /*11910*/  @P5 STS.128 [R223+0xa800], RZ ;  /* 0x00a800ffdf005388 */ /* 0x000fe20000000c00 */
[----:B------:R-:W-:Y:S04]  /*11920*/  PLOP3.LUT P0, PT, PT, PT, UP0, 0x80, 0x0 ;  /* 0x000000000000781c */ /* 0x000fe80003f0f008 */
        /* <DEDUP_REMOVED lines=10> */
[----:B------:R-:W3:Y:S05]  /*119d0*/  LDSM.16.M88.4 R16, [R208+0x8000] ;  /* 0x00800000d010783b */ /* 0x000eea0000000200 */
[----:B------:R-:W2:Y:S05]  /*119e0*/  LDSM.16.M88.4 R28, [R210+0x2000] ;  /* 0x00200000d21c783b */ /* 0x000eaa0000000200 */
[----:B------:R-:W4:Y:S05]  /*119f0*/  LDSM.16.M88.4 R140, [R208+0x8800] ;  /* 0x00880000d08c783b */ /* 0x000f2a0000000200 */
[----:B------:R-:W0:Y:S05]  /*11a00*/  LDGDEPBAR ;  /* 0x00000000000079af */ /* 0x000e2a0000000000 */
[----:B------:R-:W-:Y:S05]  /*11a10*/  LDSM.16.M88.4 R176, [R212] ;  /* 0x00000000d4b0783b */ /* 0x000fea0000000200 */
[----:B------:R-:W5:Y:S05]  /*11a20*/  LDSM.16.M88.4 R180, [R219] ;  /* 0x00000000dbb4783b */ /* 0x000f6a0000000200 */
[----:B------:R-:W4:Y:S05]  /*11a30*/  LDSM.16.M88.4 R184, [R212+0x2000] ;  /* 0x00200000d4b8783b */ /* 0x000f2a0000000200 */
[----:B------:R-:W5:Y:S01]  /*11a40*/  LDSM.16.M88.4 R188, [R222] ;  /* 0x00000000debc783b */ /* 0x000f620000000200 */
[-C--:B---3--:R-:W-:Y:S04]  /*11a50*/  HMMA.16816.F32.BF16 R4, R32, R16.reuse, RZ ;  /* 0x000000102004723c */ /* 0x088fe800000418ff */
[----:B------:R-:W-:Y:S05]  /*11a60*/  LDSM.16.M88.4 R192, [R218] ;  /* 0x00000000dac0783b */ /* 0x000fea0000000200 */
[----:B------:R-:W3:Y:S01]  /*11a70*/  LDSM.16.M88.4 R196, [R217+0x8000] ;  /* 0x00800000d9c4783b */ /* 0x000ee20000000200 */
[C---:B--2---:R-:W-:Y:S04]  /*11a80*/  HMMA.16816.F32.BF16 R8, R28.reuse, R16, RZ ;  /* 0x000000101c08723c */ /* 0x044fe800000418ff */
[----:B------:R-:W2:Y:S04]  /*11a90*/  LDSM.16.M88.4 R200, [R218+0x2000] ;  /* 0x00200000dac8783b */ /* 0x000ea80000000200 */
[-C--:B-1----:R-:W-:Y:S01]  /*11aa0*/  HMMA.16816.F32.BF16 R12, R28, R18.reuse, RZ ;  /* 0x000000121c0c723c */ /* 0x082fe200000418ff */
[----:B------:R-:W-:Y:S07]  /*11ab0*/  LDSM.16.M88.4 R204, [R216+0x2000] ;  /* 0x00200000d8cc783b */ /* 0x000fee0000000200 */
[C---:B------:R-:W-:Y:S08]  /*11ac0*/  HMMA.16816.F32.BF16 R16, R32.reuse, R18, RZ ;  /* 0x000000122010723c */ /* 0x040ff000000418ff */
[-C--:B----4-:R-:W-:Y:S08]  /*11ad0*/  HMMA.16816.F32.BF16 R20, R32, R140.reuse, RZ ;  /* 0x0000008c2014723c */ /* 0x090ff000000418ff */
[C---:B------:R-:W-:Y:S08]  /*11ae0*/  HMMA.16816.F32.BF16 R24, R28.reuse, R140, RZ ;  /* 0x0000008c1c18723c */ /* 0x040ff000000418ff */
[-C--:B------:R-:W-:Y:S08]  /*11af0*/  HMMA.16816.F32.BF16 R28, R28, R142.reuse, RZ ;  /* 0x0000008e1c1c723c */ /* 0x080ff000000418ff */
[----:B------:R-:W-:Y:S01]  /*11b00*/  HMMA.16816.F32.BF16 R32, R32, R142, RZ ;  /* 0x0000008e2020723c */ /* 0x000fe200000418ff */
[----:B------:R-:W1:Y:S07]  /*11b10*/  LDSM.16.M88.4 R140, [R217+0x8800] ;  /* 0x00880000d98c783b */ /* 0x000e6e0000000200 */
[-C--:B-----5:R-:W-:Y:S08]  /*11b20*/  HMMA.16816.F32.BF16 R4, R176, R180.reuse, R4 ;  /* 0x000000b4b004723c */ /* 0x0a0ff00000041804 */
[C---:B------:R-:W-:Y:S08]  /*11b30*/  HMMA.16816.F32.BF16 R8, R184.reuse, R180, R8 ;  /* 0x000000b4b808723c */ /* 0x040ff00000041808 */
        /* <DEDUP_REMOVED lines=10> */
[-C--:B---3--:R-:W-:Y:S08]  /*11be0*/  HMMA.16816.F32.BF16 R4, R192, R196.reuse, R4 ;  /* 0x000000c4c004723c */ /* 0x088ff00000041804 */
[C---:B--2---:R-:W-:Y:S08]  /*11bf0*/  HMMA.16816.F32.BF16 R8, R200.reuse, R196, R8 ;  /* 0x000000c4c808723c */ /* 0x044ff00000041808 */
[-C--:B------:R-:W-:Y:S08]  /*11c00*/  HMMA.16816.F32.BF16 R12, R200, R198.reuse, R12 ;  /* 0x000000c6c80c723c */ /* 0x080ff0000004180c */
[C---:B------:R-:W-:Y:S01]  /*11c10*/  HMMA.16816.F32.BF16 R16, R192.reuse, R198, R16 ;  /* 0x000000c6c010723c */ /* 0x040fe20000041810 */
[----:B------:R-:W2:Y:S07]  /*11c20*/  LDSM.16.M88.4 R196, [R208+0x9000] ;  /* 0x00900000d0c4783b */ /* 0x000eae0000000200 */
[-C--:B-1----:R-:W-:Y:S08]  /*11c30*/  HMMA.16816.F32.BF16 R20, R192, R140.reuse, R20 ;  /* 0x0000008cc014723c */ /* 0x082ff00000041814 */
[C---:B------:R-:W-:Y:S08]  /*11c40*/  HMMA.16816.F32.BF16 R24, R200.reuse, R140, R24 ;  /* 0x0000008cc818723c */ /* 0x040ff00000041818 */
[-C--:B------:R-:W-:Y:S01]  /*11c50*/  HMMA.16816.F32.BF16 R28, R200, R142.reuse, R28 ;  /* 0x0000008ec81c723c */ /* 0x080fe2000004181c */
[----:B------:R-:W1:Y:S07]  /*11c60*/  LDSM.16.M88.4 R200, [R210+0x6000] ;  /* 0x00600000d2c8783b */ /* 0x000e6e0000000200 */
        /* <DEDUP_REMOVED lines=57> */
.L_x_1138:
        /* <DEDUP_REMOVED lines=8> */
[C---:B-1----:R-:W-:Y:S02]  /*12080*/  IADD3 R135, R0.reuse, 0x1, RZ ;  /* 0x0000000100877810 */ /* 0x042fe40007ffe0ff */
[C---:B------:R-:W-:Y:S02]  /*12090*/  ISETP.GE.AND P3, PT, R0.reuse, R227, PT ;  /* 0x000000e30000720c */ /* 0x040fe40003f66270 */
[C---:B------:R-:W-:Y:S02]  /*120a0*/  ISETP.GE.AND P0, PT, R135.reuse, R226, PT ;  /* 0x000000e28700720c */ /* 0x040fe40003f06270 */
[C---:B------:R-:W-:Y:S02]  /*120b0*/  IADD3 R134, R0.reuse, 0x8, RZ ;  /* 0x0000000800867810 */ /* 0x040fe40007ffe0ff */
[C---:B------:R-:W-:Y:S02]  /*120c0*/  IADD3 R133, R0.reuse, 0x9, RZ ;  /* 0x0000000900857810 */ /* 0x040fe40007ffe0ff */
[----:B------:R-:W-:Y:S02]  /*120d0*/  ISETP.GE.OR P3, PT, R0, R231, !P3 ;  /* 0x000000e70000720c */ /* 0x000fe40005f66670 */
[C---:B------:R-:W-:Y:S02]  /*120e0*/  ISETP.GE.AND P2, PT, R135.reuse, R227, PT ;  /* 0x000000e38700720c */ /* 0x040fe40003f46270 */
[----:B------:R-:W-:Y:S02]  /*120f0*/  ISETP.GE.OR P0, PT, R135, R230, !P0 ;  /* 0x000000e68700720c */ /* 0x000fe40004706670 */
[----:B------:R-:W-:Y:S02]  /*12100*/  FSEL R137, R4, -INF , !P3 ;  /* 0xff80000004897808 */ /* 0x000fe40005800000 */
[----:B------:R-:W-:Y:S02]  /*12110*/  FSEL R7, R7, -INF , !P0 ;  /* 0xff80000007077808 */ /* 0x000fe40004000000 */
[-C--:B------:R-:W-:Y:S02]  /*12120*/  ISETP.GE.AND P0, PT, R133, R226.reuse, PT ;  /* 0x000000e28500720c */ /* 0x080fe40003f06270 */
[----:B------:R-:W-:Y:S02]  /*12130*/  ISETP.GE.OR P2, PT, R135, R231, !P2 ;  /* 0x000000e78700720c */ /* 0x000fe40005746670 */
[-C--:B------:R-:W-:Y:S02]  /*12140*/  ISETP.GE.AND P3, PT, R134, R227.reuse, PT ;  /* 0x000000e38600720c */ /* 0x080fe40003f66270 */
[----:B------:R-:W-:Y:S02]  /*12150*/  ISETP.GE.AND P1, PT, R0, R226, PT ;  /* 0x000000e20000720c */ /* 0x000fe40003f26270 */
[----:B------:R-:W-:Y:S02]  /*12160*/  FSEL R142, R5, -INF , !P2 ;  /* 0xff800000058e7808 */ /* 0x000fe40005000000 */
[C---:B------:R-:W-:Y:S02]  /*12170*/  ISETP.GE.AND P2, PT, R133.reuse, R227, PT ;  /* 0x000000e38500720c */ /* 0x040fe40003f46270 */
[----:B------:R-:W-:Y:S02]  /*12180*/  ISETP.GE.OR P3, PT, R134, R231, !P3 ;  /* 0x000000e78600720c */ /* 0x000fe40005f66670 */
[-C--:B------:R-:W-:Y:S02]  /*12190*/  ISETP.GE.OR P0, PT, R133, R230.reuse, !P0 ;  /* 0x000000e68500720c */ /* 0x080fe40004706670 */
[C---:B------:R-:W-:Y:S02]  /*121a0*/  IADD3 R4, R0.reuse, 0x10, RZ ;  /* 0x0000001000047810 */ /* 0x040fe40007ffe0ff */
[----:B------:R-:W-:Y:S02]  /*121b0*/  FMNMX.FTZ R136, R137, R3, !PT ;  /* 0x0000000389887209 */ /* 0x000fe40007810000 */
[----:B------:R-:W-:Y:S02]  /*121c0*/  ISETP.GE.OR P1, PT, R0, R230, !P1 ;  /* 0x000000e60000720c */ /* 0x000fe40004f26670 */
[----:B------:R-:W-:Y:S02]  /*121d0*/  ISETP.GE.OR P2, PT, R133, R231, !P2 ;  /* 0x000000e78500720c */ /* 0x000fe40005746670 */
[----:B------:R-:W-:Y:S02]  /*121e0*/  FSEL R16, R16, -INF , !P3 ;  /* 0xff80000010107808 */ /* 0x000fe40005800000 */
[----:B------:R-:W-:Y:S02]  /*121f0*/  FSEL R19, R19, -INF , !P0 ;  /* 0xff80000013137808 */ /* 0x000fe40004000000 */
[----:B------:R-:W-:Y:S02]  /*12200*/  IADD3 R2, R0, 0x11, RZ ;  /* 0x0000001100027810 */ /* 0x000fe40007ffe0ff */
[----:B------:R-:W-:Y:S02]  /*12210*/  ISETP.GE.AND P0, PT, R4, R227, PT ;  /* 0x000000e30400720c */ /* 0x000fe40003f06270 */
[----:B------:R-:W-:Y:S02]  /*12220*/  FMNMX.FTZ R136, R142, R136, !PT ;  /* 0x000000888e887209 */ /* 0x000fe40007810000 */
[----:B------:R-:W-:Y:S02]  /*12230*/  ISETP.GE.OR P0, PT, R4, R231, !P0 ;  /* 0x000000e70400720c */ /* 0x000fe40004706670 */
[----:B------:R-:W-:Y:S02]  /*12240*/  FSEL R143, R6, -INF , !P1 ;  /* 0xff800000068f7808 */ /* 0x000fe40004800000 */
[----:B------:R-:W-:Y:S02]  /*12250*/  IADD3 R6, R0, 0x18, RZ ;  /* 0x0000001800067810 */ /* 0x000fe40007ffe0ff */
[----:B------:R-:W-:Y:S02]  /*12260*/  FSEL R17, R17, -INF , !P2 ;  /* 0xff80000011117808 */ /* 0x000fe40005000000 */
[-C--:B------:R-:W-:Y:S02]  /*12270*/  ISETP.GE.AND P6, PT, R2, R227.reuse, PT ;  /* 0x000000e30200720c */ /* 0x080fe40003fc6270 */
[----:B------:R-:W-:Y:S02]  /*12280*/  FMNMX.FTZ R136, R16, R136, !PT ;  /* 0x0000008810887209 */ /* 0x000fe40007810000 */
[----:B------:R-:W-:Y:S02]  /*12290*/  FSEL R189, R20, -INF , !P0 ;  /* 0xff80000014bd7808 */ /* 0x000fe40004000000 */
[----:B------:R-:W-:Y:S02]  /*122a0*/  IADD3 R5, R0, 0x19, RZ ;  /* 0x0000001900057810 */ /* 0x000fe40007ffe0ff */
[----:B------:R-:W-:Y:S02]  /*122b0*/  ISETP.GE.AND P3, PT, R6, R227, PT ;  /* 0x000000e30600720c */ /* 0x000fe40003f66270 */
[----:B------:R-:W-:Y:S02]  /*122c0*/  ISETP.GE.OR P6, PT, R2, R231, !P6 ;  /* 0x000000e70200720c */ /* 0x000fe400077c6670 */
[----:B------:R-:W-:Y:S02]  /*122d0*/  FMNMX.FTZ R136, R17, R136, !PT ;  /* 0x0000008811887209 */ /* 0x000fe40007810000 */
[----:B------:R-:W-:Y:S02]  /*122e0*/  FSEL R190, R21, -INF , !P6 ;  /* 0xff80000015be7808 */ /* 0x000fe40007000000 */
[----:B------:R-:W-:Y:S02]  /*122f0*/  FMNMX.FTZ R136, R189, R136, !PT ;  /* 0x00000088bd887209 */ /* 0x000fe40007810000 */
[C---:B------:R-:W-:Y:S02]  /*12300*/  ISETP.GE.AND P2, PT, R5.reuse, R227, PT ;  /* 0x000000e30500720c */ /* 0x040fe40003f46270 */
[-C--:B------:R-:W-:Y:S02]  /*12310*/  ISETP.GE.OR P3, PT, R6, R231.reuse, !P3 ;  /* 0x000000e70600720c */ /* 0x080fe40005f66670 */
[----:B------:R-:W-:Y:S02]  /*12320*/  FMNMX.FTZ R136, R190, R136, !PT ;  /* 0x00000088be887209 */ /* 0x000fe40007810000 */
[----:B------:R-:W-:Y:S02]  /*12330*/  FSEL R194, R32, -INF , !P3 ;  /* 0xff80000020c27808 */ /* 0x000fe40005800000 */
[----:B------:R-:W-:Y:S02]  /*12340*/  ISETP.GE.OR P2, PT, R5, R231, !P2 ;  /* 0x000000e70500720c */ /* 0x000fe40005746670 */
[----:B------:R-:W-:Y:S02]  /*12350*/  FMNMX.FTZ R136, R194, R136, !PT ;  /* 0x00000088c2887209 */ /* 0x000fe40007810000 */
[----:B------:R-:W-:Y:S02]  /*12360*/  FSEL R193, R33, -INF , !P2 ;  /* 0xff80000021c17808 */ /* 0x000fe40005000000 */
[C---:B------:R-:W-:Y:S02]  /*12370*/  ISETP.GE.AND P1, PT, R134.reuse, R226, PT ;  /* 0x000000e28600720c */ /* 0x040fe40003f26270 */
[----:B------:R-:W-:Y:S02]  /*12380*/  FMNMX.FTZ R136, R193, R136, !PT ;  /* 0x00000088c1887209 */ /* 0x000fe40007810000 */
[----:B------:R-:W-:Y:S02]  /*12390*/  FMNMX.FTZ R20, R143, R132, !PT ;  /* 0x000000848f147209 */ /* 0x000fe40007810000 */
[----:B------:R-:W-:Y:S01]  /*123a0*/  ISETP.GE.OR P1, PT, R134, R230, !P1 ;  /* 0x000000e68600720c */ /* 0x000fe20004f26670 */
[----:B------:R-:W1:Y:S01]  /*123b0*/  SHFL.BFLY PT, R21, R136, 0x2, 0x1f ;  /* 0x0c401f0088157f89 */ /* 0x000e6200000e0000 */
[----:B------:R-:W-:Y:S02]  /*123c0*/  FMNMX.FTZ R20, R7, R20, !PT ;  /* 0x0000001407147209 */ /* 0x000fe40007810000 */
[----:B------:R-:W-:Y:S02]  /*123d0*/  FSEL R18, R18, -INF , !P1 ;  /* 0xff80000012127808 */ /* 0x000fe40004800000 */
[-C--:B------:R-:W-:Y:S02]  /*123e0*/  ISETP.GE.AND P1, PT, R4, R226.reuse, PT ;  /* 0x000000e20400720c */ /* 0x080fe40003f26270 */
[----:B------:R-:W-:Y:S02]  /*123f0*/  ISETP.GE.AND P0, PT, R2, R226, PT ;  /* 0x000000e20200720c */ /* 0x000fe40003f06270 */
[----:B------:R-:W-:Y:S02]  /*12400*/  ISETP.GE.OR P1, PT, R4, R230, !P1 ;  /* 0x000000e60400720c */ /* 0x000fe40004f26670 */
[----:B------:R-:W-:Y:S02]  /*12410*/  FMNMX.FTZ R20, R18, R20, !PT ;  /* 0x0000001412147209 */ /* 0x000fe40007810000 */
[----:B------:R-:W-:Y:S02]  /*12420*/  FSEL R191, R22, -INF , !P1 ;  /* 0xff80000016bf7808 */ /* 0x000fe40004800000 */
[----:B------:R-:W-:Y:S02]  /*12430*/  ISETP.GE.OR P0, PT, R2, R230, !P0 ;  /* 0x000000e60200720c */ /* 0x000fe40004706670 */
[C---:B------:R-:W-:Y:S02]  /*12440*/  ISETP.GE.AND P3, PT, R6.reuse, R226, PT ;  /* 0x000000e20600720c */ /* 0x040fe40003f66270 */
[----:B------:R-:W-:Y:S02]  /*12450*/  FMNMX.FTZ R20, R19, R20, !PT ;  /* 0x0000001413147209 */ /* 0x000fe40007810000 */
[----:B------:R-:W-:Y:S02]  /*12460*/  FSEL R192, R23, -INF , !P0 ;  /* 0xff80000017c07808 */ /* 0x000fe40004000000 */
[----:B------:R-:W-:Y:S02]  /*12470*/  FMNMX.FTZ R20, R191, R20, !PT ;  /* 0x00000014bf147209 */ /* 0x000fe40007810000 */
[C---:B------:R-:W-:Y:S02]  /*12480*/  ISETP.GE.AND P0, PT, R5.reuse, R226, PT ;  /* 0x000000e20500720c */ /* 0x040fe40003f06270 */
[----:B------:R-:W-:Y:S02]  /*12490*/  ISETP.GE.OR P3, PT, R6, R230, !P3 ;  /* 0x000000e60600720c */ /* 0x000fe40005f66670 */
[----:B------:R-:W-:Y:S02]  /*124a0*/  FMNMX.FTZ R20, R192, R20, !PT ;  /* 0x00000014c0147209 */ /* 0x000fe40007810000 */
[----:B------:R-:W-:Y:S02]  /*124b0*/  ISETP.GE.OR P0, PT, R5, R230, !P0 ;  /* 0x000000e60500720c */ /* 0x000fe40004706670 */
[----:B------:R-:W-:Y:S02]  /*124c0*/  FSEL R196, R34, -INF , !P3 ;  /* 0xff80000022c47808 */ /* 0x000fe40005800000 */
[C---:B------:R-:W-:Y:S02]  /*124d0*/  ISETP.GE.AND P1, PT, R0.reuse, R225, PT ;  /* 0x000000e10000720c */ /* 0x040fe40003f26270 */
[----:B------:R-:W-:Y:S02]  /*124e0*/  ISETP.GE.AND P2, PT, R0, R224, PT ;  /* 0x000000e00000720c */ /* 0x000fe40003f46270 */
[----:B------:R-:W-:Y:S02]  /*124f0*/  FSEL R195, R35, -INF , !P0 ;  /* 0xff80000023c37808 */ /* 0x000fe40004000000 */
[----:B-1----:R-:W-:Y:S02]  /*12500*/  FMNMX.FTZ R136, R136, R21, !PT ;  /* 0x0000001588887209 */ /* 0x002fe40007810000 */
[C---:B------:R-:W-:Y:S02]  /*12510*/  ISETP.GE.OR P1, PT, R0.reuse, R229, !P1 ;  /* 0x000000e50000720c */ /* 0x040fe40004f26670 */
[----:B------:R-:W-:Y:S02]  /*12520*/  ISETP.GE.OR P2, PT, R0, R228, !P2 ;  /* 0x000000e40000720c */ /* 0x000fe40005746670 */
[----:B------:R-:W-:Y:S02]  /*12530*/  FMNMX.FTZ R0, R196, R20, !PT ;  /* 0x00000014c4007209 */ /* 0x000fe40007810000 */
[C---:B------:R-:W-:Y:S01]  /*12540*/  ISETP.GE.AND P3, PT, R135.reuse, R225, PT ;  /* 0x000000e18700720c */ /* 0x040fe20003f66270 */
[----:B------:R-:W1:Y:S01]  /*12550*/  SHFL.BFLY PT, R20, R136, 0x1, 0x1f ;  /* 0x0c201f0088147f89 */ /* 0x000e6200000e0000 */
[----:B------:R-:W-:Y:S02]  /*12560*/  ISETP.GE.AND P0, PT, R135, R224, PT ;  /* 0x000000e08700720c */ /* 0x000fe40003f06270 */
[----:B------:R-:W-:Y:S02]  /*12570*/  FMNMX.FTZ R0, R195, R0, !PT ;  /* 0x00000000c3007209 */ /* 0x000fe40007810000 */
[C---:B------:R-:W-:Y:S02]  /*12580*/  ISETP.GE.OR P3, PT, R135.reuse, R229, !P3 ;  /* 0x000000e58700720c */ /* 0x040fe40005f66670 */
[----:B------:R-:W-:Y:S02]  /*12590*/  ISETP.GE.OR P0, PT, R135, R228, !P0 ;  /* 0x000000e48700720c */ /* 0x000fe40004706670 */
[----:B------:R-:W2:Y:S01]  /*125a0*/  SHFL.BFLY PT, R135, R0, 0x2, 0x1f ;  /* 0x0c401f0000877f89 */ /* 0x000ea200000e0000 */
[----:B------:R-:W-:Y:S02]  /*125b0*/  FSEL R9, R9, -INF , !P3 ;  /* 0xff80000009097808 */ /* 0x000fe40005800000 */
[C---:B------:R-:W-:Y:S02]  /*125c0*/  ISETP.GE.AND P3, PT, R133.reuse, R225, PT ;  /* 0x000000e18500720c */ /* 0x040fe40003f66270 */
[----:B------:R-:W-:Y:S02]  /*125d0*/  FSEL R10, R10, -INF , !P2 ;  /* 0xff8000000a0a7808 */ /* 0x000fe40005000000 */
[----:B------:R-:W-:Y:S02]  /*125e0*/  ISETP.GE.OR P3, PT, R133, R229, !P3 ;  /* 0x000000e58500720c */ /* 0x000fe40005f66670 */
[-C--:B------:R-:W-:Y:S02]  /*125f0*/  ISETP.GE.AND P2, PT, R4, R225.reuse, PT ;  /* 0x000000e10400720c */ /* 0x080fe40003f46270 */
[----:B------:R-:W-:Y:S02]  /*12600*/  FSEL R13, R13, -INF , !P3 ;  /* 0xff8000000d0d7808 */ /* 0x000fe40005800000 */
[----:B------:R-:W-:Y:S02]  /*12610*/  ISETP.GE.AND P3, PT, R2, R225, PT ;  /* 0x000000e10200720c */ /* 0x000fe40003f66270 */
[----:B-1----:R-:W-:Y:S02]  /*12620*/  FMNMX.FTZ R136, R136, R20, !PT ;  /* 0x0000001488887209 */ /* 0x002fe40007810000 */
[----:B------:R-:W-:Y:S02]  /*12630*/  ISETP.GE.OR P3, PT, R2, R229, !P3 ;  /* 0x000000e50200720c */ /* 0x000fe40005f66670 */
[----:B------:R-:W-:Y:S01]  /*12640*/  FSEL R8, R8, -INF , !P1 ;  /* 0xff80000008087808 */ /* 0x000fe20004800000 */
[----:B------:R-:W-:Y:S01]  /*12650*/  FMUL.FTZ R141, R136, c[0x0][0x23c] ;  /* 0x00008f00888d7a20 */ /* 0x000fe20000410000 */
[----:B------:R-:W-:Y:S02]  /*12660*/  FSEL R198, R25, -INF , !P3 ;  /* 0xff80000019c67808 */ /* 0x000fe40005800000 */
[C---:B------:R-:W-:Y:S02]  /*12670*/  ISETP.GE.AND P3, PT, R5.reuse, R225, PT ;  /* 0x000000e10500720c */ /* 0x040fe40003f66270 */
[----:B--2---:R-:W-:Y:S02]  /*12680*/  FMNMX.FTZ R135, R0, R135, !PT ;  /* 0x0000008700877209 */ /* 0x004fe40007810000 */
[-C--:B------:R-:W-:Y:S02]  /*12690*/  ISETP.GE.OR P3, PT, R5, R229.reuse, !P3 ;  /* 0x000000e50500720c */ /* 0x080fe40005f66670 */
[----:B------:R-:W-:Y:S01]  /*126a0*/  ISETP.GE.OR P2, PT, R4, R229, !P2 ;  /* 0x000000e50400720c */ /* 0x000fe20005746670 */
[----:B------:R-:W1:Y:S01]  /*126b0*/  SHFL.BFLY PT, R21, R135, 0x1, 0x1f ;  /* 0x0c201f0087157f89 */ /* 0x000e6200000e0000 */
[----:B------:R-:W-:Y:S02]  /*126c0*/  FSEL R234, R29, -INF , !P3 ;  /* 0xff8000001dea7808 */ /* 0x000fe40005800000 */
[----:B------:R-:W-:Y:S02]  /*126d0*/  FSETP.NEU.FTZ.AND P3, PT, R136, -INF , PT ;  /* 0xff8000008800780b */ /* 0x000fe40003f7d000 */
[CC--:B------:R-:W-:Y:S02]  /*126e0*/  ISETP.GE.AND P6, PT, R134.reuse, R225.reuse, PT ;  /* 0x000000e18600720c */ /* 0x0c0fe40003fc6270 */
[C---:B------:R-:W-:Y:S02]  /*126f0*/  ISETP.GE.AND P1, PT, R134.reuse, R224, PT ;  /* 0x000000e08600720c */ /* 0x040fe40003f26270 */
[----:B------:R-:W-:Y:S02]  /*12700*/  FSEL R141, R141, RZ, P3 ;  /* 0x000000ff8d8d7208 */ /* 0x000fe40001800000 */
[----:B------:R-:W-:Y:S02]  /*12710*/  ISETP.GE.OR P1, PT, R134, R228, !P1 ;  /* 0x000000e48600720c */ /* 0x000fe40004f26670 */
[----:B------:R-:W-:Y:S01]  /*12720*/  FSEL R11, R11, -INF , !P0 ;  /* 0xff8000000b0b7808 */ /* 0x000fe20004000000 */
[--C-:B------:R-:W-:Y:S01]  /*12730*/  FFMA.FTZ R142, R142, c[0x0][0x23c], -R141.reuse ;  /* 0x00008f008e8e7a23 */ /* 0x100fe2000001088d */
[-C--:B------:R-:W-:Y:S01]  /*12740*/  ISETP.GE.AND P0, PT, R133, R224.reuse, PT ;  /* 0x000000e08500720c */ /* 0x080fe20003f06270 */
[--C-:B------:R-:W-:Y:S01]  /*12750*/  FFMA.FTZ R137, R137, c[0x0][0x23c], -R141.reuse ;  /* 0x00008f0089897a23 */ /* 0x100fe2000001088d */
[----:B------:R-:W-:Y:S01]  /*12760*/  FSEL R197, R24, -INF , !P2 ;  /* 0xff80000018c57808 */ /* 0x000fe20005000000 */
[----:B------:R2:W-:Y:S01]  /*12770*/  MUFU.EX2 R252, R142 ;  /* 0x0000008e00fc7308 */ /* 0x0005e20000000800 */
[----:B------:R-:W-:Y:S01]  /*12780*/  ISETP.GE.AND P2, PT, R6, R225, PT ;  /* 0x000000e10600720c */ /* 0x000fe20003f46270 */
[--C-:B------:R-:W-:Y:S01]  /*12790*/  FFMA.FTZ R16, R16, c[0x0][0x23c], -R141.reuse ;  /* 0x00008f0010107a23 */ /* 0x100fe2000001088d */
[----:B------:R-:W-:Y:S01]  /*127a0*/  FMNMX.FTZ R0, R10, R139, !PT ;  /* 0x0000008b0a007209 */ /* 0x000fe20007810000 */
[----:B------:R-:W-:Y:S01]  /*127b0*/  FFMA.FTZ R17, R17, c[0x0][0x23c], -R141 ;  /* 0x00008f0011117a23 */ /* 0x000fe2000001088d */
[-C--:B------:R-:W-:Y:S02]  /*127c0*/  ISETP.GE.OR P6, PT, R134, R229.reuse, !P6 ;  /* 0x000000e58600720c */ /* 0x080fe400077c6670 */
[----:B------:R-:W-:Y:S02]  /*127d0*/  ISETP.GE.OR P2, PT, R6, R229, !P2 ;  /* 0x000000e50600720c */ /* 0x000fe40005746670 */
[----:B------:R-:W-:Y:S01]  /*127e0*/  FSEL R12, R12, -INF , !P6 ;  /* 0xff8000000c0c7808 */ /* 0x000fe20007000000 */
[----:B------:R-:W-:Y:S01]  /*127f0*/  MUFU.EX2 R176, R137 ;  /* 0x0000008900b07308 */ /* 0x000fe20000000800 */
[----:B------:R-:W-:Y:S02]  /*12800*/  ISETP.GE.AND P6, PT, R4, R224, PT ;  /* 0x000000e00400720c */ /* 0x000fe40003fc6270 */
[----:B------:R-:W-:Y:S02]  /*12810*/  ISETP.GE.OR P0, PT, R133, R228, !P0 ;  /* 0x000000e48500720c */ /* 0x000fe40004706670 */
[----:B------:R-:W-:Y:S02]  /*12820*/  FSEL R14, R14, -INF , !P1 ;  /* 0xff8000000e0e7808 */ /* 0x000fe40004800000 */
[----:B------:R-:W-:Y:S02]  /*12830*/  FMNMX.FTZ R0, R11, R0, !PT ;  /* 0x000000000b007209 */ /* 0x000fe40007810000 */
[----:B------:R-:W-:Y:S01]  /*12840*/  ISETP.GE.OR P6, PT, R4, R228, !P6 ;  /* 0x000000e40400720c */ /* 0x000fe200077c6670 */
[----:B------:R-:W-:Y:S01]  /*12850*/  MUFU.EX2 R250, R16 ;  /* 0x0000001000fa7308 */ /* 0x000fe20000000800 */
[----:B------:R-:W-:Y:S02]  /*12860*/  FSEL R199, R28, -INF , !P2 ;  /* 0xff8000001cc77808 */ /* 0x000fe40005000000 */
[----:B------:R-:W-:Y:S02]  /*12870*/  ISETP.GE.AND P2, PT, R2, R224, PT ;  /* 0x000000e00200720c */ /* 0x000fe40003f46270 */
[----:B------:R-:W-:Y:S02]  /*12880*/  FSEL R15, R15, -INF , !P0 ;  /* 0xff8000000f0f7808 */ /* 0x000fe40004000000 */
[----:B------:R-:W-:Y:S02]  /*12890*/  FMNMX.FTZ R0, R14, R0, !PT ;  /* 0x000000000e007209 */ /* 0x000fe40007810000 */
[----:B------:R-:W-:Y:S01]  /*128a0*/  FSEL R235, R26, -INF , !P6 ;  /* 0xff8000001aeb7808 */ /* 0x000fe20007000000 */
[----:B------:R-:W3:Y:S01]  /*128b0*/  MUFU.EX2 R251, R17 ;  /* 0x0000001100fb7308 */ /* 0x000ee20000000800 */
        /* <DEDUP_REMOVED lines=8> */
[----:B------:R-:W-:Y:S02]  /*12940*/  FSEL R237, R30, -INF , !P1 ;  /* 0xff8000001eed7808 */ /* 0x000fe40004800000 */
[----:B------:R-:W-:Y:S02]  /*12950*/  ISETP.GE.OR P0, PT, R5, R228, !P0 ;  /* 0x000000e40500720c */ /* 0x000fe40004706670 */
[----:B-1----:R-:W-:Y:S02]  /*12960*/  FMNMX.FTZ R135, R135, R21, !PT ;  /* 0x0000001587877209 */ /* 0x002fe40007810000 */
[----:B------:R-:W-:Y:S01]  /*12970*/  FMNMX.FTZ R0, R237, R0, !PT ;  /* 0x00000000ed007209 */ /* 0x000fe20007810000 */
[----:B------:R-:W-:Y:S01]  /*12980*/  LDSM.16.MT88.4 R20, [R209+0xa000] ;  /* 0x00a00000d114783b */ /* 0x000fe20000004200 */
[----:B------:R-:W-:Y:S01]  /*12990*/  FSEL R140, R31, -INF , !P0 ;  /* 0xff8000001f8c7808 */ /* 0x000fe20004000000 */
[C---:B------:R-:W-:Y:S01]  /*129a0*/  FMUL.FTZ R2, R135.reuse, c[0x0][0x23c] ;  /* 0x00008f0087027a20 */ /* 0x040fe20000410000 */
[----:B------:R-:W-:Y:S02]  /*129b0*/  FSETP.NEU.FTZ.AND P2, PT, R135, -INF , PT ;  /* 0xff8000008700780b */ /* 0x000fe40003f5d000 */
[----:B------:R-:W-:Y:S02]  /*129c0*/  FMNMX.FTZ R0, R140, R0, !PT ;  /* 0x000000008c007209 */ /* 0x000fe40007810000 */
[----:B--2---:R-:W-:Y:S02]  /*129d0*/  FSEL R142, R2, RZ, P2 ;  /* 0x000000ff028e7208 */ /* 0x004fe40001000000 */
[----:B------:R-:W-:Y:S01]  /*129e0*/  FMNMX.FTZ R134, R8, R138, !PT ;  /* 0x0000008a08867209 */ /* 0x000fe20007810000 */
[----:B------:R-:W1:Y:S01]  /*129f0*/  SHFL.BFLY PT, R2, R0, 0x2, 0x1f ;  /* 0x0c401f0000027f89 */ /* 0x000e6200000e0000 */
[----:B---3--:R-:W-:Y:S01]  /*12a00*/  F2FP.BF16.PACK_AB R178, R251, R250 ;  /* 0x000000fafbb2723e */ /* 0x008fe200000010ff */
[--C-:B------:R-:W-:Y:S01]  /*12a10*/  FFMA.FTZ R143, R143, c[0x0][0x23c], -R142.reuse ;  /* 0x00008f008f8f7a23 */ /* 0x100fe2000001088e */
[----:B------:R-:W-:Y:S01]  /*12a20*/  FMNMX.FTZ R134, R9, R134, !PT ;  /* 0x0000008609867209 */ /* 0x000fe20007810000 */
[--C-:B------:R-:W-:Y:S02]  /*12a30*/  FFMA.FTZ R7, R7, c[0x0][0x23c], -R142.reuse ;  /* 0x00008f0007077a23 */ /* 0x100fe4000001088e */
[----:B------:R-:W-:Y:S01]  /*12a40*/  MUFU.EX2 R248, R143 ;  /* 0x0000008f00f87308 */ /* 0x000fe20000000800 */
[----:B------:R-:W-:Y:S01]  /*12a50*/  FMNMX.FTZ R134, R12, R134, !PT ;  /* 0x000000860c867209 */ /* 0x000fe20007810000 */
[--C-:B------:R-:W-:Y:S02]  /*12a60*/  FFMA.FTZ R18, R18, c[0x0][0x23c], -R142.reuse ;  /* 0x00008f0012127a23 */ /* 0x100fe4000001088e */
[----:B------:R-:W-:Y:S01]  /*12a70*/  FFMA.FTZ R19, R19, c[0x0][0x23c], -R142 ;  /* 0x00008f0013137a23 */ /* 0x000fe2000001088e */
[----:B------:R-:W-:Y:S04]  /*12a80*/  FMNMX.FTZ R134, R13, R134, !PT ;  /* 0x000000860d867209 */ /* 0x000fe80007810000 */
[----:B------:R-:W-:Y:S01]  /*12a90*/  FMNMX.FTZ R134, R197, R134, !PT ;  /* 0x00000086c5867209 */ /* 0x000fe20007810000 */
[----:B------:R-:W2:Y:S03]  /*12aa0*/  MUFU.EX2 R249, R7 ;  /* 0x0000000700f97308 */ /* 0x000ea60000000800 */
[----:B------:R-:W-:Y:S04]  /*12ab0*/  FMNMX.FTZ R134, R198, R134, !PT ;  /* 0x00000086c6867209 */ /* 0x000fe80007810000 */
[----:B------:R-:W-:Y:S02]  /*12ac0*/  FMNMX.FTZ R134, R199, R134, !PT ;  /* 0x00000086c7867209 */ /* 0x000fe40007810000 */
[----:B-1----:R-:W-:Y:S01]  /*12ad0*/  FMNMX.FTZ R0, R0, R2, !PT ;  /* 0x0000000200007209 */ /* 0x002fe20007810000 */
[----:B------:R-:W-:Y:S01]  /*12ae0*/  MUFU.EX2 R246, R18 ;  /* 0x0000001200f67308 */ /* 0x000fe20000000800 */
[----:B------:R-:W-:Y:S03]  /*12af0*/  FMNMX.FTZ R134, R234, R134, !PT ;  /* 0x00000086ea867209 */ /* 0x000fe60007810000 */
[----:B------:R-:W1:Y:S06]  /*12b00*/  SHFL.BFLY PT, R2, R0, 0x1, 0x1f ;  /* 0x0c201f0000027f89 */ /* 0x000e6c00000e0000 */
[----:B------:R-:W3:Y:S02]  /*12b10*/  MUFU.EX2 R247, R19 ;  /* 0x0000001300f77308 */ /* 0x000ee40000000800 */
[----:B------:R-:W4:Y:S01]  /*12b20*/  SHFL.BFLY PT, R4, R134, 0x2, 0x1f ;  /* 0x0c401f0086047f89 */ /* 0x000f2200000e0000 */
[----:B--2---:R-:W-:Y:S02]  /*12b30*/  F2FP.BF16.PACK_AB R177, R249, R248 ;  /* 0x000000f8f9b1723e */ /* 0x004fe400000010ff */
[----:B-1----:R-:W-:Y:S02]  /*12b40*/  FMNMX.FTZ R137, R0, R2, !PT ;  /* 0x0000000200897209 */ /* 0x002fe40007810000 */
[----:B------:R-:W-:Y:S02]  /*12b50*/  FSEL R0, R136, RZ, P3 ;  /* 0x000000ff88007208 */ /* 0x000fe40001800000 */
[----:B------:R-:W-:Y:S01]  /*12b60*/  FSEL R2, R135, RZ, P2 ;  /* 0x000000ff87027208 */ /* 0x000fe20001000000 */
[C---:B------:R-:W-:Y:S01]  /*12b70*/  FMUL.FTZ R188, R137.reuse, c[0x0][0x23c] ;  /* 0x00008f0089bc7a20 */ /* 0x040fe20000410000 */
[----:B------:R-:W-:Y:S01]  /*12b80*/  FSETP.NEU.FTZ.AND P0, PT, R137, -INF , PT ;  /* 0xff8000008900780b */ /* 0x000fe20003f1d000 */
[----:B------:R-:W-:Y:S01]  /*12b90*/  FADD.FTZ R0, -R0, R3 ;  /* 0x0000000300007221 */ /* 0x000fe20000010100 */
[----:B----4-:R-:W-:Y:S02]  /*12ba0*/  FMNMX.FTZ R134, R134, R4, !PT ;  /* 0x0000000486867209 */ /* 0x010fe40007810000 */
[----:B------:R-:W-:Y:S01]  /*12bb0*/  FSEL R188, R188, RZ, P0 ;  /* 0x000000ffbcbc7208 */ /* 0x000fe20000000000 */
[----:B------:R-:W-:Y:S01]  /*12bc0*/  FMUL.FTZ R0, R0, c[0x0][0x23c] ;  /* 0x00008f0000007a20 */ /* 0x000fe20000410000 */
[----:B---3--:R-:W-:Y:S01]  /*12bd0*/  F2FP.BF16.PACK_AB R179, R247, R246 ;  /* 0x000000f6f7b3723e */ /* 0x008fe200000010ff */
[----:B------:R-:W1:Y:S02]  /*12be0*/  SHFL.BFLY PT, R4, R134, 0x1, 0x1f ;  /* 0x0c201f0086047f89 */ /* 0x000e6400000e0000 */
        /* <DEDUP_REMOVED lines=38> */
[----:B------:R-:W-:Y:S01]  /*12e50*/  MOV R138, R176 ;  /* 0x000000b0008a7202 */ /* 0x000fe20000000f00 */
[----:B------:R-:W-:Y:S01]  /*12e60*/  FMUL.FTZ R0, R0, c[0x0][0x23c] ;  /* 0x00008f0000007a20 */ /* 0x000fe20000410000 */
[----:B------:R-:W-:Y:S01]  /*12e70*/  MUFU.EX2 R243, R12 ;  /* 0x0000000c00f37308 */ /* 0x000fe20000000800 */
[----:B------:R-:W-:Y:S01]  /*12e80*/  FMUL.FTZ R7, R132, R147 ;  /* 0x0000009384077220 */ /* 0x000fe20000410000 */
[----:B------:R-:W-:Y:S01]  /*12e90*/  F2FP.BF16.PACK_AB R176, R252, R138 ;  /* 0x0000008afcb0723e */ /* 0x000fe200000010ff */
[----:B------:R-:W1:Y:S01]  /*12ea0*/  LDSM.16.MT88.4 R144, [R214+0xa000] ;  /* 0x00a00000d690783b */ /* 0x000e620000004200 */
[C---:B------:R-:W-:Y:S01]  /*12eb0*/  FMUL.FTZ R18, R132.reuse, R158 ;  /* 0x0000009e84127220 */ /* 0x040fe20000410000 */
[----:B------:R-:W-:Y:S01]  /*12ec0*/  PLOP3.LUT P0, PT, PT, PT, UP0, 0x80, 0x0 ;  /* 0x000000000000781c */ /* 0x000fe20003f0f008 */
[C---:B------:R-:W-:Y:S02]  /*12ed0*/  FMUL.FTZ R19, R132.reuse, R159 ;  /* 0x0000009f84137220 */ /* 0x040fe40000410000 */
[C---:B------:R-:W-:Y:S01]  /*12ee0*/  FMUL.FTZ R34, R132.reuse, R174 ;  /* 0x000000ae84227220 */ /* 0x040fe20000410000 */
[-C--:B------:R-:W-:Y:S01]  /*12ef0*/  HMMA.16816.F32.BF16 R4, R176, R20.reuse, R4 ;  /* 0x00000014b004723c */ /* 0x080fe20000041804 */
        /* <DEDUP_REMOVED lines=20> */
[----:B----4-:R-:W-:Y:S01]  /*13040*/  FMUL.FTZ R8, R3, R148 ;  /* 0x0000009403087220 */ /* 0x010fe20000410000 */
[----:B---3--:R-:W-:Y:S01]  /*13050*/  F2FP.BF16.PACK_AB R182, R245, R243 ;  /* 0x000000f3f5b6723e */ /* 0x008fe200000010ff */
[C---:B------:R-:W-:Y:S02]  /*13060*/  FMUL.FTZ R9, R3.reuse, R149 ;  /* 0x0000009503097220 */ /* 0x040fe40000410000 */
[C---:B------:R-:W-:Y:S02]  /*13070*/  FMUL.FTZ R12, R3.reuse, R152 ;  /* 0x00000098030c7220 */ /* 0x040fe40000410000 */
[C---:B------:R-:W-:Y:S03]  /*13080*/  FMUL.FTZ R13, R3.reuse, R153 ;  /* 0x00000099030d7220 */ /* 0x040fe60000410000 */
        /* <DEDUP_REMOVED lines=12> */
[C---:B------:R-:W-:Y:S02]  /*13150*/  FMUL.FTZ R56, R3.reuse, R56 ;  /* 0x0000003803387220 */ /* 0x040fe40000410000 */
        /* <DEDUP_REMOVED lines=18> */
[C---:B------:R-:W-:Y:S02]  /*13280*/  FMUL.FTZ R43, R0.reuse, R43 ;  /* 0x0000002b002b7220 */ /* 0x040fe40000410000 */
[----:B------:R-:W-:Y:S02]  /*13290*/  FMUL.FTZ R46, R0, R46 ;  /* 0x0000002e002e7220 */ /* 0x000fe40000410000 */
[C---:B------:R-:W-:Y:S04]  /*132a0*/  FMUL.FTZ R22, R132.reuse, R162 ;  /* 0x000000a284167220 */ /* 0x040fe80000410000 */
[----:B------:R-:W-:Y:S02]  /*132b0*/  FMUL.FTZ R23, R132, R163 ;  /* 0x000000a384177220 */ /* 0x000fe40000410000 */
[C---:B------:R-:W-:Y:S02]  /*132c0*/  FMUL.FTZ R47, R0.reuse, R47 ;  /* 0x0000002f002f7220 */ /* 0x040fe40000410000 */
[C---:B------:R-:W-:Y:S02]  /*132d0*/  FMUL.FTZ R58, R0.reuse, R58 ;  /* 0x0000003a003a7220 */ /* 0x040fe40000410000 */
[----:B------:R-:W-:Y:S01]  /*132e0*/  FMUL.FTZ R59, R0, R59 ;  /* 0x0000003b003b7220 */ /* 0x000fe20000410000 */
[-C--:B------:R-:W-:Y:S01]  /*132f0*/  HMMA.16816.F32.BF16 R20, R176, R184.reuse, R20 ;  /* 0x000000b8b014723c */ /* 0x080fe20000041814 */
[C---:B------:R-:W-:Y:S02]  /*13300*/  FMUL.FTZ R60, R3.reuse, R60 ;  /* 0x0000003c033c7220 */ /* 0x040fe40000410000 */
[--C-:B--2---:R-:W-:Y:S02]  /*13310*/  FFMA.FTZ R2, R192, c[0x0][0x23c], -R142.reuse ;  /* 0x00008f00c0027a23 */ /* 0x104fe4000001088e */
[----:B------:R-:W-:Y:S02]  /*13320*/  FMUL.FTZ R61, R3, R61 ;  /* 0x0000003d033d7220 */ /* 0x000fe40000410000 */
[----:B------:R2:W4:Y:S01]  /*13330*/  MUFU.EX2 R206, R2 ;  /* 0x0000000200ce7308 */ /* 0x0005220000000800 */
[C---:B------:R-:W-:Y:S01]  /*13340*/  HMMA.16816.F32.BF16 R24, R180.reuse, R184, R24 ;  /* 0x000000b8b418723c */ /* 0x040fe20000041818 */
[C---:B------:R-:W-:Y:S03]  /*13350*/  FMUL.FTZ R62, R0.reuse, R62 ;  /* 0x0000003e003e7220 */ /* 0x040fe60000410000 */
[----:B------:R-:W-:Y:S02]  /*13360*/  FMUL.FTZ R63, R0, R63 ;  /* 0x0000003f003f7220 */ /* 0x000fe40000410000 */
[C---:B------:R-:W-:Y:S02]  /*13370*/  FMUL.FTZ R67, R132.reuse, R67 ;  /* 0x0000004384437220 */ /* 0x040fe40000410000 */
[-C--:B------:R-:W-:Y:S01]  /*13380*/  HMMA.16816.F32.BF16 R28, R180, R186.reuse, R28 ;  /* 0x000000bab41c723c */ /* 0x080fe2000004181c */
[C---:B------:R-:W-:Y:S03]  /*13390*/  FMUL.FTZ R68, R133.reuse, R68 ;  /* 0x0000004485447220 */ /* 0x040fe60000410000 */
[----:B------:R-:W-:Y:S02]  /*133a0*/  FMUL.FTZ R69, R133, R69 ;  /* 0x0000004585457220 */ /* 0x000fe40000410000 */
[C---:B------:R-:W-:Y:S02]  /*133b0*/  FMUL.FTZ R70, R132.reuse, R70 ;  /* 0x0000004684467220 */ /* 0x040fe40000410000 */
[C---:B------:R-:W-:Y:S01]  /*133c0*/  HMMA.16816.F32.BF16 R32, R176.reuse, R186, R32 ;  /* 0x000000bab020723c */ /* 0x040fe20000041820 */
[----:B------:R-:W-:Y:S03]  /*133d0*/  LDSM.16.MT88.4 R184, [R213+0xa800] ;  /* 0x00a80000d5b8783b */ /* 0x000fe60000004200 */
[----:B------:R-:W-:Y:S02]  /*133e0*/  FMUL.FTZ R71, R132, R71 ;  /* 0x0000004784477220 */ /* 0x000fe40000410000 */
[----:B------:R-:W-:Y:S02]  /*133f0*/  FMUL.FTZ R72, R3, R72 ;  /* 0x0000004803487220 */ /* 0x000fe40000410000 */
[-C--:B-1----:R-:W-:Y:S01]  /*13400*/  HMMA.16816.F32.BF16 R36, R176, R144.reuse, R36 ;  /* 0x00000090b024723c */ /* 0x082fe20000041824 */
[--C-:B--2---:R-:W-:Y:S03]  /*13410*/  FFMA.FTZ R2, R194, c[0x0][0x23c], -R141.reuse ;  /* 0x00008f00c2027a23 */ /* 0x104fe6000001088d */
[----:B------:R-:W-:Y:S01]  /*13420*/  FFMA.FTZ R141, R193, c[0x0][0x23c], -R141 ;  /* 0x00008f00c18d7a23 */ /* 0x000fe2000001088d */
[----:B------:R1:W-:Y:S01]  /*13430*/  MUFU.EX2 R205, R2 ;  /* 0x0000000200cd7308 */ /* 0x0003e20000000800 */
[C---:B------:R-:W-:Y:S02]  /*13440*/  FMUL.FTZ R73, R3.reuse, R73 ;  /* 0x0000004903497220 */ /* 0x040fe40000410000 */
[C---:B------:R-:W-:Y:S01]  /*13450*/  HMMA.16816.F32.BF16 R40, R180.reuse, R144, R40 ;  /* 0x00000090b428723c */ /* 0x040fe20000041828 */
[C---:B------:R-:W-:Y:S03]  /*13460*/  FMUL.FTZ R74, R0.reuse, R74 ;  /* 0x0000004a004a7220 */ /* 0x040fe60000410000 */
[C---:B------:R-:W-:Y:S02]  /*13470*/  FMUL.FTZ R75, R0.reuse, R75 ;  /* 0x0000004b004b7220 */ /* 0x040fe40000410000 */
[C---:B------:R-:W-:Y:S01]  /*13480*/  FMUL.FTZ R76, R3.reuse, R76 ;  /* 0x0000004c034c7220 */ /* 0x040fe20000410000 */
[----:B------:R4:W2:Y:S01]  /*13490*/  MUFU.EX2 R204, R141 ;  /* 0x0000008d00cc7308 */ /* 0x0008a20000000800 */
[-C--:B------:R-:W-:Y:S01]  /*134a0*/  HMMA.16816.F32.BF16 R44, R180, R146.reuse, R44 ;  /* 0x00000092b42c723c */ /* 0x080fe2000004182c */
[----:B------:R-:W-:Y:S03]  /*134b0*/  FMUL.FTZ R77, R3, R77 ;  /* 0x0000004d034d7220 */ /* 0x000fe60000410000 */
[C---:B------:R-:W-:Y:S02]  /*134c0*/  FMUL.FTZ R78, R0.reuse, R78 ;  /* 0x0000004e004e7220 */ /* 0x040fe40000410000 */
[----:B------:R-:W-:Y:S02]  /*134d0*/  FMUL.FTZ R79, R0, R79 ;  /* 0x0000004f004f7220 */ /* 0x000fe40000410000 */
[C---:B------:R-:W-:Y:S01]  /*134e0*/  HMMA.16816.F32.BF16 R48, R176.reuse, R146, R48 ;  /* 0x00000092b030723c */ /* 0x040fe20000041830 */
[----:B------:R-:W5:Y:S03]  /*134f0*/  LDSM.16.MT88.4 R144, [R209+0xb000] ;  /* 0x00b00000d190783b */ /* 0x000f660000004200 */
[----:B------:R-:W-:Y:S02]  /*13500*/  FMUL.FTZ R80, R133, R80 ;  /* 0x0000005085507220 */ /* 0x000fe40000410000 */
[--C-:B-1----:R-:W-:Y:S02]  /*13510*/  FFMA.FTZ R2, R196, c[0x0][0x23c], -R142.reuse ;  /* 0x00008f00c4027a23 */ /* 0x102fe4000001088e */
[-C--:B---3--:R-:W-:Y:S01]  /*13520*/  HMMA.16816.F32.BF16 R52, R176, R148.reuse, R52 ;  /* 0x00000094b034723c */ /* 0x088fe20000041834 */
[----:B------:R-:W-:Y:S01]  /*13530*/  FFMA.FTZ R142, R195, c[0x0][0x23c], -R142 ;  /* 0x00008f00c38e7a23 */ /* 0x000fe2000001088e */
[----:B------:R1:W-:Y:S01]  /*13540*/  MUFU.EX2 R203, R2 ;  /* 0x0000000200cb7308 */ /* 0x0003e20000000800 */
[----:B------:R-:W-:Y:S01]  /*13550*/  LDSM.16.MT88.4 R192, [R211+0xb800] ;  /* 0x00b80000d3c0783b */ /* 0x000fe20000004200 */
[C---:B------:R-:W-:Y:S02]  /*13560*/  FMUL.FTZ R81, R133.reuse, R81 ;  /* 0x0000005185517220 */ /* 0x040fe40000410000 */
[----:B------:R-:W-:Y:S01]  /*13570*/  FMUL.FTZ R82, R132, R82 ;  /* 0x0000005284527220 */ /* 0x000fe20000410000 */
[----:B----4-:R-:W-:Y:S01]  /*13580*/  F2FP.BF16.PACK_AB R141, R206, R207 ;  /* 0x000000cfce8d723e */ /* 0x010fe200000010ff */
[C---:B------:R-:W-:Y:S01]  /*13590*/  HMMA.16816.F32.BF16 R56, R180.reuse, R148, R56 ;  /* 0x00000094b438723c */ /* 0x040fe20000041838 */
[C---:B------:R-:W-:Y:S03]  /*135a0*/  FMUL.FTZ R83, R132.reuse, R83 ;  /* 0x0000005384537220 */ /* 0x040fe60000410000 */
[C---:B------:R-:W-:Y:S01]  /*135b0*/  FMUL.FTZ R84, R133.reuse, R84 ;  /* 0x0000005485547220 */ /* 0x040fe20000410000 */
[----:B------:R2:W3:Y:S01]  /*135c0*/  MUFU.EX2 R202, R142 ;  /* 0x0000008e00ca7308 */ /* 0x0004e20000000800 */
[----:B------:R-:W-:Y:S02]  /*135d0*/  FMUL.FTZ R85, R133, R85 ;  /* 0x0000005585557220 */ /* 0x000fe40000410000 */
[-C--:B------:R-:W-:Y:S01]  /*135e0*/  HMMA.16816.F32.BF16 R60, R180, R150.reuse, R60 ;  /* 0x00000096b43c723c */ /* 0x080fe2000004183c */
[C---:B------:R-:W-:Y:S03]  /*135f0*/  FMUL.FTZ R86, R132.reuse, R86 ;  /* 0x0000005684567220 */ /* 0x040fe60000410000 */
[----:B------:R-:W-:Y:S02]  /*13600*/  FMUL.FTZ R87, R132, R87 ;  /* 0x0000005784577220 */ /* 0x000fe40000410000 */
[----:B------:R-:W-:Y:S02]  /*13610*/  FMUL.FTZ R88, R3, R88 ;  /* 0x0000005803587220 */ /* 0x000fe40000410000 */
[C---:B------:R-:W-:Y:S01]  /*13620*/  HMMA.16816.F32.BF16 R64, R176.reuse, R150, R64 ;  /* 0x00000096b040723c */ /* 0x040fe20000041840 */
[----:B------:R-:W4:Y:S03]  /*13630*/  LDSM.16.MT88.4 R148, [R211+0xb000] ;  /* 0x00b00000d394783b */ /* 0x000f260000004200 */
[--C-:B-1----:R-:W-:Y:S02]  /*13640*/  FFMA.FTZ R2, R197, c[0x0][0x23c], -R143.reuse ;  /* 0x00008f00c5027a23 */ /* 0x102fe4000001088f */
[C---:B------:R-:W-:Y:S02]  /*13650*/  FMUL.FTZ R89, R3.reuse, R89 ;  /* 0x0000005903597220 */ /* 0x040fe40000410000 */
[----:B------:R1:W-:Y:S01]  /*13660*/  MUFU.EX2 R201, R2 ;  /* 0x0000000200c97308 */ /* 0x0003e20000000800 */
[-C--:B-----5:R-:W-:Y:S03]  /*13670*/  HMMA.16816.F32.BF16 R68, R176, R144.reuse, R68 ;  /* 0x00000090b044723c */ /* 0x0a0fe60000041844 */
[----:B------:R-:W-:Y:S01]  /*13680*/  FMUL.FTZ R90, R0, R90 ;  /* 0x0000005a005a7220 */ /* 0x000fe20000410000 */
[----:B--2---:R-:W-:Y:S01]  /*13690*/  F2FP.BF16.PACK_AB R142, R204, R205 ;  /* 0x000000cdcc8e723e */ /* 0x004fe200000010ff */
[C---:B------:R-:W-:Y:S02]  /*136a0*/  FMUL.FTZ R91, R0.reuse, R91 ;  /* 0x0000005b005b7220 */ /* 0x040fe40000410000 */
        /* <DEDUP_REMOVED lines=13> */
[----:B------:R2:W5:Y:S01]  /*13780*/  MUFU.EX2 R200, R2 ;  /* 0x0000000200c87308 */ /* 0x0005620000000800 */
[C---:B------:R-:W-:Y:S02]  /*13790*/  FMUL.FTZ R104, R3.reuse, R104 ;  /* 0x0000006803687220 */ /* 0x040fe40000410000 */
[-C--:B----4-:R-:W-:Y:S01]  /*137a0*/  HMMA.16816.F32.BF16 R84, R176, R148.reuse, R84 ;  /* 0x00000094b054723c */ /* 0x090fe20000041854 */
[C---:B------:R-:W-:Y:S03]  /*137b0*/  FMUL.FTZ R105, R3.reuse, R105 ;  /* 0x0000006903697220 */ /* 0x040fe60000410000 */
[C---:B------:R-:W-:Y:S02]  /*137c0*/  FMUL.FTZ R106, R0.reuse, R106 ;  /* 0x0000006a006a7220 */ /* 0x040fe40000410000 */
[C---:B------:R-:W-:Y:S02]  /*137d0*/  FMUL.FTZ R107, R0.reuse, R107 ;  /* 0x0000006b006b7220 */ /* 0x040fe40000410000 */
[C---:B------:R-:W-:Y:S01]  /*137e0*/  HMMA.16816.F32.BF16 R88, R180.reuse, R148, R88 ;  /* 0x00000094b458723c */ /* 0x040fe20000041858 */
[C---:B------:R-:W-:Y:S03]  /*137f0*/  FMUL.FTZ R108, R3.reuse, R108 ;  /* 0x0000006c036c7220 */ /* 0x040fe60000410000 */
[C---:B------:R-:W-:Y:S02]  /*13800*/  FMUL.FTZ R109, R3.reuse, R109 ;  /* 0x0000006d036d7220 */ /* 0x040fe40000410000 */
[C---:B------:R-:W-:Y:S02]  /*13810*/  FMUL.FTZ R110, R0.reuse, R110 ;  /* 0x0000006e006e7220 */ /* 0x040fe40000410000 */
[-C--:B------:R-:W-:Y:S01]  /*13820*/  HMMA.16816.F32.BF16 R92, R180, R150.reuse, R92 ;  /* 0x00000096b45c723c */ /* 0x080fe2000004185c */
[----:B------:R-:W-:Y:S03]  /*13830*/  FMUL.FTZ R111, R0, R111 ;  /* 0x0000006f006f7220 */ /* 0x000fe60000410000 */
[----:B------:R-:W-:Y:S02]  /*13840*/  FMUL.FTZ R120, R3, R120 ;  /* 0x0000007803787220 */ /* 0x000fe40000410000 */
[--C-:B--2---:R-:W-:Y:S02]  /*13850*/  FFMA.FTZ R2, R199, c[0x0][0x23c], -R143.reuse ;  /* 0x00008f00c7027a23 */ /* 0x104fe4000001088f */
[C---:B------:R-:W-:Y:S01]  /*13860*/  HMMA.16816.F32.BF16 R96, R176.reuse, R150, R96 ;  /* 0x00000096b060723c */ /* 0x040fe20000041860 */
[----:B------:R-:W-:Y:S01]  /*13870*/  FFMA.FTZ R143, R234, c[0x0][0x23c], -R143 ;  /* 0x00008f00ea8f7a23 */ /* 0x000fe2000001088f */
[----:B------:R2:W-:Y:S01]  /*13880*/  MUFU.EX2 R199, R2 ;  /* 0x0000000200c77308 */ /* 0x0005e20000000800 */
[----:B------:R-:W4:Y:S01]  /*13890*/  LDL.LU R234, [R1] ;  /* 0x0000000001ea7983 */ /* 0x000f220000300800 */
[C---:B------:R-:W-:Y:S02]  /*138a0*/  FMUL.FTZ R100, R133.reuse, R100 ;  /* 0x0000006485647220 */ /* 0x040fe40000410000 */
[----:B------:R-:W-:Y:S01]  /*138b0*/  FMUL.FTZ R101, R133, R101 ;  /* 0x0000006585657220 */ /* 0x000fe20000410000 */
[----:B------:R-:W5:Y:S01]  /*138c0*/  LDSM.16.MT88.4 R148, [R213+0xb000] ;  /* 0x00b00000d594783b */ /* 0x000f620000004200 */
[C---:B------:R-:W-:Y:S04]  /*138d0*/  FMUL.FTZ R102, R132.reuse, R102 ;  /* 0x0000006684667220 */ /* 0x040fe80000410000 */
[----:B------:R-:W-:Y:S01]  /*138e0*/  FMUL.FTZ R103, R132, R103 ;  /* 0x0000006784677220 */ /* 0x000fe20000410000 */
[----:B------:R3:W3:Y:S01]  /*138f0*/  MUFU.EX2 R198, R143 ;  /* 0x0000008f00c67308 */ /* 0x0006e20000000800 */
[C---:B------:R-:W-:Y:S02]  /*13900*/  FMUL.FTZ R121, R3.reuse, R121 ;  /* 0x0000007903797220 */ /* 0x040fe40000410000 */
[C---:B------:R-:W-:Y:S02]  /*13910*/  FMUL.FTZ R122, R0.reuse, R122 ;  /* 0x0000007a007a7220 */ /* 0x040fe40000410000 */
[C---:B------:R-:W-:Y:S01]  /*13920*/  FMUL.FTZ R123, R0.reuse, R123 ;  /* 0x0000007b007b7220 */ /* 0x040fe20000410000 */
[-C--:B-1----:R-:W-:Y:S01]  /*13930*/  HMMA.16816.F32.BF16 R100, R176, R144.reuse, R100 ;  /* 0x00000090b064723c */ /* 0x082fe20000041864 */
[C---:B------:R-:W-:Y:S02]  /*13940*/  FMUL.FTZ R124, R3.reuse, R124 ;  /* 0x0000007c037c7220 */ /* 0x040fe40000410000 */
[----:B------:R-:W-:Y:S02]  /*13950*/  FMUL.FTZ R125, R3, R125 ;  /* 0x0000007d037d7220 */ /* 0x000fe40000410000 */
[C---:B------:R-:W-:Y:S02]  /*13960*/  FMUL.FTZ R126, R0.reuse, R126 ;  /* 0x0000007e007e7220 */ /* 0x040fe40000410000 */
[--C-:B--2---:R-:W-:Y:S01]  /*13970*/  FFMA.FTZ R2, R235, c[0x0][0x23c], -R188.reuse ;  /* 0x00008f00eb027a23 */ /* 0x104fe200000108bc */
[C---:B------:R-:W-:Y:S01]  /*13980*/  HMMA.16816.F32.BF16 R104, R180.reuse, R144, R104 ;  /* 0x00000090b468723c */ /* 0x040fe20000041868 */
[----:B------:R-:W2:Y:S02]  /*13990*/  LDL.LU R235, [R1+0x4] ;  /* 0x0000040001eb7983 */ /* 0x000ea40000300800 */
[----:B------:R1:W-:Y:S01]  /*139a0*/  MUFU.EX2 R197, R2 ;  /* 0x0000000200c57308 */ /* 0x0003e20000000800 */
[----:B------:R-:W-:Y:S02]  /*139b0*/  FMUL.FTZ R127, R0, R127 ;  /* 0x0000007f007f7220 */ /* 0x000fe40000410000 */
[C---:B------:R-:W-:Y:S02]  /*139c0*/  FMUL.FTZ R112, R133.reuse, R112 ;  /* 0x0000007085707220 */ /* 0x040fe40000410000 */
[-C--:B------:R-:W-:Y:S01]  /*139d0*/  HMMA.16816.F32.BF16 R108, R180, R146.reuse, R108 ;  /* 0x00000092b46c723c */ /* 0x080fe2000004186c */
[C---:B------:R-:W-:Y:S03]  /*139e0*/  FMUL.FTZ R113, R133.reuse, R113 ;  /* 0x0000007185717220 */ /* 0x040fe60000410000 */
[----:B------:R-:W-:Y:S01]  /*139f0*/  FMUL.FTZ R114, R132, R114 ;  /* 0x0000007284727220 */ /* 0x000fe20000410000 */
[----:B---3--:R-:W-:Y:S01]  /*13a00*/  F2FP.BF16.PACK_AB R143, R202, R203 ;  /* 0x000000cbca8f723e */ /* 0x008fe200000010ff */
[C---:B------:R-:W-:Y:S02]  /*13a10*/  FMUL.FTZ R115, R132.reuse, R115 ;  /* 0x0000007384737220 */ /* 0x040fe40000410000 */
[C---:B------:R-:W-:Y:S04]  /*13a20*/  FMUL.FTZ R116, R133.reuse, R116 ;  /* 0x0000007485747220 */ /* 0x040fe80000410000 */
[C---:B------:R-:W-:Y:S01]  /*13a30*/  FMUL.FTZ R117, R133.reuse, R117 ;  /* 0x0000007585757220 */ /* 0x040fe20000410000 */
[C---:B------:R-:W-:Y:S01]  /*13a40*/  HMMA.16816.F32.BF16 R112, R176.reuse, R146, R112 ;  /* 0x00000092b070723c */ /* 0x040fe20000041870 */
[C---:B------:R-:W-:Y:S02]  /*13a50*/  FMUL.FTZ R118, R132.reuse, R118 ;  /* 0x0000007684767220 */ /* 0x040fe40000410000 */
[----:B------:R-:W-:Y:S02]  /*13a60*/  FMUL.FTZ R119, R132, R119 ;  /* 0x0000007784777220 */ /* 0x000fe40000410000 */
[C---:B------:R-:W-:Y:S02]  /*13a70*/  FMUL.FTZ R128, R133.reuse, R128 ;  /* 0x0000008085807220 */ /* 0x040fe40000410000 */
[--C-:B-1----:R-:W-:Y:S02]  /*13a80*/  FFMA.FTZ R2, R236, c[0x0][0x23c], -R188.reuse ;  /* 0x00008f00ec027a23 */ /* 0x102fe400000108bc */
[----:B------:R-:W3:Y:S01]  /*13a90*/  LDL.LU R236, [R1+0x8] ;  /* 0x0000080001ec7983 */ /* 0x000ee20000300800 */
[-C--:B-----5:R-:W-:Y:S01]  /*13aa0*/  HMMA.16816.F32.BF16 R116, R176, R148.reuse, R116 ;  /* 0x00000094b074723c */ /* 0x0a0fe20000041874 */
[----:B------:R1:W5:Y:S01]  /*13ab0*/  MUFU.EX2 R196, R2 ;  /* 0x0000000200c47308 */ /* 0x0003620000000800 */
[----:B------:R-:W-:Y:S02]  /*13ac0*/  FMUL.FTZ R129, R133, R129 ;  /* 0x0000008185817220 */ /* 0x000fe40000410000 */
[C---:B------:R-:W-:Y:S02]  /*13ad0*/  FMUL.FTZ R130, R132.reuse, R130 ;  /* 0x0000008284827220 */ /* 0x040fe40000410000 */
[----:B------:R-:W-:Y:S02]  /*13ae0*/  FMUL.FTZ R131, R132, R131 ;  /* 0x0000008384837220 */ /* 0x000fe40000410000 */
[C---:B------:R-:W-:Y:S08]  /*13af0*/  HMMA.16816.F32.BF16 R120, R180.reuse, R148, R120 ;  /* 0x00000094b478723c */ /* 0x040ff00000041878 */
[-C--:B------:R-:W-:Y:S01]  /*13b00*/  HMMA.16816.F32.BF16 R124, R180, R150.reuse, R124 ;  /* 0x00000096b47c723c */ /* 0x080fe2000004187c */
[----:B------:R-:W5:Y:S07]  /*13b10*/  LDSM.16.MT88.4 R180, [R214+0xa800] ;  /* 0x00a80000d6b4783b */ /* 0x000f6e0000004200 */
[----:B------:R-:W-:Y:S01]  /*13b20*/  HMMA.16816.F32.BF16 R128, R176, R150, R128 ;  /* 0x00000096b080723c */ /* 0x000fe20000041880 */
[--C-:B-1----:R-:W-:Y:S02]  /*13b30*/  FFMA.FTZ R2, R237, c[0x0][0x23c], -R188.reuse ;  /* 0x00008f00ed027a23 */ /* 0x102fe400000108bc */
[----:B------:R-:W3:Y:S01]  /*13b40*/  LDL.LU R237, [R1+0xc] ;  /* 0x00000c0001ed7983 */ /* 0x000ee20000300800 */
[----:B------:R-:W-:Y:S01]  /*13b50*/  FFMA.FTZ R188, R140, c[0x0][0x23c], -R188 ;  /* 0x00008f008cbc7a23 */ /* 0x000fe200000108bc */
[----:B------:R1:W-:Y:S01]  /*13b60*/  MUFU.EX2 R139, R2 ;  /* 0x00000002008b7308 */ /* 0x0003e20000000800 */
[----:B------:R-:W-:Y:S02]  /*13b70*/  F2FP.BF16.PACK_AB R140, R232, R233 ;  /* 0x000000e9e88c723e */ /* 0x000fe400000010ff */
[----:B------:R-:W-:Y:S04]  /*13b80*/  F2FP.BF16.PACK_AB R176, R200, R201 ;  /* 0x000000c9c8b0723e */ /* 0x000fe800000010ff */
[----:B------:R-:W-:Y:S01]  /*13b90*/  F2FP.BF16.PACK_AB R178, R198, R199 ;  /* 0x000000c7c6b2723e */ /* 0x000fe200000010ff */
[-C--:B------:R-:W-:Y:S01]  /*13ba0*/  HMMA.16816.F32.BF16 R144, R140, R156.reuse, R4 ;  /* 0x0000009c8c90723c */ /* 0x080fe20000041804 */
[----:B-----5:R-:W-:Y:S01]  /*13bb0*/  F2FP.BF16.PACK_AB R177, R196, R197 ;  /* 0x000000c5c4b1723e */ /* 0x020fe200000010ff */
[----:B------:R-:W-:Y:S01]  /*13bc0*/  LDSM.16.MT88.4 R4, [R214+0xb800] ;  /* 0x00b80000d604783b */ /* 0x000fe20000004200 */
[----:B-1----:R-:W-:Y:S02]  /*13bd0*/  MOV R2, R138 ;  /* 0x0000008a00027202 */ /* 0x002fe40000000f00 */
[----:B------:R-:W1:Y:S02]  /*13be0*/  MUFU.EX2 R138, R188 ;  /* 0x000000bc008a7308 */ /* 0x000e640000000800 */
[----:B-1----:R-:W-:Y:S03]  /*13bf0*/  F2FP.BF16.PACK_AB R179, R138, R139 ;  /* 0x0000008b8ab3723e */ /* 0x002fe600000010ff */
[----:B------:R-:W1:Y:S04]  /*13c00*/  LDSM.16.MT88.4 R188, [R209+0xb800] ;  /* 0x00b80000d1bc783b */ /* 0x000e680000004200 */
[C---:B------:R-:W-:Y:S04]  /*13c10*/  HMMA.16816.F32.BF16 R148, R176.reuse, R156, R8 ;  /* 0x0000009cb094723c */ /* 0x040fe80000041808 */
[----:B------:R-:W5:Y:S04]  /*13c20*/  LDSM.16.MT88.4 R8, [R213+0xb800] ;  /* 0x00b80000d508783b */ /* 0x000f680000004200 */
        /* <DEDUP_REMOVED lines=15> */
[C---:B------:R-:W-:Y:S08]  /*13d20*/  HMMA.16816.F32.BF16 R72, R176.reuse, R188, R72 ;  /* 0x000000bcb048723c */ /* 0x040ff00000041848 */
[-C--:B------:R-:W-:Y:S08]  /*13d30*/  HMMA.16816.F32.BF16 R76, R176, R190.reuse, R76 ;  /* 0x000000beb04c723c */ /* 0x080ff0000004184c */
[C---:B------:R-:W-:Y:S08]  /*13d40*/  HMMA.16816.F32.BF16 R80, R140.reuse, R190, R80 ;  /* 0x000000be8c50723c */ /* 0x040ff00000041850 */
[-C--:B------:R-:W-:Y:S01]  /*13d50*/  HMMA.16816.F32.BF16 R84, R140, R192.reuse, R84 ;  /* 0x000000c08c54723c */ /* 0x080fe20000041854 */
[----:B----4-:R-:W-:Y:S07]  /*13d60*/  FFMA.FTZ R0, R0, R234, R238 ;  /* 0x000000ea00007223 */ /* 0x010fee00000100ee */
[C---:B------:R-:W-:Y:S08]  /*13d70*/  HMMA.16816.F32.BF16 R88, R176.reuse, R192, R88 ;  /* 0x000000c0b058723c */ /* 0x040ff00000041858 */
[-C--:B------:R-:W-:Y:S08]  /*13d80*/  HMMA.16816.F32.BF16 R92, R176, R194.reuse, R92 ;  /* 0x000000c2b05c723c */ /* 0x080ff0000004185c */
[C---:B------:R-:W-:Y:S08]  /*13d90*/  HMMA.16816.F32.BF16 R96, R140.reuse, R194, R96 ;  /* 0x000000c28c60723c */ /* 0x040ff00000041860 */
[-C--:B------:R-:W-:Y:S01]  /*13da0*/  HMMA.16816.F32.BF16 R100, R140, R4.reuse, R100 ;  /* 0x000000048c64723c */ /* 0x080fe20000041864 */
[----:B--2---:R-:W-:Y:S07]  /*13db0*/  FFMA.FTZ R3, R3, R235, R242 ;  /* 0x000000eb03037223 */ /* 0x004fee00000100f2 */
[C---:B------:R-:W-:Y:S07]  /*13dc0*/  HMMA.16816.F32.BF16 R104, R176.reuse, R4, R104 ;  /* 0x00000004b068723c */ /* 0x040fee0000041868 */
[----:B------:R-:W-:Y:S01]  /*13dd0*/  FADD.FTZ R5, R244, R3 ;  /* 0x00000003f4057221 */ /* 0x000fe20000010000 */
[-C--:B------:R-:W-:Y:S01]  /*13de0*/  HMMA.16816.F32.BF16 R108, R176, R6.reuse, R108 ;  /* 0x00000006b06c723c */ /* 0x080fe2000004186c */
[----:B------:R-:W-:Y:S03]  /*13df0*/  FADD.FTZ R4, R239, R0 ;  /* 0x00000000ef047221 */ /* 0x000fe60000010000 */
[----:B------:R-:W-:Y:S02]  /*13e00*/  FADD.FTZ R0, R243, R5 ;  /* 0x00000005f3007221 */ /* 0x000fe40000010000 */
[----:B------:R-:W-:Y:S02]  /*13e10*/  FADD.FTZ R4, R240, R4 ;  /* 0x00000004f0047221 */ /* 0x000fe40000010000 */
[----:B------:R-:W-:Y:S01]  /*13e20*/  FADD.FTZ R5, R245, R0 ;  /* 0x00000000f5057221 */ /* 0x000fe20000010000 */
[C---:B------:R-:W-:Y:S03]  /*13e30*/  HMMA.16816.F32.BF16 R112, R140.reuse, R6, R112 ;  /* 0x000000068c70723c */ /* 0x040fe60000041870 */
[----:B------:R-:W-:Y:S02]  /*13e40*/  FADD.FTZ R0, R241, R4 ;  /* 0x00000004f1007221 */ /* 0x000fe40000010000 */
[----:B---3--:R-:W-:Y:S02]  /*13e50*/  FFMA.FTZ R132, R132, R236, R248 ;  /* 0x000000ec84847223 */ /* 0x008fe400000100f8 */
[----:B------:R-:W-:Y:S01]  /*13e60*/  FADD.FTZ R4, R201, R5 ;  /* 0x00000005c9047221 */ /* 0x000fe20000010000 */
[-C--:B-----5:R-:W-:Y:S01]  /*13e70*/  HMMA.16816.F32.BF16 R116, R140, R8.reuse, R116 ;  /* 0x000000088c74723c */ /* 0x0a0fe20000041874 */
[----:B------:R-:W-:Y:S04]  /*13e80*/  FADD.FTZ R0, R197, R0 ;  /* 0x00000000c5007221 */ /* 0x000fe80000010000 */
[----:B------:R-:W-:Y:S03]  /*13e90*/  FADD.FTZ R0, R196, R0 ;  /* 0x00000000c4007221 */ /* 0x000fe60000010000 */
[C---:B------:R-:W-:Y:S01]  /*13ea0*/  HMMA.16816.F32.BF16 R120, R176.reuse, R8, R120 ;  /* 0x00000008b078723c */ /* 0x040fe20000041878 */
[----:B------:R-:W-:Y:S03]  /*13eb0*/  FADD.FTZ R0, R139, R0 ;  /* 0x000000008b007221 */ /* 0x000fe60000010000 */
[----:B------:R-:W-:Y:S01]  /*13ec0*/  MOV R139, R137 ;  /* 0x00000089008b7202 */ /* 0x000fe20000000f00 */
[----:B------:R-:W-:Y:S01]  /*13ed0*/  FADD.FTZ R0, R138, R0 ;  /* 0x000000008a007221 */ /* 0x000fe20000010000 */
[----:B------:R-:W-:Y:S02]  /*13ee0*/  MOV R138, R134 ;  /* 0x00000086008a7202 */ /* 0x000fe40000000f00 */
[-C--:B------:R-:W-:Y:S01]  /*13ef0*/  HMMA.16816.F32.BF16 R124, R176, R10.reuse, R124 ;  /* 0x0000000ab07c723c */ /* 0x080fe2000004187c */
[----:B------:R-:W-:Y:S07]  /*13f00*/  FFMA.FTZ R6, R133, R237, R2 ;  /* 0x000000ed85067223 */ /* 0x000fee0000010002 */
[----:B------:R-:W-:Y:S01]  /*13f10*/  HMMA.16816.F32.BF16 R128, R140, R10, R128 ;  /* 0x0000000a8c80723c */ /* 0x000fe20000041880 */
[----:B------:R-:W-:Y:S03]  /*13f20*/  FADD.FTZ R6, R252, R6 ;  /* 0x00000006fc067221 */ /* 0x000fe60000010000 */
        /* <DEDUP_REMOVED lines=15> */
[----:B------:R-:W-:Y:S01]  /*14020*/  FADD.FTZ R2, R199, R2 ;  /* 0x00000002c7027221 */ /* 0x000fe20000010000 */
[----:B------:R-:W-:Y:S03]  /*14030*/  STL [R1+0xc], R4 ;  /* 0x00000c0401007387 */ /* 0x000fe60000100800 */
[----:B------:R-:W-:Y:S01]  /*14040*/  FADD.FTZ R2, R198, R2 ;  /* 0x00000002c6027221 */ /* 0x000fe20000010000 */
[----:B------:R1:W-:Y:S04]  /*14050*/  STL [R1+0x8], R3 ;  /* 0x0000080301007387 */ /* 0x0003e80000100800 */
[----:B------:R2:W-:Y:S04]  /*14060*/  STL [R1+0x4], R2 ;  /* 0x0000040201007387 */ /* 0x0005e80000100800 */
[----:B------:R2:W-:Y:S01]  /*14070*/  STL [R1], R0 ;  /* 0x0000000001007387 */ /* 0x0005e20000100800 */
[----:B-1----:R-:W-:Y:S01]  /*14080*/  MOV R3, R136 ;  /* 0x0000008800037202 */ /* 0x002fe20000000f00 */
[----:B--2---:R-:W-:-:S05]  /*14090*/  @P0 BRA `(.L_x_1137) ;  /* 0xffffd68000000947 */ /* 0x004fca000383ffff */
.L_x_1136:
[----:B------:R-:W2:Y:S04]  /*140a0*/  LDL.LU R2, [R1+0xc] ;  /* 0x00000c0001027983 */ /* 0x000ea80000300800 */
[----:B------:R-:W1:Y:S01]  /*140b0*/  S2R R178, SR_TID.X ;  /* 0x0000000000b27919 */ /* 0x000e620000002100 */
[----:B------:R-:W3:Y:S01]  /*140c0*/  S2UR UR7, SR_CTAID.Y ;  /* 0x00000000000779c3 */ /* 0x000ee20000002600 */
[----:B------:R-:W-:-:S02]  /*140d0*/  UISETP.NE.AND UP4, UPT, UR15, -0x1, UPT ;  /* 0xffffffff0f00788c */ /* 0x000fc4000bf85270 */
[----:B------:R-:W4:Y:S01]  /*140e0*/  LDL.LU R7, [R1+0x8] ;  /* 0x0000080001077983 */ /* 0x000f220000300800 */
[----:B------:R-:W-:-:S03]  /*140f0*/  ULDC.64 UR4, c[0x0][0x1e8] ;  /* 0x00007a0000047ab9 */ /* 0x000fc60000000a00 */
[----:B------:R-:W5:Y:S04]  /*14100*/  LDL.LU R6, [R1+0x4] ;  /* 0x0000040001067983 */ /* 0x000f680000300800 */
[----:B------:R-:W5:Y:S01]  /*14110*/  LDL.LU R5, [R1] ;  /* 0x0000000001057983 */ /* 0x000f620000300800 */
        /* <DEDUP_REMOVED lines=48> */
[----:B-----5:R-:W3:Y:S01]  /*14420*/  SHFL.BFLY PT, R4, R6, 0x2, 0x1f ;  /* 0x0c401f0006047f89 */ /* 0x020ee200000e0000 */
[----:B-1----:R-:W-:-:S03]  /*14430*/  FADD.FTZ R0, R0, R2 ;  /* 0x0000000200007221 */ /* 0x002fc60000010000 */
[----:B------:R-:W1:Y:S04]  /*14440*/  SHFL.BFLY PT, R2, R5, 0x2, 0x1f ;  /* 0x0c401f0005027f89 */ /* 0x000e6800000e0000 */
[----:B------:R-:W4:Y:S01]  /*14450*/  SHFL.BFLY PT, R133, R0, 0x1, 0x1f ;  /* 0x0c201f0000857f89 */ /* 0x000f2200000e0000 */
[----:B--2---:R-:W-:Y:S02]  /*14460*/  FADD.FTZ R3, R3, R7 ;  /* 0x0000000703037221 */ /* 0x004fe40000010000 */
[----:B---3--:R-:W-:-:S03]  /*14470*/  FADD.FTZ R4, R4, R6 ;  /* 0x0000000604047221 */ /* 0x008fc60000010000 */
[----:B------:R-:W2:Y:S04]  /*14480*/  SHFL.BFLY PT, R132, R3, 0x1, 0x1f ;  /* 0x0c201f0003847f89 */ /* 0x000ea800000e0000 */
[----:B------:R-:W3:Y:S01]  /*14490*/  SHFL.BFLY PT, R7, R4, 0x1, 0x1f ;  /* 0x0c201f0004077f89 */ /* 0x000ee200000e0000 */
[----:B-1----:R-:W-:Y:S01]  /*144a0*/  FADD.FTZ R2, R2, R5 ;  /* 0x0000000502027221 */ /* 0x002fe20000010000 */
[----:B------:R-:W-:Y:S01]  /*144b0*/  LOP3.LUT R5, R29, 0x3ffffffc, RZ, 0xc0, !PT ;  /* 0x3ffffffc1d057812 */ /* 0x000fe200078ec0ff */
[----:B----4-:R-:W-:-:S03]  /*144c0*/  FADD.FTZ R133, R0, R133 ;  /* 0x0000008500857221 */ /* 0x010fc60000010000 */
[----:B------:R-:W1:Y:S01]  /*144d0*/  SHFL.BFLY PT, R6, R2, 0x1, 0x1f ;  /* 0x0c201f0002067f89 */ /* 0x000e6200000e0000 */
[----:B------:R-:W-:Y:S02]  /*144e0*/  MOV R0, 0x3f800000 ;  /* 0x3f80000000007802 */ /* 0x000fe40000000f00 */
[----:B------:R-:W-:Y:S02]  /*144f0*/  IADD3 R5, -R5, R178, RZ ;  /* 0x000000b205057210 */ /* 0x000fe40007ffe1ff */
[----:B------:R-:W-:Y:S01]  /*14500*/  FSETP.NE.FTZ.AND P5, PT, R133, RZ, PT ;  /* 0x000000ff8500720b */ /* 0x000fe20003fb5000 */
[----:B--2---:R-:W-:Y:S01]  /*14510*/  FADD.FTZ R132, R3, R132 ;  /* 0x0000008403847221 */ /* 0x004fe20000010000 */
[----:B------:R-:W-:Y:S02]  /*14520*/  MOV R3, 0x3f800000 ;  /* 0x3f80000000037802 */ /* 0x000fe40000000f00 */
[----:B------:R-:W-:Y:S01]  /*14530*/  LEA R176, R8, R5, 0x9 ;  /* 0x0000000508b07211 */ /* 0x000fe200078e48ff */
[----:B---3--:R-:W-:Y:S01]  /*14540*/  FADD.FTZ R139, R4, R7 ;  /* 0x00000007048b7221 */ /* 0x008fe20000010000 */
[----:B------:R-:W-:-:S04]  /*14550*/  FSETP.NE.FTZ.AND P4, PT, R132, RZ, PT ;  /* 0x000000ff8400720b */ /* 0x000fc80003f95000 */
[----:B------:R-:W-:-:S03]  /*14560*/  FSETP.NE.FTZ.AND P3, PT, R139, RZ, PT ;  /* 0x000000ff8b00720b */ /* 0x000fc60003f75000 */
[----:B------:R-:W2:Y:S01]  /*14570*/  @P5 MUFU.RCP R0, R133 ;  /* 0x0000008500005308 */ /* 0x000ea20000001000 */
[----:B-1----:R-:W-:Y:S01]  /*14580*/  FADD.FTZ R138, R2, R6 ;  /* 0x00000006028a7221 */ /* 0x002fe20000010000 */
[----:B------:R-:W-:-:S06]  /*14590*/  MOV R2, 0x3f800000 ;  /* 0x3f80000000027802 */ /* 0x000fcc0000000f00 */
[----:B------:R-:W1:Y:S01]  /*145a0*/  @P4 MUFU.RCP R3, R132 ;  /* 0x0000008400034308 */ /* 0x000e620000001000 */
[----:B------:R-:W-:-:S07]  /*145b0*/  FSETP.NE.FTZ.AND P0, PT, R138, RZ, PT ;  /* 0x000000ff8a00720b */ /* 0x000fce0003f15000 */
[----:B------:R-:W3:Y:S01]  /*145c0*/  @P3 MUFU.RCP R2, R139 ;  /* 0x0000008b00023308 */ /* 0x000ee20000001000 */
[C---:B--2---:R-:W-:Y:S02]  /*145d0*/  FMUL.FTZ R140, R0.reuse, R48 ;  /* 0x00000030008c7220 */ /* 0x044fe40000410000 */
        /* <DEDUP_REMOVED lines=18> */
[----:B------:R-:W-:Y:S01]  /*14700*/  FMUL.FTZ R143, R0, R64 ;  /* 0x00000040008f7220 */ /* 0x000fe20000410000 */
[----:B------:R-:W-:Y:S01]  /*14710*/  F2FP.BF16.PACK_AB R19, R48, R140 ;  /* 0x0000008c3013723e */ /* 0x000fe200000010ff */
[----:B------:R-:W-:Y:S01]  /*14720*/  FMUL.FTZ R142, R0, R65 ;  /* 0x00000041008e7220 */ /* 0x000fe20000410000 */
        /* <DEDUP_REMOVED lines=18> */
[----:B------:R-:W-:Y:S01]  /*14850*/  FMUL.FTZ R129, R0, R129 ;  /* 0x0000008100817220 */ /* 0x000fe20000410000 */
[----:B------:R-:W-:Y:S01]  /*14860*/  MOV R0, 0x3f800000 ;  /* 0x3f80000000007802 */ /* 0x000fe20000000f00 */
[C---:B-1----:R-:W-:Y:S02]  /*14870*/  FMUL.FTZ R18, R3.reuse, R38 ;  /* 0x0000002603127220 */ /* 0x042fe40000410000 */
[C---:B------:R-:W-:Y:S02]  /*14880*/  FMUL.FTZ R21, R3.reuse, R39 ;  /* 0x0000002703157220 */ /* 0x040fe40000410000 */
[C---:B------:R-:W-:Y:S01]  /*14890*/  FMUL.FTZ R31, R3.reuse, R50 ;  /* 0x00000032031f7220 */ /* 0x040fe20000410000 */
[----:B------:R-:W1:Y:S01]  /*148a0*/  @P0 MUFU.RCP R0, R138 ;  /* 0x0000008a00000308 */ /* 0x000e620000001000 */
[----:B------:R-:W-:Y:S01]  /*148b0*/  FMUL.FTZ R32, R3, R54 ;  /* 0x0000003603207220 */ /* 0x000fe20000410000 */
[----:B------:R-:W-:Y:S01]  /*148c0*/  F2FP.BF16.PACK_AB R21, R21, R18 ;  /* 0x000000121515723e */ /* 0x000fe200000010ff */
[----:B------:R-:W-:-:S02]  /*148d0*/  FMUL.FTZ R36, R3, R66 ;  /* 0x0000004203247220 */ /* 0x000fc40000410000 */
[C---:B------:R-:W-:Y:S02]  /*148e0*/  FMUL.FTZ R146, R3.reuse, R146 ;  /* 0x0000009203927220 */ /* 0x040fe40000410000 */
[C---:B------:R-:W-:Y:S02]  /*148f0*/  FMUL.FTZ R5, R3.reuse, R147 ;  /* 0x0000009303057220 */ /* 0x040fe40000410000 */
        /* <DEDUP_REMOVED lines=15> */
[----:B------:R-:W-:-:S02]  /*149f0*/  FMUL.FTZ R71, R3, R71 ;  /* 0x0000004703477220 */ /* 0x000fc40000410000 */
[C---:B------:R-:W-:Y:S02]  /*14a00*/  FMUL.FTZ R82, R3.reuse, R82 ;  /* 0x0000005203527220 */ /* 0x040fe40000410000 */
[C---:B------:R-:W-:Y:S02]  /*14a10*/  FMUL.FTZ R83, R3.reuse, R83 ;  /* 0x0000005303537220 */ /* 0x040fe40000410000 */
[C---:B------:R-:W-:Y:S02]  /*14a20*/  FMUL.FTZ R86, R3.reuse, R86 ;  /* 0x0000005603567220 */ /* 0x040fe40000410000 */
        /* <DEDUP_REMOVED lines=12> */
[----:B------:R-:W-:Y:S01]  /*14af0*/  FMUL.FTZ R131, R3, R131 ;  /* 0x0000008303837220 */ /* 0x000fe20000410000 */
[----:B------:R-:W-:Y:S01]  /*14b00*/  SHF.R.S32.HI R3, RZ, 0x1f, R29 ;  /* 0x0000001fff037819 */ /* 0x000fe2000001141d */
[C---:B---3--:R-:W-:Y:S01]  /*14b10*/  FMUL.FTZ R148, R2.reuse, R148 ;  /* 0x0000009402947220 */ /* 0x048fe20000410000 */
        /* <DEDUP_REMOVED lines=23> */
[C---:B------:R-:W-:Y:S01]  /*14c90*/  FMUL.FTZ R28, R2.reuse, R61 ;  /* 0x0000003d021c7220 */ /* 0x040fe20000410000 */
[----:B------:R-:W-:Y:S01]  /*14ca0*/  F2FP.BF16.PACK_AB R44, R97, R96 ;  /* 0x00000060612c723e */ /* 0x000fe200000010ff */
[----:B------:R-:W-:-:S02]  /*14cb0*/  FMUL.FTZ R72, R2, R72 ;  /* 0x0000004802487220 */ /* 0x000fc40000410000 */
        /* <DEDUP_REMOVED lines=20> */
[C---:B-1----:R-:W-:Y:S02]  /*14e00*/  FMUL.FTZ R151, R0.reuse, R151 ;  /* 0x0000009700977220 */ /* 0x042fe40000410000 */
        /* <DEDUP_REMOVED lines=60> */
[----:B------:R-:W-:-:S02]  /*151d0*/  SHF.L.U32 R0, R3, 0x6, RZ ;  /* 0x0000000603007819 */ /* 0x000fc400000006ff */
[----:B------:R-:W-:Y:S02]  /*151e0*/  F2FP.BF16.PACK_AB R37, R107, R37 ;  /* 0x000000256b25723e */ /* 0x000fe400000010ff */
[----:B------:R-:W-:Y:S02]  /*151f0*/  LOP3.LUT R0, R0, 0x1c0, RZ, 0xc0, !PT ;  /* 0x000001c000007812 */ /* 0x000fe400078ec0ff */
[----:B------:R-:W-:Y:S02]  /*15200*/  F2FP.BF16.PACK_AB R33, R111, R33 ;  /* 0x000000216f21723e */ /* 0x000fe400000010ff */
[----:B------:R-:W-:Y:S02]  /*15210*/  LEA.HI R0, R0, R0, RZ, 0x1d ;  /* 0x0000000000007211 */ /* 0x000fe400078fe8ff */
[----:B------:R-:W-:Y:S02]  /*15220*/  F2FP.BF16.PACK_AB R32, R117, R116 ;  /* 0x000000747520723e */ /* 0x000fe400000010ff */
[----:B------:R-:W-:-:S02]  /*15230*/  LEA R0, R176, R0, 0x1 ;  /* 0x00000000b0007211 */ /* 0x000fc400078e08ff */
[----:B------:R-:W-:Y:S02]  /*15240*/  F2FP.BF16.PACK_AB R28, R129, R128 ;  /* 0x00000080811c723e */ /* 0x000fe400000010ff */
[----:B------:R-:W-:Y:S02]  /*15250*/  SHF.L.U32 R0, R0, 0x1, RZ ;  /* 0x0000000100007819 */ /* 0x000fe400000006ff */
[----:B------:R-:W-:Y:S02]  /*15260*/  F2FP.BF16.PACK_AB R27, R131, R130 ;  /* 0x00000082831b723e */ /* 0x000fe400000010ff */
[C---:B------:R-:W-:Y:S01]  /*15270*/  IADD3 R2, R0.reuse, -0x10, RZ ;  /* 0xfffffff000027810 */ /* 0x040fe20007ffe0ff */
[----:B------:R1:W-:Y:S01]  /*15280*/  STS [R0+0x400], R5 ;  /* 0x0004000500007388 */ /* 0x0003e20000000800 */
[----:B------:R-:W-:Y:S02]  /*15290*/  @P1 IADD3 R2, R0, 0x10, RZ ;  /* 0x0000001000021810 */ /* 0x000fe40007ffe0ff */
[----:B------:R-:W-:Y:S01]  /*152a0*/  R2P PR, R3, 0x6 ;  /* 0x0000000603007804 */ /* 0x000fe20000000000 */
[----:B------:R-:W-:Y:S01]  /*152b0*/  STS [R0], R6 ;  /* 0x0000000600007388 */ /* 0x000fe20000000800 */
[----:B------:R-:W-:-:S02]  /*152c0*/  MOV R3, 0x20 ;  /* 0x0000002000037802 */ /* 0x000fc40000000f00 */
[----:B------:R-:W-:Y:S01]  /*152d0*/  F2FP.BF16.PACK_AB R30, R121, R120 ;  /* 0x00000078791e723e */ /* 0x000fe200000010ff */
[----:B------:R2:W-:Y:S01]  /*152e0*/  STS [R2], R4 ;  /* 0x0000000402007388 */ /* 0x0005e20000000800 */
[----:B------:R-:W-:Y:S02]  /*152f0*/  SEL R3, R3, 0xffffffe0, !P1 ;  /* 0xffffffe003037807 */ /* 0x000fe40004800000 */
[----:B------:R-:W-:Y:S01]  /*15300*/  F2FP.BF16.PACK_AB R29, R123, R29 ;  /* 0x0000001d7b1d723e */ /* 0x000fe200000010ff */
[----:B------:R3:W-:Y:S01]  /*15310*/  STS [R2+0x400], R7 ;  /* 0x0004000702007388 */ /* 0x0007e20000000800 */
[----:B------:R-:W-:Y:S02]  /*15320*/  F2FP.BF16.PACK_AB R26, R125, R124 ;  /* 0x0000007c7d1a723e */ /* 0x000fe400000010ff */
[----:B------:R-:W-:Y:S01]  /*15330*/  F2FP.BF16.PACK_AB R67, R127, R67 ;  /* 0x000000437f43723e */ /* 0x000fe200000010ff */
        /* <DEDUP_REMOVED lines=106> */
[----:B------:R-:W3:Y:S02]  /*159e0*/  LDL.LU R179, [R1+0x54] ;  /* 0x0000540001b37983 */ /* 0x000ee40000300800 */
        /* <DEDUP_REMOVED lines=32> */
.L_x_1141:
[----:B---34-:R-:W-:Y:S05]  /*15bf0*/  BSYNC B0 ;  /* 0x0000000000007941 */ /* 0x018fea0003800000 */
.L_x_1140:
        /* <DEDUP_REMOVED lines=31> */
.L_x_1143:
[----:B---3--:R-:W-:Y:S05]  /*15df0*/  BSYNC B0 ;  /* 0x0000000000007941 */ /* 0x008fea0003800000 */
.L_x_1142:
        /* <DEDUP_REMOVED lines=18> */
.L_x_1145:
[----:B------:R-:W-:Y:S05]  /*15f20*/  BSYNC B0 ;  /* 0x0000000000007941 */ /* 0x000fea0003800000 */
.L_x_1144:
        /* <DEDUP_REMOVED lines=18> */
.L_x_1147:
[----:B------:R-:W-:Y:S05]  /*16050*/  BSYNC B0 ;  /* 0x0000000000007941 */ /* 0x000fea0003800000 */
.L_x_1146:
        /* <DEDUP_REMOVED lines=18> */
.L_x_1149:
[----:B------:R-:W-:Y:S05]  /*16180*/  BSYNC B0 ;  /* 0x0000000000007941 */ /* 0x000fea0003800000 */
.L_x_1148:
        /* <DEDUP_REMOVED lines=18> */
.L_x_1151:
[----:B------:R-:W-:Y:S05]  /*162b0*/  BSYNC B0 ;  /* 0x0000000000007941 */ /* 0x000fea0003800000 */
.L_x_1150:
        /* <DEDUP_REMOVED lines=18> */
.L_x_1153:
[----:B------:R-:W-:Y:S05]  /*163e0*/  BSYNC B0 ;  /* 0x0000000000007941 */ /* 0x000fea0003800000 */
.L_x_1152:
[----:B------:R-:W2:Y:S01]  /*163f0*/  LDL.LU R0, [R1+0x50] ;  /* 0x0000500001007983 */ /* 0x000ea20000300800 */
[----:B------:R-:W-:Y:S01]  /*16400*/  BSSY B0, `(.L_x_1154) ;  /* 0x0000011000007945 */ /* 0x000fe20003800000 */
[----:B--2---:R-:W-:-:S13]  /*16410*/  ISETP.GE.AND P0, PT, R0, UR6, PT ;  /* 0x0000000600007c0c */ /* 0x004fda000bf06270 */
        /* <DEDUP_REMOVED lines=15> */
.L_x_1155:
[----:B------:R-:W-:Y:S05]  /*16510*/  BSYNC B0 ;  /* 0x0000000000007941 */ /* 0x000fea0003800000 */
.L_x_1154:
[----:B------:R-:W2:Y:S02]  /*16520*/  LDL.LU R0, [R1+0x4c] ;  /* 0x00004c0001007983 */ /* 0x000ea40000300800 */
[----:B--2---:R-:W-:-:S13]  /*16530*/  ISETP.GE.AND P0, PT, R0, UR6, PT ;  /* 0x0000000600007c0c */ /* 0x004fda000bf06270 */
        /* <DEDUP_REMOVED lines=17> */
.L_x_1156:
        /* <DEDUP_REMOVED lines=11> */
.L_x_2391:


//--------------------- .text._ZN5flash16flash_fwd_kernelI23Flash_fwd_kernel_traitsILi128ELi128ELi32ELi4ELb0ELb0EN7cutlass10bfloat16_tE19Flash_kernel_traitsILi128ELi128ELi32ELi4ES3_EELb0ELb0ELb1ELb1ELb0ELb0ELb0ELb0EEEvNS_16Flash_fwd_paramsE --------------------------
	.section	.text._ZN5flash16flash_fwd_kernelI23Flash_fwd_kernel_traitsILi128ELi128ELi32ELi4ELb0ELb0EN7cutlass10bfloat16_tE19Flash_kernel_traitsILi128ELi128ELi32ELi4ES3_EELb0ELb0ELb1ELb1ELb0ELb0ELb0ELb0EEEvNS_16Flash_fwd_paramsE,"ax",@progbits
	.sectioninfo	@"SHI_REGISTERS=255"
	.align	128
        .global         _ZN5flash16flash_fwd_kernelI23Flash_fwd_kernel_traitsILi128ELi128ELi32ELi4ELb0ELb0EN7cutlass10bfloat16_tE19Flash_kernel_traitsILi128ELi128ELi32ELi4ES3_EELb0ELb0ELb1ELb1ELb0ELb0ELb0ELb0EEEvNS_16Flash_fwd_paramsE
        .type           _ZN5flash16flash_fwd_kernelI23Flash_fwd_kernel_traitsILi128ELi128ELi32ELi4ELb0ELb0EN7cutlass10bfloat16_tE19Flash_kernel_traitsILi128ELi128ELi32ELi4ES3_EELb0ELb0ELb1ELb1ELb0ELb0ELb0ELb0EEEvNS_16Flash_fwd_paramsE,@function
        .size           _ZN5flash16flash_fwd_kernelI23Flash_fwd_kernel_traitsILi128ELi128ELi32ELi4ELb0ELb0EN7cutlass10bfloat16_tE19Flash_kernel_traitsILi128ELi128ELi32ELi4ES3_EELb0ELb0ELb1ELb1ELb0ELb0ELb0ELb0EEEvNS_16Flash_fwd_paramsE,(.L_x_2392 - _ZN5flash16flash_fwd_kernelI23Flash_fwd_kernel_traitsILi128ELi128ELi32ELi4ELb0ELb0EN7cutlass10bfloat16_tE19Flash_kernel_traitsILi128ELi128ELi32ELi4ES3_EELb0ELb0ELb1ELb1ELb0ELb0ELb0ELb0EEEvNS_16Flash_fwd_paramsE)
        .other          _ZN5flash16flash_fwd_kernelI23Flash_fwd_kernel_traitsILi128ELi128ELi32ELi4ELb0ELb0EN7cutlass10bfloat16_tE19Flash_kernel_traitsILi128ELi128ELi32ELi4ES3_EELb0ELb0ELb1ELb1ELb0ELb0ELb0ELb0EEEvNS_16Flash_fwd_paramsE,@"STO_CUDA_ENTRY STV_DEFAULT"
_ZN5flash16flash_fwd_kernelI23Flash_fwd_kernel_traitsILi128ELi128ELi32ELi4ELb0ELb0EN7cutlass10bfloat16_tE19Flash_kernel_traitsILi128ELi128ELi32ELi4ES3_EELb0ELb0ELb1ELb1ELb0ELb0ELb0ELb0EEEvNS_16Flash_fwd_paramsE:
.text._ZN5flash16flash_fwd_kernelI23Flash_fwd_kernel_traitsILi128ELi128ELi32ELi4ELb0ELb0EN7cutlass10bfloat16_tE19Flash_kernel_traitsILi128ELi128ELi32ELi4ES3_EELb0ELb0ELb1ELb1ELb0ELb0ELb0ELb0EEEvNS_16Flash_fwd_paramsE:
        /* <DEDUP_REMOVED lines=56> */
.L_x_1157:
[----:B------:R-:W-:Y:S02]  /*0380*/  ULDC UR6, c[0x0][0x218] ;  /* 0x0000860000067ab9 */ /* 0x000fe40000000800 */
.L_x_1158:
        /* <DEDUP_REMOVED lines=47> */
[----:B------:R-:W-:Y:S01]  /*0680*/  ULDC.U8 UR13, c[0x0][0x329] ;  /* 0x0000ca40000d7ab9 */ /* 0x000fe20000000000 */
[----:B------:R-:W1:Y:S01]  /*0690*/  S2R R12, SR_CTAID.Z ;  /* 0x00000000000c7919 */ /* 0x000e620000002700 */
[----:B------:R-:W-:Y:S01]  /*06a0*/  ULDC.64 UR4, c[0x0][0x1e0] ;  /* 0x0000780000047ab9 */ /* 0x000fe20000000a00 */
[----:B------:R-:W-:Y:S01]  /*06b0*/  LEA.HI R8, R8, R20, RZ, 0x3 ;  /* 0x0000001408087211 */ /* 0x000fe200078f18ff */
[----:B------:R-:W-:Y:S01]  /*06c0*/  UISETP.NE.AND UP1, UPT, UR13, URZ, UPT ;  /* 0x0000003f0d00728c */ /* 0x000fe2000bf25270 */
[----:B------:R-:W2:Y:S01]  /*06d0*/  S2R R6, SR_CTAID.X ;  /* 0x0000000000067919 */ /* 0x000ea20000002500 */
[----:B------:R-:W-:Y:S01]  /*06e0*/  ULDC.64 UR6, c[0x0][0x1e8] ;  /* 0x00007a0000067ab9 */ /* 0x000fe20000000a00 */
[----:B------:R-:W-:Y:S01]  /*06f0*/  LOP3.LUT R0, R8, 0xfffffff8, RZ, 0xc0, !PT ;  /* 0xfffffff808007812 */ /* 0x000fe200078ec0ff */
[----:B------:R-:W-:Y:S01]  /*0700*/  USHF.R.S32.HI UR16, URZ, 0x1f, UR12 ;  /* 0x0000001f3f107899 */ /* 0x000fe2000801140c */
        /* <DEDUP_REMOVED lines=10> */
[----:B------:R-:W-:Y:S02]  /*07b0*/  UISETP.NE.AND UP2, UPT, UR4, URZ, UPT ;  /* 0x0000003f0400728c */ /* 0x000fe4000bf45270 */
[----:B------:R-:W-:Y:S01]  /*07c0*/  @UP0 UIMAD UR7, UR15, UR7, UR9 ;  /* 0x000000070f0702a4 */ /* 0x000fe2000f8e0209 */
[----:B------:R-:W-:Y:S01]  /*07d0*/  IADD3 R23, R14, 0x40, RZ ;  /* 0x000000400e177810 */ /* 0x000fe20007ffe0ff */
[----:B------:R-:W-:Y:S02]  /*07e0*/  UISETP.NE.OR UP3, UPT, UR13, URZ, !UP2 ;  /* 0x0000003f0d00728c */ /* 0x000fe4000d765670 */
[----:B------:R-:W-:Y:S02]  /*07f0*/  ULDC UR10, c[0x0][0x214] ;  /* 0x00008500000a7ab9 */ /* 0x000fe40000000800 */
[----:B------:R-:W-:Y:S01]  /*0800*/  @UP0 UMOV UR13, UR8 ;  /* 0x00000008000d0c82 */ /* 0x000fe20008000000 */
[----:B--2---:R-:W-:Y:S01]  /*0810*/  IMAD.WIDE R6, R6, 0x80, R8 ;  /* 0x0000008006067825 */ /* 0x004fe200078e0208 */
[----:B------:R-:W-:-:S02]  /*0820*/  @UP1 ULDC UR8, c[0x0][0x210] ;  /* 0x0000840000081ab9 */ /* 0x000fc40000000800 */
[----:B------:R-:W-:Y:S02]  /*0830*/  ULDC UR9, c[0x0][0x234] ;  /* 0x00008d0000097ab9 */ /* 0x000fe40000000800 */
[----:B------:R-:W-:Y:S02]  /*0840*/  @!UP0 UIMAD UR14, UR11, UR5, UR14 ;  /* 0x000000050b0e82a4 */ /* 0x000fe4000f8e020e */
[----:B------:R-:W-:Y:S02]  /*0850*/  @UP1 UIMAD UR8, UR8, UR10, URZ ;  /* 0x0000000a080812a4 */ /* 0x000fe4000f8e023f */
[----:B------:R-:W-:Y:S02]  /*0860*/  ULDC.64 UR4, c[0x0][0x1f0] ;  /* 0x00007c0000047ab9 */ /* 0x000fe40000000a00 */
[----:B------:R-:W-:Y:S02]  /*0870*/  @!UP1 USEL UR8, UR10, UR9, !UP2 ;  /* 0x000000090a089287 */ /* 0x000fe4000d000000 */
[----:B------:R-:W-:-:S02]  /*0880*/  ULDC UR6, c[0x0][0x1c0] ;  /* 0x0000700000067ab9 */ /* 0x000fc40000000800 */
[----:B------:R-:W-:Y:S02]  /*0890*/  UIMAD UR4, UR16, UR4, URZ ;  /* 0x00000004100472a4 */ /* 0x000fe4000f8e023f */
[----:B------:R-:W-:Y:S02]  /*08a0*/  @!UP0 UMOV UR13, UR24 ;  /* 0x00000018000d8c82 */ /* 0x000fe40008000000 */
[----:B------:R-:W-:Y:S01]  /*08b0*/  @UP1 UMOV UR16, 0x1 ;  /* 0x0000000100101882 */ /* 0x000fe20000000000 */
[----:B------:R-:W-:Y:S01]  /*08c0*/  IADD3 R2, P0, R14, UR13, RZ ;  /* 0x0000000d0e027c10 */ /* 0x000fe2000ff1e0ff */
[----:B------:R-:W-:Y:S02]  /*08d0*/  @!UP1 UIMAD UR16, UR8, UR6, URZ ;  /* 0x00000006081092a4 */ /* 0x000fe4000f8e023f */
[----:B------:R-:W-:Y:S02]  /*08e0*/  @!UP0 UIADD3 UR7, UR25, UR14, URZ ;  /* 0x0000000e19078290 */ /* 0x000fe4000fffe03f */
        /* <DEDUP_REMOVED lines=34> */
.L_x_1161:
[----:B------:R-:W-:Y:S05]  /*0b10*/  BSYNC B0 ;  /* 0x0000000000007941 */ /* 0x000fea0003800000 */
.L_x_1160:
        /* <DEDUP_REMOVED lines=18> */
.L_x_1163:
[----:B------:R-:W-:Y:S05]  /*0c40*/  BSYNC B0 ;  /* 0x0000000000007941 */ /* 0x000fea0003800000 */
.L_x_1162:
        /* <DEDUP_REMOVED lines=18> */
.L_x_1165:
[----:B------:R-:W-:Y:S05]  /*0d70*/  BSYNC B0 ;  /* 0x0000000000007941 */ /* 0x000fea0003800000 */
.L_x_1164:
        /* <DEDUP_REMOVED lines=18> */
.L_x_1167:
[----:B------:R-:W-:Y:S05]  /*0ea0*/  BSYNC B0 ;  /* 0x0000000000007941 */ /* 0x000fea0003800000 */
.L_x_1166:
        /* <DEDUP_REMOVED lines=18> */
.L_x_1169:
[----:B------:R-:W-:Y:S05]  /*0fd0*/  BSYNC B0 ;  /* 0x0000000000007941 */ /* 0x000fea0003800000 */
.L_x_1168:
        /* <DEDUP_REMOVED lines=18> */
.L_x_1171:
[----:B------:R-:W-:Y:S05]  /*1100*/  BSYNC B0 ;  /* 0x0000000000007941 */ /* 0x000fea0003800000 */
.L_x_1170:
        /* <DEDUP_REMOVED lines=18> */
.L_x_1173:
[----:B------:R-:W-:Y:S05]  /*1230*/  BSYNC B0 ;  /* 0x0000000000007941 */ /* 0x000fea0003800000 */
.L_x_1172:
        /* <DEDUP_REMOVED lines=18> */
.L_x_1175:
[----:B------:R-:W-:Y:S05]  /*1360*/  BSYNC B0 ;  /* 0x0000000000007941 */ /* 0x000fea0003800000 */
.L_x_1174:
        /* <DEDUP_REMOVED lines=67> */
.L_x_1159:
[----:B-1----:R-:W-:Y:S02]  /*17a0*/  UISETP.NE.AND UP0, UPT, UR15, -0x1, UPT ;  /* 0xffffffff0f00788c */ /* 0x002fe4000bf05270 */
[----:B------:R-:W-:Y:S02]  /*17b0*/  UISETP.NE.AND UP1, UPT, UR14, -0x1, UPT ;  /* 0xffffffff0e00788c */ /* 0x000fe4000bf25270 */
[----:B------:R-:W-:Y:S02]  /*17c0*/  ULDC.64 UR4, c[0x0][0x190] ;  /* 0x0000640000047ab9 */ /* 0x000fe40000000a00 */
[----:B------:R-:W-:Y:S02]  /*17d0*/  ULDC.64 UR16, c[0x0][0x178] ;  /* 0x00005e0000107ab9 */ /* 0x000fe40000000a00 */
[----:B------:R-:W-:-:S03]  /*17e0*/  PLOP3.LUT P0, PT, PT, PT, UP1, 0x80, 0x0 ;  /* 0x000000000000781c */ /* 0x000fc60003f0f018 */
[----:B------:R-:W-:Y:S02]  /*17f0*/  @!UP0 USHF.R.S32.HI UR10, URZ, 0x1f, UR11 ;  /* 0x0000001f3f0a8899 */ /* 0x000fe4000801140b */
[----:B------:R-:W-:Y:S02]  /*1800*/  @UP0 UIMAD.WIDE.U32 UR24, UR15, UR4, URZ ;  /* 0x000000040f1802a5 */ /* 0x000fe4000f8e003f */
[----:B------:R-:W-:Y:S02]  /*1810*/  @!UP0 UIMAD UR10, UR10, UR16, URZ ;  /* 0x000000100a0a82a4 */ /* 0x000fe4000f8e023f */
[----:B------:R-:W-:Y:S02]  /*1820*/  @UP1 UIADD3 UR23, UR9, UR14, URZ ;  /* 0x0000000e09171290 */ /* 0x000fe4000fffe03f */
[----:B------:R-:W-:Y:S02]  /*1830*/  @UP0 UIMAD UR6, UR15, UR5, UR25 ;  /* 0x000000050f0602a4 */ /* 0x000fe4000f8e0219 */
[----:B------:R-:W-:-:S02]  /*1840*/  @!UP0 UIMAD UR10, UR11, UR17, UR10 ;  /* 0x000000110b0a82a4 */ /* 0x000fc4000f8e020a */
[----:B------:R-:W-:Y:S02]  /*1850*/  ULDC.64 UR4, c[0x0][0x198] ;  /* 0x0000660000047ab9 */ /* 0x000fe40000000a00 */
[----:B------:R-:W-:Y:S02]  /*1860*/  @!UP0 UIMAD.WIDE.U32 UR28, UR11, UR16, URZ ;  /* 0x000000100b1c82a5 */ /* 0x000fe4000f8e003f */
[----:B------:R-:W-:Y:S02]  /*1870*/  @UP1 UIMAD.WIDE.U32 UR26, UR23, UR4, URZ ;  /* 0x00000004171a12a5 */ /* 0x000fe4000f8e003f */
[----:B------:R-:W-:Y:S02]  /*1880*/  @!UP0 UIADD3 UR6, UR29, UR10, URZ ;  /* 0x0000000a1d068290 */ /* 0x000fe4000fffe03f */
[----:B------:R-:W-:Y:S02]  /*1890*/  @UP1 UIMAD UR16, UR23, UR5, UR27 ;  /* 0x00000005171012a4 */ /* 0x000fe4000f8e021b */
[----:B------:R-:W-:-:S02]  /*18a0*/  @UP0 UMOV UR10, UR24 ;  /* 0x00000018000a0c82 */ /* 0x000fc40008000000 */
[----:B------:R-:W-:Y:S02]  /*18b0*/  USHF.R.S32.HI UR27, URZ, 0x1f, UR12 ;  /* 0x0000001f3f1b7899 */ /* 0x000fe4000801140c */
        /* <DEDUP_REMOVED lines=15> */
.L_x_1176:
        /* <DEDUP_REMOVED lines=45> */
.L_x_1177:
[----:B------:R-:W-:Y:S01]  /*1c80*/  SHF.R.S32.HI R15, RZ, 0x1f, R20 ;  /* 0x0000001fff0f7819 */ /* 0x000fe20000011414 */
[----:B------:R-:W1:Y:S01]  /*1c90*/  S2R R6, SR_CTAID.X ;  /* 0x0000000000067919 */ /* 0x000e620000002500 */
[----:B------:R-:W-:Y:S01]  /*1ca0*/  ULDC.64 UR4, c[0x0][0x1a8] ;  /* 0x00006a0000047ab9 */ /* 0x000fe20000000a00 */
[----:B------:R-:W-:Y:S01]  /*1cb0*/  BSSY B0, `(.L_x_1178) ;  /* 0x000005d000007945 */ /* 0x000fe20003800000 */
[CC--:B------:R-:W-:Y:S01]  /*1cc0*/  LEA.HI R0, R15.reuse, R20.reuse, RZ, 0x3 ;  /* 0x000000140f007211 */ /* 0x0c0fe200078f18ff */
[----:B------:R-:W2:Y:S01]  /*1cd0*/  S2R R12, SR_CTAID.Z ;  /* 0x00000000000c7919 */ /* 0x000ea20000002700 */
[CC--:B------:R-:W-:Y:S01]  /*1ce0*/  LEA.HI R16, R15.reuse, R20.reuse, RZ, 0x4 ;  /* 0x000000140f107211 */ /* 0x0c0fe200078f20ff */
[----:B------:R-:W-:Y:S01]  /*1cf0*/  UIMAD UR4, UR27, UR4, URZ ;  /* 0x000000041b0472a4 */ /* 0x000fe2000f8e023f */
[----:B------:R-:W-:Y:S02]  /*1d00*/  SHF.R.S32.HI R10, RZ, 0x3, R0 ;  /* 0x00000003ff0a7819 */ /* 0x000fe40000011400 */
        /* <DEDUP_REMOVED lines=87> */
.L_x_1179:
[----:B------:R-:W-:Y:S05]  /*2280*/  BSYNC B0 ;  /* 0x0000000000007941 */ /* 0x000fea0003800000 */
.L_x_1178:
        /* <DEDUP_REMOVED lines=29> */
.L_x_1181:
[----:B------:R-:W-:Y:S05]  /*2460*/  BSYNC B0 ;  /* 0x0000000000007941 */ /* 0x000fea0003800000 */
.L_x_1180:
        /* <DEDUP_REMOVED lines=29> */
.L_x_1183:
[----:B------:R-:W-:Y:S05]  /*2640*/  BSYNC B0 ;  /* 0x0000000000007941 */ /* 0x000fea0003800000 */
.L_x_1182:
        /* <DEDUP_REMOVED lines=29> */
.L_x_1185:
[----:B------:R-:W-:Y:S05]  /*2820*/  BSYNC B0 ;  /* 0x0000000000007941 */ /* 0x000fea0003800000 */
.L_x_1184:
        /* <DEDUP_REMOVED lines=29> */
.L_x_1187:
[----:B------:R-:W-:Y:S05]  /*2a00*/  BSYNC B0 ;  /* 0x0000000000007941 */ /* 0x000fea0003800000 */
.L_x_1186:
        /* <DEDUP_REMOVED lines=29> */
.L_x_1189:
[----:B------:R-:W-:Y:S05]  /*2be0*/  BSYNC B0 ;  /* 0x0000000000007941 */ /* 0x000fea0003800000 */
.L_x_1188:
        /* <DEDUP_REMOVED lines=30> */
.L_x_1191:
[----:B------:R-:W-:Y:S05]  /*2dd0*/  BSYNC B0 ;  /* 0x0000000000007941 */ /* 0x000fea0003800000 */
.L_x_1190:
        /* <DEDUP_REMOVED lines=34> */
.L_x_1193:
[----:B------:R-:W-:Y:S05]  /*3000*/  BSYNC B0 ;  /* 0x0000000000007941 */ /* 0x000fea0003800000 */
.L_x_1192:
        /* <DEDUP_REMOVED lines=32> */
.L_x_1195:
[----:B------:R-:W-:Y:S05]  /*3210*/  BSYNC B0 ;  /* 0x0000000000007941 */ /* 0x000fea0003800000 */
.L_x_1194:
        /* <DEDUP_REMOVED lines=25> */
.L_x_1197:
[----:B------:R-:W-:Y:S05]  /*33b0*/  BSYNC B0 ;  /* 0x0000000000007941 */ /* 0x000fea0003800000 */
.L_x_1196:
[----:B------:R-:W-:Y:S01]  /*33c0*/  ULDC.64 UR4, c[0x0][0x318] ;  /* 0x0000c60000047ab9 */ /* 0x000fe20000000a00 */
[----:B------:R-:W0:Y:S01]  /*33d0*/  LDGDEPBAR ;  /* 0x00000000000079af */ /* 0x000e220000000000 */
[----:B------:R-:W-:Y:S01]  /*33e0*/  UISETP.NE.U32.AND UP1, UPT, URZ, UR4, UPT ;  /* 0x000000043f00728c */ /* 0x000fe2000bf25070 */
[----:B--2---:R-:W-:Y:S02]  /*33f0*/  IMAD.MOV.U32 R6, RZ, RZ, R24 ;  /* 0x000000ffff067224 */ /* 0x004fe400078e0018 */
        /* <DEDUP_REMOVED lines=16> */
[----:B---3--:R-:W-:Y:S01]  /*3500*/  IMAD.U32 R2, RZ, RZ, UR26 ;  /* 0x0000001aff027e24 */ /* 0x008fe2000f8e00ff */
[----:B------:R-:W-:Y:S01]  /*3510*/  ISETP.GE.AND P1, PT, R10, UR14, PT ;  /* 0x0000000e0a007c0c */ /* 0x000fe2000bf26270 */
[----:B------:R-:W-:-:S03]  /*3520*/  ULDC.64 UR4, c[0x0][0x1a0] ;  /* 0x0000680000047ab9 */ /* 0x000fc60000000a00 */
[----:B------:R-:W-:-:S05]  /*3530*/  MOV R3, UR27 ;  /* 0x0000001b00037c02 */ /* 0x000fca0008000f00 */
[----:B------:R2:W3:Y:S01]  /*3540*/  @P0 LDG.E R2, [R2.64] ;  /* 0x0000001202020981 */ /* 0x0004e2000c1e1900 */
[----:B------:R-:W-:Y:S01]  /*3550*/  SHF.R.S32.HI R5, RZ, 0x1f, R15 ;  /* 0x0000001fff057819 */ /* 0x000fe2000001140f */
[----:B------:R-:W-:Y:S01]  /*3560*/  USHF.L.U64.HI UR11, UR4, UR25, UR5 ;  /* 0x00000019040b7299 */ /* 0x000fe20008010205 */
[----:B------:R-:W-:Y:S01]  /*3570*/  MOV R6, R22 ;  /* 0x0000001600067202 */ /* 0x000fe20000000f00 */
[----:B------:R-:W-:Y:S01]  /*3580*/  BAR.SYNC.DEFER_BLOCKING 0x0 ;  /* 0x0000000000007b1d */ /* 0x000fe20000010000 */
[----:B------:R-:W-:Y:S01]  /*3590*/  LEA.HI R5, R5, R15, RZ, 0x2 ;  /* 0x0000000f05057211 */ /* 0x000fe200078f10ff */
[----:B------:R-:W-:Y:S01]  /*35a0*/  USHF.L.U32 UR12, UR4, 0x5, URZ ;  /* 0x00000005040c7899 */ /* 0x000fe2000800063f */
[----:B------:R-:W-:Y:S01]  /*35b0*/  IMAD.SHL.U32 R20, R20, 0x2, RZ ;  /* 0x0000000214147824 */ /* 0x000fe200078e00ff */
[----:B------:R-:W-:Y:S01]  /*35c0*/  UIMAD UR5, UR11, UR17, URZ ;  /* 0x000000110b0572a4 */ /* 0x000fe2000f8e023f */
[----:B------:R-:W-:Y:S01]  /*35d0*/  SHF.R.S32.HI R101, RZ, 0x2, R5 ;  /* 0x00000002ff657819 */ /* 0x000fe20000011405 */
[----:B------:R1:W-:Y:S01]  /*35e0*/  STL.64 [R1+0x40], R6 ;  /* 0x0000400601007387 */ /* 0x0003e20000100a00 */
[----:B------:R-:W-:Y:S01]  /*35f0*/  BSSY B0, `(.L_x_1198) ;  /* 0x0000020000007945 */ /* 0x000fe20003800000 */
[----:B------:R-:W-:Y:S01]  /*3600*/  UIMAD UR5, UR16, UR12, UR5 ;  /* 0x0000000c100572a4 */ /* 0x000fe2000f8e0205 */
[----:B------:R-:W-:Y:S01]  /*3610*/  LOP3.LUT R100, R20, 0x6, RZ, 0xc0, !PT ;  /* 0x0000000614647812 */ /* 0x000fe200078ec0ff */
[----:B------:R1:W-:Y:S01]  /*3620*/  STL [R1+0x58], R101 ;  /* 0x0000586501007387 */ /* 0x0003e20000100800 */
[----:B------:R-:W-:Y:S01]  /*3630*/  UMOV UR16, URZ ;  /* 0x0000003f00107c82 */ /* 0x000fe20008000000 */
[----:B--2---:R-:W3:Y:S02]  /*3640*/  @P0 MUFU.RCP R3, c[0x0][0x238] ;  /* 0x00008e0000030b08 */ /* 0x004ee40000001000 */
[----:B------:R1:W-:Y:S04]  /*3650*/  @P1 STS.128 [R223+0xa000], RZ ;  /* 0x00a000ffdf001388 */ /* 0x0003e80000000c00 */
[----:B------:R1:W-:Y:S01]  /*3660*/  @P1 STS.128 [R223+0xb000], RZ ;  /* 0x00b000ffdf001388 */ /* 0x0003e20000000c00 */
[----:B---3--:R-:W-:-:S04]  /*3670*/  @P0 FMUL.FTZ R2, R2, R3 ;  /* 0x0000000302020220 */ /* 0x008fc80000410000 */
[----:B------:R2:W3:Y:S02]  /*3680*/  @P0 R2UR UR26, R2 ;  /* 0x00000000021a03c2 */ /* 0x0004e400000e0000 */
[----:B--2---:R-:W-:Y:S01]  /*3690*/  IMAD.U32 R2, RZ, RZ, UR17 ;  /* 0x00000011ff027e24 */ /* 0x004fe2000f8e00ff */
[----:B---3--:R-:W-:-:S03]  /*36a0*/  @UP1 UMOV UR16, UR26 ;  /* 0x0000001a00101c82 */ /* 0x008fc60008000000 */
[----:B------:R-:W-:-:S05]  /*36b0*/  IMAD.WIDE.U32 R2, R2, UR12, R6 ;  /* 0x0000000c02027c25 */ /* 0x000fca000f8e0006 */
[----:B------:R-:W-:Y:S01]  /*36c0*/  IADD3 R8, R3, UR5, RZ ;  /* 0x0000000503087c10 */ /* 0x000fe2000fffe0ff */
        /* <DEDUP_REMOVED lines=18> */
.L_x_1199:
[----:B-1----:R-:W-:Y:S05]  /*37f0*/  BSYNC B0 ;  /* 0x0000000000007941 */ /* 0x002fea0003800000 */
.L_x_1198:
        /* <DEDUP_REMOVED lines=27> */
.L_x_1201:
[----:B------:R-:W-:Y:S05]  /*39b0*/  BSYNC B0 ;  /* 0x0000000000007941 */ /* 0x000fea0003800000 */
.L_x_1200:
[----:B------:R-:W-:Y:S01]  /*39c0*/  SHF.R.S32.HI R7, RZ, 0x4, R16 ;  /* 0x00000004ff077819 */ /* 0x000fe20000011410 */
[C---:B------:R-:W-:Y:S01]  /*39d0*/  IMAD.SHL.U32 R6, R17.reuse, 0x40, RZ ;  /* 0x0000004011067824 */ /* 0x040fe200078e00ff */
[----:B------:R-:W-:Y:S01]  /*39e0*/  R2P PR, R17, 0x6 ;  /* 0x0000000611007804 */ /* 0x000fe20000000000 */
[----:B--2---:R-:W-:Y:S01]  /*39f0*/  IMAD.SHL.U32 R3, R18, 0x40, RZ ;  /* 0x0000004012037824 */ /* 0x004fe200078e00ff */
        /* <DEDUP_REMOVED lines=29> */
[----:B------:R-:W2:Y:S01]  /*3bd0*/  LDSM.16.M88.4 R8, [R210+0x2000] ;  /* 0x00200000d208783b */ /* 0x000ea20000000200 */
[----:B------:R-:W-:Y:S01]  /*3be0*/  @P1 IADD3 R219, R2, -0x20, RZ ;  /* 0xffffffe002db1810 */ /* 0x000fe20007ffe0ff */
[----:B------:R-:W-:-:S02]  /*3bf0*/  IMAD.MOV.U32 R2, RZ, RZ, 0x40 ;  /* 0x00000040ff027424 */ /* 0x000fc400078e00ff */
[----:B------:R-:W3:Y:S01]  /*3c00*/  LDSM.16.M88.4 R24, [R208+0x8800] ;  /* 0x00880000d018783b */ /* 0x000ee20000000200 */
[C---:B------:R-:W-:Y:S01]  /*3c10*/  IMAD R218, R0.reuse, 0x2, R210 ;  /* 0x0000000200da7824 */ /* 0x040fe200078e02d2 */
[----:B------:R-:W-:Y:S01]  /*3c20*/  IADD3 R222, R219, 0x800, RZ ;  /* 0x00000800dbde7810 */ /* 0x000fe20007ffe0ff */
[----:B------:R-:W-:Y:S01]  /*3c30*/  IMAD R216, R0, 0x2, R212 ;  /* 0x0000000200d87824 */ /* 0x000fe200078e02d4 */
[----:B------:R-:W5:Y:S01]  /*3c40*/  LDSM.16.M88.4 R12, [R210] ;  /* 0x00000000d20c783b */ /* 0x000f620000000200 */
[----:B------:R-:W-:Y:S01]  /*3c50*/  SEL R2, R2, 0xffffffc0, !P2 ;  /* 0xffffffc002027807 */ /* 0x000fe20005000000 */
[----:B------:R-:W-:Y:S01]  /*3c60*/  IMAD.IADD R3, R101, 0x1, R3 ;  /* 0x0000000165037824 */ /* 0x000fe200078e0203 */
[C---:B------:R-:W-:Y:S01]  /*3c70*/  IADD3 R221, R219.reuse, 0x1000, RZ ;  /* 0x00001000dbdd7810 */ /* 0x040fe20007ffe0ff */
[----:B------:R-:W-:Y:S01]  /*3c80*/  LDSM.16.M88.4 R40, [R219] ;  /* 0x00000000db28783b */ /* 0x000fe20000000200 */
[----:B------:R-:W-:Y:S01]  /*3c90*/  IADD3 R220, R219, 0x1800, RZ ;  /* 0x00001800dbdc7810 */ /* 0x000fe20007ffe0ff */
[----:B------:R-:W-:Y:S01]  /*3ca0*/  IMAD.IADD R217, R208, 0x1, R2 ;  /* 0x00000001d0d97824 */ /* 0x000fe200078e0202 */
[----:B------:R-:W-:Y:S01]  /*3cb0*/  IADD3 R226, R3, UR4, RZ ;  /* 0x0000000403e27c10 */ /* 0x000fe2000fffe0ff */
[----:B------:R-:W1:Y:S01]  /*3cc0*/  LDSM.16.M88.4 R16, [R212+0x2000] ;  /* 0x00200000d410783b */ /* 0x000e620000000200 */
[----:B------:R-:W-:-:S02]  /*3cd0*/  IMAD.IADD R215, R2, 0x1, R219 ;  /* 0x0000000102d77824 */ /* 0x000fc400078e02db */
[----:B------:R-:W-:Y:S01]  /*3ce0*/  IMAD.U32 R2, RZ, RZ, UR17 ;  /* 0x00000011ff027e24 */ /* 0x000fe2000f8e00ff */
[----:B------:R-:W4:Y:S03]  /*3cf0*/  LDSM.16.M88.4 R36, [R219+0x800] ;  /* 0x00080000db24783b */ /* 0x000f260000000200 */
[----:B------:R-:W-:Y:S01]  /*3d00*/  IMAD R2, R2, 0x20, R100 ;  /* 0x0000002002027824 */ /* 0x000fe200078e0264 */
[----:B------:R-:W1:Y:S03]  /*3d10*/  LDSM.16.M88.4 R20, [R212] ;  /* 0x00000000d414783b */ /* 0x000e660000000200 */
[----:B------:R-:W-:Y:S01]  /*3d20*/  IMAD.IADD R5, R226, 0x1, -R2 ;  /* 0x00000001e2057824 */ /* 0x000fe200078e0a02 */
[----:B------:R-:W-:Y:S04]  /*3d30*/  LDSM.16.M88.4 R56, [R217+0x8000] ;  /* 0x00800000d938783b */ /* 0x000fe80000000200 */
[----:B------:R-:W1:Y:S01]  /*3d40*/  LDSM.16.M88.4 R32, [R218+0x2000] ;  /* 0x00200000da20783b */ /* 0x000e620000000200 */
[----:B------:R-:W-:-:S03]  /*3d50*/  IABS R5, R5 ;  /* 0x0000000500057213 */ /* 0x000fc60000000000 */
[----:B------:R-:W1:Y:S02]  /*3d60*/  LDSM.16.M88.4 R60, [R217+0x8800] ;  /* 0x00880000d93c783b */ /* 0x000e640000000200 */
[----:B------:R-:W-:Y:S01]  /*3d70*/  IMAD.MOV.U32 R6, RZ, RZ, R5 ;  /* 0x000000ffff067224 */ /* 0x000fe200078e0005 */
[C---:B--2---:R-:W-:Y:S01]  /*3d80*/  HMMA.16816.F32.BF16 R44, R8.reuse, R28, RZ ;  /* 0x0000001c082c723c */ /* 0x044fe200000418ff */
[----:B------:R-:W-:Y:S04]  /*3d90*/  LDSM.16.M88.4 R88, [R215] ;  /* 0x00000000d758783b */ /* 0x000fe80000000200 */
[----:B------:R-:W-:Y:S03]  /*3da0*/  LDSM.16.M88.4 R84, [R215+0x800] ;  /* 0x00080000d754783b */ /* 0x000fe60000000200 */
[C---:B---3--:R-:W-:Y:S01]  /*3db0*/  HMMA.16816.F32.BF16 R48, R8.reuse, R24, RZ ;  /* 0x000000180830723c */ /* 0x048fe200000418ff */
[----:B------:R-:W-:Y:S07]  /*3dc0*/  LDSM.16.M88.4 R80, [R208+0x9000] ;  /* 0x00900000d050783b */ /* 0x000fee0000000200 */
[C---:B------:R-:W-:Y:S08]  /*3dd0*/  HMMA.16816.F32.BF16 R52, R8.reuse, R30, RZ ;  /* 0x0000001e0834723c */ /* 0x040ff000000418ff */
[----:B------:R-:W-:Y:S08]  /*3de0*/  HMMA.16816.F32.BF16 R72, R8, R26, RZ ;  /* 0x0000001a0848723c */ /* 0x000ff000000418ff */
[C---:B-----5:R-:W-:Y:S08]  /*3df0*/  HMMA.16816.F32.BF16 R68, R12.reuse, R28, RZ ;  /* 0x0000001c0c44723c */ /* 0x060ff000000418ff */
[C---:B------:R-:W-:Y:S01]  /*3e00*/  HMMA.16816.F32.BF16 R76, R12.reuse, R30, RZ ;  /* 0x0000001e0c4c723c */ /* 0x040fe200000418ff */
[----:B------:R-:W-:Y:S07]  /*3e10*/  LDSM.16.M88.4 R28, [R216+0x2000] ;  /* 0x00200000d81c783b */ /* 0x000fee0000000200 */
[----:B------:R-:W-:Y:S08]  /*3e20*/  HMMA.16816.F32.BF16 R64, R12, R24, RZ ;  /* 0x000000180c40723c */ /* 0x000ff000000418ff */
[----:B-1----:R-:W-:Y:S08]  /*3e30*/  HMMA.16816.F32.BF16 R8, R16, R40, R44 ;  /* 0x000000281008723c */ /* 0x002ff0000004182c */
[----:B------:R-:W-:Y:S01]  /*3e40*/  HMMA.16816.F32.BF16 R24, R12, R26, RZ ;  /* 0x0000001a0c18723c */ /* 0x000fe200000418ff */
[----:B------:R-:W1:Y:S07]  /*3e50*/  LDSM.16.M88.4 R12, [R218] ;  /* 0x00000000da0c783b */ /* 0x000e6e0000000200 */
[C---:B----4-:R-:W-:Y:S08]  /*3e60*/  HMMA.16816.F32.BF16 R44, R16.reuse, R36, R48 ;  /* 0x00000024102c723c */ /* 0x050ff00000041830 */
[C---:B------:R-:W-:Y:S08]  /*3e70*/  HMMA.16816.F32.BF16 R48, R16.reuse, R42, R52 ;  /* 0x0000002a1030723c */ /* 0x040ff00000041834 */
[----:B------:R-:W-:Y:S08]  /*3e80*/  HMMA.16816.F32.BF16 R72, R16, R38, R72 ;  /* 0x000000261048723c */ /* 0x000ff00000041848 */
[C---:B------:R-:W-:Y:S08]  /*3e90*/  HMMA.16816.F32.BF16 R52, R20.reuse, R40, R68 ;  /* 0x000000281434723c */ /* 0x040ff00000041844 */
[C---:B------:R-:W-:Y:S01]  /*3ea0*/  HMMA.16816.F32.BF16 R40, R20.reuse, R42, R76 ;  /* 0x0000002a1428723c */ /* 0x040fe2000004184c */
[----:B------:R-:W-:Y:S07]  /*3eb0*/  LDSM.16.M88.4 R76, [R208+0x9800] ;  /* 0x00980000d04c783b */ /* 0x000fee0000000200 */
[C---:B------:R-:W-:Y:S08]  /*3ec0*/  HMMA.16816.F32.BF16 R92, R20.reuse, R36, R64 ;  /* 0x00000024145c723c */ /* 0x040ff00000041840 */
[----:B------:R-:W-:Y:S01]  /*3ed0*/  HMMA.16816.F32.BF16 R20, R20, R38, R24 ;  /* 0x000000261414723c */ /* 0x000fe20000041818 */
[----:B------:R-:W-:Y:S07]  /*3ee0*/  LDSM.16.M88.4 R24, [R210+0x6000] ;  /* 0x00600000d218783b */ /* 0x000fee0000000200 */
[C---:B------:R-:W-:Y:S01]  /*3ef0*/  HMMA.16816.F32.BF16 R16, R32.reuse, R56, R8 ;  /* 0x000000382010723c */ /* 0x040fe20000041808 */
[----:B------:R-:W2:Y:S07]  /*3f00*/  LDSM.16.M88.4 R8, [R216] ;  /* 0x00000000d808783b */ /* 0x000eae0000000200 */
[C---:B------:R-:W-:Y:S01]  /*3f10*/  HMMA.16816.F32.BF16 R36, R32.reuse, R58, R48 ;  /* 0x0000003a2024723c */ /* 0x040fe20000041830 */
[----:B------:R-:W-:Y:S07]  /*3f20*/  LDSM.16.M88.4 R48, [R219+0x1000] ;  /* 0x00100000db30783b */ /* 0x000fee0000000200 */
[C---:B------:R-:W-:Y:S08]  /*3f30*/  HMMA.16816.F32.BF16 R44, R32.reuse, R60, R44 ;  /* 0x0000003c202c723c */ /* 0x040ff0000004182c */
[----:B------:R-:W-:Y:S08]  /*3f40*/  HMMA.16816.F32.BF16 R68, R32, R62, R72 ;  /* 0x0000003e2044723c */ /* 0x000ff00000041848 */
[C---:B-1----:R-:W-:Y:S01]  /*3f50*/  HMMA.16816.F32.BF16 R72, R12.reuse, R56, R52 ;  /* 0x000000380c48723c */ /* 0x042fe20000041834 */
[----:B------:R-:W-:Y:S07]  /*3f60*/  LDSM.16.M88.4 R52, [R219+0x1800] ;  /* 0x00180000db34783b */ /* 0x000fee0000000200 */
[C---:B------:R-:W-:Y:S08]  /*3f70*/  HMMA.16816.F32.BF16 R64, R12.reuse, R58, R40 ;  /* 0x0000003a0c40723c */ /* 0x040ff00000041828 */
[C---:B------:R-:W-:Y:S08]  /*3f80*/  HMMA.16816.F32.BF16 R56, R12.reuse, R60, R92 ;  /* 0x0000003c0c38723c */ /* 0x040ff0000004185c */
[----:B------:R-:W-:Y:S01]  /*3f90*/  HMMA.16816.F32.BF16 R40, R12, R62, R20 ;  /* 0x0000003e0c28723c */ /* 0x000fe20000041814 */
[----:B------:R-:W-:Y:S07]  /*3fa0*/  LDSM.16.M88.4 R20, [R212+0x6000] ;  /* 0x00600000d414783b */ /* 0x000fee0000000200 */
[C---:B------:R-:W-:Y:S01]  /*3fb0*/  HMMA.16816.F32.BF16 R32, R28.reuse, R88, R16 ;  /* 0x000000581c20723c */ /* 0x040fe20000041810 */
[----:B------:R-:W1:Y:S07]  /*3fc0*/  LDSM.16.M88.4 R16, [R210+0x4000] ;  /* 0x00400000d210783b */ /* 0x000e6e0000000200 */
[C---:B------:R-:W-:Y:S08]  /*3fd0*/  HMMA.16816.F32.BF16 R12, R28.reuse, R90, R36 ;  /* 0x0000005a1c0c723c */ /* 0x040ff00000041824 */
[C---:B------:R-:W-:Y:S08]  /*3fe0*/  HMMA.16816.F32.BF16 R36, R28.reuse, R84, R44 ;  /* 0x000000541c24723c */ /* 0x040ff0000004182c */
[----:B------:R-:W-:Y:S08]  /*3ff0*/  HMMA.16816.F32.BF16 R60, R28, R86, R68 ;  /* 0x000000561c3c723c */ /* 0x000ff00000041844 */
[C---:B--2---:R-:W-:Y:S08]  /*4000*/  HMMA.16816.F32.BF16 R72, R8.reuse, R88, R72 ;  /* 0x000000580848723c */ /* 0x044ff00000041848 */
[C---:B------:R-:W-:Y:S08]  /*4010*/  HMMA.16816.F32.BF16 R68, R8.reuse, R90, R64 ;  /* 0x0000005a0844723c */ /* 0x040ff00000041840 */
[C---:B------:R-:W-:Y:S08]  /*4020*/  HMMA.16816.F32.BF16 R64, R8.reuse, R84, R56 ;  /* 0x000000540840723c */ /* 0x040ff00000041838 */
[----:B------:R-:W-:Y:S01]  /*4030*/  HMMA.16816.F32.BF16 R56, R8, R86, R40 ;  /* 0x000000560838723c */ /* 0x000fe20000041828 */
[----:B------:R-:W-:Y:S04]  /*4040*/  LDSM.16.M88.4 R8, [R218+0x6000] ;  /* 0x00600000da08783b */ /* 0x000fe80000000200 */
[----:B------:R-:W-:Y:S03]  /*4050*/  LDSM.16.M88.4 R84, [R217+0x9800] ;  /* 0x00980000d954783b */ /* 0x000fe60000000200 */
[C---:B------:R-:W-:Y:S08]  /*4060*/  HMMA.16816.F32.BF16 R44, R24.reuse, R80, R32 ;  /* 0x00000050182c723c */ /* 0x040ff00000041820 */
[C---:B------:R-:W-:Y:S01]  /*4070*/  HMMA.16816.F32.BF16 R28, R24.reuse, R82, R12 ;  /* 0x00000052181c723c */ /* 0x040fe2000004180c */
[----:B------:R-:W2:Y:S07]  /*4080*/  LDSM.16.M88.4 R12, [R212+0x4000] ;  /* 0x00400000d40c783b */ /* 0x000eae0000000200 */
[C---:B------:R-:W-:Y:S01]  /*4090*/  HMMA.16816.F32.BF16 R32, R24.reuse, R76, R36 ;  /* 0x0000004c1820723c */ /* 0x040fe20000041824 */
[----:B------:R-:W3:Y:S07]  /*40a0*/  LDSM.16.M88.4 R36, [R217+0x9000] ;  /* 0x00900000d924783b */ /* 0x000eee0000000200 */
[----:B------:R-:W-:Y:S08]  /*40b0*/  HMMA.16816.F32.BF16 R40, R24, R78, R60 ;  /* 0x0000004e1828723c */ /* 0x000ff0000004183c */
[C---:B-1----:R-:W-:Y:S08]  /*40c0*/  HMMA.16816.F32.BF16 R60, R16.reuse, R80, R72 ;  /* 0x00000050103c723c */ /* 0x042ff00000041848 */
[C---:B------:R-:W-:Y:S08]  /*40d0*/  HMMA.16816.F32.BF16 R64, R16.reuse, R76, R64 ;  /* 0x0000004c1040723c */ /* 0x040ff00000041840 */
[C---:B------:R-:W-:Y:S08]  /*40e0*/  HMMA.16816.F32.BF16 R56, R16.reuse, R78, R56 ;  /* 0x0000004e1038723c */ /* 0x040ff00000041838 */
[----:B------:R-:W-:Y:S01]  /*40f0*/  HMMA.16816.F32.BF16 R68, R16, R82, R68 ;  /* 0x000000521044723c */ /* 0x000fe20000041844 */
[----:B------:R-:W1:Y:S07]  /*4100*/  LDSM.16.M88.4 R16, [R218+0x4000] ;  /* 0x00400000da10783b */ /* 0x000e6e0000000200 */
[C---:B------:R-:W-:Y:S08]  /*4110*/  HMMA.16816.F32.BF16 R44, R20.reuse, R48, R44 ;  /* 0x00000030142c723c */ /* 0x040ff0000004182c */
        /* <DEDUP_REMOVED lines=8> */
[----:B------:R-:W2:Y:S03]  /*41a0*/  LDSM.16.M88.4 R48, [R216+0x6000] ;  /* 0x00600000d830783b */ /* 0x000ea60000000200 */
[C---:B---3--:R-:W-:Y:S01]  /*41b0*/  HMMA.16816.F32.BF16 R52, R8.reuse, R36, R44 ;  /* 0x000000240834723c */ /* 0x048fe2000004182c */
[----:B------:R-:W3:Y:S07]  /*41c0*/  LDSM.16.M88.4 R44, [R216+0x4000] ;  /* 0x00400000d82c783b */ /* 0x000eee0000000200 */
[C---:B------:R-:W-:Y:S08]  /*41d0*/  HMMA.16816.F32.BF16 R56, R8.reuse, R38, R28 ;  /* 0x000000260838723c */ /* 0x040ff0000004181c */
[C---:B------:R-:W-:Y:S01]  /*41e0*/  HMMA.16816.F32.BF16 R68, R8.reuse, R84, R24 ;  /* 0x000000540844723c */ /* 0x040fe20000041818 */
[----:B------:R4:W-:Y:S07]  /*41f0*/  I2F R25, R6 ;  /* 0x0000000600197306 */ /* 0x0009ee0000201400 */
[----:B------:R-:W-:Y:S07]  /*4200*/  HMMA.16816.F32.BF16 R72, R8, R86, R20 ;  /* 0x000000560848723c */ /* 0x000fee0000041814 */
[C---:B------:R-:W-:Y:S01]  /*4210*/  IADD3 R9, R3.reuse, 0x8, RZ ;  /* 0x0000000803097810 */ /* 0x040fe20007ffe0ff */
[----:B-1----:R-:W-:Y:S01]  /*4220*/  HMMA.16816.F32.BF16 R20, R16, R36, R32 ;  /* 0x000000241014723c */ /* 0x002fe20000041820 */
[----:B------:R-:W-:-:S02]  /*4230*/  IADD3 R10, R3, 0x40, RZ ;  /* 0x00000040030a7810 */ /* 0x000fc40007ffe0ff */
[----:B------:R-:W-:Y:S02]  /*4240*/  IADD3 R225, R9, UR4, RZ ;  /* 0x0000000409e17c10 */ /* 0x000fe4000fffe0ff */
[----:B------:R-:W-:Y:S02]  /*4250*/  IADD3 R224, R10, UR4, RZ ;  /* 0x000000040ae07c10 */ /* 0x000fe4000fffe0ff */
[----:B------:R-:W-:Y:S01]  /*4260*/  IADD3 R11, R3, 0x48, RZ ;  /* 0x00000048030b7810 */ /* 0x000fe20007ffe0ff */
[--C-:B------:R-:W-:Y:S01]  /*4270*/  IMAD.IADD R7, R225, 0x1, -R2.reuse ;  /* 0x00000001e1077824 */ /* 0x100fe200078e0a02 */
[----:B------:R-:W-:Y:S02]  /*4280*/  HMMA.16816.F32.BF16 R36, R16, R38, R40 ;  /* 0x000000261024723c */ /* 0x000fe40000041828 */
[----:B------:R-:W-:Y:S01]  /*4290*/  IADD3 R231, R11, UR4, RZ ;  /* 0x000000040be77c10 */ /* 0x000fe2000fffe0ff */
[----:B------:R-:W-:Y:S01]  /*42a0*/  ULDC UR4, c[0x0][0x2e8] ;  /* 0x0000ba0000047ab9 */ /* 0x000fe20000000800 */
[----:B------:R-:W-:Y:S01]  /*42b0*/  IABS R5, R7 ;  /* 0x0000000700057213 */ /* 0x000fe20000000000 */
[----:B------:R-:W-:Y:S01]  /*42c0*/  IMAD.IADD R7, R224, 0x1, -R2 ;  /* 0x00000001e0077824 */ /* 0x000fe200078e0a02 */
[----:B------:R-:W-:-:S02]  /*42d0*/  UIADD3 UR4, UR22, UR4, URZ ;  /* 0x0000000416047290 */ /* 0x000fc4000fffe03f */
[-C--:B--2---:R-:W-:Y:S01]  /*42e0*/  HMMA.16816.F32.BF16 R32, R48, R12.reuse, R52 ;  /* 0x0000000c3020723c */ /* 0x084fe20000041834 */
[----:B----4-:R-:W-:Y:S01]  /*42f0*/  IMAD.MOV.U32 R6, RZ, RZ, R5 ;  /* 0x000000ffff067224 */ /* 0x010fe200078e0005 */
[----:B------:R-:W-:Y:S02]  /*4300*/  IABS R5, R7 ;  /* 0x0000000700057213 */ /* 0x000fe40000000000 */
[----:B------:R-:W-:Y:S01]  /*4310*/  IADD3 R10, R10, UR4, RZ ;  /* 0x000000040a0a7c10 */ /* 0x000fe2000fffe0ff */
[----:B------:R1:W2:Y:S01]  /*4320*/  I2F R24, R6 ;  /* 0x0000000600187306 */ /* 0x0002a20000201400 */
[----:B------:R-:W-:Y:S01]  /*4330*/  IADD3 R9, R9, UR4, RZ ;  /* 0x0000000409097c10 */ /* 0x000fe2000fffe0ff */
[----:B------:R-:W-:Y:S01]  /*4340*/  IMAD.MOV.U32 R7, RZ, RZ, R5 ;  /* 0x000000ffff077224 */ /* 0x000fe200078e0005 */
[----:B------:R-:W-:Y:S01]  /*4350*/  IADD3 R5, R2, 0x1, RZ ;  /* 0x0000000102057810 */ /* 0x000fe20007ffe0ff */
[----:B---3--:R-:W-:Y:S01]  /*4360*/  HMMA.16816.F32.BF16 R28, R44, R12, R20 ;  /* 0x0000000c2c1c723c */ /* 0x008fe20000041814 */
[----:B------:R-:W-:-:S02]  /*4370*/  IADD3 R11, R11, UR4, RZ ;  /* 0x000000040b0b7c10 */ /* 0x000fc4000fffe0ff */
[----:B------:R-:W-:Y:S01]  /*4380*/  IMNMX R233, R10, UR21, PT ;  /* 0x000000150ae97c17 */ /* 0x000fe2000b800200 */
[--C-:B------:R-:W-:Y:S01]  /*4390*/  IMAD.IADD R8, R226, 0x1, -R5.reuse ;  /* 0x00000001e2087824 */ /* 0x100fe200078e0a05 */
[----:B------:R3:W4:Y:S01]  /*43a0*/  I2F R20, R7 ;  /* 0x0000000700147306 */ /* 0x0007220000201400 */
[----:B------:R-:W-:Y:S01]  /*43b0*/  IMNMX R234, R9, UR21, PT ;  /* 0x0000001509ea7c17 */ /* 0x000fe2000b800200 */
[C---:B------:R-:W-:Y:S01]  /*43c0*/  IMAD.IADD R13, R224.reuse, 0x1, -R5 ;  /* 0x00000001e00d7824 */ /* 0x040fe200078e0a05 */
[----:B------:R-:W-:Y:S01]  /*43d0*/  HMMA.16816.F32.BF16 R60, R16, R84, R60 ;  /* 0x00000054103c723c */ /* 0x000fe2000004183c */
[----:B------:R-:W-:Y:S02]  /*43e0*/  IMNMX R232, R11, UR21, PT ;  /* 0x000000150be87c17 */ /* 0x000fe4000b800200 */
[----:B------:R-:W-:Y:S01]  /*43f0*/  IADD3 R9, R224, -c[0x0][0x2e4], RZ ;  /* 0x8000b900e0097a10 */ /* 0x000fe20007ffe0ff */
[C---:B-1----:R-:W-:Y:S01]  /*4400*/  IMAD.IADD R6, R231.reuse, 0x1, -R2 ;  /* 0x00000001e7067824 */ /* 0x042fe200078e0a02 */
[----:B------:R-:W-:-:S02]  /*4410*/  IADD3 R11, R231, -c[0x0][0x2e4], RZ ;  /* 0x8000b900e70b7a10 */ /* 0x000fc40007ffe0ff */
[----:B------:R-:W-:Y:S01]  /*4420*/  IMNMX R228, RZ, R9, !PT ;  /* 0x00000009ffe47217 */ /* 0x000fe20007800200 */
[----:B------:R-:W-:Y:S01]  /*4430*/  HMMA.16816.F32.BF16 R84, R16, R86, R64 ;  /* 0x000000561054723c */ /* 0x000fe20000041840 */
[----:B------:R-:W-:Y:S02]  /*4440*/  IABS R6, R6 ;  /* 0x0000000600067213 */ /* 0x000fe40000000000 */
[----:B------:R-:W-:Y:S02]  /*4450*/  IMNMX R227, RZ, R11, !PT ;  /* 0x0000000bffe37217 */ /* 0x000fe40007800200 */
[----:B------:R-:W-:Y:S01]  /*4460*/  ISETP.GE.AND P4, PT, R5, R234, PT ;  /* 0x000000ea0500720c */ /* 0x000fe20003f86270 */
[----:B---3--:R-:W-:Y:S01]  /*4470*/  IMAD.MOV.U32 R7, RZ, RZ, R6 ;  /* 0x000000ffff077224 */ /* 0x008fe200078e0006 */
[----:B------:R-:W-:Y:S01]  /*4480*/  IABS R6, R8 ;  /* 0x0000000800067213 */ /* 0x000fe20000000000 */
[-C--:B------:R-:W-:Y:S01]  /*4490*/  HMMA.16816.F32.BF16 R64, R48, R14.reuse, R56 ;  /* 0x0000000e3040723c */ /* 0x080fe20000041838 */
[----:B------:R-:W-:Y:S01]  /*44a0*/  IADD3 R8, R3, UR4, RZ ;  /* 0x0000000403087c10 */ /* 0x000fe2000fffe0ff */
[----:B--2---:R-:W-:Y:S01]  /*44b0*/  FFMA.FTZ R16, R24, -UR16, R30 ;  /* 0x8000001018107c23 */ /* 0x004fe2000801001e */
[----:B------:R-:W-:Y:S01]  /*44c0*/  IADD3 R3, R2, 0x8, RZ ;  /* 0x0000000802037810 */ /* 0x000fe20007ffe0ff */
[----:B----4-:R-:W-:Y:S01]  /*44d0*/  FFMA.FTZ R24, R20, -UR16, R32 ;  /* 0x8000001014187c23 */ /* 0x010fe20008010020 */
[----:B------:R-:W1:Y:S01]  /*44e0*/  I2F R6, R6 ;  /* 0x0000000600067306 */ /* 0x000e620000201400 */
[----:B------:R-:W-:Y:S01]  /*44f0*/  IMNMX R235, R8, UR21, PT ;  /* 0x0000001508eb7c17 */ /* 0x000fe2000b800200 */
[----:B------:R-:W2:Y:S01]  /*4500*/  LDSM.16.M88.4 R20, [R215+0x1800] ;  /* 0x00180000d714783b */ /* 0x000ea20000000200 */
[C---:B------:R-:W-:Y:S01]  /*4510*/  IMAD.IADD R12, R226.reuse, 0x1, -R3 ;  /* 0x00000001e20c7824 */ /* 0x040fe200078e0a03 */
[----:B------:R-:W-:Y:S01]  /*4520*/  IADD3 R8, R226, -c[0x0][0x2e4], RZ ;  /* 0x8000b900e2087a10 */ /* 0x000fe20007ffe0ff */
[----:B------:R-:W-:Y:S01]  /*4530*/  HMMA.16816.F32.BF16 R36, R44, R14, R36 ;  /* 0x0000000e2c24723c */ /* 0x000fe20000041824 */
[----:B------:R-:W-:Y:S01]  /*4540*/  ISETP.GE.AND P0, PT, R5, R235, PT ;  /* 0x000000eb0500720c */ /* 0x000fe20003f06270 */
[----:B------:R-:W-:Y:S01]  /*4550*/  FFMA.FTZ R25, R25, -UR16, R28 ;  /* 0x8000001019197c23 */ /* 0x000fe2000801001c */
[----:B------:R-:W-:Y:S01]  /*4560*/  IMNMX R230, RZ, R8, !PT ;  /* 0x00000008ffe67217 */ /* 0x000fe20007800200 */
[----:B------:R-:W3:Y:S01]  /*4570*/  I2F R7, R7 ;  /* 0x0000000700077306 */ /* 0x000ee20000201400 */
[----:B------:R-:W-:Y:S01]  /*4580*/  IABS R10, R12 ;  /* 0x0000000c000a7213 */ /* 0x000fe20000000000 */
[C---:B------:R-:W-:Y:S01]  /*4590*/  IMAD.IADD R12, R225.reuse, 0x1, -R5 ;  /* 0x00000001e10c7824 */ /* 0x040fe200078e0a05 */
[----:B------:R-:W-:Y:S01]  /*45a0*/  IADD3 R8, R225, -c[0x0][0x2e4], RZ ;  /* 0x8000b900e1087a10 */ /* 0x000fe20007ffe0ff */
[----:B------:R-:W-:-:S04]  /*45b0*/  DEPBAR.LE SB0, 0x0 ;  /* 0x000080000000791a */ /* 0x000fc80000000000 */
[----:B-1----:R-:W-:Y:S01]  /*45c0*/  FFMA.FTZ R17, R6, -UR16, R29 ;  /* 0x8000001006117c23 */ /* 0x002fe2000801001d */
[----:B------:R-:W-:Y:S01]  /*45d0*/  IADD3 R6, R2, 0x9, RZ ;  /* 0x0000000902067810 */ /* 0x000fe20007ffe0ff */
[----:B------:R1:W-:Y:S01]  /*45e0*/  I2F R18, R10 ;  /* 0x0000000a00127306 */ /* 0x0003e20000201400 */
[----:B------:R-:W-:Y:S02]  /*45f0*/  IMNMX R229, RZ, R8, !PT ;  /* 0x00000008ffe57217 */ /* 0x000fe40007800200 */
[----:B------:R-:W-:Y:S01]  /*4600*/  IABS R8, R12 ;  /* 0x0000000c00087213 */ /* 0x000fe20000000000 */
[----:B------:R-:W-:Y:S01]  /*4610*/  IMAD.IADD R14, R226, 0x1, -R6 ;  /* 0x00000001e20e7824 */ /* 0x000fe200078e0a06 */
[----:B------:R-:W-:Y:S01]  /*4620*/  IABS R9, R13 ;  /* 0x0000000d00097213 */ /* 0x000fe20000000000 */
[----:B---3--:R-:W-:Y:S01]  /*4630*/  FFMA.FTZ R19, R7, -UR16, R34 ;  /* 0x8000001007137c23 */ /* 0x008fe20008010022 */
[C---:B------:R-:W-:Y:S01]  /*4640*/  ISETP.GE.AND P2, PT, R5.reuse, R233, PT ;  /* 0x000000e90500720c */ /* 0x040fe20003f46270 */
[----:B------:R3:W4:Y:S01]  /*4650*/  I2F R13, R8 ;  /* 0x00000008000d7306 */ /* 0x0007220000201400 */
[----:B------:R-:W-:-:S02]  /*4660*/  ISETP.GE.AND P6, PT, R5, R232, PT ;  /* 0x000000e80500720c */ /* 0x000fc40003fc6270 */
[C---:B------:R-:W-:Y:S02]  /*4670*/  ISETP.LT.OR P0, PT, R5.reuse, R230, P0 ;  /* 0x000000e60500720c */ /* 0x040fe40000701670 */
[C---:B------:R-:W-:Y:S02]  /*4680*/  ISETP.LT.OR P4, PT, R5.reuse, R229, P4 ;  /* 0x000000e50500720c */ /* 0x040fe40002781670 */
[----:B------:R-:W-:Y:S01]  /*4690*/  ISETP.LT.OR P2, PT, R5, R228, P2 ;  /* 0x000000e40500720c */ /* 0x000fe20001741670 */
[----:B-1----:R-:W-:Y:S01]  /*46a0*/  IMAD.IADD R10, R231, 0x1, -R3 ;  /* 0x00000001e70a7824 */ /* 0x002fe200078e0a03 */
[----:B------:R-:W-:Y:S02]  /*46b0*/  ISETP.LT.OR P6, PT, R5, R227, P6 ;  /* 0x000000e30500720c */ /* 0x000fe400037c1670 */
[----:B------:R-:W-:Y:S02]  /*46c0*/  IABS R12, R14 ;  /* 0x0000000e000c7213 */ /* 0x000fe40000000000 */
[----:B------:R-:W-:-:S02]  /*46d0*/  ISETP.GE.AND P3, PT, R2, R235, PT ;  /* 0x000000eb0200720c */ /* 0x000fc40003f66270 */
[C---:B------:R-:W-:Y:S01]  /*46e0*/  ISETP.GE.AND P1, PT, R2.reuse, R234, PT ;  /* 0x000000ea0200720c */ /* 0x040fe20003f26270 */
[----:B---3--:R-:W-:Y:S01]  /*46f0*/  IMAD.IADD R8, R231, 0x1, -R5 ;  /* 0x00000001e7087824 */ /* 0x008fe200078e0a05 */
[C---:B------:R-:W-:Y:S01]  /*4700*/  ISETP.LT.OR P3, PT, R2.reuse, R230, P3 ;  /* 0x000000e60200720c */ /* 0x040fe20001f61670 */
[----:B------:R-:W-:Y:S01]  /*4710*/  IMAD.MOV.U32 R5, RZ, RZ, R9 ;  /* 0x000000ffff057224 */ /* 0x000fe200078e0009 */
[----:B------:R-:W-:Y:S01]  /*4720*/  ISETP.LT.OR P1, PT, R2, R229, P1 ;  /* 0x000000e50200720c */ /* 0x000fe20000f21670 */
[----:B------:R-:W-:Y:S01]  /*4730*/  IMAD.IADD R9, R224, 0x1, -R3 ;  /* 0x00000001e0097824 */ /* 0x000fe200078e0a03 */
[----:B------:R-:W-:Y:S01]  /*4740*/  IABS R8, R8 ;  /* 0x0000000800087213 */ /* 0x000fe20000000000 */
[----:B------:R1:W3:Y:S01]  /*4750*/  I2F R14, R5 ;  /* 0x00000005000e7306 */ /* 0x0002e20000201400 */
[----:B------:R-:W-:Y:S01]  /*4760*/  FSEL R130, R25, -INF , !P3 ;  /* 0xff80000019827808 */ /* 0x000fe20005800000 */
[----:B--2---:R-:W-:Y:S01]  /*4770*/  HMMA.16816.F32.BF16 R52, R44, R20, R60 ;  /* 0x000000142c34723c */ /* 0x004fe2000004183c */
[----:B------:R-:W-:Y:S01]  /*4780*/  FSEL R131, R16, -INF , !P1 ;  /* 0xff80000010837808 */ /* 0x000fe20004800000 */
[----:B----4-:R-:W-:Y:S01]  /*4790*/  FFMA.FTZ R13, R13, -UR16, R31 ;  /* 0x800000100d0d7c23 */ /* 0x010fe2000801001f */
[----:B------:R-:W-:-:S02]  /*47a0*/  ISETP.GE.AND P3, PT, R2, R233, PT ;  /* 0x000000e90200720c */ /* 0x000fc40003f66270 */
[C---:B------:R-:W-:Y:S01]  /*47b0*/  ISETP.GE.AND P1, PT, R2.reuse, R232, PT ;  /* 0x000000e80200720c */ /* 0x040fe20003f26270 */
[----:B------:R-:W2:Y:S01]  /*47c0*/  I2F R15, R8 ;  /* 0x00000008000f7306 */ /* 0x000ea20000201400 */
[C---:B------:R-:W-:Y:S01]  /*47d0*/  ISETP.LT.OR P3, PT, R2.reuse, R228, P3 ;  /* 0x000000e40200720c */ /* 0x040fe20001f61670 */
[----:B------:R-:W-:Y:S01]  /*47e0*/  HMMA.16816.F32.BF16 R56, R48, R20, R68 ;  /* 0x000000143038723c */ /* 0x000fe20000041844 */
[----:B------:R-:W-:Y:S02]  /*47f0*/  ISETP.LT.OR P1, PT, R2, R227, P1 ;  /* 0x000000e30200720c */ /* 0x000fe40000f21670 */
[----:B------:R-:W-:Y:S02]  /*4800*/  FSEL R42, R24, -INF , !P3 ;  /* 0xff800000182a7808 */ /* 0x000fe40005800000 */
[----:B------:R-:W-:Y:S01]  /*4810*/  FSEL R43, R19, -INF , !P1 ;  /* 0xff800000132b7808 */ /* 0x000fe20004800000 */
[----:B-1----:R-:W-:Y:S01]  /*4820*/  IMAD.IADD R5, R225, 0x1, -R3 ;  /* 0x00000001e1057824 */ /* 0x002fe200078e0a03 */
[----:B------:R-:W-:Y:S01]  /*4830*/  FSEL R119, R17, -INF , !P0 ;  /* 0xff80000011777808 */ /* 0x000fe20004000000 */
[----:B---3--:R-:W-:Y:S01]  /*4840*/  FFMA.FTZ R16, R14, -UR16, R33 ;  /* 0x800000100e107c23 */ /* 0x008fe20008010021 */
[----:B------:R-:W-:Y:S01]  /*4850*/  IADD3 R7, R2, 0x10, RZ ;  /* 0x0000001002077810 */ /* 0x000fe20007ffe0ff */
[----:B------:R-:W-:Y:S01]  /*4860*/  HMMA.16816.F32.BF16 R24, R44, R22, R84 ;  /* 0x000000162c18723c */ /* 0x000fe20000041854 */
[----:B------:R-:W-:-:S02]  /*4870*/  IABS R5, R5 ;  /* 0x0000000500057213 */ /* 0x000fc40000000000 */
[----:B------:R-:W-:Y:S01]  /*4880*/  ISETP.GE.AND P5, PT, R3, R235, PT ;  /* 0x000000eb0300720c */ /* 0x000fe20003fa6270 */
[----:B--2---:R-:W-:Y:S01]  /*4890*/  FFMA.FTZ R14, R15, -UR16, R35 ;  /* 0x800000100f0e7c23 */ /* 0x004fe20008010023 */
[C---:B------:R-:W-:Y:S01]  /*48a0*/  ISETP.GE.AND P3, PT, R3.reuse, R234, PT ;  /* 0x000000ea0300720c */ /* 0x040fe20003f66270 */
[----:B------:R-:W-:Y:S01]  /*48b0*/  IMAD.MOV.U32 R8, RZ, RZ, R5 ;  /* 0x000000ffff087224 */ /* 0x000fe200078e0005 */
[----:B------:R-:W-:Y:S01]  /*48c0*/  IABS R5, R9 ;  /* 0x0000000900057213 */ /* 0x000fe20000000000 */
[----:B------:R-:W-:Y:S01]  /*48d0*/  FFMA.FTZ R15, R18, -UR16, R36 ;  /* 0x80000010120f7c23 */ /* 0x000fe20008010024 */
[C---:B------:R-:W-:Y:S01]  /*48e0*/  ISETP.GE.AND P1, PT, R3.reuse, R233, PT ;  /* 0x000000e90300720c */ /* 0x040fe20003f26270 */
[----:B------:R1:W2:Y:S01]  /*48f0*/  I2F R11, R8 ;  /* 0x00000008000b7306 */ /* 0x0002a20000201400 */
[C---:B------:R-:W-:Y:S02]  /*4900*/  ISETP.GE.AND P0, PT, R3.reuse, R232, PT ;  /* 0x000000e80300720c */ /* 0x040fe40003f06270 */
[----:B------:R-:W-:-:S02]  /*4910*/  ISETP.LT.OR P5, PT, R3, R230, P5 ;  /* 0x000000e60300720c */ /* 0x000fc40002fa1670 */
[C---:B------:R-:W-:Y:S02]  /*4920*/  ISETP.LT.OR P3, PT, R3.reuse, R229, P3 ;  /* 0x000000e50300720c */ /* 0x040fe40001f61670 */
[C---:B------:R-:W-:Y:S01]  /*4930*/  ISETP.LT.OR P1, PT, R3.reuse, R228, P1 ;  /* 0x000000e40300720c */ /* 0x040fe20000f21670 */
[----:B------:R-:W-:Y:S01]  /*4940*/  BAR.SYNC.DEFER_BLOCKING 0x0 ;  /* 0x0000000000007b1d */ /* 0x000fe20000010000 */
[----:B------:R-:W-:Y:S01]  /*4950*/  ISETP.LT.OR P0, PT, R3, R227, P0 ;  /* 0x000000e30300720c */ /* 0x000fe20000701670 */
[----:B------:R-:W-:Y:S01]  /*4960*/  IMAD.IADD R3, R226, 0x1, -R7 ;  /* 0x00000001e2037824 */ /* 0x000fe200078e0a07 */
[----:B------:R-:W-:Y:S02]  /*4970*/  FSEL R118, R13, -INF , !P4 ;  /* 0xff8000000d767808 */ /* 0x000fe40006000000 */
[----:B------:R-:W-:Y:S02]  /*4980*/  FSEL R34, R16, -INF , !P2 ;  /* 0xff80000010227808 */ /* 0x000fe40005000000 */
[----:B------:R-:W-:Y:S01]  /*4990*/  IABS R3, R3 ;  /* 0x0000000300037213 */ /* 0x000fe20000000000 */
[----:B-1----:R-:W-:Y:S01]  /*49a0*/  IMAD.MOV.U32 R8, RZ, RZ, R5 ;  /* 0x000000ffff087224 */ /* 0x002fe200078e0005 */
[----:B------:R-:W-:Y:S01]  /*49b0*/  IABS R5, R10 ;  /* 0x0000000a00057213 */ /* 0x000fe20000000000 */
[----:B------:R-:W-:Y:S01]  /*49c0*/  IMAD.IADD R10, R224, 0x1, -R6 ;  /* 0x00000001e00a7824 */ /* 0x000fe200078e0a06 */
[----:B------:R1:W-:Y:S01]  /*49d0*/  I2F R21, R3 ;  /* 0x0000000300157306 */ /* 0x0003e20000201400 */
[----:B--2---:R-:W-:Y:S01]  /*49e0*/  FFMA.FTZ R18, R11, -UR16, R38 ;  /* 0x800000100b127c23 */ /* 0x004fe20008010026 */
[----:B------:R-:W-:-:S02]  /*49f0*/  FSEL R41, R14, -INF , !P6 ;  /* 0xff8000000e297808 */ /* 0x000fc40007000000 */
[----:B------:R-:W-:Y:S02]  /*4a00*/  FSEL R103, R15, -INF , !P5 ;  /* 0xff8000000f677808 */ /* 0x000fe40006800000 */
[C---:B------:R-:W-:Y:S02]  /*4a10*/  ISETP.GE.AND P4, PT, R6.reuse, R235, PT ;  /* 0x000000eb0600720c */ /* 0x040fe40003f86270 */
[----:B------:R-:W2:Y:S01]  /*4a20*/  I2F R8, R8 ;  /* 0x0000000800087306 */ /* 0x000ea20000201400 */
[C---:B------:R-:W-:Y:S02]  /*4a30*/  ISETP.GE.AND P2, PT, R6.reuse, R234, PT ;  /* 0x000000ea0600720c */ /* 0x040fe40003f46270 */
[C---:B------:R-:W-:Y:S02]  /*4a40*/  ISETP.GE.AND P6, PT, R6.reuse, R233, PT ;  /* 0x000000e90600720c */ /* 0x040fe40003fc6270 */
[C---:B------:R-:W-:Y:S02]  /*4a50*/  ISETP.GE.AND P5, PT, R6.reuse, R232, PT ;  /* 0x000000e80600720c */ /* 0x040fe40003fa6270 */
[----:B------:R-:W-:Y:S01]  /*4a60*/  ISETP.LT.OR P4, PT, R6, R230, P4 ;  /* 0x000000e60600720c */ /* 0x000fe20002781670 */
[----:B------:R3:W4:Y:S01]  /*4a70*/  I2F R9, R5 ;  /* 0x0000000500097306 */ /* 0x0007220000201400 */
[----:B-1----:R-:W-:-:S02]  /*4a80*/  IADD3 R3, R2, 0x18, RZ ;  /* 0x0000001802037810 */ /* 0x002fc40007ffe0ff */
[C---:B------:R-:W-:Y:S02]  /*4a90*/  ISETP.LT.OR P2, PT, R6.reuse, R229, P2 ;  /* 0x000000e50600720c */ /* 0x040fe40001741670 */
[C---:B------:R-:W-:Y:S02]  /*4aa0*/  ISETP.LT.OR P6, PT, R6.reuse, R228, P6 ;  /* 0x000000e40600720c */ /* 0x040fe400037c1670 */
[----:B------:R-:W-:Y:S01]  /*4ab0*/  ISETP.LT.OR P5, PT, R6, R227, P5 ;  /* 0x000000e30600720c */ /* 0x000fe20002fa1670 */
[----:B--2---:R-:W-:Y:S01]  /*4ac0*/  FFMA.FTZ R20, R8, -UR16, R64 ;  /* 0x8000001008147c23 */ /* 0x004fe20008010040 */
[----:B------:R-:W-:Y:S02]  /*4ad0*/  FSEL R117, R18, -INF , !P3 ;  /* 0xff80000012757808 */ /* 0x000fe40005800000 */
[----:B------:R-:W-:Y:S02]  /*4ae0*/  ISETP.GE.AND P3, PT, R7, R235, PT ;  /* 0x000000eb0700720c */ /* 0x000fe40003f66270 */
[----:B------:R-:W-:-:S02]  /*4af0*/  FSEL R31, R20, -INF , !P1 ;  /* 0xff800000141f7808 */ /* 0x000fc40004800000 */
[C---:B------:R-:W-:Y:S01]  /*4b00*/  ISETP.GE.AND P1, PT, R7.reuse, R234, PT ;  /* 0x000000ea0700720c */ /* 0x040fe20003f26270 */
[----:B---3--:R-:W-:Y:S01]  /*4b10*/  IMAD.MOV.U32 R5, RZ, RZ, R12 ;  /* 0x000000ffff057224 */ /* 0x008fe200078e000c */
[----:B------:R-:W-:Y:S01]  /*4b20*/  ISETP.LT.OR P3, PT, R7, R230, P3 ;  /* 0x000000e60700720c */ /* 0x000fe20001f61670 */
[----:B----4-:R-:W-:Y:S01]  /*4b30*/  FFMA.FTZ R19, R9, -UR16, R66 ;  /* 0x8000001009137c23 */ /* 0x010fe20008010042 */
[----:B------:R-:W-:Y:S01]  /*4b40*/  ISETP.LT.OR P1, PT, R7, R229, P1 ;  /* 0x000000e50700720c */ /* 0x000fe20000f21670 */
[----:B------:R1:W-:Y:S03]  /*4b50*/  I2F R17, R5 ;  /* 0x0000000500117306 */ /* 0x0003e60000201400 */
[----:B------:R-:W-:Y:S02]  /*4b60*/  FSEL R40, R19, -INF , !P0 ;  /* 0xff80000013287808 */ /* 0x000fe40004000000 */
[----:B------:R-:W-:-:S04]  /*4b70*/  ISETP.GE.AND P0, PT, R7, R233, PT ;  /* 0x000000e90700720c */ /* 0x000fc80003f06270 */
[----:B------:R-:W-:Y:S01]  /*4b80*/  ISETP.LT.OR P0, PT, R7, R228, P0 ;  /* 0x000000e40700720c */ /* 0x000fe20000701670 */
[----:B-1----:R-:W-:-:S05]  /*4b90*/  IMAD.IADD R5, R225, 0x1, -R6 ;  /* 0x00000001e1057824 */ /* 0x002fca00078e0a06 */
[----:B------:R-:W-:Y:S02]  /*4ba0*/  IABS R8, R5 ;  /* 0x0000000500087213 */ /* 0x000fe40000000000 */
[C---:B------:R-:W-:Y:S02]  /*4bb0*/  IADD3 R5, R2.reuse, 0x11, RZ ;  /* 0x0000001102057810 */ /* 0x040fe40007ffe0ff */
[----:B------:R-:W-:Y:S01]  /*4bc0*/  IADD3 R2, R2, 0x19, RZ ;  /* 0x0000001902027810 */ /* 0x000fe20007ffe0ff */
[----:B------:R-:W-:Y:S01]  /*4bd0*/  IMAD.MOV.U32 R9, RZ, RZ, R8 ;  /* 0x000000ffff097224 */ /* 0x000fe200078e0008 */
[----:B------:R-:W-:Y:S01]  /*4be0*/  IABS R8, R10 ;  /* 0x0000000a00087213 */ /* 0x000fe20000000000 */
[C---:B------:R-:W-:Y:S02]  /*4bf0*/  IMAD.IADD R11, R226.reuse, 0x1, -R5 ;  /* 0x00000001e20b7824 */ /* 0x040fe400078e0a05 */
[----:B------:R-:W-:Y:S01]  /*4c00*/  IMAD.IADD R10, R226, 0x1, -R3 ;  /* 0x00000001e20a7824 */ /* 0x000fe200078e0a03 */
[----:B------:R1:W2:Y:S04]  /*4c10*/  I2F R12, R9 ;  /* 0x00000009000c7306 */ /* 0x0002a80000201400 */
[----:B------:R-:W-:Y:S01]  /*4c20*/  IABS R10, R10 ;  /* 0x0000000a000a7213 */ /* 0x000fe20000000000 */
[----:B-1----:R-:W-:Y:S01]  /*4c30*/  IMAD.MOV.U32 R9, RZ, RZ, R8 ;  /* 0x000000ffff097224 */ /* 0x002fe200078e0008 */
[----:B------:R-:W-:Y:S01]  /*4c40*/  IABS R8, R11 ;  /* 0x0000000b00087213 */ /* 0x000fe20000000000 */
[----:B--2---:R-:W-:-:S02]  /*4c50*/  FFMA.FTZ R14, R12, -UR16, R39 ;  /* 0x800000100c0e7c23 */ /* 0x004fc40008010027 */
[----:B------:R-:W-:Y:S01]  /*4c60*/  FFMA.FTZ R11, R17, -UR16, R37 ;  /* 0x80000010110b7c23 */ /* 0x000fe20008010025 */
[----:B------:R1:W-:Y:S02]  /*4c70*/  I2F R16, R8 ;  /* 0x0000000800107306 */ /* 0x0003e40000201400 */
[----:B------:R-:W-:Y:S02]  /*4c80*/  FSEL R102, R14, -INF , !P2 ;  /* 0xff8000000e667808 */ /* 0x000fe40005000000 */
[----:B------:R-:W-:Y:S02]  /*4c90*/  FSEL R101, R11, -INF , !P4 ;  /* 0xff8000000b657808 */ /* 0x000fe40006000000 */
[----:B------:R-:W-:Y:S02]  /*4ca0*/  ISETP.GE.AND P4, PT, R7, R232, PT ;  /* 0x000000e80700720c */ /* 0x000fe40003f86270 */
[----:B------:R-:W2:Y:S01]  /*4cb0*/  I2F R9, R9 ;  /* 0x0000000900097306 */ /* 0x000ea20000201400 */
[----:B------:R-:W-:-:S02]  /*4cc0*/  ISETP.GE.AND P2, PT, R5, R235, PT ;  /* 0x000000eb0500720c */ /* 0x000fc40003f46270 */
[----:B------:R-:W-:Y:S02]  /*4cd0*/  ISETP.LT.OR P4, PT, R7, R227, P4 ;  /* 0x000000e30700720c */ /* 0x000fe40002781670 */
[----:B------:R-:W-:Y:S01]  /*4ce0*/  ISETP.LT.OR P2, PT, R5, R230, P2 ;  /* 0x000000e60500720c */ /* 0x000fe20001741670 */
[----:B-1----:R-:W-:Y:S02]  /*4cf0*/  IMAD.IADD R8, R231, 0x1, -R6 ;  /* 0x00000001e7087824 */ /* 0x002fe400078e0a06 */
[----:B------:R-:W-:Y:S02]  /*4d00*/  IMAD.MOV.U32 R6, RZ, RZ, R10 ;  /* 0x000000ffff067224 */ /* 0x000fe400078e000a */
[----:B------:R-:W-:Y:S01]  /*4d10*/  IMAD.IADD R10, R224, 0x1, -R7 ;  /* 0x00000001e00a7824 */ /* 0x000fe200078e0a07 */
[----:B------:R-:W-:Y:S01]  /*4d20*/  IABS R8, R8 ;  /* 0x0000000800087213 */ /* 0x000fe20000000000 */
[----:B------:R1:W-:Y:S01]  /*4d30*/  I2F R32, R6 ;  /* 0x0000000600207306 */ /* 0x0003e20000201400 */
[----:B--2---:R-:W-:-:S02]  /*4d40*/  FFMA.FTZ R15, R9, -UR16, R65 ;  /* 0x80000010090f7c23 */ /* 0x004fc40008010041 */
[--C-:B------:R-:W-:Y:S02]  /*4d50*/  IMAD.IADD R9, R225, 0x1, -R7.reuse ;  /* 0x00000001e1097824 */ /* 0x100fe400078e0a07 */
[----:B------:R-:W-:Y:S01]  /*4d60*/  IMAD.IADD R7, R231, 0x1, -R7 ;  /* 0x00000001e7077824 */ /* 0x000fe200078e0a07 */
[----:B------:R-:W-:Y:S02]  /*4d70*/  FSEL R28, R15, -INF , !P6 ;  /* 0xff8000000f1c7808 */ /* 0x000fe40007000000 */
[----:B------:R2:W3:Y:S01]  /*4d80*/  I2F R12, R8 ;  /* 0x00000008000c7306 */ /* 0x0004e20000201400 */
[C---:B------:R-:W-:Y:S02]  /*4d90*/  ISETP.GE.AND P6, PT, R5.reuse, R234, PT ;  /* 0x000000ea0500720c */ /* 0x040fe40003fc6270 */
[----:B------:R-:W-:Y:S02]  /*4da0*/  IABS R7, R7 ;  /* 0x0000000700077213 */ /* 0x000fe40000000000 */
[----:B------:R-:W-:Y:S01]  /*4db0*/  ISETP.LT.OR P6, PT, R5, R229, P6 ;  /* 0x000000e50500720c */ /* 0x000fe200037c1670 */
[----:B-1----:R-:W-:-:S02]  /*4dc0*/  IMAD.IADD R6, R226, 0x1, -R2 ;  /* 0x00000001e2067824 */ /* 0x002fc400078e0a02 */
[----:B------:R-:W-:Y:S03]  /*4dd0*/  I2F R14, R7 ;  /* 0x00000007000e7306 */ /* 0x000fe60000201400 */
[----:B------:R-:W-:-:S05]  /*4de0*/  IABS R6, R6 ;  /* 0x0000000600067213 */ /* 0x000fca0000000000 */
[----:B--2---:R-:W-:Y:S01]  /*4df0*/  IMAD.MOV.U32 R8, RZ, RZ, R6 ;  /* 0x000000ffff087224 */ /* 0x004fe200078e0006 */
[----:B------:R-:W-:Y:S01]  /*4e00*/  IABS R6, R9 ;  /* 0x0000000900067213 */ /* 0x000fe20000000000 */
[----:B------:R-:W-:Y:S02]  /*4e10*/  IMAD.IADD R9, R231, 0x1, -R5 ;  /* 0x00000001e7097824 */ /* 0x000fe400078e0a05 */
[----:B------:R1:W-:Y:S08]  /*4e20*/  I2F R33, R8 ;  /* 0x0000000800217306 */ /* 0x0003f00000201400 */
[----:B------:R2:W-:Y:S01]  /*4e30*/  I2F R13, R6 ;  /* 0x00000006000d7306 */ /* 0x0005e20000201400 */
[----:B-1----:R-:W-:Y:S01]  /*4e40*/  IABS R8, R10 ;  /* 0x0000000a00087213 */ /* 0x002fe20000000000 */
[----:B---3--:R-:W-:-:S02]  /*4e50*/  FFMA.FTZ R10, R12, -UR16, R67 ;  /* 0x800000100c0a7c23 */ /* 0x008fc40008010043 */
[----:B------:R-:W-:-:S03]  /*4e60*/  FFMA.FTZ R12, R21, -UR16, R52 ;  /* 0x80000010150c7c23 */ /* 0x000fc60008010034 */
[----:B------:R-:W-:Y:S01]  /*4e70*/  FSEL R29, R10, -INF , !P5 ;  /* 0xff8000000a1d7808 */ /* 0x000fe20006800000 */
[----:B------:R-:W-:Y:S01]  /*4e80*/  IMAD.IADD R10, R225, 0x1, -R2 ;  /* 0x00000001e10a7824 */ /* 0x000fe200078e0a02 */
[----:B------:R-:W-:Y:S01]  /*4e90*/  FSEL R129, R12, -INF , !P3 ;  /* 0xff8000000c817808 */ /* 0x000fe20005800000 */
[----:B--2---:R-:W-:Y:S01]  /*4ea0*/  IMAD.MOV.U32 R6, RZ, RZ, R8 ;  /* 0x000000ffff067224 */ /* 0x004fe200078e0008 */
[C---:B------:R-:W-:Y:S01]  /*4eb0*/  ISETP.GE.AND P5, PT, R5.reuse, R233, PT ;  /* 0x000000e90500720c */ /* 0x040fe20003fa6270 */
[----:B------:R-:W-:Y:S01]  /*4ec0*/  IMAD.IADD R8, R224, 0x1, -R5 ;  /* 0x00000001e0087824 */ /* 0x000fe200078e0a05 */
[C---:B------:R-:W-:Y:S01]  /*4ed0*/  ISETP.GE.AND P3, PT, R5.reuse, R232, PT ;  /* 0x000000e80500720c */ /* 0x040fe20003f66270 */
[----:B------:R1:W2:Y:S01]  /*4ee0*/  I2F R11, R6 ;  /* 0x00000006000b7306 */ /* 0x0002a20000201400 */
[C---:B------:R-:W-:Y:S01]  /*4ef0*/  ISETP.LT.OR P5, PT, R5.reuse, R228, P5 ;  /* 0x000000e40500720c */ /* 0x040fe20002fa1670 */
[----:B------:R-:W-:Y:S01]  /*4f00*/  FFMA.FTZ R12, R16, -UR16, R53 ;  /* 0x80000010100c7c23 */ /* 0x000fe20008010035 */
[----:B------:R-:W-:Y:S01]  /*4f10*/  ISETP.LT.OR P3, PT, R5, R227, P3 ;  /* 0x000000e30500720c */ /* 0x000fe20001f61670 */
[----:B------:R-:W-:Y:S03]  /*4f20*/  HMMA.16816.F32.BF16 R16, R48, R22, R72 ;  /* 0x000000163010723c */ /* 0x000fe60000041848 */
[----:B------:R-:W-:-:S02]  /*4f30*/  FSEL R116, R12, -INF , !P2 ;  /* 0xff8000000c747808 */ /* 0x000fc40005000000 */
[----:B------:R-:W-:-:S04]  /*4f40*/  ISETP.GE.AND P2, PT, R3, R232, PT ;  /* 0x000000e80300720c */ /* 0x000fc80003f46270 */
[----:B------:R-:W-:Y:S01]  /*4f50*/  ISETP.LT.OR P2, PT, R3, R227, P2 ;  /* 0x000000e30300720c */ /* 0x000fe20001741670 */
[C---:B-1----:R-:W-:Y:S02]  /*4f60*/  IMAD.IADD R6, R225.reuse, 0x1, -R5 ;  /* 0x00000001e1067824 */ /* 0x042fe400078e0a05 */
[----:B------:R-:W-:-:S03]  /*4f70*/  IMAD.IADD R5, R225, 0x1, -R3 ;  /* 0x00000001e1057824 */ /* 0x000fc600078e0a03 */
[----:B------:R-:W-:Y:S02]  /*4f80*/  IABS R6, R6 ;  /* 0x0000000600067213 */ /* 0x000fe40000000000 */
[----:B------:R-:W-:-:S03]  /*4f90*/  IABS R5, R5 ;  /* 0x0000000500057213 */ /* 0x000fc60000000000 */
[----:B------:R-:W-:Y:S01]  /*4fa0*/  IMAD.MOV.U32 R7, RZ, RZ, R6 ;  /* 0x000000ffff077224 */ /* 0x000fe200078e0006 */
[----:B------:R-:W-:Y:S01]  /*4fb0*/  IABS R6, R8 ;  /* 0x0000000800067213 */ /* 0x000fe20000000000 */
[----:B------:R-:W-:Y:S02]  /*4fc0*/  IMAD.IADD R8, R231, 0x1, -R3 ;  /* 0x00000001e7087824 */ /* 0x000fe400078e0a03 */
[----:B------:R1:W-:Y:S08]  /*4fd0*/  I2F R20, R7 ;  /* 0x0000000700147306 */ /* 0x0003f00000201400 */
[----:B------:R3:W4:Y:S01]  /*4fe0*/  I2F R15, R6 ;  /* 0x00000006000f7306 */ /* 0x0007220000201400 */
[----:B-1----:R-:W-:Y:S01]  /*4ff0*/  IABS R7, R9 ;  /* 0x0000000900077213 */ /* 0x002fe20000000000 */
[----:B--2---:R-:W-:-:S02]  /*5000*/  FFMA.FTZ R9, R11, -UR16, R56 ;  /* 0x800000100b097c23 */ /* 0x004fc40008010038 */
[----:B------:R-:W-:-:S04]  /*5010*/  FFMA.FTZ R11, R14, -UR16, R58 ;  /* 0x800000100e0b7c23 */ /* 0x000fc8000801003a */
[----:B------:R1:W2:Y:S01]  /*5020*/  I2F R21, R7 ;  /* 0x0000000700157306 */ /* 0x0002a20000201400 */
[----:B------:R-:W-:Y:S01]  /*5030*/  FSEL R30, R9, -INF , !P0 ;  /* 0xff800000091e7808 */ /* 0x000fe20004000000 */
[----:B---3--:R-:W-:Y:S01]  /*5040*/  FFMA.FTZ R6, R13, -UR16, R54 ;  /* 0x800000100d067c23 */ /* 0x008fe20008010036 */
[----:B------:R-:W-:Y:S01]  /*5050*/  FSEL R44, R11, -INF , !P4 ;  /* 0xff8000000b2c7808 */ /* 0x000fe20006000000 */
[----:B----4-:R-:W-:Y:S01]  /*5060*/  FFMA.FTZ R9, R15, -UR16, R57 ;  /* 0x800000100f097c23 */ /* 0x010fe20008010039 */
[C---:B------:R-:W-:Y:S02]  /*5070*/  ISETP.GE.AND P0, PT, R3.reuse, R234, PT ;  /* 0x000000ea0300720c */ /* 0x040fe40003f06270 */
[----:B------:R-:W-:Y:S01]  /*5080*/  FSEL R128, R6, -INF , !P1 ;  /* 0xff80000006807808 */ /* 0x000fe20004800000 */
[----:B------:R-:W-:Y:S01]  /*5090*/  IMAD.MOV.U32 R6, RZ, RZ, R5 ;  /* 0x000000ffff067224 */ /* 0x000fe200078e0005 */
[C---:B------:R-:W-:Y:S02]  /*50a0*/  ISETP.GE.AND P1, PT, R3.reuse, R235, PT ;  /* 0x000000eb0300720c */ /* 0x040fe40003f26270 */
[C---:B------:R-:W-:Y:S01]  /*50b0*/  ISETP.GE.AND P4, PT, R3.reuse, R233, PT ;  /* 0x000000e90300720c */ /* 0x040fe20003f86270 */
[----:B------:R3:W-:Y:S01]  /*50c0*/  I2F R14, R6 ;  /* 0x00000006000e7306 */ /* 0x0007e20000201400 */
[C---:B------:R-:W-:Y:S01]  /*50d0*/  ISETP.LT.OR P1, PT, R3.reuse, R230, P1 ;  /* 0x000000e60300720c */ /* 0x040fe20000f21670 */
[----:B-1----:R-:W-:Y:S01]  /*50e0*/  IMAD.IADD R7, R224, 0x1, -R3 ;  /* 0x00000001e0077824 */ /* 0x002fe200078e0a03 */
[----:B------:R-:W-:-:S02]  /*50f0*/  ISETP.LT.OR P0, PT, R3, R229, P0 ;  /* 0x000000e50300720c */ /* 0x000fc40000701670 */
[----:B------:R-:W-:Y:S02]  /*5100*/  ISETP.LT.OR P4, PT, R3, R228, P4 ;  /* 0x000000e40300720c */ /* 0x000fe40002781670 */
[----:B------:R-:W-:Y:S01]  /*5110*/  IABS R5, R7 ;  /* 0x0000000700057213 */ /* 0x000fe20000000000 */
[----:B------:R-:W-:Y:S01]  /*5120*/  FFMA.FTZ R7, R20, -UR16, R55 ;  /* 0x8000001014077c23 */ /* 0x000fe20008010037 */
[----:B------:R-:W-:Y:S02]  /*5130*/  IABS R3, R10 ;  /* 0x0000000a00037213 */ /* 0x000fe40000000000 */
[----:B------:R-:W-:Y:S02]  /*5140*/  FSEL R20, R9, -INF , !P5 ;  /* 0xff80000009147808 */ /* 0x000fe40006800000 */
[----:B------:R-:W-:Y:S01]  /*5150*/  FSEL R87, R7, -INF , !P6 ;  /* 0xff80000007577808 */ /* 0x000fe20007000000 */
[----:B------:R-:W-:Y:S01]  /*5160*/  FFMA.FTZ R7, R32, -UR16, R24 ;  /* 0x8000001020077c23 */ /* 0x000fe20008010018 */
[C---:B------:R-:W-:Y:S01]  /*5170*/  ISETP.GE.AND P6, PT, R2.reuse, R235, PT ;  /* 0x000000eb0200720c */ /* 0x040fe20003fc6270 */
[----:B---3--:R-:W-:Y:S01]  /*5180*/  IMAD.MOV.U32 R6, RZ, RZ, R5 ;  /* 0x000000ffff067224 */ /* 0x008fe200078e0005 */
[----:B------:R-:W-:Y:S01]  /*5190*/  IABS R5, R8 ;  /* 0x0000000800057213 */ /* 0x000fe20000000000 */
[----:B--2---:R-:W-:Y:S01]  /*51a0*/  FFMA.FTZ R8, R21, -UR16, R59 ;  /* 0x8000001015087c23 */ /* 0x004fe2000801003b */
[----:B------:R-:W-:Y:S01]  /*51b0*/  FSEL R85, R7, -INF , !P1 ;  /* 0xff80000007557808 */ /* 0x000fe20004800000 */
[----:B------:R1:W2:Y:S01]  /*51c0*/  I2F R13, R6 ;  /* 0x00000006000d7306 */ /* 0x0002a20000201400 */
[----:B------:R-:W-:-:S02]  /*51d0*/  ISETP.GE.AND P5, PT, R2, R234, PT ;  /* 0x000000ea0200720c */ /* 0x000fc40003fa6270 */
[----:B------:R-:W-:Y:S02]  /*51e0*/  FSEL R21, R8, -INF , !P3 ;  /* 0xff80000008157808 */ /* 0x000fe40005800000 */
[C---:B------:R-:W-:Y:S02]  /*51f0*/  ISETP.GE.AND P3, PT, R2.reuse, R233, PT ;  /* 0x000000e90200720c */ /* 0x040fe40003f66270 */
[C---:B------:R-:W-:Y:S01]  /*5200*/  ISETP.GE.AND P1, PT, R2.reuse, R232, PT ;  /* 0x000000e80200720c */ /* 0x040fe20003f26270 */
[----:B------:R3:W4:Y:S01]  /*5210*/  I2F R10, R5 ;  /* 0x00000005000a7306 */ /* 0x0007220000201400 */
[C---:B------:R-:W-:Y:S02]  /*5220*/  ISETP.LT.OR P6, PT, R2.reuse, R230, P6 ;  /* 0x000000e60200720c */ /* 0x040fe400037c1670 */
[C---:B------:R-:W-:Y:S02]  /*5230*/  ISETP.LT.OR P5, PT, R2.reuse, R229, P5 ;  /* 0x000000e50200720c */ /* 0x040fe40002fa1670 */
[----:B------:R-:W-:-:S02]  /*5240*/  ISETP.LT.OR P3, PT, R2, R228, P3 ;  /* 0x000000e40200720c */ /* 0x000fc40001f61670 */
[----:B------:R-:W-:Y:S01]  /*5250*/  ISETP.LT.OR P1, PT, R2, R227, P1 ;  /* 0x000000e30200720c */ /* 0x000fe20000f21670 */
[----:B-1----:R-:W-:Y:S02]  /*5260*/  IMAD.IADD R6, R224, 0x1, -R2 ;  /* 0x00000001e0067824 */ /* 0x002fe400078e0a02 */
[----:B--2---:R-:W-:-:S05]  /*5270*/  FFMA.FTZ R8, R13, -UR16, R16 ;  /* 0x800000100d087c23 */ /* 0x004fca0008010010 */
[----:B------:R-:W-:Y:S01]  /*5280*/  FSEL R15, R8, -INF , !P4 ;  /* 0xff800000080f7808 */ /* 0x000fe20006000000 */
[----:B---3--:R-:W-:Y:S01]  /*5290*/  IMAD.MOV.U32 R5, RZ, RZ, R3 ;  /* 0x000000ffff057224 */ /* 0x008fe200078e0003 */
[----:B------:R-:W-:Y:S01]  /*52a0*/  IABS R3, R6 ;  /* 0x0000000600037213 */ /* 0x000fe20000000000 */
[----:B------:R-:W-:Y:S01]  /*52b0*/  IMAD.IADD R6, R231, 0x1, -R2 ;  /* 0x00000001e7067824 */ /* 0x000fe200078e0a02 */
[----:B------:R-:W-:Y:S01]  /*52c0*/  LOP3.LUT R2, R97, R98, RZ, 0xfc, !PT ;  /* 0x0000006261027212 */ /* 0x000fe200078efcff */
[----:B------:R1:W2:Y:S02]  /*52d0*/  I2F R12, R5 ;  /* 0x00000005000c7306 */ /* 0x0002a40000201400 */
[----:B-1----:R-:W-:Y:S01]  /*52e0*/  IMAD.MOV.U32 R5, RZ, RZ, R3 ;  /* 0x000000ffff057224 */ /* 0x002fe200078e0003 */
[----:B------:R-:W-:Y:S01]  /*52f0*/  IABS R3, R6 ;  /* 0x0000000600037213 */ /* 0x000fe20000000000 */
[----:B----4-:R-:W-:-:S04]  /*5300*/  FFMA.FTZ R6, R10, -UR16, R18 ;  /* 0x800000100a067c23 */ /* 0x010fc80008010012 */
[----:B------:R-:W1:Y:S01]  /*5310*/  I2F R11, R5 ;  /* 0x00000005000b7306 */ /* 0x000e620000201400 */
[----:B------:R-:W-:Y:S02]  /*5320*/  FFMA.FTZ R10, R33, -UR16, R25 ;  /* 0x80000010210a7c23 */ /* 0x000fe40008010019 */
[----:B--2---:R-:W-:-:S03]  /*5330*/  FFMA.FTZ R9, R12, -UR16, R27 ;  /* 0x800000100c097c23 */ /* 0x004fc6000801001b */
[----:B------:R-:W-:Y:S02]  /*5340*/  FSEL R84, R10, -INF , !P6 ;  /* 0xff8000000a547808 */ /* 0x000fe40007000000 */
[----:B------:R2:W3:Y:S01]  /*5350*/  I2F R5, R3 ;  /* 0x0000000300057306 */ /* 0x0004e20000201400 */
[----:B------:R-:W-:Y:S01]  /*5360*/  FSEL R100, R9, -INF , !P5 ;  /* 0xff80000009647808 */ /* 0x000fe20006800000 */
[----:B-1----:R-:W-:Y:S01]  /*5370*/  FFMA.FTZ R7, R11, -UR16, R17 ;  /* 0x800000100b077c23 */ /* 0x002fe20008010011 */
[----:B------:R-:W-:Y:S01]  /*5380*/  FSEL R17, R6, -INF , !P2 ;  /* 0xff80000006117808 */ /* 0x000fe20005000000 */
[----:B--2---:R-:W-:-:S03]  /*5390*/  FFMA.FTZ R3, R14, -UR16, R26 ;  /* 0x800000100e037c23 */ /* 0x004fc6000801001a */
[----:B------:R-:W-:Y:S01]  /*53a0*/  FSEL R14, R7, -INF , !P3 ;  /* 0xff800000070e7808 */ /* 0x000fe20005800000 */
[----:B---3--:R-:W-:Y:S01]  /*53b0*/  FFMA.FTZ R5, R5, -UR16, R19 ;  /* 0x8000001005057c23 */ /* 0x008fe20008010013 */
        /* <DEDUP_REMOVED lines=44> */
.L_x_1204:
[----:B------:R-:W-:Y:S05]  /*5680*/  BSYNC B0 ;  /* 0x0000000000007941 */ /* 0x000fea0003800000 */
.L_x_1203:
[----:B------:R-:W0:Y:S02]  /*5690*/  LDGDEPBAR ;  /* 0x00000000000079af */ /* 0x000e240000000000 */
.L_x_1202:
        /* <DEDUP_REMOVED lines=48> */
[----:B------:R1:W2:Y:S01]  /*59a0*/  MUFU.EX2 R135, R9 ;  /* 0x0000000900877308 */ /* 0x0002a20000000800 */
[----:B------:R-:W3:Y:S07]  /*59b0*/  LDSM.16.MT88.4 R32, [R209+0xa000] ;  /* 0x00a00000d120783b */ /* 0x000eee0000004200 */
[----:B------:R4:W-:Y:S01]  /*59c0*/  MUFU.EX2 R138, R6 ;  /* 0x00000006008a7308 */ /* 0x0009e20000000800 */
[----:B-1----:R-:W-:-:S07]  /*59d0*/  FFMA.FTZ R9, R15, c[0x0][0x23c], -R3 ;  /* 0x00008f000f097a23 */ /* 0x002fce0000010803 */
[----:B------:R1:W-:Y:S01]  /*59e0*/  MUFU.EX2 R139, R5 ;  /* 0x00000005008b7308 */ /* 0x0003e20000000800 */
[----:B--2---:R-:W-:Y:S01]  /*59f0*/  F2FP.BF16.PACK_AB R124, R135, R252 ;  /* 0x000000fc877c723e */ /* 0x004fe200000010ff */
[----:B----4-:R-:W-:-:S06]  /*5a00*/  FMUL.FTZ R6, R137, c[0x0][0x23c] ;  /* 0x00008f0089067a20 */ /* 0x010fcc0000410000 */
        /* <DEDUP_REMOVED lines=8> */
[----:B--2---:R-:W-:-:S05]  /*5a90*/  FFMA.FTZ R9, R44, c[0x0][0x23c], -R2 ;  /* 0x00008f002c097a23 */ /* 0x004fca0000010802 */
[----:B------:R2:W-:Y:S08]  /*5aa0*/  MUFU.EX2 R248, R0 ;  /* 0x0000000000f87308 */ /* 0x0005f00000000800 */
[----:B------:R-:W-:Y:S01]  /*5ab0*/  MUFU.EX2 R244, R9 ;  /* 0x0000000900f47308 */ /* 0x000fe20000000800 */
[----:B-1----:R-:W-:Y:S01]  /*5ac0*/  F2FP.BF16.PACK_AB R6, R11, R139 ;  /* 0x0000008b0b06723e */ /* 0x002fe200000010ff */
[----:B--2---:R-:W-:-:S06]  /*5ad0*/  FFMA.FTZ R0, R40, c[0x0][0x23c], -R2 ;  /* 0x00008f0028007a23 */ /* 0x004fcc0000010802 */
[----:B------:R-:W1:Y:S08]  /*5ae0*/  MUFU.EX2 R251, R3 ;  /* 0x0000000300fb7308 */ /* 0x000e700000000800 */
[----:B------:R2:W-:Y:S08]  /*5af0*/  MUFU.EX2 R249, R0 ;  /* 0x0000000000f97308 */ /* 0x0005f00000000800 */
[----:B------:R4:W5:Y:S01]  /*5b00*/  MUFU.EX2 R250, R4 ;  /* 0x0000000400fa7308 */ /* 0x0009620000000800 */
[----:B-1----:R-:W-:Y:S01]  /*5b10*/  F2FP.BF16.PACK_AB R126, R251, R140 ;  /* 0x0000008cfb7e723e */ /* 0x002fe200000010ff */
[----:B--2---:R-:W-:-:S02]  /*5b20*/  FFMA.FTZ R0, R29, c[0x0][0x23c], -R2 ;  /* 0x00008f001d007a23 */ /* 0x004fc40000010802 */
[----:B------:R-:W-:Y:S04]  /*5b30*/  LDSM.16.MT88.4 R28, [R213+0xb800] ;  /* 0x00b80000d51c783b */ /* 0x000fe80000004200 */
[----:B------:R1:W2:Y:S01]  /*5b40*/  MUFU.EX2 R133, R0 ;  /* 0x0000000000857308 */ /* 0x0002a20000000800 */
[----:B----4-:R-:W-:Y:S02]  /*5b50*/  F2FP.BF16.PACK_AB R4, R138, R132 ;  /* 0x000000848a04723e */ /* 0x010fe400000010ff */
[----:B-----5:R-:W-:Y:S02]  /*5b60*/  F2FP.BF16.PACK_AB R5, R248, R250 ;  /* 0x000000faf805723e */ /* 0x020fe400000010ff */
[----:B-1----:R-:W-:Y:S02]  /*5b70*/  FMNMX.FTZ R0, R130, R119, !PT ;  /* 0x0000007782007209 */ /* 0x002fe40007810000 */
[----:B--2---:R-:W-:-:S02]  /*5b80*/  F2FP.BF16.PACK_AB R7, R133, R249 ;  /* 0x000000f98507723e */ /* 0x004fc400000010ff */
[----:B------:R-:W-:-:S04]  /*5b90*/  FMNMX.FTZ R0, R103, R0, !PT ;  /* 0x0000000067007209 */ /* 0x000fc80007810000 */
[----:B------:R-:W-:Y:S01]  /*5ba0*/  FMNMX.FTZ R0, R101, R0, !PT ;  /* 0x0000000065007209 */ /* 0x000fe20007810000 */
[----:B---3--:R-:W-:Y:S03]  /*5bb0*/  HMMA.16816.F32.BF16 R148, R4, R32, RZ ;  /* 0x000000200494723c */ /* 0x008fe600000418ff */
        /* <DEDUP_REMOVED lines=43> */
[--C-:B------:R-:W-:Y:S01]  /*5e70*/  FFMA.FTZ R3, R130, c[0x0][0x23c], -R2.reuse ;  /* 0x00008f0082037a23 */ /* 0x100fe20000010802 */
[----:B------:R-:W-:Y:S01]  /*5e80*/  MOV R130, R135 ;  /* 0x0000008700827202 */ /* 0x000fe20000000f00 */
[----:B------:R-:W-:Y:S02]  /*5e90*/  HMMA.16816.F32.BF16 R92, R4, R50, RZ ;  /* 0x00000032045c723c */ /* 0x000fe400000418ff */
[----:B------:R1:W-:Y:S01]  /*5ea0*/  MUFU.EX2 R243, R3 ;  /* 0x0000000300f37308 */ /* 0x0003e20000000800 */
[----:B--2---:R-:W-:Y:S01]  /*5eb0*/  FMNMX.FTZ R135, R0, R8, !PT ;  /* 0x0000000800877209 */ /* 0x004fe20007810000 */
[----:B------:R-:W-:-:S03]  /*5ec0*/  FFMA.FTZ R0, R119, c[0x0][0x23c], -R2 ;  /* 0x00008f0077007a23 */ /* 0x000fc60000010802 */
[----:B------:R-:W-:Y:S01]  /*5ed0*/  FSETP.NEU.FTZ.AND P1, PT, R135, -INF , PT ;  /* 0xff8000008700780b */ /* 0x000fe20003f3d000 */
[C---:B------:R-:W-:Y:S02]  /*5ee0*/  HMMA.16816.F32.BF16 R108, R4.reuse, R70, RZ ;  /* 0x00000046046c723c */ /* 0x040fe400000418ff */
        /* <DEDUP_REMOVED lines=32> */
[----:B-1----:R-:W-:Y:S01]  /*60f0*/  FFMA.FTZ R3, R129, c[0x0][0x23c], -R2 ;  /* 0x00008f0081037a23 */ /* 0x002fe20000010802 */
[----:B------:R-:W-:-:S03]  /*6100*/  MOV R129, R139 ;  /* 0x0000008b00817202 */ /* 0x000fc60000000f00 */
[----:B------:R1:W-:Y:S03]  /*6110*/  MUFU.EX2 R207, R3 ;  /* 0x0000000300cf7308 */ /* 0x0003e60000000800 */
[----:B------:R-:W-:Y:S07]  /*6120*/  HMMA.16816.F32.BF16 R124, R124, R30, R4 ;  /* 0x0000001e7c7c723c */ /* 0x000fee0000041804 */
[----:B---3--:R-:W-:-:S02]  /*6130*/  F2FP.BF16.PACK_AB R4, R240, R243 ;  /* 0x000000f3f004723e */ /* 0x008fc400000010ff */
[----:B--2---:R-:W-:Y:S02]  /*6140*/  F2FP.BF16.PACK_AB R6, R242, R241 ;  /* 0x000000f1f206723e */ /* 0x004fe400000010ff */
[----:B----4-:R-:W-:Y:S01]  /*6150*/  F2FP.BF16.PACK_AB R5, R238, R239 ;  /* 0x000000efee05723e */ /* 0x010fe200000010ff */
[----:B-1----:R-:W-:Y:S01]  /*6160*/  FFMA.FTZ R3, R116, c[0x0][0x23c], -R2 ;  /* 0x00008f0074037a23 */ /* 0x002fe20000010802 */
[----:B-----5:R-:W-:-:S03]  /*6170*/  F2FP.BF16.PACK_AB R7, R237, R236 ;  /* 0x000000eced07723e */ /* 0x020fc600000010ff */
[----:B------:R1:W2:Y:S04]  /*6180*/  MUFU.EX2 R206, R3 ;  /* 0x0000000300ce7308 */ /* 0x0002a80000000800 */
[C---:B------:R-:W-:Y:S08]  /*6190*/  HMMA.16816.F32.BF16 R144, R4.reuse, R32, RZ ;  /* 0x000000200490723c */ /* 0x040ff000000418ff */
[----:B------:R-:W-:Y:S01]  /*61a0*/  HMMA.16816.F32.BF16 R200, R4, R34, RZ ;  /* 0x0000002204c8723c */ /* 0x000fe200000418ff */
[----:B-1----:R-:W-:-:S02]  /*61b0*/  FFMA.FTZ R3, R85, c[0x0][0x23c], -R2 ;  /* 0x00008f0055037a23 */ /* 0x002fc40000010802 */
[----:B------:R-:W-:-:S05]  /*61c0*/  FFMA.FTZ R2, R84, c[0x0][0x23c], -R2 ;  /* 0x00008f0054027a23 */ /* 0x000fca0000010802 */
[C---:B------:R-:W-:Y:S01]  /*61d0*/  HMMA.16816.F32.BF16 R32, R4.reuse, R36, RZ ;  /* 0x000000240420723c */ /* 0x040fe200000418ff */
[----:B------:R1:W-:Y:S06]  /*61e0*/  MUFU.EX2 R205, R3 ;  /* 0x0000000300cd7308 */ /* 0x0003ec0000000800 */
[----:B------:R-:W-:Y:S01]  /*61f0*/  MOV R37, R138 ;  /* 0x0000008a00257202 */ /* 0x000fe20000000f00 */
[C---:B------:R-:W-:Y:S01]  /*6200*/  HMMA.16816.F32.BF16 R160, R4.reuse, R24, RZ ;  /* 0x0000001804a0723c */ /* 0x040fe200000418ff */
[----:B------:R3:W-:Y:S07]  /*6210*/  MUFU.EX2 R204, R2 ;  /* 0x0000000200cc7308 */ /* 0x0007ee0000000800 */
[----:B------:R-:W-:Y:S01]  /*6220*/  HMMA.16816.F32.BF16 R196, R4, R26, RZ ;  /* 0x0000001a04c4723c */ /* 0x000fe200000418ff */
[----:B-1----:R-:W-:-:S07]  /*6230*/  IMAD.MOV.U32 R3, RZ, RZ, R133 ;  /* 0x000000ffff037224 */ /* 0x002fce00078e0085 */
[----:B------:R-:W-:Y:S01]  /*6240*/  HMMA.16816.F32.BF16 R24, R4, R52, RZ ;  /* 0x000000340418723c */ /* 0x000fe200000418ff */
[----:B---3--:R-:W-:Y:S01]  /*6250*/  FFMA.FTZ R2, R128, c[0x0][0x23c], -R0 ;  /* 0x00008f0080027a23 */ /* 0x008fe20000010800 */
[----:B--2---:R-:W-:-:S03]  /*6260*/  F2FP.BF16.PACK_AB R128, R206, R207 ;  /* 0x000000cfce80723e */ /* 0x004fc600000010ff */
[----:B------:R1:W-:Y:S02]  /*6270*/  MUFU.EX2 R139, R2 ;  /* 0x00000002008b7308 */ /* 0x0003e40000000800 */
[----:B------:R-:W-:Y:S01]  /*6280*/  MOV R53, R11 ;  /* 0x0000000b00357202 */ /* 0x000fe20000000f00 */
[C---:B------:R-:W-:Y:S08]  /*6290*/  HMMA.16816.F32.BF16 R192, R4.reuse, R38, RZ ;  /* 0x0000002604c0723c */ /* 0x040ff000000418ff */
[----:B------:R-:W-:Y:S01]  /*62a0*/  HMMA.16816.F32.BF16 R188, R4, R54, RZ ;  /* 0x0000003604bc723c */ /* 0x000fe200000418ff */
[----:B-1----:R-:W-:-:S07]  /*62b0*/  FFMA.FTZ R2, R87, c[0x0][0x23c], -R0 ;  /* 0x00008f0057027a23 */ /* 0x002fce0000010800 */
[C---:B------:R-:W-:Y:S01]  /*62c0*/  HMMA.16816.F32.BF16 R8, R4.reuse, R64, RZ ;  /* 0x000000400408723c */ /* 0x040fe200000418ff */
[----:B------:R1:W2:Y:S07]  /*62d0*/  MUFU.EX2 R138, R2 ;  /* 0x00000002008a7308 */ /* 0x0002ae0000000800 */
[C---:B------:R-:W-:Y:S08]  /*62e0*/  HMMA.16816.F32.BF16 R184, R4.reuse, R66, RZ ;  /* 0x0000004204b8723c */ /* 0x040ff000000418ff */
[----:B------:R-:W-:Y:S01]  /*62f0*/  HMMA.16816.F32.BF16 R180, R4, R50, RZ ;  /* 0x0000003204b4723c */ /* 0x000fe200000418ff */
[----:B-1----:R-:W-:-:S02]  /*6300*/  FFMA.FTZ R2, R86, c[0x0][0x23c], -R0 ;  /* 0x00008f0056027a23 */ /* 0x002fc40000010800 */
[----:B------:R-:W-:Y:S02]  /*6310*/  FFMA.FTZ R0, R100, c[0x0][0x23c], -R0 ;  /* 0x00008f0064007a23 */ /* 0x000fe40000010800 */
[----:B------:R1:W-:Y:S03]  /*6320*/  MUFU.EX2 R133, R2 ;  /* 0x0000000200857308 */ /* 0x0003e60000000800 */
[C---:B------:R-:W-:Y:S08]  /*6330*/  HMMA.16816.F32.BF16 R84, R4.reuse, R48, RZ ;  /* 0x000000300454723c */ /* 0x040ff000000418ff */
[----:B------:R-:W-:Y:S01]  /*6340*/  HMMA.16816.F32.BF16 R100, R4, R68, RZ ;  /* 0x000000440464723c */ /* 0x000fe200000418ff */
[----:B-1----:R-:W-:-:S02]  /*6350*/  MOV R2, R132 ;  /* 0x0000008400027202 */ /* 0x002fc40000000f00 */
[----:B------:R1:W3:Y:S05]  /*6360*/  MUFU.EX2 R132, R0 ;  /* 0x0000000000847308 */ /* 0x0002ea0000000800 */
[C---:B------:R-:W-:Y:S08]  /*6370*/  HMMA.16816.F32.BF16 R176, R4.reuse, R70, RZ ;  /* 0x0000004604b0723c */ /* 0x040ff000000418ff */
[----:B------:R-:W-:Y:S01]  /*6380*/  HMMA.16816.F32.BF16 R116, R4, R80, RZ ;  /* 0x000000500474723c */ /* 0x000fe200000418ff */
[----:B-1----:R-:W-:-:S07]  /*6390*/  FADD.FTZ R0, R243, R240 ;  /* 0x000000f0f3007221 */ /* 0x002fce0000010000 */
[----:B------:R-:W-:Y:S01]  /*63a0*/  HMMA.16816.F32.BF16 R140, R4, R82, RZ ;  /* 0x00000052048c723c */ /* 0x000fe200000418ff */
[----:B------:R-:W-:-:S06]  /*63b0*/  FADD.FTZ R0, R241, R0 ;  /* 0x00000000f1007221 */ /* 0x000fcc0000010000 */
[----:B------:R-:W-:Y:S01]  /*63c0*/  MOV R4, R129 ;  /* 0x0000008100047202 */ /* 0x000fe20000000f00 */
[----:B------:R-:W-:Y:S01]  /*63d0*/  IMAD.MOV.U32 R6, RZ, RZ, R130 ;  /* 0x000000ffff067224 */ /* 0x000fe200078e0082 */
[----:B------:R-:W-:Y:S01]  /*63e0*/  MOV R7, R131 ;  /* 0x0000008300077202 */ /* 0x000fe20000000f00 */
[----:B------:R-:W-:Y:S01]  /*63f0*/  IMAD.MOV.U32 R5, RZ, RZ, R37 ;  /* 0x000000ffff057224 */ /* 0x000fe200078e0025 */
[----:B--2---:R-:W-:Y:S02]  /*6400*/  F2FP.BF16.PACK_AB R129, R138, R139 ;  /* 0x0000008b8a81723e */ /* 0x004fe400000010ff */
[----:B------:R-:W-:Y:S01]  /*6410*/  F2FP.BF16.PACK_AB R130, R204, R205 ;  /* 0x000000cdcc82723e */ /* 0x000fe200000010ff */
[----:B------:R-:W-:Y:S01]  /*6420*/  FADD.FTZ R2, R2, R5 ;  /* 0x0000000502027221 */ /* 0x000fe20000010000 */
[----:B---3--:R-:W-:Y:S01]  /*6430*/  F2FP.BF16.PACK_AB R131, R132, R133 ;  /* 0x000000858483723e */ /* 0x008fe200000010ff */
[----:B------:R-:W-:Y:S02]  /*6440*/  FADD.FTZ R5, R250, R248 ;  /* 0x000000f8fa057221 */ /* 0x000fe40000010000 */
[----:B------:R-:W-:-:S02]  /*6450*/  FADD.FTZ R2, R4, R2 ;  /* 0x0000000204027221 */ /* 0x000fc40000010000 */
[----:B------:R-:W-:Y:S02]  /*6460*/  FADD.FTZ R5, R249, R5 ;  /* 0x00000005f9057221 */ /* 0x000fe40000010000 */
[----:B------:R-:W-:Y:S01]  /*6470*/  HMMA.16816.F32.BF16 R36, R128, R12, R32 ;  /* 0x0000000c8024723c */ /* 0x000fe20000041820 */
[----:B------:R-:W-:-:S04]  /*6480*/  FADD.FTZ R4, R242, R0 ;  /* 0x00000000f2047221 */ /* 0x000fc80000010000 */
[----:B------:R-:W-:Y:S02]  /*6490*/  FADD.FTZ R4, R207, R4 ;  /* 0x00000004cf047221 */ /* 0x000fe40000010000 */
[----:B------:R-:W-:Y:S01]  /*64a0*/  MOV R35, R3 ;  /* 0x0000000300237202 */ /* 0x000fe20000000f00 */
[----:B------:R-:W-:Y:S01]  /*64b0*/  FADD.FTZ R3, R239, R238 ;  /* 0x000000eeef037221 */ /* 0x000fe20000010000 */
[----:B------:R-:W-:Y:S01]  /*64c0*/  MOV R34, R53 ;  /* 0x0000003500227202 */ /* 0x000fe20000000f00 */
        /* <DEDUP_REMOVED lines=22> */
[----:B------:R-:W-:Y:S01]  /*6630*/  FADD.FTZ R249, R251, R2 ;  /* 0x00000002fbf97221 */ /* 0x000fe20000010000 */
[----:B------:R1:W-:Y:S01]  /*6640*/  STL [R1+0xc], R245 ;  /* 0x00000cf501007387 */ /* 0x0003e20000100800 */
[----:B------:R-:W-:-:S03]  /*6650*/  FADD.FTZ R248, R247, R0 ;  /* 0x00000000f7f87221 */ /* 0x000fc60000010000 */
[----:B------:R1:W-:Y:S02]  /*6660*/  STL [R1+0x8], R244 ;  /* 0x000008f401007387 */ /* 0x0003e40000100800 */
[C---:B------:R-:W-:Y:S02]  /*6670*/  HMMA.16816.F32.BF16 R68, R128.reuse, R20, R8 ;  /* 0x000000148044723c */ /* 0x040fe40000041808 */
[----:B------:R1:W-:Y:S04]  /*6680*/  STL [R1+0x4], R249 ;  /* 0x000004f901007387 */ /* 0x0003e80000100800 */
[----:B------:R1:W-:Y:S02]  /*6690*/  STL [R1], R248 ;  /* 0x000000f801007387 */ /* 0x0003e40000100800 */
        /* <DEDUP_REMOVED lines=12> */
[----:B------:R-:W3:Y:S04]  /*6760*/  LDL R35, [R1+0x10] ;  /* 0x0000100001237983 */ /* 0x000ee80000100800 */
[----:B------:R-:W4:Y:S01]  /*6770*/  LDL.64 R6, [R1+0x40] ;  /* 0x0000400001067983 */ /* 0x000f220000100a00 */
[----:B------:R-:W-:-:S03]  /*6780*/  UIADD3 UR17, UR7, -0x2, URZ ;  /* 0xfffffffe07117890 */ /* 0x000fc6000fffe03f */
[----:B------:R-:W1:Y:S01]  /*6790*/  S2R R250, SR_TID.X ;  /* 0x0000000000fa7919 */ /* 0x000e620000002100 */
[----:B------:R-:W-:Y:S02]  /*67a0*/  USHF.R.S32.HI UR5, URZ, 0x1f, UR17 ;  /* 0x0000001f3f057899 */ /* 0x000fe40008011411 */
[----:B------:R-:W-:Y:S01]  /*67b0*/  UIMAD UR4, UR11, UR17, URZ ;  /* 0x000000110b0472a4 */ /* 0x000fe2000f8e023f */
[----:B------:R-:W-:Y:S01]  /*67c0*/  IMAD.U32 R2, RZ, RZ, UR17 ;  /* 0x00000011ff027e24 */ /* 0x000fe2000f8e00ff */
[----:B------:R-:W-:Y:S02]  /*67d0*/  UISETP.GT.AND UP0, UPT, UR17, UR8, UPT ;  /* 0x000000081100728c */ /* 0x000fe4000bf04270 */
[----:B------:R-:W-:Y:S01]  /*67e0*/  UIMAD UR4, UR5, UR12, UR4 ;  /* 0x0000000c050472a4 */ /* 0x000fe2000f8e0204 */
[----:B-1----:R-:W-:-:S05]  /*67f0*/  IMAD.SHL.U32 R250, R250, 0x2, RZ ;  /* 0x00000002fafa7824 */ /* 0x002fca00078e00ff */
[----:B------:R-:W-:Y:S01]  /*6800*/  LOP3.LUT R250, R250, 0x6, RZ, 0xc0, !PT ;  /* 0x00000006fafa7812 */ /* 0x000fe200078ec0ff */
[----:B------:R-:W-:Y:S01]  /*6810*/  BAR.SYNC.DEFER_BLOCKING 0x0 ;  /* 0x0000000000007b1d */ /* 0x000fe20000010000 */
[----:B--2---:R-:W-:Y:S02]  /*6820*/  ISETP.GE.AND P3, PT, R32, c[0x0][0x220], PT ;  /* 0x0000880020007a0c */ /* 0x004fe40003f66270 */
[----:B---3--:R-:W-:Y:S01]  /*6830*/  ISETP.GE.AND P2, PT, R35, c[0x0][0x220], PT ;  /* 0x0000880023007a0c */ /* 0x008fe20003f46270 */
[----:B----4-:R-:W-:-:S10]  /*6840*/  IMAD.WIDE.U32 R2, R2, UR12, R6 ;  /* 0x0000000c02027c25 */ /* 0x010fd4000f8e0006 */
[----:B------:R-:W-:Y:S01]  /*6850*/  @P3 STS.128 [R223+0xa000], RZ ;  /* 0x00a000ffdf003388 */ /* 0x000fe20000000c00 */
[----:B------:R-:W-:Y:S02]  /*6860*/  IADD3 R3, R3, UR4, RZ ;  /* 0x0000000403037c10 */ /* 0x000fe4000fffe0ff */
[C---:B------:R-:W-:Y:S02]  /*6870*/  IADD3 R0, P0, R2.reuse, UR14, RZ ;  /* 0x0000000e02007c10 */ /* 0x040fe4000ff1e0ff */
[C---:B------:R-:W-:Y:S02]  /*6880*/  @!P3 LEA R10, P5, R2.reuse, c[0x0][0x170], 0x1 ;  /* 0x00005c00020aba11 */ /* 0x040fe400078a08ff */
[----:B------:R-:W-:Y:S02]  /*6890*/  @!P2 LEA R6, P1, R2, c[0x0][0x170], 0x1 ;  /* 0x00005c000206aa11 */ /* 0x000fe400078208ff */
[----:B------:R-:W-:Y:S02]  /*68a0*/  IADD3.X R5, R3, UR13, RZ, P0, !PT ;  /* 0x0000000d03057c10 */ /* 0x000fe400087fe4ff */
[----:B------:R-:W-:-:S02]  /*68b0*/  @!P3 LEA R8, P4, R0, c[0x0][0x170], 0x1 ;  /* 0x00005c000008ba11 */ /* 0x000fc400078808ff */
        /* <DEDUP_REMOVED lines=16> */
[----:B------:R-:W-:Y:S01]  /*69c0*/  @P3 STS.128 [R223+0xa800], RZ ;  /* 0x00a800ffdf003388 */ /* 0x000fe20000000c00 */
[--C-:B------:R-:W-:Y:S01]  /*69d0*/  IMAD.IADD R2, R226, 0x1, -R0.reuse ;  /* 0x00000001e2027824 */ /* 0x100fe200078e0a00 */
[C---:B------:R-:W-:Y:S02]  /*69e0*/  ISETP.GE.AND P0, PT, R0.reuse, R235, PT ;  /* 0x000000eb0000720c */ /* 0x040fe40003f06270 */
[----:B------:R-:W-:Y:S01]  /*69f0*/  @!PT LDS RZ, [RZ] ;  /* 0x00000000fffff984 */ /* 0x000fe20000000800 */
[----:B------:R-:W-:Y:S01]  /*6a00*/  @!PT LDS RZ, [RZ] ;  /* 0x00000000fffff984 */ /* 0x000fe20000000800 */
[----:B------:R-:W-:Y:S01]  /*6a10*/  @!PT LDS RZ, [RZ] ;  /* 0x00000000fffff984 */ /* 0x000fe20000000800 */
[----:B------:R1:W-:Y:S01]  /*6a20*/  @!P3 LDGSTS.E.BYPASS.LTC128B.128 [R223+0xa800], [R8.64] ;  /* 0x0a80000008dfbfae */ /* 0x0003e2000b901d52 */
[C---:B------:R-:W-:Y:S02]  /*6a30*/  ISETP.GE.AND P6, PT, R0.reuse, R234, PT ;  /* 0x000000ea0000720c */ /* 0x040fe40003fc6270 */
[----:B------:R-:W-:Y:S01]  /*6a40*/  IABS R3, R2 ;  /* 0x0000000200037213 */ /* 0x000fe20000000000 */
[----:B------:R-:W-:Y:S01]  /*6a50*/  @P2 STS.128 [R223+0xb800], RZ ;  /* 0x00b800ffdf002388 */ /* 0x000fe20000000c00 */
[----:B------:R-:W-:Y:S01]  /*6a60*/  IMAD.IADD R2, R225, 0x1, -R0 ;  /* 0x00000001e1027824 */ /* 0x000fe200078e0a00 */
[----:B------:R-:W-:-:S02]  /*6a70*/  ISETP.LT.OR P0, PT, R0, R230, P0 ;  /* 0x000000e60000720c */ /* 0x000fc40000701670 */
[----:B------:R-:W-:Y:S01]  /*6a80*/  @!PT LDS RZ, [RZ] ;  /* 0x00000000fffff984 */ /* 0x000fe20000000800 */
[----:B------:R-:W-:Y:S01]  /*6a90*/  @!PT LDS RZ, [RZ] ;  /* 0x00000000fffff984 */ /* 0x000fe20000000800 */
[----:B------:R-:W-:Y:S01]  /*6aa0*/  @!PT LDS RZ, [RZ] ;  /* 0x00000000fffff984 */ /* 0x000fe20000000800 */
[----:B------:R2:W-:Y:S01]  /*6ab0*/  @!P2 LDGSTS.E.BYPASS.LTC128B.128 [R223+0xb800], [R4.64+0x80] ;  /* 0x0b80008004dfafae */ /* 0x0005e2000b901d52 */
[----:B------:R-:W-:Y:S02]  /*6ac0*/  ISETP.LT.OR P6, PT, R0, R229, P6 ;  /* 0x000000e50000720c */ /* 0x000fe400037c1670 */
[----:B------:R-:W-:Y:S01]  /*6ad0*/  IABS R2, R2 ;  /* 0x0000000200027213 */ /* 0x000fe20000000000 */
[----:B------:R-:W-:Y:S04]  /*6ae0*/  LDSM.16.M88.4 R24, [R208+0x8800] ;  /* 0x00880000d018783b */ /* 0x000fe80000000200 */
[----:B------:R-:W-:Y:S04]  /*6af0*/  LDSM.16.M88.4 R20, [R208+0x8000] ;  /* 0x00800000d014783b */ /* 0x000fe80000000200 */
[----:B------:R-:W-:Y:S04]  /*6b00*/  LDSM.16.M88.4 R32, [R222] ;  /* 0x00000000de20783b */ /* 0x000fe80000000200 */
[----:B------:R-:W3:Y:S04]  /*6b10*/  LDSM.16.M88.4 R12, [R210] ;  /* 0x00000000d20c783b */ /* 0x000ee80000000200 */
[----:B-1----:R-:W1:Y:S04]  /*6b20*/  LDSM.16.M88.4 R8, [R210+0x2000] ;  /* 0x00200000d208783b */ /* 0x002e680000000200 */
[----:B------:R-:W-:Y:S04]  /*6b30*/  LDSM.16.M88.4 R28, [R219] ;  /* 0x00000000db1c783b */ /* 0x000fe80000000200 */
[----:B--2---:R-:W2:Y:S04]  /*6b40*/  LDSM.16.M88.4 R4, [R212+0x2000] ;  /* 0x00200000d404783b */ /* 0x004ea80000000200 */
[----:B------:R-:W0:Y:S01]  /*6b50*/  LDGDEPBAR ;  /* 0x00000000000079af */ /* 0x000e220000000000 */
[----:B---3--:R-:W-:Y:S08]  /*6b60*/  HMMA.16816.F32.BF16 R184, R12, R20, RZ ;  /* 0x000000140cb8723c */ /* 0x008ff000000418ff */
[C---:B-1----:R-:W-:Y:S08]  /*6b70*/  HMMA.16816.F32.BF16 R180, R8.reuse, R26, RZ ;  /* 0x0000001a08b4723c */ /* 0x042ff000000418ff */
[C---:B------:R-:W-:Y:S08]  /*6b80*/  HMMA.16816.F32.BF16 R16, R8.reuse, R24, RZ ;  /* 0x000000180810723c */ /* 0x040ff000000418ff */
[C---:B------:R-:W-:Y:S08]  /*6b90*/  HMMA.16816.F32.BF16 R140, R8.reuse, R22, RZ ;  /* 0x00000016088c723c */ /* 0x040ff000000418ff */
[----:B------:R-:W-:Y:S01]  /*6ba0*/  HMMA.16816.F32.BF16 R176, R8, R20, RZ ;  /* 0x0000001408b0723c */ /* 0x000fe200000418ff */
[----:B------:R-:W1:Y:S07]  /*6bb0*/  LDSM.16.M88.4 R8, [R212] ;  /* 0x00000000d408783b */ /* 0x000e6e0000000200 */
[----:B--2---:R-:W-:Y:S08]  /*6bc0*/  HMMA.16816.F32.BF16 R204, R4, R34, R180 ;  /* 0x0000002204cc723c */ /* 0x004ff000000418b4 */
[C---:B------:R-:W-:Y:S08]  /*6bd0*/  HMMA.16816.F32.BF16 R180, R12.reuse, R22, RZ ;  /* 0x000000160cb4723c */ /* 0x040ff000000418ff */
[----:B------:R-:W-:Y:S08]  /*6be0*/  HMMA.16816.F32.BF16 R20, R12, R24, RZ ;  /* 0x000000180c14723c */ /* 0x000ff000000418ff */
[C---:B------:R-:W-:Y:S01]  /*6bf0*/  HMMA.16816.F32.BF16 R236, R4.reuse, R32, R16 ;  /* 0x0000002004ec723c */ /* 0x040fe20000041810 */
[----:B------:R-:W-:Y:S07]  /*6c00*/  LDSM.16.M88.4 R16, [R218+0x2000] ;  /* 0x00200000da10783b */ /* 0x000fee0000000200 */
[----:B------:R-:W-:Y:S01]  /*6c10*/  HMMA.16816.F32.BF16 R240, R4, R30, R140 ;  /* 0x0000001e04f0723c */ /* 0x000fe2000004188c */
[----:B------:R-:W2:Y:S07]  /*6c20*/  LDSM.16.M88.4 R140, [R217+0x8800] ;  /* 0x00880000d98c783b */ /* 0x000eae0000000200 */
[----:B------:R-:W-:Y:S01]  /*6c30*/  HMMA.16816.F32.BF16 R12, R12, R26, RZ ;  /* 0x0000001a0c0c723c */ /* 0x000fe200000418ff */
[----:B------:R-:W-:Y:S07]  /*6c40*/  LDSM.16.M88.4 R24, [R215+0x800] ;  /* 0x00080000d718783b */ /* 0x000fee0000000200 */
[-C--:B------:R-:W-:Y:S01]  /*6c50*/  HMMA.16816.F32.BF16 R196, R4, R28.reuse, R176 ;  /* 0x0000001c04c4723c */ /* 0x080fe200000418b0 */
[----:B------:R-:W3:Y:S04]  /*6c60*/  LDSM.16.M88.4 R176, [R217+0x8000] ;  /* 0x00800000d9b0783b */ /* 0x000ee80000000200 */
[----:B------:R-:W4:Y:S03]  /*6c70*/  LDSM.16.M88.4 R4, [R218] ;  /* 0x00000000da04783b */ /* 0x000f260000000200 */
[C---:B-1----:R-:W-:Y:S08]  /*6c80*/  HMMA.16816.F32.BF16 R192, R8.reuse, R28, R184 ;  /* 0x0000001c08c0723c */ /* 0x042ff000000418b8 */
[C---:B------:R-:W-:Y:S01]  /*6c90*/  HMMA.16816.F32.BF16 R200, R8.reuse, R32, R20 ;  /* 0x0000002008c8723c */ /* 0x040fe20000041814 */
[----:B------:R-:W-:Y:S07]  /*6ca0*/  LDSM.16.M88.4 R20, [R215] ;  /* 0x00000000d714783b */ /* 0x000fee0000000200 */
[C---:B------:R-:W-:Y:S08]  /*6cb0*/  HMMA.16816.F32.BF16 R188, R8.reuse, R30, R180 ;  /* 0x0000001e08bc723c */ /* 0x040ff000000418b4 */
[----:B------:R-:W-:Y:S01]  /*6cc0*/  HMMA.16816.F32.BF16 R184, R8, R34, R12 ;  /* 0x0000002208b8723c */ /* 0x000fe2000004180c */
[----:B------:R-:W1:Y:S04]  /*6cd0*/  LDSM.16.M88.4 R8, [R216+0x2000] ;  /* 0x00200000d808783b */ /* 0x000e680000000200 */
[----:B------:R-:W5:Y:S03]  /*6ce0*/  LDSM.16.M88.4 R12, [R216] ;  /* 0x00000000d80c783b */ /* 0x000f660000000200 */
        /* <DEDUP_REMOVED lines=8> */
[----:B------:R-:W-:Y:S07]  /*6d70*/  LDSM.16.M88.4 R4, [R210+0x6000] ;  /* 0x00600000d204783b */ /* 0x000fee0000000200 */
[C---:B-1----:R-:W-:Y:S01]  /*6d80*/  HMMA.16816.F32.BF16 R200, R8.reuse, R24, R28 ;  /* 0x0000001808c8723c */ /* 0x042fe2000004181c */
[----:B------:R-:W1:Y:S07]  /*6d90*/  LDSM.16.M88.4 R28, [R208+0x9000] ;  /* 0x00900000d01c783b */ /* 0x000e6e0000000200 */
[C---:B------:R-:W-:Y:S08]  /*6da0*/  HMMA.16816.F32.BF16 R236, R8.reuse, R20, R180 ;  /* 0x0000001408ec723c */ /* 0x040ff000000418b4 */
[C---:B------:R-:W-:Y:S01]  /*6db0*/  HMMA.16816.F32.BF16 R204, R8.reuse, R22, R32 ;  /* 0x0000001608cc723c */ /* 0x040fe20000041820 */
[----:B------:R-:W-:Y:S07]  /*6dc0*/  LDSM.16.M88.4 R32, [R221] ;  /* 0x00000000dd20783b */ /* 0x000fee0000000200 */
[----:B------:R-:W-:Y:S01]  /*6dd0*/  HMMA.16816.F32.BF16 R180, R8, R26, R16 ;  /* 0x0000001a08b4723c */ /* 0x000fe20000041810 */
[----:B------:R-:W2:Y:S04]  /*6de0*/  LDSM.16.M88.4 R16, [R208+0x9800] ;  /* 0x00980000d010783b */ /* 0x000ea80000000200 */
[----:B------:R-:W3:Y:S03]  /*6df0*/  LDSM.16.M88.4 R8, [R210+0x4000] ;  /* 0x00400000d208783b */ /* 0x000ee60000000200 */
[C---:B-----5:R-:W-:Y:S08]  /*6e00*/  HMMA.16816.F32.BF16 R184, R12.reuse, R22, R176 ;  /* 0x000000160cb8723c */ /* 0x060ff000000418b0 */
[C---:B------:R-:W-:Y:S01]  /*6e10*/  HMMA.16816.F32.BF16 R188, R12.reuse, R20, R196 ;  /* 0x000000140cbc723c */ /* 0x040fe200000418c4 */
[----:B------:R-:W-:Y:S07]  /*6e20*/  LDSM.16.M88.4 R20, [R220] ;  /* 0x00000000dc14783b */ /* 0x000fee0000000200 */
[C---:B------:R-:W-:Y:S08]  /*6e30*/  HMMA.16816.F32.BF16 R176, R12.reuse, R24, R192 ;  /* 0x000000180cb0723c */ /* 0x040ff000000418c0 */
[----:B------:R-:W-:Y:S01]  /*6e40*/  HMMA.16816.F32.BF16 R140, R12, R26, R140 ;  /* 0x0000001a0c8c723c */ /* 0x000fe2000004188c */
[----:B------:R-:W4:Y:S07]  /*6e50*/  LDSM.16.M88.4 R12, [R212+0x6000] ;  /* 0x00600000d40c783b */ /* 0x000f2e0000000200 */
[C---:B-1----:R-:W-:Y:S08]  /*6e60*/  HMMA.16816.F32.BF16 R24, R4.reuse, R28, R236 ;  /* 0x0000001c0418723c */ /* 0x042ff000000418ec */
[C---:B------:R-:W-:Y:S08]  /*6e70*/  HMMA.16816.F32.BF16 R192, R4.reuse, R30, R204 ;  /* 0x0000001e04c0723c */ /* 0x040ff000000418cc */
[----:B--2---:R-:W-:Y:S08]  /*6e80*/  HMMA.16816.F32.BF16 R236, R4, R16, R200 ;  /* 0x0000001004ec723c */ /* 0x004ff000000418c8 */
[----:B---3--:R-:W-:Y:S08]  /*6e90*/  HMMA.16816.F32.BF16 R204, R8, R30, R184 ;  /* 0x0000001e08cc723c */ /* 0x008ff000000418b8 */
[----:B------:R-:W-:Y:S01]  /*6ea0*/  HMMA.16816.F32.BF16 R200, R4, R18, R180 ;  /* 0x0000001204c8723c */ /* 0x000fe200000418b4 */
[----:B------:R-:W-:Y:S07]  /*6eb0*/  LDSM.16.M88.4 R4, [R218+0x6000] ;  /* 0x00600000da04783b */ /* 0x000fee0000000200 */
[C---:B------:R-:W-:Y:S01]  /*6ec0*/  HMMA.16816.F32.BF16 R188, R8.reuse, R28, R188 ;  /* 0x0000001c08bc723c */ /* 0x040fe200000418bc */
[----:B------:R-:W-:Y:S07]  /*6ed0*/  LDSM.16.M88.4 R28, [R217+0x9800] ;  /* 0x00980000d91c783b */ /* 0x000fee0000000200 */
[C---:B------:R-:W-:Y:S08]  /*6ee0*/  HMMA.16816.F32.BF16 R196, R8.reuse, R16, R176 ;  /* 0x0000001008c4723c */ /* 0x040ff000000418b0 */
[----:B------:R-:W-:Y:S01]  /*6ef0*/  HMMA.16816.F32.BF16 R184, R8, R18, R140 ;  /* 0x0000001208b8723c */ /* 0x000fe2000004188c */
[----:B------:R-:W1:Y:S07]  /*6f00*/  LDSM.16.M88.4 R8, [R212+0x4000] ;  /* 0x00400000d408783b */ /* 0x000e6e0000000200 */
[C---:B----4-:R-:W-:Y:S01]  /*6f10*/  HMMA.16816.F32.BF16 R140, R12.reuse, R32, R24 ;  /* 0x000000200c8c723c */ /* 0x050fe20000041818 */
[----:B------:R-:W2:Y:S07]  /*6f20*/  LDSM.16.M88.4 R24, [R217+0x9000] ;  /* 0x00900000d918783b */ /* 0x000eae0000000200 */
        /* <DEDUP_REMOVED lines=10> */
[----:B------:R-:W1:Y:S07]  /*6fd0*/  LDSM.16.M88.4 R16, [R215+0x1000] ;  /* 0x00100000d710783b */ /* 0x000e6e0000000200 */
[C---:B------:R-:W-:Y:S08]  /*6fe0*/  HMMA.16816.F32.BF16 R184, R4.reuse, R24, R140 ;  /* 0x0000001804b8723c */ /* 0x040ff0000004188c */
[C---:B------:R-:W-:Y:S08]  /*6ff0*/  HMMA.16816.F32.BF16 R204, R4.reuse, R28, R180 ;  /* 0x0000001c04cc723c */ /* 0x040ff000000418b4 */
[----:B------:R-:W-:Y:S01]  /*7000*/  HMMA.16816.F32.BF16 R236, R4, R30, R176 ;  /* 0x0000001e04ec723c */ /* 0x000fe200000418b0 */
[----:B------:R-:W2:Y:S07]  /*7010*/  LDSM.16.M88.4 R4, [R216+0x6000] ;  /* 0x00600000d804783b */ /* 0x000eae0000000200 */
[C---:B---3--:R-:W-:Y:S01]  /*7020*/  HMMA.16816.F32.BF16 R20, R12.reuse, R24, R188 ;  /* 0x000000180c14723c */ /* 0x048fe200000418bc */
[----:B------:R3:W4:Y:S07]  /*7030*/  I2F R24, R3 ;  /* 0x0000000300187306 */ /* 0x00072e0000201400 */
[C---:B------:R-:W-:Y:S08]  /*7040*/  HMMA.16816.F32.BF16 R32, R12.reuse, R26, R32 ;  /* 0x0000001a0c20723c */ /* 0x040ff00000041820 */
[----:B------:R-:W-:Y:S01]  /*7050*/  HMMA.16816.F32.BF16 R192, R12, R28, R192 ;  /* 0x0000001c0cc0723c */ /* 0x000fe200000418c0 */
[----:B---3--:R-:W-:-:S05]  /*7060*/  IMAD.IADD R3, R224, 0x1, -R0 ;  /* 0x00000001e0037824 */ /* 0x008fca00078e0a00 */
[----:B------:R-:W-:Y:S02]  /*7070*/  IABS R3, R3 ;  /* 0x0000000300037213 */ /* 0x000fe40000000000 */
[----:B-1----:R-:W-:Y:S01]  /*7080*/  HMMA.16816.F32.BF16 R140, R8, R16, R20 ;  /* 0x00000010088c723c */ /* 0x002fe20000041814 */
[----:B------:R1:W3:Y:S07]  /*7090*/  I2F R20, R2 ;  /* 0x0000000200147306 */ /* 0x0002ee0000201400 */
[----:B------:R-:W-:Y:S08]  /*70a0*/  HMMA.16816.F32.BF16 R200, R12, R30, R200 ;  /* 0x0000001e0cc8723c */ /* 0x000ff000000418c8 */
[----:B--2---:R-:W-:Y:S01]  /*70b0*/  HMMA.16816.F32.BF16 R176, R4, R16, R184 ;  /* 0x0000001004b0723c */ /* 0x004fe200000418b8 */
[----:B-1----:R-:W-:Y:S01]  /*70c0*/  IMAD.IADD R2, R231, 0x1, -R0 ;  /* 0x00000001e7027824 */ /* 0x002fe200078e0a00 */
[----:B------:R-:W1:Y:S04]  /*70d0*/  I2F R16, R3 ;  /* 0x0000000300107306 */ /* 0x000e680000201400 */
[----:B------:R-:W-:-:S02]  /*70e0*/  IABS R2, R2 ;  /* 0x0000000200027213 */ /* 0x000fc40000000000 */
[----:B------:R-:W-:Y:S01]  /*70f0*/  HMMA.16816.F32.BF16 R196, R4, R18, R196 ;  /* 0x0000001204c4723c */ /* 0x000fe200000418c4 */
[----:B----4-:R-:W-:Y:S01]  /*7100*/  FFMA.FTZ R14, R24, -UR16, R140 ;  /* 0x80000010180e7c23 */ /* 0x010fe2000801008c */
[----:B------:R2:W4:Y:S01]  /*7110*/  I2F R12, R2 ;  /* 0x00000002000c7306 */ /* 0x0005220000201400 */
[----:B---3--:R-:W-:-:S03]  /*7120*/  FFMA.FTZ R17, R20, -UR16, R142 ;  /* 0x8000001014117c23 */ /* 0x008fc6000801008e */
[----:B------:R-:W-:Y:S02]  /*7130*/  FSEL R185, R14, -INF , !P0 ;  /* 0xff8000000eb97808 */ /* 0x000fe40004000000 */
[----:B------:R-:W-:Y:S01]  /*7140*/  HMMA.16816.F32.BF16 R180, R8, R18, R32 ;  /* 0x0000001208b4723c */ /* 0x000fe20000041820 */
[----:B------:R-:W-:Y:S02]  /*7150*/  FSEL R188, R17, -INF , !P6 ;  /* 0xff80000011bc7808 */ /* 0x000fe40007000000 */
[----:B------:R-:W-:-:S04]  /*7160*/  ISETP.GE.AND P6, PT, R0, R233, PT ;  /* 0x000000e90000720c */ /* 0x000fc80003fc6270 */
[----:B------:R-:W-:Y:S01]  /*7170*/  ISETP.LT.OR P6, PT, R0, R228, P6 ;  /* 0x000000e40000720c */ /* 0x000fe200037c1670 */
[----:B-1----:R-:W-:Y:S01]  /*7180*/  FFMA.FTZ R18, R16, -UR16, R176 ;  /* 0x8000001010127c23 */ /* 0x002fe200080100b0 */
[----:B--2---:R-:W-:Y:S01]  /*7190*/  IADD3 R2, R0, 0x1, RZ ;  /* 0x0000000100027810 */ /* 0x004fe20007ffe0ff */
[----:B----4-:R-:W-:-:S03]  /*71a0*/  FFMA.FTZ R19, R12, -UR16, R178 ;  /* 0x800000100c137c23 */ /* 0x010fc600080100b2 */
[----:B------:R-:W-:Y:S01]  /*71b0*/  FSEL R187, R18, -INF , !P6 ;  /* 0xff80000012bb7808 */ /* 0x000fe20007000000 */
[--C-:B------:R-:W-:Y:S01]  /*71c0*/  IMAD.IADD R3, R226, 0x1, -R2.reuse ;  /* 0x00000001e2037824 */ /* 0x100fe200078e0a02 */
[C---:B------:R-:W-:Y:S01]  /*71d0*/  ISETP.GE.AND P5, PT, R2.reuse, R235, PT ;  /* 0x000000eb0200720c */ /* 0x040fe20003fa6270 */
[--C-:B------:R-:W-:Y:S01]  /*71e0*/  IMAD.IADD R13, R225, 0x1, -R2.reuse ;  /* 0x00000001e10d7824 */ /* 0x100fe200078e0a02 */
[C---:B------:R-:W-:Y:S02]  /*71f0*/  ISETP.GE.AND P4, PT, R2.reuse, R234, PT ;  /* 0x000000ea0200720c */ /* 0x040fe40003f86270 */
[----:B------:R-:W-:Y:S02]  /*7200*/  IABS R3, R3 ;  /* 0x0000000300037213 */ /* 0x000fe40000000000 */
[C---:B------:R-:W-:Y:S02]  /*7210*/  ISETP.GE.AND P1, PT, R2.reuse, R233, PT ;  /* 0x000000e90200720c */ /* 0x040fe40003f26270 */
[----:B------:R-:W-:Y:S01]  /*7220*/  ISETP.GE.AND P0, PT, R2, R232, PT ;  /* 0x000000e80200720c */ /* 0x000fe20003f06270 */
[----:B------:R-:W-:Y:S01]  /*7230*/  IMAD.MOV.U32 R12, RZ, RZ, R3 ;  /* 0x000000ffff0c7224 */ /* 0x000fe200078e0003 */
[----:B------:R-:W-:Y:S01]  /*7240*/  IABS R3, R13 ;  /* 0x0000000d00037213 */ /* 0x000fe20000000000 */
[----:B------:R-:W-:Y:S01]  /*7250*/  IMAD.IADD R13, R224, 0x1, -R2 ;  /* 0x00000001e00d7824 */ /* 0x000fe200078e0a02 */
[C---:B------:R-:W-:Y:S01]  /*7260*/  ISETP.LT.OR P5, PT, R2.reuse, R230, P5 ;  /* 0x000000e60200720c */ /* 0x040fe20002fa1670 */
[----:B------:R1:W2:Y:S01]  /*7270*/  I2F R15, R12 ;  /* 0x0000000c000f7306 */ /* 0x0002a20000201400 */
[----:B------:R-:W-:-:S02]  /*7280*/  ISETP.LT.OR P4, PT, R2, R229, P4 ;  /* 0x000000e50200720c */ /* 0x000fc40002781670 */
[C---:B------:R-:W-:Y:S02]  /*7290*/  ISETP.LT.OR P1, PT, R2.reuse, R228, P1 ;  /* 0x000000e40200720c */ /* 0x040fe40000f21670 */
[----:B------:R-:W-:Y:S02]  /*72a0*/  ISETP.LT.OR P0, PT, R2, R227, P0 ;  /* 0x000000e30200720c */ /* 0x000fe40000701670 */
[----:B------:R-:W-:-:S04]  /*72b0*/  ISETP.GE.AND P6, PT, R0, R232, PT ;  /* 0x000000e80000720c */ /* 0x000fc80003fc6270 */
[----:B------:R-:W-:-:S04]  /*72c0*/  ISETP.LT.OR P6, PT, R0, R227, P6 ;  /* 0x000000e30000720c */ /* 0x000fc800037c1670 */
[----:B------:R-:W-:Y:S01]  /*72d0*/  FSEL R186, R19, -INF , !P6 ;  /* 0xff80000013ba7808 */ /* 0x000fe20007000000 */
[----:B-1----:R-:W-:Y:S01]  /*72e0*/  IMAD.MOV.U32 R12, RZ, RZ, R3 ;  /* 0x000000ffff0c7224 */ /* 0x002fe200078e0003 */
[----:B------:R-:W-:Y:S01]  /*72f0*/  IABS R3, R13 ;  /* 0x0000000d00037213 */ /* 0x000fe20000000000 */
[----:B--2---:R-:W-:Y:S02]  /*7300*/  FFMA.FTZ R16, R15, -UR16, R141 ;  /* 0x800000100f107c23 */ /* 0x004fe4000801008d */
[----:B------:R1:W2:Y:S03]  /*7310*/  I2F R14, R12 ;  /* 0x0000000c000e7306 */ /* 0x0002a60000201400 */
[----:B------:R-:W-:-:S05]  /*7320*/  FSEL R133, R16, -INF , !P5 ;  /* 0xff80000010857808 */ /* 0x000fca0006800000 */
[----:B------:R3:W4:Y:S01]  /*7330*/  I2F R13, R3 ;  /* 0x00000003000d7306 */ /* 0x0007220000201400 */
[----:B-1----:R-:W-:Y:S01]  /*7340*/  IMAD.IADD R12, R231, 0x1, -R2 ;  /* 0x00000001e70c7824 */ /* 0x002fe200078e0a02 */
[----:B------:R-:W-:Y:S01]  /*7350*/  IADD3 R2, R0, 0x8, RZ ;  /* 0x0000000800027810 */ /* 0x000fe20007ffe0ff */
[----:B--2---:R-:W-:-:S03]  /*7360*/  FFMA.FTZ R15, R14, -UR16, R143 ;  /* 0x800000100e0f7c23 */ /* 0x004fc6000801008f */
[----:B------:R-:W-:Y:S01]  /*7370*/  IABS R12, R12 ;  /* 0x0000000c000c7213 */ /* 0x000fe20000000000 */
[--C-:B------:R-:W-:Y:S01]  /*7380*/  IMAD.IADD R14, R224, 0x1, -R2.reuse ;  /* 0x00000001e00e7824 */ /* 0x100fe200078e0a02 */
[----:B------:R-:W-:Y:S01]  /*7390*/  FSEL R139, R15, -INF , !P4 ;  /* 0xff8000000f8b7808 */ /* 0x000fe20006000000 */
[--C-:B---3--:R-:W-:Y:S01]  /*73a0*/  IMAD.IADD R3, R226, 0x1, -R2.reuse ;  /* 0x00000001e2037824 */ /* 0x108fe200078e0a02 */
[----:B------:R1:W2:Y:S01]  /*73b0*/  I2F R23, R12 ;  /* 0x0000000c00177306 */ /* 0x0002a20000201400 */
[----:B----4-:R-:W-:Y:S01]  /*73c0*/  FFMA.FTZ R18, R13, -UR16, R177 ;  /* 0x800000100d127c23 */ /* 0x010fe200080100b1 */
[----:B------:R-:W-:Y:S01]  /*73d0*/  ISETP.GE.AND P6, PT, R2, R235, PT ;  /* 0x000000eb0200720c */ /* 0x000fe20003fc6270 */
[----:B------:R-:W-:Y:S01]  /*73e0*/  IMAD.IADD R17, R231, 0x1, -R2 ;  /* 0x00000001e7117824 */ /* 0x000fe200078e0a02 */
[----:B------:R-:W-:Y:S02]  /*73f0*/  IABS R3, R3 ;  /* 0x0000000300037213 */ /* 0x000fe40000000000 */
[----:B------:R-:W-:-:S02]  /*7400*/  FSEL R184, R18, -INF , !P1 ;  /* 0xff80000012b87808 */ /* 0x000fc40004800000 */
[----:B------:R-:W3:Y:S01]  /*7410*/  I2F R20, R3 ;  /* 0x0000000300147306 */ /* 0x000ee20000201400 */
[C---:B------:R-:W-:Y:S02]  /*7420*/  ISETP.GE.AND P5, PT, R2.reuse, R234, PT ;  /* 0x000000ea0200720c */ /* 0x040fe40003fa6270 */
[C---:B------:R-:W-:Y:S02]  /*7430*/  ISETP.GE.AND P4, PT, R2.reuse, R233, PT ;  /* 0x000000e90200720c */ /* 0x040fe40003f86270 */
[C---:B------:R-:W-:Y:S02]  /*7440*/  ISETP.GE.AND P1, PT, R2.reuse, R232, PT ;  /* 0x000000e80200720c */ /* 0x040fe40003f26270 */
[C---:B------:R-:W-:Y:S01]  /*7450*/  ISETP.LT.OR P6, PT, R2.reuse, R230, P6 ;  /* 0x000000e60200720c */ /* 0x040fe200037c1670 */
[----:B-1----:R-:W-:Y:S01]  /*7460*/  IMAD.IADD R12, R225, 0x1, -R2 ;  /* 0x00000001e10c7824 */ /* 0x002fe200078e0a02 */
[C---:B------:R-:W-:Y:S01]  /*7470*/  ISETP.LT.OR P5, PT, R2.reuse, R229, P5 ;  /* 0x000000e50200720c */ /* 0x040fe20002fa1670 */
[----:B--2---:R-:W-:Y:S01]  /*7480*/  FFMA.FTZ R19, R23, -UR16, R179 ;  /* 0x8000001017137c23 */ /* 0x004fe200080100b3 */
[----:B------:R-:W-:-:S02]  /*7490*/  ISETP.LT.OR P4, PT, R2, R228, P4 ;  /* 0x000000e40200720c */ /* 0x000fc40002781670 */
[----:B------:R-:W-:Y:S02]  /*74a0*/  IABS R12, R12 ;  /* 0x0000000c000c7213 */ /* 0x000fe40000000000 */
[----:B------:R-:W-:Y:S01]  /*74b0*/  ISETP.LT.OR P1, PT, R2, R227, P1 ;  /* 0x000000e30200720c */ /* 0x000fe20000f21670 */
[----:B---3--:R-:W-:Y:S01]  /*74c0*/  FFMA.FTZ R20, R20, -UR16, R180 ;  /* 0x8000001014147c23 */ /* 0x008fe200080100b4 */
[----:B------:R-:W-:Y:S01]  /*74d0*/  IADD3 R3, R0, 0x9, RZ ;  /* 0x0000000900037810 */ /* 0x000fe20007ffe0ff */
[----:B------:R-:W-:Y:S01]  /*74e0*/  IMAD.MOV.U32 R13, RZ, RZ, R12 ;  /* 0x000000ffff0d7224 */ /* 0x000fe200078e000c */
[----:B------:R-:W-:Y:S02]  /*74f0*/  IABS R12, R14 ;  /* 0x0000000e000c7213 */ /* 0x000fe40000000000 */
[----:B------:R-:W-:Y:S01]  /*7500*/  FSEL R30, R20, -INF , !P6 ;  /* 0xff800000141e7808 */ /* 0x000fe20007000000 */
[----:B------:R1:W2:Y:S01]  /*7510*/  I2F R22, R13 ;  /* 0x0000000d00167306 */ /* 0x0002a20000201400 */
[----:B------:R-:W-:Y:S01]  /*7520*/  IMAD.IADD R18, R226, 0x1, -R3 ;  /* 0x00000001e2127824 */ /* 0x000fe200078e0a03 */
[----:B------:R-:W-:Y:S01]  /*7530*/  FSEL R138, R19, -INF , !P0 ;  /* 0xff800000138a7808 */ /* 0x000fe20004000000 */
[----:B------:R-:W-:Y:S01]  /*7540*/  IMAD.MOV.U32 R16, RZ, RZ, R12 ;  /* 0x000000ffff107224 */ /* 0x000fe200078e000c */
[----:B------:R-:W-:-:S02]  /*7550*/  ISETP.GE.AND P0, PT, R3, R235, PT ;  /* 0x000000eb0300720c */ /* 0x000fc40003f06270 */
[----:B------:R-:W-:Y:S01]  /*7560*/  IABS R2, R18 ;  /* 0x0000001200027213 */ /* 0x000fe20000000000 */
[----:B------:R-:W-:Y:S01]  /*7570*/  IMAD.IADD R18, R224, 0x1, -R3 ;  /* 0x00000001e0127824 */ /* 0x000fe200078e0a03 */
[----:B------:R3:W4:Y:S01]  /*7580*/  I2F R21, R16 ;  /* 0x0000001000157306 */ /* 0x0007220000201400 */
[C---:B------:R-:W-:Y:S02]  /*7590*/  ISETP.GE.AND P6, PT, R3.reuse, R234, PT ;  /* 0x000000ea0300720c */ /* 0x040fe40003fc6270 */
[C---:B------:R-:W-:Y:S02]  /*75a0*/  ISETP.LT.OR P0, PT, R3.reuse, R230, P0 ;  /* 0x000000e60300720c */ /* 0x040fe40000701670 */
[----:B------:R-:W-:Y:S01]  /*75b0*/  ISETP.LT.OR P6, PT, R3, R229, P6 ;  /* 0x000000e50300720c */ /* 0x000fe200037c1670 */
[----:B-1----:R-:W1:Y:S01]  /*75c0*/  LDSM.16.M88.4 R12, [R215+0x1800] ;  /* 0x00180000d70c783b */ /* 0x002e620000000200 */
[----:B--2---:R-:W-:Y:S01]  /*75d0*/  FFMA.FTZ R22, R22, -UR16, R182 ;  /* 0x8000001016167c23 */ /* 0x004fe200080100b6 */
[----:B------:R-:W-:-:S04]  /*75e0*/  DEPBAR.LE SB0, 0x0 ;  /* 0x000080000000791a */ /* 0x000fc80000000000 */
[----:B------:R-:W-:Y:S02]  /*75f0*/  FSEL R31, R22, -INF , !P5 ;  /* 0xff800000161f7808 */ /* 0x000fe40006800000 */
[----:B---3--:R-:W-:Y:S01]  /*7600*/  IABS R16, R17 ;  /* 0x0000001100107213 */ /* 0x008fe20000000000 */
[----:B------:R-:W-:Y:S01]  /*7610*/  IMAD.MOV.U32 R17, RZ, RZ, R2 ;  /* 0x000000ffff117224 */ /* 0x000fe200078e0002 */
[----:B------:R-:W-:Y:S01]  /*7620*/  IADD3 R2, R0, 0x10, RZ ;  /* 0x0000001000027810 */ /* 0x000fe20007ffe0ff */
[----:B----4-:R-:W-:Y:S01]  /*7630*/  FFMA.FTZ R21, R21, -UR16, R196 ;  /* 0x8000001015157c23 */ /* 0x010fe200080100c4 */
[----:B------:R2:W-:Y:S01]  /*7640*/  I2F R25, R16 ;  /* 0x0000001000197306 */ /* 0x0005e20000201400 */
[----:B------:R-:W-:Y:S02]  /*7650*/  ISETP.GE.AND P5, PT, R3, R233, PT ;  /* 0x000000e90300720c */ /* 0x000fe40003fa6270 */
[----:B------:R-:W-:Y:S01]  /*7660*/  IMAD.IADD R19, R226, 0x1, -R2 ;  /* 0x00000001e2137824 */ /* 0x000fe200078e0a02 */
[----:B------:R-:W-:Y:S01]  /*7670*/  FSEL R132, R21, -INF , !P4 ;  /* 0xff80000015847808 */ /* 0x000fe20006000000 */
[----:B------:R-:W-:Y:S01]  /*7680*/  BAR.SYNC.DEFER_BLOCKING 0x0 ;  /* 0x0000000000007b1d */ /* 0x000fe20000010000 */
[----:B------:R-:W-:-:S02]  /*7690*/  ISETP.GE.AND P4, PT, R3, R232, PT ;  /* 0x000000e80300720c */ /* 0x000fc40003f86270 */
[C---:B------:R-:W-:Y:S02]  /*76a0*/  ISETP.LT.OR P5, PT, R3.reuse, R228, P5 ;  /* 0x000000e40300720c */ /* 0x040fe40002fa1670 */
[----:B------:R-:W-:Y:S01]  /*76b0*/  ISETP.LT.OR P4, PT, R3, R227, P4 ;  /* 0x000000e30300720c */ /* 0x000fe20002781670 */
[----:B------:R3:W4:Y:S01]  /*76c0*/  I2F R24, R17 ;  /* 0x0000001100187306 */ /* 0x0007220000201400 */
[----:B--2---:R-:W-:-:S05]  /*76d0*/  IMAD.IADD R16, R225, 0x1, -R3 ;  /* 0x00000001e1107824 */ /* 0x004fca00078e0a03 */
[----:B------:R-:W-:-:S05]  /*76e0*/  IABS R16, R16 ;  /* 0x0000001000107213 */ /* 0x000fca0000000000 */
[----:B---3--:R-:W-:Y:S01]  /*76f0*/  IMAD.MOV.U32 R17, RZ, RZ, R16 ;  /* 0x000000ffff117224 */ /* 0x008fe200078e0010 */
[----:B------:R-:W-:Y:S01]  /*7700*/  IABS R16, R18 ;  /* 0x0000001200107213 */ /* 0x000fe20000000000 */
[----:B------:R-:W-:Y:S01]  /*7710*/  IMAD.IADD R18, R231, 0x1, -R3 ;  /* 0x00000001e7127824 */ /* 0x000fe200078e0a03 */
[----:B-1----:R-:W-:Y:S01]  /*7720*/  HMMA.16816.F32.BF16 R32, R8, R12, R192 ;  /* 0x0000000c0820723c */ /* 0x002fe200000418c0 */
[----:B------:R1:W2:Y:S01]  /*7730*/  I2F R23, R17 ;  /* 0x0000001100177306 */ /* 0x0002a20000201400 */
[----:B------:R-:W-:-:S06]  /*7740*/  IMAD.IADD R3, R225, 0x1, -R2 ;  /* 0x00000001e1037824 */ /* 0x000fcc00078e0a02 */
[C---:B------:R-:W-:Y:S07]  /*7750*/  HMMA.16816.F32.BF16 R140, R4.reuse, R12, R204 ;  /* 0x0000000c048c723c */ /* 0x040fee00000418cc */
[----:B------:R-:W-:Y:S01]  /*7760*/  IABS R12, R3 ;  /* 0x00000003000c7213 */ /* 0x000fe20000000000 */
[----:B------:R-:W-:Y:S01]  /*7770*/  HMMA.16816.F32.BF16 R176, R4, R14, R236 ;  /* 0x0000000e04b0723c */ /* 0x000fe200000418ec */
[----:B-1----:R-:W-:Y:S01]  /*7780*/  IMAD.MOV.U32 R17, RZ, RZ, R16 ;  /* 0x000000ffff117224 */ /* 0x002fe200078e0010 */
[----:B------:R-:W-:Y:S01]  /*7790*/  IABS R16, R18 ;  /* 0x0000001200107213 */ /* 0x000fe20000000000 */
[----:B----4-:R-:W-:Y:S01]  /*77a0*/  FFMA.FTZ R18, R24, -UR16, R181 ;  /* 0x8000001018127c23 */ /* 0x010fe200080100b5 */
[----:B------:R-:W-:Y:S01]  /*77b0*/  IADD3 R3, R0, 0x11, RZ ;  /* 0x0000001100037810 */ /* 0x000fe20007ffe0ff */
[----:B------:R1:W3:Y:S01]  /*77c0*/  I2F R20, R17 ;  /* 0x0000001100147306 */ /* 0x0002e20000201400 */
[----:B--2---:R-:W-:-:S03]  /*77d0*/  FFMA.FTZ R21, R23, -UR16, R183 ;  /* 0x8000001017157c23 */ /* 0x004fc600080100b7 */
[----:B------:R-:W-:Y:S02]  /*77e0*/  IMAD.IADD R4, R224, 0x1, -R3 ;  /* 0x00000001e0047824 */ /* 0x000fe400078e0a03 */
[----:B------:R-:W-:Y:S02]  /*77f0*/  FSEL R27, R21, -INF , !P6 ;  /* 0xff800000151b7808 */ /* 0x000fe40007000000 */
[C---:B------:R-:W-:Y:S02]  /*7800*/  ISETP.GE.AND P6, PT, R2.reuse, R233, PT ;  /* 0x000000e90200720c */ /* 0x040fe40003fc6270 */
[----:B------:R-:W-:Y:S02]  /*7810*/  IABS R4, R4 ;  /* 0x0000000400047213 */ /* 0x000fe40000000000 */
[----:B------:R-:W-:Y:S01]  /*7820*/  ISETP.LT.OR P6, PT, R2, R228, P6 ;  /* 0x000000e40200720c */ /* 0x000fe200037c1670 */
[----:B-1----:R-:W-:Y:S01]  /*7830*/  IMAD.MOV.U32 R17, RZ, RZ, R16 ;  /* 0x000000ffff117224 */ /* 0x002fe200078e0010 */
[----:B------:R-:W-:Y:S01]  /*7840*/  IABS R16, R19 ;  /* 0x0000001300107213 */ /* 0x000fe20000000000 */
[----:B---3--:R-:W-:-:S02]  /*7850*/  FFMA.FTZ R19, R20, -UR16, R197 ;  /* 0x8000001014137c23 */ /* 0x008fc400080100c5 */
[----:B------:R1:W2:Y:S02]  /*7860*/  I2F R26, R17 ;  /* 0x00000011001a7306 */ /* 0x0002a40000201400 */
[----:B------:R-:W-:Y:S01]  /*7870*/  IMAD.MOV.U32 R13, RZ, RZ, R16 ;  /* 0x000000ffff0d7224 */ /* 0x000fe200078e0010 */
[----:B------:R-:W-:Y:S01]  /*7880*/  FSEL R28, R19, -INF , !P5 ;  /* 0xff800000131c7808 */ /* 0x000fe20006800000 */
[----:B------:R-:W-:Y:S01]  /*7890*/  IMAD.IADD R16, R224, 0x1, -R2 ;  /* 0x00000001e0107824 */ /* 0x000fe200078e0a02 */
[----:B------:R-:W-:-:S03]  /*78a0*/  ISETP.GE.AND P5, PT, R2, R232, PT ;  /* 0x000000e80200720c */ /* 0x000fc60003fa6270 */
[----:B------:R3:W4:Y:S01]  /*78b0*/  I2F R22, R13 ;  /* 0x0000000d00167306 */ /* 0x0007220000201400 */
[----:B------:R-:W-:Y:S01]  /*78c0*/  ISETP.LT.OR P5, PT, R2, R227, P5 ;  /* 0x000000e30200720c */ /* 0x000fe20002fa1670 */
[----:B-1----:R-:W-:Y:S01]  /*78d0*/  FFMA.FTZ R17, R25, -UR16, R198 ;  /* 0x8000001019117c23 */ /* 0x002fe200080100c6 */
[----:B------:R-:W-:Y:S01]  /*78e0*/  FSEL R25, R18, -INF , !P0 ;  /* 0xff80000012197808 */ /* 0x000fe20004000000 */
[----:B--2---:R-:W-:Y:S01]  /*78f0*/  FFMA.FTZ R6, R26, -UR16, R199 ;  /* 0x800000101a067c23 */ /* 0x004fe200080100c7 */
[C---:B------:R-:W-:Y:S02]  /*7900*/  ISETP.GE.AND P0, PT, R2.reuse, R234, PT ;  /* 0x000000ea0200720c */ /* 0x040fe40003f06270 */
[----:B------:R-:W-:Y:S02]  /*7910*/  FSEL R29, R17, -INF , !P1 ;  /* 0xff800000111d7808 */ /* 0x000fe40004800000 */
[C---:B------:R-:W-:Y:S01]  /*7920*/  ISETP.GE.AND P1, PT, R2.reuse, R235, PT ;  /* 0x000000eb0200720c */ /* 0x040fe20003f26270 */
[----:B---3--:R-:W-:Y:S01]  /*7930*/  IMAD.MOV.U32 R13, RZ, RZ, R12 ;  /* 0x000000ffff0d7224 */ /* 0x008fe200078e000c */
[----:B------:R-:W-:Y:S01]  /*7940*/  IABS R12, R16 ;  /* 0x00000010000c7213 */ /* 0x000fe20000000000 */
[----:B------:R-:W-:Y:S01]  /*7950*/  IMAD.IADD R16, R231, 0x1, -R2 ;  /* 0x00000001e7107824 */ /* 0x000fe200078e0a02 */
[C---:B------:R-:W-:Y:S01]  /*7960*/  ISETP.LT.OR P1, PT, R2.reuse, R230, P1 ;  /* 0x000000e60200720c */ /* 0x040fe20000f21670 */
[----:B------:R1:W-:Y:S01]  /*7970*/  I2F R20, R13 ;  /* 0x0000000d00147306 */ /* 0x0003e20000201400 */
[----:B------:R-:W-:Y:S01]  /*7980*/  ISETP.LT.OR P0, PT, R2, R229, P0 ;  /* 0x000000e50200720c */ /* 0x000fe20000701670 */
[--C-:B------:R-:W-:Y:S01]  /*7990*/  IMAD.IADD R2, R225, 0x1, -R3.reuse ;  /* 0x00000001e1027824 */ /* 0x100fe200078e0a03 */
[----:B------:R-:W-:Y:S01]  /*79a0*/  FSEL R26, R6, -INF , !P4 ;  /* 0xff800000061a7808 */ /* 0x000fe20006000000 */
[----:B------:R-:W-:Y:S01]  /*79b0*/  IMAD.IADD R6, R231, 0x1, -R3 ;  /* 0x00000001e7067824 */ /* 0x000fe200078e0a03 */
[----:B------:R-:W-:Y:S01]  /*79c0*/  ISETP.GE.AND P4, PT, R3, R235, PT ;  /* 0x000000eb0300720c */ /* 0x000fe20003f86270 */
[----:B----4-:R-:W-:Y:S01]  /*79d0*/  FFMA.FTZ R7, R22, -UR16, R32 ;  /* 0x8000001016077c23 */ /* 0x010fe20008010020 */
[----:B------:R-:W-:-:S02]  /*79e0*/  IABS R2, R2 ;  /* 0x0000000200027213 */ /* 0x000fc40000000000 */
[----:B------:R-:W-:Y:S02]  /*79f0*/  ISETP.LT.OR P4, PT, R3, R230, P4 ;  /* 0x000000e60300720c */ /* 0x000fe40002781670 */
[----:B------:R-:W-:Y:S01]  /*7a00*/  FSEL R182, R7, -INF , !P1 ;  /* 0xff80000007b67808 */ /* 0x000fe20004800000 */
[----:B------:R-:W-:Y:S01]  /*7a10*/  IMAD.MOV.U32 R5, RZ, RZ, R2 ;  /* 0x000000ffff057224 */ /* 0x000fe200078e0002 */
[----:B------:R-:W-:Y:S02]  /*7a20*/  IADD3 R2, R0, 0x18, RZ ;  /* 0x0000001800027810 */ /* 0x000fe40007ffe0ff */
[C---:B------:R-:W-:Y:S01]  /*7a30*/  ISETP.GE.AND P1, PT, R3.reuse, R234, PT ;  /* 0x000000ea0300720c */ /* 0x040fe20003f26270 */
[----:B-1----:R-:W-:Y:S01]  /*7a40*/  IMAD.MOV.U32 R13, RZ, RZ, R12 ;  /* 0x000000ffff0d7224 */ /* 0x002fe200078e000c */
[----:B------:R-:W-:Y:S01]  /*7a50*/  IABS R12, R16 ;  /* 0x00000010000c7213 */ /* 0x000fe20000000000 */
[----:B------:R-:W-:Y:S01]  /*7a60*/  IMAD.IADD R16, R226, 0x1, -R3 ;  /* 0x00000001e2107824 */ /* 0x000fe200078e0a03 */
[----:B------:R-:W-:Y:S01]  /*7a70*/  ISETP.LT.OR P1, PT, R3, R229, P1 ;  /* 0x000000e50300720c */ /* 0x000fe20000f21670 */
[----:B------:R1:W2:Y:S01]  /*7a80*/  I2F R17, R13 ;  /* 0x0000000d00117306 */ /* 0x0002a20000201400 */
[----:B------:R-:W-:Y:S01]  /*7a90*/  IADD3 R0, R0, 0x19, RZ ;  /* 0x0000001900007810 */ /* 0x000fe20007ffe0ff */
[----:B-1----:R-:W-:Y:S01]  /*7aa0*/  IMAD.MOV.U32 R13, RZ, RZ, R12 ;  /* 0x000000ffff0d7224 */ /* 0x002fe200078e000c */
[----:B------:R-:W-:-:S05]  /*7ab0*/  IABS R12, R16 ;  /* 0x00000010000c7213 */ /* 0x000fca0000000000 */
[----:B------:R1:W-:Y:S08]  /*7ac0*/  I2F R16, R5 ;  /* 0x0000000500107306 */ /* 0x0003f00000201400 */
[----:B------:R2:W-:Y:S01]  /*7ad0*/  I2F R24, R13 ;  /* 0x0000000d00187306 */ /* 0x0005e20000201400 */
[----:B-1----:R-:W-:Y:S01]  /*7ae0*/  IMAD.MOV.U32 R5, RZ, RZ, R4 ;  /* 0x000000ffff057224 */ /* 0x002fe200078e0004 */
[----:B------:R-:W-:-:S06]  /*7af0*/  IABS R4, R6 ;  /* 0x0000000600047213 */ /* 0x000fcc0000000000 */
[----:B------:R1:W3:Y:S01]  /*7b00*/  I2F R18, R12 ;  /* 0x0000000c00127306 */ /* 0x0002e20000201400 */
[----:B------:R-:W-:Y:S02]  /*7b10*/  IMAD.IADD R6, R226, 0x1, -R2 ;  /* 0x00000001e2067824 */ /* 0x000fe400078e0a02 */
[----:B--2---:R-:W-:-:S05]  /*7b20*/  FFMA.FTZ R13, R17, -UR16, R140 ;  /* 0x80000010110d7c23 */ /* 0x004fca000801008c */
[----:B------:R2:W4:Y:S01]  /*7b30*/  I2F R7, R5 ;  /* 0x0000000500077306 */ /* 0x0005220000201400 */
[----:B------:R-:W-:Y:S02]  /*7b40*/  FSEL R189, R13, -INF , !P6 ;  /* 0xff8000000dbd7808 */ /* 0x000fe40007000000 */
[----:B------:R-:W-:Y:S01]  /*7b50*/  ISETP.GE.AND P6, PT, R3, R232, PT ;  /* 0x000000e80300720c */ /* 0x000fe20003fc6270 */
[----:B-1----:R-:W-:-:S03]  /*7b60*/  FFMA.FTZ R12, R20, -UR16, R34 ;  /* 0x80000010140c7c23 */ /* 0x002fc60008010022 */
[C---:B------:R-:W-:Y:S01]  /*7b70*/  ISETP.LT.OR P6, PT, R3.reuse, R227, P6 ;  /* 0x000000e30300720c */ /* 0x040fe200037c1670 */
[----:B------:R-:W-:Y:S01]  /*7b80*/  HMMA.16816.F32.BF16 R20, R8, R14, R200 ;  /* 0x0000000e0814723c */ /* 0x000fe200000418c8 */
[----:B------:R-:W-:Y:S02]  /*7b90*/  FSEL R183, R12, -INF , !P0 ;  /* 0xff8000000cb77808 */ /* 0x000fe40004000000 */
[C---:B------:R-:W-:Y:S01]  /*7ba0*/  ISETP.GE.AND P0, PT, R3.reuse, R233, PT ;  /* 0x000000e90300720c */ /* 0x040fe20003f06270 */
[----:B--2---:R-:W-:Y:S01]  /*7bb0*/  IMAD.MOV.U32 R5, RZ, RZ, R4 ;  /* 0x000000ffff057224 */ /* 0x004fe200078e0004 */
[----:B------:R-:W-:Y:S01]  /*7bc0*/  IABS R4, R6 ;  /* 0x0000000600047213 */ /* 0x000fe20000000000 */
[----:B---3--:R-:W-:Y:S01]  /*7bd0*/  FFMA.FTZ R6, R18, -UR16, R33 ;  /* 0x8000001012067c23 */ /* 0x008fe20008010021 */
[----:B------:R-:W-:Y:S01]  /*7be0*/  ISETP.LT.OR P0, PT, R3, R228, P0 ;  /* 0x000000e40300720c */ /* 0x000fe20000701670 */
[----:B------:R1:W2:Y:S01]  /*7bf0*/  I2F R19, R5 ;  /* 0x0000000500137306 */ /* 0x0002a20000201400 */
[----:B------:R-:W-:-:S02]  /*7c00*/  FFMA.FTZ R8, R16, -UR16, R35 ;  /* 0x8000001010087c23 */ /* 0x000fc40008010023 */
[----:B----4-:R-:W-:Y:S01]  /*7c10*/  FFMA.FTZ R7, R7, -UR16, R141 ;  /* 0x8000001007077c23 */ /* 0x010fe2000801008d */
[----:B------:R-:W-:Y:S02]  /*7c20*/  FSEL R141, R6, -INF , !P4 ;  /* 0xff800000068d7808 */ /* 0x000fe40006000000 */
[----:B------:R-:W-:Y:S02]  /*7c30*/  FSEL R180, R8, -INF , !P1 ;  /* 0xff80000008b47808 */ /* 0x000fe40004800000 */
[----:B------:R3:W4:Y:S01]  /*7c40*/  I2F R17, R4 ;  /* 0x0000000400117306 */ /* 0x0007220000201400 */
[----:B------:R-:W-:Y:S02]  /*7c50*/  FSEL R181, R7, -INF , !P0 ;  /* 0xff80000007b57808 */ /* 0x000fe40004000000 */
[C---:B------:R-:W-:Y:S02]  /*7c60*/  ISETP.GE.AND P4, PT, R2.reuse, R234, PT ;  /* 0x000000ea0200720c */ /* 0x040fe40003f86270 */
[----:B------:R-:W-:-:S02]  /*7c70*/  ISETP.GE.AND P1, PT, R2, R233, PT ;  /* 0x000000e90200720c */ /* 0x000fc40003f26270 */
[C---:B------:R-:W-:Y:S01]  /*7c80*/  ISETP.GE.AND P0, PT, R2.reuse, R232, PT ;  /* 0x000000e80200720c */ /* 0x040fe20003f06270 */
[----:B-1----:R-:W-:Y:S01]  /*7c90*/  IMAD.IADD R5, R225, 0x1, -R2 ;  /* 0x00000001e1057824 */ /* 0x002fe200078e0a02 */
[C---:B------:R-:W-:Y:S01]  /*7ca0*/  ISETP.LT.OR P4, PT, R2.reuse, R229, P4 ;  /* 0x000000e50200720c */ /* 0x040fe20002781670 */
[----:B--2---:R-:W-:Y:S01]  /*7cb0*/  FFMA.FTZ R6, R19, -UR16, R143 ;  /* 0x8000001013067c23 */ /* 0x004fe2000801008f */
[----:B------:R-:W-:Y:S02]  /*7cc0*/  ISETP.LT.OR P1, PT, R2, R228, P1 ;  /* 0x000000e40200720c */ /* 0x000fe40000f21670 */
[----:B------:R-:W-:Y:S01]  /*7cd0*/  IABS R3, R5 ;  /* 0x0000000500037213 */ /* 0x000fe20000000000 */
[----:B------:R-:W-:Y:S01]  /*7ce0*/  FFMA.FTZ R5, R24, -UR16, R142 ;  /* 0x8000001018057c23 */ /* 0x000fe2000801008e */
[----:B------:R-:W-:Y:S01]  /*7cf0*/  ISETP.LT.OR P0, PT, R2, R227, P0 ;  /* 0x000000e30200720c */ /* 0x000fe20000701670 */
[----:B---3--:R-:W-:Y:S01]  /*7d00*/  IMAD.IADD R4, R224, 0x1, -R2 ;  /* 0x00000001e0047824 */ /* 0x008fe200078e0a02 */
[----:B------:R1:W-:Y:S01]  /*7d10*/  I2F R13, R3 ;  /* 0x00000003000d7306 */ /* 0x0003e20000201400 */
[----:B----4-:R-:W-:Y:S01]  /*7d20*/  FFMA.FTZ R9, R17, -UR16, R20 ;  /* 0x8000001011097c23 */ /* 0x010fe20008010014 */
[----:B------:R-:W-:Y:S01]  /*7d30*/  FSEL R190, R5, -INF , !P5 ;  /* 0xff80000005be7808 */ /* 0x000fe20006800000 */
[----:B------:R-:W-:Y:S01]  /*7d40*/  IMAD.IADD R5, R226, 0x1, -R0 ;  /* 0x00000001e2057824 */ /* 0x000fe200078e0a00 */
[----:B------:R-:W-:-:S02]  /*7d50*/  IABS R4, R4 ;  /* 0x0000000400047213 */ /* 0x000fc40000000000 */
[C---:B------:R-:W-:Y:S02]  /*7d60*/  ISETP.GE.AND P5, PT, R2.reuse, R235, PT ;  /* 0x000000eb0200720c */ /* 0x040fe40003fa6270 */
[----:B------:R-:W2:Y:S02]  /*7d70*/  I2F R12, R4 ;  /* 0x00000004000c7306 */ /* 0x000ea40000201400 */
[----:B------:R-:W-:-:S04]  /*7d80*/  ISETP.LT.OR P5, PT, R2, R230, P5 ;  /* 0x000000e60200720c */ /* 0x000fc80002fa1670 */
[----:B------:R-:W-:Y:S01]  /*7d90*/  FSEL R19, R9, -INF , !P5 ;  /* 0xff80000009137808 */ /* 0x000fe20006800000 */
[----:B-1----:R-:W-:Y:S01]  /*7da0*/  IMAD.IADD R3, R231, 0x1, -R2 ;  /* 0x00000001e7037824 */ /* 0x002fe200078e0a02 */
[----:B------:R-:W-:Y:S01]  /*7db0*/  ISETP.GE.AND P5, PT, R0, R234, PT ;  /* 0x000000ea0000720c */ /* 0x000fe20003fa6270 */
[----:B------:R-:W-:-:S03]  /*7dc0*/  IMAD.IADD R2, R224, 0x1, -R0 ;  /* 0x00000001e0027824 */ /* 0x000fc600078e0a00 */
[----:B------:R-:W-:Y:S02]  /*7dd0*/  IABS R3, R3 ;  /* 0x0000000300037213 */ /* 0x000fe40000000000 */
[----:B------:R-:W-:Y:S01]  /*7de0*/  IABS R2, R2 ;  /* 0x0000000200027213 */ /* 0x000fe20000000000 */
[----:B--2---:R-:W-:Y:S01]  /*7df0*/  FFMA.FTZ R7, R12, -UR16, R176 ;  /* 0x800000100c077c23 */ /* 0x004fe200080100b0 */
[C---:B------:R-:W-:Y:S01]  /*7e00*/  ISETP.LT.OR P5, PT, R0.reuse, R229, P5 ;  /* 0x000000e50000720c */ /* 0x040fe20002fa1670 */
        /* <DEDUP_REMOVED lines=10> */
[----:B------:R-:W-:Y:S01]  /*7eb0*/  ISETP.LT.OR P4, PT, R0, R228, P4 ;  /* 0x000000e40000720c */ /* 0x000fe20002781670 */
[----:B-1----:R-:W-:Y:S02]  /*7ec0*/  IMAD.IADD R4, R225, 0x1, -R0 ;  /* 0x00000001e1047824 */ /* 0x002fe400078e0a00 */
[----:B--2---:R-:W-:Y:S01]  /*7ed0*/  FFMA.FTZ R10, R10, -UR16, R178 ;  /* 0x800000100a0a7c23 */ /* 0x004fe200080100b2 */
[----:B------:R-:W-:-:S02]  /*7ee0*/  FSEL R178, R6, -INF , !P6 ;  /* 0xff80000006b27808 */ /* 0x000fc40007000000 */
[----:B------:R-:W-:Y:S02]  /*7ef0*/  IABS R4, R4 ;  /* 0x0000000400047213 */ /* 0x000fe40000000000 */
[C---:B------:R-:W-:Y:S01]  /*7f00*/  ISETP.GE.AND P6, PT, R0.reuse, R235, PT ;  /* 0x000000eb0000720c */ /* 0x040fe20003fc6270 */
[----:B---3--:R-:W-:Y:S02]  /*7f10*/  FFMA.FTZ R5, R11, -UR16, R21 ;  /* 0x800000100b057c23 */ /* 0x008fe40008010015 */
[----:B------:R-:W-:Y:S01]  /*7f20*/  IMAD.MOV.U32 R3, RZ, RZ, R4 ;  /* 0x000000ffff037224 */ /* 0x000fe200078e0004 */
[----:B------:R-:W-:Y:S01]  /*7f30*/  ISETP.LT.OR P6, PT, R0, R230, P6 ;  /* 0x000000e60000720c */ /* 0x000fe200037c1670 */
[----:B------:R-:W-:Y:S02]  /*7f40*/  IMAD.IADD R4, R231, 0x1, -R0 ;  /* 0x00000001e7047824 */ /* 0x000fe400078e0a00 */
[----:B------:R1:W2:Y:S01]  /*7f50*/  I2F R8, R3 ;  /* 0x0000000300087306 */ /* 0x0002a20000201400 */
[----:B------:R-:W-:Y:S01]  /*7f60*/  FSEL R17, R5, -INF , !P6 ;  /* 0xff80000005117808 */ /* 0x000fe20007000000 */
[----:B-1----:R-:W-:Y:S01]  /*7f70*/  IMAD.MOV.U32 R3, RZ, RZ, R2 ;  /* 0x000000ffff037224 */ /* 0x002fe200078e0002 */
[----:B------:R-:W-:Y:S01]  /*7f80*/  IABS R2, R4 ;  /* 0x0000000400027213 */ /* 0x000fe20000000000 */
[----:B--2---:R-:W-:-:S04]  /*7f90*/  FFMA.FTZ R4, R8, -UR16, R23 ;  /* 0x8000001008047c23 */ /* 0x004fc80008010017 */
[----:B------:R-:W1:Y:S01]  /*7fa0*/  I2F R3, R3 ;  /* 0x0000000300037306 */ /* 0x000e620000201400 */
[----:B------:R-:W-:-:S07]  /*7fb0*/  FSEL R18, R4, -INF , !P5 ;  /* 0xff80000004127808 */ /* 0x000fce0006800000 */
[----:B------:R-:W2:Y:S01]  /*7fc0*/  I2F R2, R2 ;  /* 0x0000000200027306 */ /* 0x000ea20000201400 */
[----:B-1----:R-:W-:Y:S01]  /*7fd0*/  FFMA.FTZ R3, R3, -UR16, R177 ;  /* 0x8000001003037c23 */ /* 0x002fe200080100b1 */
[----:B------:R-:W-:Y:S02]  /*7fe0*/  FSEL R177, R10, -INF , !P0 ;  /* 0xff8000000ab17808 */ /* 0x000fe40004000000 */
[----:B------:R-:W-:Y:S02]  /*7ff0*/  PLOP3.LUT P0, PT, PT, PT, UP0, 0x80, 0x0 ;  /* 0x000000000000781c */ /* 0x000fe40003f0f008 */
[----:B------:R-:W-:Y:S01]  /*8000*/  FSEL R142, R3, -INF , !P4 ;  /* 0xff800000038e7808 */ /* 0x000fe20006000000 */
[----:B--2---:R-:W-:-:S05]  /*8010*/  FFMA.FTZ R0, R2, -UR16, R179 ;  /* 0x8000001002007c23 */ /* 0x004fca00080100b3 */
[----:B------:R-:W-:-:S05]  /*8020*/  FSEL R176, R0, -INF , !P1 ;  /* 0xff80000000b07808 */ /* 0x000fca0004800000 */
[----:B------:R-:W-:Y:S05]  /*8030*/  @!P0 BRA `(.L_x_1206) ;  /* 0x0000030000008947 */ /* 0x000fea0003800000 */
[----:B------:R-:W2:Y:S04]  /*8040*/  LDL.64 R246, [R1+0x38] ;  /* 0x0000380001f67983 */ /* 0x000ea80000100a00 */
        /* <DEDUP_REMOVED lines=45> */
.L_x_1208:
[----:B------:R-:W-:Y:S05]  /*8320*/  BSYNC B0 ;  /* 0x0000000000007941 */ /* 0x000fea0003800000 */
.L_x_1207:
[----:B------:R-:W0:Y:S02]  /*8330*/  LDGDEPBAR ;  /* 0x00000000000079af */ /* 0x000e240000000000 */
.L_x_1206:
        /* <DEDUP_REMOVED lines=22> */
[----:B------:R-:W-:Y:S02]  /*84a0*/  FMNMX.FTZ R3, R28, R4, !PT ;  /* 0x000000041c037209 */ /* 0x000fe40007810000 */
[----:B------:R-:W-:Y:S01]  /*84b0*/  MOV R247, R249 ;  /* 0x000000f900f77202 */ /* 0x000fe20000000f00 */
[----:B------:R-:W2:Y:S01]  /*84c0*/  SHFL.BFLY PT, R6, R2, 0x2, 0x1f ;  /* 0x0c401f0002067f89 */ /* 0x000ea200000e0000 */
[----:B------:R-:W-:Y:S02]  /*84d0*/  FMNMX.FTZ R4, R189, R3, !PT ;  /* 0x00000003bd047209 */ /* 0x000fe40007810000 */
[----:B------:R-:W-:Y:S02]  /*84e0*/  FMNMX.FTZ R3, R137, R186, !PT ;  /* 0x000000ba89037209 */ /* 0x000fe40007810000 */
[----:B------:R-:W-:-:S02]  /*84f0*/  FMNMX.FTZ R4, R181, R4, !PT ;  /* 0x00000004b5047209 */ /* 0x000fc40007810000 */
        /* <DEDUP_REMOVED lines=8> */
[----:B------:R-:W-:Y:S01]  /*8580*/  SHFL.BFLY PT, R8, R5, 0x2, 0x1f ;  /* 0x0c401f0005087f89 */ /* 0x000fe200000e0000 */
[----:B-1----:R-:W-:Y:S02]  /*8590*/  FMNMX.FTZ R239, R0, R7, !PT ;  /* 0x0000000700ef7209 */ /* 0x002fe40007810000 */
[----:B------:R-:W-:Y:S01]  /*85a0*/  FMNMX.FTZ R0, R190, R3, !PT ;  /* 0x00000003be007209 */ /* 0x000fe20007810000 */
[----:B------:R-:W1:Y:S01]  /*85b0*/  SHFL.BFLY PT, R7, R2, 0x1, 0x1f ;  /* 0x0c201f0002077f89 */ /* 0x000e6200000e0000 */
[C---:B------:R-:W-:Y:S01]  /*85c0*/  FSETP.NEU.FTZ.AND P6, PT, R239.reuse, -INF , PT ;  /* 0xff800000ef00780b */ /* 0x040fe20003fdd000 */
[----:B------:R-:W-:Y:S01]  /*85d0*/  FMUL.FTZ R3, R239, c[0x0][0x23c] ;  /* 0x00008f00ef037a20 */ /* 0x000fe20000410000 */
[----:B------:R-:W-:-:S04]  /*85e0*/  FMNMX.FTZ R0, R178, R0, !PT ;  /* 0x00000000b2007209 */ /* 0x000fc80007810000 */
[----:B------:R-:W-:Y:S02]  /*85f0*/  FMNMX.FTZ R0, R177, R0, !PT ;  /* 0x00000000b1007209 */ /* 0x000fe40007810000 */
[----:B------:R-:W-:Y:S02]  /*8600*/  FSEL R3, R3, RZ, P6 ;  /* 0x000000ff03037208 */ /* 0x000fe40003000000 */
[----:B------:R-:W-:-:S03]  /*8610*/  FMNMX.FTZ R4, R176, R0, !PT ;  /* 0x00000000b0047209 */ /* 0x000fc60007810000 */
[----:B------:R-:W-:Y:S02]  /*8620*/  FFMA.FTZ R0, R185, c[0x0][0x23c], -R3 ;  /* 0x00008f00b9007a23 */ /* 0x000fe40000010803 */
[----:B------:R-:W2:Y:S02]  /*8630*/  SHFL.BFLY PT, R6, R4, 0x2, 0x1f ;  /* 0x0c401f0004067f89 */ /* 0x000ea400000e0000 */
[----:B------:R3:W4:Y:S01]  /*8640*/  MUFU.EX2 R11, R0 ;  /* 0x00000000000b7308 */ /* 0x0007220000000800 */
[----:B-1----:R-:W-:-:S04]  /*8650*/  FMNMX.FTZ R238, R2, R7, !PT ;  /* 0x0000000702ee7209 */ /* 0x002fc80007810000 */
[C---:B------:R-:W-:Y:S01]  /*8660*/  FSETP.NEU.FTZ.AND P5, PT, R238.reuse, -INF , PT ;  /* 0xff800000ee00780b */ /* 0x040fe20003fbd000 */
[----:B------:R-:W-:Y:S01]  /*8670*/  FMUL.FTZ R2, R238, c[0x0][0x23c] ;  /* 0x00008f00ee027a20 */ /* 0x000fe20000410000 */
[----:B---3--:R-:W-:Y:S01]  /*8680*/  FMNMX.FTZ R0, R5, R8, !PT ;  /* 0x0000000805007209 */ /* 0x008fe20007810000 */
[----:B------:R-:W-:-:S03]  /*8690*/  FFMA.FTZ R5, R133, c[0x0][0x23c], -R3 ;  /* 0x00008f0085057a23 */ /* 0x000fc60000010803 */
[----:B------:R-:W-:Y:S01]  /*86a0*/  FSEL R2, R2, RZ, P5 ;  /* 0x000000ff02027208 */ /* 0x000fe20002800000 */
[----:B------:R-:W1:Y:S01]  /*86b0*/  SHFL.BFLY PT, R8, R0, 0x1, 0x1f ;  /* 0x0c201f0000087f89 */ /* 0x000e6200000e0000 */
[----:B--2---:R-:W-:Y:S01]  /*86c0*/  FMNMX.FTZ R4, R4, R6, !PT ;  /* 0x0000000604047209 */ /* 0x004fe20007810000 */
[----:B------:R2:W-:Y:S04]  /*86d0*/  MUFU.EX2 R185, R5 ;  /* 0x0000000500b97308 */ /* 0x0005e80000000800 */
[----:B------:R-:W3:Y:S01]  /*86e0*/  SHFL.BFLY PT, R6, R4, 0x1, 0x1f ;  /* 0x0c201f0004067f89 */ /* 0x000ee200000e0000 */
[----:B--2---:R-:W-:-:S04]  /*86f0*/  FFMA.FTZ R5, R30, c[0x0][0x23c], -R3 ;  /* 0x00008f001e057a23 */ /* 0x004fc80000010803 */
[----:B------:R2:W-:Y:S01]  /*8700*/  MUFU.EX2 R179, R5 ;  /* 0x0000000500b37308 */ /* 0x0005e20000000800 */
[----:B-1----:R-:W-:Y:S01]  /*8710*/  FMNMX.FTZ R237, R0, R8, !PT ;  /* 0x0000000800ed7209 */ /* 0x002fe20007810000 */
[----:B------:R-:W-:Y:S01]  /*8720*/  FFMA.FTZ R0, R139, c[0x0][0x23c], -R2 ;  /* 0x00008f008b007a23 */ /* 0x000fe20000010802 */
[----:B------:R-:W-:Y:S02]  /*8730*/  MOV R139, R245 ;  /* 0x000000f5008b7202 */ /* 0x000fe40000000f00 */
[----:B------:R-:W-:-:S03]  /*8740*/  FSETP.NEU.FTZ.AND P4, PT, R237, -INF , PT ;  /* 0xff800000ed00780b */ /* 0x000fc60003f9d000 */
[----:B------:R1:W5:Y:S01]  /*8750*/  MUFU.EX2 R10, R0 ;  /* 0x00000000000a7308 */ /* 0x0003620000000800 */
[----:B---3--:R-:W-:Y:S02]  /*8760*/  FMNMX.FTZ R236, R4, R6, !PT ;  /* 0x0000000604ec7209 */ /* 0x008fe40007810000 */
[----:B------:R-:W-:Y:S02]  /*8770*/  FSEL R6, R237, RZ, P4 ;  /* 0x000000ffed067208 */ /* 0x000fe40002000000 */
[C---:B------:R-:W-:Y:S01]  /*8780*/  FSETP.NEU.FTZ.AND P1, PT, R236.reuse, -INF , PT ;  /* 0xff800000ec00780b */ /* 0x040fe20003f3d000 */
[----:B------:R-:W-:Y:S02]  /*8790*/  FMUL.FTZ R12, R236, c[0x0][0x23c] ;  /* 0x00008f00ec0c7a20 */ /* 0x000fe40000410000 */
[----:B--2---:R-:W-:-:S03]  /*87a0*/  FFMA.FTZ R5, R25, c[0x0][0x23c], -R3 ;  /* 0x00008f0019057a23 */ /* 0x004fc60000010803 */
[----:B------:R-:W-:Y:S01]  /*87b0*/  FSEL R12, R12, RZ, P1 ;  /* 0x000000ff0c0c7208 */ /* 0x000fe20000800000 */
[----:B------:R2:W-:Y:S01]  /*87c0*/  MUFU.EX2 R9, R5 ;  /* 0x0000000500097308 */ /* 0x0005e20000000800 */
[----:B-1----:R-:W-:-:S05]  /*87d0*/  FMUL.FTZ R0, R237, c[0x0][0x23c] ;  /* 0x00008f00ed007a20 */ /* 0x002fca0000410000 */
[----:B------:R-:W-:-:S05]  /*87e0*/  FSEL R0, R0, RZ, P4 ;  /* 0x000000ff00007208 */ /* 0x000fca0002000000 */
[----:B------:R-:W-:Y:S02]  /*87f0*/  FFMA.FTZ R4, R184, c[0x0][0x23c], -R0 ;  /* 0x00008f00b8047a23 */ /* 0x000fe40000010800 */
[----:B--2---:R-:W-:Y:S01]  /*8800*/  FFMA.FTZ R5, R188, c[0x0][0x23c], -R2 ;  /* 0x00008f00bc057a23 */ /* 0x004fe20000010802 */
[----:B------:R-:W-:Y:S01]  /*8810*/  MOV R188, R248 ;  /* 0x000000f800bc7202 */ /* 0x000fe20000000f00 */
[----:B------:R1:W-:Y:S08]  /*8820*/  MUFU.EX2 R252, R4 ;  /* 0x0000000400fc7308 */ /* 0x0003f00000000800 */
[----:B------:R2:W-:Y:S01]  /*8830*/  MUFU.EX2 R246, R5 ;  /* 0x0000000500f67308 */ /* 0x0005e20000000800 */
[----:B-1----:R-:W-:Y:S01]  /*8840*/  FFMA.FTZ R4, R132, c[0x0][0x23c], -R0 ;  /* 0x00008f0084047a23 */ /* 0x002fe20000010800 */
[----:B----4-:R-:W-:-:S06]  /*8850*/  MOV R132, R11 ;  /* 0x0000000b00847202 */ /* 0x010fcc0000000f00 */
[----:B------:R1:W-:Y:S01]  /*8860*/  MUFU.EX2 R133, R4 ;  /* 0x0000000400857308 */ /* 0x0003e20000000800 */
[----:B--2---:R-:W-:-:S07]  /*8870*/  FFMA.FTZ R5, R31, c[0x0][0x23c], -R2 ;  /* 0x00008f001f057a23 */ /* 0x004fce0000010802 */
[----:B------:R2:W3:Y:S01]  /*8880*/  MUFU.EX2 R8, R5 ;  /* 0x0000000500087308 */ /* 0x0004e20000000800 */
[----:B-1----:R-:W-:-:S07]  /*8890*/  FFMA.FTZ R4, R28, c[0x0][0x23c], -R0 ;  /* 0x00008f001c047a23 */ /* 0x002fce0000010800 */
[----:B------:R1:W-:Y:S01]  /*88a0*/  MUFU.EX2 R191, R4 ;  /* 0x0000000400bf7308 */ /* 0x0003e20000000800 */
[----:B--2---:R-:W-:-:S07]  /*88b0*/  FFMA.FTZ R5, R27, c[0x0][0x23c], -R2 ;  /* 0x00008f001b057a23 */ /* 0x004fce0000010802 */
[----:B------:R2:W4:Y:S01]  /*88c0*/  MUFU.EX2 R7, R5 ;  /* 0x0000000500077308 */ /* 0x0005220000000800 */
[----:B-1----:R-:W-:-:S07]  /*88d0*/  FFMA.FTZ R4, R186, c[0x0][0x23c], -R12 ;  /* 0x00008f00ba047a23 */ /* 0x002fce000001080c */
[----:B------:R1:W-:Y:S01]  /*88e0*/  MUFU.EX2 R249, R4 ;  /* 0x0000000400f97308 */ /* 0x0003e20000000800 */
[----:B--2---:R-:W-:Y:S01]  /*88f0*/  FFMA.FTZ R5, R187, c[0x0][0x23c], -R0 ;  /* 0x00008f00bb057a23 */ /* 0x004fe20000010800 */
[----:B-----5:R-:W-:-:S06]  /*8900*/  MOV R187, R10 ;  /* 0x0000000a00bb7202 */ /* 0x020fcc0000000f00 */
[----:B------:R2:W-:Y:S01]  /*8910*/  MUFU.EX2 R245, R5 ;  /* 0x0000000500f57308 */ /* 0x0005e20000000800 */
[----:B-1----:R-:W-:Y:S01]  /*8920*/  FFMA.FTZ R4, R138, c[0x0][0x23c], -R12 ;  /* 0x00008f008a047a23 */ /* 0x002fe2000001080c */
[----:B---3--:R-:W-:Y:S02]  /*8930*/  MOV R138, R8 ;  /* 0x00000008008a7202 */ /* 0x008fe40000000f00 */
[----:B------:R-:W-:-:S04]  /*8940*/  F2FP.BF16.PACK_AB R8, R185, R132 ;  /* 0x00000084b908723e */ /* 0x000fc800000010ff */
[----:B------:R1:W-:Y:S01]  /*8950*/  MUFU.EX2 R251, R4 ;  /* 0x0000000400fb7308 */ /* 0x0003e20000000800 */
[----:B--2---:R-:W-:Y:S02]  /*8960*/  FFMA.FTZ R5, R29, c[0x0][0x23c], -R12 ;  /* 0x00008f001d057a23 */ /* 0x004fe4000001080c */
[----:B------:R-:W2:Y:S05]  /*8970*/  LDSM.16.MT88.4 R28, [R213+0xa000] ;  /* 0x00a00000d51c783b */ /* 0x000eaa0000004200 */
[----:B------:R3:W-:Y:S01]  /*8980*/  MUFU.EX2 R250, R5 ;  /* 0x0000000500fa7308 */ /* 0x0007e20000000800 */
[----:B-1----:R-:W-:-:S05]  /*8990*/  FSEL R4, R239, RZ, P6 ;  /* 0x000000ffef047208 */ /* 0x002fca0003000000 */
[----:B------:R-:W-:Y:S01]  /*89a0*/  FADD.FTZ R4, R136, -R4 ;  /* 0x8000000488047221 */ /* 0x000fe20000010000 */
[----:B----4-:R-:W-:Y:S02]  /*89b0*/  MOV R136, R7 ;  /* 0x0000000700887202 */ /* 0x010fe40000000f00 */
[----:B---3--:R-:W-:Y:S01]  /*89c0*/  FSEL R5, R238, RZ, P5 ;  /* 0x000000ffee057208 */ /* 0x008fe20002800000 */
[----:B------:R-:W-:Y:S01]  /*89d0*/  FMUL.FTZ R16, R4, c[0x0][0x23c] ;  /* 0x00008f0004107a20 */ /* 0x000fe20000410000 */
[----:B------:R-:W-:-:S03]  /*89e0*/  F2FP.BF16.PACK_AB R11, R136, R138 ;  /* 0x0000008a880b723e */ /* 0x000fc600000010ff */
[----:B------:R-:W-:Y:S01]  /*89f0*/  FADD.FTZ R4, R135, -R5 ;  /* 0x8000000587047221 */ /* 0x000fe20000010000 */
[----:B------:R-:W-:Y:S01]  /*8a00*/  MOV R135, R9 ;  /* 0x0000000900877202 */ /* 0x000fe20000000f00 */
[----:B------:R-:W-:Y:S01]  /*8a10*/  FADD.FTZ R5, R134, -R6 ;  /* 0x8000000686057221 */ /* 0x000fe20000010000 */
[----:B------:R-:W1:Y:S01]  /*8a20*/  MUFU.EX2 R16, R16 ;  /* 0x0000001000107308 */ /* 0x000e620000000800 */
[----:B------:R-:W-:Y:S01]  /*8a30*/  FMUL.FTZ R15, R4, c[0x0][0x23c] ;  /* 0x00008f00040f7a20 */ /* 0x000fe20000410000 */
[----:B------:R-:W-:Y:S01]  /*8a40*/  FSEL R4, R236, RZ, P1 ;  /* 0x000000ffec047208 */ /* 0x000fe20000800000 */
[----:B------:R-:W-:Y:S01]  /*8a50*/  FMUL.FTZ R5, R5, c[0x0][0x23c] ;  /* 0x00008f0005057a20 */ /* 0x000fe20000410000 */
[----:B------:R-:W-:Y:S02]  /*8a60*/  F2FP.BF16.PACK_AB R9, R187, R246 ;  /* 0x000000f6bb09723e */ /* 0x000fe400000010ff */
[----:B------:R-:W-:Y:S01]  /*8a70*/  F2FP.BF16.PACK_AB R10, R135, R179 ;  /* 0x000000b3870a723e */ /* 0x000fe200000010ff */
[----:B------:R-:W-:Y:S01]  /*8a80*/  FADD.FTZ R4, R137, -R4 ;  /* 0x8000000489047221 */ /* 0x000fe20000010000 */
[----:B------:R-:W3:Y:S01]  /*8a90*/  MUFU.EX2 R15, R15 ;  /* 0x0000000f000f7308 */ /* 0x000ee20000000800 */
[----:B------:R-:W-:-:S02]  /*8aa0*/  F2FP.BF16.PACK_AB R6, R191, R133 ;  /* 0x00000085bf06723e */ /* 0x000fc400000010ff */
[----:B------:R-:W-:-:S05]  /*8ab0*/  FMUL.FTZ R4, R4, c[0x0][0x23c] ;  /* 0x00008f0004047a20 */ /* 0x000fca0000410000 */
[----:B------:R4:W5:Y:S01]  /*8ac0*/  MUFU.EX2 R13, R4 ;  /* 0x00000004000d7308 */ /* 0x0009620000000800 */
[-C--:B-1----:R-:W-:Y:S02]  /*8ad0*/  FMUL.FTZ R144, R144, R16.reuse ;  /* 0x0000001090907220 */ /* 0x082fe40000410000 */
[-C--:B------:R-:W-:Y:S02]  /*8ae0*/  FMUL.FTZ R145, R145, R16.reuse ;  /* 0x0000001091917220 */ /* 0x080fe40000410000 */
[-C--:B------:R-:W-:Y:S02]  /*8af0*/  FMUL.FTZ R156, R156, R16.reuse ;  /* 0x000000109c9c7220 */ /* 0x080fe40000410000 */
[----:B------:R-:W-:Y:S01]  /*8b00*/  FMUL.FTZ R157, R157, R16 ;  /* 0x000000109d9d7220 */ /* 0x000fe20000410000 */
[----:B------:R1:W1:Y:S01]  /*8b10*/  MUFU.EX2 R14, R5 ;  /* 0x00000005000e7308 */ /* 0x0002620000000800 */
[-C--:B---3--:R-:W-:Y:S02]  /*8b20*/  FMUL.FTZ R146, R146, R15.reuse ;  /* 0x0000000f92927220 */ /* 0x088fe40000410000 */
[----:B------:R-:W-:-:S02]  /*8b30*/  FMUL.FTZ R147, R147, R15 ;  /* 0x0000000f93937220 */ /* 0x000fc40000410000 */
[-C--:B------:R-:W-:Y:S02]  /*8b40*/  FMUL.FTZ R158, R158, R15.reuse ;  /* 0x0000000f9e9e7220 */ /* 0x080fe40000410000 */
[----:B------:R-:W-:Y:S02]  /*8b50*/  FMUL.FTZ R159, R159, R15 ;  /* 0x0000000f9f9f7220 */ /* 0x000fe40000410000 */
[----:B----4-:R-:W-:Y:S01]  /*8b60*/  FFMA.FTZ R4, R26, c[0x0][0x23c], -R12 ;  /* 0x00008f001a047a23 */ /* 0x010fe2000001080c */
[----:B------:R-:W-:Y:S01]  /*8b70*/  HMMA.16816.F32.BF16 R144, R8, R20, R144 ;  /* 0x000000140890723c */ /* 0x000fe20000041890 */
[-C--:B-----5:R-:W-:Y:S01]  /*8b80*/  FMUL.FTZ R150, R150, R13.reuse ;  /* 0x0000000d96967220 */ /* 0x0a0fe20000410000 */
[----:B------:R-:W-:Y:S01]  /*8b90*/  LDSM.16.MT88.4 R24, [R209+0xb000] ;  /* 0x00b00000d118783b */ /* 0x000fe20000004200 */
[----:B------:R3:W4:Y:S01]  /*8ba0*/  MUFU.EX2 R248, R4 ;  /* 0x0000000400f87308 */ /* 0x0007220000000800 */
[----:B------:R-:W-:Y:S01]  /*8bb0*/  FMUL.FTZ R151, R151, R13 ;  /* 0x0000000d97977220 */ /* 0x000fe20000410000 */
[----:B-1----:R-:W-:Y:S01]  /*8bc0*/  F2FP.BF16.PACK_AB R5, R251, R249 ;  /* 0x000000f9fb05723e */ /* 0x002fe200000010ff */
[----:B------:R-:W-:-:S02]  /*8bd0*/  FMUL.FTZ R148, R148, R14 ;  /* 0x0000000e94947220 */ /* 0x000fc40000410000 */
[----:B------:R-:W-:Y:S01]  /*8be0*/  HMMA.16816.F32.BF16 R240, R8, R22, R156 ;  /* 0x0000001608f0723c */ /* 0x000fe2000004189c */
[-C--:B------:R-:W-:Y:S02]  /*8bf0*/  FMUL.FTZ R149, R149, R14.reuse ;  /* 0x0000000e95957220 */ /* 0x080fe40000410000 */
[-C--:B------:R-:W-:Y:S02]  /*8c00*/  FMUL.FTZ R152, R152, R14.reuse ;  /* 0x0000000e98987220 */ /* 0x080fe40000410000 */
[----:B------:R-:W-:Y:S02]  /*8c10*/  FMUL.FTZ R153, R153, R14 ;  /* 0x0000000e99997220 */ /* 0x000fe40000410000 */
[----:B------:R-:W-:Y:S01]  /*8c20*/  FMUL.FTZ R154, R154, R13 ;  /* 0x0000000d9a9a7220 */ /* 0x000fe20000410000 */
[----:B------:R-:W-:Y:S01]  /*8c30*/  MOV R158, R245 ;  /* 0x000000f5009e7202 */ /* 0x000fe20000000f00 */
[----:B------:R-:W-:Y:S01]  /*8c40*/  FMUL.FTZ R155, R155, R13 ;  /* 0x0000000d9b9b7220 */ /* 0x000fe20000410000 */
[----:B------:R-:W-:Y:S01]  /*8c50*/  MOV R157, R246 ;  /* 0x000000f6009d7202 */ /* 0x000fe20000000f00 */
[-C--:B------:R-:W-:Y:S01]  /*8c60*/  FMUL.FTZ R40, R40, R14.reuse ;  /* 0x0000000e28287220 */ /* 0x080fe20000410000 */
[----:B---3--:R-:W-:Y:S01]  /*8c70*/  F2FP.BF16.PACK_AB R4, R252, R245 ;  /* 0x000000f5fc04723e */ /* 0x008fe200000010ff */
[----:B------:R-:W-:Y:S01]  /*8c80*/  FMUL.FTZ R41, R41, R14 ;  /* 0x0000000e29297220 */ /* 0x000fe20000410000 */
[----:B----4-:R-:W-:Y:S01]  /*8c90*/  F2FP.BF16.PACK_AB R7, R248, R250 ;  /* 0x000000faf807723e */ /* 0x010fe200000010ff */
[----:B------:R-:W-:Y:S01]  /*8ca0*/  FMUL.FTZ R44, R44, R14 ;  /* 0x0000000e2c2c7220 */ /* 0x000fe20000410000 */
[----:B------:R-:W-:Y:S01]  /*8cb0*/  MOV R159, R244 ;  /* 0x000000f4009f7202 */ /* 0x000fe20000000f00 */
[----:B------:R-:W-:Y:S01]  /*8cc0*/  FMUL.FTZ R42, R42, R13 ;  /* 0x0000000d2a2a7220 */ /* 0x000fe20000410000 */
[----:B------:R-:W-:Y:S01]  /*8cd0*/  MOV R156, R247 ;  /* 0x000000f7009c7202 */ /* 0x000fe20000000f00 */
[----:B------:R-:W-:-:S02]  /*8ce0*/  FMUL.FTZ R43, R43, R13 ;  /* 0x0000000d2b2b7220 */ /* 0x000fc40000410000 */
[C---:B------:R-:W-:Y:S01]  /*8cf0*/  HMMA.16816.F32.BF16 R148, R4.reuse, R20, R148 ;  /* 0x000000140494723c */ /* 0x040fe20000041894 */
[-C--:B------:R-:W-:Y:S02]  /*8d00*/  FMUL.FTZ R45, R45, R14.reuse ;  /* 0x0000000e2d2d7220 */ /* 0x080fe40000410000 */
[-C--:B------:R-:W-:Y:S02]  /*8d10*/  FMUL.FTZ R56, R56, R14.reuse ;  /* 0x0000000e38387220 */ /* 0x080fe40000410000 */
[----:B------:R-:W-:Y:S02]  /*8d20*/  FMUL.FTZ R57, R57, R14 ;  /* 0x0000000e39397220 */ /* 0x000fe40000410000 */
[-C--:B------:R-:W-:Y:S01]  /*8d30*/  FMUL.FTZ R46, R46, R13.reuse ;  /* 0x0000000d2e2e7220 */ /* 0x080fe20000410000 */
[----:B------:R-:W-:Y:S01]  /*8d40*/  HMMA.16816.F32.BF16 R152, R4, R22, R152 ;  /* 0x000000160498723c */ /* 0x000fe20000041898 */
[----:B------:R-:W1:Y:S01]  /*8d50*/  LDSM.16.MT88.4 R20, [R214+0xa000] ;  /* 0x00a00000d614783b */ /* 0x000e620000004200 */
[----:B------:R-:W-:-:S02]  /*8d60*/  FMUL.FTZ R47, R47, R13 ;  /* 0x0000000d2f2f7220 */ /* 0x000fc40000410000 */
[-C--:B------:R-:W-:Y:S02]  /*8d70*/  FMUL.FTZ R58, R58, R13.reuse ;  /* 0x0000000d3a3a7220 */ /* 0x080fe40000410000 */
[-C--:B------:R-:W-:Y:S02]  /*8d80*/  FMUL.FTZ R59, R59, R13.reuse ;  /* 0x0000000d3b3b7220 */ /* 0x080fe40000410000 */
[-C--:B------:R-:W-:Y:S02]  /*8d90*/  FMUL.FTZ R164, R164, R14.reuse ;  /* 0x0000000ea4a47220 */ /* 0x080fe40000410000 */
[----:B------:R-:W-:Y:S02]  /*8da0*/  FMUL.FTZ R165, R165, R14 ;  /* 0x0000000ea5a57220 */ /* 0x000fe40000410000 */
[-C--:B------:R-:W-:Y:S01]  /*8db0*/  FMUL.FTZ R166, R166, R13.reuse ;  /* 0x0000000da6a67220 */ /* 0x080fe20000410000 */
[----:B--2---:R-:W-:Y:S01]  /*8dc0*/  HMMA.16816.F32.BF16 R196, R4, R28, R56 ;  /* 0x0000001c04c4723c */ /* 0x004fe20000041838 */
[----:B------:R-:W-:Y:S01]  /*8dd0*/  LDSM.16.MT88.4 R56, [R213+0xb000] ;  /* 0x00b00000d538783b */ /* 0x000fe20000004200 */
        /* <DEDUP_REMOVED lines=19> */
[----:B-1----:R-:W-:Y:S01]  /*8f10*/  HMMA.16816.F32.BF16 R204, R4, R20, R40 ;  /* 0x0000001404cc723c */ /* 0x002fe20000041828 */
[----:B------:R-:W1:Y:S01]  /*8f20*/  LDSM.16.MT88.4 R40, [R211+0xb000] ;  /* 0x00b00000d328783b */ /* 0x000e620000004200 */
[-C--:B------:R-:W-:Y:S02]  /*8f30*/  FMUL.FTZ R78, R78, R13.reuse ;  /* 0x0000000d4e4e7220 */ /* 0x080fe40000410000 */
[----:B------:R-:W-:Y:S02]  /*8f40*/  FMUL.FTZ R79, R79, R13 ;  /* 0x0000000d4f4f7220 */ /* 0x000fe40000410000 */
[----:B------:R-:W-:-:S02]  /*8f50*/  FMUL.FTZ R89, R89, R14 ;  /* 0x0000000e59597220 */ /* 0x000fc40000410000 */
[C---:B------:R-:W-:Y:S01]  /*8f60*/  HMMA.16816.F32.BF16 R200, R4.reuse, R22, R44 ;  /* 0x0000001604c8723c */ /* 0x040fe2000004182c */
[----:B------:R-:W2:Y:S01]  /*8f70*/  LDSM.16.MT88.4 R44, [R214+0xb000] ;  /* 0x00b00000d62c783b */ /* 0x000ea20000004200 */
[-C--:B------:R-:W-:Y:S02]  /*8f80*/  FMUL.FTZ R92, R92, R14.reuse ;  /* 0x0000000e5c5c7220 */ /* 0x080fe40000410000 */
[----:B------:R-:W-:Y:S02]  /*8f90*/  FMUL.FTZ R93, R93, R14 ;  /* 0x0000000e5d5d7220 */ /* 0x000fe40000410000 */
        /* <DEDUP_REMOVED lines=11> */
[-C--:B------:R-:W-:Y:S02]  /*9050*/  FMUL.FTZ R109, R109, R14.reuse ;  /* 0x0000000e6d6d7220 */ /* 0x080fe40000410000 */
[-C--:B------:R-:W-:Y:S02]  /*9060*/  FMUL.FTZ R110, R110, R13.reuse ;  /* 0x0000000d6e6e7220 */ /* 0x080fe40000410000 */
[-C--:B------:R-:W-:Y:S02]  /*9070*/  FMUL.FTZ R111, R111, R13.reuse ;  /* 0x0000000d6f6f7220 */ /* 0x080fe40000410000 */
[-C--:B------:R-:W-:Y:S02]  /*9080*/  FMUL.FTZ R120, R120, R14.reuse ;  /* 0x0000000e78787220 */ /* 0x080fe40000410000 */
[----:B------:R-:W-:Y:S01]  /*9090*/  FMUL.FTZ R121, R121, R14 ;  /* 0x0000000e79797220 */ /* 0x000fe20000410000 */
[----:B-1----:R-:W-:Y:S01]  /*90a0*/  HMMA.16816.F32.BF16 R88, R4, R40, R88 ;  /* 0x000000280458723c */ /* 0x002fe20000041858 */
[----:B------:R-:W-:-:S02]  /*90b0*/  FMUL.FTZ R122, R122, R13 ;  /* 0x0000000d7a7a7220 */ /* 0x000fc40000410000 */
[-C--:B------:R-:W-:Y:S02]  /*90c0*/  FMUL.FTZ R123, R123, R13.reuse ;  /* 0x0000000d7b7b7220 */ /* 0x080fe40000410000 */
[-C--:B------:R-:W-:Y:S02]  /*90d0*/  FMUL.FTZ R124, R124, R14.reuse ;  /* 0x0000000e7c7c7220 */ /* 0x080fe40000410000 */
[----:B------:R-:W-:Y:S01]  /*90e0*/  FMUL.FTZ R125, R125, R14 ;  /* 0x0000000e7d7d7220 */ /* 0x000fe20000410000 */
[----:B------:R-:W-:Y:S01]  /*90f0*/  HMMA.16816.F32.BF16 R92, R4, R42, R92 ;  /* 0x0000002a045c723c */ /* 0x000fe2000004185c */
[-C--:B------:R-:W-:Y:S02]  /*9100*/  FMUL.FTZ R126, R126, R13.reuse ;  /* 0x0000000d7e7e7220 */ /* 0x080fe40000410000 */
[----:B------:R-:W-:Y:S02]  /*9110*/  FMUL.FTZ R127, R127, R13 ;  /* 0x0000000d7f7f7220 */ /* 0x000fe40000410000 */
[----:B------:R-:W-:-:S02]  /*9120*/  FMUL.FTZ R172, R172, R16 ;  /* 0x00000010acac7220 */ /* 0x000fc40000410000 */
        /* <DEDUP_REMOVED lines=16> */
[----:B------:R-:W-:Y:S01]  /*9230*/  HMMA.16816.F32.BF16 R192, R4, R58, R124 ;  /* 0x0000003a04c0723c */ /* 0x000fe2000004187c */
[-C--:B------:R-:W-:Y:S02]  /*9240*/  FMUL.FTZ R50, R50, R15.reuse ;  /* 0x0000000f32327220 */ /* 0x080fe40000410000 */
[----:B------:R-:W-:Y:S02]  /*9250*/  FMUL.FTZ R51, R51, R15 ;  /* 0x0000000f33337220 */ /* 0x000fe40000410000 */
[----:B------:R-:W-:Y:S02]  /*9260*/  FMUL.FTZ R52, R52, R16 ;  /* 0x0000001034347220 */ /* 0x000fe40000410000 */
[--C-:B------:R-:W-:Y:S01]  /*9270*/  FFMA.FTZ R4, R182, c[0x0][0x23c], -R3.reuse ;  /* 0x00008f00b6047a23 */ /* 0x100fe20000010803 */
[----:B------:R-:W-:Y:S01]  /*9280*/  MOV R126, R188 ;  /* 0x000000bc007e7202 */ /* 0x000fe20000000f00 */
[-C--:B------:R-:W-:Y:S01]  /*9290*/  FMUL.FTZ R53, R53, R16.reuse ;  /* 0x0000001035357220 */ /* 0x080fe20000410000 */
[----:B------:R-:W-:Y:S01]  /*92a0*/  MOV R6, R187 ;  /* 0x000000bb00067202 */ /* 0x000fe20000000f00 */
[----:B------:R1:W-:Y:S01]  /*92b0*/  MUFU.EX2 R245, R4 ;  /* 0x0000000400f57308 */ /* 0x0003e20000000800 */
[----:B------:R-:W-:Y:S01]  /*92c0*/  MOV R5, R185 ;  /* 0x000000b900057202 */ /* 0x000fe20000000f00 */
[----:B------:R-:W-:Y:S01]  /*92d0*/  FMUL.FTZ R54, R54, R15 ;  /* 0x0000000f36367220 */ /* 0x000fe20000410000 */
[C---:B------:R-:W-:Y:S01]  /*92e0*/  HMMA.16816.F32.BF16 R184, R8.reuse, R34, R172 ;  /* 0x0000002208b8723c */ /* 0x040fe200000418ac */
        /* <DEDUP_REMOVED lines=11> */
[----:B------:R-:W-:Y:S01]  /*93a0*/  FMUL.FTZ R68, R68, R16 ;  /* 0x0000001044447220 */ /* 0x000fe20000410000 */
[----:B------:R-:W-:Y:S01]  /*93b0*/  MOV R174, R135 ;  /* 0x0000008700ae7202 */ /* 0x000fe20000000f00 */
[----:B-1----:R-:W-:-:S02]  /*93c0*/  FFMA.FTZ R4, R141, c[0x0][0x23c], -R3 ;  /* 0x00008f008d047a23 */ /* 0x002fc40000010803 */
[----:B------:R-:W-:Y:S01]  /*93d0*/  FMUL.FTZ R69, R69, R16 ;  /* 0x0000001045457220 */ /* 0x000fe20000410000 */
[----:B------:R-:W-:Y:S01]  /*93e0*/  MOV R33, R138 ;  /* 0x0000008a00217202 */ /* 0x000fe20000000f00 */
[----:B------:R1:W-:Y:S01]  /*93f0*/  MUFU.EX2 R246, R4 ;  /* 0x0000000400f67308 */ /* 0x0003e20000000800 */
[-C--:B------:R-:W-:Y:S01]  /*9400*/  FMUL.FTZ R70, R70, R15.reuse ;  /* 0x0000000f46467220 */ /* 0x080fe20000410000 */
[----:B------:R-:W-:Y:S01]  /*9410*/  MOV R32, R132 ;  /* 0x0000008400207202 */ /* 0x000fe20000000f00 */
[----:B------:R-:W-:Y:S01]  /*9420*/  FMUL.FTZ R71, R71, R15 ;  /* 0x0000000f47477220 */ /* 0x000fe20000410000 */
[----:B------:R-:W-:Y:S01]  /*9430*/  HMMA.16816.F32.BF16 R36, R8, R20, R36 ;  /* 0x000000140824723c */ /* 0x000fe20000041824 */
[-C--:B------:R-:W-:Y:S01]  /*9440*/  FMUL.FTZ R80, R80, R16.reuse ;  /* 0x0000001050507220 */ /* 0x080fe20000410000 */
[----:B------:R-:W-:Y:S01]  /*9450*/  MOV R125, R33 ;  /* 0x00000021007d7202 */ /* 0x000fe20000000f00 */
[----:B------:R-:W-:Y:S02]  /*9460*/  FMUL.FTZ R81, R81, R16 ;  /* 0x0000001051517220 */ /* 0x000fe40000410000 */
[----:B------:R-:W-:-:S02]  /*9470*/  FMUL.FTZ R82, R82, R15 ;  /* 0x0000000f52527220 */ /* 0x000fc40000410000 */
[----:B------:R-:W-:Y:S01]  /*9480*/  FMUL.FTZ R83, R83, R15 ;  /* 0x0000000f53537220 */ /* 0x000fe20000410000 */
[----:B------:R-:W-:Y:S01]  /*9490*/  MOV R21, R5 ;  /* 0x0000000500157202 */ /* 0x000fe20000000f00 */
[----:B------:R-:W-:Y:S01]  /*94a0*/  FMUL.FTZ R84, R84, R16 ;  /* 0x0000001054547220 */ /* 0x000fe20000410000 */
[----:B------:R-:W-:Y:S01]  /*94b0*/  MOV R20, R6 ;  /* 0x0000000600147202 */ /* 0x000fe20000000f00 */
[----:B------:R-:W-:Y:S01]  /*94c0*/  FMUL.FTZ R85, R85, R16 ;  /* 0x0000001055557220 */ /* 0x000fe20000410000 */
[----:B------:R-:W-:Y:S01]  /*94d0*/  MOV R6, R156 ;  /* 0x0000009c00067202 */ /* 0x000fe20000000f00 */
[--C-:B-1----:R-:W-:Y:S01]  /*94e0*/  FFMA.FTZ R4, R19, c[0x0][0x23c], -R3.reuse ;  /* 0x00008f0013047a23 */ /* 0x102fe20000010803 */
[----:B------:R-:W-:Y:S01]  /*94f0*/  HMMA.16816.F32.BF16 R136, R8, R22, R48 ;  /* 0x000000160888723c */ /* 0x000fe20000041830 */
[----:B------:R-:W-:Y:S01]  /*9500*/  FFMA.FTZ R3, R17, c[0x0][0x23c], -R3 ;  /* 0x00008f0011037a23 */ /* 0x000fe20000010803 */
[----:B------:R-:W-:Y:S01]  /*9510*/  LDSM.16.MT88.4 R48, [R214+0xa800] ;  /* 0x00a80000d630783b */ /* 0x000fe20000004200 */
[-C--:B------:R-:W-:Y:S01]  /*9520*/  FMUL.FTZ R86, R86, R15.reuse ;  /* 0x0000000f56567220 */ /* 0x080fe20000410000 */
[----:B------:R-:W-:Y:S01]  /*9530*/  MUFU.EX2 R247, R4 ;  /* 0x0000000400f77308 */ /* 0x000fe20000000800 */
[----:B------:R-:W-:-:S02]  /*9540*/  FMUL.FTZ R87, R87, R15 ;  /* 0x0000000f57577220 */ /* 0x000fc40000410000 */
[-C--:B------:R-:W-:Y:S01]  /*9550*/  FMUL.FTZ R96, R96, R16.reuse ;  /* 0x0000001060607220 */ /* 0x080fe20000410000 */
[C---:B------:R-:W-:Y:S01]  /*9560*/  HMMA.16816.F32.BF16 R52, R8.reuse, R28, R52 ;  /* 0x0000001c0834723c */ /* 0x040fe20000041834 */
[-C--:B------:R-:W-:Y:S02]  /*9570*/  FMUL.FTZ R97, R97, R16.reuse ;  /* 0x0000001061617220 */ /* 0x080fe40000410000 */
[-C--:B------:R-:W-:Y:S01]  /*9580*/  FMUL.FTZ R98, R98, R15.reuse ;  /* 0x0000000f62627220 */ /* 0x080fe20000410000 */
[----:B------:R1:W-:Y:S01]  /*9590*/  MUFU.EX2 R244, R3 ;  /* 0x0000000300f47308 */ /* 0x0003e20000000800 */
[-C--:B------:R-:W-:Y:S02]  /*95a0*/  FMUL.FTZ R99, R99, R15.reuse ;  /* 0x0000000f63637220 */ /* 0x080fe40000410000 */
[-C--:B------:R-:W-:Y:S01]  /*95b0*/  FMUL.FTZ R100, R100, R16.reuse ;  /* 0x0000001064647220 */ /* 0x080fe20000410000 */
[----:B------:R-:W-:Y:S01]  /*95c0*/  HMMA.16816.F32.BF16 R132, R8, R30, R64 ;  /* 0x0000001e0884723c */ /* 0x000fe20000041840 */
[----:B------:R-:W-:Y:S01]  /*95d0*/  FMUL.FTZ R101, R101, R16 ;  /* 0x0000001065657220 */ /* 0x000fe20000410000 */
[----:B------:R-:W-:Y:S01]  /*95e0*/  LDSM.16.MT88.4 R64, [R213+0xa800] ;  /* 0x00a80000d540783b */ /* 0x000fe20000004200 */
[----:B------:R-:W-:-:S02]  /*95f0*/  FMUL.FTZ R102, R102, R15 ;  /* 0x0000000f66667220 */ /* 0x000fc40000410000 */
[-C--:B------:R-:W-:Y:S02]  /*9600*/  FMUL.FTZ R103, R103, R15.reuse ;  /* 0x0000000f67677220 */ /* 0x080fe40000410000 */
[-C--:B------:R-:W-:Y:S01]  /*9610*/  FMUL.FTZ R112, R112, R16.reuse ;  /* 0x0000001070707220 */ /* 0x080fe20000410000 */
[C---:B------:R-:W-:Y:S01]  /*9620*/  HMMA.16816.F32.BF16 R68, R8.reuse, R24, R68 ;  /* 0x000000180844723c */ /* 0x040fe20000041844 */
[-C--:B------:R-:W-:Y:S02]  /*9630*/  FMUL.FTZ R113, R113, R16.reuse ;  /* 0x0000001071717220 */ /* 0x080fe40000410000 */
[-C--:B------:R-:W-:Y:S02]  /*9640*/  FMUL.FTZ R114, R114, R15.reuse ;  /* 0x0000000f72727220 */ /* 0x080fe40000410000 */
[----:B-1----:R-:W-:Y:S02]  /*9650*/  FFMA.FTZ R3, R183, c[0x0][0x23c], -R2 ;  /* 0x00008f00b7037a23 */ /* 0x002fe40000010802 */
[----:B------:R-:W-:Y:S01]  /*9660*/  FMUL.FTZ R115, R115, R15 ;  /* 0x0000000f73737220 */ /* 0x000fe20000410000 */
[----:B------:R-:W-:Y:S01]  /*9670*/  HMMA.16816.F32.BF16 R84, R8, R40, R84 ;  /* 0x000000280854723c */ /* 0x000fe20000041854 */
[----:B------:R1:W-:Y:S01]  /*9680*/  MUFU.EX2 R183, R3 ;  /* 0x0000000300b77308 */ /* 0x0003e20000000800 */
[----:B------:R-:W-:-:S02]  /*9690*/  FMUL.FTZ R116, R116, R16 ;  /* 0x0000001074747220 */ /* 0x000fc40000410000 */
[-C--:B------:R-:W-:Y:S02]  /*96a0*/  FMUL.FTZ R117, R117, R16.reuse ;  /* 0x0000001075757220 */ /* 0x080fe40000410000 */
        /* <DEDUP_REMOVED lines=8> */
[----:B------:R-:W-:Y:S01]  /*9730*/  HMMA.16816.F32.BF16 R100, R8, R44, R100 ;  /* 0x0000002c0864723c */ /* 0x000fe20000041864 */
[----:B-1----:R-:W-:-:S04]  /*9740*/  FFMA.FTZ R3, R180, c[0x0][0x23c], -R2 ;  /* 0x00008f00b4037a23 */ /* 0x002fc80000010802 */
[----:B------:R1:W-:Y:S03]  /*9750*/  MUFU.EX2 R188, R3 ;  /* 0x0000000300bc7308 */ /* 0x0003e60000000800 */
[----:B------:R-:W-:Y:S01]  /*9760*/  HMMA.16816.F32.BF16 R116, R8, R56, R116 ;  /* 0x000000380874723c */ /* 0x000fe20000041874 */
[--C-:B-1----:R-:W-:Y:S02]  /*9770*/  FFMA.FTZ R3, R140, c[0x0][0x23c], -R2.reuse ;  /* 0x00008f008c037a23 */ /* 0x102fe40000010802 */
[----:B------:R-:W-:Y:S02]  /*9780*/  FFMA.FTZ R2, R18, c[0x0][0x23c], -R2 ;  /* 0x00008f0012027a23 */ /* 0x000fe40000010802 */
[----:B------:R-:W-:Y:S08]  /*9790*/  MUFU.EX2 R191, R3 ;  /* 0x0000000300bf7308 */ /* 0x000ff00000000800 */
[----:B------:R1:W-:Y:S02]  /*97a0*/  MUFU.EX2 R182, R2 ;  /* 0x0000000200b67308 */ /* 0x0003e40000000800 */
[----:B-1----:R-:W-:Y:S01]  /*97b0*/  FFMA.FTZ R2, R189, c[0x0][0x23c], -R0 ;  /* 0x00008f00bd027a23 */ /* 0x002fe20000010800 */
[----:B------:R-:W-:-:S02]  /*97c0*/  MOV R189, R124 ;  /* 0x0000007c00bd7202 */ /* 0x000fc40000000f00 */
[----:B------:R-:W-:-:S03]  /*97d0*/  MOV R124, R126 ;  /* 0x0000007e007c7202 */ /* 0x000fc60000000f00 */
[----:B------:R1:W-:Y:S01]  /*97e0*/  MUFU.EX2 R180, R2 ;  /* 0x0000000200b47308 */ /* 0x0003e20000000800 */
[----:B------:R-:W-:Y:S02]  /*97f0*/  MOV R126, R127 ;  /* 0x0000007f007e7202 */ /* 0x000fe40000000f00 */
[----:B------:R-:W-:Y:S02]  /*9800*/  MOV R5, R124 ;  /* 0x0000007c00057202 */ /* 0x000fe40000000f00 */
[----:B------:R-:W-:Y:S02]  /*9810*/  MOV R127, R32 ;  /* 0x00000020007f7202 */ /* 0x000fe40000000f00 */
[----:B------:R-:W-:Y:S01]  /*9820*/  HMMA.16816.F32.BF16 R32, R8, R26, R80 ;  /* 0x0000001a0820723c */ /* 0x000fe20000041850 */
[----:B------:R-:W-:Y:S01]  /*9830*/  MOV R124, R159 ;  /* 0x0000009f007c7202 */ /* 0x000fe20000000f00 */
[----:B------:R-:W-:Y:S03]  /*9840*/  LDSM.16.MT88.4 R80, [R209+0xb800] ;  /* 0x00b80000d150783b */ /* 0x000fe60000004200 */
[----:B------:R-:W-:-:S03]  /*9850*/  MOV R3, R124 ;  /* 0x0000007c00037202 */ /* 0x000fc60000000f00 */
[----:B------:R-:W-:Y:S01]  /*9860*/  HMMA.16816.F32.BF16 R24, R8, R46, R112 ;  /* 0x0000002e0818723c */ /* 0x000fe20000041870 */
[--C-:B-1----:R-:W-:Y:S01]  /*9870*/  FFMA.FTZ R2, R181, c[0x0][0x23c], -R0.reuse ;  /* 0x00008f00b5027a23 */ /* 0x102fe20000010800 */
[----:B------:R-:W-:Y:S01]  /*9880*/  MOV R181, R175 ;  /* 0x000000af00b57202 */ /* 0x000fe20000000f00 */
[----:B------:R-:W-:Y:S01]  /*9890*/  LDSM.16.MT88.4 R112, [R214+0xb800] ;  /* 0x00b80000d670783b */ /* 0x000fe20000004200 */
[----:B------:R-:W-:Y:S02]  /*98a0*/  MOV R175, R179 ;  /* 0x000000b300af7202 */ /* 0x000fe40000000f00 */
[----:B------:R1:W2:Y:S02]  /*98b0*/  MUFU.EX2 R179, R2 ;  /* 0x0000000200b37308 */ /* 0x0002a40000000800 */
[--C-:B-1----:R-:W-:Y:S01]  /*98c0*/  FFMA.FTZ R2, R143, c[0x0][0x23c], -R0.reuse ;  /* 0x00008f008f027a23 */ /* 0x102fe20000010800 */
[----:B--2---:R-:W-:Y:S01]  /*98d0*/  F2FP.BF16.PACK_AB R124, R179, R180 ;  /* 0x000000b4b37c723e */ /* 0x004fe200000010ff */
[----:B------:R-:W-:Y:S01]  /*98e0*/  FFMA.FTZ R0, R142, c[0x0][0x23c], -R0 ;  /* 0x00008f008e007a23 */ /* 0x000fe20000010800 */
[----:B------:R-:W-:-:S03]  /*98f0*/  MOV R142, R7 ;  /* 0x00000007008e7202 */ /* 0x000fc60000000f00 */
[----:B------:R1:W-:Y:S01]  /*9900*/  MUFU.EX2 R141, R2 ;  /* 0x00000002008d7308 */ /* 0x0003e20000000800 */
[----:B------:R-:W-:Y:S02]  /*9910*/  MOV R7, R158 ;  /* 0x0000009e00077202 */ /* 0x000fe40000000f00 */
[----:B------:R-:W-:-:S05]  /*9920*/  MOV R143, R174 ;  /* 0x000000ae008f7202 */ /* 0x000fca0000000f00 */
[----:B------:R2:W-:Y:S01]  /*9930*/  MUFU.EX2 R140, R0 ;  /* 0x00000000008c7308 */ /* 0x0005e20000000800 */
[--C-:B-1----:R-:W-:Y:S01]  /*9940*/  FFMA.FTZ R2, R176, c[0x0][0x23c], -R12.reuse ;  /* 0x00008f00b0027a23 */ /* 0x102fe2000001080c */
[----:B------:R-:W-:Y:S01]  /*9950*/  MOV R176, R21 ;  /* 0x0000001500b07202 */ /* 0x000fe20000000f00 */
[--C-:B--2---:R-:W-:Y:S01]  /*9960*/  FFMA.FTZ R0, R190, c[0x0][0x23c], -R12.reuse ;  /* 0x00008f00be007a23 */ /* 0x104fe2000001080c */
[----:B------:R-:W-:Y:S02]  /*9970*/  MOV R190, R125 ;  /* 0x0000007d00be7202 */ /* 0x000fe40000000f00 */
[----:B------:R-:W-:Y:S02]  /*9980*/  MOV R125, R157 ;  /* 0x0000009d007d7202 */ /* 0x000fe40000000f00 */
[----:B------:R1:W-:Y:S01]  /*9990*/  MUFU.EX2 R19, R0 ;  /* 0x0000000000137308 */ /* 0x0003e20000000800 */
[----:B------:R-:W2:Y:S01]  /*99a0*/  LDSM.16.MT88.4 R156, [R209+0xa800] ;  /* 0x00a80000d19c783b */ /* 0x000ea20000004200 */
[----:B-1----:R-:W-:Y:S01]  /*99b0*/  FFMA.FTZ R0, R178, c[0x0][0x23c], -R12 ;  /* 0x00008f00b2007a23 */ /* 0x002fe2000001080c */
[----:B------:R-:W-:-:S02]  /*99c0*/  MOV R178, R175 ;  /* 0x000000af00b27202 */ /* 0x000fc40000000f00 */
[----:B------:R-:W-:Y:S03]  /*99d0*/  LDSM.16.MT88.4 R172, [R211+0xa800] ;  /* 0x00a80000d3ac783b */ /* 0x000fe60000004200 */
[----:B------:R1:W3:Y:S02]  /*99e0*/  MUFU.EX2 R18, R0 ;  /* 0x0000000000127308 */ /* 0x0002e40000000800 */
[----:B-1----:R-:W-:Y:S01]  /*99f0*/  FFMA.FTZ R0, R177, c[0x0][0x23c], -R12 ;  /* 0x00008f00b1007a23 */ /* 0x002fe2000001080c */
[----:B------:R-:W-:-:S05]  /*9a00*/  MOV R177, R20 ;  /* 0x0000001400b17202 */ /* 0x000fca0000000f00 */
[----:B------:R1:W-:Y:S01]  /*9a10*/  MUFU.EX2 R12, R2 ;  /* 0x00000002000c7308 */ /* 0x0003e20000000800 */
[----:B------:R-:W-:Y:S07]  /*9a20*/  HMMA.16816.F32.BF16 R20, R8, R58, R128 ;  /* 0x0000003a0814723c */ /* 0x000fee0000041880 */
[----:B------:R4:W5:Y:S01]  /*9a30*/  MUFU.EX2 R17, R0 ;  /* 0x0000000000117308 */ /* 0x0009620000000800 */
[----:B------:R-:W-:Y:S02]  /*9a40*/  MOV R11, R7 ;  /* 0x00000007000b7202 */ /* 0x000fe40000000f00 */
[----:B------:R-:W-:-:S02]  /*9a50*/  MOV R10, R125 ;  /* 0x0000007d000a7202 */ /* 0x000fc40000000f00 */
[----:B------:R-:W-:Y:S02]  /*9a60*/  MOV R9, R126 ;  /* 0x0000007e00097202 */ /* 0x000fe40000000f00 */
[----:B------:R-:W-:Y:S01]  /*9a70*/  MOV R8, R127 ;  /* 0x0000007f00087202 */ /* 0x000fe20000000f00 */
[----:B------:R-:W-:Y:S01]  /*9a80*/  FFMA.FTZ R3, R3, R15, R10 ;  /* 0x0000000f03037223 */ /* 0x000fe2000001000a */
[----:B-1----:R-:W-:Y:S02]  /*9a90*/  MOV R2, R6 ;  /* 0x0000000600027202 */ /* 0x002fe40000000f00 */
[----:B------:R-:W-:Y:S01]  /*9aa0*/  F2FP.BF16.PACK_AB R128, R246, R245 ;  /* 0x000000f5f680723e */ /* 0x000fe200000010ff */
[----:B------:R-:W-:Y:S01]  /*9ab0*/  FFMA.FTZ R8, R9, R16, R8 ;  /* 0x0000001009087223 */ /* 0x000fe20000010008 */
[----:B------:R-:W-:Y:S01]  /*9ac0*/  F2FP.BF16.PACK_AB R129, R188, R183 ;  /* 0x000000b7bc81723e */ /* 0x000fe200000010ff */
[----:B------:R-:W-:Y:S01]  /*9ad0*/  FFMA.FTZ R2, R2, R14, R11 ;  /* 0x0000000e02027223 */ /* 0x000fe2000001000b */
[----:B------:R-:W-:Y:S01]  /*9ae0*/  F2FP.BF16.PACK_AB R130, R244, R247 ;  /* 0x000000f7f482723e */ /* 0x000fe200000010ff */
[----:B------:R-:W-:Y:S01]  /*9af0*/  FADD.FTZ R3, R177, R3 ;  /* 0x00000003b1037221 */ /* 0x000fe20000010000 */
[----:B----4-:R-:W-:Y:S01]  /*9b00*/  MOV R0, R5 ;  /* 0x0000000500007202 */ /* 0x010fe20000000f00 */
[----:B------:R-:W-:Y:S01]  /*9b10*/  FADD.FTZ R2, R252, R2 ;  /* 0x00000002fc027221 */ /* 0x000fe20000010000 */
[----:B------:R-:W1:Y:S01]  /*9b20*/  LDSM.16.MT88.4 R4, [R213+0xb800] ;  /* 0x00b80000d504783b */ /* 0x000e620000004200 */
[----:B------:R-:W-:Y:S01]  /*9b30*/  F2FP.BF16.PACK_AB R131, R182, R191 ;  /* 0x000000bfb683723e */ /* 0x000fe200000010ff */
[----:B------:R-:W-:Y:S01]  /*9b40*/  FADD.FTZ R3, R190, R3 ;  /* 0x00000003be037221 */ /* 0x000fe20000010000 */
[----:B---3--:R-:W-:Y:S01]  /*9b50*/  F2FP.BF16.PACK_AB R125, R18, R19 ;  /* 0x00000013127d723e */ /* 0x008fe200000010ff */
[----:B------:R-:W-:Y:S01]  /*9b60*/  FFMA.FTZ R0, R0, R13, R249 ;  /* 0x0000000d00007223 */ /* 0x000fe200000100f9 */
[----:B------:R-:W-:Y:S01]  /*9b70*/  F2FP.BF16.PACK_AB R126, R140, R141 ;  /* 0x0000008d8c7e723e */ /* 0x000fe200000010ff */
[----:B------:R-:W-:Y:S01]  /*9b80*/  FADD.FTZ R2, R142, R2 ;  /* 0x000000028e027221 */ /* 0x000fe20000010000 */
[----:B-----5:R-:W-:Y:S01]  /*9b90*/  F2FP.BF16.PACK_AB R127, R12, R17 ;  /* 0x000000110c7f723e */ /* 0x020fe200000010ff */
        /* <DEDUP_REMOVED lines=17> */
[----:B------:R-:W-:-:S06]  /*9cb0*/  FADD.FTZ R0, R17, R0 ;  /* 0x0000000011007221 */ /* 0x000fcc0000010000 */
[----:B------:R-:W-:Y:S01]  /*9cc0*/  FADD.FTZ R242, R140, R2 ;  /* 0x000000028cf27221 */ /* 0x000fe20000010000 */
[----:B-1----:R-:W-:Y:S01]  /*9cd0*/  HMMA.16816.F32.BF16 R120, R124, R4, R120 ;  /* 0x000000047c78723c */ /* 0x002fe20000041878 */
[----:B------:R-:W-:-:S07]  /*9ce0*/  FADD.FTZ R240, R12, R0 ;  /* 0x000000000cf07221 */ /* 0x000fce0000010000 */
[C---:B------:R-:W-:Y:S07]  /*9cf0*/  HMMA.16816.F32.BF16 R116, R128.reuse, R4, R116 ;  /* 0x000000048074723c */ /* 0x040fee0000041874 */
[----:B------:R-:W-:Y:S01]  /*9d00*/  FADD.FTZ R4, R176, R8 ;  /* 0x00000008b0047221 */ /* 0x000fe20000010000 */
[----:B------:R-:W-:Y:S03]  /*9d10*/  HMMA.16816.F32.BF16 R160, R128, R172, R160 ;  /* 0x000000ac80a0723c */ /* 0x000fe600000418a0 */
        /* <DEDUP_REMOVED lines=8> */
[----:B------:R-:W-:Y:S01]  /*9da0*/  HMMA.16816.F32.BF16 R40, R124, R48, R204 ;  /* 0x000000307c28723c */ /* 0x000fe200000418cc */
[----:B------:R-:W-:-:S03]  /*9db0*/  FADD.FTZ R244, R182, R3 ;  /* 0x00000003b6f47221 */ /* 0x000fc60000010000 */
        /* <DEDUP_REMOVED lines=38> */
[----:B------:R-:W-:Y:S01]  /*a020*/  ULDC.64 UR4, c[0x0][0x1a0] ;  /* 0x0000680000047ab9 */ /* 0x000fe20000000a00 */
[----:B------:R-:W1:Y:S01]  /*a030*/  S2R R243, SR_TID.X ;  /* 0x0000000000f37919 */ /* 0x000e620000002100 */
        /* <DEDUP_REMOVED lines=8> */
[----:B-1----:R-:W-:-:S05]  /*a0c0*/  IMAD.SHL.U32 R243, R243, 0x2, RZ ;  /* 0x00000002f3f37824 */ /* 0x002fca00078e00ff */
[----:B------:R-:W-:Y:S02]  /*a0d0*/  LOP3.LUT R243, R243, 0x6, RZ, 0xc0, !PT ;  /* 0x00000006f3f37812 */ /* 0x000fe400078ec0ff */
        /* <DEDUP_REMOVED lines=14> */
[C-C-:B------:R-:W-:Y:S01]  /*a1c0*/  @!P3 LEA.HI.X R9, R2.reuse, c[0x0][0x174], R5.reuse, 0x1, P4 ;  /* 0x00005d000209ba11 */ /* 0x140fe200020f0c05 */
[----:B------:R-:W-:Y:S01]  /*a1d0*/  IMAD.U32 R0, RZ, RZ, UR17 ;  /* 0x00000011ff007e24 */ /* 0x000fe2000f8e00ff */
[----:B------:R-:W-:Y:S01]  /*a1e0*/  @!P2 LEA.HI.X R5, R2, c[0x0][0x174], R5, 0x1, P0 ;  /* 0x00005d000205aa11 */ /* 0x000fe200000f0c05 */
[----:B------:R-:W-:Y:S02]  /*a1f0*/  @P2 STS.128 [R223+0xb000], RZ ;  /* 0x00b000ffdf002388 */ /* 0x000fe40000000c00 */
[----:B------:R-:W-:-:S02]  /*a200*/  IMAD R0, R0, 0x20, R243 ;  /* 0x0000002000007824 */ /* 0x000fc400078e02f3 */
[----:B------:R-:W-:Y:S01]  /*a210*/  @!PT LDS RZ, [RZ] ;  /* 0x00000000fffff984 */ /* 0x000fe20000000800 */
[----:B------:R-:W-:Y:S01]  /*a220*/  @!PT LDS RZ, [RZ] ;  /* 0x00000000fffff984 */ /* 0x000fe20000000800 */
[----:B------:R-:W-:Y:S01]  /*a230*/  @!PT LDS RZ, [RZ] ;  /* 0x00000000fffff984 */ /* 0x000fe20000000800 */
[----:B------:R2:W-:Y:S02]  /*a240*/  @!P2 LDGSTS.E.BYPASS.LTC128B.128 [R223+0xb000], [R6.64+0x80] ;  /* 0x0b00008006dfafae */ /* 0x0005e4000b901d52 */
[--C-:B------:R-:W-:Y:S01]  /*a250*/  IMAD.IADD R2, R226, 0x1, -R0.reuse ;  /* 0x00000001e2027824 */ /* 0x100fe200078e0a00 */
[C---:B------:R-:W-:Y:S01]  /*a260*/  ISETP.GE.AND P0, PT, R0.reuse, R235, PT ;  /* 0x000000eb0000720c */ /* 0x040fe20003f06270 */
[----:B------:R-:W-:Y:S01]  /*a270*/  @P3 STS.128 [R223+0xa800], RZ ;  /* 0x00a800ffdf003388 */ /* 0x000fe20000000c00 */
[C---:B------:R-:W-:Y:S02]  /*a280*/  ISETP.GE.AND P6, PT, R0.reuse, R234, PT ;  /* 0x000000ea0000720c */ /* 0x040fe40003fc6270 */
[----:B------:R-:W-:Y:S01]  /*a290*/  IABS R3, R2 ;  /* 0x0000000200037213 */ /* 0x000fe20000000000 */
[----:B------:R-:W-:Y:S01]  /*a2a0*/  @!PT LDS RZ, [RZ] ;  /* 0x00000000fffff984 */ /* 0x000fe20000000800 */
[----:B------:R-:W-:Y:S01]  /*a2b0*/  @!PT LDS RZ, [RZ] ;  /* 0x00000000fffff984 */ /* 0x000fe20000000800 */
[----:B------:R-:W-:Y:S01]  /*a2c0*/  @!PT LDS RZ, [RZ] ;  /* 0x00000000fffff984 */ /* 0x000fe20000000800 */
[----:B------:R1:W-:Y:S01]  /*a2d0*/  @!P3 LDGSTS.E.BYPASS.LTC128B.128 [R223+0xa800], [R8.64] ;  /* 0x0a80000008dfbfae */ /* 0x0003e2000b901d52 */
[----:B------:R-:W-:Y:S01]  /*a2e0*/  IMAD.IADD R2, R225, 0x1, -R0 ;  /* 0x00000001e1027824 */ /* 0x000fe200078e0a00 */
[----:B------:R-:W-:-:S02]  /*a2f0*/  ISETP.LT.OR P0, PT, R0, R230, P0 ;  /* 0x000000e60000720c */ /* 0x000fc40000701670 */
[----:B------:R-:W-:Y:S01]  /*a300*/  @P2 STS.128 [R223+0xb800], RZ ;  /* 0x00b800ffdf002388 */ /* 0x000fe20000000c00 */
[----:B------:R-:W-:Y:S02]  /*a310*/  ISETP.LT.OR P6, PT, R0, R229, P6 ;  /* 0x000000e50000720c */ /* 0x000fe400037c1670 */
[----:B------:R-:W-:Y:S01]  /*a320*/  IABS R2, R2 ;  /* 0x0000000200027213 */ /* 0x000fe20000000000 */
[----:B------:R-:W-:Y:S01]  /*a330*/  @!PT LDS RZ, [RZ] ;  /* 0x00000000fffff984 */ /* 0x000fe20000000800 */
[----:B------:R-:W-:Y:S01]  /*a340*/  @!PT LDS RZ, [RZ] ;  /* 0x00000000fffff984 */ /* 0x000fe20000000800 */
[----:B------:R-:W-:Y:S01]  /*a350*/  @!PT LDS RZ, [RZ] ;  /* 0x00000000fffff984 */ /* 0x000fe20000000800 */
[----:B------:R2:W-:Y:S04]  /*a360*/  @!P2 LDGSTS.E.BYPASS.LTC128B.128 [R223+0xb800], [R4.64+0x80] ;  /* 0x0b80008004dfafae */ /* 0x0005e8000b901d52 */
        /* <DEDUP_REMOVED lines=183> */
[----:B------:R-:W-:Y:S01]  /*aee0*/  BAR.SYNC.DEFER_BLOCKING 0x0 ;  /* 0x0000000000007b1d */ /* 0x000fe20000010000 */
[----:B------:R-:W-:Y:S01]  /*aef0*/  ISETP.GE.AND P5, PT, R3, R233, PT ;  /* 0x000000e90300720c */ /* 0x000fe20003fa6270 */
[----:B------:R-:W-:Y:S01]  /*af00*/  IMAD.IADD R19, R226, 0x1, -R2 ;  /* 0x00000001e2137824 */ /* 0x000fe200078e0a02 */
[----:B------:R-:W-:-:S02]  /*af10*/  FSEL R138, R21, -INF , !P4 ;  /* 0xff800000158a7808 */ /* 0x000fc40006000000 */
[C---:B------:R-:W-:Y:S02]  /*af20*/  ISETP.GE.AND P4, PT, R3.reuse, R232, PT ;  /* 0x000000e80300720c */ /* 0x040fe40003f86270 */
[----:B------:R3:W4:Y:S01]  /*af30*/  I2F R24, R17 ;  /* 0x0000001100187306 */ /* 0x0007220000201400 */
[C---:B------:R-:W-:Y:S02]  /*af40*/  ISETP.LT.OR P5, PT, R3.reuse, R228, P5 ;  /* 0x000000e40300720c */ /* 0x040fe40002fa1670 */
[----:B------:R-:W-:Y:S01]  /*af50*/  ISETP.LT.OR P4, PT, R3, R227, P4 ;  /* 0x000000e30300720c */ /* 0x000fe20002781670 */
        /* <DEDUP_REMOVED lines=8> */
[----:B------:R-:W-:Y:S07]  /*afe0*/  HMMA.16816.F32.BF16 R132, R4, R12, R196 ;  /* 0x0000000c0484723c */ /* 0x000fee00000418c4 */
[----:B------:R-:W-:Y:S01]  /*aff0*/  IABS R12, R3 ;  /* 0x00000003000c7213 */ /* 0x000fe20000000000 */
[----:B-1----:R-:W-:Y:S01]  /*b000*/  IMAD.MOV.U32 R17, RZ, RZ, R16 ;  /* 0x000000ffff117224 */ /* 0x002fe200078e0010 */
[----:B------:R-:W-:Y:S01]  /*b010*/  IABS R16, R18 ;  /* 0x0000001200107213 */ /* 0x000fe20000000000 */
[----:B----4-:R-:W-:Y:S01]  /*b020*/  FFMA.FTZ R18, R24, -UR16, R141 ;  /* 0x8000001018127c23 */ /* 0x010fe2000801008d */
[----:B------:R-:W-:Y:S01]  /*b030*/  IADD3 R3, R0, 0x11, RZ ;  /* 0x0000001100037810 */ /* 0x000fe20007ffe0ff */
[----:B------:R1:W3:Y:S01]  /*b040*/  I2F R20, R17 ;  /* 0x0000001100147306 */ /* 0x0002e20000201400 */
[----:B--2---:R-:W-:-:S02]  /*b050*/  FFMA.FTZ R21, R23, -UR16, R143 ;  /* 0x8000001017157c23 */ /* 0x004fc4000801008f */
[----:B------:R-:W-:Y:S03]  /*b060*/  HMMA.16816.F32.BF16 R140, R4, R14, R200 ;  /* 0x0000000e048c723c */ /* 0x000fe600000418c8 */
[----:B------:R-:W-:Y:S02]  /*b070*/  FSEL R27, R21, -INF , !P6 ;  /* 0xff800000151b7808 */ /* 0x000fe40007000000 */
[----:B------:R-:W-:Y:S02]  /*b080*/  ISETP.GE.AND P6, PT, R2, R233, PT ;  /* 0x000000e90200720c */ /* 0x000fe40003fc6270 */
[----:B------:R-:W-:Y:S02]  /*b090*/  IMAD.IADD R4, R224, 0x1, -R3 ;  /* 0x00000001e0047824 */ /* 0x000fe400078e0a03 */
[----:B------:R-:W-:-:S03]  /*b0a0*/  ISETP.LT.OR P6, PT, R2, R228, P6 ;  /* 0x000000e40200720c */ /* 0x000fc600037c1670 */
[----:B------:R-:W-:Y:S01]  /*b0b0*/  IABS R4, R4 ;  /* 0x0000000400047213 */ /* 0x000fe20000000000 */
[----:B-1----:R-:W-:Y:S01]  /*b0c0*/  IMAD.MOV.U32 R17, RZ, RZ, R16 ;  /* 0x000000ffff117224 */ /* 0x002fe200078e0010 */
[----:B------:R-:W-:Y:S01]  /*b0d0*/  IABS R16, R19 ;  /* 0x0000001300107213 */ /* 0x000fe20000000000 */
[----:B---3--:R-:W-:Y:S02]  /*b0e0*/  FFMA.FTZ R19, R20, -UR16, R189 ;  /* 0x8000001014137c23 */ /* 0x008fe400080100bd */
        /* <DEDUP_REMOVED lines=80> */
[-C--:B------:R-:W-:Y:S02]  /*b5f0*/  ISETP.GE.AND P5, PT, R2, R235.reuse, PT ;  /* 0x000000eb0200720c */ /* 0x080fe40003fa6270 */
[----:B------:R-:W2:Y:S01]  /*b600*/  I2F R12, R4 ;  /* 0x00000004000c7306 */ /* 0x000ea20000201400 */
[----:B------:R-:W-:Y:S02]  /*b610*/  FSEL R190, R6, -INF , !P6 ;  /* 0xff80000006be7808 */ /* 0x000fe40007000000 */
[----:B------:R-:W-:Y:S02]  /*b620*/  ISETP.LT.OR P5, PT, R2, R230, P5 ;  /* 0x000000e60200720c */ /* 0x000fe40002fa1670 */
[C---:B------:R-:W-:Y:S02]  /*b630*/  ISETP.GE.AND P6, PT, R0.reuse, R235, PT ;  /* 0x000000eb0000720c */ /* 0x040fe40003fc6270 */
[----:B------:R-:W-:Y:S01]  /*b640*/  FSEL R19, R9, -INF , !P5 ;  /* 0xff80000009137808 */ /* 0x000fe20006800000 */
[----:B-1----:R-:W-:Y:S01]  /*b650*/  IMAD.IADD R3, R231, 0x1, -R2 ;  /* 0x00000001e7037824 */ /* 0x002fe200078e0a02 */
[----:B------:R-:W-:Y:S01]  /*b660*/  ISETP.GE.AND P5, PT, R0, R234, PT ;  /* 0x000000ea0000720c */ /* 0x000fe20003fa6270 */
[----:B------:R-:W-:Y:S01]  /*b670*/  IMAD.IADD R2, R224, 0x1, -R0 ;  /* 0x00000001e0027824 */ /* 0x000fe200078e0a00 */
[----:B------:R-:W-:-:S02]  /*b680*/  ISETP.LT.OR P6, PT, R0, R230, P6 ;  /* 0x000000e60000720c */ /* 0x000fc400037c1670 */
        /* <DEDUP_REMOVED lines=16> */
[----:B--2---:R-:W-:-:S03]  /*b790*/  FFMA.FTZ R10, R10, -UR16, R142 ;  /* 0x800000100a0a7c23 */ /* 0x004fc6000801008e */
[----:B------:R-:W-:Y:S02]  /*b7a0*/  IABS R4, R4 ;  /* 0x0000000400047213 */ /* 0x000fe40000000000 */
[----:B------:R-:W-:Y:S01]  /*b7b0*/  FSEL R189, R10, -INF , !P0 ;  /* 0xff8000000abd7808 */ /* 0x000fe20004000000 */
[----:B---3--:R-:W-:Y:S01]  /*b7c0*/  FFMA.FTZ R5, R11, -UR16, R21 ;  /* 0x800000100b057c23 */ /* 0x008fe20008010015 */
[----:B------:R-:W-:Y:S01]  /*b7d0*/  PLOP3.LUT P0, PT, PT, PT, UP0, 0x80, 0x0 ;  /* 0x000000000000781c */ /* 0x000fe20003f0f008 */
[----:B------:R-:W-:Y:S02]  /*b7e0*/  IMAD.MOV.U32 R3, RZ, RZ, R4 ;  /* 0x000000ffff037224 */ /* 0x000fe400078e0004 */
[----:B------:R-:W-:Y:S01]  /*b7f0*/  IMAD.IADD R4, R231, 0x1, -R0 ;  /* 0x00000001e7047824 */ /* 0x000fe200078e0a00 */
[----:B------:R-:W-:Y:S01]  /*b800*/  FSEL R17, R5, -INF , !P6 ;  /* 0xff80000005117808 */ /* 0x000fe20007000000 */
[----:B------:R1:W2:Y:S02]  /*b810*/  I2F R8, R3 ;  /* 0x0000000300087306 */ /* 0x0002a40000201400 */
[----:B-1----:R-:W-:Y:S01]  /*b820*/  IMAD.MOV.U32 R3, RZ, RZ, R2 ;  /* 0x000000ffff037224 */ /* 0x002fe200078e0002 */
[----:B------:R-:W-:Y:S01]  /*b830*/  IABS R2, R4 ;  /* 0x0000000400027213 */ /* 0x000fe20000000000 */
[----:B--2---:R-:W-:-:S04]  /*b840*/  FFMA.FTZ R4, R8, -UR16, R23 ;  /* 0x8000001008047c23 */ /* 0x004fc80008010017 */
[----:B------:R-:W1:Y:S01]  /*b850*/  I2F R3, R3 ;  /* 0x0000000300037306 */ /* 0x000e620000201400 */
[----:B------:R-:W-:-:S07]  /*b860*/  FSEL R18, R4, -INF , !P5 ;  /* 0xff80000004127808 */ /* 0x000fce0006800000 */
[----:B------:R-:W2:Y:S01]  /*b870*/  I2F R2, R2 ;  /* 0x0000000200027306 */ /* 0x000ea20000201400 */
[----:B-1----:R-:W-:-:S05]  /*b880*/  FFMA.FTZ R3, R3, -UR16, R141 ;  /* 0x8000001003037c23 */ /* 0x002fca000801008d */
[----:B------:R-:W-:Y:S01]  /*b890*/  FSEL R183, R3, -INF , !P4 ;  /* 0xff80000003b77808 */ /* 0x000fe20006000000 */
[----:B--2---:R-:W-:-:S05]  /*b8a0*/  FFMA.FTZ R0, R2, -UR16, R143 ;  /* 0x8000001002007c23 */ /* 0x004fca000801008f */
        /* <DEDUP_REMOVED lines=48> */
.L_x_1211:
[----:B------:R-:W-:Y:S05]  /*bbb0*/  BSYNC B0 ;  /* 0x0000000000007941 */ /* 0x000fea0003800000 */
.L_x_1210:
[----:B------:R-:W0:Y:S02]  /*bbc0*/  LDGDEPBAR ;  /* 0x00000000000079af */ /* 0x000e240000000000 */
.L_x_1209:
        /* <DEDUP_REMOVED lines=23> */
[----:B------:R-:W-:Y:S02]  /*bd40*/  MOV R24, R242 ;  /* 0x000000f200187202 */ /* 0x000fe40000000f00 */
        /* <DEDUP_REMOVED lines=8> */
[----:B-1----:R-:W-:Y:S01]  /*bdd0*/  FMNMX.FTZ R136, R136, R4, !PT ;  /* 0x0000000488887209 */ /* 0x002fe20007810000 */
[----:B------:R-:W1:Y:S01]  /*bde0*/  SHFL.BFLY PT, R134, R3, 0x2, 0x1f ;  /* 0x0c401f0003867f89 */ /* 0x000e6200000e0000 */
[----:B------:R-:W-:-:S02]  /*bdf0*/  FMNMX.FTZ R2, R197, R2, !PT ;  /* 0x00000002c5027209 */ /* 0x000fc40007810000 */
[----:B------:R-:W-:Y:S01]  /*be00*/  MOV R32, R241 ;  /* 0x000000f100207202 */ /* 0x000fe20000000f00 */
[----:B------:R-:W2:Y:S01]  /*be10*/  SHFL.BFLY PT, R4, R0, 0x2, 0x1f ;  /* 0x0c401f0000047f89 */ /* 0x000ea200000e0000 */
[----:B------:R-:W-:Y:S02]  /*be20*/  FMNMX.FTZ R2, R190, R2, !PT ;  /* 0x00000002be027209 */ /* 0x000fe40007810000 */
[----:B------:R-:W-:Y:S01]  /*be30*/  MOV R33, R240 ;  /* 0x000000f000217202 */ /* 0x000fe20000000f00 */
[----:B------:R-:W3:Y:S01]  /*be40*/  SHFL.BFLY PT, R5, R136, 0x1, 0x1f ;  /* 0x0c201f0088057f89 */ /* 0x000ee200000e0000 */
[----:B------:R-:W-:Y:S02]  /*be50*/  FMNMX.FTZ R2, R189, R2, !PT ;  /* 0x00000002bd027209 */ /* 0x000fe40007810000 */
[----:B------:R-:W-:Y:S02]  /*be60*/  MOV R192, R24 ;  /* 0x0000001800c07202 */ /* 0x000fe40000000f00 */
[----:B------:R-:W-:-:S05]  /*be70*/  FMNMX.FTZ R2, R188, R2, !PT ;  /* 0x00000002bc027209 */ /* 0x000fca0007810000 */
[----:B------:R-:W4:Y:S01]  /*be80*/  SHFL.BFLY PT, R137, R2, 0x2, 0x1f ;  /* 0x0c401f0002897f89 */ /* 0x000f2200000e0000 */
[----:B-1----:R-:W-:Y:S02]  /*be90*/  FMNMX.FTZ R134, R134, R3, !PT ;  /* 0x0000000386867209 */ /* 0x002fe40007810000 */
[----:B--2---:R-:W-:Y:S02]  /*bea0*/  FMNMX.FTZ R0, R0, R4, !PT ;  /* 0x0000000400007209 */ /* 0x004fe40007810000 */
[----:B---3--:R-:W-:-:S03]  /*beb0*/  FMNMX.FTZ R136, R136, R5, !PT ;  /* 0x0000000588887209 */ /* 0x008fc60007810000 */
[----:B------:R-:W1:Y:S01]  /*bec0*/  SHFL.BFLY PT, R135, R0, 0x1, 0x1f ;  /* 0x0c201f0000877f89 */ /* 0x000e6200000e0000 */
[C---:B------:R-:W-:Y:S01]  /*bed0*/  FSETP.NEU.FTZ.AND P6, PT, R136.reuse, -INF , PT ;  /* 0xff8000008800780b */ /* 0x040fe20003fdd000 */
[----:B------:R-:W-:Y:S02]  /*bee0*/  FMUL.FTZ R12, R136, c[0x0][0x23c] ;  /* 0x00008f00880c7a20 */ /* 0x000fe40000410000 */
[----:B------:R-:W2:Y:S03]  /*bef0*/  SHFL.BFLY PT, R5, R134, 0x1, 0x1f ;  /* 0x0c201f0086057f89 */ /* 0x000ea600000e0000 */
[----:B------:R-:W-:Y:S02]  /*bf00*/  FSEL R12, R12, RZ, P6 ;  /* 0x000000ff0c0c7208 */ /* 0x000fe40003000000 */
[----:B----4-:R-:W-:-:S03]  /*bf10*/  FMNMX.FTZ R137, R137, R2, !PT ;  /* 0x0000000289897209 */ /* 0x010fc60007810000 */
[--C-:B------:R-:W-:Y:S02]  /*bf20*/  FFMA.FTZ R3, R176, c[0x0][0x23c], -R12.reuse ;  /* 0x00008f00b0037a23 */ /* 0x100fe4000001080c */
[--C-:B------:R-:W-:Y:S02]  /*bf30*/  FFMA.FTZ R4, R178, c[0x0][0x23c], -R12.reuse ;  /* 0x00008f00b2047a23 */ /* 0x100fe4000001080c */
[----:B------:R3:W-:Y:S01]  /*bf40*/  MUFU.EX2 R6, R3 ;  /* 0x0000000300067308 */ /* 0x0007e20000000800 */
[----:B-1----:R-:W-:Y:S01]  /*bf50*/  FMNMX.FTZ R135, R0, R135, !PT ;  /* 0x0000008700877209 */ /* 0x002fe20007810000 */
[----:B------:R-:W-:-:S06]  /*bf60*/  FFMA.FTZ R0, R29, c[0x0][0x23c], -R12 ;  /* 0x00008f001d007a23 */ /* 0x000fcc000001080c */
[----:B------:R1:W-:Y:S01]  /*bf70*/  MUFU.EX2 R35, R4 ;  /* 0x0000000400237308 */ /* 0x0003e20000000800 */
[C---:B------:R-:W-:Y:S02]  /*bf80*/  FSETP.NEU.FTZ.AND P5, PT, R135.reuse, -INF , PT ;  /* 0xff8000008700780b */ /* 0x040fe40003fbd000 */
[----:B--2---:R-:W-:Y:S01]  /*bf90*/  FMNMX.FTZ R134, R134, R5, !PT ;  /* 0x0000000586867209 */ /* 0x004fe20007810000 */
[----:B---3--:R-:W-:-:S04]  /*bfa0*/  FMUL.FTZ R3, R135, c[0x0][0x23c] ;  /* 0x00008f0087037a20 */ /* 0x008fc80000410000 */
[----:B------:R2:W3:Y:S01]  /*bfb0*/  MUFU.EX2 R7, R0 ;  /* 0x0000000000077308 */ /* 0x0004e20000000800 */
[C---:B------:R-:W-:Y:S01]  /*bfc0*/  FMUL.FTZ R2, R134.reuse, c[0x0][0x23c] ;  /* 0x00008f0086027a20 */ /* 0x040fe20000410000 */
[----:B------:R-:W-:Y:S02]  /*bfd0*/  FSETP.NEU.FTZ.AND P4, PT, R134, -INF , PT ;  /* 0xff8000008600780b */ /* 0x000fe40003f9d000 */
[----:B------:R-:W-:Y:S02]  /*bfe0*/  FSEL R3, R3, RZ, P5 ;  /* 0x000000ff03037208 */ /* 0x000fe40002800000 */
[----:B------:R-:W-:Y:S01]  /*bff0*/  FSEL R2, R2, RZ, P4 ;  /* 0x000000ff02027208 */ /* 0x000fe20002000000 */
[----:B-1----:R-:W1:Y:S01]  /*c000*/  SHFL.BFLY PT, R4, R137, 0x1, 0x1f ;  /* 0x0c201f0089047f89 */ /* 0x002e6200000e0000 */
[----:B--2---:R-:W-:-:S04]  /*c010*/  FFMA.FTZ R0, R25, c[0x0][0x23c], -R12 ;  /* 0x00008f0019007a23 */ /* 0x004fc8000001080c */
[----:B------:R2:W4:Y:S01]  /*c020*/  MUFU.EX2 R34, R0 ;  /* 0x0000000000227308 */ /* 0x0005220000000800 */
[----:B-1----:R-:W-:Y:S01]  /*c030*/  FMNMX.FTZ R137, R137, R4, !PT ;  /* 0x0000000489897209 */ /* 0x002fe20007810000 */
[----:B------:R-:W-:-:S03]  /*c040*/  FFMA.FTZ R4, R138, c[0x0][0x23c], -R2 ;  /* 0x00008f008a047a23 */ /* 0x000fc60000010802 */
[----:B------:R-:W-:Y:S01]  /*c050*/  FSETP.NEU.FTZ.AND P1, PT, R137, -INF , PT ;  /* 0xff8000008900780b */ /* 0x000fe20003f3d000 */
[----:B--2---:R-:W-:Y:S01]  /*c060*/  FFMA.FTZ R0, R180, c[0x0][0x23c], -R3 ;  /* 0x00008f00b4007a23 */ /* 0x004fe20000010803 */
[----:B---3--:R-:W-:Y:S01]  /*c070*/  MOV R180, R7 ;  /* 0x0000000700b47202 */ /* 0x008fe20000000f00 */
[----:B------:R1:W-:Y:S03]  /*c080*/  MUFU.EX2 R251, R4 ;  /* 0x0000000400fb7308 */ /* 0x0003e60000000800 */
[----:B----4-:R-:W-:-:S05]  /*c090*/  F2FP.BF16.PACK_AB R10, R34, R180 ;  /* 0x000000b4220a723e */ /* 0x010fca00000010ff */
[----:B------:R2:W-:Y:S01]  /*c0a0*/  MUFU.EX2 R178, R0 ;  /* 0x0000000000b27308 */ /* 0x0005e20000000800 */
[----:B-1----:R-:W-:-:S07]  /*c0b0*/  FFMA.FTZ R4, R28, c[0x0][0x23c], -R2 ;  /* 0x00008f001c047a23 */ /* 0x002fce0000010802 */
[----:B------:R-:W-:Y:S01]  /*c0c0*/  MUFU.EX2 R252, R4 ;  /* 0x0000000400fc7308 */ /* 0x000fe20000000800 */
[----:B--2---:R-:W-:-:S07]  /*c0d0*/  FFMA.FTZ R0, R177, c[0x0][0x23c], -R3 ;  /* 0x00008f00b1007a23 */ /* 0x004fce0000010803 */
[----:B------:R1:W2:Y:S02]  /*c0e0*/  MUFU.EX2 R25, R0 ;  /* 0x0000000000197308 */ /* 0x0002a40000000800 */
[----:B-1----:R-:W-:Y:S01]  /*c0f0*/  FFMA.FTZ R0, R31, c[0x0][0x23c], -R3 ;  /* 0x00008f001f007a23 */ /* 0x002fe20000010803 */
[----:B--2---:R-:W-:-:S05]  /*c100*/  F2FP.BF16.PACK_AB R9, R25, R178 ;  /* 0x000000b21909723e */ /* 0x004fca00000010ff */
[----:B------:R1:W2:Y:S02]  /*c110*/  MUFU.EX2 R7, R0 ;  /* 0x0000000000077308 */ /* 0x0002a40000000800 */
[----:B-1----:R-:W-:Y:S01]  /*c120*/  FFMA.FTZ R0, R27, c[0x0][0x23c], -R3 ;  /* 0x00008f001b007a23 */ /* 0x002fe20000010803 */
[----:B--2---:R-:W-:-:S05]  /*c130*/  MOV R138, R7 ;  /* 0x00000007008a7202 */ /* 0x004fca0000000f00 */
[----:B------:R1:W2:Y:S02]  /*c140*/  MUFU.EX2 R176, R0 ;  /* 0x0000000000b07308 */ /* 0x0002a40000000800 */
[----:B-1----:R-:W-:Y:S01]  /*c150*/  FFMA.FTZ R0, R181, c[0x0][0x23c], -R2 ;  /* 0x00008f00b5007a23 */ /* 0x002fe20000010802 */
[----:B--2---:R-:W-:Y:S02]  /*c160*/  F2FP.BF16.PACK_AB R11, R176, R138 ;  /* 0x0000008ab00b723e */ /* 0x004fe400000010ff */
[----:B------:R-:W-:-:S03]  /*c170*/  MOV R181, R33 ;  /* 0x0000002100b57202 */ /* 0x000fc60000000f00 */
[----:B------:R1:W-:Y:S02]  /*c180*/  MUFU.EX2 R250, R0 ;  /* 0x0000000000fa7308 */ /* 0x0003e40000000800 */
[----:B-1----:R-:W-:-:S06]  /*c190*/  FFMA.FTZ R0, R179, c[0x0][0x23c], -R2 ;  /* 0x00008f00b3007a23 */ /* 0x002fcc0000010802 */
[----:B------:R1:W-:Y:S02]  /*c1a0*/  MUFU.EX2 R249, R0 ;  /* 0x0000000000f97308 */ /* 0x0003e40000000800 */
[----:B-1----:R-:W-:-:S05]  /*c1b0*/  FMUL.FTZ R0, R137, c[0x0][0x23c] ;  /* 0x00008f0089007a20 */ /* 0x002fca0000410000 */
[----:B------:R-:W-:-:S05]  /*c1c0*/  FSEL R0, R0, RZ, P1 ;  /* 0x000000ff00007208 */ /* 0x000fca0000800000 */
[--C-:B------:R-:W-:Y:S01]  /*c1d0*/  FFMA.FTZ R4, R182, c[0x0][0x23c], -R0.reuse ;  /* 0x00008f00b6047a23 */ /* 0x100fe20000010800 */
[----:B------:R-:W-:Y:S01]  /*c1e0*/  MOV R182, R32 ;  /* 0x0000002000b67202 */ /* 0x000fe20000000f00 */
[--C-:B------:R-:W-:Y:S02]  /*c1f0*/  FFMA.FTZ R5, R30, c[0x0][0x23c], -R0.reuse ;  /* 0x00008f001e057a23 */ /* 0x100fe40000010800 */
[----:B------:R1:W-:Y:S01]  /*c200*/  MUFU.EX2 R246, R4 ;  /* 0x0000000400f67308 */ /* 0x0003e20000000800 */
[----:B------:R-:W2:Y:S07]  /*c210*/  LDSM.16.MT88.4 R28, [R213+0xa000] ;  /* 0x00a00000d51c783b */ /* 0x000eae0000004200 */
[----:B------:R3:W-:Y:S01]  /*c220*/  MUFU.EX2 R247, R5 ;  /* 0x0000000500f77308 */ /* 0x0007e20000000800 */
[----:B-1----:R-:W-:Y:S01]  /*c230*/  FFMA.FTZ R4, R139, c[0x0][0x23c], -R0 ;  /* 0x00008f008b047a23 */ /* 0x002fe20000010800 */
[----:B------:R-:W-:-:S02]  /*c240*/  MOV R139, R6 ;  /* 0x00000006008b7202 */ /* 0x000fc40000000f00 */
[----:B------:R-:W-:-:S04]  /*c250*/  FSEL R6, R134, RZ, P4 ;  /* 0x000000ff86067208 */ /* 0x000fc80002000000 */
[----:B------:R1:W-:Y:S01]  /*c260*/  MUFU.EX2 R248, R4 ;  /* 0x0000000400f87308 */ /* 0x0003e20000000800 */
[----:B------:R-:W-:Y:S02]  /*c270*/  F2FP.BF16.PACK_AB R8, R139, R35 ;  /* 0x000000238b08723e */ /* 0x000fe400000010ff */
[----:B---3--:R-:W-:Y:S02]  /*c280*/  FSEL R5, R135, RZ, P5 ;  /* 0x000000ff87057208 */ /* 0x008fe40002800000 */
[----:B-1----:R-:W-:-:S05]  /*c290*/  FSEL R4, R136, RZ, P6 ;  /* 0x000000ff88047208 */ /* 0x002fca0003000000 */
[----:B------:R-:W-:-:S04]  /*c2a0*/  FADD.FTZ R4, R239, -R4 ;  /* 0x80000004ef047221 */ /* 0x000fc80000010000 */
[----:B------:R-:W-:Y:S02]  /*c2b0*/  FMUL.FTZ R16, R4, c[0x0][0x23c] ;  /* 0x00008f0004107a20 */ /* 0x000fe40000410000 */
[----:B------:R-:W-:Y:S02]  /*c2c0*/  FADD.FTZ R4, R238, -R5 ;  /* 0x80000005ee047221 */ /* 0x000fe40000010000 */
[----:B------:R-:W-:Y:S01]  /*c2d0*/  FADD.FTZ R5, R237, -R6 ;  /* 0x80000006ed057221 */ /* 0x000fe20000010000 */
[----:B------:R-:W-:Y:S01]  /*c2e0*/  F2FP.BF16.PACK_AB R6, R252, R251 ;  /* 0x000000fbfc06723e */ /* 0x000fe200000010ff */
[----:B------:R-:W-:Y:S01]  /*c2f0*/  FMUL.FTZ R15, R4, c[0x0][0x23c] ;  /* 0x00008f00040f7a20 */ /* 0x000fe20000410000 */
[----:B------:R-:W-:Y:S01]  /*c300*/  FSEL R4, R137, RZ, P1 ;  /* 0x000000ff89047208 */ /* 0x000fe20000800000 */
[----:B------:R-:W-:Y:S01]  /*c310*/  FMUL.FTZ R5, R5, c[0x0][0x23c] ;  /* 0x00008f0005057a20 */ /* 0x000fe20000410000 */
[----:B------:R-:W1:Y:S03]  /*c320*/  MUFU.EX2 R16, R16 ;  /* 0x0000001000107308 */ /* 0x000e660000000800 */
[----:B------:R-:W-:-:S04]  /*c330*/  FADD.FTZ R4, R236, -R4 ;  /* 0x80000004ec047221 */ /* 0x000fc80000010000 */
[----:B------:R-:W-:Y:S01]  /*c340*/  FMUL.FTZ R4, R4, c[0x0][0x23c] ;  /* 0x00008f0004047a20 */ /* 0x000fe20000410000 */
[----:B------:R-:W3:Y:S08]  /*c350*/  MUFU.EX2 R15, R15 ;  /* 0x0000000f000f7308 */ /* 0x000ef00000000800 */
[----:B------:R4:W5:Y:S01]  /*c360*/  MUFU.EX2 R13, R4 ;  /* 0x00000004000d7308 */ /* 0x0009620000000800 */
[----:B-1----:R-:W-:-:S02]  /*c370*/  FMUL.FTZ R144, R144, R16 ;  /* 0x0000001090907220 */ /* 0x002fc40000410000 */
[-C--:B------:R-:W-:Y:S02]  /*c380*/  FMUL.FTZ R145, R145, R16.reuse ;  /* 0x0000001091917220 */ /* 0x080fe40000410000 */
[-C--:B------:R-:W-:Y:S02]  /*c390*/  FMUL.FTZ R156, R156, R16.reuse ;  /* 0x000000109c9c7220 */ /* 0x080fe40000410000 */
[----:B------:R-:W-:Y:S01]  /*c3a0*/  FMUL.FTZ R157, R157, R16 ;  /* 0x000000109d9d7220 */ /* 0x000fe20000410000 */
[----:B------:R1:W1:Y:S01]  /*c3b0*/  MUFU.EX2 R14, R5 ;  /* 0x00000005000e7308 */ /* 0x0002620000000800 */
[-C--:B---3--:R-:W-:Y:S02]  /*c3c0*/  FMUL.FTZ R146, R146, R15.reuse ;  /* 0x0000000f92927220 */ /* 0x088fe40000410000 */
[-C--:B------:R-:W-:Y:S02]  /*c3d0*/  FMUL.FTZ R147, R147, R15.reuse ;  /* 0x0000000f93937220 */ /* 0x080fe40000410000 */
[----:B------:R-:W-:-:S02]  /*c3e0*/  FMUL.FTZ R158, R158, R15 ;  /* 0x0000000f9e9e7220 */ /* 0x000fc40000410000 */
[----:B------:R-:W-:Y:S02]  /*c3f0*/  FMUL.FTZ R159, R159, R15 ;  /* 0x0000000f9f9f7220 */ /* 0x000fe40000410000 */
[----:B----4-:R-:W-:Y:S01]  /*c400*/  FFMA.FTZ R4, R26, c[0x0][0x23c], -R0 ;  /* 0x00008f001a047a23 */ /* 0x010fe20000010800 */
[C---:B------:R-:W-:Y:S01]  /*c410*/  HMMA.16816.F32.BF16 R144, R8.reuse, R20, R144 ;  /* 0x000000140890723c */ /* 0x040fe20000041890 */
[-C--:B-----5:R-:W-:Y:S02]  /*c420*/  FMUL.FTZ R150, R150, R13.reuse ;  /* 0x0000000d96967220 */ /* 0x0a0fe40000410000 */
[----:B------:R3:W4:Y:S01]  /*c430*/  MUFU.EX2 R245, R4 ;  /* 0x0000000400f57308 */ /* 0x0007220000000800 */
[----:B------:R-:W-:Y:S01]  /*c440*/  FMUL.FTZ R151, R151, R13 ;  /* 0x0000000d97977220 */ /* 0x000fe20000410000 */
[----:B-1----:R-:W-:Y:S01]  /*c450*/  F2FP.BF16.PACK_AB R5, R248, R246 ;  /* 0x000000f6f805723e */ /* 0x002fe200000010ff */
[-C--:B------:R-:W-:Y:S02]  /*c460*/  FMUL.FTZ R148, R148, R14.reuse ;  /* 0x0000000e94947220 */ /* 0x080fe40000410000 */
[----:B------:R-:W-:Y:S01]  /*c470*/  HMMA.16816.F32.BF16 R240, R8, R22, R156 ;  /* 0x0000001608f0723c */ /* 0x000fe2000004189c */
[----:B------:R-:W-:-:S02]  /*c480*/  FMUL.FTZ R149, R149, R14 ;  /* 0x0000000e95957220 */ /* 0x000fc40000410000 */
[-C--:B------:R-:W-:Y:S02]  /*c490*/  FMUL.FTZ R152, R152, R14.reuse ;  /* 0x0000000e98987220 */ /* 0x080fe40000410000 */
[-C--:B------:R-:W-:Y:S02]  /*c4a0*/  FMUL.FTZ R153, R153, R14.reuse ;  /* 0x0000000e99997220 */ /* 0x080fe40000410000 */
[----:B------:R-:W-:Y:S01]  /*c4b0*/  FMUL.FTZ R154, R154, R13 ;  /* 0x0000000d9a9a7220 */ /* 0x000fe20000410000 */
[----:B------:R-:W-:Y:S01]  /*c4c0*/  MOV R159, R35 ;  /* 0x00000023009f7202 */ /* 0x000fe20000000f00 */
[----:B------:R-:W-:Y:S01]  /*c4d0*/  FMUL.FTZ R155, R155, R13 ;  /* 0x0000000d9b9b7220 */ /* 0x000fe20000410000 */
[----:B------:R-:W-:Y:S01]  /*c4e0*/  MOV R158, R25 ;  /* 0x00000019009e7202 */ /* 0x000fe20000000f00 */
[----:B------:R-:W-:Y:S01]  /*c4f0*/  FMUL.FTZ R40, R40, R14 ;  /* 0x0000000e28287220 */ /* 0x000fe20000410000 */
[----:B---3--:R-:W-:Y:S01]  /*c500*/  F2FP.BF16.PACK_AB R4, R249, R250 ;  /* 0x000000faf904723e */ /* 0x008fe200000010ff */
[-C--:B------:R-:W-:Y:S01]  /*c510*/  FMUL.FTZ R41, R41, R14.reuse ;  /* 0x0000000e29297220 */ /* 0x080fe20000410000 */
[----:B----4-:R-:W-:Y:S01]  /*c520*/  F2FP.BF16.PACK_AB R7, R245, R247 ;  /* 0x000000f7f507723e */ /* 0x010fe200000010ff */
[----:B------:R-:W-:Y:S01]  /*c530*/  FMUL.FTZ R44, R44, R14 ;  /* 0x0000000e2c2c7220 */ /* 0x000fe20000410000 */
[----:B------:R-:W-:Y:S01]  /*c540*/  MOV R157, R34 ;  /* 0x00000022009d7202 */ /* 0x000fe20000000f00 */
[-C--:B------:R-:W-:Y:S01]  /*c550*/  FMUL.FTZ R42, R42, R13.reuse ;  /* 0x0000000d2a2a7220 */ /* 0x080fe20000410000 */
[----:B------:R-:W-:Y:S01]  /*c560*/  LDSM.16.MT88.4 R24, [R209+0xb000] ;  /* 0x00b00000d118783b */ /* 0x000fe20000004200 */
[-C--:B------:R-:W-:Y:S01]  /*c570*/  FMUL.FTZ R43, R43, R13.reuse ;  /* 0x0000000d2b2b7220 */ /* 0x080fe20000410000 */
[----:B------:R-:W-:Y:S01]  /*c580*/  MOV R156, R244 ;  /* 0x000000f4009c7202 */ /* 0x000fe20000000f00 */
[----:B------:R-:W-:Y:S01]  /*c590*/  HMMA.16816.F32.BF16 R148, R4, R20, R148 ;  /* 0x000000140494723c */ /* 0x000fe20000041894 */
[----:B------:R-:W-:Y:S01]  /*c5a0*/  FMUL.FTZ R45, R45, R14 ;  /* 0x0000000e2d2d7220 */ /* 0x000fe20000410000 */
[----:B------:R-:W-:Y:S01]  /*c5b0*/  LDSM.16.MT88.4 R32, [R211+0xb000] ;  /* 0x00b00000d320783b */ /* 0x000fe20000004200 */
[----:B------:R-:W-:-:S02]  /*c5c0*/  FMUL.FTZ R46, R46, R13 ;  /* 0x0000000d2e2e7220 */ /* 0x000fc40000410000 */
[-C--:B------:R-:W-:Y:S02]  /*c5d0*/  FMUL.FTZ R47, R47, R13.reuse ;  /* 0x0000000d2f2f7220 */ /* 0x080fe40000410000 */
[-C--:B------:R-:W-:Y:S01]  /*c5e0*/  FMUL.FTZ R164, R164, R14.reuse ;  /* 0x0000000ea4a47220 */ /* 0x080fe20000410000 */
[----:B------:R-:W-:Y:S01]  /*c5f0*/  HMMA.16816.F32.BF16 R152, R4, R22, R152 ;  /* 0x000000160498723c */ /* 0x000fe20000041898 */
[----:B------:R-:W1:Y:S01]  /*c600*/  LDSM.16.MT88.4 R20, [R214+0xa000] ;  /* 0x00a00000d614783b */ /* 0x000e620000004200 */
        /* <DEDUP_REMOVED lines=16> */
[----:B--2---:R-:W-:Y:S01]  /*c710*/  HMMA.16816.F32.BF16 R56, R4, R28, R56 ;  /* 0x0000001c0438723c */ /* 0x004fe20000041838 */
        /* <DEDUP_REMOVED lines=9> */
[----:B-1----:R-:W-:Y:S01]  /*c7b0*/  HMMA.16816.F32.BF16 R236, R4, R20, R40 ;  /* 0x0000001404ec723c */ /* 0x002fe20000041828 */
        /* <DEDUP_REMOVED lines=47> */
[----:B------:R-:W-:Y:S02]  /*cab0*/  FMUL.FTZ R51, R51, R15 ;  /* 0x0000000f33337220 */ /* 0x000fe40000410000 */
[----:B------:R-:W-:Y:S02]  /*cac0*/  FMUL.FTZ R128, R128, R16 ;  /* 0x0000001080807220 */ /* 0x000fe40000410000 */
[----:B------:R-:W-:Y:S01]  /*cad0*/  FFMA.FTZ R4, R187, c[0x0][0x23c], -R12 ;  /* 0x00008f00bb047a23 */ /* 0x000fe2000001080c */
[----:B------:R-:W-:Y:S01]  /*cae0*/  MOV R125, R176 ;  /* 0x000000b0007d7202 */ /* 0x000fe20000000f00 */
[C---:B------:R-:W-:Y:S01]  /*caf0*/  HMMA.16816.F32.BF16 R116, R8.reuse, R44, R116 ;  /* 0x0000002c0874723c */ /* 0x040fe20000041874 */
[----:B------:R-:W-:Y:S01]  /*cb00*/  MOV R7, R138 ;  /* 0x0000008a00077202 */ /* 0x000fe20000000f00 */
[----:B------:R1:W-:Y:S01]  /*cb10*/  MUFU.EX2 R198, R4 ;  /* 0x0000000400c67308 */ /* 0x0003e20000000800 */
        /* <DEDUP_REMOVED lines=10> */
[----:B------:R-:W-:Y:S01]  /*cbc0*/  HMMA.16816.F32.BF16 R36, R8, R20, R36 ;  /* 0x000000140824723c */ /* 0x000fe20000041824 */
[----:B------:R-:W-:-:S02]  /*cbd0*/  FMUL.FTZ R162, R162, R15 ;  /* 0x0000000fa2a27220 */ /* 0x000fc40000410000 */
[-C--:B------:R-:W-:Y:S02]  /*cbe0*/  FMUL.FTZ R163, R163, R15.reuse ;  /* 0x0000000fa3a37220 */ /* 0x080fe40000410000 */
[----:B-1----:R-:W-:Y:S02]  /*cbf0*/  FFMA.FTZ R4, R133, c[0x0][0x23c], -R12 ;  /* 0x00008f0085047a23 */ /* 0x002fe4000001080c */
[-C--:B------:R-:W-:Y:S01]  /*cc00*/  FMUL.FTZ R172, R172, R16.reuse ;  /* 0x00000010acac7220 */ /* 0x080fe20000410000 */
[----:B------:R-:W-:Y:S01]  /*cc10*/  HMMA.16816.F32.BF16 R176, R8, R22, R48 ;  /* 0x0000001608b0723c */ /* 0x000fe20000041830 */
[----:B------:R1:W2:Y:S01]  /*cc20*/  MUFU.EX2 R199, R4 ;  /* 0x0000000400c77308 */ /* 0x0002a20000000800 */
[----:B------:R-:W-:Y:S01]  /*cc30*/  FMUL.FTZ R173, R173, R16 ;  /* 0x00000010adad7220 */ /* 0x000fe20000410000 */
[----:B------:R-:W-:Y:S01]  /*cc40*/  LDSM.16.MT88.4 R48, [R214+0xa800] ;  /* 0x00a80000d630783b */ /* 0x000fe20000004200 */
[-C--:B------:R-:W-:Y:S02]  /*cc50*/  FMUL.FTZ R174, R174, R15.reuse ;  /* 0x0000000faeae7220 */ /* 0x080fe40000410000 */
[----:B------:R-:W-:-:S02]  /*cc60*/  FMUL.FTZ R175, R175, R15 ;  /* 0x0000000fafaf7220 */ /* 0x000fc40000410000 */
[-C--:B------:R-:W-:Y:S01]  /*cc70*/  FMUL.FTZ R52, R52, R16.reuse ;  /* 0x0000001034347220 */ /* 0x080fe20000410000 */
[C---:B------:R-:W-:Y:S01]  /*cc80*/  HMMA.16816.F32.BF16 R20, R8.reuse, R46, R128 ;  /* 0x0000002e0814723c */ /* 0x040fe20000041880 */
[-C--:B------:R-:W-:Y:S02]  /*cc90*/  FMUL.FTZ R53, R53, R16.reuse ;  /* 0x0000001035357220 */ /* 0x080fe40000410000 */
[-C--:B------:R-:W-:Y:S02]  /*cca0*/  FMUL.FTZ R54, R54, R15.reuse ;  /* 0x0000000f36367220 */ /* 0x080fe40000410000 */
[----:B------:R-:W-:Y:S02]  /*ccb0*/  FMUL.FTZ R55, R55, R15 ;  /* 0x0000000f37377220 */ /* 0x000fe40000410000 */
[----:B------:R-:W-:Y:S01]  /*ccc0*/  FMUL.FTZ R64, R64, R16 ;  /* 0x0000001040407220 */ /* 0x000fe20000410000 */
[----:B------:R-:W-:Y:S01]  /*ccd0*/  HMMA.16816.F32.BF16 R160, R8, R140, R160 ;  /* 0x0000008c08a0723c */ /* 0x000fe200000418a0 */
[----:B-1----:R-:W-:Y:S01]  /*cce0*/  FFMA.FTZ R4, R19, c[0x0][0x23c], -R12 ;  /* 0x00008f0013047a23 */ /* 0x002fe2000001080c */
[----:B--2---:R-:W-:Y:S01]  /*ccf0*/  F2FP.BF16.PACK_AB R128, R199, R198 ;  /* 0x000000c6c780723e */ /* 0x004fe200000010ff */
[----:B------:R-:W-:-:S02]  /*cd00*/  FMUL.FTZ R65, R65, R16 ;  /* 0x0000001041417220 */ /* 0x000fc40000410000 */
[----:B------:R1:W-:Y:S01]  /*cd10*/  MUFU.EX2 R244, R4 ;  /* 0x0000000400f47308 */ /* 0x0003e20000000800 */
[-C--:B------:R-:W-:Y:S02]  /*cd20*/  FMUL.FTZ R66, R66, R15.reuse ;  /* 0x0000000f42427220 */ /* 0x080fe40000410000 */
[-C--:B------:R-:W-:Y:S01]  /*cd30*/  FMUL.FTZ R67, R67, R15.reuse ;  /* 0x0000000f43437220 */ /* 0x080fe20000410000 */
[C---:B------:R-:W-:Y:S01]  /*cd40*/  HMMA.16816.F32.BF16 R192, R8.reuse, R142, R172 ;  /* 0x0000008e08c0723c */ /* 0x040fe200000418ac */
[-C--:B------:R-:W-:Y:S01]  /*cd50*/  FMUL.FTZ R68, R68, R16.reuse ;  /* 0x0000001044447220 */ /* 0x080fe20000410000 */
[----:B------:R-:W2:Y:S01]  /*cd60*/  LDSM.16.MT88.4 R172, [R211+0xa800] ;  /* 0x00a80000d3ac783b */ /* 0x000ea20000004200 */
[-C--:B------:R-:W-:Y:S02]  /*cd70*/  FMUL.FTZ R69, R69, R16.reuse ;  /* 0x0000001045457220 */ /* 0x080fe40000410000 */
[-C--:B------:R-:W-:Y:S02]  /*cd80*/  FMUL.FTZ R70, R70, R15.reuse ;  /* 0x0000000f46467220 */ /* 0x080fe40000410000 */
[----:B------:R-:W-:Y:S01]  /*cd90*/  FMUL.FTZ R71, R71, R15 ;  /* 0x0000000f47477220 */ /* 0x000fe20000410000 */
[----:B------:R-:W-:Y:S01]  /*cda0*/  HMMA.16816.F32.BF16 R52, R8, R28, R52 ;  /* 0x0000001c0834723c */ /* 0x000fe20000041834 */
[----:B------:R-:W-:-:S02]  /*cdb0*/  FMUL.FTZ R80, R80, R16 ;  /* 0x0000001050507220 */ /* 0x000fc40000410000 */
[-C--:B------:R-:W-:Y:S02]  /*cdc0*/  FMUL.FTZ R81, R81, R16.reuse ;  /* 0x0000001051517220 */ /* 0x080fe40000410000 */
[----:B-1----:R-:W-:Y:S02]  /*cdd0*/  FFMA.FTZ R4, R17, c[0x0][0x23c], -R12 ;  /* 0x00008f0011047a23 */ /* 0x002fe4000001080c */
[-C--:B------:R-:W-:Y:S01]  /*cde0*/  FMUL.FTZ R82, R82, R15.reuse ;  /* 0x0000000f52527220 */ /* 0x080fe20000410000 */
[----:B------:R-:W-:Y:S01]  /*cdf0*/  HMMA.16816.F32.BF16 R140, R8, R30, R64 ;  /* 0x0000001e088c723c */ /* 0x000fe20000041840 */
[----:B------:R-:W1:Y:S01]  /*ce00*/  MUFU.EX2 R187, R4 ;  /* 0x0000000400bb7308 */ /* 0x000e620000000800 */
[----:B------:R-:W-:Y:S01]  /*ce10*/  FMUL.FTZ R83, R83, R15 ;  /* 0x0000000f53537220 */ /* 0x000fe20000410000 */
[----:B------:R-:W3:Y:S01]  /*ce20*/  LDSM.16.MT88.4 R64, [R213+0xa800] ;  /* 0x00a80000d540783b */ /* 0x000ee20000004200 */
        /* <DEDUP_REMOVED lines=8> */
[----:B-1----:R-:W-:Y:S01]  /*ceb0*/  F2FP.BF16.PACK_AB R130, R187, R244 ;  /* 0x000000f4bb82723e */ /* 0x002fe200000010ff */
[----:B------:R-:W-:Y:S01]  /*cec0*/  FFMA.FTZ R4, R191, c[0x0][0x23c], -R3 ;  /* 0x00008f00bf047a23 */ /* 0x000fe20000010803 */
[----:B------:R-:W-:Y:S01]  /*ced0*/  MOV R191, R125 ;  /* 0x0000007d00bf7202 */ /* 0x000fe20000000f00 */
[-C--:B------:R-:W-:Y:S01]  /*cee0*/  FMUL.FTZ R99, R99, R15.reuse ;  /* 0x0000000f63637220 */ /* 0x080fe20000410000 */
[----:B------:R-:W-:Y:S01]  /*cef0*/  MOV R125, R126 ;  /* 0x0000007e007d7202 */ /* 0x000fe20000000f00 */
[----:B------:R1:W-:Y:S01]  /*cf00*/  MUFU.EX2 R181, R4 ;  /* 0x0000000400b57308 */ /* 0x0003e20000000800 */
[----:B------:R-:W-:Y:S01]  /*cf10*/  MOV R126, R182 ;  /* 0x000000b6007e7202 */ /* 0x000fe20000000f00 */
[-C--:B------:R-:W-:Y:S01]  /*cf20*/  FMUL.FTZ R100, R100, R16.reuse ;  /* 0x0000001064647220 */ /* 0x080fe20000410000 */
[----:B------:R-:W-:Y:S01]  /*cf30*/  HMMA.16816.F32.BF16 R28, R8, R26, R80 ;  /* 0x0000001a081c723c */ /* 0x000fe20000041850 */
[----:B------:R-:W-:Y:S01]  /*cf40*/  FMUL.FTZ R101, R101, R16 ;  /* 0x0000001065657220 */ /* 0x000fe20000410000 */
[----:B------:R-:W4:Y:S01]  /*cf50*/  LDSM.16.MT88.4 R80, [R209+0xb800] ;  /* 0x00b80000d150783b */ /* 0x000f220000004200 */
[----:B------:R-:W-:-:S02]  /*cf60*/  FMUL.FTZ R102, R102, R15 ;  /* 0x0000000f66667220 */ /* 0x000fc40000410000 */
[-C--:B------:R-:W-:Y:S02]  /*cf70*/  FMUL.FTZ R103, R103, R15.reuse ;  /* 0x0000000f67677220 */ /* 0x080fe40000410000 */
[-C--:B------:R-:W-:Y:S01]  /*cf80*/  FMUL.FTZ R112, R112, R16.reuse ;  /* 0x0000001070707220 */ /* 0x080fe20000410000 */
[C---:B------:R-:W-:Y:S01]  /*cf90*/  HMMA.16816.F32.BF16 R84, R8.reuse, R32, R84 ;  /* 0x000000200854723c */ /* 0x040fe20000041854 */
[----:B------:R-:W-:Y:S02]  /*cfa0*/  FMUL.FTZ R113, R113, R16 ;  /* 0x0000001071717220 */ /* 0x000fe40000410000 */
[-C--:B------:R-:W-:Y:S02]  /*cfb0*/  FMUL.FTZ R114, R114, R15.reuse ;  /* 0x0000000f72727220 */ /* 0x080fe40000410000 */
[--C-:B-1----:R-:W-:Y:S02]  /*cfc0*/  FFMA.FTZ R4, R184, c[0x0][0x23c], -R3.reuse ;  /* 0x00008f00b8047a23 */ /* 0x102fe40000010803 */
[----:B------:R-:W-:Y:S01]  /*cfd0*/  FMUL.FTZ R115, R115, R15 ;  /* 0x0000000f73737220 */ /* 0x000fe20000410000 */
[C---:B------:R-:W-:Y:S01]  /*cfe0*/  HMMA.16816.F32.BF16 R32, R8.reuse, R34, R96 ;  /* 0x000000220820723c */ /* 0x040fe20000041860 */
[----:B------:R1:W5:Y:S01]  /*cff0*/  MUFU.EX2 R182, R4 ;  /* 0x0000000400b67308 */ /* 0x0003620000000800 */
[----:B------:R-:W2:Y:S06]  /*d000*/  LDSM.16.MT88.4 R96, [R211+0xb800] ;  /* 0x00b80000d360783b */ /* 0x000eac0000004200 */
[C---:B------:R-:W-:Y:S08]  /*d010*/  HMMA.16816.F32.BF16 R100, R8.reuse, R40, R100 ;  /* 0x000000280864723c */ /* 0x040ff00000041864 */
[----:B------:R-:W-:Y:S01]  /*d020*/  HMMA.16816.F32.BF16 R24, R8, R42, R112 ;  /* 0x0000002a0818723c */ /* 0x000fe20000041870 */
[--C-:B-1----:R-:W-:Y:S01]  /*d030*/  FFMA.FTZ R4, R132, c[0x0][0x23c], -R3.reuse ;  /* 0x00008f0084047a23 */ /* 0x102fe20000010803 */
[----:B-----5:R-:W-:Y:S01]  /*d040*/  F2FP.BF16.PACK_AB R129, R182, R181 ;  /* 0x000000b5b681723e */ /* 0x020fe200000010ff */
[----:B------:R-:W-:Y:S01]  /*d050*/  FFMA.FTZ R3, R18, c[0x0][0x23c], -R3 ;  /* 0x00008f0012037a23 */ /* 0x000fe20000010803 */
[----:B------:R-:W1:Y:S01]  /*d060*/  LDSM.16.MT88.4 R112, [R214+0xb800] ;  /* 0x00b80000d670783b */ /* 0x000e620000004200 */
[----:B------:R-:W-:Y:S08]  /*d070*/  MUFU.EX2 R184, R4 ;  /* 0x0000000400b87308 */ /* 0x000ff00000000800 */
[----:B------:R5:W2:Y:S02]  /*d080*/  MUFU.EX2 R180, R3 ;  /* 0x0000000300b47308 */ /* 0x000aa40000000800 */
[----:B-----5:R-:W-:Y:S01]  /*d090*/  FFMA.FTZ R3, R196, c[0x0][0x23c], -R2 ;  /* 0x00008f00c4037a23 */ /* 0x020fe20000010802 */
[----:B------:R-:W-:-:S02]  /*d0a0*/  MOV R196, R157 ;  /* 0x0000009d00c47202 */ /* 0x000fc40000000f00 */
[----:B------:R-:W-:Y:S02]  /*d0b0*/  MOV R157, R158 ;  /* 0x0000009e009d7202 */ /* 0x000fe40000000f00 */
[----:B------:R-:W-:Y:S02]  /*d0c0*/  MOV R158, R159 ;  /* 0x0000009f009e7202 */ /* 0x000fe40000000f00 */
[----:B------:R-:W-:Y:S02]  /*d0d0*/  MOV R159, R139 ;  /* 0x0000008b009f7202 */ /* 0x000fe40000000f00 */
[----:B------:R5:W-:Y:S01]  /*d0e0*/  MUFU.EX2 R139, R3 ;  /* 0x00000003008b7308 */ /* 0x000be20000000800 */
[----:B--2---:R-:W-:-:S07]  /*d0f0*/  F2FP.BF16.PACK_AB R131, R180, R184 ;  /* 0x000000b8b483723e */ /* 0x004fce00000010ff */
[----:B------:R-:W-:Y:S01]  /*d100*/  HMMA.16816.F32.BF16 R160, R128, R172, R160 ;  /* 0x000000ac80a0723c */ /* 0x000fe200000418a0 */
[----:B-----5:R-:W-:Y:S01]  /*d110*/  FFMA.FTZ R3, R186, c[0x0][0x23c], -R2 ;  /* 0x00008f00ba037a23 */ /* 0x020fe20000010802 */
[----:B------:R-:W-:-:S06]  /*d120*/  MOV R186, R7 ;  /* 0x0000000700ba7202 */ /* 0x000fcc0000000f00 */
[----:B------:R-:W-:Y:S01]  /*d130*/  HMMA.16816.F32.BF16 R36, R128, R48, R36 ;  /* 0x000000308024723c */ /* 0x000fe20000041824 */
[----:B------:R-:W-:Y:S01]  /*d140*/  MOV R7, R127 ;  /* 0x0000007f00077202 */ /* 0x000fe20000000f00 */
[----:B------:R2:W5:Y:S01]  /*d150*/  MUFU.EX2 R138, R3 ;  /* 0x00000003008a7308 */ /* 0x0005620000000800 */
[----:B------:R-:W-:-:S05]  /*d160*/  MOV R127, R158 ;  /* 0x0000009e007f7202 */ /* 0x000fca0000000f00 */
[C---:B---3--:R-:W-:Y:S08]  /*d170*/  HMMA.16816.F32.BF16 R52, R128.reuse, R64, R52 ;  /* 0x000000408034723c */ /* 0x048ff00000041834 */
[----:B----4-:R-:W-:Y:S01]  /*d180*/  HMMA.16816.F32.BF16 R68, R128, R80, R68 ;  /* 0x000000508044723c */ /* 0x010fe20000041844 */
[--C-:B--2---:R-:W-:Y:S01]  /*d190*/  FFMA.FTZ R3, R185, c[0x0][0x23c], -R2.reuse ;  /* 0x00008f00b9037a23 */ /* 0x104fe20000010802 */
[----:B------:R-:W-:Y:S01]  /*d1a0*/  MOV R185, R124 ;  /* 0x0000007c00b97202 */ /* 0x000fe20000000f00 */
[----:B------:R-:W-:Y:S01]  /*d1b0*/  FFMA.FTZ R2, R183, c[0x0][0x23c], -R2 ;  /* 0x00008f00b7027a23 */ /* 0x000fe20000010802 */
[----:B------:R-:W-:Y:S01]  /*d1c0*/  MOV R124, R156 ;  /* 0x0000009c007c7202 */ /* 0x000fe20000000f00 */
[----:B------:R2:W-:Y:S01]  /*d1d0*/  MUFU.EX2 R133, R3 ;  /* 0x0000000300857308 */ /* 0x0005e20000000800 */
[----:B------:R-:W-:-:S02]  /*d1e0*/  MOV R183, R157 ;  /* 0x0000009d00b77202 */ /* 0x000fc40000000f00 */
[C---:B------:R-:W-:Y:S05]  /*d1f0*/  HMMA.16816.F32.BF16 R84, R128.reuse, R96, R84 ;  /* 0x000000608054723c */ /* 0x040fea0000041854 */
[----:B------:R3:W-:Y:S03]  /*d200*/  MUFU.EX2 R132, R2 ;  /* 0x0000000200847308 */ /* 0x0007e60000000800 */
[----:B-1----:R-:W-:Y:S01]  /*d210*/  HMMA.16816.F32.BF16 R100, R128, R112, R100 ;  /* 0x000000708064723c */ /* 0x002fe20000041864 */
[----:B--2---:R-:W-:Y:S02]  /*d220*/  MOV R3, R124 ;  /* 0x0000007c00037202 */ /* 0x004fe40000000f00 */
[----:B-----5:R-:W-:Y:S01]  /*d230*/  F2FP.BF16.PACK_AB R124, R138, R139 ;  /* 0x0000008b8a7c723e */ /* 0x020fe200000010ff */
[----:B---3--:R-:W-:Y:S01]  /*d240*/  FFMA.FTZ R2, R197, c[0x0][0x23c], -R0 ;  /* 0x00008f00c5027a23 */ /* 0x008fe20000010800 */
[----:B------:R-:W-:-:S02]  /*d250*/  MOV R197, R159 ;  /* 0x0000009f00c57202 */ /* 0x000fc40000000f00 */
[----:B------:R-:W1:Y:S01]  /*d260*/  LDSM.16.MT88.4 R156, [R209+0xa800] ;  /* 0x00a80000d19c783b */ /* 0x000e620000004200 */
[----:B------:R2:W-:Y:S02]  /*d270*/  MUFU.EX2 R19, R2 ;  /* 0x0000000200137308 */ /* 0x0005e40000000800 */
[----:B--2---:R-:W-:Y:S01]  /*d280*/  FFMA.FTZ R2, R190, c[0x0][0x23c], -R0 ;  /* 0x00008f00be027a23 */ /* 0x004fe20000010800 */
[----:B------:R-:W-:-:S05]  /*d290*/  MOV R190, R6 ;  /* 0x0000000600be7202 */ /* 0x000fca0000000f00 */
[----:B------:R2:W3:Y:S02]  /*d2a0*/  MUFU.EX2 R18, R2 ;  /* 0x0000000200127308 */ /* 0x0004e40000000800 */
[--C-:B--2---:R-:W-:Y:S01]  /*d2b0*/  FFMA.FTZ R2, R189, c[0x0][0x23c], -R0.reuse ;  /* 0x00008f00bd027a23 */ /* 0x104fe20000010800 */
[----:B------:R-:W-:Y:S01]  /*d2c0*/  MOV R189, R7 ;  /* 0x0000000700bd7202 */ /* 0x000fe20000000f00 */
[----:B------:R-:W-:Y:S01]  /*d2d0*/  FFMA.FTZ R0, R188, c[0x0][0x23c], -R0 ;  /* 0x00008f00bc007a23 */ /* 0x000fe20000010800 */
[----:B------:R-:W2:Y:S03]  /*d2e0*/  LDSM.16.MT88.4 R4, [R213+0xb800] ;  /* 0x00b80000d504783b */ /* 0x000ea60000004200 */
[----:B------:R4:W-:Y:S01]  /*d2f0*/  MUFU.EX2 R17, R2 ;  /* 0x0000000200117308 */ /* 0x0009e20000000800 */
[----:B------:R-:W-:Y:S01]  /*d300*/  MOV R188, R125 ;  /* 0x0000007d00bc7202 */ /* 0x000fe20000000f00 */
[----:B-1----:R-:W-:Y:S01]  /*d310*/  HMMA.16816.F32.BF16 R144, R128, R156, R144 ;  /* 0x0000009c8090723c */ /* 0x002fe20000041890 */
[----:B---3--:R-:W-:-:S03]  /*d320*/  F2FP.BF16.PACK_AB R125, R18, R19 ;  /* 0x00000013127d723e */ /* 0x008fc600000010ff */
[----:B------:R-:W-:Y:S02]  /*d330*/  FFMA.FTZ R3, R3, R15, R188 ;  /* 0x0000000f03037223 */ /* 0x000fe400000100bc */
[----:B------:R1:W3:Y:S02]  /*d340*/  MUFU.EX2 R12, R0 ;  /* 0x00000000000c7308 */ /* 0x0002e40000000800 */
[----:B------:R-:W-:-:S04]  /*d350*/  FADD.FTZ R3, R183, R3 ;  /* 0x00000003b7037221 */ /* 0x000fc80000010000 */
[----:B------:R-:W-:Y:S01]  /*d360*/  FADD.FTZ R3, R186, R3 ;  /* 0x00000003ba037221 */ /* 0x000fe20000010000 */
[----:B----4-:R-:W-:Y:S02]  /*d370*/  MOV R2, R126 ;  /* 0x0000007e00027202 */ /* 0x010fe40000000f00 */
[----:B------:R-:W-:Y:S01]  /*d380*/  F2FP.BF16.PACK_AB R126, R132, R133 ;  /* 0x00000085847e723e */ /* 0x000fe200000010ff */
[----:B------:R-:W-:-:S04]  /*d390*/  FADD.FTZ R3, R191, R3 ;  /* 0x00000003bf037221 */ /* 0x000fc80000010000 */
[----:B------:R-:W-:Y:S01]  /*d3a0*/  FADD.FTZ R3, R181, R3 ;  /* 0x00000003b5037221 */ /* 0x000fe20000010000 */
[----:B-1----:R-:W-:Y:S02]  /*d3b0*/  MOV R0, R127 ;  /* 0x0000007f00007202 */ /* 0x002fe40000000f00 */
[----:B---3--:R-:W-:Y:S01]  /*d3c0*/  F2FP.BF16.PACK_AB R127, R12, R17 ;  /* 0x000000110c7f723e */ /* 0x008fe200000010ff */
[----:B------:R-:W-:Y:S02]  /*d3d0*/  FADD.FTZ R3, R182, R3 ;  /* 0x00000003b6037221 */ /* 0x000fe40000010000 */
[----:B------:R-:W-:Y:S02]  /*d3e0*/  FFMA.FTZ R8, R2, R16, R0 ;  /* 0x0000001002087223 */ /* 0x000fe40000010000 */
[----:B------:R-:W-:Y:S02]  /*d3f0*/  FFMA.FTZ R0, R190, R13, R246 ;  /* 0x0000000dbe007223 */ /* 0x000fe400000100f6 */
[----:B------:R-:W-:Y:S01]  /*d400*/  FFMA.FTZ R2, R189, R14, R250 ;  /* 0x0000000ebd027223 */ /* 0x000fe200000100fa */
[----:B------:R-:W-:Y:S01]  /*d410*/  HMMA.16816.F32.BF16 R148, R124, R156, R148 ;  /* 0x0000009c7c94723c */ /* 0x000fe20000041894 */
[----:B------:R-:W-:-:S02]  /*d420*/  FADD.FTZ R0, R248, R0 ;  /* 0x00000000f8007221 */ /* 0x000fc40000010000 */
[----:B------:R-:W-:Y:S02]  /*d430*/  FADD.FTZ R2, R249, R2 ;  /* 0x00000002f9027221 */ /* 0x000fe40000010000 */
[----:B------:R-:W-:Y:S02]  /*d440*/  FADD.FTZ R0, R247, R0 ;  /* 0x00000000f7007221 */ /* 0x000fe40000010000 */
[----:B------:R-:W-:Y:S01]  /*d450*/  FADD.FTZ R2, R251, R2 ;  /* 0x00000002fb027221 */ /* 0x000fe20000010000 */
[----:B--2---:R-:W-:Y:S01]  /*d460*/  HMMA.16816.F32.BF16 R120, R124, R4, R120 ;  /* 0x000000047c78723c */ /* 0x004fe20000041878 */
[----:B------:R-:W-:Y:S02]  /*d470*/  FADD.FTZ R0, R245, R0 ;  /* 0x00000000f5007221 */ /* 0x000fe40000010000 */
[----:B------:R-:W-:Y:S02]  /*d480*/  FADD.FTZ R2, R252, R2 ;  /* 0x00000002fc027221 */ /* 0x000fe40000010000 */
[----:B------:R-:W-:-:S02]  /*d490*/  FADD.FTZ R0, R19, R0 ;  /* 0x0000000013007221 */ /* 0x000fc40000010000 */
[----:B------:R-:W-:Y:S01]  /*d4a0*/  FADD.FTZ R2, R139, R2 ;  /* 0x000000028b027221 */ /* 0x000fe20000010000 */
[----:B------:R-:W-:Y:S01]  /*d4b0*/  HMMA.16816.F32.BF16 R116, R128, R4, R116 ;  /* 0x000000048074723c */ /* 0x000fe20000041874 */
        /* <DEDUP_REMOVED lines=18> */
[C---:B------:R-:W-:Y:S04]  /*d5e0*/  HMMA.16816.F32.BF16 R40, R124.reuse, R48, R236 ;  /* 0x000000307c28723c */ /* 0x040fe800000418ec */
[----:B------:R1:W-:Y:S04]  /*d5f0*/  STL [R1+0xc], R248 ;  /* 0x00000cf801007387 */ /* 0x0003e80000100800 */
[----:B------:R1:W-:Y:S01]  /*d600*/  STL [R1+0x8], R246 ;  /* 0x000008f601007387 */ /* 0x0003e20000100800 */
[C---:B------:R-:W-:Y:S03]  /*d610*/  HMMA.16816.F32.BF16 R44, R124.reuse, R50, R204 ;  /* 0x000000327c2c723c */ /* 0x040fe600000418cc */
[----:B------:R1:W-:Y:S04]  /*d620*/  STL [R1], R249 ;  /* 0x000000f901007387 */ /* 0x0003e80000100800 */
[----:B------:R1:W-:Y:S01]  /*d630*/  STL [R1+0x4], R247 ;  /* 0x000004f701007387 */ /* 0x0003e20000100800 */
        /* <DEDUP_REMOVED lines=466> */
.L_x_1214:
[----:B------:R-:W-:Y:S05]  /*f360*/  BSYNC B0 ;  /* 0x0000000000007941 */ /* 0x000fea0003800000 */
.L_x_1213:
[----:B------:R-:W0:Y:S02]  /*f370*/  LDGDEPBAR ;  /* 0x00000000000079af */ /* 0x000e240000000000 */
.L_x_1212:
        /* <DEDUP_REMOVED lines=143> */
[-C--:B------:R-:W-:Y:S01]  /*fc70*/  FMUL.FTZ R155, R155, R13.reuse ;  /* 0x0000000d9b9b7220 */ /* 0x080fe20000410000 */
[----:B------:R-:W-:Y:S01]  /*fc80*/  MOV R159, R246 ;  /* 0x000000f6009f7202 */ /* 0x000fe20000000f00 */
[----:B------:R-:W-:Y:S01]  /*fc90*/  FMUL.FTZ R40, R40, R14 ;  /* 0x0000000e28287220 */ /* 0x000fe20000410000 */
        /* <DEDUP_REMOVED lines=499> */
[----:B------:R1:W2:Y:S08]  /*11bd0*/  I2F R14, R12 ;  /* 0x0000000c000e7306 */ /* 0x0002b00000201400 */
        /* <DEDUP_REMOVED lines=10> */
[----:B------:R-:W-:Y:S01]  /*11c80*/  FSEL R137, R16, -INF , !P5 ;  /* 0xff80000010897808 */ /* 0x000fe20006800000 */
[----:B------:R-:W-:Y:S01]  /*11c90*/  IMAD.IADD R17, R231, 0x1, -R2 ;  /* 0x00000001e7117824 */ /* 0x000fe200078e0a02 */
[----:B------:R-:W-:Y:S02]  /*11ca0*/  IABS R3, R3 ;  /* 0x0000000300037213 */ /* 0x000fe40000000000 */
[----:B------:R-:W-:-:S02]  /*11cb0*/  FSEL R178, R18, -INF , !P1 ;  /* 0xff80000012b27808 */ /* 0x000fc40004800000 */
[----:B------:R-:W3:Y:S01]  /*11cc0*/  I2F R20, R3 ;  /* 0x0000000300147306 */ /* 0x000ee20000201400 */
[C---:B------:R-:W-:Y:S02]  /*11cd0*/  ISETP.GE.AND P6, PT, R2.reuse, R235, PT ;  /* 0x000000eb0200720c */ /* 0x040fe40003fc6270 */
[C---:B------:R-:W-:Y:S02]  /*11ce0*/  ISETP.GE.AND P5, PT, R2.reuse, R234, PT ;  /* 0x000000ea0200720c */ /* 0x040fe40003fa6270 */
[C---:B------:R-:W-:Y:S02]  /*11cf0*/  ISETP.GE.AND P4, PT, R2.reuse, R233, PT ;  /* 0x000000e90200720c */ /* 0x040fe40003f86270 */
[C---:B------:R-:W-:Y:S01]  /*11d00*/  ISETP.GE.AND P1, PT, R2.reuse, R232, PT ;  /* 0x000000e80200720c */ /* 0x040fe20003f26270 */
        /* <DEDUP_REMOVED lines=10> */
[----:B------:R-:W-:Y:S01]  /*11db0*/  ISETP.LT.OR P1, PT, R2, R227, P1 ;  /* 0x000000e30200720c */ /* 0x000fe20000f21670 */
[----:B------:R1:W2:Y:S01]  /*11dc0*/  I2F R22, R13 ;  /* 0x0000000d00167306 */ /* 0x0002a20000201400 */
[----:B------:R-:W-:Y:S01]  /*11dd0*/  IMAD.IADD R18, R226, 0x1, -R3 ;  /* 0x00000001e2127824 */ /* 0x000fe200078e0a03 */
[----:B------:R-:W-:Y:S01]  /*11de0*/  FSEL R29, R20, -INF , !P6 ;  /* 0xff800000141d7808 */ /* 0x000fe20007000000 */
[----:B------:R-:W-:Y:S01]  /*11df0*/  IMAD.MOV.U32 R16, RZ, RZ, R12 ;  /* 0x000000ffff107224 */ /* 0x000fe200078e000c */
[----:B------:R-:W-:-:S02]  /*11e00*/  FSEL R139, R19, -INF , !P0 ;  /* 0xff800000138b7808 */ /* 0x000fc40004000000 */
[----:B------:R-:W-:Y:S01]  /*11e10*/  IABS R2, R18 ;  /* 0x0000001200027213 */ /* 0x000fe20000000000 */
[----:B------:R-:W-:Y:S01]  /*11e20*/  IMAD.IADD R18, R224, 0x1, -R3 ;  /* 0x00000001e0127824 */ /* 0x000fe200078e0a03 */
[----:B------:R3:W4:Y:S01]  /*11e30*/  I2F R21, R16 ;  /* 0x0000001000157306 */ /* 0x0007220000201400 */
[C---:B------:R-:W-:Y:S02]  /*11e40*/  ISETP.GE.AND P0, PT, R3.reuse, R235, PT ;  /* 0x000000eb0300720c */ /* 0x040fe40003f06270 */
        /* <DEDUP_REMOVED lines=217> */
.L_x_1217:
[----:B------:R-:W-:Y:S05]  /*12be0*/  BSYNC B0 ;  /* 0x0000000000007941 */ /* 0x000fea0003800000 */
.L_x_1216:
[----:B------:R-:W0:Y:S02]  /*12bf0*/  LDGDEPBAR ;  /* 0x00000000000079af */ /* 0x000e240000000000 */
.L_x_1215:
        /* <DEDUP_REMOVED lines=40> */
[----:B------:R-:W-:Y:S02]  /*12e80*/  MOV R33, R240 ;  /* 0x000000f000217202 */ /* 0x000fe40000000f00 */
[----:B------:R-:W-:Y:S02]  /*12e90*/  MOV R195, R24 ;  /* 0x0000001800c37202 */ /* 0x000fe40000000f00 */
[----:B-1----:R-:W-:-:S02]  /*12ea0*/  FMNMX.FTZ R2, R6, R2, !PT ;  /* 0x0000000206027209 */ /* 0x002fc40007810000 */
[----:B--2---:R-:W-:-:S03]  /*12eb0*/  FMNMX.FTZ R0, R0, R4, !PT ;  /* 0x0000000400007209 */ /* 0x004fc60007810000 */
[----:B------:R-:W1:Y:S01]  /*12ec0*/  SHFL.BFLY PT, R134, R2, 0x1, 0x1f ;  /* 0x0c201f0002867f89 */ /* 0x000e6200000e0000 */
[----:B------:R-:W-:Y:S02]  /*12ed0*/  FMNMX.FTZ R4, R187, R3, !PT ;  /* 0x00000003bb047209 */ /* 0x000fe40007810000 */
[----:B---3--:R-:W-:Y:S01]  /*12ee0*/  FMNMX.FTZ R136, R136, R5, !PT ;  /* 0x0000000588887209 */ /* 0x008fe20007810000 */
[----:B------:R-:W2:Y:S03]  /*12ef0*/  SHFL.BFLY PT, R135, R0, 0x1, 0x1f ;  /* 0x0c201f0000877f89 */ /* 0x000ea600000e0000 */
[C---:B------:R-:W-:Y:S01]  /*12f00*/  FSETP.NEU.FTZ.AND P3, PT, R136.reuse, -INF , PT ;  /* 0xff8000008800780b */ /* 0x040fe20003f7d000 */
[----:B------:R-:W-:Y:S01]  /*12f10*/  FMUL.FTZ R12, R136, c[0x0][0x23c] ;  /* 0x00008f00880c7a20 */ /* 0x000fe20000410000 */
[----:B------:R-:W3:Y:S04]  /*12f20*/  SHFL.BFLY PT, R5, R4, 0x2, 0x1f ;  /* 0x0c401f0004057f89 */ /* 0x000ee800000e0000 */
[----:B------:R-:W-:-:S05]  /*12f30*/  FSEL R12, R12, RZ, P3 ;  /* 0x000000ff0c0c7208 */ /* 0x000fca0001800000 */
[----:B------:R-:W-:-:S04]  /*12f40*/  FFMA.FTZ R3, R177, c[0x0][0x23c], -R12 ;  /* 0x00008f00b1037a23 */ /* 0x000fc8000001080c */
[----:B------:R4:W-:Y:S01]  /*12f50*/  MUFU.EX2 R193, R3 ;  /* 0x0000000300c17308 */ /* 0x0009e20000000800 */
[----:B-1----:R-:W-:Y:S02]  /*12f60*/  FMNMX.FTZ R134, R2, R134, !PT ;  /* 0x0000008602867209 */ /* 0x002fe40007810000 */
[----:B--2---:R-:W-:Y:S01]  /*12f70*/  FMNMX.FTZ R135, R0, R135, !PT ;  /* 0x0000008700877209 */ /* 0x004fe20007810000 */
[--C-:B------:R-:W-:Y:S01]  /*12f80*/  FFMA.FTZ R0, R29, c[0x0][0x23c], -R12.reuse ;  /* 0x00008f001d007a23 */ /* 0x100fe2000001080c */
[C---:B------:R-:W-:Y:S01]  /*12f90*/  FSETP.NEU.FTZ.AND P1, PT, R134.reuse, -INF , PT ;  /* 0xff8000008600780b */ /* 0x040fe20003f3d000 */
[----:B------:R-:W-:Y:S01]  /*12fa0*/  FMUL.FTZ R2, R134, c[0x0][0x23c] ;  /* 0x00008f0086027a20 */ /* 0x000fe20000410000 */
[----:B------:R-:W-:Y:S01]  /*12fb0*/  FSETP.NEU.FTZ.AND P2, PT, R135, -INF , PT ;  /* 0xff8000008700780b */ /* 0x000fe20003f5d000 */
[----:B------:R1:W2:Y:S01]  /*12fc0*/  MUFU.EX2 R9, R0 ;  /* 0x0000000000097308 */ /* 0x0002a20000000800 */
[----:B---3--:R-:W-:Y:S02]  /*12fd0*/  FMNMX.FTZ R4, R5, R4, !PT ;  /* 0x0000000405047209 */ /* 0x008fe40007810000 */
[----:B------:R-:W-:Y:S01]  /*12fe0*/  FSEL R2, R2, RZ, P1 ;  /* 0x000000ff02027208 */ /* 0x000fe20000800000 */
[--C-:B----4-:R-:W-:Y:S01]  /*12ff0*/  FFMA.FTZ R3, R137, c[0x0][0x23c], -R12.reuse ;  /* 0x00008f0089037a23 */ /* 0x110fe2000001080c */
[----:B------:R-:W-:Y:S01]  /*13000*/  FSEL R6, R134, RZ, P1 ;  /* 0x000000ff86067208 */ /* 0x000fe20000800000 */
[----:B------:R-:W3:Y:S02]  /*13010*/  SHFL.BFLY PT, R137, R4, 0x1, 0x1f ;  /* 0x0c201f0004897f89 */ /* 0x000ee400000e0000 */
[----:B------:R4:W-:Y:S01]  /*13020*/  MUFU.EX2 R7, R3 ;  /* 0x0000000300077308 */ /* 0x0009e20000000800 */
[----:B-1----:R-:W-:-:S07]  /*13030*/  FFMA.FTZ R0, R25, c[0x0][0x23c], -R12 ;  /* 0x00008f0019007a23 */ /* 0x002fce000001080c */
[----:B------:R1:W-:Y:S01]  /*13040*/  MUFU.EX2 R34, R0 ;  /* 0x0000000000227308 */ /* 0x0003e20000000800 */
[----:B----4-:R-:W-:-:S05]  /*13050*/  FMUL.FTZ R3, R135, c[0x0][0x23c] ;  /* 0x00008f0087037a20 */ /* 0x010fca0000410000 */
[----:B------:R-:W-:Y:S02]  /*13060*/  FSEL R3, R3, RZ, P2 ;  /* 0x000000ff03037208 */ /* 0x000fe40001000000 */
[----:B---3--:R-:W-:Y:S01]  /*13070*/  FMNMX.FTZ R137, R4, R137, !PT ;  /* 0x0000008904897209 */ /* 0x008fe20007810000 */
[--C-:B------:R-:W-:Y:S01]  /*13080*/  FFMA.FTZ R4, R138, c[0x0][0x23c], -R2.reuse ;  /* 0x00008f008a047a23 */ /* 0x100fe20000010802 */
[----:B------:R-:W-:Y:S01]  /*13090*/  MOV R138, R33 ;  /* 0x00000021008a7202 */ /* 0x000fe20000000f00 */
[----:B-1----:R-:W-:Y:S01]  /*130a0*/  FFMA.FTZ R0, R179, c[0x0][0x23c], -R3 ;  /* 0x00008f00b3007a23 */ /* 0x002fe20000010803 */
[----:B------:R-:W-:Y:S01]  /*130b0*/  FSETP.NEU.FTZ.AND P0, PT, R137, -INF , PT ;  /* 0xff8000008900780b */ /* 0x000fe20003f1d000 */
[----:B------:R1:W-:Y:S08]  /*130c0*/  MUFU.EX2 R251, R4 ;  /* 0x0000000400fb7308 */ /* 0x0003f00000000800 */
[----:B------:R3:W-:Y:S01]  /*130d0*/  MUFU.EX2 R194, R0 ;  /* 0x0000000000c27308 */ /* 0x0007e20000000800 */
[----:B-1----:R-:W-:-:S07]  /*130e0*/  FFMA.FTZ R4, R28, c[0x0][0x23c], -R2 ;  /* 0x00008f001c047a23 */ /* 0x002fce0000010802 */
[----:B------:R-:W-:Y:S01]  /*130f0*/  MUFU.EX2 R252, R4 ;  /* 0x0000000400fc7308 */ /* 0x000fe20000000800 */
[----:B---3--:R-:W-:-:S07]  /*13100*/  FFMA.FTZ R0, R176, c[0x0][0x23c], -R3 ;  /* 0x00008f00b0007a23 */ /* 0x008fce0000010803 */
[----:B------:R1:W3:Y:S02]  /*13110*/  MUFU.EX2 R35, R0 ;  /* 0x0000000000237308 */ /* 0x0002e40000000800 */
[----:B-1----:R-:W-:-:S06]  /*13120*/  FFMA.FTZ R0, R31, c[0x0][0x23c], -R3 ;  /* 0x00008f001f007a23 */ /* 0x002fcc0000010803 */
[----:B------:R1:W4:Y:S02]  /*13130*/  MUFU.EX2 R8, R0 ;  /* 0x0000000000087308 */ /* 0x0003240000000800 */
[----:B-1----:R-:W-:-:S06]  /*13140*/  FFMA.FTZ R0, R27, c[0x0][0x23c], -R3 ;  /* 0x00008f001b007a23 */ /* 0x002fcc0000010803 */
[----:B------:R1:W5:Y:S02]  /*13150*/  MUFU.EX2 R192, R0 ;  /* 0x0000000000c07308 */ /* 0x0003640000000800 */
[----:B-1----:R-:W-:Y:S01]  /*13160*/  FFMA.FTZ R0, R180, c[0x0][0x23c], -R2 ;  /* 0x00008f00b4007a23 */ /* 0x002fe20000010802 */
[----:B--2---:R-:W-:Y:S02]  /*13170*/  MOV R180, R9 ;  /* 0x0000000900b47202 */ /* 0x004fe40000000f00 */
[----:B---3--:R-:W-:-:S03]  /*13180*/  F2FP.BF16.PACK_AB R9, R35, R194 ;  /* 0x000000c22309723e */ /* 0x008fc600000010ff */
[----:B------:R1:W-:Y:S01]  /*13190*/  MUFU.EX2 R250, R0 ;  /* 0x0000000000fa7308 */ /* 0x0003e20000000800 */
[----:B------:R-:W-:Y:S01]  /*131a0*/  F2FP.BF16.PACK_AB R10, R34, R180 ;  /* 0x000000b4220a723e */ /* 0x000fe200000010ff */
[----:B-1----:R-:W-:-:S06]  /*131b0*/  FFMA.FTZ R0, R178, c[0x0][0x23c], -R2 ;  /* 0x00008f00b2007a23 */ /* 0x002fcc0000010802 */
[----:B------:R1:W-:Y:S02]  /*131c0*/  MUFU.EX2 R249, R0 ;  /* 0x0000000000f97308 */ /* 0x0003e40000000800 */
[----:B-1----:R-:W-:-:S05]  /*131d0*/  FMUL.FTZ R0, R137, c[0x0][0x23c] ;  /* 0x00008f0089007a20 */ /* 0x002fca0000410000 */
[----:B------:R-:W-:-:S05]  /*131e0*/  FSEL R0, R0, RZ, P0 ;  /* 0x000000ff00007208 */ /* 0x000fca0000000000 */
[--C-:B------:R-:W-:Y:S01]  /*131f0*/  FFMA.FTZ R4, R181, c[0x0][0x23c], -R0.reuse ;  /* 0x00008f00b5047a23 */ /* 0x100fe20000010800 */
[----:B----4-:R-:W-:Y:S01]  /*13200*/  MOV R181, R8 ;  /* 0x0000000800b57202 */ /* 0x010fe20000000f00 */
[--C-:B------:R-:W-:Y:S02]  /*13210*/  FFMA.FTZ R5, R30, c[0x0][0x23c], -R0.reuse ;  /* 0x00008f001e057a23 */ /* 0x100fe40000010800 */
[----:B------:R1:W-:Y:S01]  /*13220*/  MUFU.EX2 R246, R4 ;  /* 0x0000000400f67308 */ /* 0x0003e20000000800 */
[----:B-----5:R-:W-:Y:S01]  /*13230*/  F2FP.BF16.PACK_AB R11, R192, R181 ;  /* 0x000000b5c00b723e */ /* 0x020fe200000010ff */
[----:B------:R-:W2:Y:S06]  /*13240*/  LDSM.16.MT88.4 R28, [R213+0xa000] ;  /* 0x00a00000d51c783b */ /* 0x000eac0000004200 */
[----:B------:R3:W-:Y:S01]  /*13250*/  MUFU.EX2 R247, R5 ;  /* 0x0000000500f77308 */ /* 0x0007e20000000800 */
[----:B-1----:R-:W-:Y:S01]  /*13260*/  FFMA.FTZ R4, R139, c[0x0][0x23c], -R0 ;  /* 0x00008f008b047a23 */ /* 0x002fe20000010800 */
[----:B------:R-:W-:-:S06]  /*13270*/  MOV R139, R7 ;  /* 0x00000007008b7202 */ /* 0x000fcc0000000f00 */
        /* <DEDUP_REMOVED lines=28> */
[-C--:B-----5:R-:W-:Y:S01]  /*13440*/  FMUL.FTZ R150, R150, R13.reuse ;  /* 0x0000000d96967220 */ /* 0x0a0fe20000410000 */
[----:B------:R-:W-:Y:S01]  /*13450*/  LDSM.16.MT88.4 R24, [R209+0xb000] ;  /* 0x00b00000d118783b */ /* 0x000fe20000004200 */
        /* <DEDUP_REMOVED lines=19> */
[----:B------:R-:W-:Y:S01]  /*13590*/  MOV R193, R32 ;  /* 0x0000002000c17202 */ /* 0x000fe20000000f00 */
[-C--:B------:R-:W-:Y:S01]  /*135a0*/  FMUL.FTZ R43, R43, R13.reuse ;  /* 0x0000000d2b2b7220 */ /* 0x080fe20000410000 */
[----:B------:R-:W-:Y:S01]  /*135b0*/  LDSM.16.MT88.4 R32, [R211+0xb000] ;  /* 0x00b00000d320783b */ /* 0x000fe20000004200 */
[----:B------:R-:W-:Y:S01]  /*135c0*/  HMMA.16816.F32.BF16 R148, R4, R20, R148 ;  /* 0x000000140494723c */ /* 0x000fe20000041894 */
[----:B------:R-:W-:Y:S01]  /*135d0*/  FMUL.FTZ R45, R45, R14 ;  /* 0x0000000e2d2d7220 */ /* 0x000fe20000410000 */
[----:B------:R-:W-:Y:S01]  /*135e0*/  MOV R156, R244 ;  /* 0x000000f4009c7202 */ /* 0x000fe20000000f00 */
        /* <DEDUP_REMOVED lines=97> */
[-C--:B------:R-:W-:Y:S02]  /*13c00*/  FMUL.FTZ R67, R67, R15.reuse ;  /* 0x0000000f43437220 */ /* 0x080fe40000410000 */
[----:B-1----:R-:W-:Y:S01]  /*13c10*/  FFMA.FTZ R4, R133, c[0x0][0x23c], -R12 ;  /* 0x00008f0085047a23 */ /* 0x002fe2000001080c */
[----:B------:R-:W-:Y:S01]  /*13c20*/  HMMA.16816.F32.BF16 R192, R8, R142, R172 ;  /* 0x0000008e08c0723c */ /* 0x000fe200000418ac */
[-C--:B------:R-:W-:Y:S01]  /*13c30*/  FMUL.FTZ R36, R36, R16.reuse ;  /* 0x0000001024247220 */ /* 0x080fe20000410000 */
[----:B------:R-:W1:Y:S01]  /*13c40*/  LDSM.16.MT88.4 R172, [R211+0xa800] ;  /* 0x00a80000d3ac783b */ /* 0x000e620000004200 */
[----:B------:R2:W3:Y:S01]  /*13c50*/  MUFU.EX2 R199, R4 ;  /* 0x0000000400c77308 */ /* 0x0004e20000000800 */
        /* <DEDUP_REMOVED lines=9> */
[----:B------:R-:W-:Y:S01]  /*13cf0*/  FMUL.FTZ R68, R68, R16 ;  /* 0x0000001044447220 */ /* 0x000fe20000410000 */
[----:B------:R-:W-:Y:S01]  /*13d00*/  LDSM.16.MT88.4 R64, [R213+0xa800] ;  /* 0x00a80000d540783b */ /* 0x000fe20000004200 */
[----:B--2---:R-:W-:-:S02]  /*13d10*/  FFMA.FTZ R4, R19, c[0x0][0x23c], -R12 ;  /* 0x00008f0013047a23 */ /* 0x004fc4000001080c */
[-C--:B------:R-:W-:Y:S02]  /*13d20*/  FMUL.FTZ R69, R69, R16.reuse ;  /* 0x0000001045457220 */ /* 0x080fe40000410000 */
[----:B------:R2:W-:Y:S01]  /*13d30*/  MUFU.EX2 R244, R4 ;  /* 0x0000000400f47308 */ /* 0x0005e20000000800 */
[-C--:B------:R-:W-:Y:S01]  /*13d40*/  FMUL.FTZ R70, R70, R15.reuse ;  /* 0x0000000f46467220 */ /* 0x080fe20000410000 */
[C---:B------:R-:W-:Y:S01]  /*13d50*/  HMMA.16816.F32.BF16 R36, R8.reuse, R20, R36 ;  /* 0x000000140824723c */ /* 0x040fe20000041824 */
[-C--:B------:R-:W-:Y:S02]  /*13d60*/  FMUL.FTZ R71, R71, R15.reuse ;  /* 0x0000000f47477220 */ /* 0x080fe40000410000 */
[-C--:B------:R-:W-:Y:S02]  /*13d70*/  FMUL.FTZ R80, R80, R16.reuse ;  /* 0x0000001050507220 */ /* 0x080fe40000410000 */
[-C--:B------:R-:W-:Y:S02]  /*13d80*/  FMUL.FTZ R81, R81, R16.reuse ;  /* 0x0000001051517220 */ /* 0x080fe40000410000 */
[-C--:B------:R-:W-:Y:S01]  /*13d90*/  FMUL.FTZ R82, R82, R15.reuse ;  /* 0x0000000f52527220 */ /* 0x080fe20000410000 */
[----:B------:R-:W-:Y:S01]  /*13da0*/  HMMA.16816.F32.BF16 R176, R8, R22, R48 ;  /* 0x0000001608b0723c */ /* 0x000fe20000041830 */
[----:B------:R-:W-:Y:S01]  /*13db0*/  FMUL.FTZ R83, R83, R15 ;  /* 0x0000000f53537220 */ /* 0x000fe20000410000 */
[----:B------:R-:W4:Y:S01]  /*13dc0*/  LDSM.16.MT88.4 R48, [R214+0xa800] ;  /* 0x00a80000d630783b */ /* 0x000f220000004200 */
[----:B------:R-:W-:-:S02]  /*13dd0*/  FMUL.FTZ R84, R84, R16 ;  /* 0x0000001054547220 */ /* 0x000fc40000410000 */
[-C--:B------:R-:W-:Y:S02]  /*13de0*/  FMUL.FTZ R85, R85, R16.reuse ;  /* 0x0000001055557220 */ /* 0x080fe40000410000 */
[----:B--2---:R-:W-:Y:S01]  /*13df0*/  FFMA.FTZ R4, R17, c[0x0][0x23c], -R12 ;  /* 0x00008f0011047a23 */ /* 0x004fe2000001080c */
[C---:B------:R-:W-:Y:S01]  /*13e00*/  HMMA.16816.F32.BF16 R68, R8.reuse, R24, R68 ;  /* 0x000000180844723c */ /* 0x040fe20000041844 */
[-C--:B------:R-:W-:Y:S02]  /*13e10*/  FMUL.FTZ R86, R86, R15.reuse ;  /* 0x0000000f56567220 */ /* 0x080fe40000410000 */
[----:B------:R2:W5:Y:S01]  /*13e20*/  MUFU.EX2 R197, R4 ;  /* 0x0000000400c57308 */ /* 0x0005620000000800 */
[-C--:B------:R-:W-:Y:S02]  /*13e30*/  FMUL.FTZ R87, R87, R15.reuse ;  /* 0x0000000f57577220 */ /* 0x080fe40000410000 */
[-C--:B------:R-:W-:Y:S02]  /*13e40*/  FMUL.FTZ R96, R96, R16.reuse ;  /* 0x0000001060607220 */ /* 0x080fe40000410000 */
[----:B------:R-:W-:Y:S01]  /*13e50*/  FMUL.FTZ R97, R97, R16 ;  /* 0x0000001061617220 */ /* 0x000fe20000410000 */
[----:B------:R-:W-:Y:S01]  /*13e60*/  HMMA.16816.F32.BF16 R28, R8, R26, R80 ;  /* 0x0000001a081c723c */ /* 0x000fe20000041850 */
[-C--:B------:R-:W-:Y:S01]  /*13e70*/  FMUL.FTZ R98, R98, R15.reuse ;  /* 0x0000000f62627220 */ /* 0x080fe20000410000 */
[----:B------:R-:W1:Y:S01]  /*13e80*/  LDSM.16.MT88.4 R80, [R209+0xb800] ;  /* 0x00b80000d150783b */ /* 0x000e620000004200 */
[----:B------:R-:W-:-:S02]  /*13e90*/  FMUL.FTZ R99, R99, R15 ;  /* 0x0000000f63637220 */ /* 0x000fc40000410000 */
[-C--:B------:R-:W-:Y:S02]  /*13ea0*/  FMUL.FTZ R112, R112, R16.reuse ;  /* 0x0000001070707220 */ /* 0x080fe40000410000 */
[----:B------:R-:W-:Y:S01]  /*13eb0*/  FMUL.FTZ R113, R113, R16 ;  /* 0x0000001071717220 */ /* 0x000fe20000410000 */
[C---:B------:R-:W-:Y:S01]  /*13ec0*/  HMMA.16816.F32.BF16 R84, R8.reuse, R32, R84 ;  /* 0x000000200854723c */ /* 0x040fe20000041854 */
[-C--:B------:R-:W-:Y:S02]  /*13ed0*/  FMUL.FTZ R114, R114, R15.reuse ;  /* 0x0000000f72727220 */ /* 0x080fe40000410000 */
[----:B--2---:R-:W-:Y:S01]  /*13ee0*/  FFMA.FTZ R4, R190, c[0x0][0x23c], -R3 ;  /* 0x00008f00be047a23 */ /* 0x004fe20000010803 */
[----:B------:R-:W-:Y:S01]  /*13ef0*/  MOV R190, R124 ;  /* 0x0000007c00be7202 */ /* 0x000fe20000000f00 */
[-C--:B------:R-:W-:Y:S01]  /*13f00*/  FMUL.FTZ R115, R115, R15.reuse ;  /* 0x0000000f73737220 */ /* 0x080fe20000410000 */
[----:B------:R-:W-:Y:S01]  /*13f10*/  MOV R124, R180 ;  /* 0x000000b4007c7202 */ /* 0x000fe20000000f00 */
[----:B------:R2:W-:Y:S01]  /*13f20*/  MUFU.EX2 R181, R4 ;  /* 0x0000000400b57308 */ /* 0x0005e20000000800 */
[-C--:B------:R-:W-:Y:S01]  /*13f30*/  FMUL.FTZ R128, R128, R16.reuse ;  /* 0x0000001080807220 */ /* 0x080fe20000410000 */
[----:B------:R-:W-:Y:S01]  /*13f40*/  HMMA.16816.F32.BF16 R32, R8, R34, R96 ;  /* 0x000000220820723c */ /* 0x000fe20000041860 */
[----:B------:R-:W-:Y:S01]  /*13f50*/  FMUL.FTZ R129, R129, R16 ;  /* 0x0000001081817220 */ /* 0x000fe20000410000 */
[----:B------:R-:W1:Y:S01]  /*13f60*/  LDSM.16.MT88.4 R96, [R211+0xb800] ;  /* 0x00b80000d360783b */ /* 0x000e620000004200 */
[----:B------:R-:W-:-:S02]  /*13f70*/  FMUL.FTZ R130, R130, R15 ;  /* 0x0000000f82827220 */ /* 0x000fc40000410000 */
[-C--:B------:R-:W-:Y:S02]  /*13f80*/  FMUL.FTZ R131, R131, R15.reuse ;  /* 0x0000000f83837220 */ /* 0x080fe40000410000 */
[-C--:B------:R-:W-:Y:S01]  /*13f90*/  FMUL.FTZ R100, R100, R16.reuse ;  /* 0x0000001064647220 */ /* 0x080fe20000410000 */
[C---:B------:R-:W-:Y:S01]  /*13fa0*/  HMMA.16816.F32.BF16 R24, R8.reuse, R42, R112 ;  /* 0x0000002a0818723c */ /* 0x040fe20000041870 */
[----:B------:R-:W-:Y:S01]  /*13fb0*/  FMUL.FTZ R101, R101, R16 ;  /* 0x0000001065657220 */ /* 0x000fe20000410000 */
[----:B------:R-:W1:Y:S01]  /*13fc0*/  LDSM.16.MT88.4 R112, [R214+0xb800] ;  /* 0x00b80000d670783b */ /* 0x000e620000004200 */
[-C--:B------:R-:W-:Y:S02]  /*13fd0*/  FMUL.FTZ R102, R102, R15.reuse ;  /* 0x0000000f66667220 */ /* 0x080fe40000410000 */
[----:B------:R-:W-:Y:S02]  /*13fe0*/  FMUL.FTZ R103, R103, R15 ;  /* 0x0000000f67677220 */ /* 0x000fe40000410000 */
[--C-:B--2---:R-:W-:Y:S01]  /*13ff0*/  FFMA.FTZ R4, R183, c[0x0][0x23c], -R3.reuse ;  /* 0x00008f00b7047a23 */ /* 0x104fe20000010803 */
[C---:B------:R-:W-:Y:S03]  /*14000*/  HMMA.16816.F32.BF16 R20, R8.reuse, R46, R128 ;  /* 0x0000002e0814723c */ /* 0x040fe60000041880 */
[----:B------:R2:W2:Y:S04]  /*14010*/  MUFU.EX2 R183, R4 ;  /* 0x0000000400b77308 */ /* 0x0004a80000000800 */
[----:B---3--:R-:W-:Y:S01]  /*14020*/  F2FP.BF16.PACK_AB R128, R199, R198 ;  /* 0x000000c6c780723e */ /* 0x008fe200000010ff */
[----:B------:R-:W-:Y:S01]  /*14030*/  HMMA.16816.F32.BF16 R100, R8, R40, R100 ;  /* 0x000000280864723c */ /* 0x000fe20000041864 */
[----:B-----5:R-:W-:Y:S01]  /*14040*/  F2FP.BF16.PACK_AB R130, R197, R244 ;  /* 0x000000f4c582723e */ /* 0x020fe200000010ff */
[--C-:B--2---:R-:W-:Y:S01]  /*14050*/  FFMA.FTZ R4, R132, c[0x0][0x23c], -R3.reuse ;  /* 0x00008f0084047a23 */ /* 0x104fe20000010803 */
[----:B------:R-:W-:Y:S01]  /*14060*/  F2FP.BF16.PACK_AB R129, R183, R181 ;  /* 0x000000b5b781723e */ /* 0x000fe200000010ff */
[----:B------:R-:W-:-:S02]  /*14070*/  FFMA.FTZ R3, R18, c[0x0][0x23c], -R3 ;  /* 0x00008f0012037a23 */ /* 0x000fc40000010803 */
[----:B------:R-:W-:Y:S08]  /*14080*/  MUFU.EX2 R186, R4 ;  /* 0x0000000400ba7308 */ /* 0x000ff00000000800 */
[----:B------:R2:W3:Y:S02]  /*14090*/  MUFU.EX2 R180, R3 ;  /* 0x0000000300b47308 */ /* 0x0004e40000000800 */
[----:B--2---:R-:W-:Y:S01]  /*140a0*/  FFMA.FTZ R3, R191, c[0x0][0x23c], -R2 ;  /* 0x00008f00bf037a23 */ /* 0x004fe20000010802 */
[----:B------:R-:W-:-:S02]  /*140b0*/  MOV R191, R157 ;  /* 0x0000009d00bf7202 */ /* 0x000fc40000000f00 */
[----:B------:R-:W-:Y:S02]  /*140c0*/  MOV R157, R158 ;  /* 0x0000009e009d7202 */ /* 0x000fe40000000f00 */
[----:B------:R-:W-:Y:S02]  /*140d0*/  MOV R158, R159 ;  /* 0x0000009f009e7202 */ /* 0x000fe40000000f00 */
[----:B------:R-:W-:Y:S02]  /*140e0*/  MOV R159, R139 ;  /* 0x0000008b009f7202 */ /* 0x000fe40000000f00 */
[----:B------:R2:W-:Y:S01]  /*140f0*/  MUFU.EX2 R139, R3 ;  /* 0x00000003008b7308 */ /* 0x0005e20000000800 */
[----:B---3--:R-:W-:-:S07]  /*14100*/  F2FP.BF16.PACK_AB R131, R180, R186 ;  /* 0x000000bab483723e */ /* 0x008fce00000010ff */
[----:B-1----:R-:W-:Y:S01]  /*14110*/  HMMA.16816.F32.BF16 R160, R128, R172, R160 ;  /* 0x000000ac80a0723c */ /* 0x002fe200000418a0 */
[----:B--2---:R-:W-:Y:S01]  /*14120*/  FFMA.FTZ R3, R185, c[0x0][0x23c], -R2 ;  /* 0x00008f00b9037a23 */ /* 0x004fe20000010802 */
[----:B------:R-:W-:-:S06]  /*14130*/  MOV R185, R7 ;  /* 0x0000000700b97202 */ /* 0x000fcc0000000f00 */
[----:B----4-:R-:W-:Y:S01]  /*14140*/  HMMA.16816.F32.BF16 R36, R128, R48, R36 ;  /* 0x000000308024723c */ /* 0x010fe20000041824 */
[----:B------:R-:W-:Y:S01]  /*14150*/  MOV R7, R127 ;  /* 0x0000007f00077202 */ /* 0x000fe20000000f00 */
[----:B------:R1:W2:Y:S01]  /*14160*/  MUFU.EX2 R138, R3 ;  /* 0x00000003008a7308 */ /* 0x0002a20000000800 */
[----:B------:R-:W-:-:S05]  /*14170*/  MOV R127, R158 ;  /* 0x0000009e007f7202 */ /* 0x000fca0000000f00 */
[C---:B------:R-:W-:Y:S08]  /*14180*/  HMMA.16816.F32.BF16 R52, R128.reuse, R64, R52 ;  /* 0x000000408034723c */ /* 0x040ff00000041834 */
[----:B------:R-:W-:Y:S01]  /*14190*/  HMMA.16816.F32.BF16 R68, R128, R80, R68 ;  /* 0x000000508044723c */ /* 0x000fe20000041844 */
[--C-:B-1----:R-:W-:Y:S01]  /*141a0*/  FFMA.FTZ R3, R184, c[0x0][0x23c], -R2.reuse ;  /* 0x00008f00b8037a23 */ /* 0x102fe20000010802 */
[----:B------:R-:W-:Y:S01]  /*141b0*/  MOV R184, R124 ;  /* 0x0000007c00b87202 */ /* 0x000fe20000000f00 */
[----:B------:R-:W-:Y:S01]  /*141c0*/  FFMA.FTZ R2, R182, c[0x0][0x23c], -R2 ;  /* 0x00008f00b6027a23 */ /* 0x000fe20000010802 */
[----:B------:R-:W-:Y:S01]  /*141d0*/  MOV R124, R156 ;  /* 0x0000009c007c7202 */ /* 0x000fe20000000f00 */
[----:B------:R1:W-:Y:S01]  /*141e0*/  MUFU.EX2 R133, R3 ;  /* 0x0000000300857308 */ /* 0x0003e20000000800 */
[----:B------:R-:W-:-:S02]  /*141f0*/  MOV R182, R157 ;  /* 0x0000009d00b67202 */ /* 0x000fc40000000f00 */
[C---:B------:R-:W-:Y:S05]  /*14200*/  HMMA.16816.F32.BF16 R84, R128.reuse, R96, R84 ;  /* 0x000000608054723c */ /* 0x040fea0000041854 */
[----:B------:R3:W-:Y:S03]  /*14210*/  MUFU.EX2 R132, R2 ;  /* 0x0000000200847308 */ /* 0x0007e60000000800 */
[----:B------:R-:W-:Y:S01]  /*14220*/  HMMA.16816.F32.BF16 R100, R128, R112, R100 ;  /* 0x000000708064723c */ /* 0x000fe20000041864 */
[----:B-1----:R-:W-:Y:S02]  /*14230*/  MOV R3, R124 ;  /* 0x0000007c00037202 */ /* 0x002fe40000000f00 */
[----:B--2---:R-:W-:Y:S01]  /*14240*/  F2FP.BF16.PACK_AB R124, R138, R139 ;  /* 0x0000008b8a7c723e */ /* 0x004fe200000010ff */
        /* <DEDUP_REMOVED lines=81> */
.L_x_1205:
        /* <DEDUP_REMOVED lines=9> */
[----:B------:R-:W3:Y:S04]  /*147f0*/  LDL.64 R8, [R1+0x20] ;  /* 0x0000200001087983 */ /* 0x000ee80000100a00 */
[----:B------:R-:W4:Y:S01]  /*14800*/  LDL R0, [R1+0x10] ;  /* 0x0000100001007983 */ /* 0x000f220000100800 */
[----:B--2---:R-:W-:-:S05]  /*14810*/  IMAD.MOV.U32 R5, RZ, RZ, R7 ;  /* 0x000000ffff057224 */ /* 0x004fca00078e0007 */
[----:B------:R1:W-:Y:S01]  /*14820*/  STL.64 [R1+0x18], R4 ;  /* 0x0000180401007387 */ /* 0x0003e20000100a00 */
[----:B---3--:R-:W-:Y:S02]  /*14830*/  ISETP.GE.AND P5, PT, R8, c[0x0][0x220], PT ;  /* 0x0000880008007a0c */ /* 0x008fe40003fa6270 */
[----:B----4-:R-:W-:Y:S01]  /*14840*/  ISETP.GE.AND P4, PT, R0, c[0x0][0x220], PT ;  /* 0x0000880000007a0c */ /* 0x010fe20003f86270 */
[----:B------:R-:W-:Y:S05]  /*14850*/  BRA `(.L_x_1219) ;  /* 0x000002e000007947 */ /* 0x000fea0003800000 */
.L_x_1221:
        /* <DEDUP_REMOVED lines=46> */
.L_x_1219:
        /* <DEDUP_REMOVED lines=142> */
.L_x_1220:
[----:B------:R-:W2:Y:S01]  /*15420*/  S2R R2, SR_TID.X ;  /* 0x0000000000027919 */ /* 0x000ea20000002100 */
[----:B------:R-:W-:Y:S01]  /*15430*/  MOV R0, UR7 ;  /* 0x0000000700007c02 */ /* 0x000fe20008000f00 */
[----:B------:R-:W-:Y:S02]  /*15440*/  UISETP.GT.AND UP0, UPT, UR7, UR8, UPT ;  /* 0x000000080700728c */ /* 0x000fe4000bf04270 */
[----:B------:R-:W-:Y:S01]  /*15450*/  UMOV UR17, UR7 ;  /* 0x0000000700117c82 */ /* 0x000fe20008000000 */
[----:B--2---:R-:W-:Y:S04]  /*15460*/  SHF.L.U32 R2, R2, 0x1, RZ ;  /* 0x0000000102027819 */ /* 0x004fe800000006ff */
[----:B------:R-:W-:Y:S04]  /*15470*/  LOP3.LUT R2, R2, 0x6, RZ, 0xc0, !PT ;  /* 0x0000000602027812 */ /* 0x000fe800078ec0ff */
[----:B------:R-:W-:Y:S04]  /*15480*/  LEA R0, R0, R2, 0x5 ;  /* 0x0000000200007211 */ /* 0x000fe800078e28ff */
[-C--:B------:R-:W-:Y:S02]  /*15490*/  IADD3 R2, R226, -R0.reuse, RZ ;  /* 0x80000000e2027210 */ /* 0x080fe40007ffe0ff */
[----:B------:R-:W-:Y:S02]  /*154a0*/  IADD3 R133, R225, -R0, RZ ;  /* 0x80000000e1857210 */ /* 0x000fe40007ffe0ff */
[----:B------:R-:W-:Y:S02]  /*154b0*/  IABS R2, R2 ;  /* 0x0000000200027213 */ /* 0x000fe40000000000 */
[C---:B-1----:R-:W-:Y:S02]  /*154c0*/  IADD3 R134, R0.reuse, 0x11, RZ ;  /* 0x0000001100867810 */ /* 0x042fe40007ffe0ff */
[----:B------:R-:W1:Y:S01]  /*154d0*/  I2F R194, R2 ;  /* 0x0000000200c27306 */ /* 0x000e620000201400 */
[C---:B------:R-:W-:Y:S02]  /*154e0*/  IADD3 R140, R0.reuse, 0x1, RZ ;  /* 0x00000001008c7810 */ /* 0x040fe40007ffe0ff */
[C---:B------:R-:W-:Y:S02]  /*154f0*/  IADD3 R137, R0.reuse, 0x8, RZ ;  /* 0x0000000800897810 */ /* 0x040fe40007ffe0ff */
[C---:B------:R-:W-:Y:S02]  /*15500*/  IADD3 R136, R0.reuse, 0x9, RZ ;  /* 0x0000000900887810 */ /* 0x040fe40007ffe0ff */
[C---:B------:R-:W-:Y:S02]  /*15510*/  IADD3 R135, R0.reuse, 0x10, RZ ;  /* 0x0000001000877810 */ /* 0x040fe40007ffe0ff */
[C---:B------:R-:W-:Y:S02]  /*15520*/  ISETP.GE.AND P3, PT, R0.reuse, R230, PT ;  /* 0x000000e60000720c */ /* 0x040fe40003f66270 */
[C---:B------:R-:W-:Y:S02]  /*15530*/  ISETP.GE.AND P2, PT, R0.reuse, R229, PT ;  /* 0x000000e50000720c */ /* 0x040fe40003f46270 */
[C---:B------:R-:W-:Y:S02]  /*15540*/  ISETP.GE.AND P1, PT, R0.reuse, R228, PT ;  /* 0x000000e40000720c */ /* 0x040fe40003f26270 */
[C---:B------:R-:W-:Y:S02]  /*15550*/  ISETP.GE.AND P0, PT, R0.reuse, R227, PT ;  /* 0x000000e30000720c */ /* 0x040fe40003f06270 */
[C---:B------:R-:W-:Y:S02]  /*15560*/  ISETP.GE.OR P3, PT, R0.reuse, R235, !P3 ;  /* 0x000000eb0000720c */ /* 0x040fe40005f66670 */
[C---:B------:R-:W-:Y:S02]  /*15570*/  ISETP.GE.OR P2, PT, R0.reuse, R234, !P2 ;  /* 0x000000ea0000720c */ /* 0x040fe40005746670 */
[C---:B------:R-:W-:Y:S02]  /*15580*/  ISETP.GE.OR P1, PT, R0.reuse, R233, !P1 ;  /* 0x000000e90000720c */ /* 0x040fe40004f26670 */
[----:B------:R-:W-:Y:S01]  /*15590*/  ISETP.GE.OR P0, PT, R0, R232, !P0 ;  /* 0x000000e80000720c */ /* 0x000fe20004706670 */
[----:B-1----:R-:W-:Y:S01]  /*155a0*/  FFMA.FTZ R4, R194, -UR16, R4 ;  /* 0x80000010c2047c23 */ /* 0x002fe20008010004 */
[----:B------:R-:W-:Y:S02]  /*155b0*/  IABS R2, R133 ;  /* 0x0000008500027213 */ /* 0x000fe40000000000 */
[----:B------:R-:W-:Y:S02]  /*155c0*/  IADD3 R133, R224, -R0, RZ ;  /* 0x80000000e0857210 */ /* 0x000fe40007ffe0ff */
[----:B------:R1:W2:Y:S01]  /*155d0*/  I2F R193, R2 ;  /* 0x0000000200c17306 */ /* 0x0002a20000201400 */
[----:B------:R-:W-:Y:S02]  /*155e0*/  ISETP.GE.AND P6, PT, R140, R230, PT ;  /* 0x000000e68c00720c */ /* 0x000fe40003fc6270 */
[----:B------:R-:W-:Y:S02]  /*155f0*/  FSEL R4, R4, -INF , !P3 ;  /* 0xff80000004047808 */ /* 0x000fe40005800000 */
[C---:B------:R-:W-:Y:S02]  /*15600*/  ISETP.GE.AND P3, PT, R140.reuse, R229, PT ;  /* 0x000000e58c00720c */ /* 0x040fe40003f66270 */
[C---:B------:R-:W-:Y:S02]  /*15610*/  ISETP.GE.OR P6, PT, R140.reuse, R235, !P6 ;  /* 0x000000eb8c00720c */ /* 0x040fe400077c6670 */
[----:B------:R-:W-:Y:S02]  /*15620*/  ISETP.GE.OR P3, PT, R140, R234, !P3 ;  /* 0x000000ea8c00720c */ /* 0x000fe40005f66670 */
[----:B-1----:R-:W-:Y:S01]  /*15630*/  IABS R2, R133 ;  /* 0x0000008500027213 */ /* 0x002fe20000000000 */
[----:B------:R-:W-:Y:S02]  /*15640*/  IMAD.IADD R133, R231, 0x1, -R0 ;  /* 0x00000001e7857824 */ /* 0x000fe400078e0a00 */
[----:B--2---:R-:W-:Y:S01]  /*15650*/  FFMA.FTZ R6, R193, -UR16, R6 ;  /* 0x80000010c1067c23 */ /* 0x004fe20008010006 */
[----:B------:R1:W2:Y:S04]  /*15660*/  I2F R192, R2 ;  /* 0x0000000200c07306 */ /* 0x0002a80000201400 */
[----:B------:R-:W-:Y:S02]  /*15670*/  FSEL R6, R6, -INF , !P2 ;  /* 0xff80000006067808 */ /* 0x000fe40005000000 */
[C---:B------:R-:W-:Y:S04]  /*15680*/  ISETP.GE.AND P2, PT, R137.reuse, R230, PT ;  /* 0x000000e68900720c */ /* 0x040fe80003f46270 */
[C---:B------:R-:W-:Y:S02]  /*15690*/  ISETP.GE.OR P2, PT, R137.reuse, R235, !P2 ;  /* 0x000000eb8900720c */ /* 0x040fe40005746670 */
[----:B-1----:R-:W-:Y:S01]  /*156a0*/  IABS R2, R133 ;  /* 0x0000008500027213 */ /* 0x002fe20000000000 */
[----:B--2---:R-:W-:Y:S01]  /*156b0*/  FFMA.FTZ R8, R192, -UR16, R8 ;  /* 0x80000010c0087c23 */ /* 0x004fe20008010008 */
[----:B------:R-:W-:Y:S02]  /*156c0*/  IADD3 R133, R226, -R140, RZ ;  /* 0x8000008ce2857210 */ /* 0x000fe40007ffe0ff */
[----:B------:R1:W2:Y:S02]  /*156d0*/  I2F R191, R2 ;  /* 0x0000000200bf7306 */ /* 0x0002a40000201400 */
[----:B------:R-:W-:Y:S02]  /*156e0*/  FSEL R8, R8, -INF , !P1 ;  /* 0xff80000008087808 */ /* 0x000fe40004800000 */
[C---:B------:R-:W-:Y:S04]  /*156f0*/  ISETP.GE.AND P1, PT, R137.reuse, R229, PT ;  /* 0x000000e58900720c */ /* 0x040fe80003f26270 */
[----:B------:R-:W-:Y:S02]  /*15700*/  ISETP.GE.OR P1, PT, R137, R234, !P1 ;  /* 0x000000ea8900720c */ /* 0x000fe40004f26670 */
[----:B-1----:R-:W-:Y:S01]  /*15710*/  IABS R2, R133 ;  /* 0x0000008500027213 */ /* 0x002fe20000000000 */
[----:B--2---:R-:W-:Y:S01]  /*15720*/  FFMA.FTZ R10, R191, -UR16, R10 ;  /* 0x80000010bf0a7c23 */ /* 0x004fe2000801000a */
[----:B------:R-:W-:Y:S02]  /*15730*/  IADD3 R133, R225, -R140, RZ ;  /* 0x8000008ce1857210 */ /* 0x000fe40007ffe0ff */
[----:B------:R1:W2:Y:S02]  /*15740*/  I2F R190, R2 ;  /* 0x0000000200be7306 */ /* 0x0002a40000201400 */
[----:B-1----:R-:W-:Y:S01]  /*15750*/  IABS R2, R133 ;  /* 0x0000008500027213 */ /* 0x002fe20000000000 */
[----:B--2---:R-:W-:Y:S01]  /*15760*/  FFMA.FTZ R5, R190, -UR16, R5 ;  /* 0x80000010be057c23 */ /* 0x004fe20008010005 */
[----:B------:R-:W-:Y:S06]  /*15770*/  IADD3 R133, R226, -R137, RZ ;  /* 0x80000089e2857210 */ /* 0x000fec0007ffe0ff */
[----:B------:R1:W2:Y:S01]  /*15780*/  I2F R189, R2 ;  /* 0x0000000200bd7306 */ /* 0x0002a20000201400 */
[----:B------:R-:W-:Y:S02]  /*15790*/  FSEL R5, R5, -INF , !P6 ;  /* 0xff80000005057808 */ /* 0x000fe40007000000 */
[C---:B------:R-:W-:Y:S04]  /*157a0*/  ISETP.GE.AND P6, PT, R136.reuse, R229, PT ;  /* 0x000000e58800720c */ /* 0x040fe80003fc6270 */
[----:B------:R-:W-:Y:S02]  /*157b0*/  ISETP.GE.OR P6, PT, R136, R234, !P6 ;  /* 0x000000ea8800720c */ /* 0x000fe400077c6670 */
[----:B-1----:R-:W-:Y:S01]  /*157c0*/  IABS R2, R133 ;  /* 0x0000008500027213 */ /* 0x002fe20000000000 */
[----:B--2---:R-:W-:Y:S01]  /*157d0*/  FFMA.FTZ R7, R189, -UR16, R7 ;  /* 0x80000010bd077c23 */ /* 0x004fe20008010007 */
[----:B------:R-:W-:Y:S02]  /*157e0*/  IADD3 R133, R225, -R137, RZ ;  /* 0x80000089e1857210 */ /* 0x000fe40007ffe0ff */
[----:B------:R1:W2:Y:S02]  /*157f0*/  I2F R188, R2 ;  /* 0x0000000200bc7306 */ /* 0x0002a40000201400 */
        /* <DEDUP_REMOVED lines=11> */
[----:B--2---:R-:W-:Y:S02]  /*158b0*/  FFMA.FTZ R18, R187, -UR16, R18 ;  /* 0x80000010bb127c23 */ /* 0x004fe40008010012 */
[----:B------:R-:W-:Y:S01]  /*158c0*/  IMAD.IADD R133, R225, 0x1, -R136 ;  /* 0x00000001e1857824 */ /* 0x000fe200078e0a88 */
        /* <DEDUP_REMOVED lines=13> */
[----:B-1----:R-:W-:Y:S01]  /*159a0*/  IABS R2, R133 ;  /* 0x0000008500027213 */ /* 0x002fe20000000000 */
[----:B--2---:R-:W-:Y:S01]  /*159b0*/  FFMA.FTZ R20, R184, -UR16, R20 ;  /* 0x80000010b8147c23 */ /* 0x004fe20008010014 */
[----:B------:R-:W-:Y:S01]  /*159c0*/  IADD3 R133, R226, -R134, RZ ;  /* 0x80000086e2857210 */ /* 0x000fe20007ffe0ff */
[----:B------:R-:W-:Y:S04]  /*159d0*/  LDSM.16.MT88.4 R184, [R211+0xa000] ;  /* 0x00a00000d3b8783b */ /* 0x000fe80000004200 */
        /* <DEDUP_REMOVED lines=13> */
[----:B------:R-:W-:Y:S02]  /*15ab0*/  IADD3 R133, R0, 0x18, RZ ;  /* 0x0000001800857810 */ /* 0x000fe40007ffe0ff */
[----:B------:R1:W2:Y:S02]  /*15ac0*/  I2F R181, R2 ;  /* 0x0000000200b57306 */ /* 0x0002a40000201400 */
[----:B------:R-:W-:Y:S02]  /*15ad0*/  IADD3 R141, R226, -R133, RZ ;  /* 0x80000085e28d7210 */ /* 0x000fe40007ffe0ff */
        /* <DEDUP_REMOVED lines=8> */
[----:B------:R1:W2:Y:S02]  /*15b60*/  I2F R180, R2 ;  /* 0x0000000200b47306 */ /* 0x0002a40000201400 */
[----:B------:R-:W-:Y:S08]  /*15b70*/  IABS R141, R141 ;  /* 0x0000008d008d7213 */ /* 0x000ff00000000000 */
[----:B------:R3:W4:Y:S01]  /*15b80*/  I2F R179, R141 ;  /* 0x0000008d00b37306 */ /* 0x0007220000201400 */
[----:B-1----:R-:W-:Y:S01]  /*15b90*/  IADD3 R2, R0, 0x19, RZ ;  /* 0x0000001900027810 */ /* 0x002fe20007ffe0ff */
[----:B------:R-:W-:Y:S02]  /*15ba0*/  IMAD.IADD R0, R224, 0x1, -R135 ;  /* 0x00000001e0007824 */ /* 0x000fe400078e0a87 */
[----:B--2---:R-:W-:Y:S01]  /*15bb0*/  FFMA.FTZ R32, R180, -UR16, R32 ;  /* 0x80000010b4207c23 */ /* 0x004fe20008010020 */
[----:B------:R-:W-:Y:S02]  /*15bc0*/  IADD3 R142, R226, -R2, RZ ;  /* 0x80000002e28e7210 */ /* 0x000fe40007ffe0ff */
[----:B------:R-:W-:Y:S02]  /*15bd0*/  IABS R0, R0 ;  /* 0x0000000000007213 */ /* 0x000fe40000000000 */
[----:B------:R-:W-:Y:S02]  /*15be0*/  FSEL R195, R32, -INF , !P6 ;  /* 0xff80000020c37808 */ /* 0x000fe40007000000 */
[----:B---3--:R-:W-:Y:S01]  /*15bf0*/  IABS R141, R142 ;  /* 0x0000008e008d7213 */ /* 0x008fe20000000000 */
[----:B----4-:R-:W-:Y:S01]  /*15c00*/  FFMA.FTZ R34, R179, -UR16, R34 ;  /* 0x80000010b3227c23 */ /* 0x010fe20008010022 */
[----:B------:R-:W-:Y:S02]  /*15c10*/  ISETP.GE.AND P6, PT, R2, R229, PT ;  /* 0x000000e50200720c */ /* 0x000fe40003fc6270 */
[----:B------:R1:W2:Y:S01]  /*15c20*/  I2F R178, R141 ;  /* 0x0000008d00b27306 */ /* 0x0002a20000201400 */
[----:B------:R-:W-:Y:S02]  /*15c30*/  IADD3 R142, R225, -R2, RZ ;  /* 0x80000002e18e7210 */ /* 0x000fe40007ffe0ff */
[----:B------:R-:W-:Y:S02]  /*15c40*/  FSEL R237, R34, -INF , !P1 ;  /* 0xff80000022ed7808 */ /* 0x000fe40004800000 */
[----:B------:R-:W-:Y:S02]  /*15c50*/  ISETP.GE.OR P6, PT, R2, R234, !P6 ;  /* 0x000000ea0200720c */ /* 0x000fe400077c6670 */
[C---:B------:R-:W-:Y:S04]  /*15c60*/  ISETP.GE.AND P1, PT, R137.reuse, R228, PT ;  /* 0x000000e48900720c */ /* 0x040fe80003f26270 */
[----:B------:R-:W-:Y:S02]  /*15c70*/  ISETP.GE.OR P1, PT, R137, R233, !P1 ;  /* 0x000000e98900720c */ /* 0x000fe40004f26670 */
[----:B-1----:R-:W-:Y:S01]  /*15c80*/  IABS R141, R142 ;  /* 0x0000008e008d7213 */ /* 0x002fe20000000000 */
[----:B--2---:R-:W-:Y:S01]  /*15c90*/  FFMA.FTZ R33, R178, -UR16, R33 ;  /* 0x80000010b2217c23 */ /* 0x004fe20008010021 */
[CC--:B------:R-:W-:Y:S02]  /*15ca0*/  IADD3 R142, R224.reuse, -R140.reuse, RZ ;  /* 0x8000008ce08e7210 */ /* 0x0c0fe40007ffe0ff */
[----:B------:R1:W2:Y:S01]  /*15cb0*/  I2F R177, R141 ;  /* 0x0000008d00b17306 */ /* 0x0002a20000201400 */
[----:B------:R-:W-:Y:S04]  /*15cc0*/  IADD3 R140, R231, -R140, RZ ;  /* 0x8000008ce78c7210 */ /* 0x000fe80007ffe0ff */
[----:B------:R-:W-:Y:S05]  /*15cd0*/  IABS R20, R140 ;  /* 0x0000008c00147213 */ /* 0x000fea0000000000 */
[----:B------:R3:W4:Y:S01]  /*15ce0*/  I2F R34, R20 ;  /* 0x0000001400227306 */ /* 0x0007220000201400 */
[----:B-1----:R-:W-:Y:S01]  /*15cf0*/  IABS R141, R142 ;  /* 0x0000008e008d7213 */ /* 0x002fe20000000000 */
[----:B--2---:R-:W-:Y:S01]  /*15d00*/  FFMA.FTZ R35, R177, -UR16, R35 ;  /* 0x80000010b1237c23 */ /* 0x004fe20008010023 */
[----:B------:R-:W-:Y:S07]  /*15d10*/  IADD3 R142, R224, -R137, RZ ;  /* 0x80000089e08e7210 */ /* 0x000fee0007ffe0ff */
[----:B------:R1:W2:Y:S01]  /*15d20*/  I2F R176, R141 ;  /* 0x0000008d00b07306 */ /* 0x0002a20000201400 */
[----:B------:R-:W-:Y:S02]  /*15d30*/  FSEL R236, R35, -INF , !P6 ;  /* 0xff80000023ec7808 */ /* 0x000fe40007000000 */
[----:B------:R-:W-:Y:S02]  /*15d40*/  ISETP.GE.AND P6, PT, R136, R228, PT ;  /* 0x000000e48800720c */ /* 0x000fe40003fc6270 */
[----:B---3--:R-:W-:Y:S01]  /*15d50*/  FMNMX.FTZ R20, R6, R132, !PT ;  /* 0x0000008406147209 */ /* 0x008fe20007810000 */
[----:B----4-:R-:W-:Y:S01]  /*15d60*/  FFMA.FTZ R11, R34, -UR16, R11 ;  /* 0x80000010220b7c23 */ /* 0x010fe2000801000b */
[----:B------:R-:W-:Y:S04]  /*15d70*/  ISETP.GE.OR P6, PT, R136, R233, !P6 ;  /* 0x000000e98800720c */ /* 0x000fe800077c6670 */
[----:B------:R-:W-:Y:S02]  /*15d80*/  FSEL R11, R11, -INF , !P2 ;  /* 0xff8000000b0b7808 */ /* 0x000fe40005000000 */
[C---:B------:R-:W-:Y:S04]  /*15d90*/  ISETP.GE.AND P2, PT, R134.reuse, R227, PT ;  /* 0x000000e38600720c */ /* 0x040fe80003f46270 */
[----:B------:R-:W-:Y:S02]  /*15da0*/  ISETP.GE.OR P2, PT, R134, R232, !P2 ;  /* 0x000000e88600720c */ /* 0x000fe40005746670 */
[----:B-1----:R-:W-:Y:S01]  /*15db0*/  IABS R141, R142 ;  /* 0x0000008e008d7213 */ /* 0x002fe20000000000 */
[----:B--2---:R-:W-:Y:S01]  /*15dc0*/  FFMA.FTZ R9, R176, -UR16, R9 ;  /* 0x80000010b0097c23 */ /* 0x004fe20008010009 */
[----:B------:R-:W-:Y:S02]  /*15dd0*/  IADD3 R142, R224, -R136, RZ ;  /* 0x80000088e08e7210 */ /* 0x000fe40007ffe0ff */
[----:B------:R-:W1:Y:S01]  /*15de0*/  I2F R143, R141 ;  /* 0x0000008d008f7306 */ /* 0x000e620000201400 */
[----:B------:R-:W-:Y:S02]  /*15df0*/  FSEL R176, R10, -INF , !P0 ;  /* 0xff8000000ab07808 */ /* 0x000fe40004000000 */
[----:B------:R-:W-:Y:S02]  /*15e00*/  IADD3 R10, R224, -R134, RZ ;  /* 0x80000086e00a7210 */ /* 0x000fe40007ffe0ff */
[C---:B------:R-:W-:Y:S02]  /*15e10*/  ISETP.GE.AND P0, PT, R136.reuse, R230, PT ;  /* 0x000000e68800720c */ /* 0x040fe40003f06270 */
[----:B------:R-:W-:Y:S02]  /*15e20*/  FSEL R9, R9, -INF , !P3 ;  /* 0xff80000009097808 */ /* 0x000fe40005800000 */
[C---:B------:R-:W-:Y:S02]  /*15e30*/  ISETP.GE.OR P0, PT, R136.reuse, R235, !P0 ;  /* 0x000000eb8800720c */ /* 0x040fe40004706670 */
[----:B------:R-:W-:Y:S02]  /*15e40*/  ISETP.GE.AND P3, PT, R136, R227, PT ;  /* 0x000000e38800720c */ /* 0x000fe40003f66270 */
[----:B------:R-:W-:Y:S02]  /*15e50*/  FSEL R17, R17, -INF , !P0 ;  /* 0xff80000011117808 */ /* 0x000fe40004000000 */
[----:B------:R-:W-:Y:S02]  /*15e60*/  ISETP.GE.AND P0, PT, R134, R229, PT ;  /* 0x000000e58600720c */ /* 0x000fe40003f06270 */
[----:B------:R-:W-:Y:S02]  /*15e70*/  ISETP.GE.OR P3, PT, R136, R232, !P3 ;  /* 0x000000e88800720c */ /* 0x000fe40005f66670 */
[----:B------:R-:W-:Y:S04]  /*15e80*/  ISETP.GE.OR P0, PT, R134, R234, !P0 ;  /* 0x000000ea8600720c */ /* 0x000fe80004706670 */
[----:B------:R-:W-:Y:S01]  /*15e90*/  FSEL R192, R23, -INF , !P0 ;  /* 0xff80000017c07808 */ /* 0x000fe20004000000 */
[----:B-1----:R-:W-:Y:S01]  /*15ea0*/  FFMA.FTZ R12, R143, -UR16, R12 ;  /* 0x800000108f0c7c23 */ /* 0x002fe2000801000c */
[----:B------:R-:W-:Y:S02]  /*15eb0*/  IABS R141, R142 ;  /* 0x0000008e008d7213 */ /* 0x000fe40000000000 */
[----:B------:R-:W1:Y:S01]  /*15ec0*/  I2F R142, R0 ;  /* 0x00000000008e7306 */ /* 0x000e620000201400 */
[----:B------:R-:W-:Y:S02]  /*15ed0*/  ISETP.GE.AND P0, PT, R2, R230, PT ;  /* 0x000000e60200720c */ /* 0x000fe40003f06270 */
[----:B------:R-:W-:Y:S02]  /*15ee0*/  FSEL R12, R12, -INF , !P1 ;  /* 0xff8000000c0c7808 */ /* 0x000fe40004800000 */
[----:B------:R-:W-:Y:S02]  /*15ef0*/  ISETP.GE.OR P0, PT, R2, R235, !P0 ;  /* 0x000000eb0200720c */ /* 0x000fe40004706670 */
[----:B------:R-:W-:Y:S02]  /*15f00*/  ISETP.GE.AND P1, PT, R135, R228, PT ;  /* 0x000000e48700720c */ /* 0x000fe40003f26270 */
[----:B------:R-:W-:Y:S01]  /*15f10*/  FSEL R194, R33, -INF , !P0 ;  /* 0xff80000021c27808 */ /* 0x000fe20004000000 */
[----:B------:R-:W2:Y:S01]  /*15f20*/  I2F R141, R141 ;  /* 0x0000008d008d7306 */ /* 0x000ea20000201400 */
[----:B------:R-:W-:Y:S02]  /*15f30*/  ISETP.GE.OR P1, PT, R135, R233, !P1 ;  /* 0x000000e98700720c */ /* 0x000fe40004f26670 */
[C---:B------:R-:W-:Y:S04]  /*15f40*/  ISETP.GE.AND P0, PT, R137.reuse, R227, PT ;  /* 0x000000e38900720c */ /* 0x040fe80003f06270 */
[----:B------:R-:W-:Y:S02]  /*15f50*/  ISETP.GE.OR P0, PT, R137, R232, !P0 ;  /* 0x000000e88900720c */ /* 0x000fe40004706670 */
[----:B------:R-:W-:Y:S04]  /*15f60*/  IADD3 R137, R231, -R137, RZ ;  /* 0x80000089e7897210 */ /* 0x000fe80007ffe0ff */
[----:B------:R-:W-:Y:S01]  /*15f70*/  IABS R33, R137 ;  /* 0x0000008900217213 */ /* 0x000fe20000000000 */
[----:B-1----:R-:W-:Y:S01]  /*15f80*/  FFMA.FTZ R24, R142, -UR16, R24 ;  /* 0x800000108e187c23 */ /* 0x002fe20008010018 */
[----:B------:R-:W-:Y:S02]  /*15f90*/  IABS R0, R10 ;  /* 0x0000000a00007213 */ /* 0x000fe40000000000 */
[----:B------:R-:W-:Y:S02]  /*15fa0*/  IADD3 R10, R224, -R133, RZ ;  /* 0x80000085e00a7210 */ /* 0x000fe40007ffe0ff */
[----:B------:R-:W-:Y:S01]  /*15fb0*/  FSEL R193, R24, -INF , !P1 ;  /* 0xff80000018c17808 */ /* 0x000fe20004800000 */
[----:B------:R-:W1:Y:S01]  /*15fc0*/  I2F R33, R33 ;  /* 0x0000002100217306 */ /* 0x000e620000201400 */
[C---:B------:R-:W-:Y:S01]  /*15fd0*/  ISETP.GE.AND P1, PT, R134.reuse, R228, PT ;  /* 0x000000e48600720c */ /* 0x040fe20003f26270 */
[----:B--2---:R-:W-:Y:S03]  /*15fe0*/  FFMA.FTZ R13, R141, -UR16, R13 ;  /* 0x800000108d0d7c23 */ /* 0x004fe6000801000d */
[----:B------:R-:W-:Y:S02]  /*15ff0*/  ISETP.GE.OR P1, PT, R134, R233, !P1 ;  /* 0x000000e98600720c */ /* 0x000fe40004f26670 */
[----:B------:R-:W-:Y:S03]  /*16000*/  FSEL R13, R13, -INF , !P6 ;  /* 0xff8000000d0d7808 */ /* 0x000fe60007000000 */
[----:B------:R2:W3:Y:S01]  /*16010*/  I2F R141, R0 ;  /* 0x00000000008d7306 */ /* 0x0004e20000201400 */
[C---:B------:R-:W-:Y:S04]  /*16020*/  ISETP.GE.AND P6, PT, R135.reuse, R227, PT ;  /* 0x000000e38700720c */ /* 0x040fe80003fc6270 */
[----:B------:R-:W-:Y:S02]  /*16030*/  ISETP.GE.OR P6, PT, R135, R232, !P6 ;  /* 0x000000e88700720c */ /* 0x000fe400077c6670 */
[----:B------:R-:W-:Y:S01]  /*16040*/  IADD3 R135, R231, -R135, RZ ;  /* 0x80000087e7877210 */ /* 0x000fe20007ffe0ff */
[----:B-1----:R-:W-:Y:S05]  /*16050*/  FFMA.FTZ R14, R33, -UR16, R14 ;  /* 0x80000010210e7c23 */ /* 0x002fea000801000e */
[----:B------:R-:W-:Y:S02]  /*16060*/  FSEL R14, R14, -INF , !P0 ;  /* 0xff8000000e0e7808 */ /* 0x000fe40004000000 */
[----:B------:R-:W-:Y:S02]  /*16070*/  ISETP.GE.AND P0, PT, R2, R227, PT ;  /* 0x000000e30200720c */ /* 0x000fe40003f06270 */
[----:B--2---:R-:W-:Y:S01]  /*16080*/  IABS R0, R10 ;  /* 0x0000000a00007213 */ /* 0x004fe20000000000 */
[----:B---3--:R-:W-:Y:S01]  /*16090*/  FFMA.FTZ R25, R141, -UR16, R25 ;  /* 0x800000108d197c23 */ /* 0x008fe20008010019 */
[----:B------:R-:W-:Y:S02]  /*160a0*/  IADD3 R10, R224, -R2, RZ ;  /* 0x80000002e00a7210 */ /* 0x000fe40007ffe0ff */
[----:B------:R1:W2:Y:S01]  /*160b0*/  I2F R32, R0 ;  /* 0x0000000000207306 */ /* 0x0002a20000201400 */
[----:B------:R-:W-:Y:S02]  /*160c0*/  ISETP.GE.OR P0, PT, R2, R232, !P0 ;  /* 0x000000e80200720c */ /* 0x000fe40004706670 */
[----:B------:R-:W-:Y:S02]  /*160d0*/  FSEL R204, R25, -INF , !P1 ;  /* 0xff80000019cc7808 */ /* 0x000fe40004800000 */
[C---:B------:R-:W-:Y:S04]  /*160e0*/  ISETP.GE.AND P1, PT, R133.reuse, R228, PT ;  /* 0x000000e48500720c */ /* 0x040fe80003f26270 */
[----:B------:R-:W-:Y:S02]  /*160f0*/  ISETP.GE.OR P1, PT, R133, R233, !P1 ;  /* 0x000000e98500720c */ /* 0x000fe40004f26670 */
[----:B-1----:R-:W-:Y:S01]  /*16100*/  FMNMX.FTZ R0, R4, R3, !PT ;  /* 0x0000000304007209 */ /* 0x002fe20007810000 */
[----:B--2---:R-:W-:Y:S03]  /*16110*/  FFMA.FTZ R28, R32, -UR16, R28 ;  /* 0x80000010201c7c23 */ /* 0x004fe6000801001c */
[----:B------:R-:W-:Y:S02]  /*16120*/  FMNMX.FTZ R21, R5, R0, !PT ;  /* 0x0000000005157209 */ /* 0x000fe40007810000 */
[----:B------:R-:W-:Y:S02]  /*16130*/  IABS R0, R10 ;  /* 0x0000000a00007213 */ /* 0x000fe40000000000 */
[----:B------:R-:W-:Y:S02]  /*16140*/  FMNMX.FTZ R10, R7, R20, !PT ;  /* 0x00000014070a7209 */ /* 0x000fe40007810000 */
[----:B------:R-:W-:Y:S02]  /*16150*/  FMNMX.FTZ R20, R16, R21, !PT ;  /* 0x0000001510147209 */ /* 0x000fe40007810000 */
[----:B------:R1:W2:Y:S01]  /*16160*/  I2F R21, R0 ;  /* 0x0000000000157306 */ /* 0x0002a20000201400 */
[----:B------:R-:W-:Y:S02]  /*16170*/  FMNMX.FTZ R10, R18, R10, !PT ;  /* 0x0000000a120a7209 */ /* 0x000fe40007810000 */
[----:B------:R-:W-:Y:S02]  /*16180*/  FMNMX.FTZ R20, R17, R20, !PT ;  /* 0x0000001411147209 */ /* 0x000fe40007810000 */
[----:B------:R-:W-:Y:S02]  /*16190*/  FSEL R206, R28, -INF , !P1 ;  /* 0xff8000001cce7808 */ /* 0x000fe40004800000 */
[C---:B------:R-:W-:Y:S04]  /*161a0*/  ISETP.GE.AND P1, PT, R2.reuse, R228, PT ;  /* 0x000000e40200720c */ /* 0x040fe80003f26270 */
[----:B------:R-:W-:Y:S02]  /*161b0*/  ISETP.GE.OR P1, PT, R2, R233, !P1 ;  /* 0x000000e90200720c */ /* 0x000fe40004f26670 */
[----:B-1----:R-:W-:Y:S01]  /*161c0*/  FMNMX.FTZ R0, R19, R10, !PT ;  /* 0x0000000a13007209 */ /* 0x002fe20007810000 */
[----:B--2---:R-:W-:Y:S01]  /*161d0*/  FFMA.FTZ R29, R21, -UR16, R29 ;  /* 0x80000010151d7c23 */ /* 0x004fe2000801001d */
[----:B------:R-:W-:Y:S01]  /*161e0*/  FMNMX.FTZ R10, R189, R20, !PT ;  /* 0x00000014bd0a7209 */ /* 0x000fe20007810000 */
[----:B------:R-:W-:Y:S01]  /*161f0*/  IMAD.IADD R20, R231, 0x1, -R136 ;  /* 0x00000001e7147824 */ /* 0x000fe200078e0a88 */
[----:B------:R-:W-:Y:S02]  /*16200*/  FMNMX.FTZ R0, R191, R0, !PT ;  /* 0x00000000bf007209 */ /* 0x000fe40007810000 */
[----:B------:R-:W-:Y:S02]  /*16210*/  FMNMX.FTZ R10, R190, R10, !PT ;  /* 0x0000000abe0a7209 */ /* 0x000fe40007810000 */
[----:B------:R-:W-:Y:S02]  /*16220*/  FMNMX.FTZ R0, R192, R0, !PT ;  /* 0x00000000c0007209 */ /* 0x000fe40007810000 */
[----:B------:R-:W-:Y:S02]  /*16230*/  FMNMX.FTZ R10, R195, R10, !PT ;  /* 0x0000000ac30a7209 */ /* 0x000fe40007810000 */
[----:B------:R-:W-:Y:S02]  /*16240*/  FMNMX.FTZ R0, R237, R0, !PT ;  /* 0x00000000ed007209 */ /* 0x000fe40007810000 */
[----:B------:R-:W-:Y:S02]  /*16250*/  FMNMX.FTZ R136, R194, R10, !PT ;  /* 0x0000000ac2887209 */ /* 0x000fe40007810000 */
[----:B------:R-:W-:Y:S02]  /*16260*/  IABS R10, R20 ;  /* 0x00000014000a7213 */ /* 0x000fe40000000000 */
[----:B------:R-:W-:Y:S01]  /*16270*/  IABS R20, R135 ;  /* 0x0000008700147213 */ /* 0x000fe20000000000 */
[----:B------:R-:W1:Y:S01]  /*16280*/  SHFL.BFLY PT, R22, R136, 0x2, 0x1f ;  /* 0x0c401f0088167f89 */ /* 0x000e6200000e0000 */
[----:B------:R-:W2:Y:S01]  /*16290*/  I2F R35, R10 ;  /* 0x0000000a00237306 */ /* 0x000ea20000201400 */
[----:B------:R-:W-:Y:S02]  /*162a0*/  FMNMX.FTZ R0, R236, R0, !PT ;  /* 0x00000000ec007209 */ /* 0x000fe40007810000 */
[----:B------:R-:W-:Y:S02]  /*162b0*/  IADD3 R21, R231, -R133, RZ ;  /* 0x80000085e7157210 */ /* 0x000fe40007ffe0ff */
[----:B------:R-:W-:Y:S02]  /*162c0*/  FSEL R205, R29, -INF , !P1 ;  /* 0xff8000001dcd7808 */ /* 0x000fe40004800000 */
[----:B------:R-:W3:Y:S01]  /*162d0*/  SHFL.BFLY PT, R23, R0, 0x2, 0x1f ;  /* 0x0c401f0000177f89 */ /* 0x000ee200000e0000 */
[C---:B------:R-:W-:Y:S02]  /*162e0*/  ISETP.GE.AND P1, PT, R133.reuse, R227, PT ;  /* 0x000000e38500720c */ /* 0x040fe40003f26270 */
[----:B------:R-:W4:Y:S02]  /*162f0*/  I2F R32, R20 ;  /* 0x0000001400207306 */ /* 0x000f240000201400 */
[----:B------:R-:W-:Y:S02]  /*16300*/  ISETP.GE.OR P1, PT, R133, R232, !P1 ;  /* 0x000000e88500720c */ /* 0x000fe40004f26670 */
[----:B-1----:R-:W-:Y:S01]  /*16310*/  FMNMX.FTZ R136, R136, R22, !PT ;  /* 0x0000001688887209 */ /* 0x002fe20007810000 */
[----:B--2---:R-:W-:Y:S01]  /*16320*/  FFMA.FTZ R15, R35, -UR16, R15 ;  /* 0x80000010230f7c23 */ /* 0x004fe2000801000f */
[----:B------:R-:W-:Y:S04]  /*16330*/  IADD3 R10, R231, -R134, RZ ;  /* 0x80000086e70a7210 */ /* 0x000fe80007ffe0ff */
[----:B------:R-:W-:Y:S02]  /*16340*/  IABS R10, R10 ;  /* 0x0000000a000a7213 */ /* 0x000fe40000000000 */
[----:B---3--:R-:W-:Y:S02]  /*16350*/  FMNMX.FTZ R135, R0, R23, !PT ;  /* 0x0000001700877209 */ /* 0x008fe40007810000 */
[----:B------:R-:W-:Y:S01]  /*16360*/  FSEL R15, R15, -INF , !P3 ;  /* 0xff8000000f0f7808 */ /* 0x000fe20005800000 */
[----:B----4-:R-:W-:Y:S01]  /*16370*/  FFMA.FTZ R26, R32, -UR16, R26 ;  /* 0x80000010201a7c23 */ /* 0x010fe2000801001a */
[----:B------:R-:W-:Y:S02]  /*16380*/  MOV R20, R10 ;  /* 0x0000000a00147202 */ /* 0x000fe40000000f00 */
[----:B------:R-:W-:Y:S02]  /*16390*/  IABS R10, R21 ;  /* 0x00000015000a7213 */ /* 0x000fe40000000000 */
[----:B------:R1:W2:Y:S01]  /*163a0*/  I2F R24, R20 ;  /* 0x0000001400187306 */ /* 0x0002a20000201400 */
[----:B------:R-:W-:Y:S01]  /*163b0*/  FSEL R202, R26, -INF , !P6 ;  /* 0xff8000001aca7808 */ /* 0x000fe20007000000 */
[----:B------:R-:W3:Y:S01]  /*163c0*/  SHFL.BFLY PT, R21, R136, 0x1, 0x1f ;  /* 0x0c201f0088157f89 */ /* 0x000ee200000e0000 */
[----:B------:R-:W-:Y:S02]  /*163d0*/  MOV R0, R10 ;  /* 0x0000000a00007202 */ /* 0x000fe40000000f00 */
[----:B------:R-:W-:Y:S05]  /*163e0*/  FMNMX.FTZ R10, R8, R138, !PT ;  /* 0x0000008a080a7209 */ /* 0x000fea0007810000 */
[----:B------:R4:W5:Y:S01]  /*163f0*/  I2F R22, R0 ;  /* 0x0000000000167306 */ /* 0x0009620000201400 */
[----:B-1----:R-:W-:Y:S01]  /*16400*/  IADD3 R20, R231, -R2, RZ ;  /* 0x80000002e7147210 */ /* 0x002fe20007ffe0ff */
[----:B--2---:R-:W-:Y:S01]  /*16410*/  FFMA.FTZ R27, R24, -UR16, R27 ;  /* 0x80000010181b7c23 */ /* 0x004fe2000801001b */
[----:B---3--:R-:W-:Y:S02]  /*16420*/  FMNMX.FTZ R136, R136, R21, !PT ;  /* 0x0000001588887209 */ /* 0x008fe40007810000 */
[----:B------:R-:W-:Y:S02]  /*16430*/  IABS R20, R20 ;  /* 0x0000001400147213 */ /* 0x000fe40000000000 */
[----:B------:R-:W-:Y:S01]  /*16440*/  FSEL R203, R27, -INF , !P2 ;  /* 0xff8000001bcb7808 */ /* 0x000fe20005000000 */
[C---:B------:R-:W-:Y:S01]  /*16450*/  FMUL.FTZ R141, R136.reuse, c[0x0][0x23c] ;  /* 0x00008f00888d7a20 */ /* 0x040fe20000410000 */
[----:B------:R-:W-:Y:S02]  /*16460*/  FSETP.NEU.FTZ.AND P3, PT, R136, -INF , PT ;  /* 0xff8000008800780b */ /* 0x000fe40003f7d000 */
[----:B----4-:R-:W-:Y:S01]  /*16470*/  FMNMX.FTZ R0, R9, R10, !PT ;  /* 0x0000000a09007209 */ /* 0x010fe20007810000 */
[----:B-----5:R-:W-:Y:S01]  /*16480*/  FFMA.FTZ R30, R22, -UR16, R30 ;  /* 0x80000010161e7c23 */ /* 0x020fe2000801001e */
[----:B------:R-:W-:Y:S02]  /*16490*/  FSEL R141, R141, RZ, P3 ;  /* 0x000000ff8d8d7208 */ /* 0x000fe40001800000 */
[----:B------:R-:W-:Y:S01]  /*164a0*/  FMNMX.FTZ R10, R12, R0, !PT ;  /* 0x000000000c0a7209 */ /* 0x000fe20007810000 */
[----:B------:R-:W-:Y:S01]  /*164b0*/  IMAD.MOV.U32 R0, RZ, RZ, R20 ;  /* 0x000000ffff007224 */ /* 0x000fe200078e0014 */
[----:B------:R-:W-:Y:S01]  /*164c0*/  FSEL R207, R30, -INF , !P1 ;  /* 0xff8000001ecf7808 */ /* 0x000fe20004800000 */
[--C-:B------:R-:W-:Y:S01]  /*164d0*/  FFMA.FTZ R4, R4, c[0x0][0x23c], -R141.reuse ;  /* 0x00008f0004047a23 */ /* 0x100fe2000001088d */
[----:B------:R-:W-:Y:S01]  /*164e0*/  FMNMX.FTZ R10, R13, R10, !PT ;  /* 0x0000000a0d0a7209 */ /* 0x000fe20007810000 */
[----:B------:R1:W2:Y:S01]  /*164f0*/  I2F R20, R0 ;  /* 0x0000000000147306 */ /* 0x0002a20000201400 */
[--C-:B------:R-:W-:Y:S02]  /*16500*/  FFMA.FTZ R5, R5, c[0x0][0x23c], -R141.reuse ;  /* 0x00008f0005057a23 */ /* 0x100fe4000001088d */
[--C-:B------:R-:W-:Y:S02]  /*16510*/  FFMA.FTZ R16, R16, c[0x0][0x23c], -R141.reuse ;  /* 0x00008f0010107a23 */ /* 0x100fe4000001088d */
[----:B------:R-:W-:Y:S05]  /*16520*/  FFMA.FTZ R17, R17, c[0x0][0x23c], -R141 ;  /* 0x00008f0011117a23 */ /* 0x000fea000001088d */
[----:B------:R-:W-:Y:S10]  /*16530*/  MUFU.EX2 R196, R4 ;  /* 0x0000000400c47308 */ /* 0x000ff40000000800 */
[----:B------:R-:W-:Y:S01]  /*16540*/  MUFU.EX2 R252, R5 ;  /* 0x0000000500fc7308 */ /* 0x000fe20000000800 */
[----:B-1----:R-:W-:Y:S01]  /*16550*/  FMNMX.FTZ R0, R193, R10, !PT ;  /* 0x0000000ac1007209 */ /* 0x002fe20007810000 */
[----:B--2---:R-:W-:Y:S01]  /*16560*/  FFMA.FTZ R31, R20, -UR16, R31 ;  /* 0x80000010141f7c23 */ /* 0x004fe2000801001f */
[----:B------:R-:W1:Y:S02]  /*16570*/  SHFL.BFLY PT, R10, R135, 0x1, 0x1f ;  /* 0x0c201f00870a7f89 */ /* 0x000e6400000e0000 */
[----:B------:R-:W-:Y:S02]  /*16580*/  FMNMX.FTZ R134, R204, R0, !PT ;  /* 0x00000000cc867209 */ /* 0x000fe40007810000 */
[----:B------:R-:W-:Y:S03]  /*16590*/  FMNMX.FTZ R0, R176, R139, !PT ;  /* 0x0000008bb0007209 */ /* 0x000fe60007810000 */
[----:B------:R-:W-:Y:S01]  /*165a0*/  MUFU.EX2 R250, R16 ;  /* 0x0000001000fa7308 */ /* 0x000fe20000000800 */
[----:B------:R-:W-:Y:S02]  /*165b0*/  FMNMX.FTZ R134, R206, R134, !PT ;  /* 0x00000086ce867209 */ /* 0x000fe40007810000 */
[----:B------:R-:W-:Y:S01]  /*165c0*/  FMNMX.FTZ R0, R11, R0, !PT ;  /* 0x000000000b007209 */ /* 0x000fe20007810000 */
[----:B------:R-:W-:Y:S01]  /*165d0*/  LDSM.16.MT88.4 R20, [R209+0xa000] ;  /* 0x00a00000d114783b */ /* 0x000fe20000004200 */
[----:B------:R-:W-:Y:S02]  /*165e0*/  FMNMX.FTZ R134, R205, R134, !PT ;  /* 0x00000086cd867209 */ /* 0x000fe40007810000 */
[----:B------:R-:W-:Y:S02]  /*165f0*/  FMNMX.FTZ R0, R14, R0, !PT ;  /* 0x000000000e007209 */ /* 0x000fe40007810000 */
[----:B------:R-:W-:Y:S01]  /*16600*/  FSEL R140, R31, -INF , !P0 ;  /* 0xff8000001f8c7808 */ /* 0x000fe20004000000 */
[----:B------:R-:W2:Y:S01]  /*16610*/  MUFU.EX2 R251, R17 ;  /* 0x0000001100fb7308 */ /* 0x000ea20000000800 */
[----:B------:R-:W-:Y:S01]  /*16620*/  FMNMX.FTZ R0, R15, R0, !PT ;  /* 0x000000000f007209 */ /* 0x000fe20007810000 */
[----:B------:R-:W3:Y:S03]  /*16630*/  SHFL.BFLY PT, R2, R134, 0x2, 0x1f ;  /* 0x0c401f0086027f89 */ /* 0x000ee600000e0000 */
[----:B------:R-:W-:Y:S04]  /*16640*/  FMNMX.FTZ R0, R202, R0, !PT ;  /* 0x00000000ca007209 */ /* 0x000fe80007810000 */
[----:B------:R-:W-:Y:S02]  /*16650*/  FMNMX.FTZ R0, R203, R0, !PT ;  /* 0x00000000cb007209 */ /* 0x000fe40007810000 */
[----:B-1----:R-:W-:Y:S02]  /*16660*/  FMNMX.FTZ R135, R135, R10, !PT ;  /* 0x0000000a87877209 */ /* 0x002fe40007810000 */
[----:B------:R-:W-:Y:S02]  /*16670*/  FMNMX.FTZ R0, R207, R0, !PT ;  /* 0x00000000cf007209 */ /* 0x000fe40007810000 */
[C---:B------:R-:W-:Y:S01]  /*16680*/  FSETP.NEU.FTZ.AND P2, PT, R135.reuse, -INF , PT ;  /* 0xff8000008700780b */ /* 0x040fe20003f5d000 */
[----:B------:R-:W-:Y:S01]  /*16690*/  FMUL.FTZ R142, R135, c[0x0][0x23c] ;  /* 0x00008f00878e7a20 */ /* 0x000fe20000410000 */
[----:B------:R-:W-:Y:S04]  /*166a0*/  FMNMX.FTZ R0, R140, R0, !PT ;  /* 0x000000008c007209 */ /* 0x000fe80007810000 */
[----:B------:R-:W-:Y:S02]  /*166b0*/  FSEL R142, R142, RZ, P2 ;  /* 0x000000ff8e8e7208 */ /* 0x000fe40001000000 */
[----:B--2---:R-:W-:Y:S02]  /*166c0*/  F2FP.BF16.PACK_AB R178, R251, R250 ;  /* 0x000000fafbb2723e */ /* 0x004fe400000010ff */
[----:B---3--:R-:W-:Y:S01]  /*166d0*/  FMNMX.FTZ R134, R134, R2, !PT ;  /* 0x0000000286867209 */ /* 0x008fe20007810000 */
[--C-:B------:R-:W-:Y:S01]  /*166e0*/  FFMA.FTZ R6, R6, c[0x0][0x23c], -R142.reuse ;  /* 0x00008f0006067a23 */ /* 0x100fe2000001088e */
[----:B------:R-:W1:Y:S01]  /*166f0*/  SHFL.BFLY PT, R2, R0, 0x2, 0x1f ;  /* 0x0c401f0000027f89 */ /* 0x000e6200000e0000 */
[--C-:B------:R-:W-:Y:S02]  /*16700*/  FFMA.FTZ R7, R7, c[0x0][0x23c], -R142.reuse ;  /* 0x00008f0007077a23 */ /* 0x100fe4000001088e */
[--C-:B------:R-:W-:Y:S01]  /*16710*/  FFMA.FTZ R18, R18, c[0x0][0x23c], -R142.reuse ;  /* 0x00008f0012127a23 */ /* 0x100fe2000001088e */
[----:B------:R-:W-:Y:S01]  /*16720*/  MUFU.EX2 R248, R6 ;  /* 0x0000000600f87308 */ /* 0x000fe20000000800 */
[----:B------:R-:W-:Y:S03]  /*16730*/  FFMA.FTZ R19, R19, c[0x0][0x23c], -R142 ;  /* 0x00008f0013137a23 */ /* 0x000fe6000001088e */
[----:B------:R-:W2:Y:S06]  /*16740*/  SHFL.BFLY PT, R4, R134, 0x1, 0x1f ;  /* 0x0c201f0086047f89 */ /* 0x000eac00000e0000 */
[----:B------:R-:W3:Y:S01]  /*16750*/  MUFU.EX2 R249, R7 ;  /* 0x0000000700f97308 */ /* 0x000ee20000000800 */
[----:B-1----:R-:W-:Y:S09]  /*16760*/  FMNMX.FTZ R0, R0, R2, !PT ;  /* 0x0000000200007209 */ /* 0x002ff20007810000 */
[----:B------:R-:W-:Y:S01]  /*16770*/  MUFU.EX2 R246, R18 ;  /* 0x0000001200f67308 */ /* 0x000fe20000000800 */
[----:B------:R-:W1:Y:S01]  /*16780*/  SHFL.BFLY PT, R2, R0, 0x1, 0x1f ;  /* 0x0c201f0000027f89 */ /* 0x000e6200000e0000 */
[----:B--2---:R-:W-:Y:S08]  /*16790*/  FMNMX.FTZ R134, R134, R4, !PT ;  /* 0x0000000486867209 */ /* 0x004ff00007810000 */
[----:B------:R-:W2:Y:S01]  /*167a0*/  MUFU.EX2 R247, R19 ;  /* 0x0000001300f77308 */ /* 0x000ea20000000800 */
[C---:B------:R-:W-:Y:S01]  /*167b0*/  FSETP.NEU.FTZ.AND P1, PT, R134.reuse, -INF , PT ;  /* 0xff8000008600780b */ /* 0x040fe20003f3d000 */
[----:B------:R-:W-:Y:S01]  /*167c0*/  FMUL.FTZ R143, R134, c[0x0][0x23c] ;  /* 0x00008f00868f7a20 */ /* 0x000fe20000410000 */
[----:B---3--:R-:W-:Y:S04]  /*167d0*/  F2FP.BF16.PACK_AB R177, R249, R248 ;  /* 0x000000f8f9b1723e */ /* 0x008fe800000010ff */
[----:B------:R-:W-:Y:S05]  /*167e0*/  FSEL R143, R143, RZ, P1 ;  /* 0x000000ff8f8f7208 */ /* 0x000fea0000800000 */
[--C-:B------:R-:W-:Y:S02]  /*167f0*/  FFMA.FTZ R8, R8, c[0x0][0x23c], -R143.reuse ;  /* 0x00008f0008087a23 */ /* 0x100fe4000001088f */
[--C-:B------:R-:W-:Y:S02]  /*16800*/  FFMA.FTZ R9, R9, c[0x0][0x23c], -R143.reuse ;  /* 0x00008f0009097a23 */ /* 0x100fe4000001088f */
[--C-:B------:R-:W-:Y:S01]  /*16810*/  FFMA.FTZ R12, R12, c[0x0][0x23c], -R143.reuse ;  /* 0x00008f000c0c7a23 */ /* 0x100fe2000001088f */
[----:B------:R-:W-:Y:S01]  /*16820*/  MUFU.EX2 R242, R8 ;  /* 0x0000000800f27308 */ /* 0x000fe20000000800 */
[----:B-1----:R-:W-:Y:S01]  /*16830*/  FMNMX.FTZ R137, R0, R2, !PT ;  /* 0x0000000200897209 */ /* 0x002fe20007810000 */
[----:B------:R-:W-:Y:S01]  /*16840*/  FFMA.FTZ R13, R13, c[0x0][0x23c], -R143 ;  /* 0x00008f000d0d7a23 */ /* 0x000fe2000001088f */
[----:B------:R-:W-:Y:S02]  /*16850*/  FSEL R2, R135, RZ, P2 ;  /* 0x000000ff87027208 */ /* 0x000fe40001000000 */
[C---:B------:R-:W-:Y:S01]  /*16860*/  FSETP.NEU.FTZ.AND P0, PT, R137.reuse, -INF , PT ;  /* 0xff8000008900780b */ /* 0x040fe20003f1d000 */
[----:B------:R-:W-:Y:S01]  /*16870*/  FMUL.FTZ R188, R137, c[0x0][0x23c] ;  /* 0x00008f0089bc7a20 */ /* 0x000fe20000410000 */
[----:B--2---:R-:W-:Y:S03]  /*16880*/  F2FP.BF16.PACK_AB R179, R247, R246 ;  /* 0x000000f6f7b3723e */ /* 0x004fe600000010ff */
[----:B------:R-:W1:Y:S01]  /*16890*/  MUFU.EX2 R244, R9 ;  /* 0x0000000900f47308 */ /* 0x000e620000000800 */
[----:B------:R-:W-:Y:S05]  /*168a0*/  FSEL R188, R188, RZ, P0 ;  /* 0x000000ffbcbc7208 */ /* 0x000fea0000000000 */
[--C-:B------:R-:W-:Y:S02]  /*168b0*/  FFMA.FTZ R0, R176, c[0x0][0x23c], -R188.reuse ;  /* 0x00008f00b0007a23 */ /* 0x100fe400000108bc */
[--C-:B------:R-:W-:Y:S02]  /*168c0*/  FFMA.FTZ R11, R11, c[0x0][0x23c], -R188.reuse ;  /* 0x00008f000b0b7a23 */ /* 0x100fe400000108bc */
[----:B------:R2:W-:Y:S01]  /*168d0*/  MUFU.EX2 R238, R0 ;  /* 0x0000000000ee7308 */ /* 0x0005e20000000800 */
[--C-:B------:R-:W-:Y:S02]  /*168e0*/  FFMA.FTZ R14, R14, c[0x0][0x23c], -R188.reuse ;  /* 0x00008f000e0e7a23 */ /* 0x100fe400000108bc */
[----:B------:R-:W-:Y:S07]  /*168f0*/  FFMA.FTZ R15, R15, c[0x0][0x23c], -R188 ;  /* 0x00008f000f0f7a23 */ /* 0x000fee00000108bc */
[----:B------:R-:W-:Y:S01]  /*16900*/  MUFU.EX2 R243, R12 ;  /* 0x0000000c00f37308 */ /* 0x000fe20000000800 */
[----:B-1----:R-:W-:Y:S09]  /*16910*/  F2FP.BF16.PACK_AB R180, R244, R242 ;  /* 0x000000f2f4b4723e */ /* 0x002ff200000010ff */
[----:B------:R-:W1:Y:S01]  /*16920*/  MUFU.EX2 R245, R13 ;  /* 0x0000000d00f57308 */ /* 0x000e620000000800 */
[----:B--2---:R-:W-:Y:S05]  /*16930*/  FSEL R0, R136, RZ, P3 ;  /* 0x000000ff88007208 */ /* 0x004fea0001800000 */
[----:B------:R-:W-:Y:S04]  /*16940*/  FADD.FTZ R0, -R0, R3 ;  /* 0x0000000300007221 */ /* 0x000fe80000010100 */
[----:B------:R-:W2:Y:S01]  /*16950*/  MUFU.EX2 R239, R11 ;  /* 0x0000000b00ef7308 */ /* 0x000ea20000000800 */
[----:B------:R-:W-:Y:S09]  /*16960*/  FMUL.FTZ R0, R0, c[0x0][0x23c] ;  /* 0x00008f0000007a20 */ /* 0x000ff20000410000 */
[----:B------:R3:W4:Y:S01]  /*16970*/  MUFU.EX2 R133, R0 ;  /* 0x0000000000857308 */ /* 0x0007220000000800 */
[----:B-1----:R-:W-:Y:S09]  /*16980*/  F2FP.BF16.PACK_AB R182, R245, R243 ;  /* 0x000000f3f5b6723e */ /* 0x002ff200000010ff */
[----:B------:R-:W-:Y:S01]  /*16990*/  MUFU.EX2 R240, R14 ;  /* 0x0000000e00f07308 */ /* 0x000fe20000000800 */
[----:B--2---:R-:W-:Y:S09]  /*169a0*/  F2FP.BF16.PACK_AB R181, R239, R238 ;  /* 0x000000eeefb5723e */ /* 0x004ff200000010ff */
[----:B------:R-:W1:Y:S01]  /*169b0*/  MUFU.EX2 R241, R15 ;  /* 0x0000000f00f17308 */ /* 0x000e620000000800 */
[----:B---3--:R-:W-:Y:S01]  /*169c0*/  FADD.FTZ R0, -R2, R132 ;  /* 0x0000008402007221 */ /* 0x008fe20000010100 */
[----:B------:R-:W-:Y:S01]  /*169d0*/  FSEL R2, R134, RZ, P1 ;  /* 0x000000ff86027208 */ /* 0x000fe20000800000 */
[C---:B----4-:R-:W-:Y:S02]  /*169e0*/  FMUL.FTZ R4, R133.reuse, R144 ;  /* 0x0000009085047220 */ /* 0x050fe40000410000 */
[----:B------:R-:W-:Y:S02]  /*169f0*/  FMUL.FTZ R0, R0, c[0x0][0x23c] ;  /* 0x00008f0000007a20 */ /* 0x000fe40000410000 */
[C---:B------:R-:W-:Y:S03]  /*16a00*/  FMUL.FTZ R5, R133.reuse, R145 ;  /* 0x0000009185057220 */ /* 0x040fe60000410000 */
[----:B------:R2:W3:Y:S01]  /*16a10*/  MUFU.EX2 R132, R0 ;  /* 0x0000000000847308 */ /* 0x0004e20000000800 */
[C---:B------:R-:W-:Y:S02]  /*16a20*/  FMUL.FTZ R16, R133.reuse, R156 ;  /* 0x0000009c85107220 */ /* 0x040fe40000410000 */
[C---:B------:R-:W-:Y:S02]  /*16a30*/  FMUL.FTZ R17, R133.reuse, R157 ;  /* 0x0000009d85117220 */ /* 0x040fe40000410000 */
[C---:B------:R-:W-:Y:S02]  /*16a40*/  FMUL.FTZ R32, R133.reuse, R172 ;  /* 0x000000ac85207220 */ /* 0x040fe40000410000 */
[C---:B------:R-:W-:Y:S02]  /*16a50*/  FMUL.FTZ R33, R133.reuse, R173 ;  /* 0x000000ad85217220 */ /* 0x040fe40000410000 */
[C---:B------:R-:W-:Y:S02]  /*16a60*/  FMUL.FTZ R36, R133.reuse, R36 ;  /* 0x0000002485247220 */ /* 0x040fe40000410000 */
[----:B------:R-:W-:Y:S01]  /*16a70*/  FMUL.FTZ R37, R133, R37 ;  /* 0x0000002585257220 */ /* 0x000fe20000410000 */
[----:B-1----:R-:W-:Y:S01]  /*16a80*/  F2FP.BF16.PACK_AB R183, R241, R240 ;  /* 0x000000f0f1b7723e */ /* 0x002fe200000010ff */
[C---:B------:R-:W-:Y:S02]  /*16a90*/  FMUL.FTZ R48, R133.reuse, R48 ;  /* 0x0000003085307220 */ /* 0x040fe40000410000 */
[C---:B------:R-:W-:Y:S02]  /*16aa0*/  FMUL.FTZ R49, R133.reuse, R49 ;  /* 0x0000003185317220 */ /* 0x040fe40000410000 */
[C---:B------:R-:W-:Y:S02]  /*16ab0*/  FMUL.FTZ R52, R133.reuse, R52 ;  /* 0x0000003485347220 */ /* 0x040fe40000410000 */
[C---:B------:R-:W-:Y:S02]  /*16ac0*/  FMUL.FTZ R53, R133.reuse, R53 ;  /* 0x0000003585357220 */ /* 0x040fe40000410000 */
[C---:B------:R-:W-:Y:S02]  /*16ad0*/  FMUL.FTZ R64, R133.reuse, R64 ;  /* 0x0000004085407220 */ /* 0x040fe40000410000 */
[----:B------:R-:W-:Y:S02]  /*16ae0*/  FMUL.FTZ R65, R133, R65 ;  /* 0x0000004185417220 */ /* 0x000fe40000410000 */
[----:B--2---:R-:W-:Y:S01]  /*16af0*/  FADD.FTZ R0, -R2, R138 ;  /* 0x0000008a02007221 */ /* 0x004fe20000010100 */
[----:B------:R-:W-:Y:S01]  /*16b00*/  FSEL R2, R137, RZ, P0 ;  /* 0x000000ff89027208 */ /* 0x000fe20000000000 */
[----:B---3--:R-:W-:Y:S01]  /*16b10*/  FMUL.FTZ R6, R132, R146 ;  /* 0x0000009284067220 */ /* 0x008fe20000410000 */
[----:B------:R-:W-:Y:S01]  /*16b20*/  MOV R138, R196 ;  /* 0x000000c4008a7202 */ /* 0x000fe20000000f00 */
[----:B------:R-:W-:Y:S01]  /*16b30*/  FMUL.FTZ R0, R0, c[0x0][0x23c] ;  /* 0x00008f0000007a20 */ /* 0x000fe20000410000 */
[----:B------:R-:W-:Y:S01]  /*16b40*/  PLOP3.LUT P0, PT, PT, PT, UP0, 0x80, 0x0 ;  /* 0x000000000000781c */ /* 0x000fe20003f0f008 */
[----:B------:R-:W-:Y:S01]  /*16b50*/  FMUL.FTZ R7, R132, R147 ;  /* 0x0000009384077220 */ /* 0x000fe20000410000 */
[----:B------:R-:W-:Y:S01]  /*16b60*/  F2FP.BF16.PACK_AB R176, R252, R138 ;  /* 0x0000008afcb0723e */ /* 0x000fe200000010ff */
[----:B------:R1:W2:Y:S01]  /*16b70*/  MUFU.EX2 R3, R0 ;  /* 0x0000000000037308 */ /* 0x0002a20000000800 */
[----:B------:R-:W3:Y:S01]  /*16b80*/  LDSM.16.MT88.4 R144, [R214+0xa000] ;  /* 0x00a00000d690783b */ /* 0x000ee20000004200 */
[C---:B------:R-:W-:Y:S02]  /*16b90*/  FMUL.FTZ R18, R132.reuse, R158 ;  /* 0x0000009e84127220 */ /* 0x040fe40000410000 */
[C---:B------:R-:W-:Y:S02]  /*16ba0*/  FMUL.FTZ R19, R132.reuse, R159 ;  /* 0x0000009f84137220 */ /* 0x040fe40000410000 */
[-C--:B------:R-:W-:Y:S01]  /*16bb0*/  HMMA.16816.F32.BF16 R4, R176, R20.reuse, R4 ;  /* 0x00000014b004723c */ /* 0x080fe20000041804 */
[C---:B------:R-:W-:Y:S02]  /*16bc0*/  FMUL.FTZ R34, R132.reuse, R174 ;  /* 0x000000ae84227220 */ /* 0x040fe40000410000 */
[----:B------:R-:W-:Y:S01]  /*16bd0*/  LDSM.16.MT88.4 R156, [R209+0xa800] ;  /* 0x00a80000d19c783b */ /* 0x000fe20000004200 */
[C---:B------:R-:W-:Y:S02]  /*16be0*/  FMUL.FTZ R35, R132.reuse, R175 ;  /* 0x000000af84237220 */ /* 0x040fe40000410000 */
[C---:B------:R-:W-:Y:S02]  /*16bf0*/  FMUL.FTZ R38, R132.reuse, R38 ;  /* 0x0000002684267220 */ /* 0x040fe40000410000 */
[C---:B------:R-:W-:Y:S03]  /*16c00*/  FMUL.FTZ R39, R132.reuse, R39 ;  /* 0x0000002784277220 */ /* 0x040fe60000410000 */
[----:B------:R-:W-:Y:S01]  /*16c10*/  LDSM.16.MT88.4 R172, [R211+0xa800] ;  /* 0x00a80000d3ac783b */ /* 0x000fe20000004200 */
[C---:B------:R-:W-:Y:S02]  /*16c20*/  FMUL.FTZ R50, R132.reuse, R50 ;  /* 0x0000003284327220 */ /* 0x040fe40000410000 */
[C---:B------:R-:W-:Y:S02]  /*16c30*/  FMUL.FTZ R51, R132.reuse, R51 ;  /* 0x0000003384337220 */ /* 0x040fe40000410000 */
[----:B------:R-:W-:Y:S02]  /*16c40*/  FMUL.FTZ R54, R132, R54 ;  /* 0x0000003684367220 */ /* 0x000fe40000410000 */
[----:B-1----:R-:W-:Y:S02]  /*16c50*/  FADD.FTZ R0, -R2, R139 ;  /* 0x0000008b02007221 */ /* 0x002fe40000010100 */
[--C-:B------:R-:W-:Y:S02]  /*16c60*/  FFMA.FTZ R2, R189, c[0x0][0x23c], -R141.reuse ;  /* 0x00008f00bd027a23 */ /* 0x100fe4000001088d */
[----:B------:R-:W-:Y:S02]  /*16c70*/  FMUL.FTZ R0, R0, c[0x0][0x23c] ;  /* 0x00008f0000007a20 */ /* 0x000fe40000410000 */
[----:B------:R1:W-:Y:S01]  /*16c80*/  MUFU.EX2 R201, R2 ;  /* 0x0000000200c97308 */ /* 0x0003e20000000800 */
[C---:B--2---:R-:W-:Y:S02]  /*16c90*/  FMUL.FTZ R8, R3.reuse, R148 ;  /* 0x0000009403087220 */ /* 0x044fe40000410000 */
[C---:B------:R-:W-:Y:S02]  /*16ca0*/  FMUL.FTZ R9, R3.reuse, R149 ;  /* 0x0000009503097220 */ /* 0x040fe40000410000 */
[C---:B------:R-:W-:Y:S02]  /*16cb0*/  FMUL.FTZ R12, R3.reuse, R152 ;  /* 0x00000098030c7220 */ /* 0x040fe40000410000 */
[C---:B------:R-:W-:Y:S02]  /*16cc0*/  FMUL.FTZ R13, R3.reuse, R153 ;  /* 0x00000099030d7220 */ /* 0x040fe40000410000 */
[C---:B------:R-:W-:Y:S01]  /*16cd0*/  FMUL.FTZ R24, R3.reuse, R164 ;  /* 0x000000a403187220 */ /* 0x040fe20000410000 */
[----:B------:R-:W2:Y:S01]  /*16ce0*/  MUFU.EX2 R0, R0 ;  /* 0x0000000000007308 */ /* 0x000ea20000000800 */
[C---:B------:R-:W-:Y:S02]  /*16cf0*/  FMUL.FTZ R25, R3.reuse, R165 ;  /* 0x000000a503197220 */ /* 0x040fe40000410000 */
[C---:B------:R-:W-:Y:S02]  /*16d00*/  FMUL.FTZ R28, R3.reuse, R168 ;  /* 0x000000a8031c7220 */ /* 0x040fe40000410000 */
[C---:B------:R-:W-:Y:S02]  /*16d10*/  FMUL.FTZ R29, R3.reuse, R169 ;  /* 0x000000a9031d7220 */ /* 0x040fe40000410000 */
[C---:B------:R-:W-:Y:S02]  /*16d20*/  FMUL.FTZ R40, R3.reuse, R40 ;  /* 0x0000002803287220 */ /* 0x040fe40000410000 */
[C---:B------:R-:W-:Y:S02]  /*16d30*/  FMUL.FTZ R41, R3.reuse, R41 ;  /* 0x0000002903297220 */ /* 0x040fe40000410000 */
[C---:B------:R-:W-:Y:S02]  /*16d40*/  FMUL.FTZ R44, R3.reuse, R44 ;  /* 0x0000002c032c7220 */ /* 0x040fe40000410000 */
[C---:B------:R-:W-:Y:S02]  /*16d50*/  FMUL.FTZ R45, R3.reuse, R45 ;  /* 0x0000002d032d7220 */ /* 0x040fe40000410000 */
[--C-:B-1----:R-:W-:Y:S02]  /*16d60*/  FFMA.FTZ R2, R190, c[0x0][0x23c], -R141.reuse ;  /* 0x00008f00be027a23 */ /* 0x102fe4000001088d */
[----:B------:R-:W-:Y:S02]  /*16d70*/  FMUL.FTZ R55, R132, R55 ;  /* 0x0000003784377220 */ /* 0x000fe40000410000 */
[----:B------:R1:W-:Y:S01]  /*16d80*/  MUFU.EX2 R200, R2 ;  /* 0x0000000200c87308 */ /* 0x0003e20000000800 */
[C---:B------:R-:W-:Y:S02]  /*16d90*/  FMUL.FTZ R56, R3.reuse, R56 ;  /* 0x0000003803387220 */ /* 0x040fe40000410000 */
[----:B------:R-:W-:Y:S02]  /*16da0*/  FMUL.FTZ R57, R3, R57 ;  /* 0x0000003903397220 */ /* 0x000fe40000410000 */
[C---:B--2---:R-:W-:Y:S02]  /*16db0*/  FMUL.FTZ R10, R0.reuse, R150 ;  /* 0x00000096000a7220 */ /* 0x044fe40000410000 */
[C---:B------:R-:W-:Y:S02]  /*16dc0*/  FMUL.FTZ R11, R0.reuse, R151 ;  /* 0x00000097000b7220 */ /* 0x040fe40000410000 */
[----:B------:R-:W2:Y:S01]  /*16dd0*/  LDSM.16.MT88.4 R148, [R213+0xa000] ;  /* 0x00a00000d594783b */ /* 0x000ea20000004200 */
[C---:B------:R-:W-:Y:S02]  /*16de0*/  FMUL.FTZ R14, R0.reuse, R154 ;  /* 0x0000009a000e7220 */ /* 0x040fe40000410000 */
[C---:B------:R-:W-:Y:S02]  /*16df0*/  FMUL.FTZ R15, R0.reuse, R155 ;  /* 0x0000009b000f7220 */ /* 0x040fe40000410000 */
[C---:B------:R-:W-:Y:S01]  /*16e00*/  HMMA.16816.F32.BF16 R8, R180.reuse, R20, R8 ;  /* 0x00000014b408723c */ /* 0x040fe20000041808 */
[C---:B------:R-:W-:Y:S02]  /*16e10*/  FMUL.FTZ R26, R0.reuse, R166 ;  /* 0x000000a6001a7220 */ /* 0x040fe40000410000 */
[C---:B------:R-:W-:Y:S02]  /*16e20*/  FMUL.FTZ R27, R0.reuse, R167 ;  /* 0x000000a7001b7220 */ /* 0x040fe40000410000 */
[C---:B------:R-:W-:Y:S02]  /*16e30*/  FMUL.FTZ R30, R0.reuse, R170 ;  /* 0x000000aa001e7220 */ /* 0x040fe40000410000 */
[C---:B------:R-:W-:Y:S01]  /*16e40*/  FMUL.FTZ R20, R133.reuse, R160 ;  /* 0x000000a085147220 */ /* 0x040fe20000410000 */
[-C--:B------:R-:W-:Y:S01]  /*16e50*/  HMMA.16816.F32.BF16 R12, R180, R22.reuse, R12 ;  /* 0x00000016b40c723c */ /* 0x080fe2000004180c */
[----:B------:R-:W-:Y:S03]  /*16e60*/  FMUL.FTZ R21, R133, R161 ;  /* 0x000000a185157220 */ /* 0x000fe60000410000 */
[--C-:B-1----:R-:W-:Y:S02]  /*16e70*/  FFMA.FTZ R2, R191, c[0x0][0x23c], -R142.reuse ;  /* 0x00008f00bf027a23 */ /* 0x102fe4000001088e */
[C---:B------:R-:W-:Y:S02]  /*16e80*/  FMUL.FTZ R31, R0.reuse, R171 ;  /* 0x000000ab001f7220 */ /* 0x040fe40000410000 */
[C---:B------:R-:W-:Y:S01]  /*16e90*/  HMMA.16816.F32.BF16 R16, R176.reuse, R22, R16 ;  /* 0x00000016b010723c */ /* 0x040fe20000041810 */
[----:B------:R1:W-:Y:S03]  /*16ea0*/  MUFU.EX2 R199, R2 ;  /* 0x0000000200c77308 */ /* 0x0003e60000000800 */
[C---:B------:R-:W-:Y:S02]  /*16eb0*/  FMUL.FTZ R42, R0.reuse, R42 ;  /* 0x0000002a002a7220 */ /* 0x040fe40000410000 */
        /* <DEDUP_REMOVED lines=8> */
[C---:B------:R-:W-:Y:S02]  /*16f40*/  FMUL.FTZ R60, R3.reuse, R60 ;  /* 0x0000003c033c7220 */ /* 0x040fe40000410000 */
[----:B------:R-:W-:Y:S02]  /*16f50*/  FMUL.FTZ R61, R3, R61 ;  /* 0x0000003d033d7220 */ /* 0x000fe40000410000 */
[--C-:B-1----:R-:W-:Y:S01]  /*16f60*/  FFMA.FTZ R2, R192, c[0x0][0x23c], -R142.reuse ;  /* 0x00008f00c0027a23 */ /* 0x102fe2000001088e */
[C---:B------:R-:W-:Y:S01]  /*16f70*/  HMMA.16816.F32.BF16 R24, R180.reuse, R184, R24 ;  /* 0x000000b8b418723c */ /* 0x040fe20000041818 */
[C---:B------:R-:W-:Y:S02]  /*16f80*/  FMUL.FTZ R62, R0.reuse, R62 ;  /* 0x0000003e003e7220 */ /* 0x040fe40000410000 */
[----:B------:R1:W-:Y:S01]  /*16f90*/  MUFU.EX2 R198, R2 ;  /* 0x0000000200c67308 */ /* 0x0003e20000000800 */
[----:B------:R-:W-:Y:S02]  /*16fa0*/  FMUL.FTZ R63, R0, R63 ;  /* 0x0000003f003f7220 */ /* 0x000fe40000410000 */
[C---:B------:R-:W-:Y:S02]  /*16fb0*/  FMUL.FTZ R66, R132.reuse, R66 ;  /* 0x0000004284427220 */ /* 0x040fe40000410000 */
[-C--:B------:R-:W-:Y:S01]  /*16fc0*/  HMMA.16816.F32.BF16 R28, R180, R186.reuse, R28 ;  /* 0x000000bab41c723c */ /* 0x080fe2000004181c */
[C---:B------:R-:W-:Y:S03]  /*16fd0*/  FMUL.FTZ R67, R132.reuse, R67 ;  /* 0x0000004384437220 */ /* 0x040fe60000410000 */
[C---:B------:R-:W-:Y:S02]  /*16fe0*/  FMUL.FTZ R68, R133.reuse, R68 ;  /* 0x0000004485447220 */ /* 0x040fe40000410000 */
[----:B------:R-:W-:Y:S02]  /*16ff0*/  FMUL.FTZ R69, R133, R69 ;  /* 0x0000004585457220 */ /* 0x000fe40000410000 */
[C---:B------:R-:W-:Y:S01]  /*17000*/  HMMA.16816.F32.BF16 R32, R176.reuse, R186, R32 ;  /* 0x000000bab020723c */ /* 0x040fe20000041820 */
[----:B------:R-:W-:Y:S03]  /*17010*/  LDSM.16.MT88.4 R184, [R211+0xb800] ;  /* 0x00b80000d3b8783b */ /* 0x000fe60000004200 */
[C---:B------:R-:W-:Y:S02]  /*17020*/  FMUL.FTZ R70, R132.reuse, R70 ;  /* 0x0000004684467220 */ /* 0x040fe40000410000 */
[----:B------:R-:W-:Y:S02]  /*17030*/  FMUL.FTZ R71, R132, R71 ;  /* 0x0000004784477220 */ /* 0x000fe40000410000 */
[-C--:B---3--:R-:W-:Y:S01]  /*17040*/  HMMA.16816.F32.BF16 R36, R176, R144.reuse, R36 ;  /* 0x00000090b024723c */ /* 0x088fe20000041824 */
[----:B------:R-:W-:Y:S03]  /*17050*/  FMUL.FTZ R72, R3, R72 ;  /* 0x0000004803487220 */ /* 0x000fe60000410000 */
[----:B-1----:R-:W-:Y:S02]  /*17060*/  FFMA.FTZ R2, R195, c[0x0][0x23c], -R141 ;  /* 0x00008f00c3027a23 */ /* 0x002fe4000001088d */
[C---:B------:R-:W-:Y:S02]  /*17070*/  FMUL.FTZ R73, R3.reuse, R73 ;  /* 0x0000004903497220 */ /* 0x040fe40000410000 */
[C---:B------:R-:W-:Y:S01]  /*17080*/  HMMA.16816.F32.BF16 R40, R180.reuse, R144, R40 ;  /* 0x00000090b428723c */ /* 0x040fe20000041828 */
[----:B------:R1:W-:Y:S03]  /*17090*/  MUFU.EX2 R197, R2 ;  /* 0x0000000200c57308 */ /* 0x0003e60000000800 */
[C---:B------:R-:W-:Y:S02]  /*170a0*/  FMUL.FTZ R74, R0.reuse, R74 ;  /* 0x0000004a004a7220 */ /* 0x040fe40000410000 */
[C---:B------:R-:W-:Y:S02]  /*170b0*/  FMUL.FTZ R75, R0.reuse, R75 ;  /* 0x0000004b004b7220 */ /* 0x040fe40000410000 */
[-C--:B------:R-:W-:Y:S01]  /*170c0*/  HMMA.16816.F32.BF16 R44, R180, R146.reuse, R44 ;  /* 0x00000092b42c723c */ /* 0x080fe2000004182c */
[C---:B------:R-:W-:Y:S03]  /*170d0*/  FMUL.FTZ R76, R3.reuse, R76 ;  /* 0x0000004c034c7220 */ /* 0x040fe60000410000 */
[----:B------:R-:W-:Y:S02]  /*170e0*/  FMUL.FTZ R77, R3, R77 ;  /* 0x0000004d034d7220 */ /* 0x000fe40000410000 */
[C---:B------:R-:W-:Y:S02]  /*170f0*/  FMUL.FTZ R78, R0.reuse, R78 ;  /* 0x0000004e004e7220 */ /* 0x040fe40000410000 */
[C---:B------:R-:W-:Y:S01]  /*17100*/  HMMA.16816.F32.BF16 R48, R176.reuse, R146, R48 ;  /* 0x00000092b030723c */ /* 0x040fe20000041830 */
[----:B------:R-:W3:Y:S03]  /*17110*/  LDSM.16.MT88.4 R144, [R209+0xb000] ;  /* 0x00b00000d190783b */ /* 0x000ee60000004200 */
[----:B------:R-:W-:Y:S02]  /*17120*/  FMUL.FTZ R79, R0, R79 ;  /* 0x0000004f004f7220 */ /* 0x000fe40000410000 */
[----:B------:R-:W-:Y:S02]  /*17130*/  FMUL.FTZ R80, R133, R80 ;  /* 0x0000005085507220 */ /* 0x000fe40000410000 */
[-C--:B--2---:R-:W-:Y:S01]  /*17140*/  HMMA.16816.F32.BF16 R52, R176, R148.reuse, R52 ;  /* 0x00000094b034723c */ /* 0x084fe20000041834 */
[--C-:B-1----:R-:W-:Y:S02]  /*17150*/  FFMA.FTZ R2, R237, c[0x0][0x23c], -R142.reuse ;  /* 0x00008f00ed027a23 */ /* 0x102fe4000001088e */
[----:B------:R-:W2:Y:S01]  /*17160*/  LDL.LU R237, [R1] ;  /* 0x0000000001ed7983 */ /* 0x000ea20000300800 */
[----:B------:R-:W-:Y:S01]  /*17170*/  FFMA.FTZ R142, R236, c[0x0][0x23c], -R142 ;  /* 0x00008f00ec8e7a23 */ /* 0x000fe2000001088e */
[----:B------:R1:W-:Y:S01]  /*17180*/  MUFU.EX2 R195, R2 ;  /* 0x0000000200c37308 */ /* 0x0003e20000000800 */
[C---:B------:R-:W-:Y:S01]  /*17190*/  FMUL.FTZ R81, R133.reuse, R81 ;  /* 0x0000005185517220 */ /* 0x040fe20000410000 */
[----:B------:R-:W4:Y:S01]  /*171a0*/  LDL.LU R236, [R1+0x4] ;  /* 0x0000040001ec7983 */ /* 0x000f220000300800 */
[C---:B------:R-:W-:Y:S01]  /*171b0*/  HMMA.16816.F32.BF16 R56, R180.reuse, R148, R56 ;  /* 0x00000094b438723c */ /* 0x040fe20000041838 */
[C---:B------:R-:W-:Y:S03]  /*171c0*/  FMUL.FTZ R82, R132.reuse, R82 ;  /* 0x0000005284527220 */ /* 0x040fe60000410000 */
[C---:B------:R-:W-:Y:S02]  /*171d0*/  FMUL.FTZ R83, R132.reuse, R83 ;  /* 0x0000005384537220 */ /* 0x040fe40000410000 */
[C---:B------:R-:W-:Y:S02]  /*171e0*/  FMUL.FTZ R84, R133.reuse, R84 ;  /* 0x0000005485547220 */ /* 0x040fe40000410000 */
        /* <DEDUP_REMOVED lines=8> */
[C---:B------:R-:W-:Y:S01]  /*17270*/  FMUL.FTZ R89, R3.reuse, R89 ;  /* 0x0000005903597220 */ /* 0x040fe20000410000 */
[-C--:B---3--:R-:W-:Y:S01]  /*17280*/  HMMA.16816.F32.BF16 R68, R176, R144.reuse, R68 ;  /* 0x00000090b044723c */ /* 0x088fe20000041844 */
[----:B------:R1:W-:Y:S02]  /*17290*/  MUFU.EX2 R193, R2 ;  /* 0x0000000200c17308 */ /* 0x0003e40000000800 */
[C---:B------:R-:W-:Y:S02]  /*172a0*/  FMUL.FTZ R90, R0.reuse, R90 ;  /* 0x0000005a005a7220 */ /* 0x040fe40000410000 */
        /* <DEDUP_REMOVED lines=14> */
[----:B------:R3:W1:Y:S01]  /*17390*/  MUFU.EX2 R192, R2 ;  /* 0x0000000200c07308 */ /* 0x0006620000000800 */
[C---:B------:R-:W-:Y:S02]  /*173a0*/  FMUL.FTZ R104, R3.reuse, R104 ;  /* 0x0000006803687220 */ /* 0x040fe40000410000 */
[-C--:B-----5:R-:W-:Y:S01]  /*173b0*/  HMMA.16816.F32.BF16 R84, R176, R148.reuse, R84 ;  /* 0x00000094b054723c */ /* 0x0a0fe20000041854 */
[C---:B------:R-:W-:Y:S01]  /*173c0*/  FMUL.FTZ R105, R3.reuse, R105 ;  /* 0x0000006903697220 */ /* 0x040fe20000410000 */
[----:B------:R-:W5:Y:S02]  /*173d0*/  LDL.LU R204, [R1+0x8] ;  /* 0x0000080001cc7983 */ /* 0x000f640000300800 */
        /* <DEDUP_REMOVED lines=9> */
[----:B---3--:R-:W-:Y:S02]  /*17470*/  FFMA.FTZ R2, R206, c[0x0][0x23c], -R143 ;  /* 0x00008f00ce027a23 */ /* 0x008fe4000001088f */
[C---:B------:R-:W-:Y:S01]  /*17480*/  HMMA.16816.F32.BF16 R96, R176.reuse, R150, R96 ;  /* 0x00000096b060723c */ /* 0x040fe20000041860 */
[----:B------:R-:W3:Y:S01]  /*17490*/  LDL.LU R206, [R1+0xc] ;  /* 0x00000c0001ce7983 */ /* 0x000ee20000300800 */
[----:B------:R1:W-:Y:S02]  /*174a0*/  MUFU.EX2 R191, R2 ;  /* 0x0000000200bf7308 */ /* 0x0003e40000000800 */
[C---:B------:R-:W-:Y:S01]  /*174b0*/  FMUL.FTZ R100, R133.reuse, R100 ;  /* 0x0000006485647220 */ /* 0x040fe20000410000 */
[----:B------:R-:W1:Y:S01]  /*174c0*/  LDSM.16.MT88.4 R148, [R213+0xb000] ;  /* 0x00b00000d594783b */ /* 0x000e620000004200 */
[----:B------:R-:W-:Y:S02]  /*174d0*/  FMUL.FTZ R101, R133, R101 ;  /* 0x0000006585657220 */ /* 0x000fe40000410000 */
[C---:B------:R-:W-:Y:S04]  /*174e0*/  FMUL.FTZ R102, R132.reuse, R102 ;  /* 0x0000006684667220 */ /* 0x040fe80000410000 */
[----:B------:R-:W-:Y:S02]  /*174f0*/  FMUL.FTZ R103, R132, R103 ;  /* 0x0000006784677220 */ /* 0x000fe40000410000 */
[C---:B------:R-:W-:Y:S02]  /*17500*/  FMUL.FTZ R121, R3.reuse, R121 ;  /* 0x0000007903797220 */ /* 0x040fe40000410000 */
[C---:B------:R-:W-:Y:S02]  /*17510*/  FMUL.FTZ R122, R0.reuse, R122 ;  /* 0x0000007a007a7220 */ /* 0x040fe40000410000 */
[C---:B------:R-:W-:Y:S01]  /*17520*/  FMUL.FTZ R123, R0.reuse, R123 ;  /* 0x0000007b007b7220 */ /* 0x040fe20000410000 */
[-C--:B-1----:R-:W-:Y:S01]  /*17530*/  HMMA.16816.F32.BF16 R100, R176, R144.reuse, R100 ;  /* 0x00000090b064723c */ /* 0x082fe20000041864 */
[C---:B------:R-:W-:Y:S02]  /*17540*/  FMUL.FTZ R124, R3.reuse, R124 ;  /* 0x0000007c037c7220 */ /* 0x040fe40000410000 */
[----:B------:R-:W-:Y:S02]  /*17550*/  FMUL.FTZ R125, R3, R125 ;  /* 0x0000007d037d7220 */ /* 0x000fe40000410000 */
[----:B------:R-:W-:Y:S02]  /*17560*/  FMUL.FTZ R126, R0, R126 ;  /* 0x0000007e007e7220 */ /* 0x000fe40000410000 */
[--C-:B------:R-:W-:Y:S01]  /*17570*/  FFMA.FTZ R2, R202, c[0x0][0x23c], -R188.reuse ;  /* 0x00008f00ca027a23 */ /* 0x100fe200000108bc */
[C---:B------:R-:W-:Y:S01]  /*17580*/  HMMA.16816.F32.BF16 R104, R180.reuse, R144, R104 ;  /* 0x00000090b468723c */ /* 0x040fe20000041868 */
[----:B------:R-:W-:Y:S02]  /*17590*/  FMUL.FTZ R127, R0, R127 ;  /* 0x0000007f007f7220 */ /* 0x000fe40000410000 */
[----:B------:R1:W-:Y:S01]  /*175a0*/  MUFU.EX2 R189, R2 ;  /* 0x0000000200bd7308 */ /* 0x0003e20000000800 */
[C---:B------:R-:W-:Y:S02]  /*175b0*/  FMUL.FTZ R112, R133.reuse, R112 ;  /* 0x0000007085707220 */ /* 0x040fe40000410000 */
[C---:B------:R-:W-:Y:S02]  /*175c0*/  FMUL.FTZ R113, R133.reuse, R113 ;  /* 0x0000007185717220 */ /* 0x040fe40000410000 */
[-C--:B------:R-:W-:Y:S01]  /*175d0*/  HMMA.16816.F32.BF16 R108, R180, R146.reuse, R108 ;  /* 0x00000092b46c723c */ /* 0x080fe2000004186c */
[C---:B------:R-:W-:Y:S03]  /*175e0*/  FMUL.FTZ R114, R132.reuse, R114 ;  /* 0x0000007284727220 */ /* 0x040fe60000410000 */
[C---:B------:R-:W-:Y:S02]  /*175f0*/  FMUL.FTZ R115, R132.reuse, R115 ;  /* 0x0000007384737220 */ /* 0x040fe40000410000 */
[C---:B------:R-:W-:Y:S02]  /*17600*/  FMUL.FTZ R116, R133.reuse, R116 ;  /* 0x0000007485747220 */ /* 0x040fe40000410000 */
[----:B------:R-:W-:Y:S03]  /*17610*/  FMUL.FTZ R117, R133, R117 ;  /* 0x0000007585757220 */ /* 0x000fe60000410000 */
[C---:B------:R-:W-:Y:S01]  /*17620*/  HMMA.16816.F32.BF16 R112, R176.reuse, R146, R112 ;  /* 0x00000092b070723c */ /* 0x040fe20000041870 */
[C---:B------:R-:W-:Y:S02]  /*17630*/  FMUL.FTZ R118, R132.reuse, R118 ;  /* 0x0000007684767220 */ /* 0x040fe40000410000 */
[----:B------:R-:W-:Y:S02]  /*17640*/  FMUL.FTZ R119, R132, R119 ;  /* 0x0000007784777220 */ /* 0x000fe40000410000 */
[----:B------:R-:W-:Y:S02]  /*17650*/  FFMA.FTZ R141, R194, c[0x0][0x23c], -R141 ;  /* 0x00008f00c28d7a23 */ /* 0x000fe4000001088d */
[----:B------:R-:W-:Y:S01]  /*17660*/  FFMA.FTZ R143, R205, c[0x0][0x23c], -R143 ;  /* 0x00008f00cd8f7a23 */ /* 0x000fe2000001088f */
[----:B------:R-:W-:Y:S01]  /*17670*/  MUFU.EX2 R194, R142 ;  /* 0x0000008e00c27308 */ /* 0x000fe20000000800 */
[--C-:B-1----:R-:W-:Y:S01]  /*17680*/  FFMA.FTZ R2, R203, c[0x0][0x23c], -R188.reuse ;  /* 0x00008f00cb027a23 */ /* 0x102fe200000108bc */
[-C--:B------:R-:W-:Y:S02]  /*17690*/  HMMA.16816.F32.BF16 R116, R176, R148.reuse, R116 ;  /* 0x00000094b074723c */ /* 0x080fe40000041874 */
[----:B------:R-:W-:Y:S01]  /*176a0*/  MOV R205, R138 ;  /* 0x0000008a00cd7202 */ /* 0x000fe20000000f00 */
[C---:B------:R-:W-:Y:S02]  /*176b0*/  FMUL.FTZ R128, R133.reuse, R128 ;  /* 0x0000008085807220 */ /* 0x040fe40000410000 */
[----:B------:R-:W-:Y:S02]  /*176c0*/  FMUL.FTZ R129, R133, R129 ;  /* 0x0000008185817220 */ /* 0x000fe40000410000 */
[C---:B------:R-:W-:Y:S01]  /*176d0*/  FMUL.FTZ R130, R132.reuse, R130 ;  /* 0x0000008284827220 */ /* 0x040fe20000410000 */
[C---:B------:R-:W-:Y:S01]  /*176e0*/  HMMA.16816.F32.BF16 R120, R180.reuse, R148, R120 ;  /* 0x00000094b478723c */ /* 0x040fe20000041878 */
[----:B------:R1:W1:Y:S03]  /*176f0*/  MUFU.EX2 R139, R2 ;  /* 0x00000002008b7308 */ /* 0x0002660000000800 */
[----:B------:R-:W-:Y:S04]  /*17700*/  FMUL.FTZ R131, R132, R131 ;  /* 0x0000008384837220 */ /* 0x000fe80000410000 */
[-C--:B------:R-:W-:Y:S01]  /*17710*/  HMMA.16816.F32.BF16 R124, R180, R150.reuse, R124 ;  /* 0x00000096b47c723c */ /* 0x080fe2000004187c */
[----:B------:R-:W2:Y:S02]  /*17720*/  LDSM.16.MT88.4 R180, [R214+0xa800] ;  /* 0x00a80000d6b4783b */ /* 0x000ea40000004200 */
[----:B------:R1:W1:Y:S05]  /*17730*/  MUFU.EX2 R196, R141 ;  /* 0x0000008d00c47308 */ /* 0x00026a0000000800 */
[----:B------:R-:W-:Y:S05]  /*17740*/  HMMA.16816.F32.BF16 R128, R176, R150, R128 ;  /* 0x00000096b080723c */ /* 0x000fea0000041880 */
[----:B------:R1:W1:Y:S02]  /*17750*/  MUFU.EX2 R190, R143 ;  /* 0x0000008f00be7308 */ /* 0x0002640000000800 */
[----:B------:R-:W-:Y:S01]  /*17760*/  F2FP.BF16.PACK_AB R176, R192, R193 ;  /* 0x000000c1c0b0723e */ /* 0x000fe200000010ff */
[--C-:B-1----:R-:W-:Y:S04]  /*17770*/  FFMA.FTZ R2, R207, c[0x0][0x23c], -R188.reuse ;  /* 0x00008f00cf027a23 */ /* 0x102fe800000108bc */
[----:B------:R-:W-:Y:S01]  /*17780*/  FFMA.FTZ R188, R140, c[0x0][0x23c], -R188 ;  /* 0x00008f008cbc7a23 */ /* 0x000fe200000108bc */
[----:B------:R-:W-:Y:S02]  /*17790*/  F2FP.BF16.PACK_AB R140, R200, R201 ;  /* 0x000000c9c88c723e */ /* 0x000fe400000010ff */
[----:B------:R-:W-:Y:S01]  /*177a0*/  MUFU.EX2 R138, R2 ;  /* 0x00000002008a7308 */ /* 0x000fe20000000800 */
[----:B------:R-:W-:Y:S02]  /*177b0*/  F2FP.BF16.PACK_AB R177, R139, R189 ;  /* 0x000000bd8bb1723e */ /* 0x000fe400000010ff */
[----:B------:R-:W-:Y:S02]  /*177c0*/  F2FP.BF16.PACK_AB R141, R198, R199 ;  /* 0x000000c7c68d723e */ /* 0x000fe400000010ff */
[----:B------:R-:W-:Y:S05]  /*177d0*/  F2FP.BF16.PACK_AB R142, R196, R197 ;  /* 0x000000c5c48e723e */ /* 0x000fea00000010ff */
[----:B------:R-:W1:Y:S01]  /*177e0*/  MUFU.EX2 R188, R188 ;  /* 0x000000bc00bc7308 */ /* 0x000e620000000800 */
[----:B------:R-:W-:Y:S02]  /*177f0*/  F2FP.BF16.PACK_AB R143, R194, R195 ;  /* 0x000000c3c28f723e */ /* 0x000fe400000010ff */
[----:B------:R-:W-:Y:S05]  /*17800*/  F2FP.BF16.PACK_AB R178, R190, R191 ;  /* 0x000000bfbeb2723e */ /* 0x000fea00000010ff */
[-C--:B------:R-:W-:Y:S01]  /*17810*/  HMMA.16816.F32.BF16 R144, R140, R156.reuse, R4 ;  /* 0x0000009c8c90723c */ /* 0x080fe20000041804 */
[----:B------:R-:W2:Y:S01]  /*17820*/  LDSM.16.MT88.4 R4, [R213+0xa800] ;  /* 0x00a80000d504783b */ /* 0x000ea20000004200 */
[----:B-1----:R-:W-:Y:S07]  /*17830*/  F2FP.BF16.PACK_AB R179, R188, R138 ;  /* 0x0000008abcb3723e */ /* 0x002fee00000010ff */
[C---:B------:R-:W-:Y:S01]  /*17840*/  HMMA.16816.F32.BF16 R148, R176.reuse, R156, R8 ;  /* 0x0000009cb094723c */ /* 0x040fe20000041808 */
[----:B------:R-:W1:Y:S07]  /*17850*/  LDSM.16.MT88.4 R8, [R209+0xb800] ;  /* 0x00b80000d108783b */ /* 0x000e6e0000004200 */
[-C--:B------:R-:W-:Y:S01]  /*17860*/  HMMA.16816.F32.BF16 R152, R176, R158.reuse, R12 ;  /* 0x0000009eb098723c */ /* 0x080fe2000004180c */
[----:B------:R-:W1:Y:S07]  /*17870*/  LDSM.16.MT88.4 R12, [R214+0xb800] ;  /* 0x00b80000d60c783b */ /* 0x000e6e0000004200 */
[C---:B------:R-:W-:Y:S01]  /*17880*/  HMMA.16816.F32.BF16 R156, R140.reuse, R158, R16 ;  /* 0x0000009e8c9c723c */ /* 0x040fe20000041810 */
[----:B------:R-:W1:Y:S07]  /*17890*/  LDSM.16.MT88.4 R16, [R213+0xb800] ;  /* 0x00b80000d510783b */ /* 0x000e6e0000004200 */
[-C--:B------:R-:W-:Y:S08]  /*178a0*/  HMMA.16816.F32.BF16 R160, R140, R172.reuse, R20 ;  /* 0x000000ac8ca0723c */ /* 0x080ff00000041814 */
[C---:B------:R-:W-:Y:S08]  /*178b0*/  HMMA.16816.F32.BF16 R164, R176.reuse, R172, R24 ;  /* 0x000000acb0a4723c */ /* 0x040ff00000041818 */
[-C--:B------:R-:W-:Y:S08]  /*178c0*/  HMMA.16816.F32.BF16 R168, R176, R174.reuse, R28 ;  /* 0x000000aeb0a8723c */ /* 0x080ff0000004181c */
[C---:B------:R-:W-:Y:S08]  /*178d0*/  HMMA.16816.F32.BF16 R172, R140.reuse, R174, R32 ;  /* 0x000000ae8cac723c */ /* 0x040ff00000041820 */
[-C--:B--2---:R-:W-:Y:S08]  /*178e0*/  HMMA.16816.F32.BF16 R36, R140, R180.reuse, R36 ;  /* 0x000000b48c24723c */ /* 0x084ff00000041824 */
[C---:B------:R-:W-:Y:S08]  /*178f0*/  HMMA.16816.F32.BF16 R40, R176.reuse, R180, R40 ;  /* 0x000000b4b028723c */ /* 0x040ff00000041828 */
[-C--:B------:R-:W-:Y:S01]  /*17900*/  HMMA.16816.F32.BF16 R44, R176, R182.reuse, R44 ;  /* 0x000000b6b02c723c */ /* 0x080fe2000004182c */
[----:B------:R-:W-:Y:S07]  /*17910*/  FFMA.FTZ R0, R0, R237, R238 ;  /* 0x000000ed00007223 */ /* 0x000fee00000100ee */
[C---:B------:R-:W-:Y:S01]  /*17920*/  HMMA.16816.F32.BF16 R48, R140.reuse, R182, R48 ;  /* 0x000000b68c30723c */ /* 0x040fe20000041830 */
[----:B----4-:R-:W-:Y:S07]  /*17930*/  FFMA.FTZ R3, R3, R236, R242 ;  /* 0x000000ec03037223 */ /* 0x010fee00000100f2 */
        /* <DEDUP_REMOVED lines=12> */
[----:B------:R-:W-:Y:S04]  /*17a00*/  FADD.FTZ R0, R189, R0 ;  /* 0x00000000bd007221 */ /* 0x000fe80000010000 */
[----:B------:R-:W-:Y:S01]  /*17a10*/  FADD.FTZ R0, R139, R0 ;  /* 0x000000008b007221 */ /* 0x000fe20000010000 */
[----:B------:R-:W-:Y:S02]  /*17a20*/  MOV R139, R137 ;  /* 0x00000089008b7202 */ /* 0x000fe40000000f00 */
[C---:B------:R-:W-:Y:S01]  /*17a30*/  HMMA.16816.F32.BF16 R72, R176.reuse, R8, R72 ;  /* 0x00000008b048723c */ /* 0x040fe20000041848 */
[----:B------:R-:W-:Y:S03]  /*17a40*/  FADD.FTZ R0, R138, R0 ;  /* 0x000000008a007221 */ /* 0x000fe60000010000 */
[----:B------:R-:W-:Y:S01]  /*17a50*/  MOV R138, R134 ;  /* 0x00000086008a7202 */ /* 0x000fe20000000f00 */
[----:B------:R-:W-:Y:S03]  /*17a60*/  FADD.FTZ R0, R188, R0 ;  /* 0x00000000bc007221 */ /* 0x000fe60000010000 */
[-C--:B------:R-:W-:Y:S01]  /*17a70*/  HMMA.16816.F32.BF16 R76, R176, R10.reuse, R76 ;  /* 0x0000000ab04c723c */ /* 0x080fe2000004184c */
[----:B-----5:R-:W-:Y:S07]  /*17a80*/  FFMA.FTZ R132, R132, R204, R248 ;  /* 0x000000cc84847223 */ /* 0x020fee00000100f8 */
[C---:B------:R-:W-:Y:S01]  /*17a90*/  HMMA.16816.F32.BF16 R80, R140.reuse, R10, R80 ;  /* 0x0000000a8c50723c */ /* 0x040fe20000041850 */
[----:B------:R-:W-:Y:S03]  /*17aa0*/  FADD.FTZ R2, R249, R132 ;  /* 0x00000084f9027221 */ /* 0x000fe60000010000 */
[----:B------:R-:W-:Y:S04]  /*17ab0*/  MOV R132, R135 ;  /* 0x0000008700847202 */ /* 0x000fe80000000f00 */
[-C--:B------:R-:W-:Y:S01]  /*17ac0*/  HMMA.16816.F32.BF16 R84, R140, R184.reuse, R84 ;  /* 0x000000b88c54723c */ /* 0x080fe20000041854 */
[----:B------:R-:W-:Y:S04]  /*17ad0*/  FADD.FTZ R2, R246, R2 ;  /* 0x00000002f6027221 */ /* 0x000fe80000010000 */
[----:B------:R-:W-:Y:S03]  /*17ae0*/  FADD.FTZ R2, R247, R2 ;  /* 0x00000002f7027221 */ /* 0x000fe60000010000 */
[C---:B------:R-:W-:Y:S01]  /*17af0*/  HMMA.16816.F32.BF16 R88, R176.reuse, R184, R88 ;  /* 0x000000b8b058723c */ /* 0x040fe20000041858 */
[----:B------:R-:W-:Y:S03]  /*17b00*/  FADD.FTZ R2, R199, R2 ;  /* 0x00000002c7027221 */ /* 0x000fe60000010000 */
[----:B---3--:R-:W-:Y:S04]  /*17b10*/  FFMA.FTZ R6, R133, R206, R205 ;  /* 0x000000ce85067223 */ /* 0x008fe800000100cd */
[-C--:B------:R-:W-:Y:S01]  /*17b20*/  HMMA.16816.F32.BF16 R92, R176, R186.reuse, R92 ;  /* 0x000000bab05c723c */ /* 0x080fe2000004185c */
[----:B------:R-:W-:Y:S04]  /*17b30*/  FADD.FTZ R6, R252, R6 ;  /* 0x00000006fc067221 */ /* 0x000fe80000010000 */
[----:B------:R-:W-:Y:S03]  /*17b40*/  FADD.FTZ R3, R250, R6 ;  /* 0x00000006fa037221 */ /* 0x000fe60000010000 */
[C---:B------:R-:W-:Y:S01]  /*17b50*/  HMMA.16816.F32.BF16 R96, R140.reuse, R186, R96 ;  /* 0x000000ba8c60723c */ /* 0x040fe20000041860 */
[----:B------:R-:W-:Y:S04]  /*17b60*/  FADD.FTZ R3, R251, R3 ;  /* 0x00000003fb037221 */ /* 0x000fe80000010000 */
[----:B------:R-:W-:Y:S03]  /*17b70*/  FADD.FTZ R3, R201, R3 ;  /* 0x00000003c9037221 */ /* 0x000fe60000010000 */
        /* <DEDUP_REMOVED lines=17> */
[----:B------:R2:W-:Y:S06]  /*17c90*/  STL [R1], R0 ;  /* 0x0000000001007387 */ /* 0x0005ec0000100800 */
[C---:B------:R-:W-:Y:S08]  /*17ca0*/  HMMA.16816.F32.BF16 R120, R176.reuse, R16, R120 ;  /* 0x00000010b078723c */ /* 0x040ff00000041878 */
[-C--:B------:R-:W-:Y:S01]  /*17cb0*/  HMMA.16816.F32.BF16 R124, R176, R18.reuse, R124 ;  /* 0x00000012b07c723c */ /* 0x080fe2000004187c */
[----:B-1----:R-:W-:Y:S07]  /*17cc0*/  MOV R3, R136 ;  /* 0x0000008800037202 */ /* 0x002fee0000000f00 */
[----:B------:R-:W-:Y:S01]  /*17cd0*/  HMMA.16816.F32.BF16 R128, R140, R18, R128 ;  /* 0x000000128c80723c */ /* 0x000fe20000041880 */
[----:B--2---:R-:W-:-:S07]  /*17ce0*/  @P0 BRA `(.L_x_1219) ;  /* 0xffffce5000000947 */ /* 0x004fce000383ffff */
.L_x_1218:
[----:B------:R-:W2:Y:S01]  /*17cf0*/  LDL.LU R2, [R1+0xc] ;  /* 0x00000c0001027983 */ /* 0x000ea20000300800 */
[----:B------:R-:W1:Y:S01]  /*17d00*/  S2UR UR7, SR_CTAID.Y ;  /* 0x00000000000779c3 */ /* 0x000e620000002600 */
[----:B------:R-:W-:-:S02]  /*17d10*/  UISETP.NE.AND UP4, UPT, UR15, -0x1, UPT ;  /* 0xffffffff0f00788c */ /* 0x000fc4000bf85270 */
[----:B------:R-:W3:Y:S01]  /*17d20*/  LDL.LU R8, [R1+0x8] ;  /* 0x0000080001087983 */ /* 0x000ee20000300800 */
[----:B------:R-:W-:-:S03]  /*17d30*/  ULDC.64 UR4, c[0x0][0x1e8] ;  /* 0x00007a0000047ab9 */ /* 0x000fc60000000a00 */
[----:B------:R-:W4:Y:S04]  /*17d40*/  LDL.LU R7, [R1+0x4] ;  /* 0x0000040001077983 */ /* 0x000f280000300800 */
[----:B------:R-:W5:Y:S01]  /*17d50*/  LDL.LU R6, [R1] ;  /* 0x0000000001067983 */ /* 0x000f620000300800 */
        /* <DEDUP_REMOVED lines=45> */
[----:B-----5:R-:W-:Y:S01]  /*18030*/  SHFL.BFLY PT, R5, R6, 0x2, 0x1f ;  /* 0x0c401f0006057f89 */ /* 0x020fe200000e0000 */
        /* <DEDUP_REMOVED lines=9> */
[----:B--2---:R-:W-:Y:S01]  /*180d0*/  FADD.FTZ R132, R3, R132 ;  /* 0x0000008403847221 */ /* 0x004fe20000010000 */
[----:B------:R-:W-:Y:S02]  /*180e0*/  MOV R3, 0x3f800000 ;  /* 0x3f80000000037802 */ /* 0x000fe40000000f00 */
[----:B------:R-:W2:Y:S01]  /*180f0*/  SHFL.BFLY PT, R5, R2, 0x1, 0x1f ;  /* 0x0c201f0002057f89 */ /* 0x000ea200000e0000 */
[----:B------:R-:W-:-:S02]  /*18100*/  FSETP.NE.FTZ.AND P5, PT, R133, RZ, PT ;  /* 0x000000ff8500720b */ /* 0x000fc40003fb5000 */
[----:B------:R-:W-:-:S11]  /*18110*/  FSETP.NE.FTZ.AND P4, PT, R132, RZ, PT ;  /* 0x000000ff8400720b */ /* 0x000fd60003f95000 */
[----:B------:R-:W3:Y:S01]  /*18120*/  @P5 MUFU.RCP R0, R133 ;  /* 0x0000008500005308 */ /* 0x000ee20000001000 */
[----:B-1----:R-:W-:-:S07]  /*18130*/  FADD.FTZ R139, R4, R6 ;  /* 0x00000006048b7221 */ /* 0x002fce0000010000 */
[----:B------:R-:W1:Y:S01]  /*18140*/  @P4 MUFU.RCP R3, R132 ;  /* 0x0000008400034308 */ /* 0x000e620000001000 */
[----:B--2---:R-:W-:Y:S01]  /*18150*/  FADD.FTZ R138, R2, R5 ;  /* 0x00000005028a7221 */ /* 0x004fe20000010000 */
[----:B------:R-:W-:Y:S02]  /*18160*/  FSETP.NE.FTZ.AND P3, PT, R139, RZ, PT ;  /* 0x000000ff8b00720b */ /* 0x000fe40003f75000 */
[----:B------:R-:W-:Y:S02]  /*18170*/  MOV R2, 0x3f800000 ;  /* 0x3f80000000027802 */ /* 0x000fe40000000f00 */
[----:B------:R-:W-:Y:S01]  /*18180*/  FSETP.NE.FTZ.AND P0, PT, R138, RZ, PT ;  /* 0x000000ff8a00720b */ /* 0x000fe20003f15000 */
[C---:B---3--:R-:W-:Y:S02]  /*18190*/  FMUL.FTZ R6, R0.reuse, R145 ;  /* 0x0000009100067220 */ /* 0x048fe40000410000 */
[C---:B------:R-:W-:Y:S02]  /*181a0*/  FMUL.FTZ R144, R0.reuse, R144 ;  /* 0x0000009000907220 */ /* 0x040fe40000410000 */
[----:B------:R-:W-:-:S02]  /*181b0*/  FMUL.FTZ R156, R0, R156 ;  /* 0x0000009c009c7220 */ /* 0x000fc40000410000 */
[----:B------:R-:W-:Y:S01]  /*181c0*/  FMUL.FTZ R4, R0, R157 ;  /* 0x0000009d00047220 */ /* 0x000fe20000410000 */
[----:B------:R-:W-:Y:S01]  /*181d0*/  F2FP.BF16.PACK_AB R6, R6, R144 ;  /* 0x000000900606723e */ /* 0x000fe200000010ff */
[----:B-1----:R-:W-:Y:S01]  /*181e0*/  FMUL.FTZ R5, R3, R147 ;  /* 0x0000009303057220 */ /* 0x002fe20000410000 */
[----:B------:R-:W1:Y:S01]  /*181f0*/  @P3 MUFU.RCP R2, R139 ;  /* 0x0000008b00023308 */ /* 0x000e620000001000 */
[----:B------:R-:W2:Y:S01]  /*18200*/  S2R R147, SR_TID.X ;  /* 0x0000000000937919 */ /* 0x000ea20000002100 */
[----:B------:R-:W-:Y:S01]  /*18210*/  FMUL.FTZ R160, R0, R160 ;  /* 0x000000a000a07220 */ /* 0x000fe20000410000 */
[----:B------:R-:W-:Y:S01]  /*18220*/  F2FP.BF16.PACK_AB R4, R4, R156 ;  /* 0x0000009c0404723e */ /* 0x000fe200000010ff */
[C---:B------:R-:W-:Y:S02]  /*18230*/  FMUL.FTZ R12, R0.reuse, R161 ;  /* 0x000000a1000c7220 */ /* 0x040fe40000410000 */
        /* <DEDUP_REMOVED lines=34> */
[----:B------:R-:W-:-:S02]  /*18460*/  FMUL.FTZ R64, R3, R55 ;  /* 0x0000003703407220 */ /* 0x000fc40000410000 */
[----:B-1----:R-:W-:Y:S01]  /*18470*/  FMUL.FTZ R55, R2, R73 ;  /* 0x0000004902377220 */ /* 0x002fe20000410000 */
[----:B--2---:R-:W-:Y:S01]  /*18480*/  SHF.R.S32.HI R73, RZ, 0x1f, R147 ;  /* 0x0000001fff497819 */ /* 0x004fe20000011493 */
        /* <DEDUP_REMOVED lines=318> */
.L_x_1223:
[----:B---34-:R-:W-:Y:S05]  /*19870*/  BSYNC B0 ;  /* 0x0000000000007941 */ /* 0x018fea0003800000 */
.L_x_1222:
        /* <DEDUP_REMOVED lines=31> */
.L_x_1225:
[----:B---3--:R-:W-:Y:S05]  /*19a70*/  BSYNC B0 ;  /* 0x0000000000007941 */ /* 0x008fea0003800000 */
.L_x_1224:
        /* <DEDUP_REMOVED lines=18> */
.L_x_1227:
[----:B------:R-:W-:Y:S05]  /*19ba0*/  BSYNC B0 ;  /* 0x0000000000007941 */ /* 0x000fea0003800000 */
.L_x_1226:
        /* <DEDUP_REMOVED lines=18> */
.L_x_1229:
[----:B------:R-:W-:Y:S05]  /*19cd0*/  BSYNC B0 ;  /* 0x0000000000007941 */ /* 0x000fea0003800000 */
.L_x_1228:
        /* <DEDUP_REMOVED lines=18> */
.L_x_1231:
[----:B------:R-:W-:Y:S05]  /*19e00*/  BSYNC B0 ;  /* 0x0000000000007941 */ /* 0x000fea0003800000 */
.L_x_1230:
        /* <DEDUP_REMOVED lines=18> */
.L_x_1233:
[----:B------:R-:W-:Y:S05]  /*19f30*/  BSYNC B0 ;  /* 0x0000000000007941 */ /* 0x000fea0003800000 */
.L_x_1232:
        /* <DEDUP_REMOVED lines=18> */
.L_x_1235:
[----:B------:R-:W-:Y:S05]  /*1a060*/  BSYNC B0 ;  /* 0x0000000000007941 */ /* 0x000fea0003800000 */
.L_x_1234:
        /* <DEDUP_REMOVED lines=18> */
.L_x_1237:
[----:B------:R-:W-:Y:S05]  /*1a190*/  BSYNC B0 ;  /* 0x0000000000007941 */ /* 0x000fea0003800000 */
.L_x_1236:
        /* <DEDUP_REMOVED lines=19> */
.L_x_1238:
        /* <DEDUP_REMOVED lines=11> */
.L_x_2392:


//--------------------- .text._ZN5flash16flash_fwd_kernelI23Flash_fwd_kernel_traitsILi128ELi128ELi32ELi4ELb0ELb0EN7cutlass10bfloat16_tE19Flash_kernel_traitsILi128ELi128ELi32ELi4ES3_EELb1ELb0ELb0ELb0ELb0ELb1ELb0ELb0EEEvNS_16Flash_fwd_paramsE --------------------------
	.section	.text._ZN5flash16flash_fwd_kernelI23Flash_fwd_kernel_traitsILi128ELi128ELi32ELi4ELb0ELb0EN7cutlass10bfloat16_tE19Flash_kernel_traitsILi128ELi128ELi32ELi4ES3_EELb1ELb0ELb0ELb0ELb0ELb1ELb0ELb0EEEvNS_16Flash_fwd_paramsE,"ax",@progbits
	.sectioninfo	@"SHI_REGISTERS=255"
	.align	128
        .global         _ZN5flash16flash_fwd_kernelI23Flash_fwd_kernel_traitsILi128ELi128ELi32ELi4ELb0ELb0EN7cutlass10bfloat16_tE19Flash_kernel_traitsILi128ELi128ELi32ELi4ES3_EELb1ELb0ELb0ELb0ELb0ELb1ELb0ELb0EEEvNS_16Flash_fwd_paramsE
        .type           _ZN5flash16flash_fwd_kernelI23Flash_fwd_kernel_traitsILi128ELi128ELi32ELi4ELb0ELb0EN7cutlass10bfloat16_tE19Flash_kernel_traitsILi128ELi128ELi32ELi4ES3_EELb1ELb0ELb0ELb0ELb0ELb1ELb0ELb0EEEvNS_16Flash_fwd_paramsE,@function
        .size           _ZN5flash16flash_fwd_kernelI23Flash_fwd_kernel_traitsILi128ELi128ELi32ELi4ELb0ELb0EN7cutlass10bfloat16_tE19Flash_kernel_traitsILi128ELi128ELi32ELi4ES3_EELb1ELb0ELb0ELb0ELb0ELb1ELb0ELb0EEEvNS_16Flash_fwd_paramsE,(.L_x_2393 - _ZN5flash16flash_fwd_kernelI23Flash_fwd_kernel_traitsILi128ELi128ELi32ELi4ELb0ELb0EN7cutlass10bfloat16_tE19Flash_kernel_traitsILi128ELi128ELi32ELi4ES3_EELb1ELb0ELb0ELb0ELb0ELb1ELb0ELb0EEEvNS_16Flash_fwd_paramsE)
        .other          _ZN5flash16flash_fwd_kernelI23Flash_fwd_kernel_traitsILi128ELi128ELi32ELi4ELb0ELb0EN7cutlass10bfloat16_tE19Flash_kernel_traitsILi128ELi128ELi32ELi4ES3_EELb1ELb0ELb0ELb0ELb0ELb1ELb0ELb0EEEvNS_16Flash_fwd_paramsE,@"STO_CUDA_ENTRY STV_DEFAULT"
_ZN5flash16flash_fwd_kernelI23Flash_fwd_kernel_traitsILi128ELi128ELi32ELi4ELb0ELb0EN7cutlass10bfloat16_tE19Flash_kernel_traitsILi128ELi128ELi32ELi4ES3_EELb1ELb0ELb0ELb0ELb0ELb1ELb0ELb0EEEvNS_16Flash_fwd_paramsE:
.text._ZN5flash16flash_fwd_kernelI23Flash_fwd_kernel_traitsILi128ELi128ELi32ELi4ELb0ELb0EN7cutlass10bfloat16_tE19Flash_kernel_traitsILi128ELi128ELi32ELi4ES3_EELb1ELb0ELb0ELb0ELb0ELb1ELb0ELb0EEEvNS_16Flash_fwd_paramsE:
[----:B------:R-:W-:-:S03]  /*0000*/  MOV R1, c[0x0][0x28] ;  /* 0x00000a0000017a02 */ /* 0x000fc60000000f00 */
[----:B------:R-:W-:Y:S01]  /*0010*/  ULDC.U8 UR4, c[0x0][0x304] ;  /* 0x0000c10000047ab9 */ /* 0x000fe20000000000 */
[----:B------:R-:W-:Y:S01]  /*0020*/  IADD3 R1, R1, -0x38, RZ ;  /* 0xffffffc801017810 */ /* 0x000fe20007ffe0ff */
[----:B------:R-:W-:Y:S01]  /*0030*/  ULDC.64 UR32, c[0x0][0x2f0] ;  /* 0x0000bc0000207ab9 */ /* 0x000fe20000000a00 */
[----:B------:R-:W-:Y:S01]  /*0040*/  ISETP.NE.AND P2, PT, RZ, UR4, PT ;  /* 0x00000004ff007c0c */ /* 0x000fe2000bf45270 */
[----:B------:R-:W-:Y:S01]  /*0050*/  IMAD.U32 R2, RZ, RZ, UR32 ;  /* 0x00000020ff027e24 */ /* 0x000fe2000f8e00ff */
[----:B------:R-:W-:Y:S01]  /*0060*/  ULDC.64 UR26, c[0x0][0x118] ;  /* 0x00004600001a7ab9 */ /* 0x000fe20000000a00 */
[----:B------:R-:W-:Y:S02]  /*0070*/  IMAD.U32 R3, RZ, RZ, UR33 ;  /* 0x00000021ff037e24 */ /* 0x000fe4000f8e00ff */
[----:B------:R-:W-:Y:S02]  /*0080*/  IMAD.MOV.U32 R8, RZ, RZ, c[0x0][0x2fc] ;  /* 0x0000bf00ff087624 */ /* 0x000fe400078e00ff */
[----:B------:R-:W-:Y:S01]  /*0090*/  IMAD.MOV.U32 R7, RZ, RZ, c[0x0][0x2f8] ;  /* 0x0000be00ff077624 */ /* 0x000fe200078e00ff */
[----:B------:R-:W1:Y:S01]  /*00a0*/  S2UR UR20, SR_CTAID.X ;  /* 0x00000000001479c3 */ /* 0x000e620000002500 */
[----:B------:R-:W2:Y:S01]  /*00b0*/  S2R R88, SR_TID.X ;  /* 0x0000000000587919 */ /* 0x000ea20000002100 */
[----:B------:R-:W-:-:S02]  /*00c0*/  ULDC.64 UR6, c[0x0][0x240] ;  /* 0x0000900000067ab9 */ /* 0x000fc40000000a00 */
[----:B------:R-:W-:Y:S01]  /*00d0*/  ULDC.64 UR4, c[0x0][0x250] ;  /* 0x0000940000047ab9 */ /* 0x000fe20000000a00 */
[----:B------:R3:W4:Y:S02]  /*00e0*/  @P2 LDG.E.64 R4, [R2.64] ;  /* 0x0000001a02042981 */ /* 0x000724000c1e1b00 */
[----:B---3--:R-:W-:Y:S01]  /*00f0*/  @P2 IMAD.MOV.U32 R2, RZ, RZ, R7 ;  /* 0x000000ffff022224 */ /* 0x008fe200078e0007 */
[----:B------:R-:W-:-:S06]  /*0100*/  @P2 MOV R3, R8 ;  /* 0x0000000800032202 */ /* 0x000fcc0000000f00 */
[----:B------:R-:W3:Y:S01]  /*0110*/  @P2 LDG.E.64 R2, [R2.64] ;  /* 0x0000001a02022981 */ /* 0x000ee2000c1e1b00 */
[----:B------:R-:W1:Y:S01]  /*0120*/  S2UR UR11, SR_CTAID.Y ;  /* 0x00000000000b79c3 */ /* 0x000e620000002600 */
[----:B------:R-:W-:Y:S02]  /*0130*/  UISETP.NE.U32.AND UP2, UPT, URZ, UR6, UPT ;  /* 0x000000063f00728c */ /* 0x000fe4000bf45070 */
[----:B------:R-:W-:Y:S02]  /*0140*/  UISETP.NE.U32.AND UP1, UPT, URZ, UR4, UPT ;  /* 0x000000043f00728c */ /* 0x000fe4000bf25070 */
[----:B------:R-:W-:Y:S02]  /*0150*/  UISETP.NE.AND.EX UP2, UPT, URZ, UR7, UPT, UP2 ;  /* 0x000000073f00728c */ /* 0x000fe4000bf45320 */
[----:B------:R-:W-:Y:S01]  /*0160*/  ULDC.64 UR12, c[0x0][0x240] ;  /* 0x00009000000c7ab9 */ /* 0x000fe20000000a00 */
[----:B------:R-:W1:Y:S01]  /*0170*/  S2UR UR10, SR_CTAID.Z ;  /* 0x00000000000a79c3 */ /* 0x000e620000002700 */
[----:B------:R-:W-:-:S02]  /*0180*/  UISETP.NE.AND.EX UP1, UPT, URZ, UR5, UPT, UP1 ;  /* 0x000000053f00728c */ /* 0x000fc4000bf25310 */
[----:B------:R-:W-:Y:S01]  /*0190*/  PLOP3.LUT P0, PT, PT, PT, UP2, 0x80, 0x0 ;  /* 0x000000000000781c */ /* 0x000fe20003f0f028 */
[----:B------:R-:W-:Y:S02]  /*01a0*/  ULDC.U8 UR6, c[0x0][0x312] ;  /* 0x0000c48000067ab9 */ /* 0x000fe40000000000 */
[----:B------:R-:W-:Y:S02]  /*01b0*/  ULDC.64 UR4, c[0x0][0x248] ;  /* 0x0000920000047ab9 */ /* 0x000fe40000000a00 */
[----:B------:R-:W-:Y:S02]  /*01c0*/  UISETP.NE.AND UP3, UPT, UR6, URZ, UPT ;  /* 0x0000003f0600728c */ /* 0x000fe4000bf65270 */
[----:B------:R-:W-:-:S04]  /*01d0*/  UISETP.EQ.U32.AND UP0, UPT, URZ, UR4, UPT ;  /* 0x000000043f00728c */ /* 0x000fc8000bf02070 */
[----:B------:R-:W-:Y:S02]  /*01e0*/  UISETP.EQ.OR.EX UP0, UPT, URZ, UR5, !UP3, UP0 ;  /* 0x000000053f00728c */ /* 0x000fe4000df02700 */
[----:B-1----:R-:W-:-:S06]  /*01f0*/  ULOP3.LUT UR8, UR10, UR20, UR11, 0xfe, !UPT ;  /* 0x000000140a087292 */ /* 0x002fcc000f8efe0b */
[----:B--2---:R-:W-:Y:S01]  /*0200*/  LOP3.LUT P3, RZ, R88, UR8, RZ, 0xfc, !PT ;  /* 0x0000000858ff7c12 */ /* 0x004fe2000f86fcff */
[----:B------:R-:W-:Y:S02]  /*0210*/  UMOV UR8, 0x4 ;  /* 0x0000000400087882 */ /* 0x000fe40000000000 */
[----:B------:R-:W-:-:S10]  /*0220*/  UIMAD.WIDE UR12, UR11, UR8, UR12 ;  /* 0x000000080b0c72a5 */ /* 0x000fd4000f8e020c */
[----:B------:R-:W-:Y:S02]  /*0230*/  @!P3 IMAD.MOV.U32 R10, RZ, RZ, c[0x0][0x308] ;  /* 0x0000c200ff0ab624 */ /* 0x000fe400078e00ff */
[----:B------:R-:W-:Y:S01]  /*0240*/  @!P3 IMAD.MOV.U32 R11, RZ, RZ, c[0x0][0x30c] ;  /* 0x0000c300ff0bb624 */ /* 0x000fe200078e00ff */
[----:B------:R-:W-:Y:S02]  /*0250*/  ULDC.64 UR4, c[0x0][0x248] ;  /* 0x0000920000047ab9 */ /* 0x000fe40000000a00 */
[----:B------:R-:W-:Y:S02]  /*0260*/  UIMAD.WIDE UR4, UR11, UR8, UR4 ;  /* 0x000000080b0472a5 */ /* 0x000fe4000f8e0204 */
[----:B------:R-:W-:Y:S02]  /*0270*/  ULDC.64 UR6, c[0x0][0x250] ;  /* 0x0000940000067ab9 */ /* 0x000fe40000000a00 */
[----:B------:R-:W-:Y:S01]  /*0280*/  @UP1 UIMAD.WIDE UR6, UR11, UR8, UR6 ;  /* 0x000000080b0612a5 */ /* 0x000fe2000f8e0206 */
[----:B----4-:R-:W1:Y:S08]  /*0290*/  @P2 R2UR UR32, R4 ;  /* 0x00000000042023c2 */ /* 0x010e7000000e0000 */
[----:B------:R-:W2:Y:S01]  /*02a0*/  @P2 R2UR UR33, R5 ;  /* 0x00000000052123c2 */ /* 0x000ea200000e0000 */
[----:B-1----:R-:W-:Y:S01]  /*02b0*/  IMAD.U32 R4, RZ, RZ, UR32 ;  /* 0x00000020ff047e24 */ /* 0x002fe2000f8e00ff */
[----:B---3--:R-:W-:Y:S01]  /*02c0*/  @P2 IADD3 R7, P1, R2, c[0x0][0x300], RZ ;  /* 0x0000c00002072a10 */ /* 0x008fe20007f3e0ff */
[----:B------:R-:W-:Y:S01]  /*02d0*/  IMAD.U32 R2, RZ, RZ, UR12 ;  /* 0x0000000cff027e24 */ /* 0x000fe2000f8e00ff */
[----:B--2---:R-:W-:-:S03]  /*02e0*/  MOV R5, UR33 ;  /* 0x0000002100057c02 */ /* 0x004fc60008000f00 */
[----:B------:R-:W-:Y:S02]  /*02f0*/  @P2 IMAD.X R8, RZ, RZ, R3, P1 ;  /* 0x000000ffff082224 */ /* 0x000fe400008e0603 */
[----:B------:R1:W-:Y:S01]  /*0300*/  @!P3 STG.E.64 [R10.64], R4 ;  /* 0x000000040a00b986 */ /* 0x0003e2000c101b1a */
[----:B------:R-:W-:Y:S01]  /*0310*/  IMAD.U32 R3, RZ, RZ, UR13 ;  /* 0x0000000dff037e24 */ /* 0x000fe2000f8e00ff */
[----:B------:R-:W-:Y:S02]  /*0320*/  PLOP3.LUT P2, PT, PT, PT, UP0, 0x80, 0x0 ;  /* 0x000000000000781c */ /* 0x000fe40003f4f008 */
[----:B------:R-:W-:Y:S02]  /*0330*/  PLOP3.LUT P1, PT, PT, PT, UP1, 0x80, 0x0 ;  /* 0x000000000000781c */ /* 0x000fe40003f2f018 */
[----:B-1----:R-:W-:Y:S01]  /*0340*/  @!P3 MOV R4, R7 ;  /* 0x000000070004b202 */ /* 0x002fe20000000f00 */
[----:B------:R-:W-:-:S05]  /*0350*/  @!P3 IMAD.MOV.U32 R5, RZ, RZ, R8 ;  /* 0x000000ffff05b224 */ /* 0x000fca00078e0008 */
[----:B------:R1:W-:Y:S04]  /*0360*/  @!P3 STG.E.64 [R10.64+0x8], R4 ;  /* 0x000008040a00b986 */ /* 0x0003e8000c101b1a */
[----:B------:R2:W3:Y:S04]  /*0370*/  @P0 LDG.E R9, [R2.64] ;  /* 0x0000001a02090981 */ /* 0x0004e8000c1e1900 */
[----:B------:R2:W4:Y:S01]  /*0380*/  @P0 LDG.E R6, [R2.64+0x4] ;  /* 0x0000041a02060981 */ /* 0x000522000c1e1900 */
[----:B-1----:R-:W-:Y:S02]  /*0390*/  IMAD.U32 R4, RZ, RZ, UR6 ;  /* 0x00000006ff047e24 */ /* 0x002fe4000f8e00ff */
[----:B------:R-:W-:Y:S01]  /*03a0*/  IMAD.U32 R5, RZ, RZ, UR7 ;  /* 0x00000007ff057e24 */ /* 0x000fe2000f8e00ff */
[----:B--2---:R-:W-:Y:S01]  /*03b0*/  MOV R2, UR4 ;  /* 0x0000000400027c02 */ /* 0x004fe20008000f00 */
[----:B------:R-:W-:-:S03]  /*03c0*/  IMAD.U32 R3, RZ, RZ, UR5 ;  /* 0x00000005ff037e24 */ /* 0x000fc6000f8e00ff */
[----:B------:R-:W2:Y:S04]  /*03d0*/  @P1 LDG.E R4, [R4.64] ;  /* 0x0000001a04041981 */ /* 0x000ea8000c1e1900 */
[----:B------:R-:W5:Y:S01]  /*03e0*/  @!P2 LDG.E R0, [R2.64] ;  /* 0x0000001a0200a981 */ /* 0x000f62000c1e1900 */
[----:B------:R-:W-:Y:S01]  /*03f0*/  UMOV UR23, 0xffffffff ;  /* 0xffffffff00177882 */ /* 0x000fe20000000000 */
[----:B------:R-:W-:Y:S01]  /*0400*/  SHF.R.S32.HI R24, RZ, 0x1f, R88 ;  /* 0x0000001fff187819 */ /* 0x000fe20000011458 */
[----:B------:R-:W-:Y:S02]  /*0410*/  UMOV UR15, 0xffffffff ;  /* 0xffffffff000f7882 */ /* 0x000fe40000000000 */
[----:B------:R-:W-:Y:S01]  /*0420*/  ULDC UR4, c[0x0][0x1c0] ;  /* 0x0000700000047ab9 */ /* 0x000fe20000000800 */
[----:B------:R-:W-:Y:S01]  /*0430*/  LEA.HI R26, R24, R88, RZ, 0x5 ;  /* 0x00000058181a7211 */ /* 0x000fe200078f28ff */
[----:B------:R-:W-:-:S02]  /*0440*/  UIMAD UR4, UR11, UR4, UR10 ;  /* 0x000000040b0472a4 */ /* 0x000fc4000f8e020a */
[----:B------:R-:W-:Y:S02]  /*0450*/  UMOV UR14, URZ ;  /* 0x0000003f000e7c82 */ /* 0x000fe40008000000 */
[----:B------:R-:W-:-:S04]  /*0460*/  USHF.L.U32 UR5, UR4, 0x5, URZ ;  /* 0x0000000504057899 */ /* 0x000fc8000800063f */
[----:B------:R-:W-:Y:S01]  /*0470*/  USHF.R.S32.HI UR4, URZ, 0x1f, UR5 ;  /* 0x0000001f3f047899 */ /* 0x000fe20008011405 */
[----:B---3--:R-:W1:Y:S08]  /*0480*/  @P0 R2UR UR23, R9 ;  /* 0x00000000091703c2 */ /* 0x008e7000000e0000 */
[----:B----4-:R-:W1:Y:S02]  /*0490*/  @P0 R2UR UR12, R6 ;  /* 0x00000000060c03c2 */ /* 0x010e6400000e0000 */
[----:B-1----:R-:W-:-:S06]  /*04a0*/  @UP2 UIADD3 UR12, UR12, -UR23, URZ ;  /* 0x800000170c0c2290 */ /* 0x002fcc000fffe03f */
[----:B--2---:R1:W2:Y:S01]  /*04b0*/  @P1 R2UR UR14, R4 ;  /* 0x00000000040e13c2 */ /* 0x0042a200000e0000 */
[----:B------:R-:W-:-:S07]  /*04c0*/  @!UP2 ULDC UR12, c[0x0][0x214] ;  /* 0x00008500000caab9 */ /* 0x000fce0000000800 */
[----:B-----5:R3:W4:Y:S01]  /*04d0*/  @!P2 R2UR UR15, R0 ;  /* 0x00000000000fa3c2 */ /* 0x02072200000e0000 */
[----:B------:R-:W-:-:S04]  /*04e0*/  ISETP.NE.U32.AND P2, PT, RZ, c[0x0][0x248], PT ;  /* 0x00009200ff007a0c */ /* 0x000fc80003f45070 */
[----:B------:R-:W-:Y:S02]  /*04f0*/  ISETP.NE.AND.EX P2, PT, RZ, c[0x0][0x24c], PT, P2 ;  /* 0x00009300ff007a0c */ /* 0x000fe40003f45320 */
[----:B---3--:R-:W-:-:S05]  /*0500*/  LOP3.LUT R0, R26, 0xffffffe0, RZ, 0xc0, !PT ;  /* 0xffffffe01a007812 */ /* 0x008fca00078ec0ff */
[----:B------:R-:W-:-:S05]  /*0510*/  IMAD.IADD R0, R88, 0x1, -R0 ;  /* 0x0000000158007824 */ /* 0x000fca00078e0a00 */
[--C-:B------:R-:W-:Y:S02]  /*0520*/  IADD3 R231, P1, P0, R7, UR5, R0.reuse ;  /* 0x0000000507e77c10 */ /* 0x100fe4000f83e000 */
[----:B------:R-:W-:-:S04]  /*0530*/  SHF.R.S32.HI R0, RZ, 0x1f, R0 ;  /* 0x0000001fff007819 */ /* 0x000fc80000011400 */
[----:B------:R-:W-:Y:S01]  /*0540*/  IADD3.X R132, R8, UR4, R0, P1, P0 ;  /* 0x0000000408847c10 */ /* 0x000fe20008fe0400 */
[----:B-12-4-:R-:W-:Y:S05]  /*0550*/  @!P2 BRA `(.L_x_1239) ;  /* 0x000000700000a947 */ /* 0x016fea0003800000 */
[----:B------:R-:W-:-:S13]  /*0560*/  PLOP3.LUT P0, PT, PT, PT, UP3, 0x80, 0x0 ;  /* 0x000000000000781c */ /* 0x000fda0003f0f038 */
[----:B------:R-:W2:Y:S04]  /*0570*/  @P0 LDG.E R0, [R2.64+0x4] ;  /* 0x0000041a02000981 */ /* 0x000ea8000c1e1900 */
[----:B------:R-:W3:Y:S01]  /*0580*/  @!P0 LDG.E R2, [R2.64] ;  /* 0x0000001a02028981 */ /* 0x000ee2000c1e1900 */
[----:B--2---:R-:W1:Y:S02]  /*0590*/  @P0 R2UR UR6, R0 ;  /* 0x00000000000603c2 */ /* 0x004e6400000e0000 */
[----:B-1----:R-:W-:-:S11]  /*05a0*/  @UP3 UIADD3 UR6, UR6, -UR15, URZ ;  /* 0x8000000f06063290 */ /* 0x002fd6000fffe03f */
[----:B---3--:R1:W2:Y:S02]  /*05b0*/  @!P0 R2UR UR6, R2 ;  /* 0x00000000020683c2 */ /* 0x0082a400000e0000 */
[----:B-12---:R-:W-:Y:S05]  /*05c0*/  BRA `(.L_x_1240) ;  /* 0x0000001000007947 */ /* 0x006fea0003800000 */
.L_x_1239:
[----:B------:R-:W-:Y:S02]  /*05d0*/  ULDC UR6, c[0x0][0x218] ;  /* 0x0000860000067ab9 */ /* 0x000fe40000000800 */
.L_x_1240:
        /* <DEDUP_REMOVED lines=27> */
[----:B------:R-:W-:Y:S01]  /*0790*/  UISETP.NE.AND UP1, UPT, UR23, -0x1, UPT ;  /* 0xffffffff1700788c */ /* 0x000fe2000bf25270 */
[----:B------:R-:W1:Y:S01]  /*07a0*/  LDC.U8 R245, c[0x0][0x2d8] ;  /* 0x0000b600fff57b82 */ /* 0x000e620000000000 */
        /* <DEDUP_REMOVED lines=19> */
[----:B-1----:R-:W-:Y:S02]  /*08e0*/  USHF.R.S32.HI UR16, URZ, 0x1f, UR14 ;  /* 0x0000001f3f107899 */ /* 0x002fe4000801140e */
        /* <DEDUP_REMOVED lines=12> */
.L_x_1242:
[----:B-1----:R-:W-:Y:S01]  /*09b0*/  IABS R0, c[0x0][0x1c8] ;  /* 0x0000720000007a13 */ /* 0x002fe20000000000 */
[----:B------:R-:W1:Y:S01]  /*09c0*/  S2R R5, SR_CTAID.Z ;  /* 0x0000000000057919 */ /* 0x000e620000002700 */
[----:B------:R-:W-:Y:S02]  /*09d0*/  ULDC UR4, c[0x0][0x1c8] ;  /* 0x0000720000047ab9 */ /* 0x000fe40000000800 */
[----:B------:R-:W-:Y:S01]  /*09e0*/  ULOP3.LUT UR4, UR10, UR4, URZ, 0x3c, !UPT ;  /* 0x000000040a047292 */ /* 0x000fe2000f8e3c3f */
[----:B------:R-:W-:Y:S01]  /*09f0*/  IMAD.MOV.U32 R4, RZ, RZ, R0 ;  /* 0x000000ffff047224 */ /* 0x000fe200078e0000 */
[----:B------:R-:W-:Y:S02]  /*0a00*/  @UP0 UIADD3 UR15, UR14, UR15, URZ ;  /* 0x0000000f0e0f0290 */ /* 0x000fe4000fffe03f */
[----:B------:R-:W-:Y:S01]  /*0a10*/  USHF.R.S32.HI UR17, URZ, 0x1f, UR10 ;  /* 0x0000001f3f117899 */ /* 0x000fe2000801140a */
[----:B------:R-:W2:Y:S01]  /*0a20*/  I2F.RP R2, R4 ;  /* 0x0000000400027306 */ /* 0x000ea20000209400 */
[----:B------:R-:W-:Y:S01]  /*0a30*/  ISETP.LE.AND P1, PT, RZ, UR4, PT ;  /* 0x00000004ff007c0c */ /* 0x000fe2000bf23270 */
[----:B------:R-:W-:-:S02]  /*0a40*/  ULDC.64 UR4, c[0x0][0x1a0] ;  /* 0x0000680000047ab9 */ /* 0x000fc40000000a00 */
        /* <DEDUP_REMOVED lines=36> */
.L_x_1243:
[----:B------:R-:W-:Y:S01]  /*0c90*/  LEA.HI R3, R24, R88, RZ, 0x3 ;  /* 0x0000005818037211 */ /* 0x000fe200078f18ff */
[----:B------:R-:W1:Y:S01]  /*0ca0*/  S2R R250, SR_CTAID.X ;  /* 0x0000000000fa7919 */ /* 0x000e620000002500 */
[----:B------:R-:W-:Y:S01]  /*0cb0*/  UIADD3 UR20, -UR20, UR12, URZ ;  /* 0x0000000c14147290 */ /* 0x000fe2000fffe13f */
[----:B------:R-:W-:Y:S01]  /*0cc0*/  SHF.R.S32.HI R87, RZ, 0x5, R26 ;  /* 0x00000005ff577819 */ /* 0x000fe2000001141a */
[----:B------:R-:W-:Y:S01]  /*0cd0*/  ULDC.64 UR4, c[0x0][0x1a8] ;  /* 0x00006a0000047ab9 */ /* 0x000fe20000000a00 */
[----:B------:R-:W-:Y:S01]  /*0ce0*/  SHF.R.S32.HI R2, RZ, 0x3, R3 ;  /* 0x00000003ff027819 */ /* 0x000fe20000011403 */
[----:B------:R-:W2:Y:S01]  /*0cf0*/  S2R R6, SR_CTAID.Z ;  /* 0x0000000000067919 */ /* 0x000ea20000002700 */
[----:B------:R-:W-:Y:S01]  /*0d00*/  LOP3.LUT R3, R3, 0xfffffff8, RZ, 0xc0, !PT ;  /* 0xfffffff803037812 */ /* 0x000fe200078ec0ff */
[----:B------:R-:W-:Y:S01]  /*0d10*/  UIMAD UR4, UR17, UR4, URZ ;  /* 0x00000004110472a4 */ /* 0x000fe2000f8e023f */
[C---:B------:R-:W-:Y:S01]  /*0d20*/  IADD3 R23, R2.reuse, 0x10, RZ ;  /* 0x0000001002177810 */ /* 0x040fe20007ffe0ff */
[C---:B------:R-:W-:Y:S01]  /*0d30*/  IMAD.SHL.U32 R0, R2.reuse, 0x40, RZ ;  /* 0x0000004002007824 */ /* 0x040fe200078e00ff */
[----:B------:R-:W-:Y:S01]  /*0d40*/  IADD3 R7, R2, 0x20, RZ ;  /* 0x0000002002077810 */ /* 0x000fe20007ffe0ff */
[----:B------:R-:W-:Y:S01]  /*0d50*/  IMAD.IADD R25, R88, 0x1, -R3 ;  /* 0x0000000158197824 */ /* 0x000fe200078e0a03 */
[----:B------:R-:W-:Y:S01]  /*0d60*/  ISETP.GE.AND P0, PT, R23, UR20, PT ;  /* 0x0000001417007c0c */ /* 0x000fe2000bf06270 */
[----:B------:R-:W-:Y:S01]  /*0d70*/  UIMAD UR4, UR10, UR5, UR4 ;  /* 0x000000050a0472a4 */ /* 0x000fe2000f8e0204 */
[----:B------:R-:W-:Y:S01]  /*0d80*/  LOP3.LUT R0, R0, 0x1c0, RZ, 0xc0, !PT ;  /* 0x000001c000007812 */ /* 0x000fe200078ec0ff */
[----:B------:R-:W-:Y:S01]  /*0d90*/  IMAD.SHL.U32 R30, R25, 0x8, RZ ;  /* 0x00000008191e7824 */ /* 0x000fe200078e00ff */
[----:B------:R-:W-:Y:S01]  /*0da0*/  ISETP.GE.AND P5, PT, R7, UR20, PT ;  /* 0x0000001407007c0c */ /* 0x000fe2000bfa6270 */
[----:B------:R-:W-:Y:S01]  /*0db0*/  ULEA.HI.SX32 UR10, UR24, 0xffffffff, 0x1b ;  /* 0xffffffff180a7891 */ /* 0x000fe2000f8fda3f */
[----:B------:R-:W-:Y:S01]  /*0dc0*/  SHF.R.U32.HI R3, RZ, 0x3, R0 ;  /* 0x00000003ff037819 */ /* 0x000fe20000011600 */
[----:B------:R-:W-:Y:S01]  /*0dd0*/  UMOV UR21, 0x5 ;  /* 0x0000000500157882 */ /* 0x000fe20000000000 */
[--C-:B------:R-:W-:Y:S01]  /*0de0*/  LOP3.LUT R0, R0, 0x38, R30.reuse, 0xf8, !PT ;  /* 0x0000003800007812 */ /* 0x100fe200078ef81e */
[----:B------:R-:W-:Y:S01]  /*0df0*/  UISETP.GE.AND UP0, UPT, UR9, 0x21, UPT ;  /* 0x000000210900788c */ /* 0x000fe2000bf06270 */
[----:B------:R-:W-:Y:S01]  /*0e00*/  SHF.R.S32.HI R31, RZ, 0x1f, R30 ;  /* 0x0000001fff1f7819 */ /* 0x000fe2000001141e */
[----:B------:R-:W-:Y:S01]  /*0e10*/  IMAD.U32 R86, RZ, RZ, UR10 ;  /* 0x0000000aff567e24 */ /* 0x000fe2000f8e00ff */
[----:B------:R-:W-:-:S02]  /*0e20*/  LOP3.LUT R8, R0, R3, RZ, 0x3c, !PT ;  /* 0x0000000300087212 */ /* 0x000fc400078e3cff */
[--C-:B------:R-:W-:Y:S01]  /*0e30*/  SHF.R.S32.HI R3, RZ, 0x1f, R2.reuse ;  /* 0x0000001fff037819 */ /* 0x100fe20000011402 */
[----:B------:R-:W-:Y:S01]  /*0e40*/  STL.64 [R1+0x18], R30 ;  /* 0x0000181e01007387 */ /* 0x000fe20000100a00 */
[----:B------:R-:W-:Y:S01]  /*0e50*/  IADD3 R4, P1, R30, UR6, RZ ;  /* 0x000000061e047c10 */ /* 0x000fe2000ff3e0ff */
[----:B------:R-:W-:Y:S01]  /*0e60*/  UIMAD UR6, UR10, -0x20, UR9 ;  /* 0xffffffe00a0678a4 */ /* 0x000fe2000f8e0209 */
[----:B------:R-:W-:Y:S01]  /*0e70*/  IADD3 R9, R2, 0x40, RZ ;  /* 0x0000004002097810 */ /* 0x000fe20007ffe0ff */
[----:B-1----:R-:W-:Y:S01]  /*0e80*/  IMAD.WIDE R246, R250, 0x80, R2 ;  /* 0x00000080faf67825 */ /* 0x002fe200078e0202 */
[----:B------:R-:W-:Y:S01]  /*0e90*/  IADD3.X R5, R31, UR13, RZ, P1, !PT ;  /* 0x0000000d1f057c10 */ /* 0x000fe20008ffe4ff */
[----:B------:R1:W-:Y:S01]  /*0ea0*/  STL [R1+0x24], R7 ;  /* 0x0000240701007387 */ /* 0x0003e20000100800 */
[----:B------:R-:W-:Y:S02]  /*0eb0*/  IADD3 R10, R2, 0x30, RZ ;  /* 0x00000030020a7810 */ /* 0x000fe40007ffe0ff */
[----:B------:R-:W-:Y:S01]  /*0ec0*/  @!P0 IADD3 R0, P2, R246, 0x10, RZ ;  /* 0x00000010f6008810 */ /* 0x000fe20007f5e0ff */
[----:B--2---:R-:W-:Y:S01]  /*0ed0*/  IMAD.WIDE.U32 R4, R6, c[0x0][0x1a8], R4 ;  /* 0x00006a0006047a25 */ /* 0x004fe200078e0004 */
[----:B------:R-:W-:Y:S01]  /*0ee0*/  ISETP.GE.AND P1, PT, R2, UR20, PT ;  /* 0x0000001402007c0c */ /* 0x000fe2000bf26270 */
[----:B------:R-:W-:Y:S01]  /*0ef0*/  STL [R1+0x2c], R10 ;  /* 0x00002c0a01007387 */ /* 0x000fe20000100800 */
[----:B------:R-:W-:Y:S01]  /*0f00*/  ISETP.GE.AND P3, PT, R9, UR20, PT ;  /* 0x0000001409007c0c */ /* 0x000fe2000bf66270 */
[----:B------:R-:W-:Y:S01]  /*0f10*/  @!P0 IMAD.X R6, RZ, RZ, R247, P2 ;  /* 0x000000ffff068224 */ /* 0x000fe200010e06f7 */
[----:B------:R-:W-:Y:S01]  /*0f20*/  @!P5 IADD3 R12, P2, R246, 0x20, RZ ;  /* 0x00000020f60cd810 */ /* 0x000fe20007f5e0ff */
[----:B------:R2:W-:Y:S01]  /*0f30*/  STL [R1+0x34], R9 ;  /* 0x0000340901007387 */ /* 0x0005e20000100800 */
[----:B------:R-:W-:-:S02]  /*0f40*/  ISETP.GE.AND P4, PT, R10, UR20, PT ;  /* 0x000000140a007c0c */ /* 0x000fc4000bf86270 */
[----:B------:R-:W-:Y:S01]  /*0f50*/  IADD3 R5, R5, UR4, RZ ;  /* 0x0000000405057c10 */ /* 0x000fe2000fffe0ff */
[----:B------:R-:W-:Y:S01]  /*0f60*/  ULDC.64 UR4, c[0x0][0x198] ;  /* 0x0000660000047ab9 */ /* 0x000fe20000000a00 */
[C---:B------:R-:W-:Y:S01]  /*0f70*/  IADD3 R28, R2.reuse, 0x50, RZ ;  /* 0x00000050021c7810 */ /* 0x040fe20007ffe0ff */
[----:B------:R-:W-:Y:S01]  /*0f80*/  USHF.L.U64.HI UR21, UR4, UR21, UR5 ;  /* 0x0000001504157299 */ /* 0x000fe20008010205 */
[----:B------:R-:W-:Y:S01]  /*0f90*/  IADD3 R27, R2, 0x60, RZ ;  /* 0x00000060021b7810 */ /* 0x000fe20007ffe0ff */
[----:B------:R-:W-:Y:S01]  /*0fa0*/  @!P0 IMAD.WIDE.U32 R16, R0, c[0x0][0x190], R4 ;  /* 0x0000640000108a25 */ /* 0x000fe200078e0004 */
[----:B------:R-:W-:Y:S01]  /*0fb0*/  USHF.L.U32 UR22, UR4, 0x5, URZ ;  /* 0x0000000504167899 */ /* 0x000fe2000800063f */
[----:B------:R-:W-:Y:S01]  /*0fc0*/  STL [R1+0x20], R28 ;  /* 0x0000201c01007387 */ /* 0x000fe20000100800 */
[----:B------:R-:W-:Y:S02]  /*0fd0*/  UIMAD UR11, UR21, UR10, URZ ;  /* 0x0000000a150b72a4 */ /* 0x000fe4000f8e023f */
[----:B------:R-:W-:Y:S01]  /*0fe0*/  USHF.L.U32 UR12, UR4, 0x4, URZ ;  /* 0x00000004040c7899 */ /* 0x000fe2000800063f */
[----:B------:R-:W-:Y:S01]  /*0ff0*/  STL [R1+0x28], R27 ;  /* 0x0000281b01007387 */ /* 0x000fe20000100800 */
[----:B-1----:R-:W-:Y:S01]  /*1000*/  LEA.HI R7, R24, R88, RZ, 0x6 ;  /* 0x0000005818077211 */ /* 0x002fe200078f30ff */
[----:B------:R-:W-:-:S03]  /*1010*/  USHF.L.U64.HI UR8, UR4, UR8, UR5 ;  /* 0x0000000804087299 */ /* 0x000fc60008010205 */
[----:B------:R-:W-:Y:S01]  /*1020*/  ULDC.64 UR4, c[0x0][0x1a0] ;  /* 0x0000680000047ab9 */ /* 0x000fe20000000a00 */
[----:B------:R-:W-:Y:S02]  /*1030*/  IMAD.SHL.U32 R7, R7, 0x8, RZ ;  /* 0x0000000807077824 */ /* 0x000fe400078e00ff */
[----:B--2---:R-:W-:-:S03]  /*1040*/  @!P0 IMAD R9, R6, c[0x0][0x190], RZ ;  /* 0x0000640006098a24 */ /* 0x004fc600078e02ff */
[----:B------:R-:W-:Y:S01]  /*1050*/  LOP3.LUT R219, R8, 0xfffffe00, R7, 0xf8, !PT ;  /* 0xfffffe0008db7812 */ /* 0x000fe200078ef807 */
[----:B------:R-:W-:Y:S01]  /*1060*/  @!P5 IMAD.X R6, RZ, RZ, R247, P2 ;  /* 0x000000ffff06d224 */ /* 0x000fe200010e06f7 */
[----:B------:R-:W-:Y:S01]  /*1070*/  @!P3 IADD3 R11, P2, R246, 0x40, RZ ;  /* 0x00000040f60bb810 */ /* 0x000fe20007f5e0ff */
[----:B------:R-:W-:Y:S01]  /*1080*/  @!P0 IMAD R19, R0, c[0x0][0x194], R9 ;  /* 0x0000650000138a24 */ /* 0x000fe200078e0209 */
[----:B------:R-:W-:Y:S01]  /*1090*/  @!P4 IADD3 R8, P6, R246, 0x30, RZ ;  /* 0x00000030f608c810 */ /* 0x000fe20007fde0ff */
[----:B------:R-:W-:Y:S02]  /*10a0*/  @!P5 IMAD R6, R6, c[0x0][0x190], RZ ;  /* 0x000064000606da24 */ /* 0x000fe400078e02ff */
[----:B------:R-:W-:Y:S02]  /*10b0*/  @!P1 IMAD R0, R247, c[0x0][0x190], RZ ;  /* 0x00006400f7009a24 */ /* 0x000fe400078e02ff */
[----:B------:R-:W-:Y:S02]  /*10c0*/  @!P5 IMAD R18, R12, c[0x0][0x194], R6 ;  /* 0x000065000c12da24 */ /* 0x000fe400078e0206 */
[----:B------:R-:W-:-:S02]  /*10d0*/  @!P1 IMAD R0, R246, c[0x0][0x194], R0 ;  /* 0x00006500f6009a24 */ /* 0x000fc400078e0200 */
        /* <DEDUP_REMOVED lines=10> */
[----:B------:R-:W-:Y:S01]  /*1180*/  @!P3 IMAD R20, R11, c[0x0][0x194], R10 ;  /* 0x000065000b14ba24 */ /* 0x000fe200078e020a */
[----:B------:R-:W-:Y:S01]  /*1190*/  @!P0 LEA R10, P6, R16, c[0x0][0x160], 0x1 ;  /* 0x00005800100a8a11 */ /* 0x000fe200078c08ff */
[----:B------:R-:W-:Y:S02]  /*11a0*/  @!P3 IMAD.MOV.U32 R6, RZ, RZ, R4 ;  /* 0x000000ffff06b224 */ /* 0x000fe400078e0004 */
[----:B------:R-:W-:-:S02]  /*11b0*/  @!P3 IMAD.MOV.U32 R7, RZ, RZ, R5 ;  /* 0x000000ffff07b224 */ /* 0x000fc400078e0005 */
[----:B------:R-:W-:Y:S01]  /*11c0*/  @!P0 IMAD.IADD R0, R17, 0x1, R19 ;  /* 0x0000000111008824 */ /* 0x000fe200078e0213 */
[----:B------:R-:W-:Y:S01]  /*11d0*/  @!P5 LEA.HI.X R19, R12, c[0x0][0x164], R13, 0x1, P2 ;  /* 0x000059000c13da11 */ /* 0x000fe200010f0c0d */
[----:B------:R-:W-:Y:S01]  /*11e0*/  @!P4 IMAD R9, R9, c[0x0][0x190], RZ ;  /* 0x000064000909ca24 */ /* 0x000fe200078e02ff */
[----:B------:R-:W-:Y:S01]  /*11f0*/  ISETP.GE.AND P2, PT, R28, UR20, PT ;  /* 0x000000141c007c0c */ /* 0x000fe2000bf46270 */
[----:B------:R-:W-:Y:S02]  /*1200*/  IMAD.SHL.U32 R219, R219, 0x2, RZ ;  /* 0x00000002dbdb7824 */ /* 0x000fe400078e00ff */
[----:B------:R-:W-:Y:S01]  /*1210*/  @!P3 IMAD.WIDE.U32 R6, R11, c[0x0][0x190], R6 ;  /* 0x000064000b06ba25 */ /* 0x000fe200078e0006 */
[----:B------:R-:W-:Y:S02]  /*1220*/  @!P0 LEA.HI.X R11, R16, c[0x0][0x164], R0, 0x1, P6 ;  /* 0x00005900100b8a11 */ /* 0x000fe400030f0c00 */
[----:B------:R-:W-:Y:S01]  /*1230*/  @!PT LDS RZ, [RZ] ;  /* 0x00000000fffff984 */ /* 0x000fe20000000800 */
[----:B------:R-:W-:Y:S01]  /*1240*/  @!PT LDS RZ, [RZ] ;  /* 0x00000000fffff984 */ /* 0x000fe20000000800 */
[----:B------:R-:W-:Y:S01]  /*1250*/  @!PT LDS RZ, [RZ] ;  /* 0x00000000fffff984 */ /* 0x000fe20000000800 */
[----:B------:R1:W-:Y:S01]  /*1260*/  @!P1 LDGSTS.E.BYPASS.LTC128B.128 [R219], [R14.64] ;  /* 0x000000000edb9fae */ /* 0x0003e2000b901d5a */
[----:B------:R-:W-:Y:S01]  /*1270*/  @!P4 IMAD R21, R8, c[0x0][0x194], R9 ;  /* 0x000065000815ca24 */ /* 0x000fe200078e0209 */
[----:B------:R-:W-:Y:S01]  /*1280*/  @!P3 LEA R16, P6, R6, c[0x0][0x160], 0x1 ;  /* 0x000058000610ba11 */ /* 0x000fe200078c08ff */
[----:B------:R-:W-:Y:S01]  /*1290*/  @!P4 IMAD.WIDE.U32 R8, R8, c[0x0][0x190], R4 ;  /* 0x000064000808ca25 */ /* 0x000fe200078e0004 */
[----:B------:R1:W-:Y:S01]  /*12a0*/  @!P1 LDGSTS.E.BYPASS.LTC128B.128 [R219+0x4000], [R14.64+0x80] ;  /* 0x040000800edb9fae */ /* 0x0003e2000b901d5a */
[----:B------:R-:W-:-:S02]  /*12b0*/  ISETP.GE.AND P1, PT, R27, UR20, PT ;  /* 0x000000141b007c0c */ /* 0x000fc4000bf26270 */
[----:B------:R-:W-:Y:S01]  /*12c0*/  @!P4 IMAD.IADD R0, R9, 0x1, R21 ;  /* 0x000000010900c824 */ /* 0x000fe200078e0215 */
[----:B------:R2:W-:Y:S01]  /*12d0*/  @!P0 LDGSTS.E.BYPASS.LTC128B.128 [R219+0x800], [R10.64] ;  /* 0x008000000adb8fae */ /* 0x0005e2000b901d5a */
[----:B------:R-:W-:-:S03]  /*12e0*/  @!P3 IMAD.IADD R7, R7, 0x1, R20 ;  /* 0x000000010707b824 */ /* 0x000fc600078e0214 */
[----:B------:R2:W-:Y:S02]  /*12f0*/  @!P0 LDGSTS.E.BYPASS.LTC128B.128 [R219+0x4800], [R10.64+0x80] ;  /* 0x048000800adb8fae */ /* 0x0005e4000b901d5a */
[----:B------:R-:W-:Y:S02]  /*1300*/  @!P3 LEA.HI.X R17, R6, c[0x0][0x164], R7, 0x1, P6 ;  /* 0x000059000611ba11 */ /* 0x000fe400030f0c07 */
[----:B------:R3:W-:Y:S04]  /*1310*/  @!P5 LDGSTS.E.BYPASS.LTC128B.128 [R219+0x1000], [R18.64] ;  /* 0x0100000012dbdfae */ /* 0x0007e8000b901d5a */
[----:B------:R3:W-:Y:S01]  /*1320*/  @!P5 LDGSTS.E.BYPASS.LTC128B.128 [R219+0x5000], [R18.64+0x80] ;  /* 0x0500008012dbdfae */ /* 0x0007e2000b901d5a */
[----:B------:R-:W-:Y:S02]  /*1330*/  ISETP.GE.AND P5, PT, R23, UR6, PT ;  /* 0x0000000617007c0c */ /* 0x000fe4000bfa6270 */
[----:B-1----:R-:W-:-:S04]  /*1340*/  @!P4 LEA R14, P0, R8, c[0x0][0x160], 0x1 ;  /* 0x00005800080eca11 */ /* 0x002fc800078008ff */
[----:B------:R-:W-:Y:S02]  /*1350*/  @!P4 LEA.HI.X R15, R8, c[0x0][0x164], R0, 0x1, P0 ;  /* 0x00005900080fca11 */ /* 0x000fe400000f0c00 */
[----:B------:R-:W-:Y:S02]  /*1360*/  @!P2 IADD3 R8, P6, R246, 0x50, RZ ;  /* 0x00000050f608a810 */ /* 0x000fe40007fde0ff */
[----:B--2---:R-:W-:Y:S01]  /*1370*/  IADD3 R10, R2, 0x70, RZ ;  /* 0x00000070020a7810 */ /* 0x004fe20007ffe0ff */
[----:B------:R1:W-:Y:S02]  /*1380*/  @!P4 LDGSTS.E.BYPASS.LTC128B.128 [R219+0x1800], [R14.64] ;  /* 0x018000000edbcfae */ /* 0x0003e4000b901d5a */
[--C-:B------:R-:W-:Y:S01]  /*1390*/  @!P2 IMAD.X R0, RZ, RZ, R247.reuse, P6 ;  /* 0x000000ffff00a224 */ /* 0x100fe200030e06f7 */
[----:B------:R-:W-:Y:S01]  /*13a0*/  ISETP.GE.AND P0, PT, R10, UR20, PT ;  /* 0x000000140a007c0c */ /* 0x000fe2000bf06270 */
[----:B------:R2:W-:Y:S01]  /*13b0*/  STL [R1+0x30], R10 ;  /* 0x0000300a01007387 */ /* 0x0005e20000100800 */
[----:B------:R-:W-:Y:S01]  /*13c0*/  @!P1 IADD3 R6, P6, R246, 0x60, RZ ;  /* 0x00000060f6069810 */ /* 0x000fe20007fde0ff */
[----:B------:R-:W-:Y:S01]  /*13d0*/  @!P2 IMAD R9, R0, c[0x0][0x190], RZ ;  /* 0x000064000009aa24 */ /* 0x000fe200078e02ff */
[----:B---3--:R-:W-:Y:S01]  /*13e0*/  SHF.R.S32.HI R18, RZ, 0x1f, R22 ;  /* 0x0000001fff127819 */ /* 0x008fe20000011416 */
[----:B------:R1:W-:Y:S01]  /*13f0*/  @!P4 LDGSTS.E.BYPASS.LTC128B.128 [R219+0x5800], [R14.64+0x80] ;  /* 0x058000800edbcfae */ /* 0x0003e2000b901d5a */
[----:B------:R-:W-:Y:S01]  /*1400*/  ISETP.GE.AND P4, PT, R23, UR6, PT ;  /* 0x0000000617007c0c */ /* 0x000fe2000bf86270 */
[----:B------:R-:W-:-:S02]  /*1410*/  @!P1 IMAD.X R7, RZ, RZ, R247, P6 ;  /* 0x000000ffff079224 */ /* 0x000fc400030e06f7 */
[C---:B------:R-:W-:Y:S01]  /*1420*/  @!P2 IMAD R11, R8.reuse, c[0x0][0x194], R9 ;  /* 0x00006500080baa24 */ /* 0x040fe200078e0209 */
[----:B------:R3:W-:Y:S01]  /*1430*/  @!P3 LDGSTS.E.BYPASS.LTC128B.128 [R219+0x2000], [R16.64] ;  /* 0x0200000010dbbfae */ /* 0x0007e2000b901d5a */
[----:B------:R-:W-:-:S03]  /*1440*/  @!P2 IMAD.WIDE.U32 R8, R8, c[0x0][0x190], R4 ;  /* 0x000064000808aa25 */ /* 0x000fc600078e0004 */
[----:B------:R3:W-:Y:S01]  /*1450*/  @!P3 LDGSTS.E.BYPASS.LTC128B.128 [R219+0x6000], [R16.64+0x80] ;  /* 0x0600008010dbbfae */ /* 0x0007e2000b901d5a */
[----:B------:R-:W-:-:S04]  /*1460*/  @!P1 IMAD R7, R7, c[0x0][0x190], RZ ;  /* 0x0000640007079a24 */ /* 0x000fc800078e02ff */
[C---:B------:R-:W-:Y:S02]  /*1470*/  @!P1 IMAD R13, R6.reuse, c[0x0][0x194], R7 ;  /* 0x00006500060d9a24 */ /* 0x040fe400078e0207 */
[----:B------:R-:W-:Y:S01]  /*1480*/  @!P1 IMAD.WIDE.U32 R6, R6, c[0x0][0x190], R4 ;  /* 0x0000640006069a25 */ /* 0x000fe200078e0004 */
[----:B--2---:R-:W-:-:S05]  /*1490*/  @!P0 IADD3 R10, P6, R246, 0x70, RZ ;  /* 0x00000070f60a8810 */ /* 0x004fca0007fde0ff */
[----:B------:R-:W-:Y:S01]  /*14a0*/  @!P0 IMAD.X R0, RZ, RZ, R247, P6 ;  /* 0x000000ffff008224 */ /* 0x000fe200030e06f7 */
[----:B------:R-:W-:Y:S01]  /*14b0*/  @!P2 LEA R20, P6, R8, c[0x0][0x160], 0x1 ;  /* 0x000058000814aa11 */ /* 0x000fe200078c08ff */
[----:B------:R-:W-:Y:S01]  /*14c0*/  @!P0 IMAD.WIDE.U32 R4, R10, c[0x0][0x190], R4 ;  /* 0x000064000a048a25 */ /* 0x000fe200078e0004 */
[----:B-1----:R-:W-:-:S03]  /*14d0*/  LEA.HI R15, R24, R88, RZ, 0x4 ;  /* 0x00000058180f7211 */ /* 0x002fc600078f20ff */
[----:B------:R-:W-:Y:S01]  /*14e0*/  @!P0 IMAD R12, R0, c[0x0][0x190], RZ ;  /* 0x00006400000c8a24 */ /* 0x000fe200078e02ff */
[----:B------:R-:W-:Y:S01]  /*14f0*/  SHF.R.S32.HI R14, RZ, 0x4, R15 ;  /* 0x00000004ff0e7819 */ /* 0x000fe2000001140f */
[----:B------:R-:W-:Y:S02]  /*1500*/  @!P2 IMAD.IADD R0, R9, 0x1, R11 ;  /* 0x000000010900a824 */ /* 0x000fe400078e020b */
[----:B------:R-:W-:-:S03]  /*1510*/  @!P0 IMAD R9, R10, c[0x0][0x194], R12 ;  /* 0x000065000a098a24 */ /* 0x000fc600078e020c */
[----:B------:R-:W-:Y:S01]  /*1520*/  @!P2 LEA.HI.X R21, R8, c[0x0][0x164], R0, 0x1, P6 ;  /* 0x000059000815aa11 */ /* 0x000fe200030f0c00 */
[----:B------:R-:W-:Y:S01]  /*1530*/  @!P1 IMAD.IADD R0, R7, 0x1, R13 ;  /* 0x0000000107009824 */ /* 0x000fe200078e020d */
[----:B------:R-:W-:-:S03]  /*1540*/  @!P1 LEA R12, P6, R6, c[0x0][0x160], 0x1 ;  /* 0x00005800060c9a11 */ /* 0x000fc600078c08ff */
[----:B------:R1:W-:Y:S01]  /*1550*/  @!P2 LDGSTS.E.BYPASS.LTC128B.128 [R219+0x2800], [R20.64] ;  /* 0x0280000014dbafae */ /* 0x0003e2000b901d5a */
[----:B------:R-:W-:Y:S01]  /*1560*/  @!P1 LEA.HI.X R13, R6, c[0x0][0x164], R0, 0x1, P6 ;  /* 0x00005900060d9a11 */ /* 0x000fe200030f0c00 */
[----:B------:R-:W-:Y:S01]  /*1570*/  @!P0 IMAD.IADD R0, R5, 0x1, R9 ;  /* 0x0000000105008824 */ /* 0x000fe200078e0209 */
[----:B------:R-:W-:Y:S01]  /*1580*/  @!P0 LEA R10, P6, R4, c[0x0][0x160], 0x1 ;  /* 0x00005800040a8a11 */ /* 0x000fe200078c08ff */
[----:B------:R-:W-:Y:S01]  /*1590*/  IMAD.WIDE.U32 R6, R2, c[0x0][0x1a0], R30 ;  /* 0x0000680002067a25 */ /* 0x000fe200078e001e */
[----:B------:R-:W-:Y:S01]  /*15a0*/  LOP3.LUT R9, R15, 0xfffffff0, RZ, 0xc0, !PT ;  /* 0xfffffff00f097812 */ /* 0x000fe200078ec0ff */
[----:B------:R1:W-:Y:S01]  /*15b0*/  @!P2 LDGSTS.E.BYPASS.LTC128B.128 [R219+0x6800], [R20.64+0x80] ;  /* 0x0680008014dbafae */ /* 0x0003e2000b901d5a */
[----:B------:R-:W-:Y:S01]  /*15c0*/  @!P0 LEA.HI.X R11, R4, c[0x0][0x164], R0, 0x1, P6 ;  /* 0x00005900040b8a11 */ /* 0x000fe200030f0c00 */
[C---:B------:R-:W-:Y:S01]  /*15d0*/  IMAD R0, R3.reuse, c[0x0][0x198], RZ ;  /* 0x0000660003007a24 */ /* 0x040fe200078e02ff */
[C---:B------:R-:W-:Y:S01]  /*15e0*/  ISETP.GE.AND P2, PT, R2.reuse, UR6, PT ;  /* 0x0000000602007c0c */ /* 0x040fe2000bf46270 */
[C---:B------:R-:W-:Y:S01]  /*15f0*/  IMAD.WIDE.U32 R4, R2.reuse, c[0x0][0x198], R30 ;  /* 0x0000660002047a25 */ /* 0x040fe200078e001e */
[----:B------:R2:W-:Y:S03]  /*1600*/  @!P1 LDGSTS.E.BYPASS.LTC128B.128 [R219+0x3000], [R12.64] ;  /* 0x030000000cdb9fae */ /* 0x0005e6000b901d5a */
[----:B------:R-:W-:Y:S01]  /*1610*/  IMAD R0, R2, c[0x0][0x19c], R0 ;  /* 0x0000670002007a24 */ /* 0x000fe200078e0200 */
[----:B------:R-:W-:Y:S01]  /*1620*/  IADD3 R4, P6, R4, UR16, RZ ;  /* 0x0000001004047c10 */ /* 0x000fe2000ffde0ff */
[----:B------:R-:W-:Y:S01]  /*1630*/  IMAD R3, R3, c[0x0][0x1a0], RZ ;  /* 0x0000680003037a24 */ /* 0x000fe200078e02ff */
[----:B------:R2:W-:Y:S02]  /*1640*/  @!P1 LDGSTS.E.BYPASS.LTC128B.128 [R219+0x7000], [R12.64+0x80] ;  /* 0x070000800cdb9fae */ /* 0x0005e4000b901d5a */
[----:B------:R-:W-:Y:S01]  /*1650*/  IADD3.X R5, R5, UR7, R0, P6, !PT ;  /* 0x0000000705057c10 */ /* 0x000fe2000b7fe400 */
[----:B------:R-:W-:Y:S01]  /*1660*/  IMAD R0, R18, c[0x0][0x1b0], RZ ;  /* 0x00006c0012007a24 */ /* 0x000fe200078e02ff */
[C---:B------:R-:W-:Y:S01]  /*1670*/  ISETP.GE.AND P6, PT, R2.reuse, UR6, PT ;  /* 0x0000000602007c0c */ /* 0x040fe2000bfc6270 */
[----:B------:R-:W-:Y:S01]  /*1680*/  USHF.R.S32.HI UR7, URZ, 0x1f, UR10 ;  /* 0x0000001f3f077899 */ /* 0x000fe2000801140a */
[----:B------:R-:W-:Y:S01]  /*1690*/  IMAD R3, R2, c[0x0][0x1a4], R3 ;  /* 0x0000690002037a24 */ /* 0x000fe200078e0203 */
[----:B------:R4:W-:Y:S01]  /*16a0*/  @!P0 LDGSTS.E.BYPASS.LTC128B.128 [R219+0x3800], [R10.64] ;  /* 0x038000000adb8fae */ /* 0x0009e2000b901d5a */
[C---:B------:R-:W-:Y:S01]  /*16b0*/  IMAD R8, R22.reuse, c[0x0][0x1b4], R0 ;  /* 0x00006d0016087a24 */ /* 0x040fe200078e0200 */
[----:B------:R-:W-:Y:S01]  /*16c0*/  UIMAD UR11, UR7, UR22, UR11 ;  /* 0x00000016070b72a4 */ /* 0x000fe2000f8e020b */
[----:B------:R-:W-:Y:S01]  /*16d0*/  IMAD.WIDE.U32 R28, R22, c[0x0][0x1b0], R4 ;  /* 0x00006c00161c7a25 */ /* 0x000fe200078e0004 */
[----:B------:R4:W-:Y:S03]  /*16e0*/  @!P0 LDGSTS.E.BYPASS.LTC128B.128 [R219+0x7800], [R10.64+0x80] ;  /* 0x078000800adb8fae */ /* 0x0009e6000b901d5a */
[----:B------:R-:W-:Y:S01]  /*16f0*/  IMAD.IADD R91, R29, 0x1, R8 ;  /* 0x000000011d5b7824 */ /* 0x000fe200078e0208 */
[----:B------:R-:W-:Y:S01]  /*1700*/  IADD3 R8, P3, R6, UR18, RZ ;  /* 0x0000001206087c10 */ /* 0x000fe2000ff7e0ff */
[----:B------:R-:W-:Y:S01]  /*1710*/  IMAD.MOV.U32 R90, RZ, RZ, R28 ;  /* 0x000000ffff5a7224 */ /* 0x000fe200078e001c */
[----:B------:R5:W-:Y:S01]  /*1720*/  STL.64 [R1+0x10], R28 ;  /* 0x0000101c01007387 */ /* 0x000be20000100a00 */
[----:B------:R-:W-:Y:S01]  /*1730*/  IMAD.IADD R0, R88, 0x1, -R9 ;  /* 0x0000000158007824 */ /* 0x000fe200078e0a09 */
[----:B------:R-:W-:Y:S01]  /*1740*/  IADD3.X R9, R7, UR15, R3, P3, !PT ;  /* 0x0000000f07097c10 */ /* 0x000fe20009ffe403 */
[----:B------:R-:W-:Y:S01]  /*1750*/  IMAD.WIDE.U32 R4, R86, UR22, R90 ;  /* 0x0000001656047c25 */ /* 0x000fe2000f8e005a */
[----:B------:R-:W-:Y:S01]  /*1760*/  LEA.HI R7, R15, R14, RZ, 0x1 ;  /* 0x0000000e0f077211 */ /* 0x000fe200078f08ff */
[----:B------:R-:W-:Y:S01]  /*1770*/  UIMAD.WIDE.U32 UR14, UR10, UR4, URZ ;  /* 0x000000040a0e72a5 */ /* 0x000fe2000f8e003f */
[----:B---3--:R-:W-:Y:S01]  /*1780*/  SHF.R.S32.HI R17, RZ, 0x1f, R0 ;  /* 0x0000001fff117819 */ /* 0x008fe20000011400 */
[----:B------:R-:W-:Y:S01]  /*1790*/  UIMAD UR4, UR7, UR4, URZ ;  /* 0x00000004070472a4 */ /* 0x000fe2000f8e023f */
[----:B------:R-:W-:Y:S01]  /*17a0*/  IADD3 R3, R5, UR11, RZ ;  /* 0x0000000b05037c10 */ /* 0x000fe2000fffe0ff */
[----:B------:R-:W-:Y:S01]  /*17b0*/  STL.64 [R1], R90 ;  /* 0x0000005a01007387 */ /* 0x000fe20000100a00 */
[----:B------:R-:W-:Y:S01]  /*17c0*/  @!P6 LEA R6, P3, R4, c[0x0][0x168], 0x1 ;  /* 0x00005a000406ea11 */ /* 0x000fe200078608ff */
[----:B------:R-:W-:Y:S01]  /*17d0*/  UIMAD UR4, UR10, UR5, UR4 ;  /* 0x000000050a0472a4 */ /* 0x000fe2000f8e0204 */
[----:B------:R-:W-:-:S02]  /*17e0*/  LOP3.LUT R15, R7, 0xfffffffe, RZ, 0xc0, !PT ;  /* 0xfffffffe070f7812 */ /* 0x000fc400078ec0ff */
[C---:B------:R-:W-:Y:S01]  /*17f0*/  @!P6 LEA.HI.X R7, R4.reuse, c[0x0][0x16c], R3, 0x1, P3 ;  /* 0x00005b000407ea11 */ /* 0x040fe200018f0c03 */
[----:B------:R-:W-:Y:S01]  /*1800*/  UIADD3 UR4, UR15, UR4, URZ ;  /* 0x000000040f047290 */ /* 0x000fe2000fffe03f */
[----:B------:R-:W-:Y:S01]  /*1810*/  @!P5 IADD3 R5, P3, R4, UR12, RZ ;  /* 0x0000000c0405dc10 */ /* 0x000fe2000ff7e0ff */
[----:B------:R-:W-:Y:S01]  /*1820*/  IMAD.IADD R15, R14, 0x1, -R15 ;  /* 0x000000010e0f7824 */ /* 0x000fe200078e0a0f */
[----:B------:R-:W-:Y:S01]  /*1830*/  LEA.HI R17, R17, R0, RZ, 0x3 ;  /* 0x0000000011117211 */ /* 0x000fe200078f18ff */
[----:B------:R3:W-:Y:S01]  /*1840*/  @!P6 LDGSTS.E.BYPASS.LTC128B.128 [R219+0x8000], [R6.64] ;  /* 0x0800000006dbefae */ /* 0x0007e2000b901d5a */
[----:B------:R-:W-:Y:S01]  /*1850*/  @!P5 IADD3.X R3, R3, UR8, RZ, P3, !PT ;  /* 0x000000080303dc10 */ /* 0x000fe20009ffe4ff */
[----:B------:R-:W-:Y:S01]  /*1860*/  IMAD R14, R18, c[0x0][0x1b8], RZ ;  /* 0x00006e00120e7a24 */ /* 0x000fe200078e02ff */
[----:B------:R-:W-:Y:S01]  /*1870*/  @!P5 LEA R4, P3, R5, c[0x0][0x168], 0x1 ;  /* 0x00005a000504da11 */ /* 0x000fe200078608ff */
[----:B------:R3:W-:Y:S01]  /*1880*/  @!P6 LDGSTS.E.BYPASS.LTC128B.128 [R219+0x9000], [R6.64+0x80] ;  /* 0x0900008006dbefae */ /* 0x0007e2000b901d5a */
[----:B------:R-:W-:Y:S01]  /*1890*/  LOP3.LUT R16, R17, 0xfffffff8, RZ, 0xc0, !PT ;  /* 0xfffffff811107812 */ /* 0x000fe200078ec0ff */
[----:B------:R-:W-:Y:S01]  /*18a0*/  IMAD R14, R22, c[0x0][0x1bc], R14 ;  /* 0x00006f00160e7a24 */ /* 0x000fe200078e020e */
[----:B------:R-:W-:Y:S01]  /*18b0*/  @!P5 LEA.HI.X R5, R5, c[0x0][0x16c], R3, 0x1, P3 ;  /* 0x00005b000505da11 */ /* 0x000fe200018f0c03 */
[----:B------:R-:W-:-:S02]  /*18c0*/  IMAD.SHL.U32 R3, R2, 0x8, RZ ;  /* 0x0000000802037824 */ /* 0x000fc400078e00ff */
[----:B------:R-:W-:Y:S02]  /*18d0*/  IMAD.IADD R24, R0, 0x1, -R16 ;  /* 0x0000000100187824 */ /* 0x000fe400078e0a10 */
[----:B------:R1:W-:Y:S01]  /*18e0*/  @!P5 LDGSTS.E.BYPASS.LTC128B.128 [R219+0x8800], [R4.64] ;  /* 0x0880000004dbdfae */ /* 0x0003e2000b901d5a */
[----:B------:R-:W-:Y:S02]  /*18f0*/  IMAD.SHL.U32 R0, R25, 0x40, RZ ;  /* 0x0000004019007824 */ /* 0x000fe400078e00ff */
[----:B------:R-:W-:Y:S01]  /*1900*/  IMAD.SHL.U32 R2, R24, 0x40, RZ ;  /* 0x0000004018027824 */ /* 0x000fe200078e00ff */
[----:B------:R1:W-:Y:S01]  /*1910*/  @!P5 LDGSTS.E.BYPASS.LTC128B.128 [R219+0x9800], [R4.64+0x80] ;  /* 0x0980008004dbdfae */ /* 0x0003e2000b901d5a */
[----:B-----5:R-:W-:Y:S01]  /*1920*/  IMAD.WIDE.U32 R28, R22, c[0x0][0x1b8], R8 ;  /* 0x00006e00161c7a25 */ /* 0x020fe200078e0008 */
[----:B------:R-:W-:Y:S02]  /*1930*/  LOP3.LUT R0, R0, 0x1c0, RZ, 0xc0, !PT ;  /* 0x000001c000007812 */ /* 0x000fe400078ec0ff */
[----:B------:R-:W0:Y:S01]  /*1940*/  LDGDEPBAR ;  /* 0x00000000000079af */ /* 0x000e220000000000 */
[----:B------:R-:W-:Y:S01]  /*1950*/  LOP3.LUT R2, R2, 0x1c0, RZ, 0xc0, !PT ;  /* 0x000001c002027812 */ /* 0x000fe200078ec0ff */
[----:B------:R-:W-:-:S02]  /*1960*/  IMAD.U32 R8, RZ, RZ, UR14 ;  /* 0x0000000eff087e24 */ /* 0x000fc4000f8e00ff */
[----:B------:R-:W-:Y:S01]  /*1970*/  IMAD.U32 R9, RZ, RZ, UR15 ;  /* 0x0000000fff097e24 */ /* 0x000fe2000f8e00ff */
[----:B------:R-:W-:Y:S01]  /*1980*/  STL.64 [R1+0x8], R28 ;  /* 0x0000081c01007387 */ /* 0x000fe20000100a00 */
[----:B------:R-:W-:Y:S01]  /*1990*/  IMAD.IADD R252, R29, 0x1, R14 ;  /* 0x000000011dfc7824 */ /* 0x000fe200078e020e */
[----:B---3--:R-:W-:Y:S01]  /*19a0*/  LOP3.LUT R6, R0, 0x8, R3, 0xf8, !PT ;  /* 0x0000000800067812 */ /* 0x008fe200078ef803 */
[----:B------:R-:W-:Y:S01]  /*19b0*/  @!P4 IMAD.MOV.U32 R7, RZ, RZ, c[0x0][0x1a4] ;  /* 0x00006900ff07c624 */ /* 0x000fe200078e00ff */
[----:B------:R-:W-:Y:S02]  /*19c0*/  SHF.R.U32.HI R3, RZ, 0x3, R0 ;  /* 0x00000003ff037819 */ /* 0x000fe40000011600 */
[----:B------:R-:W-:Y:S02]  /*19d0*/  LEA R0, P0, R8, R28, 0x5 ;  /* 0x0000001c08007211 */ /* 0x000fe400078028ff */
[----:B------:R-:W-:Y:S01]  /*19e0*/  LOP3.LUT R9, R6, R3, RZ, 0x3c, !PT ;  /* 0x0000000306097212 */ /* 0x000fe200078e3cff */
[----:B------:R-:W-:Y:S01]  /*19f0*/  @!P4 IMAD.MOV.U32 R3, RZ, RZ, c[0x0][0x1a0] ;  /* 0x00006800ff03c624 */ /* 0x000fe200078e00ff */
[----:B------:R-:W-:Y:S01]  /*1a00*/  @!P2 LEA R6, P1, R0, c[0x0][0x170], 0x1 ;  /* 0x00005c000006aa11 */ /* 0x000fe200078208ff */
[----:B-1----:R-:W-:Y:S01]  /*1a10*/  IMAD.SHL.U32 R4, R15, 0x8, RZ ;  /* 0x000000080f047824 */ /* 0x002fe200078e00ff */
[----:B------:R-:W-:-:S04]  /*1a20*/  DEPBAR.LE SB0, 0x0 ;  /* 0x000080000000791a */ /* 0x000fc80000000000 */
[----:B------:R-:W-:Y:S01]  /*1a30*/  BAR.SYNC.DEFER_BLOCKING 0x0 ;  /* 0x0000000000007b1d */ /* 0x000fe20000010000 */
[----:B------:R-:W-:Y:S01]  /*1a40*/  LOP3.LUT R4, R2, 0x8, R4, 0xf8, !PT ;  /* 0x0000000802047812 */ /* 0x000fe200078ef804 */
[----:B------:R-:W-:Y:S01]  /*1a50*/  IMAD.U32 R5, RZ, RZ, UR4 ;  /* 0x00000004ff057e24 */ /* 0x000fe2000f8e00ff */
[----:B------:R-:W-:-:S04]  /*1a60*/  SHF.R.U32.HI R2, RZ, 0x3, R2 ;  /* 0x00000003ff027819 */ /* 0x000fc80000011602 */
[----:B------:R-:W-:Y:S01]  /*1a70*/  LOP3.LUT R85, R4, R2, RZ, 0x3c, !PT ;  /* 0x0000000204557212 */ /* 0x000fe200078e3cff */
[----:B------:R-:W-:Y:S01]  /*1a80*/  IMAD.SHL.U32 R4, R17, 0x40, RZ ;  /* 0x0000004011047824 */ /* 0x000fe200078e00ff */
[----:B------:R-:W-:Y:S02]  /*1a90*/  LEA.HI.X R2, R8, R252, R5, 0x5, P0 ;  /* 0x000000fc08027211 */ /* 0x000fe400000f2c05 */
[C---:B------:R-:W-:Y:S02]  /*1aa0*/  @!P4 LEA R5, P0, R3.reuse, R0, 0x4 ;  /* 0x000000000305c211 */ /* 0x040fe400078020ff */
[----:B------:R-:W-:Y:S02]  /*1ab0*/  LOP3.LUT R84, R4, 0xfffffe00, RZ, 0xc0, !PT ;  /* 0xfffffe0004547812 */ /* 0x000fe400078ec0ff */
[----:B------:R-:W-:Y:S02]  /*1ac0*/  @!P4 LEA.HI.X R3, R3, R2, R7, 0x4, P0 ;  /* 0x000000020303c211 */ /* 0x000fe400000f2407 */
[----:B------:R-:W-:Y:S01]  /*1ad0*/  @!P2 LEA.HI.X R7, R0, c[0x0][0x174], R2, 0x1, P1 ;  /* 0x00005d000007aa11 */ /* 0x000fe200008f0c02 */
[----:B------:R-:W-:Y:S01]  /*1ae0*/  IMAD R2, R87, 0x400, R84 ;  /* 0x0000040057027824 */ /* 0x000fe200078e0254 */
[----:B------:R-:W-:Y:S01]  /*1af0*/  @!P4 LEA R4, P0, R5, c[0x0][0x170], 0x1 ;  /* 0x00005c000504ca11 */ /* 0x000fe200078008ff */
[----:B------:R-:W-:-:S02]  /*1b00*/  IMAD R0, R15, 0x200, R9 ;  /* 0x000002000f007824 */ /* 0x000fc400078e0209 */
[----:B------:R-:W-:Y:S01]  /*1b10*/  IMAD.IADD R2, R85, 0x1, R2 ;  /* 0x0000000155027824 */ /* 0x000fe200078e0202 */
[----:B------:R-:W-:Y:S01]  /*1b20*/  @!P4 LEA.HI.X R5, R5, c[0x0][0x174], R3, 0x1, P0 ;  /* 0x00005d000505ca11 */ /* 0x000fe200000f0c03 */
[----:B------:R-:W-:Y:S01]  /*1b30*/  @P2 STS.128 [R219+0xa000], RZ ;  /* 0x00a000ffdb002388 */ /* 0x000fe20000000c00 */
[----:B------:R-:W-:Y:S02]  /*1b40*/  IMAD.SHL.U32 R204, R0, 0x2, RZ ;  /* 0x0000000200cc7824 */ /* 0x000fe400078e00ff */
[----:B------:R-:W-:Y:S01]  /*1b50*/  IMAD.SHL.U32 R206, R2, 0x2, RZ ;  /* 0x0000000202ce7824 */ /* 0x000fe200078e00ff */
[----:B------:R-:W-:Y:S01]  /*1b60*/  @P2 STS.128 [R219+0xb000], RZ ;  /* 0x00b000ffdb002388 */ /* 0x000fe20000000c00 */
[----:B------:R-:W-:Y:S01]  /*1b70*/  IMAD.MOV.U32 R3, RZ, RZ, 0x10 ;  /* 0x00000010ff037424 */ /* 0x000fe200078e00ff */
[C---:B------:R-:W-:Y:S01]  /*1b80*/  IADD3 R0, R204.reuse, 0x8000, RZ ;  /* 0x00008000cc007810 */ /* 0x040fe20007ffe0ff */
[----:B------:R-:W-:Y:S01]  /*1b90*/  IMAD.MOV.U32 R2, RZ, RZ, -0x20 ;  /* 0xffffffe0ff027424 */ /* 0x000fe200078e00ff */
[----:B------:R-:W-:Y:S01]  /*1ba0*/  @!PT LDS RZ, [RZ] ;  /* 0x00000000fffff984 */ /* 0x000fe20000000800 */
[----:B------:R-:W-:Y:S01]  /*1bb0*/  @!PT LDS RZ, [RZ] ;  /* 0x00000000fffff984 */ /* 0x000fe20000000800 */
[----:B------:R-:W-:Y:S01]  /*1bc0*/  @!PT LDS RZ, [RZ] ;  /* 0x00000000fffff984 */ /* 0x000fe20000000800 */
[----:B------:R1:W-:Y:S01]  /*1bd0*/  @!P2 LDGSTS.E.BYPASS.LTC128B.128 [R219+0xa000], [R6.64] ;  /* 0x0a00000006dbafae */ /* 0x0003e2000b901d5a */
[----:B------:R-:W-:-:S03]  /*1be0*/  IADD3 R215, R204, 0x8020, RZ ;  /* 0x00008020ccd77810 */ /* 0x000fc60007ffe0ff */
[----:B------:R1:W-:Y:S01]  /*1bf0*/  @!P2 LDGSTS.E.BYPASS.LTC128B.128 [R219+0xb000], [R6.64+0x80] ;  /* 0x0b00008006dbafae */ /* 0x0003e2000b901d5a */
[----:B------:R-:W-:-:S03]  /*1c00*/  R2P PR, R24, 0x6 ;  /* 0x0000000618007804 */ /* 0x000fc60000000000 */
[----:B------:R-:W-:Y:S02]  /*1c10*/  @P4 STS.128 [R219+0xa800], RZ ;  /* 0x00a800ffdb004388 */ /* 0x000fe40000000c00 */
[----:B------:R-:W-:Y:S02]  /*1c20*/  SEL R3, R3, 0xfffffff0, !P1 ;  /* 0xfffffff003037807 */ /* 0x000fe40004800000 */
[----:B------:R-:W-:Y:S01]  /*1c30*/  @P4 STS.128 [R219+0xb800], RZ ;  /* 0x00b800ffdb004388 */ /* 0x000fe20000000c00 */
[----:B------:R-:W-:Y:S02]  /*1c40*/  SEL R2, R2, 0x20, P2 ;  /* 0x0000002002027807 */ /* 0x000fe40001000000 */
[----:B------:R-:W-:Y:S01]  /*1c50*/  R2P PR, R25, 0x6 ;  /* 0x0000000619007804 */ /* 0x000fe20000000000 */
[----:B------:R-:W-:Y:S01]  /*1c60*/  @!PT LDS RZ, [RZ] ;  /* 0x00000000fffff984 */ /* 0x000fe20000000800 */
[----:B------:R-:W-:Y:S01]  /*1c70*/  @!PT LDS RZ, [RZ] ;  /* 0x00000000fffff984 */ /* 0x000fe20000000800 */
[----:B------:R-:W-:Y:S01]  /*1c80*/  @!PT LDS RZ, [RZ] ;  /* 0x00000000fffff984 */ /* 0x000fe20000000800 */
[----:B------:R1:W-:Y:S01]  /*1c90*/  @!P4 LDGSTS.E.BYPASS.LTC128B.128 [R219+0xa800], [R4.64] ;  /* 0x0a80000004dbcfae */ /* 0x0003e2000b901d5a */
[--C-:B------:R-:W-:Y:S02]  /*1ca0*/  IMAD R208, R3, 0x2, R206.reuse ;  /* 0x0000000203d07824 */ /* 0x100fe400078e02ce */
[C---:B------:R-:W-:Y:S01]  /*1cb0*/  IMAD R214, R2.reuse, 0x2, R206 ;  /* 0x0000000202d67824 */ /* 0x040fe200078e02ce */
[----:B------:R1:W-:Y:S01]  /*1cc0*/  @!P4 LDGSTS.E.BYPASS.LTC128B.128 [R219+0xb800], [R4.64+0x80] ;  /* 0x0b80008004dbcfae */ /* 0x0003e2000b901d5a */
[----:B------:R-:W-:-:S03]  /*1cd0*/  IMAD R213, R2, 0x2, R208 ;  /* 0x0000000202d57824 */ /* 0x000fc600078e02d0 */
[----:B------:R-:W-:Y:S04]  /*1ce0*/  LDSM.16.M88.4 R16, [R204+0x8000] ;  /* 0x00800000cc10783b */ /* 0x000fe80000000200 */
[----:B------:R-:W-:Y:S01]  /*1cf0*/  LDSM.16.M88.4 R20, [R204+0x8800] ;  /* 0x00880000cc14783b */ /* 0x000fe20000000200 */
[----:B------:R-:W-:Y:S01]  /*1d00*/  @P1 IADD3 R215, R0, -0x20, RZ ;  /* 0xffffffe000d71810 */ /* 0x000fe20007ffe0ff */
[----:B------:R-:W-:Y:S02]  /*1d10*/  IMAD.MOV.U32 R0, RZ, RZ, 0x40 ;  /* 0x00000040ff007424 */ /* 0x000fe400078e00ff */
[----:B--2---:R-:W2:Y:S01]  /*1d20*/  LDSM.16.M88.4 R12, [R206] ;  /* 0x00000000ce0c783b */ /* 0x004ea20000000200 */
[C---:B------:R-:W-:Y:S02]  /*1d30*/  IADD3 R218, R215.reuse, 0x800, RZ ;  /* 0x00000800d7da7810 */ /* 0x040fe40007ffe0ff */
[----:B------:R-:W-:Y:S01]  /*1d40*/  SEL R0, R0, 0xffffffc0, !P2 ;  /* 0xffffffc000007807 */ /* 0x000fe20005000000 */
[----:B------:R-:W-:Y:S01]  /*1d50*/  LDSM.16.M88.4 R28, [R215] ;  /* 0x00000000d71c783b */ /* 0x000fe20000000200 */
[----:B------:R-:W-:-:S02]  /*1d60*/  IADD3 R217, R215, 0x1000, RZ ;  /* 0x00001000d7d97810 */ /* 0x000fc40007ffe0ff */
[----:B------:R-:W-:Y:S01]  /*1d70*/  IADD3 R216, R215, 0x1800, RZ ;  /* 0x00001800d7d87810 */ /* 0x000fe20007ffe0ff */
[----:B----4-:R-:W-:Y:S01]  /*1d80*/  LDSM.16.M88.4 R8, [R208+0x2000] ;  /* 0x00200000d008783b */ /* 0x010fe20000000200 */
[----:B------:R-:W-:Y:S02]  /*1d90*/  IMAD.IADD R212, R204, 0x1, R0 ;  /* 0x00000001ccd47824 */ /* 0x000fe400078e0200 */
[----:B------:R-:W-:Y:S01]  /*1da0*/  IMAD.IADD R211, R0, 0x1, R215 ;  /* 0x0000000100d37824 */ /* 0x000fe200078e02d7 */
[----:B------:R-:W-:Y:S01]  /*1db0*/  LDSM.16.M88.4 R24, [R215+0x800] ;  /* 0x00080000d718783b */ /* 0x000fe20000000200 */
[----:B------:R-:W-:-:S03]  /*1dc0*/  IMAD.U32 R0, RZ, RZ, UR10 ;  /* 0x0000000aff007e24 */ /* 0x000fc6000f8e00ff */
[----:B-1----:R-:W1:Y:S04]  /*1dd0*/  LDSM.16.M88.4 R4, [R206+0x2000] ;  /* 0x00200000ce04783b */ /* 0x002e680000000200 */
[----:B------:R-:W-:Y:S04]  /*1de0*/  LDSM.16.M88.4 R36, [R212+0x8000] ;  /* 0x00800000d424783b */ /* 0x000fe80000000200 */
[----:B------:R-:W-:Y:S04]  /*1df0*/  LDSM.16.M88.4 R32, [R212+0x8800] ;  /* 0x00880000d420783b */ /* 0x000fe80000000200 */
[----:B------:R-:W0:Y:S01]  /*1e00*/  LDGDEPBAR ;  /* 0x00000000000079af */ /* 0x000e220000000000 */
[C---:B--2---:R-:W-:Y:S08]  /*1e10*/  HMMA.16816.F32.BF16 R64, R12.reuse, R16, RZ ;  /* 0x000000100c40723c */ /* 0x044ff000000418ff */
[----:B------:R-:W-:Y:S08]  /*1e20*/  HMMA.16816.F32.BF16 R68, R12, R18, RZ ;  /* 0x000000120c44723c */ /* 0x000ff000000418ff */
[C---:B-1----:R-:W-:Y:S08]  /*1e30*/  HMMA.16816.F32.BF16 R40, R4.reuse, R16, RZ ;  /* 0x000000100428723c */ /* 0x042ff000000418ff */
[C---:B------:R-:W-:Y:S01]  /*1e40*/  HMMA.16816.F32.BF16 R56, R4.reuse, R18, RZ ;  /* 0x000000120438723c */ /* 0x040fe200000418ff */
[----:B------:R-:W-:Y:S07]  /*1e50*/  LDSM.16.M88.4 R16, [R214+0x2000] ;  /* 0x00200000d610783b */ /* 0x000fee0000000200 */
[C---:B------:R-:W-:Y:S08]  /*1e60*/  HMMA.16816.F32.BF16 R48, R4.reuse, R20, RZ ;  /* 0x000000140430723c */ /* 0x040ff000000418ff */
[----:B------:R-:W-:Y:S01]  /*1e70*/  HMMA.16816.F32.BF16 R44, R4, R22, RZ ;  /* 0x00000016042c723c */ /* 0x000fe200000418ff */
[----:B------:R-:W1:Y:S07]  /*1e80*/  LDSM.16.M88.4 R4, [R208] ;  /* 0x00000000d004783b */ /* 0x000e6e0000000200 */
[C---:B------:R-:W-:Y:S08]  /*1e90*/  HMMA.16816.F32.BF16 R52, R12.reuse, R20, RZ ;  /* 0x000000140c34723c */ /* 0x040ff000000418ff */
[----:B------:R-:W-:Y:S01]  /*1ea0*/  HMMA.16816.F32.BF16 R60, R12, R22, RZ ;  /* 0x000000160c3c723c */ /* 0x000fe200000418ff */
[----:B------:R-:W2:Y:S07]  /*1eb0*/  LDSM.16.M88.4 R20, [R214] ;  /* 0x00000000d614783b */ /* 0x000eae0000000200 */
[C---:B------:R-:W-:Y:S08]  /*1ec0*/  HMMA.16816.F32.BF16 R76, R8.reuse, R30, R56 ;  /* 0x0000001e084c723c */ /* 0x040ff00000041838 */
[C---:B------:R-:W-:Y:S08]  /*1ed0*/  HMMA.16816.F32.BF16 R12, R8.reuse, R28, R40 ;  /* 0x0000001c080c723c */ /* 0x040ff00000041828 */
[C---:B------:R-:W-:Y:S08]  /*1ee0*/  HMMA.16816.F32.BF16 R72, R8.reuse, R24, R48 ;  /* 0x000000180848723c */ /* 0x040ff00000041830 */
[----:B------:R-:W-:Y:S01]  /*1ef0*/  HMMA.16816.F32.BF16 R44, R8, R26, R44 ;  /* 0x0000001a082c723c */ /* 0x000fe2000004182c */
[----:B------:R-:W-:Y:S07]  /*1f00*/  LDSM.16.M88.4 R8, [R213] ;  /* 0x00000000d508783b */ /* 0x000fee0000000200 */
[C---:B-1----:R-:W-:Y:S08]  /*1f10*/  HMMA.16816.F32.BF16 R56, R4.reuse, R28, R64 ;  /* 0x0000001c0438723c */ /* 0x042ff00000041840 */
[C---:B------:R-:W-:Y:S01]  /*1f20*/  HMMA.16816.F32.BF16 R40, R4.reuse, R30, R68 ;  /* 0x0000001e0428723c */ /* 0x040fe20000041844 */
[----:B------:R-:W1:Y:S07]  /*1f30*/  LDSM.16.M88.4 R28, [R211] ;  /* 0x00000000d31c783b */ /* 0x000e6e0000000200 */
[C---:B------:R-:W-:Y:S08]  /*1f40*/  HMMA.16816.F32.BF16 R48, R4.reuse, R24, R52 ;  /* 0x000000180430723c */ /* 0x040ff00000041834 */
[----:B------:R-:W-:Y:S01]  /*1f50*/  HMMA.16816.F32.BF16 R64, R4, R26, R60 ;  /* 0x0000001a0440723c */ /* 0x000fe2000004183c */
[----:B------:R-:W3:Y:S04]  /*1f60*/  LDSM.16.M88.4 R4, [R213+0x2000] ;  /* 0x00200000d504783b */ /* 0x000ee80000000200 */
[----:B------:R-:W-:Y:S03]  /*1f70*/  LDSM.16.M88.4 R24, [R206+0x4000] ;  /* 0x00400000ce18783b */ /* 0x000fe60000000200 */
[C---:B------:R-:W-:Y:S08]  /*1f80*/  HMMA.16816.F32.BF16 R68, R16.reuse, R38, R76 ;  /* 0x000000261044723c */ /* 0x040ff0000004184c */
[C---:B------:R-:W-:Y:S01]  /*1f90*/  HMMA.16816.F32.BF16 R60, R16.reuse, R36, R12 ;  /* 0x00000024103c723c */ /* 0x040fe2000004180c */
[----:B------:R-:W-:Y:S07]  /*1fa0*/  LDSM.16.M88.4 R12, [R206+0x6000] ;  /* 0x00600000ce0c783b */ /* 0x000fee0000000200 */
[C---:B------:R-:W-:Y:S08]  /*1fb0*/  HMMA.16816.F32.BF16 R72, R16.reuse, R32, R72 ;  /* 0x000000201048723c */ /* 0x040ff00000041848 */
[----:B------:R-:W-:Y:S01]  /*1fc0*/  HMMA.16816.F32.BF16 R76, R16, R34, R44 ;  /* 0x00000022104c723c */ /* 0x000fe2000004182c */
[----:B------:R-:W4:Y:S04]  /*1fd0*/  LDSM.16.M88.4 R16, [R211+0x800] ;  /* 0x00080000d310783b */ /* 0x000f280000000200 */
[----:B------:R-:W-:Y:S03]  /*1fe0*/  LDSM.16.M88.4 R44, [R204+0x9800] ;  /* 0x00980000cc2c783b */ /* 0x000fe60000000200 */
[C---:B--2---:R-:W-:Y:S08]  /*1ff0*/  HMMA.16816.F32.BF16 R56, R20.reuse, R36, R56 ;  /* 0x000000241438723c */ /* 0x044ff00000041838 */
[C---:B------:R-:W-:Y:S01]  /*2000*/  HMMA.16816.F32.BF16 R52, R20.reuse, R38, R40 ;  /* 0x000000261434723c */ /* 0x040fe20000041828 */
[----:B------:R-:W2:Y:S07]  /*2010*/  LDSM.16.M88.4 R40, [R204+0x9000] ;  /* 0x00900000cc28783b */ /* 0x000eae0000000200 */
[C---:B------:R-:W-:Y:S08]  /*2020*/  HMMA.16816.F32.BF16 R36, R20.reuse, R32, R48 ;  /* 0x000000201424723c */ /* 0x040ff00000041830 */
[----:B------:R-:W-:Y:S08]  /*2030*/  HMMA.16816.F32.BF16 R20, R20, R34, R64 ;  /* 0x000000221414723c */ /* 0x000ff00000041840 */
[----:B-1----:R-:W-:Y:S08]  /*2040*/  HMMA.16816.F32.BF16 R32, R8, R28, R56 ;  /* 0x0000001c0820723c */ /* 0x002ff00000041838 */
[C---:B---3--:R-:W-:Y:S08]  /*2050*/  HMMA.16816.F32.BF16 R68, R4.reuse, R30, R68 ;  /* 0x0000001e0444723c */ /* 0x048ff00000041844 */
[C---:B------:R-:W-:Y:S08]  /*2060*/  HMMA.16816.F32.BF16 R48, R4.reuse, R28, R60 ;  /* 0x0000001c0430723c */ /* 0x040ff0000004183c */
[----:B----4-:R-:W-:Y:S08]  /*2070*/  HMMA.16816.F32.BF16 R64, R4, R18, R76 ;  /* 0x000000120440723c */ /* 0x010ff0000004184c */
[C---:B------:R-:W-:Y:S08]  /*2080*/  HMMA.16816.F32.BF16 R80, R8.reuse, R30, R52 ;  /* 0x0000001e0850723c */ /* 0x040ff00000041834 */
[C---:B------:R-:W-:Y:S01]  /*2090*/  HMMA.16816.F32.BF16 R76, R8.reuse, R16, R36 ;  /* 0x00000010084c723c */ /* 0x040fe20000041824 */
[----:B------:R-:W-:Y:S07]  /*20a0*/  LDSM.16.M88.4 R36, [R215+0x1800] ;  /* 0x00180000d724783b */ /* 0x000fee0000000200 */
[----:B------:R-:W-:Y:S01]  /*20b0*/  HMMA.16816.F32.BF16 R60, R8, R18, R20 ;  /* 0x00000012083c723c */ /* 0x000fe20000041814 */
[----:B------:R-:W-:Y:S04]  /*20c0*/  LDSM.16.M88.4 R8, [R215+0x1000] ;  /* 0x00100000d708783b */ /* 0x000fe80000000200 */
[----:B------:R-:W1:Y:S03]  /*20d0*/  LDSM.16.M88.4 R20, [R208+0x4000] ;  /* 0x00400000d014783b */ /* 0x000e660000000200 */
[----:B------:R-:W-:Y:S01]  /*20e0*/  HMMA.16816.F32.BF16 R72, R4, R16, R72 ;  /* 0x000000100448723c */ /* 0x000fe20000041848 */
[----:B------:R-:W3:Y:S04]  /*20f0*/  LDSM.16.M88.4 R4, [R208+0x6000] ;  /* 0x00600000d004783b */ /* 0x000ee80000000200 */
[----:B------:R-:W-:Y:S03]  /*2100*/  LDSM.16.M88.4 R16, [R214+0x4000] ;  /* 0x00400000d610783b */ /* 0x000fe60000000200 */
[----:B--2---:R-:W-:Y:S01]  /*2110*/  HMMA.16816.F32.BF16 R52, R24, R40, R32 ;  /* 0x000000281834723c */ /* 0x004fe20000041820 */
[----:B------:R-:W-:Y:S07]  /*2120*/  LDSM.16.M88.4 R32, [R212+0x9000] ;  /* 0x00900000d420783b */ /* 0x000fee0000000200 */
[C---:B------:R-:W-:Y:S08]  /*2130*/  HMMA.16816.F32.BF16 R28, R12.reuse, R42, R68 ;  /* 0x0000002a0c1c723c */ /* 0x040ff00000041844 */
[C---:B------:R-:W-:Y:S08]  /*2140*/  HMMA.16816.F32.BF16 R56, R12.reuse, R40, R48 ;  /* 0x000000280c38723c */ /* 0x040ff00000041830 */
[C---:B------:R-:W-:Y:S08]  /*2150*/  HMMA.16816.F32.BF16 R68, R12.reuse, R44, R72 ;  /* 0x0000002c0c44723c */ /* 0x040ff00000041848 */
[----:B------:R-:W-:Y:S01]  /*2160*/  HMMA.16816.F32.BF16 R48, R12, R46, R64 ;  /* 0x0000002e0c30723c */ /* 0x000fe20000041840 */
[----:B------:R-:W2:Y:S07]  /*2170*/  LDSM.16.M88.4 R12, [R214+0x6000] ;  /* 0x00600000d60c783b */ /* 0x000eae0000000200 */
[C---:B------:R-:W-:Y:S08]  /*2180*/  HMMA.16816.F32.BF16 R40, R24.reuse, R42, R80 ;  /* 0x0000002a1828723c */ /* 0x040ff00000041850 */
[C---:B------:R-:W-:Y:S08]  /*2190*/  HMMA.16816.F32.BF16 R76, R24.reuse, R44, R76 ;  /* 0x0000002c184c723c */ /* 0x040ff0000004184c */
[----:B------:R-:W-:Y:S01]  /*21a0*/  HMMA.16816.F32.BF16 R44, R24, R46, R60 ;  /* 0x0000002e182c723c */ /* 0x000fe2000004183c */
[----:B------:R-:W-:Y:S07]  /*21b0*/  LDSM.16.M88.4 R24, [R211+0x1000] ;  /* 0x00100000d318783b */ /* 0x000fee0000000200 */
[----:B-1----:R-:W-:Y:S08]  /*21c0*/  HMMA.16816.F32.BF16 R60, R20, R8, R52 ;  /* 0x00000008143c723c */ /* 0x002ff00000041834 */
[C---:B---3--:R-:W-:Y:S01]  /*21d0*/  HMMA.16816.F32.BF16 R52, R4.reuse, R10, R28 ;  /* 0x0000000a0434723c */ /* 0x048fe2000004181c */
[----:B------:R-:W1:Y:S07]  /*21e0*/  LDSM.16.M88.4 R28, [R212+0x9800] ;  /* 0x00980000d41c783b */ /* 0x000e6e0000000200 */
[C---:B------:R-:W-:Y:S08]  /*21f0*/  HMMA.16816.F32.BF16 R72, R4.reuse, R36, R68 ;  /* 0x000000240448723c */ /* 0x040ff00000041844 */
[C---:B------:R-:W-:Y:S08]  /*2200*/  HMMA.16816.F32.BF16 R64, R4.reuse, R8, R56 ;  /* 0x000000080440723c */ /* 0x040ff00000041838 */
[----:B------:R-:W-:Y:S01]  /*2210*/  HMMA.16816.F32.BF16 R68, R4, R38, R48 ;  /* 0x000000260444723c */ /* 0x000fe20000041830 */
[----:B------:R-:W3:Y:S07]  /*2220*/  LDSM.16.M88.4 R4, [R213+0x6000] ;  /* 0x00600000d504783b */ /* 0x000eee0000000200 */
[C---:B------:R-:W-:Y:S01]  /*2230*/  HMMA.16816.F32.BF16 R48, R20.reuse, R10, R40 ;  /* 0x0000000a1430723c */ /* 0x040fe20000041828 */
[----:B------:R-:W4:Y:S07]  /*2240*/  LDSM.16.M88.4 R8, [R213+0x4000] ;  /* 0x00400000d508783b */ /* 0x000f2e0000000200 */
[C---:B------:R-:W-:Y:S08]  /*2250*/  HMMA.16816.F32.BF16 R56, R20.reuse, R36, R76 ;  /* 0x000000241438723c */ /* 0x040ff0000004184c */
[----:B------:R-:W-:Y:S01]  /*2260*/  HMMA.16816.F32.BF16 R44, R20, R38, R44 ;  /* 0x00000026142c723c */ /* 0x000fe2000004182c */
[----:B------:R-:W5:Y:S01]  /*2270*/  LDSM.16.M88.4 R20, [R211+0x1800] ;  /* 0x00180000d314783b */ /* 0x000f620000000200 */
[----:B------:R-:W-:-:S06]  /*2280*/  DEPBAR.LE SB0, 0x0 ;  /* 0x000080000000791a */ /* 0x000fcc0000000000 */
[-C--:B--2---:R-:W-:Y:S08]  /*2290*/  HMMA.16816.F32.BF16 R40, R12, R32.reuse, R64 ;  /* 0x000000200c28723c */ /* 0x084ff00000041840 */
[----:B------:R-:W-:Y:S08]  /*22a0*/  HMMA.16816.F32.BF16 R36, R16, R32, R60 ;  /* 0x000000201024723c */ /* 0x000ff0000004183c */
[-C--:B------:R-:W-:Y:S08]  /*22b0*/  HMMA.16816.F32.BF16 R52, R12, R34.reuse, R52 ;  /* 0x000000220c34723c */ /* 0x080ff00000041834 */
[----:B------:R-:W-:Y:S08]  /*22c0*/  HMMA.16816.F32.BF16 R32, R16, R34, R48 ;  /* 0x000000221020723c */ /* 0x000ff00000041830 */
[C---:B-1----:R-:W-:Y:S08]  /*22d0*/  HMMA.16816.F32.BF16 R48, R12.reuse, R28, R72 ;  /* 0x0000001c0c30723c */ /* 0x042ff00000041848 */
[----:B------:R-:W-:Y:S08]  /*22e0*/  HMMA.16816.F32.BF16 R60, R12, R30, R68 ;  /* 0x0000001e0c3c723c */ /* 0x000ff00000041844 */
[C---:B------:R-:W-:Y:S08]  /*22f0*/  HMMA.16816.F32.BF16 R12, R16.reuse, R28, R56 ;  /* 0x0000001c100c723c */ /* 0x040ff00000041838 */
[----:B------:R-:W-:Y:S07]  /*2300*/  HMMA.16816.F32.BF16 R44, R16, R30, R44 ;  /* 0x0000001e102c723c */ /* 0x000fee000004182c */
[----:B------:R-:W-:Y:S01]  /*2310*/  IMAD.SHL.U32 R16, R88, 0x2, RZ ;  /* 0x0000000258107824 */ /* 0x000fe200078e00ff */
[----:B---3--:R-:W-:Y:S04]  /*2320*/  HMMA.16816.F32.BF16 R40, R4, R24, R40 ;  /* 0x000000180428723c */ /* 0x008fe80000041828 */
[----:B------:R-:W-:-:S04]  /*2330*/  LOP3.LUT R16, R16, 0x6, RZ, 0xc0, !PT ;  /* 0x0000000610107812 */ /* 0x000fc800078ec0ff */
[----:B----4-:R-:W-:Y:S01]  /*2340*/  HMMA.16816.F32.BF16 R36, R8, R24, R36 ;  /* 0x000000180824723c */ /* 0x010fe20000041824 */
[----:B------:R-:W-:Y:S01]  /*2350*/  IMAD R0, R0, 0x20, R16 ;  /* 0x0000002000007824 */ /* 0x000fe200078e0210 */
[----:B------:R-:W-:Y:S04]  /*2360*/  BAR.SYNC.DEFER_BLOCKING 0x0 ;  /* 0x0000000000007b1d */ /* 0x000fe80000010000 */
[----:B------:R-:W-:Y:S02]  /*2370*/  ISETP.GE.AND P0, PT, R0, UR9, PT ;  /* 0x0000000900007c0c */ /* 0x000fe4000bf06270 */
[-C--:B------:R-:W-:Y:S08]  /*2380*/  HMMA.16816.F32.BF16 R28, R4, R26.reuse, R52 ;  /* 0x0000001a041c723c */ /* 0x080ff00000041834 */
[----:B------:R-:W-:Y:S01]  /*2390*/  HMMA.16816.F32.BF16 R32, R8, R26, R32 ;  /* 0x0000001a0820723c */ /* 0x000fe20000041820 */
[----:B------:R-:W-:-:S02]  /*23a0*/  FSEL R93, R42, -INF , !P0 ;  /* 0xff8000002a5d7808 */ /* 0x000fc40004000000 */
[----:B------:R-:W-:-:S05]  /*23b0*/  FSEL R40, R40, -INF , !P0 ;  /* 0xff80000028287808 */ /* 0x000fca0004000000 */
[-C--:B-----5:R-:W-:Y:S07]  /*23c0*/  HMMA.16816.F32.BF16 R24, R8, R20.reuse, R12 ;  /* 0x000000140818723c */ /* 0x0a0fee000004180c */
[C---:B------:R-:W-:Y:S01]  /*23d0*/  IADD3 R13, R0.reuse, 0x1, RZ ;  /* 0x00000001000d7810 */ /* 0x040fe20007ffe0ff */
[----:B------:R-:W-:Y:S01]  /*23e0*/  HMMA.16816.F32.BF16 R16, R4, R20, R48 ;  /* 0x000000140410723c */ /* 0x000fe20000041830 */
[----:B------:R-:W-:Y:S02]  /*23f0*/  IADD3 R12, R0, 0x8, RZ ;  /* 0x00000008000c7810 */ /* 0x000fe40007ffe0ff */
[----:B------:R-:W-:-:S02]  /*2400*/  ISETP.GE.AND P6, PT, R13, UR9, PT ;  /* 0x000000090d007c0c */ /* 0x000fc4000bfc6270 */
[----:B------:R-:W-:Y:S02]  /*2410*/  IADD3 R13, R0, 0x11, RZ ;  /* 0x00000011000d7810 */ /* 0x000fe40007ffe0ff */
[----:B------:R-:W-:Y:S01]  /*2420*/  ISETP.GE.AND P5, PT, R12, UR9, PT ;  /* 0x000000090c007c0c */ /* 0x000fe2000bfa6270 */
[-C--:B------:R-:W-:Y:S01]  /*2430*/  HMMA.16816.F32.BF16 R4, R4, R22.reuse, R60 ;  /* 0x000000160404723c */ /* 0x080fe2000004183c */
[----:B------:R-:W-:Y:S02]  /*2440*/  ISETP.GE.AND P2, PT, R13, UR9, PT ;  /* 0x000000090d007c0c */ /* 0x000fe4000bf46270 */
[----:B------:R-:W-:Y:S02]  /*2450*/  FSEL R42, R28, -INF , !P5 ;  /* 0xff8000001c2a7808 */ /* 0x000fe40006800000 */
[C---:B------:R-:W-:Y:S02]  /*2460*/  IADD3 R15, R0.reuse, 0x9, RZ ;  /* 0x00000009000f7810 */ /* 0x040fe40007ffe0ff */
[----:B------:R-:W-:Y:S01]  /*2470*/  IADD3 R14, R0, 0x10, RZ ;  /* 0x00000010000e7810 */ /* 0x000fe20007ffe0ff */
[----:B------:R-:W-:Y:S01]  /*2480*/  HMMA.16816.F32.BF16 R8, R8, R22, R44 ;  /* 0x000000160808723c */ /* 0x000fe2000004182c */
[----:B------:R-:W-:-:S02]  /*2490*/  FSEL R28, R27, -INF , !P2 ;  /* 0xff8000001b1c7808 */ /* 0x000fc40005000000 */
[----:B------:R-:W-:Y:S02]  /*24a0*/  FSEL R25, R25, -INF , !P2 ;  /* 0xff80000019197808 */ /* 0x000fe40005000000 */
[C---:B------:R-:W-:Y:S02]  /*24b0*/  IADD3 R12, R0.reuse, 0x18, RZ ;  /* 0x00000018000c7810 */ /* 0x040fe40007ffe0ff */
[----:B------:R-:W-:Y:S02]  /*24c0*/  IADD3 R0, R0, 0x19, RZ ;  /* 0x0000001900007810 */ /* 0x000fe40007ffe0ff */
[----:B------:R-:W-:Y:S02]  /*24d0*/  FSEL R222, R19, -INF , !P2 ;  /* 0xff80000013de7808 */ /* 0x000fe40005000000 */
[----:B------:R-:W-:Y:S02]  /*24e0*/  FSEL R138, R17, -INF , !P2 ;  /* 0xff800000118a7808 */ /* 0x000fe40005000000 */
[----:B------:R-:W-:-:S02]  /*24f0*/  PLOP3.LUT P2, PT, PT, PT, UP0, 0x80, 0x0 ;  /* 0x000000000000781c */ /* 0x000fc40003f4f008 */
[----:B------:R-:W-:Y:S02]  /*2500*/  ISETP.GE.AND P4, PT, R15, UR9, PT ;  /* 0x000000090f007c0c */ /* 0x000fe4000bf86270 */
[----:B------:R-:W-:Y:S02]  /*2510*/  ISETP.GE.AND P3, PT, R14, UR9, PT ;  /* 0x000000090e007c0c */ /* 0x000fe4000bf66270 */
[----:B------:R-:W-:Y:S02]  /*2520*/  FSEL R20, R38, -INF , !P0 ;  /* 0xff80000026147808 */ /* 0x000fe40004000000 */
[----:B------:R-:W-:Y:S02]  /*2530*/  FSEL R14, R36, -INF , !P0 ;  /* 0xff800000240e7808 */ /* 0x000fe40004000000 */
[----:B------:R-:W-:Y:S02]  /*2540*/  ISETP.GE.AND P1, PT, R12, UR9, PT ;  /* 0x000000090c007c0c */ /* 0x000fe4000bf26270 */
[----:B------:R-:W-:Y:S01]  /*2550*/  ISETP.GE.AND P0, PT, R0, UR9, PT ;  /* 0x0000000900007c0c */ /* 0x000fe2000bf06270 */
        /* <DEDUP_REMOVED lines=23> */
[----:B------:R-:W-:Y:S01]  /*26d0*/  FSEL R23, R9, -INF , !P0 ;  /* 0xff80000009177808 */ /* 0x000fe20004000000 */
[----:B------:R-:W-:Y:S05]  /*26e0*/  @!P2 BRA `(.L_x_1244) ;  /* 0x000001500000a947 */ /* 0x000fea0003800000 */
[----:B------:R-:W-:Y:S01]  /*26f0*/  ULEA.HI.SX32 UR6, UR24, 0xfffffffe, 0x1b ;  /* 0xfffffffe18067891 */ /* 0x000fe2000f8fda3f */
        /* <DEDUP_REMOVED lines=20> */
.L_x_1244:
[----:B------:R-:W-:Y:S01]  /*2840*/  FMNMX.FTZ R136, R14, R13, !PT ;  /* 0x0000000d0e887209 */ /* 0x000fe20007810000 */
[----:B------:R-:W-:Y:S01]  /*2850*/  IMAD R250, R250, 0x8, R87 ;  /* 0x00000008fafa7824 */ /* 0x000fe200078e0257 */
[----:B-1----:R-:W-:Y:S01]  /*2860*/  FMNMX.FTZ R4, R20, R39, !PT ;  /* 0x0000002714047209 */ /* 0x002fe20007810000 */
[----:B------:R-:W-:Y:S01]  /*2870*/  UIADD3 UR16, UR33, -0x4498517b, URZ ;  /* 0xbb67ae8521107890 */ /* 0x000fe2000fffe03f */
[----:B------:R-:W-:Y:S01]  /*2880*/  FMNMX.FTZ R136, R32, R136, !PT ;  /* 0x0000008820887209 */ /* 0x000fe20007810000 */
[----:B------:R-:W-:Y:S01]  /*2890*/  IMAD.WIDE.U32 R10, R250, -0x326172a9, RZ ;  /* 0xcd9e8d57fa0a7825 */ /* 0x000fe200078e00ff */
[----:B------:R-:W-:Y:S01]  /*28a0*/  FMNMX.FTZ R4, R34, R4, !PT ;  /* 0x0000000422047209 */ /* 0x000fe20007810000 */
[----:B------:R-:W-:Y:S01]  /*28b0*/  UIADD3 UR17, UR32, -0x61c88647, URZ ;  /* 0x9e3779b920117890 */ /* 0x000fe2000fffe03f */
[----:B------:R-:W-:Y:S01]  /*28c0*/  FMNMX.FTZ R136, R33, R136, !PT ;  /* 0x0000008821887209 */ /* 0x000fe20007810000 */
[----:B------:R-:W-:Y:S01]  /*28d0*/  IMAD.WIDE.U32 R30, R231, -0x2daee0ad, RZ ;  /* 0xd2511f53e71e7825 */ /* 0x000fe200078e00ff */
[----:B------:R-:W-:Y:S01]  /*28e0*/  FMNMX.FTZ R4, R21, R4, !PT ;  /* 0x0000000415047209 */ /* 0x000fe20007810000 */
[----:B------:R-:W-:Y:S01]  /*28f0*/  UIADD3 UR15, UR32, 0x3c6ef372, URZ ;  /* 0x3c6ef372200f7890 */ /* 0x000fe2000fffe03f */
[----:B------:R-:W-:Y:S01]  /*2900*/  FMNMX.FTZ R136, R24, R136, !PT ;  /* 0x0000008818887209 */ /* 0x000fe20007810000 */
[----:B------:R-:W-:Y:S01]  /*2910*/  UIADD3 UR14, UR33, 0x76cf5d0a, URZ ;  /* 0x76cf5d0a210e7890 */ /* 0x000fe2000fffe03f */
[----:B------:R-:W-:Y:S01]  /*2920*/  FMNMX.FTZ R4, R29, R4, !PT ;  /* 0x000000041d047209 */ /* 0x000fe20007810000 */
[----:B------:R-:W-:Y:S01]  /*2930*/  UIADD3 UR12, UR33, 0x32370b8f, URZ ;  /* 0x32370b8f210c7890 */ /* 0x000fe2000fffe03f */
[----:B------:R-:W-:Y:S01]  /*2940*/  FMNMX.FTZ R136, R25, R136, !PT ;  /* 0x0000008819887209 */ /* 0x000fe20007810000 */
[----:B------:R-:W-:Y:S01]  /*2950*/  UIADD3 UR13, UR32, -0x255992d5, URZ ;  /* 0xdaa66d2b200d7890 */ /* 0x000fe2000fffe03f */
[----:B------:R-:W-:Y:S01]  /*2960*/  FMNMX.FTZ R4, R28, R4, !PT ;  /* 0x000000041c047209 */ /* 0x000fe20007810000 */
[----:B------:R-:W-:Y:S01]  /*2970*/  UIADD3 UR11, UR32, 0x78dde6e4, URZ ;  /* 0x78dde6e4200b7890 */ /* 0x000fe2000fffe03f */
[----:B------:R-:W-:Y:S01]  /*2980*/  FMNMX.FTZ R136, R22, R136, !PT ;  /* 0x0000008816887209 */ /* 0x000fe20007810000 */
[----:B------:R-:W-:Y:S01]  /*2990*/  UIADD3 UR8, UR33, -0x56f99767, URZ ;  /* 0xa906689921087890 */ /* 0x000fe2000fffe03f */
[----:B------:R-:W-:Y:S01]  /*29a0*/  FMNMX.FTZ R4, R26, R4, !PT ;  /* 0x000000041a047209 */ /* 0x000fe20007810000 */
[----:B------:R-:W-:Y:S01]  /*29b0*/  UIADD3 UR10, UR33, -0x126145ec, URZ ;  /* 0xed9eba14210a7890 */ /* 0x000fe2000fffe03f */
[----:B------:R-:W-:Y:S01]  /*29c0*/  FMNMX.FTZ R136, R23, R136, !PT ;  /* 0x0000008817887209 */ /* 0x000fe20007810000 */
[----:B------:R-:W-:Y:S01]  /*29d0*/  IMAD.SHL.U32 R205, R0, 0x2, RZ ;  /* 0x0000000200cd7824 */ /* 0x000fe200078e00ff */
[----:B------:R-:W-:Y:S01]  /*29e0*/  FMNMX.FTZ R4, R27, R4, !PT ;  /* 0x000000041b047209 */ /* 0x000fe20007810000 */
[----:B------:R-:W-:Y:S01]  /*29f0*/  UIADD3 UR19, UR32, -0x4ab325aa, URZ ;  /* 0xb54cda5620137890 */ /* 0x000fe2000fffe03f */
[----:B------:R-:W-:Y:S01]  /*2a00*/  LOP3.LUT R132, R132, UR32, RZ, 0x3c, !PT ;  /* 0x0000002084847c12 */ /* 0x000fe2000f8e3cff */
[----:B------:R-:W1:Y:S01]  /*2a10*/  SHFL.BFLY PT, R5, R136, 0x2, 0x1f ;  /* 0x0c401f0088057f89 */ /* 0x000e6200000e0000 */
[--C-:B------:R-:W-:Y:S01]  /*2a20*/  IMAD R207, R3, 0x2, R205.reuse ;  /* 0x0000000203cf7824 */ /* 0x100fe200078e02cd */
[----:B------:R-:W-:Y:S01]  /*2a30*/  UIADD3 UR9, UR32, 0x1715609d, URZ ;  /* 0x1715609d20097890 */ /* 0x000fe2000fffe03f */
[----:B------:R-:W-:Y:S01]  /*2a40*/  LOP3.LUT R8, R11, R132, RZ, 0x3c, !PT ;  /* 0x000000840b087212 */ /* 0x000fe200078e3cff */
[----:B------:R-:W-:Y:S01]  /*2a50*/  IMAD R210, R2, 0x2, R205 ;  /* 0x0000000202d27824 */ /* 0x000fe200078e02cd */
[----:B------:R-:W-:Y:S01]  /*2a60*/  UIADD3 UR18, UR33, 0x646e171e, URZ ;  /* 0x646e171e21127890 */ /* 0x000fe2000fffe03f */
[----:B------:R-:W-:Y:S01]  /*2a70*/  IMAD R226, R245, 0x10000, R245 ;  /* 0x00010000f5e27824 */ /* 0x000fe200078e02f5 */
[----:B------:R-:W-:Y:S01]  /*2a80*/  LDSM.16.MT88.4 R56, [R205+0xa000] ;  /* 0x00a00000cd38783b */ /* 0x000fe20000004200 */
[----:B------:R-:W-:Y:S01]  /*2a90*/  IMAD.WIDE.U32 R8, R8, -0x2daee0ad, RZ ;  /* 0xd2511f5308087825 */ /* 0x000fe200078e00ff */
[----:B------:R-:W-:-:S02]  /*2aa0*/  IADD3 R248, R250, 0x4, RZ ;  /* 0x00000004faf87810 */ /* 0x000fc40007ffe0ff */
[----:B------:R-:W-:Y:S01]  /*2ab0*/  LDSM.16.MT88.4 R72, [R207+0xa000] ;  /* 0x00a00000cf48783b */ /* 0x000fe20000004200 */
[----:B------:R-:W-:-:S03]  /*2ac0*/  IMAD R209, R2, 0x2, R207 ;  /* 0x0000000202d17824 */ /* 0x000fc600078e02cf */
        /* <DEDUP_REMOVED lines=12> */
[----:B------:R-:W-:Y:S02]  /*2b90*/  LOP3.LUT R5, R31, UR33, R86, 0x96, !PT ;  /* 0x000000211f057c12 */ /* 0x000fe4000f8e9656 */
[----:B------:R-:W-:Y:S01]  /*2ba0*/  LOP3.LUT R4, R9, UR16, R30, 0x96, !PT ;  /* 0x0000001009047c12 */ /* 0x000fe2000f8e961e */
[----:B------:R-:W1:Y:S01]  /*2bb0*/  SHFL.BFLY PT, R12, R135, 0x1, 0x1f ;  /* 0x0c201f00870c7f89 */ /* 0x000e6200000e0000 */
[----:B--2---:R-:W-:Y:S01]  /*2bc0*/  FMNMX.FTZ R136, R136, R6, !PT ;  /* 0x0000000688887209 */ /* 0x004fe20007810000 */
[----:B------:R-:W-:Y:S02]  /*2bd0*/  IMAD.WIDE.U32 R18, R5, -0x326172a9, RZ ;  /* 0xcd9e8d5705127825 */ /* 0x000fe400078e00ff */
[----:B------:R-:W-:Y:S01]  /*2be0*/  LDSM.16.MT88.4 R188, [R209+0xa800] ;  /* 0x00a80000d1bc783b */ /* 0x000fe20000004200 */
[----:B------:R-:W-:Y:S01]  /*2bf0*/  FSETP.NEU.FTZ.AND P0, PT, R136, -INF , PT ;  /* 0xff8000008800780b */ /* 0x000fe20003f1d000 */
[----:B------:R-:W-:Y:S01]  /*2c00*/  IMAD.WIDE.U32 R4, R4, -0x326172a9, RZ ;  /* 0xcd9e8d5704047825 */ /* 0x000fe200078e00ff */
[----:B------:R-:W-:Y:S01]  /*2c10*/  LOP3.LUT R6, R19, UR17, R10, 0x96, !PT ;  /* 0x0000001113067c12 */ /* 0x000fe2000f8e960a */
[----:B------:R-:W-:Y:S02]  /*2c20*/  LDSM.16.MT88.4 R184, [R205+0xb800] ;  /* 0x00b80000cdb8783b */ /* 0x000fe40000004200 */
[----:B------:R-:W-:Y:S01]  /*2c30*/  FMUL.FTZ R9, R136, c[0x0][0x23c] ;  /* 0x00008f0088097a20 */ /* 0x000fe20000410000 */
[----:B------:R-:W-:Y:S01]  /*2c40*/  LOP3.LUT R10, R5, UR15, R18, 0x96, !PT ;  /* 0x0000000f050a7c12 */ /* 0x000fe2000f8e9612 */
[----:B------:R-:W-:Y:S01]  /*2c50*/  IMAD.WIDE.U32 R6, R6, -0x2daee0ad, RZ ;  /* 0xd2511f5306067825 */ /* 0x000fe200078e00ff */
[----:B------:R-:W-:Y:S02]  /*2c60*/  LDSM.16.MT88.4 R172, [R207+0xb800] ;  /* 0x00b80000cfac783b */ /* 0x000fe40000004200 */
[----:B------:R-:W-:Y:S01]  /*2c70*/  FSEL R9, R9, RZ, P0 ;  /* 0x000000ff09097208 */ /* 0x000fe20000000000 */
[----:B------:R-:W-:Y:S01]  /*2c80*/  IMAD.WIDE.U32 R10, R10, -0x2daee0ad, RZ ;  /* 0xd2511f530a0a7825 */ /* 0x000fe200078e00ff */
[----:B------:R-:W-:Y:S01]  /*2c90*/  LOP3.LUT R7, R7, UR14, R8, 0x96, !PT ;  /* 0x0000000e07077c12 */ /* 0x000fe2000f8e9608 */
[----:B------:R-:W-:Y:S02]  /*2ca0*/  LDSM.16.MT88.4 R176, [R210+0xb800] ;  /* 0x00b80000d2b0783b */ /* 0x000fe40000004200 */
[----:B------:R-:W-:-:S02]  /*2cb0*/  FFMA.FTZ R5, R14, c[0x0][0x23c], -R9 ;  /* 0x00008f000e057a23 */ /* 0x000fc40000010809 */
[----:B------:R-:W-:Y:S01]  /*2cc0*/  FFMA.FTZ R8, R13, c[0x0][0x23c], -R9 ;  /* 0x00008f000d087a23 */ /* 0x000fe20000010809 */
[----:B------:R-:W-:Y:S01]  /*2cd0*/  LDSM.16.MT88.4 R180, [R209+0xb800] ;  /* 0x00b80000d1b4783b */ /* 0x000fe20000004200 */
[----:B------:R2:W-:Y:S01]  /*2ce0*/  MUFU.EX2 R225, R5 ;  /* 0x0000000500e17308 */ /* 0x0005e20000000800 */
[----:B-1----:R-:W-:-:S04]  /*2cf0*/  FMNMX.FTZ R135, R135, R12, !PT ;  /* 0x0000000c87877209 */ /* 0x002fc80007810000 */
[----:B------:R-:W-:-:S03]  /*2d00*/  FSETP.NEU.FTZ.AND P0, PT, R135, -INF , PT ;  /* 0xff8000008700780b */ /* 0x000fc60003f1d000 */
[----:B------:R1:W-:Y:S01]  /*2d10*/  MUFU.EX2 R251, R8 ;  /* 0x0000000800fb7308 */ /* 0x0003e20000000800 */
[----:B--2---:R-:W-:Y:S01]  /*2d20*/  LOP3.LUT R5, R11, UR12, R6, 0x96, !PT ;  /* 0x0000000c0b057c12 */ /* 0x004fe2000f8e9606 */
[----:B------:R-:W-:-:S04]  /*2d30*/  IMAD.WIDE.U32 R6, R7, -0x326172a9, RZ ;  /* 0xcd9e8d5707067825 */ /* 0x000fc800078e00ff */
[----:B------:R-:W-:Y:S01]  /*2d40*/  IMAD.WIDE.U32 R16, R5, -0x326172a9, RZ ;  /* 0xcd9e8d5705107825 */ /* 0x000fe200078e00ff */
[----:B------:R-:W-:-:S03]  /*2d50*/  LOP3.LUT R7, R7, UR13, R4, 0x96, !PT ;  /* 0x0000000d07077c12 */ /* 0x000fc6000f8e9604 */
[----:B------:R-:W-:Y:S01]  /*2d60*/  FFMA.FTZ R5, R32, c[0x0][0x23c], -R9 ;  /* 0x00008f0020057a23 */ /* 0x000fe20000010809 */
[----:B------:R-:W-:Y:S01]  /*2d70*/  LOP3.LUT R4, R17, UR11, R6, 0x96, !PT ;  /* 0x0000000b11047c12 */ /* 0x000fe2000f8e9606 */
[----:B-1----:R-:W-:Y:S02]  /*2d80*/  FMUL.FTZ R8, R135, c[0x0][0x23c] ;  /* 0x00008f0087087a20 */ /* 0x002fe40000410000 */
[----:B------:R1:W-:Y:S01]  /*2d90*/  MUFU.EX2 R249, R5 ;  /* 0x0000000500f97308 */ /* 0x0003e20000000800 */
[----:B------:R-:W-:Y:S02]  /*2da0*/  IMAD.WIDE.U32 R6, R7, -0x2daee0ad, RZ ;  /* 0xd2511f5307067825 */ /* 0x000fe400078e00ff */
[----:B------:R-:W-:Y:S02]  /*2db0*/  FSEL R8, R8, RZ, P0 ;  /* 0x000000ff08087208 */ /* 0x000fe40000000000 */
[----:B------:R-:W-:-:S04]  /*2dc0*/  IMAD.WIDE.U32 R14, R4, -0x2daee0ad, RZ ;  /* 0xd2511f53040e7825 */ /* 0x000fc800078e00ff */
[----:B------:R-:W-:Y:S01]  /*2dd0*/  FFMA.FTZ R3, R21, c[0x0][0x23c], -R8 ;  /* 0x00008f0015037a23 */ /* 0x000fe20000010808 */
[----:B------:R-:W-:Y:S01]  /*2de0*/  LOP3.LUT R4, R15, UR8, R6, 0x96, !PT ;  /* 0x000000080f047c12 */ /* 0x000fe2000f8e9606 */
[----:B------:R-:W-:Y:S01]  /*2df0*/  FFMA.FTZ R15, R28, c[0x0][0x23c], -R8 ;  /* 0x00008f001c0f7a23 */ /* 0x000fe20000010808 */
[----:B------:R-:W-:Y:S01]  /*2e00*/  LOP3.LUT R6, R7, UR10, R10, 0x96, !PT ;  /* 0x0000000a07067c12 */ /* 0x000fe2000f8e960a */
[--C-:B------:R-:W-:Y:S01]  /*2e10*/  FFMA.FTZ R7, R39, c[0x0][0x23c], -R8.reuse ;  /* 0x00008f0027077a23 */ /* 0x100fe20000010808 */
[----:B------:R-:W-:Y:S01]  /*2e20*/  MUFU.EX2 R242, R3 ;  /* 0x0000000300f27308 */ /* 0x000fe20000000800 */
[--C-:B------:R-:W-:Y:S02]  /*2e30*/  FFMA.FTZ R10, R34, c[0x0][0x23c], -R8.reuse ;  /* 0x00008f00220a7a23 */ /* 0x100fe40000010808 */
[----:B-1----:R-:W-:Y:S02]  /*2e40*/  FFMA.FTZ R5, R33, c[0x0][0x23c], -R9 ;  /* 0x00008f0021057a23 */ /* 0x002fe40000010809 */
[----:B------:R-:W-:Y:S01]  /*2e50*/  IMAD.WIDE.U32 R12, R6, -0x326172a9, RZ ;  /* 0xcd9e8d57060c7825 */ /* 0x000fe200078e00ff */
[----:B------:R-:W1:Y:S02]  /*2e60*/  LDSM.16.MT88.4 R32, [R209+0xa000] ;  /* 0x00a00000d120783b */ /* 0x000e640000004200 */
[----:B------:R2:W3:Y:S08]  /*2e70*/  MUFU.EX2 R244, R5 ;  /* 0x0000000500f47308 */ /* 0x0004f00000000800 */
[----:B------:R-:W-:Y:S01]  /*2e80*/  MUFU.EX2 R241, R7 ;  /* 0x0000000700f17308 */ /* 0x000fe20000000800 */
[----:B--2---:R-:W-:-:S07]  /*2e90*/  FFMA.FTZ R5, R20, c[0x0][0x23c], -R8 ;  /* 0x00008f0014057a23 */ /* 0x004fce0000010808 */
[----:B------:R-:W2:Y:S08]  /*2ea0*/  MUFU.EX2 R240, R10 ;  /* 0x0000000a00f07308 */ /* 0x000eb00000000800 */
[----:B------:R4:W5:Y:S08]  /*2eb0*/  MUFU.EX2 R243, R5 ;  /* 0x0000000500f37308 */ /* 0x0009700000000800 */
[----:B------:R-:W-:Y:S01]  /*2ec0*/  MUFU.EX2 R232, R15 ;  /* 0x0000000f00e87308 */ /* 0x000fe20000000800 */
[----:B----4-:R-:W-:-:S05]  /*2ed0*/  IMAD.WIDE.U32 R4, R4, -0x326172a9, RZ ;  /* 0xcd9e8d5704047825 */ /* 0x010fca00078e00ff */
[C---:B------:R-:W-:Y:S02]  /*2ee0*/  LOP3.LUT R0, R4.reuse, 0xffff, RZ, 0xc0, !PT ;  /* 0x0000ffff04007812 */ /* 0x040fe400078ec0ff */
[----:B------:R-:W-:Y:S02]  /*2ef0*/  LOP3.LUT R7, R4, 0xff, RZ, 0xc0, !PT ;  /* 0x000000ff04077812 */ /* 0x000fe400078ec0ff */
[----:B------:R-:W-:Y:S02]  /*2f00*/  SHF.R.U32.HI R6, RZ, 0x8, R0 ;  /* 0x00000008ff067819 */ /* 0x000fe40000011600 */
[----:B------:R-:W-:Y:S02]  /*2f10*/  LOP3.LUT R0, R5, UR19, R12, 0x96, !PT ;  /* 0x0000001305007c12 */ /* 0x000fe4000f8e960c */
[----:B------:R-:W-:Y:S02]  /*2f20*/  SHF.R.U32.HI R5, RZ, 0x10, R4 ;  /* 0x00000010ff057819 */ /* 0x000fe40000011604 */
[----:B------:R-:W-:-:S02]  /*2f30*/  PRMT R11, R7, 0x5410, R6 ;  /* 0x00005410070b7816 */ /* 0x000fc40000000006 */
[C---:B------:R-:W-:Y:S02]  /*2f40*/  LOP3.LUT R2, R0.reuse, 0xffff, RZ, 0xc0, !PT ;  /* 0x0000ffff00027812 */ /* 0x040fe400078ec0ff */
[----:B------:R-:W-:Y:S02]  /*2f50*/  SHF.R.U32.HI R12, RZ, 0x18, R4 ;  /* 0x00000018ff0c7819 */ /* 0x000fe40000011604 */
[----:B------:R-:W-:Y:S02]  /*2f60*/  LOP3.LUT R5, R5, 0xff, RZ, 0xc0, !PT ;  /* 0x000000ff05057812 */ /* 0x000fe400078ec0ff */
[--C-:B------:R-:W-:Y:S02]  /*2f70*/  SHF.R.U32.HI R3, RZ, 0x10, R0.reuse ;  /* 0x00000010ff037819 */ /* 0x100fe40000011600 */
[----:B------:R-:W-:Y:S02]  /*2f80*/  LOP3.LUT R6, R0, 0xff, RZ, 0xc0, !PT ;  /* 0x000000ff00067812 */ /* 0x000fe400078ec0ff */
[----:B------:R-:W-:Y:S01]  /*2f90*/  SHF.R.U32.HI R7, RZ, 0x18, R0 ;  /* 0x00000018ff077819 */ /* 0x000fe20000011600 */
[----:B------:R-:W-:Y:S01]  /*2fa0*/  HSET2.LE.AND R0, R11, R226, PT ;  /* 0x000000e20b007233 */ /* 0x000fe20003803000 */
[----:B------:R-:W-:-:S02]  /*2fb0*/  SHF.R.U32.HI R4, RZ, 0x8, R2 ;  /* 0x00000008ff047819 */ /* 0x000fc40000011602 */
[----:B------:R-:W-:Y:S02]  /*2fc0*/  LOP3.LUT R3, R3, 0xff, RZ, 0xc0, !PT ;  /* 0x000000ff03037812 */ /* 0x000fe400078ec0ff */
[----:B---3--:R-:W-:Y:S02]  /*2fd0*/  F2FP.BF16.PACK_AB R2, R244, R249 ;  /* 0x000000f9f402723e */ /* 0x008fe400000010ff */
[----:B------:R-:W-:Y:S02]  /*2fe0*/  PRMT R5, R5, 0x5410, R12 ;  /* 0x0000541005057816 */ /* 0x000fe4000000000c */
[----:B------:R-:W-:Y:S02]  /*2ff0*/  PRMT R10, R6, 0x5410, R4 ;  /* 0x00005410060a7816 */ /* 0x000fe40000000004 */
[----:B------:R-:W-:Y:S02]  /*3000*/  PRMT R7, R3, 0x5410, R7 ;  /* 0x0000541003077816 */ /* 0x000fe40000000007 */
[----:B------:R-:W-:Y:S01]  /*3010*/  LOP3.LUT R6, R0, R2, RZ, 0xc0, !PT ;  /* 0x0000000200067212 */ /* 0x000fe200078ec0ff */
[--C-:B------:R-:W-:Y:S01]  /*3020*/  HSET2.LE.AND R0, R5, R226.reuse, PT ;  /* 0x000000e205007233 */ /* 0x100fe20003803000 */
[----:B--2---:R-:W-:Y:S01]  /*3030*/  F2FP.BF16.PACK_AB R2, R242, R240 ;  /* 0x000000f0f202723e */ /* 0x004fe200000010ff */
[--C-:B------:R-:W-:Y:S01]  /*3040*/  HSET2.LE.AND R5, R7, R226.reuse, PT ;  /* 0x000000e207057233 */ /* 0x100fe20003803000 */
[----:B------:R-:W-:Y:S01]  /*3050*/  F2FP.BF16.PACK_AB R4, R251, R225 ;  /* 0x000000e1fb04723e */ /* 0x000fe200000010ff */
[----:B------:R-:W-:Y:S01]  /*3060*/  HSET2.LE.AND R3, R10, R226, PT ;  /* 0x000000e20a037233 */ /* 0x000fe20003803000 */
[----:B------:R-:W-:Y:S01]  /*3070*/  LOP3.LUT R7, R0, R2, RZ, 0xc0, !PT ;  /* 0x0000000200077212 */ /* 0x000fe200078ec0ff */
[----:B------:R-:W-:Y:S01]  /*3080*/  FFMA.FTZ R2, R24, c[0x0][0x23c], -R9 ;  /* 0x00008f0018027a23 */ /* 0x000fe20000010809 */
[----:B------:R-:W-:-:S02]  /*3090*/  FMNMX.FTZ R0, R40, R41, !PT ;  /* 0x0000002928007209 */ /* 0x000fc40007810000 */
[----:B-----5:R-:W-:Y:S01]  /*30a0*/  F2FP.BF16.PACK_AB R10, R241, R243 ;  /* 0x000000f3f10a723e */ /* 0x020fe200000010ff */
[----:B------:R2:W-:Y:S01]  /*30b0*/  MUFU.EX2 R238, R2 ;  /* 0x0000000200ee7308 */ /* 0x0005e20000000800 */
[----:B------:R-:W-:Y:S02]  /*30c0*/  FMNMX.FTZ R0, R42, R0, !PT ;  /* 0x000000002a007209 */ /* 0x000fe40007810000 */
[----:B------:R-:W-:Y:S02]  /*30d0*/  LOP3.LUT R4, R3, R4, RZ, 0xc0, !PT ;  /* 0x0000000403047212 */ /* 0x000fe400078ec0ff */
[----:B------:R-:W-:Y:S02]  /*30e0*/  FMNMX.FTZ R0, R43, R0, !PT ;  /* 0x000000002b007209 */ /* 0x000fe40007810000 */
[----:B------:R-:W-:Y:S01]  /*30f0*/  LOP3.LUT R5, R5, R10, RZ, 0xc0, !PT ;  /* 0x0000000a05057212 */ /* 0x000fe200078ec0ff */
[----:B------:R-:W-:Y:S01]  /*3100*/  FFMA.FTZ R10, R22, c[0x0][0x23c], -R9 ;  /* 0x00008f00160a7a23 */ /* 0x000fe20000010809 */
[----:B------:R-:W-:-:S03]  /*3110*/  FMNMX.FTZ R0, R139, R0, !PT ;  /* 0x000000008b007209 */ /* 0x000fc60007810000 */
[----:B------:R-:W-:Y:S01]  /*3120*/  MUFU.EX2 R237, R10 ;  /* 0x0000000a00ed7308 */ /* 0x000fe20000000800 */
[----:B------:R-:W-:Y:S01]  /*3130*/  FMNMX.FTZ R0, R138, R0, !PT ;  /* 0x000000008a007209 */ /* 0x000fe20007810000 */
[C---:B------:R-:W-:Y:S01]  /*3140*/  HMMA.16816.F32.BF16 R140, R4.reuse, R56, RZ ;  /* 0x00000038048c723c */ /* 0x040fe200000418ff */
[--C-:B--2---:R-:W-:Y:S02]  /*3150*/  FFMA.FTZ R2, R25, c[0x0][0x23c], -R9.reuse ;  /* 0x00008f0019027a23 */ /* 0x104fe40000010809 */
[----:B------:R-:W-:Y:S01]  /*3160*/  FMNMX.FTZ R0, R137, R0, !PT ;  /* 0x0000000089007209 */ /* 0x000fe20007810000 */
[----:B------:R-:W-:Y:S02]  /*3170*/  FFMA.FTZ R9, R23, c[0x0][0x23c], -R9 ;  /* 0x00008f0017097a23 */ /* 0x000fe40000010809 */
[----:B------:R2:W-:Y:S01]  /*3180*/  MUFU.EX2 R239, R2 ;  /* 0x0000000200ef7308 */ /* 0x0005e20000000800 */
[----:B------:R-:W-:Y:S01]  /*3190*/  FMNMX.FTZ R0, R133, R0, !PT ;  /* 0x0000000085007209 */ /* 0x000fe20007810000 */
[C---:B------:R-:W-:Y:S04]  /*31a0*/  HMMA.16816.F32.BF16 R36, R4.reuse, R72, RZ ;  /* 0x000000480424723c */ /* 0x040fe800000418ff */
[----:B------:R-:W3:Y:S02]  /*31b0*/  SHFL.BFLY PT, R11, R0, 0x2, 0x1f ;  /* 0x0c401f00000b7f89 */ /* 0x000ee400000e0000 */
[----:B------:R4:W5:Y:S02]  /*31c0*/  MUFU.EX2 R236, R9 ;  /* 0x0000000900ec7308 */ /* 0x0009640000000800 */
[----:B------:R-:W-:Y:S01]  /*31d0*/  HMMA.16816.F32.BF16 R52, R4, R88, RZ ;  /* 0x000000580434723c */ /* 0x000fe200000418ff */
[----:B--2---:R-:W-:-:S07]  /*31e0*/  LOP3.LUT R2, R13, UR9, R16, 0x96, !PT ;  /* 0x000000090d027c12 */ /* 0x004fce000f8e9610 */
[----:B-1----:R-:W-:Y:S01]  /*31f0*/  HMMA.16816.F32.BF16 R68, R4, R32, RZ ;  /* 0x000000200444723c */ /* 0x002fe200000418ff */
[----:B------:R-:W-:Y:S01]  /*3200*/  IMAD.WIDE.U32 R2, R2, -0x2daee0ad, RZ ;  /* 0xd2511f5302027825 */ /* 0x000fe200078e00ff */
[----:B----4-:R-:W-:-:S04]  /*3210*/  FMNMX.FTZ R9, R93, R92, !PT ;  /* 0x0000005c5d097209 */ /* 0x010fc80007810000 */
[C---:B------:R-:W-:Y:S02]  /*3220*/  LOP3.LUT R13, R2.reuse, 0xff, RZ, 0xc0, !PT ;  /* 0x000000ff020d7812 */ /* 0x040fe400078ec0ff */
[C---:B------:R-:W-:Y:S01]  /*3230*/  HMMA.16816.F32.BF16 R84, R4.reuse, R76, RZ ;  /* 0x0000004c0454723c */ /* 0x040fe200000418ff */
[----:B------:R-:W-:Y:S02]  /*3240*/  SHF.R.U32.HI R10, RZ, 0x10, R2 ;  /* 0x00000010ff0a7819 */ /* 0x000fe40000011602 */
[----:B---3--:R-:W-:Y:S02]  /*3250*/  FMNMX.FTZ R16, R11, R0, !PT ;  /* 0x000000000b107209 */ /* 0x008fe40007810000 */
[----:B------:R-:W-:Y:S01]  /*3260*/  LOP3.LUT R0, R3, UR18, R14, 0x96, !PT ;  /* 0x0000001203007c12 */ /* 0x000fe2000f8e960e */
[----:B------:R-:W-:Y:S01]  /*3270*/  FFMA.FTZ R14, R29, c[0x0][0x23c], -R8 ;  /* 0x00008f001d0e7a23 */ /* 0x000fe20000010808 */
[----:B------:R-:W-:Y:S01]  /*3280*/  LOP3.LUT R3, R2, 0xffff, RZ, 0xc0, !PT ;  /* 0x0000ffff02037812 */ /* 0x000fe200078ec0ff */
[C---:B------:R-:W-:Y:S01]  /*3290*/  HMMA.16816.F32.BF16 R100, R4.reuse, R44, RZ ;  /* 0x0000002c0464723c */ /* 0x040fe200000418ff */
[----:B------:R-:W-:Y:S01]  /*32a0*/  SHF.R.U32.HI R12, RZ, 0x18, R2 ;  /* 0x00000018ff0c7819 */ /* 0x000fe20000011602 */
[--C-:B------:R-:W-:Y:S01]  /*32b0*/  FFMA.FTZ R2, R26, c[0x0][0x23c], -R8.reuse ;  /* 0x00008f001a027a23 */ /* 0x100fe20000010808 */
[----:B------:R-:W-:Y:S01]  /*32c0*/  LOP3.LUT R10, R10, 0xff, RZ, 0xc0, !PT ;  /* 0x000000ff0a0a7812 */ /* 0x000fe200078ec0ff */
[----:B------:R-:W-:Y:S01]  /*32d0*/  MUFU.EX2 R233, R14 ;  /* 0x0000000e00e97308 */ /* 0x000fe20000000800 */
[----:B------:R-:W-:Y:S01]  /*32e0*/  SHF.R.U32.HI R11, RZ, 0x8, R3 ;  /* 0x00000008ff0b7819 */ /* 0x000fe20000011603 */
[----:B------:R-:W-:Y:S01]  /*32f0*/  FFMA.FTZ R3, R27, c[0x0][0x23c], -R8 ;  /* 0x00008f001b037a23 */ /* 0x000fe20000010808 */
[----:B------:R-:W-:Y:S01]  /*3300*/  PRMT R12, R10, 0x5410, R12 ;  /* 0x000054100a0c7816 */ /* 0x000fe2000000000c */
[----:B------:R-:W-:Y:S01]  /*3310*/  HMMA.16816.F32.BF16 R112, R4, R60, RZ ;  /* 0x0000003c0470723c */ /* 0x000fe200000418ff */
[----:B------:R-:W-:-:S02]  /*3320*/  PRMT R13, R13, 0x5410, R11 ;  /* 0x000054100d0d7816 */ /* 0x000fc4000000000b */
[----:B------:R-:W-:Y:S01]  /*3330*/  LOP3.LUT R11, R0, 0xff, RZ, 0xc0, !PT ;  /* 0x000000ff000b7812 */ /* 0x000fe200078ec0ff */
[----:B------:R1:W-:Y:S01]  /*3340*/  MUFU.EX2 R235, R2 ;  /* 0x0000000200eb7308 */ /* 0x0003e20000000800 */
[----:B------:R-:W-:-:S03]  /*3350*/  SHF.R.U32.HI R8, RZ, 0x10, R0 ;  /* 0x00000010ff087819 */ /* 0x000fc60000011600 */
[C---:B------:R-:W-:Y:S04]  /*3360*/  HMMA.16816.F32.BF16 R164, R4.reuse, R124, RZ ;  /* 0x0000007c04a4723c */ /* 0x040fe800000418ff */
[----:B------:R2:W3:Y:S04]  /*3370*/  MUFU.EX2 R234, R3 ;  /* 0x0000000300ea7308 */ /* 0x0004e80000000800 */
[----:B------:R-:W-:Y:S01]  /*3380*/  HMMA.16816.F32.BF16 R152, R4, R58, RZ ;  /* 0x0000003a0498723c */ /* 0x000fe200000418ff */
[----:B-1----:R-:W-:-:S04]  /*3390*/  FMNMX.FTZ R2, R94, R9, !PT ;  /* 0x000000095e027209 */ /* 0x002fc80007810000 */
[----:B------:R-:W-:-:S03]  /*33a0*/  FMNMX.FTZ R10, R95, R2, !PT ;  /* 0x000000025f0a7209 */ /* 0x000fc60007810000 */
[C---:B------:R-:W-:Y:S01]  /*33b0*/  HMMA.16816.F32.BF16 R48, R4.reuse, R74, RZ ;  /* 0x0000004a0430723c */ /* 0x040fe200000418ff */
[----:B------:R-:W-:Y:S02]  /*33c0*/  LOP3.LUT R2, R0, 0xffff, RZ, 0xc0, !PT ;  /* 0x0000ffff00027812 */ /* 0x000fe400078ec0ff */
[----:B--2---:R-:W-:Y:S02]  /*33d0*/  SHF.R.U32.HI R3, RZ, 0x18, R0 ;  /* 0x00000018ff037819 */ /* 0x004fe40000011600 */
[----:B------:R-:W-:Y:S02]  /*33e0*/  SHF.R.U32.HI R9, RZ, 0x8, R2 ;  /* 0x00000008ff097819 */ /* 0x000fe40000011602 */
[----:B------:R-:W-:Y:S01]  /*33f0*/  FMNMX.FTZ R0, R223, R10, !PT ;  /* 0x0000000adf007209 */ /* 0x000fe20007810000 */
[----:B------:R-:W-:Y:S01]  /*3400*/  HMMA.16816.F32.BF16 R64, R4, R90, RZ ;  /* 0x0000005a0440723c */ /* 0x000fe200000418ff */
[----:B------:R-:W-:Y:S02]  /*3410*/  PRMT R11, R11, 0x5410, R9 ;  /* 0x000054100b0b7816 */ /* 0x000fe40000000009 */
[----:B------:R-:W-:-:S02]  /*3420*/  LOP3.LUT R2, R8, 0xff, RZ, 0xc0, !PT ;  /* 0x000000ff08027812 */ /* 0x000fc400078ec0ff */
[----:B------:R-:W-:Y:S01]  /*3430*/  FMNMX.FTZ R9, R222, R0, !PT ;  /* 0x00000000de097209 */ /* 0x000fe20007810000 */
[--C-:B------:R-:W-:Y:S01]  /*3440*/  HSET2.LE.AND R0, R13, R226.reuse, PT ;  /* 0x000000e20d007233 */ /* 0x100fe20003803000 */
[----:B------:R-:W-:Y:S01]  /*3450*/  PRMT R10, R2, 0x5410, R3 ;  /* 0x00005410020a7816 */ /* 0x000fe20000000003 */
[----:B------:R-:W-:Y:S01]  /*3460*/  HSET2.LE.AND R3, R12, R226, PT ;  /* 0x000000e20c037233 */ /* 0x000fe20003803000 */
[----:B------:R-:W-:Y:S01]  /*3470*/  FMNMX.FTZ R9, R221, R9, !PT ;  /* 0x00000009dd097209 */ /* 0x000fe20007810000 */
[----:B------:R-:W-:Y:S01]  /*3480*/  HMMA.16816.F32.BF16 R80, R4, R34, RZ ;  /* 0x000000220450723c */ /* 0x000fe200000418ff */
[----:B-----5:R-:W-:Y:S02]  /*3490*/  F2FP.BF16.PACK_AB R2, R236, R237 ;  /* 0x000000edec02723e */ /* 0x020fe400000010ff */
[----:B---3--:R-:W-:Y:S02]  /*34a0*/  F2FP.BF16.PACK_AB R8, R234, R235 ;  /* 0x000000ebea08723e */ /* 0x008fe400000010ff */
[----:B------:R-:W-:-:S02]  /*34b0*/  FMNMX.FTZ R9, R220, R9, !PT ;  /* 0x00000009dc097209 */ /* 0x000fc40007810000 */
[----:B------:R-:W-:Y:S01]  /*34c0*/  LOP3.LUT R130, R0, R2, RZ, 0xc0, !PT ;  /* 0x0000000200827212 */ /* 0x000fe200078ec0ff */
[--C-:B------:R-:W-:Y:S01]  /*34d0*/  HSET2.LE.AND R0, R11, R226.reuse, PT ;  /* 0x000000e20b007233 */ /* 0x100fe20003803000 */
[----:B------:R-:W-:Y:S01]  /*34e0*/  LOP3.LUT R131, R3, R8, RZ, 0xc0, !PT ;  /* 0x0000000803837212 */ /* 0x000fe200078ec0ff */
[----:B------:R-:W1:Y:S01]  /*34f0*/  SHFL.BFLY PT, R11, R16, 0x1, 0x1f ;  /* 0x0c201f00100b7f89 */ /* 0x000e6200000e0000 */
[----:B------:R-:W-:Y:S01]  /*3500*/  HSET2.LE.AND R3, R10, R226, PT ;  /* 0x000000e20a037233 */ /* 0x000fe20003803000 */
[----:B------:R-:W-:Y:S01]  /*3510*/  F2FP.BF16.PACK_AB R2, R239, R238 ;  /* 0x000000eeef02723e */ /* 0x000fe200000010ff */
[----:B------:R-:W-:Y:S01]  /*3520*/  HMMA.16816.F32.BF16 R96, R4, R78, RZ ;  /* 0x0000004e0460723c */ /* 0x000fe200000418ff */
[----:B------:R-:W2:Y:S01]  /*3530*/  SHFL.BFLY PT, R10, R9, 0x2, 0x1f ;  /* 0x0c401f00090a7f89 */ /* 0x000ea200000e0000 */
[----:B------:R-:W-:Y:S02]  /*3540*/  F2FP.BF16.PACK_AB R8, R232, R233 ;  /* 0x000000e9e808723e */ /* 0x000fe400000010ff */
[----:B------:R-:W-:-:S02]  /*3550*/  LOP3.LUT R128, R0, R2, RZ, 0xc0, !PT ;  /* 0x0000000200807212 */ /* 0x000fc400078ec0ff */
[----:B------:R-:W-:Y:S01]  /*3560*/  LOP3.LUT R129, R3, R8, RZ, 0xc0, !PT ;  /* 0x0000000803817212 */ /* 0x000fe200078ec0ff */
[----:B------:R-:W-:Y:S01]  /*3570*/  IMAD.WIDE.U32 R2, R248, -0x326172a9, RZ ;  /* 0xcd9e8d57f8027825 */ /* 0x000fe200078e00ff */
[C---:B------:R-:W-:Y:S04]  /*3580*/  HMMA.16816.F32.BF16 R108, R4.reuse, R46, RZ ;  /* 0x0000002e046c723c */ /* 0x040fe800000418ff */
[----:B------:R-:W-:Y:S02]  /*3590*/  LOP3.LUT R0, R3, R132, RZ, 0x3c, !PT ;  /* 0x0000008403007212 */ /* 0x000fe400078e3cff */
[----:B------:R-:W-:Y:S02]  /*35a0*/  LOP3.LUT R2, R19, UR17, R2, 0x96, !PT ;  /* 0x0000001113027c12 */ /* 0x000fe4000f8e9602 */
[----:B------:R-:W-:Y:S01]  /*35b0*/  HMMA.16816.F32.BF16 R120, R4, R62, RZ ;  /* 0x0000003e0478723c */ /* 0x000fe200000418ff */
[----:B-1----:R-:W-:-:S07]  /*35c0*/  FMNMX.FTZ R134, R16, R11, !PT ;  /* 0x0000000b10867209 */ /* 0x002fce0007810000 */
[----:B------:R-:W-:Y:S01]  /*35d0*/  HMMA.16816.F32.BF16 R20, R4, R126, RZ ;  /* 0x0000007e0414723c */ /* 0x000fe200000418ff */
[C---:B------:R-:W-:Y:S01]  /*35e0*/  FSETP.NEU.FTZ.AND P0, PT, R134.reuse, -INF , PT ;  /* 0xff8000008600780b */ /* 0x040fe20003f1d000 */
[----:B------:R-:W-:-:S05]  /*35f0*/  FMUL.FTZ R3, R134, c[0x0][0x23c] ;  /* 0x00008f0086037a20 */ /* 0x000fca0000410000 */
[----:B------:R-:W-:Y:S01]  /*3600*/  IMAD.WIDE.U32 R6, R0, -0x2daee0ad, RZ ;  /* 0xd2511f5300067825 */ /* 0x000fe200078e00ff */
[----:B--2---:R-:W-:Y:S01]  /*3610*/  FMNMX.FTZ R0, R10, R9, !PT ;  /* 0x000000090a007209 */ /* 0x004fe20007810000 */
[C---:B------:R-:W-:Y:S01]  /*3620*/  HMMA.16816.F32.BF16 R140, R128.reuse, R200, R140 ;  /* 0x000000c8808c723c */ /* 0x040fe2000004188c */
[----:B------:R-:W-:Y:S02]  /*3630*/  FSEL R3, R3, RZ, P0 ;  /* 0x000000ff03037208 */ /* 0x000fe40000000000 */
[----:B------:R-:W-:Y:S01]  /*3640*/  LOP3.LUT R4, R7, UR16, R30, 0x96, !PT ;  /* 0x0000001007047c12 */ /* 0x000fe2000f8e961e */
[----:B------:R-:W1:Y:S04]  /*3650*/  SHFL.BFLY PT, R12, R0, 0x1, 0x1f ;  /* 0x0c201f00000c7f89 */ /* 0x000e6800000e0000 */
[----:B------:R-:W-:Y:S01]  /*3660*/  IMAD.WIDE.U32 R8, R4, -0x326172a9, RZ ;  /* 0xcd9e8d5704087825 */ /* 0x000fe200078e00ff */
[----:B------:R-:W-:Y:S03]  /*3670*/  HMMA.16816.F32.BF16 R36, R128, R196, R36 ;  /* 0x000000c48024723c */ /* 0x000fe60000041824 */
[----:B------:R-:W-:Y:S01]  /*3680*/  FFMA.FTZ R4, R40, c[0x0][0x23c], -R3 ;  /* 0x00008f0028047a23 */ /* 0x000fe20000010803 */
[----:B------:R-:W-:-:S03]  /*3690*/  LOP3.LUT R7, R9, UR15, R18, 0x96, !PT ;  /* 0x0000000f09077c12 */ /* 0x000fc6000f8e9612 */
[----:B------:R2:W-:Y:S01]  /*36a0*/  MUFU.EX2 R230, R4 ;  /* 0x0000000400e67308 */ /* 0x0005e20000000800 */
[----:B------:R-:W-:Y:S01]  /*36b0*/  HMMA.16816.F32.BF16 R52, R128, R192, R52 ;  /* 0x000000c08034723c */ /* 0x000fe20000041834 */
[----:B------:R-:W-:-:S04]  /*36c0*/  IMAD.WIDE.U32 R10, R7, -0x2daee0ad, RZ ;  /* 0xd2511f53070a7825 */ /* 0x000fc800078e00ff */
[----:B------:R-:W-:-:S03]  /*36d0*/  FFMA.FTZ R7, R42, c[0x0][0x23c], -R3 ;  /* 0x00008f002a077a23 */ /* 0x000fc60000010803 */
[----:B------:R-:W-:Y:S01]  /*36e0*/  HMMA.16816.F32.BF16 R68, R128, R188, R68 ;  /* 0x000000bc8044723c */ /* 0x000fe20000041844 */
[----:B------:R-:W-:Y:S01]  /*36f0*/  MUFU.EX2 R228, R7 ;  /* 0x0000000700e47308 */ /* 0x000fe20000000800 */
[----:B--2---:R-:W-:-:S06]  /*3700*/  IMAD.WIDE.U32 R4, R2, -0x2daee0ad, RZ ;  /* 0xd2511f5302047825 */ /* 0x004fcc00078e00ff */
[C---:B------:R-:W-:Y:S01]  /*3710*/  HMMA.16816.F32.BF16 R84, R128.reuse, R184, R84 ;  /* 0x000000b88054723c */ /* 0x040fe20000041854 */
[----:B------:R-:W-:Y:S01]  /*3720*/  FFMA.FTZ R2, R41, c[0x0][0x23c], -R3 ;  /* 0x00008f0029027a23 */ /* 0x000fe20000010803 */
[----:B------:R-:W-:Y:S02]  /*3730*/  LOP3.LUT R5, R5, UR14, R6, 0x96, !PT ;  /* 0x0000000e05057c12 */ /* 0x000fe4000f8e9606 */
[----:B------:R-:W-:Y:S01]  /*3740*/  LOP3.LUT R6, R11, UR12, R4, 0x96, !PT ;  /* 0x0000000c0b067c12 */ /* 0x000fe2000f8e9604 */
[----:B------:R1:W2:Y:S03]  /*3750*/  MUFU.EX2 R229, R2 ;  /* 0x0000000200e57308 */ /* 0x0002a60000000800 */
[----:B------:R-:W-:Y:S01]  /*3760*/  HMMA.16816.F32.BF16 R100, R128, R172, R100 ;  /* 0x000000ac8064723c */ /* 0x000fe20000041864 */
[----:B------:R-:W-:-:S04]  /*3770*/  IMAD.WIDE.U32 R4, R5, -0x326172a9, RZ ;  /* 0xcd9e8d5705047825 */ /* 0x000fc800078e00ff */
[----:B------:R-:W-:Y:S01]  /*3780*/  IMAD.WIDE.U32 R14, R6, -0x326172a9, RZ ;  /* 0xcd9e8d57060e7825 */ /* 0x000fe200078e00ff */
[----:B------:R-:W-:Y:S02]  /*3790*/  LOP3.LUT R5, R5, UR13, R8, 0x96, !PT ;  /* 0x0000000d05057c12 */ /* 0x000fe4000f8e9608 */
[----:B------:R-:W-:Y:S01]  /*37a0*/  HMMA.16816.F32.BF16 R112, R128, R176, R112 ;  /* 0x000000b08070723c */ /* 0x000fe20000041870 */
[----:B------:R-:W-:-:S04]  /*37b0*/  FFMA.FTZ R6, R43, c[0x0][0x23c], -R3 ;  /* 0x00008f002b067a23 */ /* 0x000fc80000010803 */
[----:B------:R3:W4:Y:S01]  /*37c0*/  MUFU.EX2 R227, R6 ;  /* 0x0000000600e37308 */ /* 0x0007220000000800 */
[----:B-1----:R-:W-:Y:S02]  /*37d0*/  FMNMX.FTZ R2, R0, R12, !PT ;  /* 0x0000000c00027209 */ /* 0x002fe40007810000 */
[----:B------:R-:W-:Y:S02]  /*37e0*/  HMMA.16816.F32.BF16 R164, R128, R180, R164 ;  /* 0x000000b480a4723c */ /* 0x000fe400000418a4 */
[C---:B------:R-:W-:Y:S01]  /*37f0*/  FSETP.NEU.FTZ.AND P0, PT, R2.reuse, -INF , PT ;  /* 0xff8000000200780b */ /* 0x040fe20003f1d000 */
[----:B------:R-:W-:-:S05]  /*3800*/  FMUL.FTZ R0, R2, c[0x0][0x23c] ;  /* 0x00008f0002007a20 */ /* 0x000fca0000410000 */
[----:B------:R-:W-:Y:S01]  /*3810*/  HMMA.16816.F32.BF16 R152, R128, R202, R152 ;  /* 0x000000ca8098723c */ /* 0x000fe20000041898 */
[----:B------:R-:W-:Y:S02]  /*3820*/  FSEL R0, R0, RZ, P0 ;  /* 0x000000ff00007208 */ /* 0x000fe40000000000 */
[----:B---3--:R-:W-:Y:S01]  /*3830*/  LOP3.LUT R6, R15, UR11, R4, 0x96, !PT ;  /* 0x0000000b0f067c12 */ /* 0x008fe2000f8e9604 */
[----:B------:R-:W-:-:S04]  /*3840*/  IMAD.WIDE.U32 R4, R5, -0x2daee0ad, RZ ;  /* 0xd2511f5305047825 */ /* 0x000fc800078e00ff */
[----:B------:R-:W-:Y:S01]  /*3850*/  HMMA.16816.F32.BF16 R48, R128, R198, R48 ;  /* 0x000000c68030723c */ /* 0x000fe20000041830 */
[----:B------:R-:W-:-:S04]  /*3860*/  IMAD.WIDE.U32 R12, R6, -0x2daee0ad, RZ ;  /* 0xd2511f53060c7825 */ /* 0x000fc800078e00ff */
[----:B------:R-:W-:Y:S01]  /*3870*/  FFMA.FTZ R6, R92, c[0x0][0x23c], -R0 ;  /* 0x00008f005c067a23 */ /* 0x000fe20000010800 */
[----:B------:R-:W-:Y:S01]  /*3880*/  LOP3.LUT R4, R13, UR8, R4, 0x96, !PT ;  /* 0x000000080d047c12 */ /* 0x000fe2000f8e9604 */
[----:B------:R-:W-:Y:S01]  /*3890*/  FFMA.FTZ R7, R93, c[0x0][0x23c], -R0 ;  /* 0x00008f005d077a23 */ /* 0x000fe20000010800 */
[C---:B------:R-:W-:Y:S01]  /*38a0*/  HMMA.16816.F32.BF16 R64, R128.reuse, R194, R64 ;  /* 0x000000c28040723c */ /* 0x040fe20000041840 */
[----:B------:R1:W-:Y:S07]  /*38b0*/  MUFU.EX2 R31, R6 ;  /* 0x00000006001f7308 */ /* 0x0003ee0000000800 */
[C---:B------:R-:W-:Y:S01]  /*38c0*/  HMMA.16816.F32.BF16 R80, R128.reuse, R190, R80 ;  /* 0x000000be8050723c */ /* 0x040fe20000041850 */
[----:B------:R3:W-:Y:S07]  /*38d0*/  MUFU.EX2 R224, R7 ;  /* 0x0000000700e07308 */ /* 0x0007ee0000000800 */
[----:B------:R-:W-:Y:S01]  /*38e0*/  HMMA.16816.F32.BF16 R96, R128, R186, R96 ;  /* 0x000000ba8060723c */ /* 0x000fe20000041860 */
[----:B-1----:R-:W-:Y:S01]  /*38f0*/  LOP3.LUT R6, R5, UR10, R10, 0x96, !PT ;  /* 0x0000000a05067c12 */ /* 0x002fe2000f8e960a */
[----:B------:R-:W-:-:S04]  /*3900*/  IMAD.WIDE.U32 R4, R4, -0x326172a9, RZ ;  /* 0xcd9e8d5704047825 */ /* 0x000fc800078e00ff */
[----:B------:R-:W-:Y:S01]  /*3910*/  IMAD.WIDE.U32 R10, R6, -0x326172a9, RZ ;  /* 0xcd9e8d57060a7825 */ /* 0x000fe200078e00ff */
[C---:B------:R-:W-:Y:S01]  /*3920*/  LOP3.LUT R6, R4.reuse, 0xffff, RZ, 0xc0, !PT ;  /* 0x0000ffff04067812 */ /* 0x040fe200078ec0ff */
[C---:B------:R-:W-:Y:S01]  /*3930*/  HMMA.16816.F32.BF16 R108, R128.reuse, R174, R108 ;  /* 0x000000ae806c723c */ /* 0x040fe2000004186c */
[----:B------:R-:W-:Y:S01]  /*3940*/  LOP3.LUT R8, R4, 0xff, RZ, 0xc0, !PT ;  /* 0x000000ff04087812 */ /* 0x000fe200078ec0ff */
[----:B---3--:R-:W-:Y:S01]  /*3950*/  FFMA.FTZ R7, R94, c[0x0][0x23c], -R0 ;  /* 0x00008f005e077a23 */ /* 0x008fe20000010800 */
[----:B------:R-:W-:Y:S02]  /*3960*/  SHF.R.U32.HI R6, RZ, 0x8, R6 ;  /* 0x00000008ff067819 */ /* 0x000fe40000011606 */
[----:B------:R-:W-:Y:S01]  /*3970*/  LOP3.LUT R5, R5, UR19, R10, 0x96, !PT ;  /* 0x0000001305057c12 */ /* 0x000fe2000f8e960a */
[----:B------:R1:W-:Y:S01]  /*3980*/  MUFU.EX2 R30, R7 ;  /* 0x00000007001e7308 */ /* 0x0003e20000000800 */
[--C-:B------:R-:W-:Y:S01]  /*3990*/  SHF.R.U32.HI R9, RZ, 0x10, R4.reuse ;  /* 0x00000010ff097819 */ /* 0x100fe20000011604 */
[----:B------:R-:W-:Y:S01]  /*39a0*/  HMMA.16816.F32.BF16 R120, R128, R178, R120 ;  /* 0x000000b28078723c */ /* 0x000fe20000041878 */
[----:B------:R-:W-:-:S02]  /*39b0*/  SHF.R.U32.HI R15, RZ, 0x18, R4 ;  /* 0x00000018ff0f7819 */ /* 0x000fc40000011604 */
[----:B------:R-:W-:Y:S02]  /*39c0*/  PRMT R10, R8, 0x5410, R6 ;  /* 0x00005410080a7816 */ /* 0x000fe40000000006 */
[----:B------:R-:W-:Y:S02]  /*39d0*/  LOP3.LUT R4, R5, 0xffff, RZ, 0xc0, !PT ;  /* 0x0000ffff05047812 */ /* 0x000fe400078ec0ff */
[--C-:B------:R-:W-:Y:S01]  /*39e0*/  SHF.R.U32.HI R6, RZ, 0x10, R5.reuse ;  /* 0x00000010ff067819 */ /* 0x100fe20000011605 */
[----:B------:R-:W-:Y:S01]  /*39f0*/  HMMA.16816.F32.BF16 R128, R128, R182, R20 ;  /* 0x000000b68080723c */ /* 0x000fe20000041814 */
[----:B------:R-:W-:Y:S02]  /*3a00*/  LOP3.LUT R9, R9, 0xff, RZ, 0xc0, !PT ;  /* 0x000000ff09097812 */ /* 0x000fe400078ec0ff */
[----:B------:R-:W-:Y:S02]  /*3a10*/  LOP3.LUT R13, R5, 0xff, RZ, 0xc0, !PT ;  /* 0x000000ff050d7812 */ /* 0x000fe400078ec0ff */
[----:B------:R-:W-:Y:S01]  /*3a20*/  SHF.R.U32.HI R8, RZ, 0x18, R5 ;  /* 0x00000018ff087819 */ /* 0x000fe20000011605 */
[----:B-1----:R-:W-:Y:S01]  /*3a30*/  FFMA.FTZ R7, R95, c[0x0][0x23c], -R0 ;  /* 0x00008f005f077a23 */ /* 0x002fe20000010800 */
[----:B------:R-:W-:Y:S01]  /*3a40*/  LOP3.LUT R5, R6, 0xff, RZ, 0xc0, !PT ;  /* 0x000000ff06057812 */ /* 0x000fe200078ec0ff */
[----:B------:R-:W-:Y:S01]  /*3a50*/  HSET2.LE.AND R6, R10, R226, PT ;  /* 0x000000e20a067233 */ /* 0x000fe20003803000 */
[----:B------:R-:W-:Y:S01]  /*3a60*/  PRMT R15, R9, 0x5410, R15 ;  /* 0x00005410090f7816 */ /* 0x000fe2000000000f */
[----:B------:R1:W3:Y:S01]  /*3a70*/  MUFU.EX2 R29, R7 ;  /* 0x00000007001d7308 */ /* 0x0002e20000000800 */
[----:B------:R-:W-:-:S02]  /*3a80*/  PRMT R9, R5, 0x5410, R8 ;  /* 0x0000541005097816 */ /* 0x000fc40000000008 */
[----:B--2---:R-:W-:-:S03]  /*3a90*/  F2FP.BF16.PACK_AB R8, R229, R230 ;  /* 0x000000e6e508723e */ /* 0x004fc600000010ff */
[--C-:B------:R-:W-:Y:S01]  /*3aa0*/  HSET2.LE.AND R9, R9, R226.reuse, PT ;  /* 0x000000e209097233 */ /* 0x100fe20003803000 */
[----:B-1----:R-:W-:Y:S02]  /*3ab0*/  SHF.R.U32.HI R7, RZ, 0x8, R4 ;  /* 0x00000008ff077819 */ /* 0x002fe40000011604 */
[----:B----4-:R-:W-:Y:S02]  /*3ac0*/  F2FP.BF16.PACK_AB R4, R227, R228 ;  /* 0x000000e4e304723e */ /* 0x010fe400000010ff */
[----:B------:R-:W-:Y:S01]  /*3ad0*/  PRMT R10, R13, 0x5410, R7 ;  /* 0x000054100d0a7816 */ /* 0x000fe20000000007 */
[--C-:B------:R-:W-:Y:S01]  /*3ae0*/  HSET2.LE.AND R7, R15, R226.reuse, PT ;  /* 0x000000e20f077233 */ /* 0x100fe20003803000 */
[----:B------:R-:W-:Y:S01]  /*3af0*/  LOP3.LUT R6, R6, R4, RZ, 0xc0, !PT ;  /* 0x0000000406067212 */ /* 0x000fe200078ec0ff */
[----:B------:R-:W-:Y:S01]  /*3b00*/  FFMA.FTZ R13, R222, c[0x0][0x23c], -R0 ;  /* 0x00008f00de0d7a23 */ /* 0x000fe20000010800 */
[----:B---3--:R-:W-:Y:S01]  /*3b10*/  F2FP.BF16.PACK_AB R4, R29, R30 ;  /* 0x0000001e1d04723e */ /* 0x008fe200000010ff */
[----:B------:R-:W-:Y:S01]  /*3b20*/  HSET2.LE.AND R5, R10, R226, PT ;  /* 0x000000e20a057233 */ /* 0x000fe20003803000 */
[----:B------:R-:W-:-:S02]  /*3b30*/  F2FP.BF16.PACK_AB R10, R31, R224 ;  /* 0x000000e01f0a723e */ /* 0x000fc400000010ff */
[----:B------:R-:W-:Y:S01]  /*3b40*/  LOP3.LUT R7, R7, R4, RZ, 0xc0, !PT ;  /* 0x0000000407077212 */ /* 0x000fe200078ec0ff */
[----:B------:R-:W-:Y:S01]  /*3b50*/  MUFU.EX2 R13, R13 ;  /* 0x0000000d000d7308 */ /* 0x000fe20000000800 */
[----:B------:R-:W-:Y:S01]  /*3b60*/  LOP3.LUT R4, R5, R8, RZ, 0xc0, !PT ;  /* 0x0000000805047212 */ /* 0x000fe200078ec0ff */
[--C-:B------:R-:W-:Y:S01]  /*3b70*/  FFMA.FTZ R8, R221, c[0x0][0x23c], -R0.reuse ;  /* 0x00008f00dd087a23 */ /* 0x100fe20000010800 */
[----:B------:R-:W-:Y:S01]  /*3b80*/  LOP3.LUT R5, R9, R10, RZ, 0xc0, !PT ;  /* 0x0000000a09057212 */ /* 0x000fe200078ec0ff */
[----:B------:R-:W-:Y:S01]  /*3b90*/  FFMA.FTZ R9, R220, c[0x0][0x23c], -R0 ;  /* 0x00008f00dc097a23 */ /* 0x000fe20000010800 */
[----:B------:R-:W-:Y:S01]  /*3ba0*/  LOP3.LUT R10, R11, UR9, R14, 0x96, !PT ;  /* 0x000000090b0a7c12 */ /* 0x000fe2000f8e960e */
[----:B------:R-:W-:-:S04]  /*3bb0*/  FFMA.FTZ R11, R223, c[0x0][0x23c], -R0 ;  /* 0x00008f00df0b7a23 */ /* 0x000fc80000010800 */
[C---:B------:R-:W-:Y:S01]  /*3bc0*/  HMMA.16816.F32.BF16 R144, R4.reuse, R56, RZ ;  /* 0x000000380490723c */ /* 0x040fe200000418ff */
[----:B------:R-:W-:Y:S07]  /*3bd0*/  MUFU.EX2 R9, R9 ;  /* 0x0000000900097308 */ /* 0x000fee0000000800 */
[C---:B------:R-:W-:Y:S01]  /*3be0*/  HMMA.16816.F32.BF16 R148, R4.reuse, R58, RZ ;  /* 0x0000003a0494723c */ /* 0x040fe200000418ff */
[----:B------:R-:W-:Y:S07]  /*3bf0*/  MUFU.EX2 R11, R11 ;  /* 0x0000000b000b7308 */ /* 0x000fee0000000800 */
        /* <DEDUP_REMOVED lines=14> */
[----:B------:R-:W-:-:S02]  /*3ce0*/  FFMA.FTZ R4, R139, c[0x0][0x23c], -R3 ;  /* 0x00008f008b047a23 */ /* 0x000fc40000010803 */
[----:B------:R-:W-:Y:S02]  /*3cf0*/  IMAD.MOV.U32 R139, RZ, RZ, R225 ;  /* 0x000000ffff8b7224 */ /* 0x000fe400078e00e1 */
[----:B------:R1:W-:Y:S02]  /*3d00*/  MUFU.EX2 R15, R4 ;  /* 0x00000004000f7308 */ /* 0x0003e40000000800 */
[----:B-1----:R-:W-:-:S06]  /*3d10*/  FFMA.FTZ R4, R138, c[0x0][0x23c], -R3 ;  /* 0x00008f008a047a23 */ /* 0x002fcc0000010803 */
[----:B------:R1:W-:Y:S02]  /*3d20*/  MUFU.EX2 R28, R4 ;  /* 0x00000004001c7308 */ /* 0x0003e40000000800 */
[--C-:B-1----:R-:W-:Y:S02]  /*3d30*/  FFMA.FTZ R4, R137, c[0x0][0x23c], -R3.reuse ;  /* 0x00008f0089047a23 */ /* 0x102fe40000010803 */
[----:B------:R-:W-:-:S04]  /*3d40*/  FFMA.FTZ R3, R133, c[0x0][0x23c], -R3 ;  /* 0x00008f0085037a23 */ /* 0x000fc80000010803 */
[----:B------:R1:W-:Y:S08]  /*3d50*/  MUFU.EX2 R14, R4 ;  /* 0x00000004000e7308 */ /* 0x0003f00000000800 */
[----:B------:R2:W3:Y:S01]  /*3d60*/  MUFU.EX2 R225, R3 ;  /* 0x0000000300e17308 */ /* 0x0004e20000000800 */
[----:B-1----:R-:W-:-:S07]  /*3d70*/  IMAD.WIDE.U32 R4, R10, -0x2daee0ad, RZ ;  /* 0xd2511f530a047825 */ /* 0x002fce00078e00ff */
[----:B------:R1:W4:Y:S01]  /*3d80*/  MUFU.EX2 R10, R8 ;  /* 0x00000008000a7308 */ /* 0x0003220000000800 */
[----:B------:R-:W-:Y:S02]  /*3d90*/  SHF.R.U32.HI R6, RZ, 0x10, R4 ;  /* 0x00000010ff067819 */ /* 0x000fe40000011604 */
[----:B------:R-:W-:Y:S02]  /*3da0*/  LOP3.LUT R0, R5, UR18, R12, 0x96, !PT ;  /* 0x0000001205007c12 */ /* 0x000fe4000f8e960c */
[C---:B--2---:R-:W-:Y:S02]  /*3db0*/  LOP3.LUT R3, R4.reuse, 0xffff, RZ, 0xc0, !PT ;  /* 0x0000ffff04037812 */ /* 0x044fe400078ec0ff */
[----:B------:R-:W-:Y:S02]  /*3dc0*/  LOP3.LUT R7, R4, 0xff, RZ, 0xc0, !PT ;  /* 0x000000ff04077812 */ /* 0x000fe400078ec0ff */
[----:B------:R-:W-:Y:S02]  /*3dd0*/  SHF.R.U32.HI R5, RZ, 0x18, R4 ;  /* 0x00000018ff057819 */ /* 0x000fe40000011604 */
[----:B------:R-:W-:-:S02]  /*3de0*/  SHF.R.U32.HI R4, RZ, 0x8, R3 ;  /* 0x00000008ff047819 */ /* 0x000fc40000011603 */
[----:B------:R-:W-:Y:S02]  /*3df0*/  LOP3.LUT R3, R6, 0xff, RZ, 0xc0, !PT ;  /* 0x000000ff06037812 */ /* 0x000fe400078ec0ff */
[----:B-1----:R-:W-:Y:S02]  /*3e00*/  PRMT R8, R7, 0x5410, R4 ;  /* 0x0000541007087816 */ /* 0x002fe40000000004 */
[----:B------:R-:W-:Y:S02]  /*3e10*/  PRMT R7, R3, 0x5410, R5 ;  /* 0x0000541003077816 */ /* 0x000fe40000000005 */
[----:B------:R-:W-:Y:S02]  /*3e20*/  LOP3.LUT R3, R0, 0xffff, RZ, 0xc0, !PT ;  /* 0x0000ffff00037812 */ /* 0x000fe400078ec0ff */
[----:B------:R-:W-:Y:S02]  /*3e30*/  SHF.R.U32.HI R4, RZ, 0x10, R0 ;  /* 0x00000010ff047819 */ /* 0x000fe40000011600 */
[----:B------:R-:W-:-:S02]  /*3e40*/  SHF.R.U32.HI R6, RZ, 0x8, R3 ;  /* 0x00000008ff067819 */ /* 0x000fc40000011603 */
[----:B------:R-:W-:Y:S02]  /*3e50*/  LOP3.LUT R5, R0, 0xff, RZ, 0xc0, !PT ;  /* 0x000000ff00057812 */ /* 0x000fe400078ec0ff */
[----:B------:R-:W-:Y:S02]  /*3e60*/  SHF.R.U32.HI R3, RZ, 0x18, R0 ;  /* 0x00000018ff037819 */ /* 0x000fe40000011600 */
[----:B------:R-:W-:Y:S01]  /*3e70*/  LOP3.LUT R0, R4, 0xff, RZ, 0xc0, !PT ;  /* 0x000000ff04007812 */ /* 0x000fe200078ec0ff */
[--C-:B------:R-:W-:Y:S01]  /*3e80*/  HSET2.LE.AND R4, R7, R226.reuse, PT ;  /* 0x000000e207047233 */ /* 0x100fe20003803000 */
[----:B------:R-:W-:Y:S02]  /*3e90*/  PRMT R5, R5, 0x5410, R6 ;  /* 0x0000541005057816 */ /* 0x000fe40000000006 */
[----:B------:R-:W-:Y:S01]  /*3ea0*/  PRMT R3, R0, 0x5410, R3 ;  /* 0x0000541000037816 */ /* 0x000fe20000000003 */
[--C-:B------:R-:W-:Y:S02]  /*3eb0*/  HSET2.LE.AND R0, R8, R226.reuse, PT ;  /* 0x000000e208007233 */ /* 0x100fe40003803000 */
[----:B------:R-:W-:-:S02]  /*3ec0*/  HSET2.LE.AND R5, R5, R226, PT ;  /* 0x000000e205057233 */ /* 0x000fc40003803000 */
[----:B------:R-:W-:Y:S01]  /*3ed0*/  HSET2.LE.AND R6, R3, R226, PT ;  /* 0x000000e203067233 */ /* 0x000fe20003803000 */
[----:B---3--:R-:W-:-:S04]  /*3ee0*/  F2FP.BF16.PACK_AB R3, R225, R14 ;  /* 0x0000000ee103723e */ /* 0x008fc800000010ff */
[----:B------:R-:W-:Y:S01]  /*3ef0*/  LOP3.LUT R126, R0, R3, RZ, 0xc0, !PT ;  /* 0x00000003007e7212 */ /* 0x000fe200078ec0ff */
[----:B------:R-:W-:Y:S01]  /*3f00*/  FADD.FTZ R3, R139, R251 ;  /* 0x000000fb8b037221 */ /* 0x000fe20000010000 */
[----:B----4-:R-:W-:-:S03]  /*3f10*/  F2FP.BF16.PACK_AB R0, R9, R10 ;  /* 0x0000000a0900723e */ /* 0x010fc600000010ff */
[----:B------:R-:W-:Y:S01]  /*3f20*/  FADD.FTZ R3, R249, R3 ;  /* 0x00000003f9037221 */ /* 0x000fe20000010000 */
[----:B------:R-:W-:Y:S02]  /*3f30*/  LOP3.LUT R127, R4, R0, RZ, 0xc0, !PT ;  /* 0x00000000047f7212 */ /* 0x000fe400078ec0ff */
[----:B------:R-:W-:Y:S01]  /*3f40*/  F2FP.BF16.PACK_AB R0, R28, R15 ;  /* 0x0000000f1c00723e */ /* 0x000fe200000010ff */
[----:B------:R-:W-:-:S03]  /*3f50*/  FADD.FTZ R3, R244, R3 ;  /* 0x00000003f4037221 */ /* 0x000fc60000010000 */
[----:B------:R-:W-:Y:S01]  /*3f60*/  LOP3.LUT R124, R5, R0, RZ, 0xc0, !PT ;  /* 0x00000000057c7212 */ /* 0x000fe200078ec0ff */
[----:B------:R-:W-:Y:S01]  /*3f70*/  FADD.FTZ R5, R224, R31 ;  /* 0x0000001fe0057221 */ /* 0x000fe20000010000 */
[----:B------:R-:W-:-:S03]  /*3f80*/  F2FP.BF16.PACK_AB R0, R13, R11 ;  /* 0x0000000b0d00723e */ /* 0x000fc600000010ff */
[----:B------:R-:W-:Y:S01]  /*3f90*/  FADD.FTZ R5, R30, R5 ;  /* 0x000000051e057221 */ /* 0x000fe20000010000 */
[----:B------:R-:W-:Y:S01]  /*3fa0*/  LOP3.LUT R125, R6, R0, RZ, 0xc0, !PT ;  /* 0x00000000067d7212 */ /* 0x000fe200078ec0ff */
        /* <DEDUP_REMOVED lines=40> */
[----:B------:R-:W-:Y:S01]  /*4230*/  IMAD.WIDE.U32 R250, R250, -0x326172a9, RZ ;  /* 0xcd9e8d57fafa7825 */ /* 0x000fe200078e00ff */
[----:B------:R-:W-:Y:S01]  /*4240*/  MOV R3, R135 ;  /* 0x0000008700037202 */ /* 0x000fe20000000f00 */
[----:B------:R-:W-:Y:S01]  /*4250*/  ULDC.64 UR4, c[0x0][0x1a0] ;  /* 0x0000680000047ab9 */ /* 0x000fe20000000a00 */
[----:B------:R-:W-:Y:S01]  /*4260*/  MOV R0, R136 ;  /* 0x0000008800007202 */ /* 0x000fe20000000f00 */
[----:B------:R-:W-:Y:S01]  /*4270*/  IMAD.WIDE.U32 R248, R248, -0x326172a9, RZ ;  /* 0xcd9e8d57f8f87825 */ /* 0x000fe200078e00ff */
[----:B------:R-:W-:Y:S01]  /*4280*/  LOP3.LUT R234, R251, R132, RZ, 0x3c, !PT ;  /* 0x00000084fbea7212 */ /* 0x000fe200078e3cff */
[----:B------:R-:W-:Y:S01]  /*4290*/  ULEA.HI.SX32 UR24, UR24, 0xfffffffe, 0x1b ;  /* 0xfffffffe18187891 */ /* 0x000fe2000f8fda3f */
[----:B------:R-:W-:Y:S01]  /*42a0*/  MOV R138, R2 ;  /* 0x00000002008a7202 */ /* 0x000fe20000000f00 */
[----:B------:R-:W-:Y:S01]  /*42b0*/  IMAD.WIDE.U32 R220, R231, -0x2daee0ad, RZ ;  /* 0xd2511f53e7dc7825 */ /* 0x000fe200078e00ff */
[----:B------:R-:W-:Y:S01]  /*42c0*/  LOP3.LUT R232, R249, R132, RZ, 0x3c, !PT ;  /* 0x00000084f9e87212 */ /* 0x000fe200078e3cff */
[----:B------:R-:W-:Y:S01]  /*42d0*/  USHF.L.U64.HI UR25, UR4, 0x5, UR5 ;  /* 0x0000000504197899 */ /* 0x000fe20008010205 */
[----:B------:R-:W-:Y:S01]  /*42e0*/  MOV R137, R134 ;  /* 0x0000008600897202 */ /* 0x000fe20000000f00 */
[----:B------:R-:W-:Y:S01]  /*42f0*/  IMAD.WIDE.U32 R234, R234, -0x2daee0ad, RZ ;  /* 0xd2511f53eaea7825 */ /* 0x000fe200078e00ff */
[----:B------:R-:W-:Y:S01]  /*4300*/  PRMT R245, R245, 0x7054, R245 ;  /* 0x00007054f5f57816 */ /* 0x000fe200000000f5 */
[----:B------:R-:W-:-:S02]  /*4310*/  USHF.L.U32 UR29, UR4, 0x5, URZ ;  /* 0x00000005041d7899 */ /* 0x000fc4000800063f */
[----:B------:R-:W-:Y:S01]  /*4320*/  IMAD.WIDE.U32 R232, R232, -0x2daee0ad, RZ ;  /* 0xd2511f53e8e87825 */ /* 0x000fe200078e00ff */
[----:B------:R-:W-:Y:S01]  /*4330*/  ULDC.64 UR6, c[0x0][0x1a0] ;  /* 0x0000680000067ab9 */ /* 0x000fe20000000a00 */
[----:B------:R-:W-:Y:S05]  /*4340*/  BRA `(.L_x_1246) ;  /* 0x000001b000007947 */ /* 0x000fea0003800000 */
.L_x_1248:
[----:B------:R-:W2:Y:S01]  /*4350*/  LDL.64 R228, [R1+0x10] ;  /* 0x0000100001e47983 */ /* 0x000ea20000100a00 */
[----:B------:R-:W-:Y:S02]  /*4360*/  ULDC.64 UR4, c[0x0][0x198] ;  /* 0x0000660000047ab9 */ /* 0x000fe40000000a00 */
[----:B------:R-:W-:Y:S01]  /*4370*/  UIADD3 UR30, UR24, -0x1, URZ ;  /* 0xffffffff181e7890 */ /* 0x000fe2000fffe03f */
[----:B------:R-:W3:Y:S03]  /*4380*/  LDL.64 R222, [R1] ;  /* 0x0000000001de7983 */ /* 0x000ee60000100a00 */
        /* <DEDUP_REMOVED lines=23> */
.L_x_1246:
[----:B------:R-:W2:Y:S01]  /*4500*/  LDL.64 R4, [R1+0x8] ;  /* 0x0000080001047983 */ /* 0x000ea20000100a00 */
[----:B------:R-:W-:Y:S01]  /*4510*/  USHF.R.S32.HI UR4, URZ, 0x1f, UR24 ;  /* 0x0000001f3f047899 */ /* 0x000fe20008011418 */
[----:B------:R-:W-:Y:S04]  /*4520*/  DEPBAR.LE SB0, 0x0 ;  /* 0x000080000000791a */ /* 0x000fe80000000000 */
[----:B------:R-:W-:Y:S01]  /*4530*/  UIMAD UR4, UR4, UR6, URZ ;  /* 0x00000006040472a4 */ /* 0x000fe2000f8e023f */
[----:B------:R-:W-:Y:S01]  /*4540*/  BAR.SYNC.DEFER_BLOCKING 0x0 ;  /* 0x0000000000007b1d */ /* 0x000fe20000010000 */
[----:B------:R-:W-:Y:S02]  /*4550*/  UIMAD.WIDE.U32 UR30, UR24, UR6, URZ ;  /* 0x00000006181e72a5 */ /* 0x000fe4000f8e003f */
[----:B------:R-:W-:Y:S04]  /*4560*/  UIMAD UR4, UR24, UR7, UR4 ;  /* 0x00000007180472a4 */ /* 0x000fe8000f8e0204 */
[----:B------:R-:W-:Y:S01]  /*4570*/  UIADD3 UR4, UR31, UR4, URZ ;  /* 0x000000041f047290 */ /* 0x000fe2000fffe03f */
[----:B------:R-:W-:Y:S02]  /*4580*/  IMAD.U32 R2, RZ, RZ, UR30 ;  /* 0x0000001eff027e24 */ /* 0x000fe4000f8e00ff */
[----:B------:R-:W-:Y:S03]  /*4590*/  IMAD.U32 R6, RZ, RZ, UR30 ;  /* 0x0000001eff067e24 */ /* 0x000fe6000f8e00ff */
[----:B--2---:R-:W-:Y:S01]  /*45a0*/  IMAD.U32 R5, RZ, RZ, UR4 ;  /* 0x00000004ff057e24 */ /* 0x004fe2000f8e00ff */
[----:B------:R-:W-:Y:S04]  /*45b0*/  LEA R2, P0, R2, R4, 0x5 ;  /* 0x0000000402027211 */ /* 0x000fe800078028ff */
[----:B------:R-:W-:Y:S02]  /*45c0*/  LEA R4, P1, R2, c[0x0][0x170], 0x1 ;  /* 0x00005c0002047a11 */ /* 0x000fe400078208ff */
[----:B------:R-:W-:Y:S02]  /*45d0*/  LEA.HI.X R5, R6, R252, R5, 0x5, P0 ;  /* 0x000000fc06057211 */ /* 0x000fe400000f2c05 */
[----:B------:R-:W-:Y:S02]  /*45e0*/  IADD3 R6, P0, R4, UR29, RZ ;  /* 0x0000001d04067c10 */ /* 0x000fe4000ff1e0ff */
[----:B------:R-:W-:Y:S04]  /*45f0*/  LEA.HI.X R5, R2, c[0x0][0x174], R5, 0x1, P1 ;  /* 0x00005d0002057a11 */ /* 0x000fe800008f0c05 */
[----:B------:R-:W-:Y:S01]  /*4600*/  IADD3.X R7, R5, UR25, RZ, P0, !PT ;  /* 0x0000001905077c10 */ /* 0x000fe200087fe4ff */
[----:B------:R-:W-:Y:S01]  /*4610*/  @!PT LDS RZ, [RZ] ;  /* 0x00000000fffff984 */ /* 0x000fe20000000800 */
[----:B------:R-:W-:Y:S01]  /*4620*/  @!PT LDS RZ, [RZ] ;  /* 0x00000000fffff984 */ /* 0x000fe20000000800 */
[----:B------:R-:W-:Y:S01]  /*4630*/  @!PT LDS RZ, [RZ] ;  /* 0x00000000fffff984 */ /* 0x000fe20000000800 */
[----:B------:R1:W-:Y:S01]  /*4640*/  LDGSTS.E.BYPASS.LTC128B.128 [R219+0xa000], [R4.64] ;  /* 0x0a00000004db7fae */ /* 0x0003e2000b901d5a */
[----:B------:R-:W-:Y:S04]  /*4650*/  ISETP.LT.AND P0, PT, RZ, UR24, PT ;  /* 0x00000018ff007c0c */ /* 0x000fe8000bf01270 */
        /* <DEDUP_REMOVED lines=103> */
.L_x_1247:
[----:B------:R-:W-:Y:S04]  /*4cd0*/  FMNMX.FTZ R2, R4, R0, !PT ;  /* 0x0000000004027209 */ /* 0x000fe80007810000 */
        /* <DEDUP_REMOVED lines=22> */
[----:B------:R-:W-:Y:S03]  /*4e40*/  FMNMX.FTZ R132, R28, R132, !PT ;  /* 0x000000841c847209 */ /* 0x000fe60007810000 */
[----:B------:R-:W-:Y:S01]  /*4e50*/  SHFL.BFLY PT, R134, R2, 0x2, 0x1f ;  /* 0x0c401f0002867f89 */ /* 0x000fe200000e0000 */
[----:B------:R-:W-:Y:S07]  /*4e60*/  FMNMX.FTZ R132, R29, R132, !PT ;  /* 0x000000841d847209 */ /* 0x000fee0007810000 */
[----:B------:R-:W1:Y:S02]  /*4e70*/  SHFL.BFLY PT, R133, R132, 0x2, 0x1f ;  /* 0x0c401f0084857f89 */ /* 0x000e6400000e0000 */
[----:B-1----:R-:W-:Y:S02]  /*4e80*/  FMNMX.FTZ R132, R132, R133, !PT ;  /* 0x0000008584847209 */ /* 0x002fe40007810000 */
[----:B------:R-:W-:Y:S02]  /*4e90*/  FMNMX.FTZ R136, R136, R135, !PT ;  /* 0x0000008788887209 */ /* 0x000fe40007810000 */
[----:B------:R-:W-:Y:S02]  /*4ea0*/  FMNMX.FTZ R2, R2, R134, !PT ;  /* 0x0000008602027209 */ /* 0x000fe40007810000 */
[----:B------:R-:W1:Y:S08]  /*4eb0*/  SHFL.BFLY PT, R134, R132, 0x1, 0x1f ;  /* 0x0c201f0084867f89 */ /* 0x000e7000000e0000 */
[----:B------:R-:W2:Y:S08]  /*4ec0*/  SHFL.BFLY PT, R139, R136, 0x1, 0x1f ;  /* 0x0c201f00888b7f89 */ /* 0x000eb000000e0000 */
[----:B------:R-:W3:Y:S01]  /*4ed0*/  SHFL.BFLY PT, R135, R2, 0x1, 0x1f ;  /* 0x0c201f0002877f89 */ /* 0x000ee200000e0000 */
[----:B-1----:R-:W-:Y:S05]  /*4ee0*/  FMNMX.FTZ R134, R132, R134, !PT ;  /* 0x0000008684867209 */ /* 0x002fea0007810000 */
[----:B------:R-:W-:Y:S01]  /*4ef0*/  FMUL.FTZ R186, R134, c[0x0][0x23c] ;  /* 0x00008f0086ba7a20 */ /* 0x000fe20000410000 */
[----:B--2---:R-:W-:Y:S04]  /*4f00*/  FMNMX.FTZ R136, R136, R139, !PT ;  /* 0x0000008b88887209 */ /* 0x004fe80007810000 */
[C---:B------:R-:W-:Y:S01]  /*4f10*/  FSETP.NEU.FTZ.AND P1, PT, R136.reuse, -INF , PT ;  /* 0xff8000008800780b */ /* 0x040fe20003f3d000 */
[----:B------:R-:W-:Y:S01]  /*4f20*/  FADD.FTZ R0, -R136, R0 ;  /* 0x0000000088007221 */ /* 0x000fe20000010100 */
[----:B---3--:R-:W-:Y:S03]  /*4f30*/  FMNMX.FTZ R135, R2, R135, !PT ;  /* 0x0000008702877209 */ /* 0x008fe60007810000 */
[----:B------:R-:W-:Y:S01]  /*4f40*/  FMUL.FTZ R0, R0, c[0x0][0x23c] ;  /* 0x00008f0000007a20 */ /* 0x000fe20000410000 */
[----:B------:R-:W-:Y:S03]  /*4f50*/  FMNMX.FTZ R2, R10, R138, !PT ;  /* 0x0000008a0a027209 */ /* 0x000fe60007810000 */
[----:B------:R1:W2:Y:S01]  /*4f60*/  MUFU.EX2 R133, R0 ;  /* 0x0000000000857308 */ /* 0x0002a20000000800 */
[----:B------:R-:W-:Y:S01]  /*4f70*/  FMNMX.FTZ R2, R11, R2, !PT ;  /* 0x000000020b027209 */ /* 0x000fe20007810000 */
[----:B------:R-:W-:Y:S03]  /*4f80*/  FMUL.FTZ R184, R135, c[0x0][0x23c] ;  /* 0x00008f0087b87a20 */ /* 0x000fe60000410000 */
[----:B------:R-:W-:Y:S04]  /*4f90*/  FMNMX.FTZ R2, R14, R2, !PT ;  /* 0x000000020e027209 */ /* 0x000fe80007810000 */
[----:B------:R-:W-:Y:S01]  /*4fa0*/  FMNMX.FTZ R2, R15, R2, !PT ;  /* 0x000000020f027209 */ /* 0x000fe20007810000 */
[----:B-1----:R-:W-:Y:S02]  /*4fb0*/  FADD.FTZ R0, -R135, R3 ;  /* 0x0000000387007221 */ /* 0x002fe40000010100 */
[C---:B--2---:R-:W-:Y:S02]  /*4fc0*/  FMUL.FTZ R36, R133.reuse, R36 ;  /* 0x0000002485247220 */ /* 0x044fe40000410000 */
[----:B------:R-:W-:Y:S02]  /*4fd0*/  FMUL.FTZ R0, R0, c[0x0][0x23c] ;  /* 0x00008f0000007a20 */ /* 0x000fe40000410000 */
[C---:B------:R-:W-:Y:S02]  /*4fe0*/  FMUL.FTZ R37, R133.reuse, R37 ;  /* 0x0000002585257220 */ /* 0x040fe40000410000 */
[----:B------:R1:W2:Y:S01]  /*4ff0*/  MUFU.EX2 R132, R0 ;  /* 0x0000000000847308 */ /* 0x0002a20000000800 */
        /* <DEDUP_REMOVED lines=15> */
[C---:B--2---:R-:W-:Y:S01]  /*50f0*/  FMUL.FTZ R38, R132.reuse, R38 ;  /* 0x0000002684267220 */ /* 0x044fe20000410000 */
        /* <DEDUP_REMOVED lines=9> */
[----:B------:R3:W-:Y:S01]  /*5190*/  MUFU.EX2 R240, R4 ;  /* 0x0000000400f07308 */ /* 0x0007e20000000800 */
[--C-:B------:R-:W-:Y:S01]  /*51a0*/  FFMA.FTZ R18, R18, c[0x0][0x23c], -R184.reuse ;  /* 0x00008f0012127a23 */ /* 0x100fe200000108b8 */
[----:B------:R-:W-:Y:S01]  /*51b0*/  FSEL R186, R186, RZ, P1 ;  /* 0x000000ffbaba7208 */ /* 0x000fe20000800000 */
[--C-:B------:R-:W-:Y:S02]  /*51c0*/  FFMA.FTZ R19, R19, c[0x0][0x23c], -R184.reuse ;  /* 0x00008f0013137a23 */ /* 0x100fe400000108b8 */
[----:B------:R-:W-:Y:S02]  /*51d0*/  FFMA.FTZ R5, R5, c[0x0][0x23c], -R137 ;  /* 0x00008f0005057a23 */ /* 0x000fe40000010889 */
[--C-:B------:R-:W-:Y:S02]  /*51e0*/  FFMA.FTZ R6, R6, c[0x0][0x23c], -R184.reuse ;  /* 0x00008f0006067a23 */ /* 0x100fe400000108b8 */
[----:B------:R-:W-:Y:S01]  /*51f0*/  FFMA.FTZ R7, R7, c[0x0][0x23c], -R184 ;  /* 0x00008f0007077a23 */ /* 0x000fe200000108b8 */
[----:B------:R4:W-:Y:S01]  /*5200*/  MUFU.EX2 R244, R16 ;  /* 0x0000001000f47308 */ /* 0x0009e20000000800 */
[--C-:B------:R-:W-:Y:S02]  /*5210*/  FFMA.FTZ R8, R8, c[0x0][0x23c], -R186.reuse ;  /* 0x00008f0008087a23 */ /* 0x100fe400000108ba */
[--C-:B------:R-:W-:Y:S01]  /*5220*/  FFMA.FTZ R9, R9, c[0x0][0x23c], -R186.reuse ;  /* 0x00008f0009097a23 */ /* 0x100fe200000108ba */
[----:B-1----:R-:W-:Y:S01]  /*5230*/  FMNMX.FTZ R0, R26, R2, !PT ;  /* 0x000000021a007209 */ /* 0x002fe20007810000 */
[--C-:B------:R-:W-:Y:S02]  /*5240*/  FFMA.FTZ R12, R12, c[0x0][0x23c], -R186.reuse ;  /* 0x00008f000c0c7a23 */ /* 0x100fe400000108ba */
[----:B------:R-:W-:Y:S01]  /*5250*/  FFMA.FTZ R13, R13, c[0x0][0x23c], -R186 ;  /* 0x00008f000d0d7a23 */ /* 0x000fe200000108ba */
[----:B------:R-:W-:Y:S01]  /*5260*/  FMNMX.FTZ R0, R27, R0, !PT ;  /* 0x000000001b007209 */ /* 0x000fe20007810000 */
[C---:B--2---:R-:W-:Y:S01]  /*5270*/  FMUL.FTZ R40, R3.reuse, R40 ;  /* 0x0000002803287220 */ /* 0x044fe20000410000 */
[----:B------:R1:W-:Y:S01]  /*5280*/  MUFU.EX2 R241, R18 ;  /* 0x0000001200f17308 */ /* 0x0003e20000000800 */
[C---:B------:R-:W-:Y:S01]  /*5290*/  FMUL.FTZ R41, R3.reuse, R41 ;  /* 0x0000002903297220 */ /* 0x040fe20000410000 */
[----:B------:R-:W-:Y:S01]  /*52a0*/  FMNMX.FTZ R0, R30, R0, !PT ;  /* 0x000000001e007209 */ /* 0x000fe20007810000 */
[C---:B------:R-:W-:Y:S01]  /*52b0*/  FMUL.FTZ R44, R3.reuse, R44 ;  /* 0x0000002c032c7220 */ /* 0x040fe20000410000 */
[----:B---3--:R-:W-:Y:S01]  /*52c0*/  MOV R4, UR33 ;  /* 0x0000002100047c02 */ /* 0x008fe20008000f00 */
[----:B------:R-:W-:Y:S01]  /*52d0*/  FMUL.FTZ R45, R3, R45 ;  /* 0x0000002d032d7220 */ /* 0x000fe20000410000 */
[----:B------:R-:W-:Y:S01]  /*52e0*/  FMNMX.FTZ R0, R31, R0, !PT ;  /* 0x000000001f007209 */ /* 0x000fe20007810000 */
[C---:B------:R-:W-:Y:S01]  /*52f0*/  FMUL.FTZ R50, R132.reuse, R50 ;  /* 0x0000003284327220 */ /* 0x040fe20000410000 */
[----:B------:R-:W-:Y:S01]  /*5300*/  LOP3.LUT R4, R221, UR24, R4, 0x96, !PT ;  /* 0x00000018dd047c12 */ /* 0x000fe2000f8e9604 */
[C---:B------:R-:W-:Y:S01]  /*5310*/  FMUL.FTZ R51, R132.reuse, R51 ;  /* 0x0000003384337220 */ /* 0x040fe20000410000 */
[----:B------:R2:W3:Y:S01]  /*5320*/  MUFU.EX2 R243, R17 ;  /* 0x0000001100f37308 */ /* 0x0004e20000000800 */
[----:B------:R-:W5:Y:S01]  /*5330*/  SHFL.BFLY PT, R2, R0, 0x2, 0x1f ;  /* 0x0c401f0000027f89 */ /* 0x000f6200000e0000 */
[----:B------:R-:W-:Y:S01]  /*5340*/  FMUL.FTZ R54, R132, R54 ;  /* 0x0000003684367220 */ /* 0x000fe20000410000 */
[----:B------:R-:W-:Y:S01]  /*5350*/  UIADD3 UR24, UR24, -0x1, URZ ;  /* 0xffffffff18187890 */ /* 0x000fe2000fffe03f */
[--C-:B----4-:R-:W-:Y:S01]  /*5360*/  LOP3.LUT R16, R233, UR16, R220.reuse, 0x96, !PT ;  /* 0x00000010e9107c12 */ /* 0x110fe2000f8e96dc */
[----:B------:R-:W-:Y:S04]  /*5370*/  IMAD.WIDE.U32 R172, R4, -0x326172a9, RZ ;  /* 0xcd9e8d5704ac7825 */ /* 0x000fe800078e00ff */
[C---:B------:R-:W-:Y:S01]  /*5380*/  FMUL.FTZ R55, R132.reuse, R55 ;  /* 0x0000003784377220 */ /* 0x040fe20000410000 */
[----:B------:R4:W3:Y:S01]  /*5390*/  MUFU.EX2 R242, R19 ;  /* 0x0000001300f27308 */ /* 0x0008e20000000800 */
[C---:B------:R-:W-:Y:S02]  /*53a0*/  FMUL.FTZ R56, R3.reuse, R56 ;  /* 0x0000003803387220 */ /* 0x040fe40000410000 */
[----:B------:R-:W-:Y:S01]  /*53b0*/  FMUL.FTZ R57, R3, R57 ;  /* 0x0000003903397220 */ /* 0x000fe20000410000 */
[----:B-1----:R-:W-:Y:S01]  /*53c0*/  LOP3.LUT R18, R235, UR16, R220, 0x96, !PT ;  /* 0x00000010eb127c12 */ /* 0x002fe2000f8e96dc */
[C---:B------:R-:W-:Y:S02]  /*53d0*/  FMUL.FTZ R60, R3.reuse, R60 ;  /* 0x0000003c033c7220 */ /* 0x040fe40000410000 */
[C---:B------:R-:W-:Y:S02]  /*53e0*/  FMUL.FTZ R61, R3.reuse, R61 ;  /* 0x0000003d033d7220 */ /* 0x040fe40000410000 */
[C---:B------:R-:W-:Y:S01]  /*53f0*/  FMUL.FTZ R66, R132.reuse, R66 ;  /* 0x0000004284427220 */ /* 0x040fe20000410000 */
[----:B------:R1:W1:Y:S01]  /*5400*/  MUFU.EX2 R239, R5 ;  /* 0x0000000500ef7308 */ /* 0x0002620000000800 */
[C---:B------:R-:W-:Y:S02]  /*5410*/  FMUL.FTZ R67, R132.reuse, R67 ;  /* 0x0000004384437220 */ /* 0x040fe40000410000 */
[----:B------:R-:W-:Y:S01]  /*5420*/  FMUL.FTZ R70, R132, R70 ;  /* 0x0000004684467220 */ /* 0x000fe20000410000 */
[----:B-----5:R-:W-:Y:S01]  /*5430*/  FMNMX.FTZ R0, R0, R2, !PT ;  /* 0x0000000200007209 */ /* 0x020fe20007810000 */
[----:B--2---:R-:W-:Y:S04]  /*5440*/  IMAD.WIDE.U32 R16, R16, -0x326172a9, RZ ;  /* 0xcd9e8d5710107825 */ /* 0x004fe800078e00ff */
[----:B------:R-:W2:Y:S01]  /*5450*/  SHFL.BFLY PT, R2, R0, 0x1, 0x1f ;  /* 0x0c201f0000027f89 */ /* 0x000ea200000e0000 */
[----:B------:R5:W-:Y:S01]  /*5460*/  MUFU.EX2 R238, R6 ;  /* 0x0000000600ee7308 */ /* 0x000be20000000800 */
[----:B------:R-:W-:Y:S02]  /*5470*/  FMUL.FTZ R71, R132, R71 ;  /* 0x0000004784477220 */ /* 0x000fe40000410000 */
[----:B----4-:R-:W-:Y:S04]  /*5480*/  IMAD.WIDE.U32 R18, R18, -0x326172a9, RZ ;  /* 0xcd9e8d5712127825 */ /* 0x010fe800078e00ff */
[----:B------:R-:W-:Y:S01]  /*5490*/  FMUL.FTZ R72, R3, R72 ;  /* 0x0000004803487220 */ /* 0x000fe20000410000 */
[----:B------:R-:W-:Y:S01]  /*54a0*/  LOP3.LUT R4, R19, UR15, R172, 0x96, !PT ;  /* 0x0000000f13047c12 */ /* 0x000fe2000f8e96ac */
[----:B------:R-:W-:Y:S01]  /*54b0*/  FMUL.FTZ R73, R3, R73 ;  /* 0x0000004903497220 */ /* 0x000fe20000410000 */
[----:B------:R4:W3:Y:S01]  /*54c0*/  MUFU.EX2 R237, R7 ;  /* 0x0000000700ed7308 */ /* 0x0008e20000000800 */
[----:B------:R-:W-:Y:S01]  /*54d0*/  LOP3.LUT R19, R173, UR17, R248, 0x96, !PT ;  /* 0x00000011ad137c12 */ /* 0x000fe2000f8e96f8 */
[----:B------:R-:W-:Y:S01]  /*54e0*/  FMUL.FTZ R76, R3, R76 ;  /* 0x0000004c034c7220 */ /* 0x000fe20000410000 */
[----:B-1----:R-:W-:Y:S01]  /*54f0*/  LOP3.LUT R5, R173, UR17, R250, 0x96, !PT ;  /* 0x00000011ad057c12 */ /* 0x002fe2000f8e96fa */
[----:B------:R-:W-:Y:S01]  /*5500*/  FMUL.FTZ R77, R3, R77 ;  /* 0x0000004d034d7220 */ /* 0x000fe20000410000 */
[----:B------:R-:W-:Y:S01]  /*5510*/  LOP3.LUT R172, R17, UR15, R172, 0x96, !PT ;  /* 0x0000000f11ac7c12 */ /* 0x000fe2000f8e96ac */
[----:B------:R-:W-:Y:S04]  /*5520*/  IMAD.WIDE.U32 R174, R19, -0x2daee0ad, RZ ;  /* 0xd2511f5313ae7825 */ /* 0x000fe800078e00ff */
[----:B------:R1:W-:Y:S01]  /*5530*/  MUFU.EX2 R236, R8 ;  /* 0x0000000800ec7308 */ /* 0x0003e20000000800 */
[----:B------:R-:W-:Y:S01]  /*5540*/  IMAD.WIDE.U32 R176, R5, -0x2daee0ad, RZ ;  /* 0xd2511f5305b07825 */ /* 0x000fe200078e00ff */
[----:B--2---:R-:W-:Y:S03]  /*5550*/  FMNMX.FTZ R2, R0, R2, !PT ;  /* 0x0000000200027209 */ /* 0x004fe60007810000 */
[----:B------:R-:W-:Y:S01]  /*5560*/  IMAD.WIDE.U32 R172, R172, -0x2daee0ad, RZ ;  /* 0xd2511f53acac7825 */ /* 0x000fe200078e00ff */
[----:B-----5:R-:W-:Y:S02]  /*5570*/  LOP3.LUT R6, R177, UR14, R234, 0x96, !PT ;  /* 0x0000000eb1067c12 */ /* 0x020fe4000f8e96ea */
[C---:B------:R-:W-:Y:S01]  /*5580*/  FSETP.NEU.FTZ.AND P1, PT, R2.reuse, -INF , PT ;  /* 0xff8000000200780b */ /* 0x040fe20003f3d000 */
[----:B------:R-:W-:Y:S01]  /*5590*/  FMUL.FTZ R185, R2, c[0x0][0x23c] ;  /* 0x00008f0002b97a20 */ /* 0x000fe20000410000 */
[----:B------:R2:W-:Y:S01]  /*55a0*/  MUFU.EX2 R231, R9 ;  /* 0x0000000900e77308 */ /* 0x0005e20000000800 */
[----:B------:R-:W-:Y:S01]  /*55b0*/  IMAD.WIDE.U32 R4, R4, -0x2daee0ad, RZ ;  /* 0xd2511f5304047825 */ /* 0x000fe200078e00ff */
[----:B------:R-:W-:Y:S02]  /*55c0*/  LOP3.LUT R17, R173, UR12, R174, 0x96, !PT ;  /* 0x0000000cad117c12 */ /* 0x000fe4000f8e96ae */
[----:B----4-:R-:W-:Y:S01]  /*55d0*/  LOP3.LUT R7, R175, UR14, R232, 0x96, !PT ;  /* 0x0000000eaf077c12 */ /* 0x010fe2000f8e96e8 */
[----:B------:R-:W-:Y:S01]  /*55e0*/  FMUL.FTZ R19, R132, R155 ;  /* 0x0000009b84137220 */ /* 0x000fe20000410000 */
[----:B------:R-:W-:Y:S01]  /*55f0*/  FSEL R185, R185, RZ, P1 ;  /* 0x000000ffb9b97208 */ /* 0x000fe20000800000 */
[----:B------:R-:W-:Y:S01]  /*5600*/  IMAD.WIDE.U32 R192, R17, -0x326172a9, RZ ;  /* 0xcd9e8d5711c07825 */ /* 0x000fe200078e00ff */
[----:B------:R-:W-:Y:S02]  /*5610*/  LOP3.LUT R5, R5, UR12, R176, 0x96, !PT ;  /* 0x0000000c05057c12 */ /* 0x000fe4000f8e96b0 */
[----:B------:R-:W-:Y:S01]  /*5620*/  MUFU.EX2 R228, R12 ;  /* 0x0000000c00e47308 */ /* 0x000fe20000000800 */
[----:B------:R-:W-:Y:S04]  /*5630*/  IMAD.WIDE.U32 R176, R6, -0x326172a9, RZ ;  /* 0xcd9e8d5706b07825 */ /* 0x000fe800078e00ff */
[----:B------:R-:W-:Y:S01]  /*5640*/  IMAD.WIDE.U32 R174, R7, -0x326172a9, RZ ;  /* 0xcd9e8d5707ae7825 */ /* 0x000fe200078e00ff */
[----:B------:R-:W-:Y:S03]  /*5650*/  LOP3.LUT R6, R177, UR13, R18, 0x96, !PT ;  /* 0x0000000db1067c12 */ /* 0x000fe6000f8e9612 */
[--C-:B------:R-:W-:Y:S01]  /*5660*/  FFMA.FTZ R10, R10, c[0x0][0x23c], -R185.reuse ;  /* 0x00008f000a0a7a23 */ /* 0x100fe200000108b9 */
[----:B------:R-:W-:Y:S01]  /*5670*/  LOP3.LUT R0, R193, UR11, R174, 0x96, !PT ;  /* 0x0000000bc1007c12 */ /* 0x000fe2000f8e96ae */
[----:B------:R-:W-:Y:S01]  /*5680*/  IMAD.WIDE.U32 R188, R5, -0x326172a9, RZ ;  /* 0xcd9e8d5705bc7825 */ /* 0x000fe200078e00ff */
[----:B-1----:R-:W-:Y:S01]  /*5690*/  LOP3.LUT R8, R175, UR13, R16, 0x96, !PT ;  /* 0x0000000daf087c12 */ /* 0x002fe2000f8e9610 */
[----:B------:R1:W-:Y:S02]  /*56a0*/  MUFU.EX2 R230, R10 ;  /* 0x0000000a00e67308 */ /* 0x0003e40000000800 */
[--C-:B------:R-:W-:Y:S01]  /*56b0*/  FFMA.FTZ R11, R11, c[0x0][0x23c], -R185.reuse ;  /* 0x00008f000b0b7a23 */ /* 0x100fe200000108b9 */
[----:B------:R-:W-:Y:S01]  /*56c0*/  LOP3.LUT R5, R189, UR11, R176, 0x96, !PT ;  /* 0x0000000bbd057c12 */ /* 0x000fe2000f8e96b0 */
[----:B--2---:R-:W-:Y:S01]  /*56d0*/  IMAD.WIDE.U32 R8, R8, -0x2daee0ad, RZ ;  /* 0xd2511f5308087825 */ /* 0x004fe200078e00ff */
[----:B------:R-:W2:Y:S03]  /*56e0*/  LDSM.16.MT88.4 R176, [R205+0xa000] ;  /* 0x00a00000cdb0783b */ /* 0x000ea60000004200 */
[----:B------:R-:W-:Y:S01]  /*56f0*/  IMAD.WIDE.U32 R194, R0, -0x2daee0ad, RZ ;  /* 0xd2511f5300c27825 */ /* 0x000fe200078e00ff */
[----:B------:R-:W-:Y:S01]  /*5700*/  LOP3.LUT R9, R9, UR10, R172, 0x96, !PT ;  /* 0x0000000a09097c12 */ /* 0x000fe2000f8e96ac */
[----:B------:R-:W-:Y:S02]  /*5710*/  MUFU.EX2 R229, R11 ;  /* 0x0000000b00e57308 */ /* 0x000fe40000000800 */
[----:B------:R-:W-:Y:S04]  /*5720*/  IMAD.WIDE.U32 R6, R6, -0x2daee0ad, RZ ;  /* 0xd2511f5306067825 */ /* 0x000fe800078e00ff */
[----:B------:R-:W-:Y:S01]  /*5730*/  IMAD.WIDE.U32 R190, R5, -0x2daee0ad, RZ ;  /* 0xd2511f5305be7825 */ /* 0x000fe200078e00ff */
[----:B------:R-:W-:Y:S02]  /*5740*/  LOP3.LUT R5, R7, UR10, R4, 0x96, !PT ;  /* 0x0000000a07057c12 */ /* 0x000fe4000f8e9604 */
[----:B------:R-:W-:Y:S01]  /*5750*/  LOP3.LUT R4, R195, UR8, R8, 0x96, !PT ;  /* 0x00000008c3047c12 */ /* 0x000fe2000f8e9608 */
[----:B------:R-:W-:Y:S01]  /*5760*/  IMAD.WIDE.U32 R198, R9, -0x326172a9, RZ ;  /* 0xcd9e8d5709c67825 */ /* 0x000fe200078e00ff */
[----:B------:R-:W-:Y:S01]  /*5770*/  LOP3.LUT R6, R191, UR8, R6, 0x96, !PT ;  /* 0x00000008bf067c12 */ /* 0x000fe2000f8e9606 */
[----:B------:R4:W-:Y:S02]  /*5780*/  MUFU.EX2 R223, R13 ;  /* 0x0000000d00df7308 */ /* 0x0009e40000000800 */
[----:B------:R-:W-:Y:S04]  /*5790*/  IMAD.WIDE.U32 R196, R5, -0x326172a9, RZ ;  /* 0xcd9e8d5705c47825 */ /* 0x000fe800078e00ff */
[----:B------:R-:W-:Y:S04]  /*57a0*/  IMAD.WIDE.U32 R4, R4, -0x326172a9, RZ ;  /* 0xcd9e8d5704047825 */ /* 0x000fe800078e00ff */
[----:B------:R-:W-:Y:S01]  /*57b0*/  IMAD.WIDE.U32 R6, R6, -0x326172a9, RZ ;  /* 0xcd9e8d5706067825 */ /* 0x000fe200078e00ff */
[----:B------:R-:W-:Y:S02]  /*57c0*/  LOP3.LUT R0, R4, 0xffff, RZ, 0xc0, !PT ;  /* 0x0000ffff04007812 */ /* 0x000fe400078ec0ff */
[----:B------:R-:W-:Y:S01]  /*57d0*/  LOP3.LUT R5, R5, UR19, R198, 0x96, !PT ;  /* 0x0000001305057c12 */ /* 0x000fe2000f8e96c6 */
[--C-:B------:R-:W-:Y:S01]  /*57e0*/  FFMA.FTZ R14, R14, c[0x0][0x23c], -R185.reuse ;  /* 0x00008f000e0e7a23 */ /* 0x100fe200000108b9 */
[----:B------:R-:W-:Y:S01]  /*57f0*/  SHF.R.U32.HI R16, RZ, 0x10, R6 ;  /* 0x00000010ff107819 */ /* 0x000fe20000011606 */
[----:B------:R-:W-:Y:S01]  /*5800*/  FFMA.FTZ R15, R15, c[0x0][0x23c], -R185 ;  /* 0x00008f000f0f7a23 */ /* 0x000fe200000108b9 */
[----:B-1----:R-:W-:Y:S01]  /*5810*/  LOP3.LUT R10, R4, 0xff, RZ, 0xc0, !PT ;  /* 0x000000ff040a7812 */ /* 0x002fe200078ec0ff */
[----:B------:R-:W-:Y:S01]  /*5820*/  MUFU.EX2 R222, R14 ;  /* 0x0000000e00de7308 */ /* 0x000fe20000000800 */
[----:B------:R-:W-:Y:S01]  /*5830*/  SHF.R.U32.HI R0, RZ, 0x8, R0 ;  /* 0x00000008ff007819 */ /* 0x000fe20000011600 */
[----:B------:R-:W-:Y:S01]  /*5840*/  FMUL.FTZ R18, R132, R154 ;  /* 0x0000009a84127220 */ /* 0x000fe20000410000 */
[----:B------:R-:W-:Y:S01]  /*5850*/  LOP3.LUT R8, R6, 0xffff, RZ, 0xc0, !PT ;  /* 0x0000ffff06087812 */ /* 0x000fe200078ec0ff */
[----:B------:R-:W-:Y:S01]  /*5860*/  FMUL.FTZ R82, R132, R82 ;  /* 0x0000005284527220 */ /* 0x000fe20000410000 */
[----:B------:R-:W-:Y:S01]  /*5870*/  LOP3.LUT R17, R6, 0xff, RZ, 0xc0, !PT ;  /* 0x000000ff06117812 */ /* 0x000fe200078ec0ff */
[----:B----4-:R-:W-:Y:S01]  /*5880*/  FMUL.FTZ R13, R3, R149 ;  /* 0x00000095030d7220 */ /* 0x010fe20000410000 */
[----:B------:R-:W-:Y:S01]  /*5890*/  SHF.R.U32.HI R11, RZ, 0x18, R6 ;  /* 0x00000018ff0b7819 */ /* 0x000fe20000011606 */
[C---:B------:R-:W-:Y:S01]  /*58a0*/  FMUL.FTZ R83, R132.reuse, R83 ;  /* 0x0000005384537220 */ /* 0x040fe20000410000 */
[----:B------:R-:W-:Y:S01]  /*58b0*/  LOP3.LUT R6, R7, UR19, R196, 0x96, !PT ;  /* 0x0000001307067c12 */ /* 0x000fe2000f8e96c4 */
[----:B------:R-:W-:Y:S01]  /*58c0*/  MUFU.EX2 R203, R15 ;  /* 0x0000000f00cb7308 */ /* 0x000fe20000000800 */
[----:B------:R-:W-:Y:S01]  /*58d0*/  SHF.R.U32.HI R8, RZ, 0x8, R8 ;  /* 0x00000008ff087819 */ /* 0x000fe20000011608 */
[----:B------:R-:W-:Y:S01]  /*58e0*/  FMUL.FTZ R86, R132, R86 ;  /* 0x0000005684567220 */ /* 0x000fe20000410000 */
[----:B------:R-:W-:Y:S01]  /*58f0*/  LOP3.LUT R7, R16, 0xff, RZ, 0xc0, !PT ;  /* 0x000000ff10077812 */ /* 0x000fe200078ec0ff */
[----:B------:R-:W-:Y:S01]  /*5900*/  FMUL.FTZ R87, R132, R87 ;  /* 0x0000005784577220 */ /* 0x000fe20000410000 */
[----:B------:R-:W-:Y:S01]  /*5910*/  PRMT R16, R10, 0x5410, R0 ;  /* 0x000054100a107816 */ /* 0x000fe20000000000 */
[----:B------:R-:W-:Y:S01]  /*5920*/  FMUL.FTZ R88, R3, R88 ;  /* 0x0000005803587220 */ /* 0x000fe20000410000 */
[----:B------:R-:W-:Y:S01]  /*5930*/  LOP3.LUT R0, R5, 0xffff, RZ, 0xc0, !PT ;  /* 0x0000ffff05007812 */ /* 0x000fe200078ec0ff */
[----:B------:R-:W-:Y:S01]  /*5940*/  FMUL.FTZ R89, R3, R89 ;  /* 0x0000005903597220 */ /* 0x000fe20000410000 */
[----:B------:R-:W-:Y:S01]  /*5950*/  PRMT R17, R17, 0x5410, R8 ;  /* 0x0000541011117816 */ /* 0x000fe20000000008 */
[--C-:B------:R-:W-:Y:S01]  /*5960*/  FFMA.FTZ R32, R32, c[0x0][0x23c], -R137.reuse ;  /* 0x00008f0020207a23 */ /* 0x100fe20000010889 */
[----:B------:R-:W-:Y:S01]  /*5970*/  LOP3.LUT R8, R5, 0xff, RZ, 0xc0, !PT ;  /* 0x000000ff05087812 */ /* 0x000fe200078ec0ff */
[----:B------:R-:W-:Y:S01]  /*5980*/  FFMA.FTZ R33, R33, c[0x0][0x23c], -R137 ;  /* 0x00008f0021217a23 */ /* 0x000fe20000010889 */
[----:B------:R-:W-:Y:S01]  /*5990*/  SHF.R.U32.HI R0, RZ, 0x8, R0 ;  /* 0x00000008ff007819 */ /* 0x000fe20000011600 */
[--C-:B------:R-:W-:Y:S01]  /*59a0*/  HSET2.LE.AND R174, R17, R245.reuse, PT ;  /* 0x000000f511ae7233 */ /* 0x100fe20003803000 */
[----:B------:R-:W-:Y:S01]  /*59b0*/  SHF.R.U32.HI R12, RZ, 0x18, R4 ;  /* 0x00000018ff0c7819 */ /* 0x000fe20000011604 */
[----:B------:R-:W-:Y:S01]  /*59c0*/  FMUL.FTZ R17, R133, R153 ;  /* 0x0000009985117220 */ /* 0x000fe20000410000 */
[----:B------:R-:W-:Y:S01]  /*59d0*/  PRMT R175, R7, 0x5410, R11 ;  /* 0x0000541007af7816 */ /* 0x000fe2000000000b */
[----:B------:R-:W-:Y:S01]  /*59e0*/  FFMA.FTZ R34, R34, c[0x0][0x23c], -R184 ;  /* 0x00008f0022227a23 */ /* 0x000fe200000108b8 */
[----:B------:R-:W-:Y:S01]  /*59f0*/  SHF.R.U32.HI R9, RZ, 0x10, R4 ;  /* 0x00000010ff097819 */ /* 0x000fe20000011604 */
[----:B------:R-:W-:Y:S01]  /*5a00*/  FFMA.FTZ R35, R35, c[0x0][0x23c], -R184 ;  /* 0x00008f0023237a23 */ /* 0x000fe200000108b8 */
[----:B------:R-:W-:Y:S01]  /*5a10*/  LOP3.LUT R4, R6, 0xffff, RZ, 0xc0, !PT ;  /* 0x0000ffff06047812 */ /* 0x000fe200078ec0ff */
[--C-:B------:R-:W-:Y:S01]  /*5a20*/  HSET2.LE.AND R175, R175, R245.reuse, PT ;  /* 0x000000f5afaf7233 */ /* 0x100fe20003803000 */
[----:B------:R-:W-:Y:S01]  /*5a30*/  SHF.R.U32.HI R7, RZ, 0x10, R6 ;  /* 0x00000010ff077819 */ /* 0x000fe20000011606 */
[----:B------:R1:W-:Y:S01]  /*5a40*/  MUFU.EX2 R202, R32 ;  /* 0x0000002000ca7308 */ /* 0x0003e20000000800 */
[----:B------:R-:W-:Y:S01]  /*5a50*/  PRMT R8, R8, 0x5410, R0 ;  /* 0x0000541008087816 */ /* 0x000fe20000000000 */
[----:B------:R-:W-:Y:S01]  /*5a60*/  FADD.FTZ R0, -R2, R138 ;  /* 0x0000008a02007221 */ /* 0x000fe20000010100 */
[----:B------:R-:W-:Y:S01]  /*5a70*/  LOP3.LUT R11, R9, 0xff, RZ, 0xc0, !PT ;  /* 0x000000ff090b7812 */ /* 0x000fe200078ec0ff */
[----:B------:R-:W-:Y:S01]  /*5a80*/  FMUL.FTZ R92, R3, R92 ;  /* 0x0000005c035c7220 */ /* 0x000fe20000410000 */
[----:B------:R-:W-:Y:S01]  /*5a90*/  LOP3.LUT R10, R6, 0xff, RZ, 0xc0, !PT ;  /* 0x000000ff060a7812 */ /* 0x000fe200078ec0ff */
[----:B------:R-:W-:Y:S01]  /*5aa0*/  FMUL.FTZ R0, R0, c[0x0][0x23c] ;  /* 0x00008f0000007a20 */ /* 0x000fe20000410000 */
[----:B------:R-:W-:Y:S01]  /*5ab0*/  SHF.R.U32.HI R9, RZ, 0x18, R6 ;  /* 0x00000018ff097819 */ /* 0x000fe20000011606 */
[--C-:B------:R-:W-:Y:S01]  /*5ac0*/  HSET2.LE.AND R180, R8, R245.reuse, PT ;  /* 0x000000f508b47233 */ /* 0x100fe20003803000 */
[----:B------:R-:W-:Y:S01]  /*5ad0*/  SHF.R.U32.HI R6, RZ, 0x8, R4 ;  /* 0x00000008ff067819 */ /* 0x000fe20000011604 */
[--C-:B------:R-:W-:Y:S01]  /*5ae0*/  HSET2.LE.AND R8, R16, R245.reuse, PT ;  /* 0x000000f510087233 */ /* 0x100fe20003803000 */
[----:B------:R-:W-:Y:S01]  /*5af0*/  LOP3.LUT R4, R7, 0xff, RZ, 0xc0, !PT ;  /* 0x000000ff07047812 */ /* 0x000fe200078ec0ff */
[----:B------:R-:W4:Y:S01]  /*5b00*/  MUFU.EX2 R0, R0 ;  /* 0x0000000000007308 */ /* 0x000f220000000800 */
[----:B------:R-:W-:Y:S01]  /*5b10*/  PRMT R10, R10, 0x5410, R6 ;  /* 0x000054100a0a7816 */ /* 0x000fe20000000006 */
[----:B------:R-:W-:Y:S01]  /*5b20*/  FMUL.FTZ R16, R133, R152 ;  /* 0x0000009885107220 */ /* 0x000fe20000410000 */
[----:B------:R-:W-:Y:S01]  /*5b30*/  PRMT R9, R4, 0x5410, R9 ;  /* 0x0000541004097816 */ /* 0x000fe20000000009 */
[----:B------:R-:W-:Y:S01]  /*5b40*/  FMUL.FTZ R93, R3, R93 ;  /* 0x0000005d035d7220 */ /* 0x000fe20000410000 */
[--C-:B------:R-:W-:Y:S01]  /*5b50*/  SHF.R.U32.HI R4, RZ, 0x10, R5.reuse ;  /* 0x00000010ff047819 */ /* 0x100fe20000011605 */
[--C-:B------:R-:W-:Y:S01]  /*5b60*/  HSET2.LE.AND R172, R10, R245.reuse, PT ;  /* 0x000000f50aac7233 */ /* 0x100fe20003803000 */
[----:B------:R-:W-:Y:S01]  /*5b70*/  SHF.R.U32.HI R7, RZ, 0x18, R5 ;  /* 0x00000018ff077819 */ /* 0x000fe20000011605 */
[--C-:B------:R-:W-:Y:S01]  /*5b80*/  HSET2.LE.AND R173, R9, R245.reuse, PT ;  /* 0x000000f509ad7233 */ /* 0x100fe20003803000 */
[----:B------:R-:W-:Y:S01]  /*5b90*/  LOP3.LUT R6, R4, 0xff, RZ, 0xc0, !PT ;  /* 0x000000ff04067812 */ /* 0x000fe200078ec0ff */
[----:B------:R5:W2:Y:S01]  /*5ba0*/  MUFU.EX2 R201, R33 ;  /* 0x0000002100c97308 */ /* 0x000aa20000000800 */
[----:B---3--:R-:W-:Y:S01]  /*5bb0*/  F2FP.BF16.PACK_AB R4, R243, R244 ;  /* 0x000000f4f304723e */ /* 0x008fe200000010ff */
[----:B-1----:R-:W-:Y:S01]  /*5bc0*/  FMUL.FTZ R32, R3, R156 ;  /* 0x0000009c03207220 */ /* 0x002fe20000410000 */
[----:B------:R-:W-:Y:S01]  /*5bd0*/  PRMT R6, R6, 0x5410, R7 ;  /* 0x0000541006067816 */ /* 0x000fe20000000007 */
[C---:B------:R-:W-:Y:S01]  /*5be0*/  FMUL.FTZ R96, R133.reuse, R96 ;  /* 0x0000006085607220 */ /* 0x040fe20000410000 */
[----:B------:R-:W-:Y:S01]  /*5bf0*/  F2FP.BF16.PACK_AB R5, R242, R241 ;  /* 0x000000f1f205723e */ /* 0x000fe200000010ff */
[----:B------:R-:W-:Y:S01]  /*5c00*/  FMUL.FTZ R97, R133, R97 ;  /* 0x0000006185617220 */ /* 0x000fe20000410000 */
[----:B------:R-:W-:Y:S01]  /*5c10*/  LOP3.LUT R174, R174, R4, RZ, 0xc0, !PT ;  /* 0x00000004aeae7212 */ /* 0x000fe200078ec0ff */
[--C-:B------:R-:W-:Y:S01]  /*5c20*/  HSET2.LE.AND R181, R6, R245.reuse, PT ;  /* 0x000000f506b57233 */ /* 0x100fe20003803000 */
[----:B------:R-:W-:Y:S01]  /*5c30*/  LOP3.LUT R175, R175, R5, RZ, 0xc0, !PT ;  /* 0x00000005afaf7212 */ /* 0x000fe200078ec0ff */
[----:B------:R1:W-:Y:S01]  /*5c40*/  MUFU.EX2 R198, R34 ;  /* 0x0000002200c67308 */ /* 0x0003e20000000800 */
[----:B------:R-:W-:Y:S01]  /*5c50*/  F2FP.BF16.PACK_AB R4, R239, R240 ;  /* 0x000000f0ef04723e */ /* 0x000fe200000010ff */
[----:B------:R-:W-:Y:S01]  /*5c60*/  FMUL.FTZ R98, R132, R98 ;  /* 0x0000006284627220 */ /* 0x000fe20000410000 */
[----:B------:R-:W-:Y:S01]  /*5c70*/  F2FP.BF16.PACK_AB R5, R237, R238 ;  /* 0x000000eeed05723e */ /* 0x000fe200000010ff */
[C---:B----4-:R-:W-:Y:S01]  /*5c80*/  FMUL.FTZ R10, R0.reuse, R146 ;  /* 0x00000092000a7220 */ /* 0x050fe20000410000 */
[----:B------:R-:W-:Y:S01]  /*5c90*/  F2FP.BF16.PACK_AB R6, R231, R236 ;  /* 0x000000ece706723e */ /* 0x000fe200000010ff */
[C---:B------:R-:W-:Y:S01]  /*5ca0*/  FMUL.FTZ R14, R0.reuse, R150 ;  /* 0x00000096000e7220 */ /* 0x040fe20000410000 */
[----:B------:R-:W-:Y:S01]  /*5cb0*/  F2FP.BF16.PACK_AB R7, R229, R230 ;  /* 0x000000e6e507723e */ /* 0x000fe200000010ff */
[----:B------:R-:W-:Y:S01]  /*5cc0*/  FMUL.FTZ R15, R0, R151 ;  /* 0x00000097000f7220 */ /* 0x000fe20000410000 */
[----:B------:R-:W-:Y:S01]  /*5cd0*/  LOP3.LUT R172, R172, R4, RZ, 0xc0, !PT ;  /* 0x00000004acac7212 */ /* 0x000fe200078ec0ff */
[----:B------:R-:W-:Y:S01]  /*5ce0*/  FMUL.FTZ R4, R133, R140 ;  /* 0x0000008c85047220 */ /* 0x000fe20000410000 */
[----:B------:R-:W-:Y:S01]  /*5cf0*/  LOP3.LUT R173, R173, R5, RZ, 0xc0, !PT ;  /* 0x00000005adad7212 */ /* 0x000fe200078ec0ff */
[----:B------:R-:W-:Y:S01]  /*5d00*/  FMUL.FTZ R5, R133, R141 ;  /* 0x0000008d85057220 */ /* 0x000fe20000410000 */
[----:B------:R-:W-:Y:S01]  /*5d10*/  LOP3.LUT R180, R180, R6, RZ, 0xc0, !PT ;  /* 0x00000006b4b47212 */ /* 0x000fe200078ec0ff */
[C---:B------:R-:W-:Y:S01]  /*5d20*/  FMUL.FTZ R6, R132.reuse, R142 ;  /* 0x0000008e84067220 */ /* 0x040fe20000410000 */
[----:B------:R-:W-:Y:S01]  /*5d30*/  LOP3.LUT R181, R181, R7, RZ, 0xc0, !PT ;  /* 0x00000007b5b57212 */ /* 0x000fe200078ec0ff */
[----:B------:R-:W-:Y:S01]  /*5d40*/  FMUL.FTZ R7, R132, R143 ;  /* 0x0000008f84077220 */ /* 0x000fe20000410000 */
[----:B------:R-:W-:Y:S01]  /*5d50*/  PRMT R11, R11, 0x5410, R12 ;  /* 0x000054100b0b7816 */ /* 0x000fe2000000000c */
[----:B------:R-:W3:Y:S01]  /*5d60*/  LDSM.16.MT88.4 R140, [R207+0xa000] ;  /* 0x00a00000cf8c783b */ /* 0x000ee20000004200 */
[----:B------:R-:W-:Y:S01]  /*5d70*/  F2FP.BF16.PACK_AB R182, R223, R228 ;  /* 0x000000e4dfb6723e */ /* 0x000fe200000010ff */
[----:B-----5:R-:W-:Y:S01]  /*5d80*/  FMUL.FTZ R33, R3, R157 ;  /* 0x0000009d03217220 */ /* 0x020fe20000410000 */
[----:B------:R-:W-:Y:S01]  /*5d90*/  F2FP.BF16.PACK_AB R183, R203, R222 ;  /* 0x000000decbb7723e */ /* 0x000fe200000010ff */
[--C-:B------:R-:W-:Y:S01]  /*5da0*/  HSET2.LE.AND R9, R11, R245.reuse, PT ;  /* 0x000000f50b097233 */ /* 0x100fe20003803000 */
[-C--:B--2---:R-:W-:Y:S01]  /*5db0*/  HMMA.16816.F32.BF16 R4, R172, R176.reuse, R4 ;  /* 0x000000b0ac04723c */ /* 0x084fe20000041804 */
[----:B------:R-:W-:Y:S01]  /*5dc0*/  FMUL.FTZ R11, R0, R147 ;  /* 0x00000093000b7220 */ /* 0x000fe20000410000 */
[----:B------:R-:W-:Y:S01]  /*5dd0*/  LOP3.LUT R182, R8, R182, RZ, 0xc0, !PT ;  /* 0x000000b608b67212 */ /* 0x000fe200078ec0ff */
[----:B------:R-:W-:Y:S01]  /*5de0*/  FMUL.FTZ R8, R3, R144 ;  /* 0x0000009003087220 */ /* 0x000fe20000410000 */
[----:B------:R-:W-:Y:S01]  /*5df0*/  LOP3.LUT R183, R9, R183, RZ, 0xc0, !PT ;  /* 0x000000b709b77212 */ /* 0x000fe200078ec0ff */
[----:B------:R-:W-:Y:S01]  /*5e00*/  FMUL.FTZ R9, R3, R145 ;  /* 0x0000009103097220 */ /* 0x000fe20000410000 */
[----:B------:R2:W-:Y:S01]  /*5e10*/  MUFU.EX2 R200, R35 ;  /* 0x0000002300c87308 */ /* 0x0005e20000000800 */
[----:B------:R-:W4:Y:S01]  /*5e20*/  LDSM.16.MT88.4 R144, [R210+0xa000] ;  /* 0x00a00000d290783b */ /* 0x000f220000004200 */
[C---:B-1----:R-:W-:Y:S01]  /*5e30*/  FMUL.FTZ R34, R0.reuse, R158 ;  /* 0x0000009e00227220 */ /* 0x042fe20000410000 */
[----:B------:R-:W-:Y:S03]  /*5e40*/  LOP3.LUT R138, R197, UR9, R188, 0x96, !PT ;  /* 0x00000009c58a7c12 */ /* 0x000fe6000f8e96bc */
[C---:B------:R-:W-:Y:S01]  /*5e50*/  HMMA.16816.F32.BF16 R8, R180.reuse, R176, R8 ;  /* 0x000000b0b408723c */ /* 0x040fe20000041808 */
[----:B------:R-:W-:Y:S02]  /*5e60*/  FMUL.FTZ R12, R3, R148 ;  /* 0x00000094030c7220 */ /* 0x000fe40000410000 */
[C---:B------:R-:W-:Y:S02]  /*5e70*/  FMUL.FTZ R42, R0.reuse, R42 ;  /* 0x0000002a002a7220 */ /* 0x040fe40000410000 */
[C---:B------:R-:W-:Y:S02]  /*5e80*/  FMUL.FTZ R43, R0.reuse, R43 ;  /* 0x0000002b002b7220 */ /* 0x040fe40000410000 */
[C---:B------:R-:W-:Y:S01]  /*5e90*/  FMUL.FTZ R46, R0.reuse, R46 ;  /* 0x0000002e002e7220 */ /* 0x040fe20000410000 */
[-C--:B------:R-:W-:Y:S01]  /*5ea0*/  HMMA.16816.F32.BF16 R12, R180, R178.reuse, R12 ;  /* 0x000000b2b40c723c */ /* 0x080fe2000004180c */
[C---:B------:R-:W-:Y:S03]  /*5eb0*/  FMUL.FTZ R47, R0.reuse, R47 ;  /* 0x0000002f002f7220 */ /* 0x040fe60000410000 */
[C---:B------:R-:W-:Y:S02]  /*5ec0*/  FMUL.FTZ R58, R0.reuse, R58 ;  /* 0x0000003a003a7220 */ /* 0x040fe40000410000 */
[C---:B------:R-:W-:Y:S02]  /*5ed0*/  FMUL.FTZ R59, R0.reuse, R59 ;  /* 0x0000003b003b7220 */ /* 0x040fe40000410000 */
[C---:B------:R-:W-:Y:S01]  /*5ee0*/  HMMA.16816.F32.BF16 R16, R172.reuse, R178, R16 ;  /* 0x000000b2ac10723c */ /* 0x040fe20000041810 */
[C---:B------:R-:W-:Y:S03]  /*5ef0*/  FMUL.FTZ R62, R0.reuse, R62 ;  /* 0x0000003e003e7220 */ /* 0x040fe60000410000 */
[C---:B--2---:R-:W-:Y:S02]  /*5f00*/  FMUL.FTZ R35, R0.reuse, R159 ;  /* 0x0000009f00237220 */ /* 0x044fe40000410000 */
[----:B------:R-:W-:Y:S01]  /*5f10*/  LDSM.16.MT88.4 R156, [R207+0xa800] ;  /* 0x00a80000cf9c783b */ /* 0x000fe20000004200 */
[C---:B------:R-:W-:Y:S01]  /*5f20*/  FMUL.FTZ R63, R0.reuse, R63 ;  /* 0x0000003f003f7220 */ /* 0x040fe20000410000 */
[-C--:B---3--:R-:W-:Y:S01]  /*5f30*/  HMMA.16816.F32.BF16 R36, R172, R140.reuse, R36 ;  /* 0x0000008cac24723c */ /* 0x088fe20000041824 */
        /* <DEDUP_REMOVED lines=13> */
[C---:B------:R-:W-:Y:S02]  /*6010*/  FMUL.FTZ R100, R133.reuse, R100 ;  /* 0x0000006485647220 */ /* 0x040fe40000410000 */
[----:B------:R-:W-:Y:S02]  /*6020*/  FMUL.FTZ R101, R133, R101 ;  /* 0x0000006585657220 */ /* 0x000fe40000410000 */
[-C--:B----4-:R-:W-:Y:S01]  /*6030*/  HMMA.16816.F32.BF16 R52, R172, R144.reuse, R52 ;  /* 0x00000090ac34723c */ /* 0x090fe20000041834 */
[C---:B------:R-:W-:Y:S03]  /*6040*/  FMUL.FTZ R102, R132.reuse, R102 ;  /* 0x0000006684667220 */ /* 0x040fe60000410000 */
[----:B------:R-:W-:Y:S02]  /*6050*/  FMUL.FTZ R103, R132, R103 ;  /* 0x0000006784677220 */ /* 0x000fe40000410000 */
        /* <DEDUP_REMOVED lines=11> */
[C---:B------:R-:W-:Y:S02]  /*6110*/  FMUL.FTZ R111, R132.reuse, R111 ;  /* 0x0000006f846f7220 */ /* 0x040fe40000410000 */
[C---:B------:R-:W-:Y:S02]  /*6120*/  FMUL.FTZ R112, R133.reuse, R112 ;  /* 0x0000007085707220 */ /* 0x040fe40000410000 */
[C---:B------:R-:W-:Y:S01]  /*6130*/  FMUL.FTZ R113, R133.reuse, R113 ;  /* 0x0000007185717220 */ /* 0x040fe20000410000 */
[-C--:B-1----:R-:W-:Y:S03]  /*6140*/  HMMA.16816.F32.BF16 R68, R172, R140.reuse, R68 ;  /* 0x0000008cac44723c */ /* 0x082fe60000041844 */
[C---:B------:R-:W-:Y:S02]  /*6150*/  FMUL.FTZ R114, R132.reuse, R114 ;  /* 0x0000007284727220 */ /* 0x040fe40000410000 */
[C---:B------:R-:W-:Y:S02]  /*6160*/  FMUL.FTZ R115, R132.reuse, R115 ;  /* 0x0000007384737220 */ /* 0x040fe40000410000 */
[C---:B------:R-:W-:Y:S01]  /*6170*/  FMUL.FTZ R120, R133.reuse, R120 ;  /* 0x0000007885787220 */ /* 0x040fe20000410000 */
[C---:B------:R-:W-:Y:S01]  /*6180*/  HMMA.16816.F32.BF16 R72, R180.reuse, R140, R72 ;  /* 0x0000008cb448723c */ /* 0x040fe20000041848 */
[C---:B------:R-:W-:Y:S03]  /*6190*/  FMUL.FTZ R121, R133.reuse, R121 ;  /* 0x0000007985797220 */ /* 0x040fe60000410000 */
[C---:B------:R-:W-:Y:S02]  /*61a0*/  FMUL.FTZ R122, R132.reuse, R122 ;  /* 0x0000007a847a7220 */ /* 0x040fe40000410000 */
[----:B------:R-:W-:Y:S02]  /*61b0*/  FMUL.FTZ R123, R132, R123 ;  /* 0x0000007b847b7220 */ /* 0x000fe40000410000 */
[-C--:B------:R-:W-:Y:S01]  /*61c0*/  HMMA.16816.F32.BF16 R76, R180, R142.reuse, R76 ;  /* 0x0000008eb44c723c */ /* 0x080fe2000004184c */
[----:B------:R-:W-:Y:S04]  /*61d0*/  IMAD.WIDE.U32 R138, R138, -0x2daee0ad, RZ ;  /* 0xd2511f538a8a7825 */ /* 0x000fe800078e00ff */
[----:B------:R-:W-:Y:S01]  /*61e0*/  FFMA.FTZ R149, R24, c[0x0][0x23c], -R186 ;  /* 0x00008f0018957a23 */ /* 0x000fe200000108ba */
[--C-:B------:R-:W-:Y:S01]  /*61f0*/  SHF.R.U32.HI R153, RZ, 0x10, R138.reuse ;  /* 0x00000010ff997819 */ /* 0x100fe2000001168a */
[C---:B------:R-:W-:Y:S01]  /*6200*/  FMUL.FTZ R24, R133.reuse, R164 ;  /* 0x000000a485187220 */ /* 0x040fe20000410000 */
[C---:B------:R-:W-:Y:S01]  /*6210*/  HMMA.16816.F32.BF16 R80, R172.reuse, R142, R80 ;  /* 0x0000008eac50723c */ /* 0x040fe20000041850 */
[----:B------:R-:W1:Y:S01]  /*6220*/  LDSM.16.MT88.4 R140, [R207+0xb000] ;  /* 0x00b00000cf8c783b */ /* 0x000e620000004200 */
[----:B------:R-:W-:Y:S02]  /*6230*/  MUFU.EX2 R187, R149 ;  /* 0x0000009500bb7308 */ /* 0x000fe40000000800 */
[----:B------:R-:W-:Y:S01]  /*6240*/  LOP3.LUT R155, R138, 0xff, RZ, 0xc0, !PT ;  /* 0x000000ff8a9b7812 */ /* 0x000fe200078ec0ff */
[--C-:B------:R-:W-:Y:S01]  /*6250*/  FFMA.FTZ R150, R26, c[0x0][0x23c], -R185.reuse ;  /* 0x00008f001a967a23 */ /* 0x100fe200000108b9 */
[----:B------:R-:W-:Y:S01]  /*6260*/  SHF.R.U32.HI R154, RZ, 0x18, R138 ;  /* 0x00000018ff9a7819 */ /* 0x000fe2000001168a */
[C---:B------:R-:W-:Y:S01]  /*6270*/  FMUL.FTZ R26, R132.reuse, R166 ;  /* 0x000000a6841a7220 */ /* 0x040fe20000410000 */
[-C--:B--2---:R-:W-:Y:S01]  /*6280*/  HMMA.16816.F32.BF16 R84, R172, R144.reuse, R84 ;  /* 0x00000090ac54723c */ /* 0x084fe20000041854 */
[C---:B------:R-:W-:Y:S03]  /*6290*/  FMUL.FTZ R128, R133.reuse, R128 ;  /* 0x0000008085807220 */ /* 0x040fe60000410000 */
[----:B------:R-:W-:Y:S01]  /*62a0*/  FMUL.FTZ R129, R133, R129 ;  /* 0x0000008185817220 */ /* 0x000fe20000410000 */
[----:B------:R-:W-:Y:S01]  /*62b0*/  LOP3.LUT R148, R139, UR18, R190, 0x96, !PT ;  /* 0x000000128b947c12 */ /* 0x000fe2000f8e96be */
[----:B------:R-:W-:Y:S01]  /*62c0*/  FMUL.FTZ R130, R132, R130 ;  /* 0x0000008284827220 */ /* 0x000fe20000410000 */
[----:B------:R-:W-:Y:S01]  /*62d0*/  LOP3.LUT R139, R138, 0xffff, RZ, 0xc0, !PT ;  /* 0x0000ffff8a8b7812 */ /* 0x000fe200078ec0ff */
[C---:B------:R-:W-:Y:S01]  /*62e0*/  HMMA.16816.F32.BF16 R88, R180.reuse, R144, R88 ;  /* 0x00000090b458723c */ /* 0x040fe20000041858 */
[----:B------:R-:W-:Y:S03]  /*62f0*/  FMUL.FTZ R131, R132, R131 ;  /* 0x0000008384837220 */ /* 0x000fe60000410000 */
[--C-:B------:R-:W-:Y:S02]  /*6300*/  FFMA.FTZ R28, R28, c[0x0][0x23c], -R186.reuse ;  /* 0x00008f001c1c7a23 */ /* 0x100fe400000108ba */
[--C-:B------:R-:W-:Y:S02]  /*6310*/  FFMA.FTZ R29, R29, c[0x0][0x23c], -R186.reuse ;  /* 0x00008f001d1d7a23 */ /* 0x100fe400000108ba */
[-C--:B------:R-:W-:Y:S01]  /*6320*/  HMMA.16816.F32.BF16 R92, R180, R146.reuse, R92 ;  /* 0x00000092b45c723c */ /* 0x080fe2000004185c */
[----:B------:R2:W-:Y:S03]  /*6330*/  MUFU.EX2 R196, R28 ;  /* 0x0000001c00c47308 */ /* 0x0005e60000000800 */
[----:B------:R-:W-:Y:S02]  /*6340*/  FFMA.FTZ R186, R25, c[0x0][0x23c], -R186 ;  /* 0x00008f0019ba7a23 */ /* 0x000fe400000108ba */
[----:B------:R-:W-:Y:S02]  /*6350*/  FMUL.FTZ R25, R133, R165 ;  /* 0x000000a585197220 */ /* 0x000fe40000410000 */
[C---:B------:R-:W-:Y:S01]  /*6360*/  HMMA.16816.F32.BF16 R96, R172.reuse, R146, R96 ;  /* 0x00000092ac60723c */ /* 0x040fe20000041860 */
[----:B------:R-:W3:Y:S02]  /*6370*/  LDSM.16.MT88.4 R144, [R210+0xb000] ;  /* 0x00b00000d290783b */ /* 0x000ee40000004200 */
[----:B------:R4:W-:Y:S01]  /*6380*/  MUFU.EX2 R195, R29 ;  /* 0x0000001d00c37308 */ /* 0x0009e20000000800 */
[--C-:B------:R-:W-:Y:S02]  /*6390*/  FFMA.FTZ R30, R30, c[0x0][0x23c], -R185.reuse ;  /* 0x00008f001e1e7a23 */ /* 0x100fe400000108b9 */
[--C-:B------:R-:W-:Y:S02]  /*63a0*/  FFMA.FTZ R31, R31, c[0x0][0x23c], -R185.reuse ;  /* 0x00008f001f1f7a23 */ /* 0x100fe400000108b9 */
[----:B------:R-:W-:Y:S01]  /*63b0*/  FFMA.FTZ R185, R27, c[0x0][0x23c], -R185 ;  /* 0x00008f001bb97a23 */ /* 0x000fe200000108b9 */
[-C--:B-1----:R-:W-:Y:S03]  /*63c0*/  HMMA.16816.F32.BF16 R100, R172, R140.reuse, R100 ;  /* 0x0000008cac64723c */ /* 0x082fe60000041864 */
[----:B------:R-:W-:Y:S01]  /*63d0*/  FMUL.FTZ R27, R132, R167 ;  /* 0x000000a7841b7220 */ /* 0x000fe20000410000 */
[----:B------:R-:W-:Y:S01]  /*63e0*/  MUFU.EX2 R189, R30 ;  /* 0x0000001e00bd7308 */ /* 0x000fe20000000800 */
[----:B------:R-:W-:Y:S01]  /*63f0*/  LDSM.16.MT88.4 R164, [R210+0xb800] ;  /* 0x00b80000d2a4783b */ /* 0x000fe20000004200 */
[----:B------:R-:W-:Y:S02]  /*6400*/  FMUL.FTZ R124, R3, R124 ;  /* 0x0000007c037c7220 */ /* 0x000fe40000410000 */
[C---:B------:R-:W-:Y:S01]  /*6410*/  HMMA.16816.F32.BF16 R32, R180.reuse, R140, R32 ;  /* 0x0000008cb420723c */ /* 0x040fe20000041820 */
[--C-:B------:R-:W-:Y:S03]  /*6420*/  FFMA.FTZ R20, R20, c[0x0][0x23c], -R137.reuse ;  /* 0x00008f0014147a23 */ /* 0x100fe60000010889 */
[----:B------:R-:W-:Y:S01]  /*6430*/  FFMA.FTZ R22, R22, c[0x0][0x23c], -R184 ;  /* 0x00008f0016167a23 */ /* 0x000fe200000108b8 */
[----:B--2---:R-:W-:Y:S01]  /*6440*/  LOP3.LUT R28, R199, UR9, R192, 0x96, !PT ;  /* 0x00000009c71c7c12 */ /* 0x004fe2000f8e96c0 */
[----:B------:R-:W-:Y:S01]  /*6450*/  FFMA.FTZ R184, R23, c[0x0][0x23c], -R184 ;  /* 0x00008f0017b87a23 */ /* 0x000fe200000108b8 */
[----:B------:R1:W-:Y:S01]  /*6460*/  MUFU.EX2 R192, R20 ;  /* 0x0000001400c07308 */ /* 0x0003e20000000800 */
[-C--:B------:R-:W-:Y:S01]  /*6470*/  HMMA.16816.F32.BF16 R104, R180, R142.reuse, R104 ;  /* 0x0000008eb468723c */ /* 0x080fe20000041868 */
[----:B------:R-:W-:Y:S03]  /*6480*/  FMUL.FTZ R23, R0, R163 ;  /* 0x000000a300177220 */ /* 0x000fe60000410000 */
[----:B----4-:R-:W-:Y:S04]  /*6490*/  IMAD.WIDE.U32 R28, R28, -0x2daee0ad, RZ ;  /* 0xd2511f531c1c7825 */ /* 0x010fe800078e00ff */
[C---:B------:R-:W-:Y:S01]  /*64a0*/  HMMA.16816.F32.BF16 R108, R172.reuse, R142, R108 ;  /* 0x0000008eac6c723c */ /* 0x040fe2000004186c */
[----:B------:R2:W-:Y:S01]  /*64b0*/  MUFU.EX2 R191, R22 ;  /* 0x0000001600bf7308 */ /* 0x0005e20000000800 */
[----:B------:R-:W4:Y:S02]  /*64c0*/  LDSM.16.MT88.4 R140, [R209+0xb000] ;  /* 0x00b00000d18c783b */ /* 0x000f240000004200 */
[----:B------:R-:W-:Y:S01]  /*64d0*/  FFMA.FTZ R137, R21, c[0x0][0x23c], -R137 ;  /* 0x00008f0015897a23 */ /* 0x000fe20000010889 */
[----:B------:R-:W-:Y:S01]  /*64e0*/  LOP3.LUT R152, R28, 0xff, RZ, 0xc0, !PT ;  /* 0x000000ff1c987812 */ /* 0x000fe200078ec0ff */
[C---:B------:R-:W-:Y:S01]  /*64f0*/  FMUL.FTZ R21, R3.reuse, R161 ;  /* 0x000000a103157220 */ /* 0x040fe20000410000 */
[----:B------:R-:W-:Y:S01]  /*6500*/  SHF.R.U32.HI R151, RZ, 0x18, R28 ;  /* 0x00000018ff977819 */ /* 0x000fe2000001161c */
[-C--:B---3--:R-:W-:Y:S01]  /*6510*/  HMMA.16816.F32.BF16 R112, R172, R144.reuse, R112 ;  /* 0x00000090ac70723c */ /* 0x088fe20000041870 */
[C---:B------:R-:W-:Y:S02]  /*6520*/  FMUL.FTZ R116, R3.reuse, R116 ;  /* 0x0000007403747220 */ /* 0x040fe40000410000 */
[----:B------:R3:W-:Y:S01]  /*6530*/  MUFU.EX2 R193, R137 ;  /* 0x0000008900c17308 */ /* 0x0007e20000000800 */
[C---:B------:R-:W-:Y:S02]  /*6540*/  FMUL.FTZ R117, R3.reuse, R117 ;  /* 0x0000007503757220 */ /* 0x040fe40000410000 */
[C---:B------:R-:W-:Y:S02]  /*6550*/  FMUL.FTZ R118, R0.reuse, R118 ;  /* 0x0000007600767220 */ /* 0x040fe40000410000 */
[C---:B------:R-:W-:Y:S04]  /*6560*/  FMUL.FTZ R119, R0.reuse, R119 ;  /* 0x0000007700777220 */ /* 0x040fe80000410000 */
[C---:B-1----:R-:W-:Y:S01]  /*6570*/  FMUL.FTZ R20, R3.reuse, R160 ;  /* 0x000000a003147220 */ /* 0x042fe20000410000 */
[----:B------:R-:W1:Y:S01]  /*6580*/  MUFU.EX2 R190, R184 ;  /* 0x000000b800be7308 */ /* 0x000e620000000800 */
[----:B------:R-:W-:Y:S01]  /*6590*/  FMUL.FTZ R125, R3, R125 ;  /* 0x0000007d037d7220 */ /* 0x000fe20000410000 */
[C---:B------:R-:W-:Y:S01]  /*65a0*/  HMMA.16816.F32.BF16 R116, R180.reuse, R144, R116 ;  /* 0x00000090b474723c */ /* 0x040fe20000041874 */
[C---:B------:R-:W-:Y:S02]  /*65b0*/  FMUL.FTZ R30, R0.reuse, R170 ;  /* 0x000000aa001e7220 */ /* 0x040fe40000410000 */
[C---:B--2---:R-:W-:Y:S02]  /*65c0*/  FMUL.FTZ R22, R0.reuse, R162 ;  /* 0x000000a200167220 */ /* 0x044fe40000410000 */
[----:B------:R-:W-:Y:S02]  /*65d0*/  FMUL.FTZ R126, R0, R126 ;  /* 0x0000007e007e7220 */ /* 0x000fe40000410000 */
[----:B------:R-:W-:Y:S01]  /*65e0*/  SHF.R.U32.HI R145, RZ, 0x8, R139 ;  /* 0x00000008ff917819 */ /* 0x000fe2000001168b */
[----:B------:R2:W5:Y:S01]  /*65f0*/  MUFU.EX2 R188, R31 ;  /* 0x0000001f00bc7308 */ /* 0x0005620000000800 */
[----:B------:R-:W-:Y:S01]  /*6600*/  LOP3.LUT R139, R148, 0xff, RZ, 0xc0, !PT ;  /* 0x000000ff948b7812 */ /* 0x000fe200078ec0ff */
[-C--:B------:R-:W-:Y:S02]  /*6610*/  HMMA.16816.F32.BF16 R20, R180, R146.reuse, R20 ;  /* 0x00000092b414723c */ /* 0x080fe40000041814 */
[----:B------:R-:W-:Y:S01]  /*6620*/  PRMT R145, R155, 0x5410, R145 ;  /* 0x000054109b917816 */ /* 0x000fe20000000091 */
[----:B------:R-:W-:Y:S01]  /*6630*/  FMUL.FTZ R127, R0, R127 ;  /* 0x0000007f007f7220 */ /* 0x000fe20000410000 */
[----:B---3--:R-:W-:Y:S01]  /*6640*/  LOP3.LUT R137, R29, UR18, R194, 0x96, !PT ;  /* 0x000000121d897c12 */ /* 0x008fe2000f8e96c2 */
[----:B------:R-:W-:Y:S01]  /*6650*/  FFMA.FTZ R133, R133, R227, R240 ;  /* 0x000000e385857223 */ /* 0x000fe200000100f0 */
[----:B------:R-:W-:Y:S01]  /*6660*/  LOP3.LUT R29, R28, 0xffff, RZ, 0xc0, !PT ;  /* 0x0000ffff1c1d7812 */ /* 0x000fe200078ec0ff */
[--C-:B------:R-:W-:Y:S01]  /*6670*/  HSET2.LE.AND R178, R145, R245.reuse, PT ;  /* 0x000000f591b27233 */ /* 0x100fe20003803000 */
[C---:B------:R-:W-:Y:S01]  /*6680*/  HMMA.16816.F32.BF16 R120, R172.reuse, R146, R120 ;  /* 0x00000092ac78723c */ /* 0x040fe20000041878 */
[----:B------:R-:W-:Y:S01]  /*6690*/  SHF.R.U32.HI R144, RZ, 0x10, R28 ;  /* 0x00000010ff907819 */ /* 0x000fe2000001161c */
[----:B------:R-:W-:Y:S02]  /*66a0*/  MUFU.EX2 R184, R150 ;  /* 0x0000009600b87308 */ /* 0x000fe40000000800 */
[----:B------:R-:W-:Y:S01]  /*66b0*/  LOP3.LUT R28, R148, 0xffff, RZ, 0xc0, !PT ;  /* 0x0000ffff941c7812 */ /* 0x000fe200078ec0ff */
[----:B------:R-:W-:Y:S01]  /*66c0*/  FFMA.FTZ R132, R132, R226, R238 ;  /* 0x000000e284847223 */ /* 0x000fe200000100ee */
[----:B------:R-:W-:Y:S01]  /*66d0*/  LOP3.LUT R144, R144, 0xff, RZ, 0xc0, !PT ;  /* 0x000000ff90907812 */ /* 0x000fe200078ec0ff */
[----:B------:R-:W-:Y:S01]  /*66e0*/  FADD.FTZ R133, R239, R133 ;  /* 0x00000085ef857221 */ /* 0x000fe20000010000 */
[-C--:B----4-:R-:W-:Y:S01]  /*66f0*/  HMMA.16816.F32.BF16 R24, R172, R140.reuse, R24 ;  /* 0x0000008cac18723c */ /* 0x090fe20000041818 */
[----:B------:R-:W-:Y:S03]  /*6700*/  LOP3.LUT R147, R153, 0xff, RZ, 0xc0, !PT ;  /* 0x000000ff99937812 */ /* 0x000fe600078ec0ff */
[----:B------:R-:W-:Y:S01]  /*6710*/  SHF.R.U32.HI R146, RZ, 0x8, R29 ;  /* 0x00000008ff927819 */ /* 0x000fe2000001161d */
[----:B------:R-:W-:Y:S01]  /*6720*/  FMUL.FTZ R29, R3, R169 ;  /* 0x000000a9031d7220 */ /* 0x000fe20000410000 */
[----:B------:R-:W-:Y:S01]  /*6730*/  PRMT R147, R147, 0x5410, R154 ;  /* 0x0000541093937816 */ /* 0x000fe2000000009a */
[----:B--2---:R-:W-:Y:S01]  /*6740*/  FMUL.FTZ R31, R0, R171 ;  /* 0x000000ab001f7220 */ /* 0x004fe20000410000 */
[----:B------:R-:W-:Y:S01]  /*6750*/  PRMT R146, R152, 0x5410, R146 ;  /* 0x0000541098927816 */ /* 0x000fe20000000092 */
[----:B------:R-:W2:Y:S01]  /*6760*/  MUFU.EX2 R186, R186 ;  /* 0x000000ba00ba7308 */ /* 0x000ea20000000800 */
[----:B------:R-:W3:Y:S02]  /*6770*/  LDSM.16.MT88.4 R152, [R205+0xa800] ;  /* 0x00a80000cd98783b */ /* 0x000ee40000004200 */
[----:B------:R-:W-:Y:S01]  /*6780*/  SHF.R.U32.HI R138, RZ, 0x8, R28 ;  /* 0x00000008ff8a7819 */ /* 0x000fe2000001161c */
[----:B------:R-:W-:Y:S01]  /*6790*/  FMUL.FTZ R28, R3, R168 ;  /* 0x000000a8031c7220 */ /* 0x000fe20000410000 */
[----:B------:R-:W-:Y:S01]  /*67a0*/  PRMT R149, R144, 0x5410, R151 ;  /* 0x0000541090957816 */ /* 0x000fe20000000097 */
[--C-:B------:R-:W-:Y:S01]  /*67b0*/  HSET2.LE.AND R179, R147, R245.reuse, PT ;  /* 0x000000f593b37233 */ /* 0x100fe20003803000 */
[----:B------:R-:W-:Y:S01]  /*67c0*/  LOP3.LUT R144, R137, 0xff, RZ, 0xc0, !PT ;  /* 0x000000ff89907812 */ /* 0x000fe200078ec0ff */
[----:B------:R-:W-:Y:S01]  /*67d0*/  FFMA.FTZ R3, R3, R225, R236 ;  /* 0x000000e103037223 */ /* 0x000fe200000100ec */
[----:B------:R-:W-:Y:S01]  /*67e0*/  PRMT R176, R139, 0x5410, R138 ;  /* 0x000054108bb07816 */ /* 0x000fe2000000008a */
[----:B------:R-:W4:Y:S01]  /*67f0*/  MUFU.EX2 R185, R185 ;  /* 0x000000b900b97308 */ /* 0x000f220000000800 */
[C---:B------:R-:W-:Y:S01]  /*6800*/  HMMA.16816.F32.BF16 R28, R180.reuse, R140, R28 ;  /* 0x0000008cb41c723c */ /* 0x040fe2000004181c */
[--C-:B------:R-:W-:Y:S01]  /*6810*/  SHF.R.U32.HI R139, RZ, 0x10, R137.reuse ;  /* 0x00000010ff8b7819 */ /* 0x100fe20000011689 */
[----:B------:R-:W-:Y:S01]  /*6820*/  FFMA.FTZ R0, R0, R224, R230 ;  /* 0x000000e000007223 */ /* 0x000fe200000100e6 */
[----:B------:R-:W-:Y:S01]  /*6830*/  LOP3.LUT R138, R137, 0xffff, RZ, 0xc0, !PT ;  /* 0x0000ffff898a7812 */ /* 0x000fe200078ec0ff */
[--C-:B------:R-:W-:Y:S01]  /*6840*/  HSET2.LE.AND R176, R176, R245.reuse, PT ;  /* 0x000000f5b0b07233 */ /* 0x100fe20003803000 */
[----:B------:R-:W-:Y:S01]  /*6850*/  LOP3.LUT R139, R139, 0xff, RZ, 0xc0, !PT ;  /* 0x000000ff8b8b7812 */ /* 0x000fe200078ec0ff */
[----:B------:R-:W-:Y:S01]  /*6860*/  FADD.FTZ R0, R229, R0 ;  /* 0x00000000e5007221 */ /* 0x000fe20000010000 */
[--C-:B------:R-:W-:Y:S01]  /*6870*/  SHF.R.U32.HI R140, RZ, 0x10, R148.reuse ;  /* 0x00000010ff8c7819 */ /* 0x100fe20000011694 */
[-C--:B------:R-:W-:Y:S01]  /*6880*/  HMMA.16816.F32.BF16 R124, R180, R142.reuse, R124 ;  /* 0x0000008eb47c723c */ /* 0x080fe2000004187c */
[----:B------:R-:W-:Y:S03]  /*6890*/  SHF.R.U32.HI R148, RZ, 0x18, R148 ;  /* 0x00000018ff947819 */ /* 0x000fe60000011694 */
[----:B------:R-:W-:Y:S01]  /*68a0*/  LOP3.LUT R140, R140, 0xff, RZ, 0xc0, !PT ;  /* 0x000000ff8c8c7812 */ /* 0x000fe200078ec0ff */
[----:B------:R-:W-:Y:S01]  /*68b0*/  FADD.FTZ R0, R222, R0 ;  /* 0x00000000de007221 */ /* 0x000fe20000010000 */
[----:B------:R-:W-:Y:S01]  /*68c0*/  SHF.R.U32.HI R141, RZ, 0x18, R137 ;  /* 0x00000018ff8d7819 */ /* 0x000fe20000011689 */
[--C-:B------:R-:W-:Y:S01]  /*68d0*/  HSET2.LE.AND R182, R146, R245.reuse, PT ;  /* 0x000000f592b67233 */ /* 0x100fe20003803000 */
[----:B------:R-:W-:Y:S01]  /*68e0*/  HMMA.16816.F32.BF16 R128, R172, R142, R128 ;  /* 0x0000008eac80723c */ /* 0x000fe20000041880 */
[----:B------:R-:W-:Y:S01]  /*68f0*/  PRMT R140, R140, 0x5410, R148 ;  /* 0x000054108c8c7816 */ /* 0x000fe20000000094 */
[----:B------:R-:W-:Y:S02]  /*6900*/  LDSM.16.MT88.4 R172, [R209+0xb800] ;  /* 0x00b80000d1ac783b */ /* 0x000fe40000004200 */
[----:B------:R-:W-:Y:S01]  /*6910*/  F2FP.BF16.PACK_AB R137, R201, R202 ;  /* 0x000000cac989723e */ /* 0x000fe200000010ff */
[--C-:B------:R-:W-:Y:S01]  /*6920*/  HSET2.LE.AND R183, R149, R245.reuse, PT ;  /* 0x000000f595b77233 */ /* 0x100fe20003803000 */
[----:B------:R-:W-:Y:S01]  /*6930*/  SHF.R.U32.HI R138, RZ, 0x8, R138 ;  /* 0x00000008ff8a7819 */ /* 0x000fe2000001168a */
[--C-:B------:R-:W-:Y:S01]  /*6940*/  HSET2.LE.AND R177, R140, R245.reuse, PT ;  /* 0x000000f58cb17233 */ /* 0x100fe20003803000 */
[----:B------:R-:W-:Y:S01]  /*6950*/  PRMT R141, R139, 0x5410, R141 ;  /* 0x000054108b8d7816 */ /* 0x000fe2000000008d */
[----:B------:R-:W-:Y:S03]  /*6960*/  FADD.FTZ R0, R203, R0 ;  /* 0x00000000cb007221 */ /* 0x000fe60000010000 */
[----:B------:R-:W-:Y:S01]  /*6970*/  LOP3.LUT R178, R178, R137, RZ, 0xc0, !PT ;  /* 0x00000089b2b27212 */ /* 0x000fe200078ec0ff */
[--C-:B------:R-:W-:Y:S01]  /*6980*/  HSET2.LE.AND R181, R141, R245.reuse, PT ;  /* 0x000000f58db57233 */ /* 0x100fe20003803000 */
[----:B-1----:R-:W-:Y:S02]  /*6990*/  F2FP.BF16.PACK_AB R140, R190, R191 ;  /* 0x000000bfbe8c723e */ /* 0x002fe400000010ff */
[----:B------:R-:W-:Y:S02]  /*69a0*/  F2FP.BF16.PACK_AB R137, R200, R198 ;  /* 0x000000c6c889723e */ /* 0x000fe400000010ff */
[----:B------:R-:W-:Y:S02]  /*69b0*/  F2FP.BF16.PACK_AB R139, R193, R192 ;  /* 0x000000c0c18b723e */ /* 0x000fe400000010ff */
[----:B------:R-:W-:Y:S02]  /*69c0*/  PRMT R144, R144, 0x5410, R138 ;  /* 0x0000541090907816 */ /* 0x000fe4000000008a */
[----:B------:R-:W-:Y:S02]  /*69d0*/  LOP3.LUT R179, R179, R137, RZ, 0xc0, !PT ;  /* 0x00000089b3b37212 */ /* 0x000fe400078ec0ff */
[----:B------:R-:W-:Y:S01]  /*69e0*/  LOP3.LUT R176, R176, R139, RZ, 0xc0, !PT ;  /* 0x0000008bb0b07212 */ /* 0x000fe200078ec0ff */
[----:B------:R-:W-:Y:S01]  /*69f0*/  HSET2.LE.AND R180, R144, R245, PT ;  /* 0x000000f590b47233 */ /* 0x000fe20003803000 */
[----:B------:R-:W-:Y:S02]  /*6a00*/  LOP3.LUT R177, R177, R140, RZ, 0xc0, !PT ;  /* 0x0000008cb1b17212 */ /* 0x000fe400078ec0ff */
[----:B------:R-:W-:Y:S02]  /*6a10*/  F2FP.BF16.PACK_AB R138, R195, R196 ;  /* 0x000000c4c38a723e */ /* 0x000fe400000010ff */
[----:B-----5:R-:W-:Y:S02]  /*6a20*/  F2FP.BF16.PACK_AB R137, R188, R189 ;  /* 0x000000bdbc89723e */ /* 0x020fe400000010ff */
[----:B------:R-:W-:Y:S01]  /*6a30*/  LOP3.LUT R182, R182, R138, RZ, 0xc0, !PT ;  /* 0x0000008ab6b67212 */ /* 0x000fe200078ec0ff */
[-C--:B---3--:R-:W-:Y:S01]  /*6a40*/  HMMA.16816.F32.BF16 R140, R176, R152.reuse, R4 ;  /* 0x00000098b08c723c */ /* 0x088fe20000041804 */
[----:B--2---:R-:W-:Y:S01]  /*6a50*/  F2FP.BF16.PACK_AB R138, R186, R187 ;  /* 0x000000bbba8a723e */ /* 0x004fe200000010ff */
[----:B------:R-:W1:Y:S01]  /*6a60*/  LDSM.16.MT88.4 R4, [R210+0xa800] ;  /* 0x00a80000d204783b */ /* 0x000e620000004200 */
[----:B----4-:R-:W-:Y:S02]  /*6a70*/  F2FP.BF16.PACK_AB R139, R185, R184 ;  /* 0x000000b8b98b723e */ /* 0x010fe400000010ff */
[----:B------:R-:W-:Y:S02]  /*6a80*/  LOP3.LUT R183, R183, R137, RZ, 0xc0, !PT ;  /* 0x00000089b7b77212 */ /* 0x000fe400078ec0ff */
[----:B------:R-:W-:Y:S02]  /*6a90*/  LOP3.LUT R180, R180, R138, RZ, 0xc0, !PT ;  /* 0x0000008ab4b47212 */ /* 0x000fe400078ec0ff */
[----:B------:R-:W-:Y:S03]  /*6aa0*/  LOP3.LUT R181, R181, R139, RZ, 0xc0, !PT ;  /* 0x0000008bb5b57212 */ /* 0x000fe600078ec0ff */
[----:B------:R-:W-:Y:S02]  /*6ab0*/  MOV R138, R2 ;  /* 0x00000002008a7202 */ /* 0x000fe40000000f00 */
[----:B------:R-:W-:Y:S02]  /*6ac0*/  MOV R137, R134 ;  /* 0x0000008600897202 */ /* 0x000fe40000000f00 */
[C---:B------:R-:W-:Y:S01]  /*6ad0*/  HMMA.16816.F32.BF16 R144, R180.reuse, R152, R8 ;  /* 0x00000098b490723c */ /* 0x040fe20000041808 */
[----:B------:R-:W2:Y:S07]  /*6ae0*/  LDSM.16.MT88.4 R8, [R209+0xa800] ;  /* 0x00a80000d108783b */ /* 0x000eae0000004200 */
[-C--:B------:R-:W-:Y:S01]  /*6af0*/  HMMA.16816.F32.BF16 R148, R180, R154.reuse, R12 ;  /* 0x0000009ab494723c */ /* 0x080fe2000004180c */
[----:B------:R-:W3:Y:S07]  /*6b00*/  LDSM.16.MT88.4 R12, [R205+0xb800] ;  /* 0x00b80000cd0c783b */ /* 0x000eee0000004200 */
[C---:B------:R-:W-:Y:S01]  /*6b10*/  HMMA.16816.F32.BF16 R152, R176.reuse, R154, R16 ;  /* 0x0000009ab098723c */ /* 0x040fe20000041810 */
[----:B------:R-:W4:Y:S07]  /*6b20*/  LDSM.16.MT88.4 R16, [R207+0xb800] ;  /* 0x00b80000cf10783b */ /* 0x000f2e0000004200 */
        /* <DEDUP_REMOVED lines=9> */
[----:B------:R-:W-:Y:S04]  /*6bc0*/  FADD.FTZ R4, R241, R4 ;  /* 0x00000004f1047221 */ /* 0x000fe80000010000 */
[C---:B------:R-:W-:Y:S01]  /*6bd0*/  HMMA.16816.F32.BF16 R64, R176.reuse, R6, R64 ;  /* 0x00000006b040723c */ /* 0x040fe20000041840 */
[----:B------:R-:W-:Y:S04]  /*6be0*/  FADD.FTZ R4, R242, R4 ;  /* 0x00000004f2047221 */ /* 0x000fe80000010000 */
[----:B------:R-:W-:Y:S02]  /*6bf0*/  FADD.FTZ R4, R191, R4 ;  /* 0x00000004bf047221 */ /* 0x000fe40000010000 */
[----:B------:R-:W-:Y:S01]  /*6c00*/  FADD.FTZ R6, R231, R3 ;  /* 0x00000003e7067221 */ /* 0x000fe20000010000 */
[-C--:B--2---:R-:W-:Y:S01]  /*6c10*/  HMMA.16816.F32.BF16 R68, R176, R8.reuse, R68 ;  /* 0x00000008b044723c */ /* 0x084fe20000041844 */
        /* <DEDUP_REMOVED lines=21> */
[----:B------:R-:W-:Y:S01]  /*6d70*/  FADD.FTZ R225, R195, R3 ;  /* 0x00000003c3e17221 */ /* 0x000fe20000010000 */
[----:B------:R-:W-:Y:S01]  /*6d80*/  MOV R3, R135 ;  /* 0x0000008700037202 */ /* 0x000fe20000000f00 */
[----:B------:R-:W-:Y:S01]  /*6d90*/  FADD.FTZ R224, R188, R0 ;  /* 0x00000000bce07221 */ /* 0x000fe20000010000 */
[----:B------:R-:W-:Y:S01]  /*6da0*/  MOV R0, R136 ;  /* 0x0000008800007202 */ /* 0x000fe20000000f00 */
        /* <DEDUP_REMOVED lines=15> */
.L_x_1245:
[----:B------:R-:W1:Y:S01]  /*6ea0*/  SHFL.BFLY PT, R0, R227, 0x2, 0x1f ;  /* 0x0c401f00e3007f89 */ /* 0x000e6200000e0000 */
[----:B------:R-:W2:Y:S01]  /*6eb0*/  S2UR UR6, SR_CTAID.Y ;  /* 0x00000000000679c3 */ /* 0x000ea20000002600 */
[----:B------:R-:W-:Y:S01]  /*6ec0*/  UISETP.NE.AND UP0, UPT, UR23, -0x1, UPT ;  /* 0xffffffff1700788c */ /* 0x000fe2000bf05270 */
[----:B------:R-:W-:Y:S01]  /*6ed0*/  BSSY B0, `(.L_x_1249) ;  /* 0x00001bb000007945 */ /* 0x000fe20003800000 */
[----:B------:R-:W3:Y:S01]  /*6ee0*/  SHFL.BFLY PT, R3, R226, 0x2, 0x1f ;  /* 0x0c401f00e2037f89 */ /* 0x000ee200000e0000 */
[----:B------:R-:W-:-:S02]  /*6ef0*/  ULDC.64 UR4, c[0x0][0x1e8] ;  /* 0x00007a0000047ab9 */ /* 0x000fc40000000a00 */
[----:B------:R-:W-:Y:S01]  /*6f00*/  ULDC.U8 UR9, c[0x0][0x328] ;  /* 0x0000ca0000097ab9 */ /* 0x000fe20000000000 */
[----:B------:R-:W4:Y:S01]  /*6f10*/  S2R R137, SR_TID.X ;  /* 0x0000000000897919 */ /* 0x000f220000002100 */
[----:B------:R-:W-:Y:S01]  /*6f20*/  UISETP.NE.AND UP3, UPT, UR9, URZ, UPT ;  /* 0x0000003f0900728c */ /* 0x000fe2000bf65270 */
[----:B------:R-:W5:Y:S01]  /*6f30*/  S2UR UR10, SR_CTAID.Z ;  /* 0x00000000000a79c3 */ /* 0x000f620000002700 */
[----:B------:R-:W-:Y:S02]  /*6f40*/  ULDC UR8, c[0x0][0x214] ;  /* 0x0000850000087ab9 */ /* 0x000fe40000000800 */
[----:B------:R-:W-:-:S04]  /*6f50*/  @UP0 UIMAD.WIDE.U32 UR12, UR23, UR4, URZ ;  /* 0x00000004170c02a5 */ /* 0x000fc8000f8e003f */
[----:B------:R-:W-:-:S03]  /*6f60*/  @UP0 UIMAD UR7, UR23, UR5, UR13 ;  /* 0x00000005170702a4 */ /* 0x000fc6000f8e020d */
[----:B------:R-:W-:Y:S01]  /*6f70*/  ULDC.64 UR4, c[0x0][0x1e0] ;  /* 0x0000780000047ab9 */ /* 0x000fe20000000a00 */
[----:B-1----:R-:W-:Y:S01]  /*6f80*/  FADD.FTZ R227, R0, R227 ;  /* 0x000000e300e37221 */ /* 0x002fe20000010000 */
[----:B--2---:R-:W-:Y:S01]  /*6f90*/  @!UP0 USHF.R.S32.HI UR11, URZ, 0x1f, UR6 ;  /* 0x0000001f3f0b8899 */ /* 0x004fe20008011406 */
[----:B------:R-:W1:Y:S01]  /*6fa0*/  SHFL.BFLY PT, R0, R225, 0x2, 0x1f ;  /* 0x0c401f00e1007f89 */ /* 0x000e6200000e0000 */
[----:B------:R-:W-:Y:S01]  /*6fb0*/  @!UP0 UIMAD.WIDE.U32 UR18, UR6, UR4, URZ ;  /* 0x00000004061282a5 */ /* 0x000fe2000f8e003f */
[----:B---3--:R-:W-:Y:S01]  /*6fc0*/  FADD.FTZ R226, R3, R226 ;  /* 0x000000e203e27221 */ /* 0x008fe20000010000 */
[----:B------:R-:W-:Y:S01]  /*6fd0*/  @!UP0 UIMAD UR11, UR11, UR4, URZ ;  /* 0x000000040b0b82a4 */ /* 0x000fe2000f8e023f */
[----:B------:R-:W2:Y:S01]  /*6fe0*/  SHFL.BFLY PT, R3, R224, 0x2, 0x1f ;  /* 0x0c401f00e0037f89 */ /* 0x000ea200000e0000 */
[----:B----4-:R-:W-:Y:S01]  /*6ff0*/  SHF.R.S32.HI R133, RZ, 0x1f, R137 ;  /* 0x0000001fff857819 */ /* 0x010fe20000011489 */
[----:B------:R-:W-:Y:S02]  /*7000*/  ULDC.U8 UR4, c[0x0][0x329] ;  /* 0x0000ca4000047ab9 */ /* 0x000fe40000000000 */
[----:B------:R-:W3:Y:S01]  /*7010*/  SHFL.BFLY PT, R4, R227, 0x1, 0x1f ;  /* 0x0c201f00e3047f89 */ /* 0x000ee200000e0000 */
[----:B------:R-:W-:Y:S01]  /*7020*/  UISETP.NE.AND UP2, UPT, UR4, URZ, UPT ;  /* 0x0000003f0400728c */ /* 0x000fe2000bf45270 */
[CC--:B------:R-:W-:Y:S01]  /*7030*/  LEA.HI R7, R133.reuse, R137.reuse, RZ, 0x2 ;  /* 0x0000008985077211 */ /* 0x0c0fe200078f10ff */
[----:B------:R-:W-:Y:S01]  /*7040*/  UISETP.EQ.AND UP3, UPT, UR4, URZ, UP3 ;  /* 0x0000003f0400728c */ /* 0x000fe20009f62270 */
[----:B------:R-:W4:Y:S01]  /*7050*/  SHFL.BFLY PT, R5, R226, 0x1, 0x1f ;  /* 0x0c201f00e2057f89 */ /* 0x000f2200000e0000 */
[----:B------:R-:W-:Y:S01]  /*7060*/  LEA.HI R133, R133, R137, RZ, 0x5 ;  /* 0x0000008985857211 */ /* 0x000fe200078f28ff */
[----:B------:R-:W-:Y:S01]  /*7070*/  @!UP0 UIMAD UR11, UR6, UR5, UR11 ;  /* 0x00000005060b82a4 */ /* 0x000fe2000f8e020b */
[--C-:B------:R-:W-:Y:S01]  /*7080*/  SHF.R.S32.HI R6, RZ, 0x2, R7.reuse ;  /* 0x00000002ff067819 */ /* 0x100fe20000011407 */
[----:B------:R-:W-:Y:S01]  /*7090*/  ULDC UR4, c[0x0][0x1c0] ;  /* 0x0000700000047ab9 */ /* 0x000fe20000000800 */
[----:B------:R-:W-:Y:S01]  /*70a0*/  SHF.R.S32.HI R26, RZ, 0x1f, R7 ;  /* 0x0000001fff1a7819 */ /* 0x000fe20000011407 */
[----:B------:R-:W-:-:S02]  /*70b0*/  ULDC UR5, c[0x0][0x234] ;  /* 0x00008d0000057ab9 */ /* 0x000fc40000000800 */
[----:B------:R-:W-:Y:S01]  /*70c0*/  @!UP2 UISETP.NE.AND UP1, UPT, UR9, URZ, UPT ;  /* 0x0000003f0900a28c */ /* 0x000fe2000bf25270 */
[----:B------:R-:W-:Y:S01]  /*70d0*/  LEA.HI R26, R26, R6, RZ, 0x3 ;  /* 0x000000061a1a7211 */ /* 0x000fe200078f18ff */
[----:B------:R-:W5:Y:S01]  /*70e0*/  S2UR UR9, SR_CTAID.X ;  /* 0x00000000000979c3 */ /* 0x000f620000002500 */
[----:B------:R-:W-:Y:S01]  /*70f0*/  @UP2 ULDC UR14, c[0x0][0x210] ;  /* 0x00008400000e2ab9 */ /* 0x000fe20000000800 */
[----:B-1----:R-:W-:Y:S01]  /*7100*/  FADD.FTZ R225, R0, R225 ;  /* 0x000000e100e17221 */ /* 0x002fe20000010000 */
[----:B------:R-:W-:Y:S01]  /*7110*/  MOV R0, 0x3f800000 ;  /* 0x3f80000000007802 */ /* 0x000fe20000000f00 */
[----:B------:R-:W-:Y:S01]  /*7120*/  @UP2 UIMAD UR14, UR14, UR8, URZ ;  /* 0x000000080e0e22a4 */ /* 0x000fe2000f8e023f */
[----:B------:R-:W-:Y:S01]  /*7130*/  LOP3.LUT R26, R26, 0xfffffff8, RZ, 0xc0, !PT ;  /* 0xfffffff81a1a7812 */ /* 0x000fe200078ec0ff */
[----:B--2---:R-:W-:Y:S01]  /*7140*/  FADD.FTZ R224, R3, R224 ;  /* 0x000000e003e07221 */ /* 0x004fe20000010000 */
[----:B------:R-:W-:Y:S02]  /*7150*/  @!UP2 USEL UR14, UR8, UR5, !UP1 ;  /* 0x00000005080ea287 */ /* 0x000fe4000c800000 */
[----:B------:R-:W-:Y:S01]  /*7160*/  IADD3 R26, R6, -R26, RZ ;  /* 0x8000001a061a7210 */ /* 0x000fe20007ffe0ff */
[----:B---3--:R-:W-:Y:S01]  /*7170*/  FADD.FTZ R227, R227, R4 ;  /* 0x00000004e3e37221 */ /* 0x008fe20000010000 */
[----:B------:R-:W1:Y:S01]  /*7180*/  SHFL.BFLY PT, R3, R224, 0x1, 0x1f ;  /* 0x0c201f00e0037f89 */ /* 0x000e6200000e0000 */
[----:B------:R-:W-:Y:S01]  /*7190*/  MOV R4, 0x3f800000 ;  /* 0x3f80000000047802 */ /* 0x000fe20000000f00 */
[----:B------:R-:W-:Y:S01]  /*71a0*/  @UP2 UMOV UR13, 0x1 ;  /* 0x00000001000d2882 */ /* 0x000fe20000000000 */
[----:B----4-:R-:W-:Y:S01]  /*71b0*/  FADD.FTZ R226, R226, R5 ;  /* 0x00000005e2e27221 */ /* 0x010fe20000010000 */
[----:B------:R-:W-:Y:S01]  /*71c0*/  FSETP.NE.FTZ.AND P6, PT, R227, RZ, PT ;  /* 0x000000ffe300720b */ /* 0x000fe20003fd5000 */
[----:B------:R-:W2:Y:S01]  /*71d0*/  SHFL.BFLY PT, R5, R225, 0x1, 0x1f ;  /* 0x0c201f00e1057f89 */ /* 0x000ea200000e0000 */
[----:B------:R-:W-:-:S02]  /*71e0*/  @!UP2 UIMAD UR13, UR14, UR4, URZ ;  /* 0x000000040e0da2a4 */ /* 0x000fc4000f8e023f */
[----:B------:R-:W-:Y:S01]  /*71f0*/  FSETP.NE.FTZ.AND P5, PT, R226, RZ, PT ;  /* 0x000000ffe200720b */ /* 0x000fe20003fb5000 */
[----:B------:R-:W-:Y:S02]  /*7200*/  @UP3 UIMAD UR16, UR6, UR8, URZ ;  /* 0x00000008061032a4 */ /* 0x000fe4000f8e023f */
[----:B------:R-:W-:Y:S02]  /*7210*/  @UP2 ULDC UR15, c[0x0][0x210] ;  /* 0x00008400000f2ab9 */ /* 0x000fe40000000800 */
[----:B------:R-:W-:Y:S02]  /*7220*/  UIMAD UR4, UR6, UR13, URZ ;  /* 0x0000000d060472a4 */ /* 0x000fe4000f8e023f */
[----:B------:R-:W-:Y:S02]  /*7230*/  @!UP2 UMOV UR15, 0x1 ;  /* 0x00000001000fa882 */ /* 0x000fe40000000000 */
[----:B------:R-:W3:Y:S01]  /*7240*/  @P6 MUFU.RCP R0, R227 ;  /* 0x000000e300006308 */ /* 0x000ee20000001000 */
[----:B------:R-:W-:-:S02]  /*7250*/  @UP3 USEL UR16, UR16, UR23, !UP0 ;  /* 0x0000001710103287 */ /* 0x000fc4000c000000 */
[----:B-----5:R-:W-:Y:S02]  /*7260*/  UIMAD UR9, UR9, UR15, URZ ;  /* 0x0000000f090972a4 */ /* 0x020fe4000f8e023f */
[----:B------:R-:W-:Y:S01]  /*7270*/  USEL UR4, UR4, URZ, !UP3 ;  /* 0x0000003f04047287 */ /* 0x000fe2000d800000 */
[----:B-1----:R-:W-:Y:S01]  /*7280*/  FADD.FTZ R224, R224, R3 ;  /* 0x00000003e0e07221 */ /* 0x002fe20000010000 */
[----:B------:R-:W-:Y:S01]  /*7290*/  LOP3.LUT R3, R7, 0x3ffffffc, RZ, 0xc0, !PT ;  /* 0x3ffffffc07037812 */ /* 0x000fe200078ec0ff */
[----:B------:R-:W1:Y:S01]  /*72a0*/  @P5 MUFU.RCP R4, R226 ;  /* 0x000000e200045308 */ /* 0x000e620000001000 */
[----:B------:R-:W-:Y:S02]  /*72b0*/  USHF.L.U32 UR9, UR9, 0x7, URZ ;  /* 0x0000000709097899 */ /* 0x000fe4000800063f */
[----:B------:R-:W-:Y:S01]  /*72c0*/  FSETP.NE.FTZ.AND P3, PT, R224, RZ, PT ;  /* 0x000000ffe000720b */ /* 0x000fe20003f75000 */
[----:B--2---:R-:W-:Y:S01]  /*72d0*/  FADD.FTZ R225, R225, R5 ;  /* 0x00000005e1e17221 */ /* 0x004fe20000010000 */
[----:B------:R-:W-:Y:S01]  /*72e0*/  IADD3 R137, -R3, R137, RZ ;  /* 0x0000008903897210 */ /* 0x000fe20007ffe1ff */
[----:B------:R-:W-:Y:S01]  /*72f0*/  UIMAD UR14, UR10, UR14, UR4 ;  /* 0x0000000e0a0e72a4 */ /* 0x000fe2000f8e0204 */
[----:B---3--:R-:W-:Y:S01]  /*7300*/  FMUL.FTZ R0, R0, c[0x0][0x2dc] ;  /* 0x0000b70000007a20 */ /* 0x008fe20000410000 */
[----:B------:R-:W-:Y:S01]  /*7310*/  MOV R3, 0x3f800000 ;  /* 0x3f80000000037802 */ /* 0x000fe20000000f00 */
[----:B------:R-:W-:Y:S01]  /*7320*/  @!UP3 UMOV UR24, URZ ;  /* 0x0000003f0018bc82 */ /* 0x000fe20008000000 */
[----:B------:R-:W-:Y:S01]  /*7330*/  FSETP.NE.FTZ.AND P4, PT, R225, RZ, PT ;  /* 0x000000ffe100720b */ /* 0x000fe20003f95000 */
[C---:B------:R-:W-:Y:S01]  /*7340*/  FMUL.FTZ R11, R0.reuse, R37 ;  /* 0x00000025000b7220 */ /* 0x040fe20000410000 */
[----:B------:R-:W-:Y:S01]  /*7350*/  @UP3 UMOV UR24, UR16 ;  /* 0x0000001000183c82 */ /* 0x000fe20008000000 */
[----:B------:R-:W-:Y:S01]  /*7360*/  FMUL.FTZ R140, R0, R140 ;  /* 0x0000008c008c7220 */ /* 0x000fe20000410000 */
[----:B------:R-:W-:Y:S01]  /*7370*/  R2P PR, R26, 0x6 ;  /* 0x000000061a007804 */ /* 0x000fe20000000000 */
[C---:B------:R-:W-:Y:S01]  /*7380*/  FMUL.FTZ R6, R0.reuse, R141 ;  /* 0x0000008d00067220 */ /* 0x040fe20000410000 */
[----:B------:R-:W-:Y:S01]  /*7390*/  @!UP3 UMOV UR25, URZ ;  /* 0x0000003f0019bc82 */ /* 0x000fe20008000000 */
[C---:B------:R-:W-:Y:S01]  /*73a0*/  FMUL.FTZ R152, R0.reuse, R152 ;  /* 0x0000009800987220 */ /* 0x040fe20000410000 */
[----:B------:R-:W-:Y:S01]  /*73b0*/  USHF.R.S32.HI UR4, URZ, 0x1f, UR9 ;  /* 0x0000001f3f047899 */ /* 0x000fe20008011409 */
[----:B------:R-:W-:Y:S01]  /*73c0*/  FMUL.FTZ R153, R0, R153 ;  /* 0x0000009900997220 */ /* 0x000fe20000410000 */
[----:B------:R-:W-:Y:S01]  /*73d0*/  F2FP.BF16.PACK_AB R6, R6, R140 ;  /* 0x0000008c0606723e */ /* 0x000fe200000010ff */
[C---:B------:R-:W-:Y:S01]  /*73e0*/  FMUL.FTZ R14, R0.reuse, R36 ;  /* 0x00000024000e7220 */ /* 0x040fe20000410000 */
[----:B------:R-:W-:Y:S01]  /*73f0*/  @UP3 USHF.R.S32.HI UR25, URZ, 0x1f, UR16 ;  /* 0x0000001f3f193899 */ /* 0x000fe20008011410 */
[C---:B------:R-:W-:Y:S01]  /*7400*/  FMUL.FTZ R22, R0.reuse, R48 ;  /* 0x0000003000167220 */ /* 0x040fe20000410000 */
[----:B------:R-:W2:Y:S01]  /*7410*/  @P4 MUFU.RCP R3, R225 ;  /* 0x000000e100034308 */ /* 0x000ea20000001000 */
        /* <DEDUP_REMOVED lines=12> */
[C---:B------:R-:W-:Y:S01]  /*74e0*/  FMUL.FTZ R69, R0.reuse, R69 ;  /* 0x0000004500457220 */ /* 0x040fe20000410000 */
[----:B------:R-:W-:Y:S01]  /*74f0*/  UIADD3.X UR4, UR4, UR25, UR5, UP2, UP1 ;  /* 0x0000001904047290 */ /* 0x000fe200097e2405 */
[C---:B------:R-:W-:Y:S01]  /*7500*/  FMUL.FTZ R80, R0.reuse, R80 ;  /* 0x0000005000507220 */ /* 0x040fe20000410000 */
[----:B------:R-:W-:Y:S01]  /*7510*/  @!UP0 UMOV UR12, UR18 ;  /* 0x00000012000c8c82 */ /* 0x000fe20008000000 */
[----:B------:R-:W-:-:S02]  /*7520*/  FMUL.FTZ R81, R0, R81 ;  /* 0x0000005100517220 */ /* 0x000fc40000410000 */
[C---:B------:R-:W-:Y:S02]  /*7530*/  FMUL.FTZ R84, R0.reuse, R84 ;  /* 0x0000005400547220 */ /* 0x040fe40000410000 */
[C---:B------:R-:W-:Y:S02]  /*7540*/  FMUL.FTZ R85, R0.reuse, R85 ;  /* 0x0000005500557220 */ /* 0x040fe40000410000 */
[C---:B------:R-:W-:Y:S02]  /*7550*/  FMUL.FTZ R96, R0.reuse, R96 ;  /* 0x0000006000607220 */ /* 0x040fe40000410000 */
[C---:B------:R-:W-:Y:S02]  /*7560*/  FMUL.FTZ R97, R0.reuse, R97 ;  /* 0x0000006100617220 */ /* 0x040fe40000410000 */
        /* <DEDUP_REMOVED lines=13> */
[----:B------:R-:W-:Y:S01]  /*7640*/  FMUL.FTZ R129, R0, R129 ;  /* 0x0000008100817220 */ /* 0x000fe20000410000 */
[----:B------:R-:W-:Y:S01]  /*7650*/  MOV R0, 0x3f800000 ;  /* 0x3f80000000007802 */ /* 0x000fe20000000f00 */
[----:B-1----:R-:W-:Y:S01]  /*7660*/  FMUL.FTZ R4, R4, c[0x0][0x2dc] ;  /* 0x0000b70004047a20 */ /* 0x002fe20000410000 */
[----:B------:R-:W-:Y:S01]  /*7670*/  F2FP.BF16.PACK_AB R33, R165, R164 ;  /* 0x000000a4a521723e */ /* 0x000fe200000010ff */
[----:B--2---:R-:W-:Y:S02]  /*7680*/  FMUL.FTZ R3, R3, c[0x0][0x2dc] ;  /* 0x0000b70003037a20 */ /* 0x004fe40000410000 */
[C---:B------:R-:W-:Y:S01]  /*7690*/  FMUL.FTZ R13, R4.reuse, R38 ;  /* 0x00000026040d7220 */ /* 0x040fe20000410000 */
[----:B------:R-:W1:Y:S01]  /*76a0*/  @P3 MUFU.RCP R0, R224 ;  /* 0x000000e000003308 */ /* 0x000e620000001000 */
        /* <DEDUP_REMOVED lines=9> */
[----:B------:R-:W-:-:S02]  /*7740*/  FMUL.FTZ R28, R4, R67 ;  /* 0x00000043041c7220 */ /* 0x000fc40000410000 */
[----:B------:R-:W-:Y:S01]  /*7750*/  FMUL.FTZ R144, R3, R144 ;  /* 0x0000009003907220 */ /* 0x000fe20000410000 */
[----:B------:R-:W-:Y:S01]  /*7760*/  F2FP.BF16.PACK_AB R21, R21, R19 ;  /* 0x000000131515723e */ /* 0x000fe200000010ff */
[----:B-1----:R-:W-:Y:S01]  /*7770*/  FMUL.FTZ R0, R0, c[0x0][0x2dc] ;  /* 0x0000b70000007a20 */ /* 0x002fe20000410000 */
[----:B------:R-:W-:Y:S01]  /*7780*/  F2FP.BF16.PACK_AB R19, R65, R37 ;  /* 0x000000254113723e */ /* 0x000fe200000010ff */
[----:B------:R-:W-:Y:S01]  /*7790*/  FMUL.FTZ R68, R3, R145 ;  /* 0x0000009103447220 */ /* 0x000fe20000410000 */
[----:B------:R-:W-:Y:S01]  /*77a0*/  F2FP.BF16.PACK_AB R65, R69, R132 ;  /* 0x000000844541723e */ /* 0x000fe200000010ff */
[C---:B------:R-:W-:Y:S01]  /*77b0*/  FMUL.FTZ R146, R0.reuse, R146 ;  /* 0x0000009200927220 */ /* 0x040fe20000410000 */
[----:B------:R-:W-:Y:S01]  /*77c0*/  MOV R69, 0x20 ;  /* 0x0000002000457802 */ /* 0x000fe20000000f00 */
        /* <DEDUP_REMOVED lines=49> */
[C---:B------:R-:W-:Y:S01]  /*7ae0*/  SHF.L.U32 R0, R26.reuse, 0x6, RZ ;  /* 0x000000061a007819 */ /* 0x040fe200000006ff */
[C---:B------:R-:W-:Y:S01]  /*7af0*/  FMUL.FTZ R148, R3.reuse, R148 ;  /* 0x0000009403947220 */ /* 0x040fe20000410000 */
[----:B------:R-:W-:Y:S01]  /*7b00*/  LOP3.LUT R26, R26, 0x1, RZ, 0xc0, !PT ;  /* 0x000000011a1a7812 */ /* 0x000fe200078ec0ff */
[C---:B------:R-:W-:Y:S01]  /*7b10*/  FMUL.FTZ R9, R3.reuse, R149 ;  /* 0x0000009503097220 */ /* 0x040fe20000410000 */
[----:B------:R-:W-:Y:S01]  /*7b20*/  LOP3.LUT R0, R0, 0x1c0, RZ, 0xc0, !PT ;  /* 0x000001c000007812 */ /* 0x000fe200078ec0ff */
[C---:B------:R-:W-:Y:S01]  /*7b30*/  FMUL.FTZ R40, R3.reuse, R40 ;  /* 0x0000002803287220 */ /* 0x040fe20000410000 */
[----:B------:R-:W-:Y:S01]  /*7b40*/  ISETP.NE.U32.AND P0, PT, R26, 0x1, PT ;  /* 0x000000011a00780c */ /* 0x000fe20003f05070 */
[C---:B------:R-:W-:Y:S01]  /*7b50*/  FMUL.FTZ R15, R3.reuse, R41 ;  /* 0x00000029030f7220 */ /* 0x040fe20000410000 */
[----:B------:R-:W-:Y:S01]  /*7b60*/  LEA.HI R0, R0, R0, RZ, 0x1d ;  /* 0x0000000000007211 */ /* 0x000fe200078fe8ff */
        /* <DEDUP_REMOVED lines=45> */
[----:B------:R-:W-:Y:S01]  /*7e40*/  LEA R3, R17, R137, 0x9 ;  /* 0x0000008911037211 */ /* 0x000fe200078e48ff */
[C---:B------:R-:W-:Y:S01]  /*7e50*/  FMUL.FTZ R142, R4.reuse, R142 ;  /* 0x0000008e048e7220 */ /* 0x040fe20000410000 */
[----:B------:R-:W-:Y:S01]  /*7e60*/  F2FP.BF16.PACK_AB R31, R31, R168 ;  /* 0x000000a81f1f723e */ /* 0x000fe200000010ff */
[C---:B------:R-:W-:Y:S01]  /*7e70*/  FMUL.FTZ R5, R4.reuse, R143 ;  /* 0x0000008f04057220 */ /* 0x040fe20000410000 */
[----:B------:R-:W-:Y:S01]  /*7e80*/  LEA R0, R3, R0, 0x1 ;  /* 0x0000000003007211 */ /* 0x000fe200078e08ff */
[C---:B------:R-:W-:Y:S01]  /*7e90*/  FMUL.FTZ R154, R4.reuse, R154 ;  /* 0x0000009a049a7220 */ /* 0x040fe20000410000 */
[----:B------:R-:W-:Y:S01]  /*7ea0*/  F2FP.BF16.PACK_AB R27, R27, R124 ;  /* 0x0000007c1b1b723e */ /* 0x000fe200000010ff */
[----:B------:R-:W-:Y:S01]  /*7eb0*/  FMUL.FTZ R7, R4, R155 ;  /* 0x0000009b04077220 */ /* 0x000fe20000410000 */
[----:B------:R-:W-:Y:S01]  /*7ec0*/  SHF.L.U32 R0, R0, 0x1, RZ ;  /* 0x0000000100007819 */ /* 0x000fe200000006ff */
[C---:B------:R-:W-:Y:S01]  /*7ed0*/  FMUL.FTZ R70, R4.reuse, R70 ;  /* 0x0000004604467220 */ /* 0x040fe20000410000 */
[----:B------:R-:W-:Y:S01]  /*7ee0*/  F2FP.BF16.PACK_AB R5, R5, R142 ;  /* 0x0000008e0505723e */ /* 0x000fe200000010ff */
[----:B------:R-:W-:Y:S01]  /*7ef0*/  FMUL.FTZ R64, R4, R71 ;  /* 0x0000004704407220 */ /* 0x000fe20000410000 */
[----:B------:R-:W-:Y:S01]  /*7f00*/  IADD3 R3, R0, -0x10, RZ ;  /* 0xfffffff000037810 */ /* 0x000fe20007ffe0ff */
[----:B------:R-:W-:Y:S01]  /*7f10*/  FMUL.FTZ R82, R4, R82 ;  /* 0x0000005204527220 */ /* 0x000fe20000410000 */
[----:B------:R-:W-:Y:S01]  /*7f20*/  @P0 IADD3 R3, R0, 0x10, RZ ;  /* 0x0000001000030810 */ /* 0x000fe20007ffe0ff */
[C---:B------:R-:W-:Y:S01]  /*7f30*/  FMUL.FTZ R83, R4.reuse, R83 ;  /* 0x0000005304537220 */ /* 0x040fe20000410000 */
[----:B------:R1:W-:Y:S01]  /*7f40*/  STS [R0], R6 ;  /* 0x0000000600007388 */ /* 0x0003e20000000800 */
[C---:B------:R-:W-:Y:S01]  /*7f50*/  FMUL.FTZ R86, R4.reuse, R86 ;  /* 0x0000005604567220 */ /* 0x040fe20000410000 */
[----:B------:R-:W-:Y:S01]  /*7f60*/  F2FP.BF16.PACK_AB R7, R7, R154 ;  /* 0x0000009a0707723e */ /* 0x000fe200000010ff */
[C---:B------:R-:W-:Y:S01]  /*7f70*/  FMUL.FTZ R87, R4.reuse, R87 ;  /* 0x0000005704577220 */ /* 0x040fe20000410000 */
[----:B------:R-:W-:Y:S01]  /*7f80*/  STS [R0+0x400], R5 ;  /* 0x0004000500007388 */ /* 0x000fe20000000800 */
[----:B------:R-:W-:Y:S01]  /*7f90*/  FMUL.FTZ R98, R4, R98 ;  /* 0x0000006204627220 */ /* 0x000fe20000410000 */
[----:B------:R-:W-:Y:S01]  /*7fa0*/  F2FP.BF16.PACK_AB R64, R64, R70 ;  /* 0x000000464040723e */ /* 0x000fe200000010ff */
[C---:B------:R-:W-:Y:S01]  /*7fb0*/  FMUL.FTZ R52, R4.reuse, R99 ;  /* 0x0000006304347220 */ /* 0x040fe20000410000 */
[----:B------:R-:W-:Y:S01]  /*7fc0*/  STS [R3+0x400], R7 ;  /* 0x0004000703007388 */ /* 0x000fe20000000800 */
        /* <DEDUP_REMOVED lines=15> */
[----:B-1----:R-:W-:Y:S01]  /*80c0*/  MOV R6, 0x40 ;  /* 0x0000004000067802 */ /* 0x002fe20000000f00 */
[----:B------:R-:W-:Y:S01]  /*80d0*/  FMUL.FTZ R32, R4, R167 ;  /* 0x000000a704207220 */ /* 0x000fe20000410000 */
[----:B------:R-:W-:Y:S01]  /*80e0*/  F2FP.BF16.PACK_AB R36, R36, R122 ;  /* 0x0000007a2424723e */ /* 0x000fe200000010ff */
[----:B------:R-:W-:Y:S01]  /*80f0*/  FMUL.FTZ R130, R4, R130 ;  /* 0x0000008204827220 */ /* 0x000fe20000410000 */
[----:B------:R-:W-:Y:S01]  /*8100*/  SEL R6, R6, 0xffffffc0, !P2 ;  /* 0xffffffc006067807 */ /* 0x000fe20005000000 */
[----:B------:R-:W-:Y:S01]  /*8110*/  FMUL.FTZ R131, R4, R131 ;  /* 0x0000008304837220 */ /* 0x000fe20000410000 */
[----:B------:R-:W-:-:S02]  /*8120*/  F2FP.BF16.PACK_AB R4, R153, R152 ;  /* 0x000000989904723e */ /* 0x000fc400000010ff */
[----:B------:R-:W-:Y:S02]  /*8130*/  F2FP.BF16.PACK_AB R32, R32, R166 ;  /* 0x000000a62020723e */ /* 0x000fe400000010ff */
[----:B------:R-:W-:Y:S01]  /*8140*/  F2FP.BF16.PACK_AB R28, R131, R130 ;  /* 0x00000082831c723e */ /* 0x000fe200000010ff */
[----:B------:R1:W-:Y:S04]  /*8150*/  STS [R3], R4 ;  /* 0x0000000403007388 */ /* 0x0003e80000000800 */
[----:B------:R-:W-:Y:S04]  /*8160*/  STS [R0+0x2000], R68 ;  /* 0x0020004400007388 */ /* 0x000fe80000000800 */
[----:B------:R2:W-:Y:S04]  /*8170*/  STS [R0+0x2400], R8 ;  /* 0x0024000800007388 */ /* 0x0005e80000000800 */
[----:B------:R3:W-:Y:S04]  /*8180*/  STS [R3+0x2000], R9 ;  /* 0x0020000903007388 */ /* 0x0007e80000000800 */
[----:B------:R4:W-:Y:S01]  /*8190*/  STS [R3+0x2400], R12 ;  /* 0x0024000c03007388 */ /* 0x0009e20000000800 */
[----:B-1----:R-:W-:-:S04]  /*81a0*/  SEL R4, R69, 0xffffffe0, !P1 ;  /* 0xffffffe045047807 */ /* 0x002fc80004800000 */
[----:B------:R-:W-:Y:S02]  /*81b0*/  IADD3 R5, R0, R4, RZ ;  /* 0x0000000400057210 */ /* 0x000fe40007ffe0ff */
[-C--:B------:R-:W-:Y:S02]  /*81c0*/  IADD3 R4, R4, R3.reuse, RZ ;  /* 0x0000000304047210 */ /* 0x080fe40007ffe0ff */
[-C--:B--2---:R-:W-:Y:S01]  /*81d0*/  IADD3 R8, R0, R6.reuse, RZ ;  /* 0x0000000600087210 */ /* 0x084fe20007ffe0ff */
[----:B------:R-:W-:Y:S01]  /*81e0*/  STS [R5], R11 ;  /* 0x0000000b05007388 */ /* 0x000fe20000000800 */
[-C--:B------:R-:W-:Y:S02]  /*81f0*/  IADD3 R7, R5, R6.reuse, RZ ;  /* 0x0000000605077210 */ /* 0x080fe40007ffe0ff */
[----:B---3--:R-:W-:Y:S01]  /*8200*/  IADD3 R9, R6, R3, RZ ;  /* 0x0000000306097210 */ /* 0x008fe20007ffe0ff */
[----:B------:R-:W-:Y:S01]  /*8210*/  STS [R5+0x400], R10 ;  /* 0x0004000a05007388 */ /* 0x000fe20000000800 */
[----:B------:R-:W-:-:S02]  /*8220*/  IADD3 R6, R4, R6, RZ ;  /* 0x0000000604067210 */ /* 0x000fc40007ffe0ff */
[----:B----4-:R-:W-:Y:S01]  /*8230*/  MOV R12, 0x7f800000 ;  /* 0x7f800000000c7802 */ /* 0x010fe20000000f00 */
[----:B------:R1:W-:Y:S04]  /*8240*/  STS [R4], R14 ;  /* 0x0000000e04007388 */ /* 0x0003e80000000800 */
[----:B------:R2:W-:Y:S04]  /*8250*/  STS [R4+0x400], R13 ;  /* 0x0004000d04007388 */ /* 0x0005e80000000800 */
[----:B------:R-:W-:Y:S04]  /*8260*/  STS [R5+0x2000], R15 ;  /* 0x0020000f05007388 */ /* 0x000fe80000000800 */
[----:B------:R-:W-:Y:S04]  /*8270*/  STS [R5+0x2400], R16 ;  /* 0x0024001005007388 */ /* 0x000fe80000000800 */
[----:B------:R-:W-:Y:S04]  /*8280*/  STS [R4+0x2000], R24 ;  /* 0x0020001804007388 */ /* 0x000fe80000000800 */
[----:B------:R-:W-:Y:S04]  /*8290*/  STS [R4+0x2400], R23 ;  /* 0x0024001704007388 */ /* 0x000fe80000000800 */
[----:B------:R-:W-:Y:S01]  /*82a0*/  STS [R8], R22 ;  /* 0x0000001608007388 */ /* 0x000fe20000000800 */
[----:B-1----:R-:W-:-:S03]  /*82b0*/  MOV R14, 0x7f800000 ;  /* 0x7f800000000e7802 */ /* 0x002fc60000000f00 */
[----:B------:R-:W-:Y:S01]  /*82c0*/  STS [R8+0x400], R21 ;  /* 0x0004001508007388 */ /* 0x000fe20000000800 */
[----:B--2---:R-:W-:-:S03]  /*82d0*/  MOV R13, 0x7f800000 ;  /* 0x7f800000000d7802 */ /* 0x004fc60000000f00 */
        /* <DEDUP_REMOVED lines=122> */
.L_x_1250:
[----:B--234-:R-:W-:Y:S05]  /*8a80*/  BSYNC B0 ;  /* 0x0000000000007941 */ /* 0x01cfea0003800000 */
.L_x_1249:
[----:B------:R-:W2:Y:S01]  /*8a90*/  LDL.LU.64 R4, [R1+0x18] ;  /* 0x0000180001047983 */ /* 0x000ea20000300a00 */
[----:B------:R-:W-:Y:S01]  /*8aa0*/  LEA.HI R0, R16, R15, RZ, 0x3 ;  /* 0x0000000f10007211 */ /* 0x000fe200078f18ff */
[----:B------:R-:W-:Y:S01]  /*8ab0*/  USHF.R.S32.HI UR6, URZ, 0x1f, UR10 ;  /* 0x0000001f3f067899 */ /* 0x000fe2000801140a */
[----:B------:R-:W-:Y:S01]  /*8ac0*/  BSSY B0, `(.L_x_1251) ;  /* 0x0000015000007945 */ /* 0x000fe20003800000 */
[----:B------:R-:W3:Y:S01]  /*8ad0*/  S2R R8, SR_CTAID.Z ;  /* 0x0000000000087919 */ /* 0x000ee20000002700 */
[----:B------:R-:W-:Y:S01]  /*8ae0*/  SHF.R.S32.HI R10, RZ, 0x3, R0 ;  /* 0x00000003ff0a7819 */ /* 0x000fe20000011400 */
[----:B------:R-:W-:-:S02]  /*8af0*/  ULDC.64 UR4, c[0x0][0x1f0] ;  /* 0x00007c0000047ab9 */ /* 0x000fc40000000a00 */
        /* <DEDUP_REMOVED lines=15> */
[----:B------:R2:W-:Y:S04]  /*8bf0*/  STG.E.128 [R4.64], R24 ;  /* 0x0000001804007986 */ /* 0x0005e8000c101d1a */
[----:B-1----:R2:W-:Y:S02]  /*8c00*/  STG.E.128 [R4.64+0x80], R20 ;  /* 0x0000801404007986 */ /* 0x0025e4000c101d1a */
.L_x_1252:
[----:B------:R-:W-:Y:S05]  /*8c10*/  BSYNC B0 ;  /* 0x0000000000007941 */ /* 0x000fea0003800000 */
.L_x_1251:
[----:B------:R-:W-:Y:S01]  /*8c20*/  IADD3 R0, R10, 0x10, RZ ;  /* 0x000000100a007810 */ /* 0x000fe20007ffe0ff */
[----:B------:R-:W-:Y:S03]  /*8c30*/  BSSY B0, `(.L_x_1253) ;  /* 0x000000f000007945 */ /* 0x000fe60003800000 */
[----:B------:R-:W-:-:S13]  /*8c40*/  ISETP.GE.AND P0, PT, R0, UR20, PT ;  /* 0x0000001400007c0c */ /* 0x000fda000bf06270 */
[----:B------:R-:W-:Y:S05]  /*8c50*/  @P0 BRA `(.L_x_1254) ;  /* 0x000000c000000947 */ /* 0x000fea0003800000 */
[----:B--2---:R-:W-:Y:S01]  /*8c60*/  IADD3 R4, P0, R246, 0x10, RZ ;  /* 0x00000010f6047810 */ /* 0x004fe20007f1e0ff */
        /* <DEDUP_REMOVED lines=11> */
.L_x_1254:
[----:B------:R-:W-:Y:S05]  /*8d20*/  BSYNC B0 ;  /* 0x0000000000007941 */ /* 0x000fea0003800000 */
.L_x_1253:
[----:B------:R-:W3:Y:S01]  /*8d30*/  LDL.LU R0, [R1+0x24] ;  /* 0x0000240001007983 */ /* 0x000ee20000300800 */
[----:B------:R-:W-:Y:S01]  /*8d40*/  BSSY B0, `(.L_x_1255) ;  /* 0x000000f000007945 */ /* 0x000fe20003800000 */
[----:B---3--:R-:W-:-:S13]  /*8d50*/  ISETP.GE.AND P0, PT, R0, UR20, PT ;  /* 0x0000001400007c0c */ /* 0x008fda000bf06270 */
        /* <DEDUP_REMOVED lines=13> */
.L_x_1256:
[----:B------:R-:W-:Y:S05]  /*8e30*/  BSYNC B0 ;  /* 0x0000000000007941 */ /* 0x000fea0003800000 */
.L_x_1255:
        /* <DEDUP_REMOVED lines=16> */
.L_x_1258:
[----:B------:R-:W-:Y:S05]  /*8f40*/  BSYNC B0 ;  /* 0x0000000000007941 */ /* 0x000fea0003800000 */
.L_x_1257:
        /* <DEDUP_REMOVED lines=16> */
.L_x_1260:
[----:B------:R-:W-:Y:S05]  /*9050*/  BSYNC B0 ;  /* 0x0000000000007941 */ /* 0x000fea0003800000 */
.L_x_1259:
[----:B------:R-:W3:Y:S01]  /*9060*/  LDL.LU R0, [R1+0x20] ;  /* 0x0000200001007983 */ /* 0x000ee20000300800 */
[----:B------:R-:W-:Y:S01]  /*9070*/  BSSY B0, `(.L_x_1261) ;  /* 0x000000f000007945 */ /* 0x000fe20003800000 */
[----:B---3--:R-:W-:-:S13]  /*9080*/  ISETP.GE.AND P0, PT, R0, UR20, PT ;  /* 0x0000001400007c0c */ /* 0x008fda000bf06270 */
[----:B------:R-:W-:Y:S05]  /*9090*/  @P0 BRA `(.L_x_1262) ;  /* 0x000000c000000947 */ /* 0x000fea0003800000 */
[----:B-12---:R-:W-:Y:S01]  /*90a0*/  IADD3 R4, P0, R246, 0x50, RZ ;  /* 0x00000050f6047810 */ /* 0x006fe20007f1e0ff */
        /* <DEDUP_REMOVED lines=11> */
.L_x_1262:
[----:B------:R-:W-:Y:S05]  /*9160*/  BSYNC B0 ;  /* 0x0000000000007941 */ /* 0x000fea0003800000 */
.L_x_1261:
        /* <DEDUP_REMOVED lines=16> */
.L_x_1264:
[----:B------:R-:W-:Y:S05]  /*9270*/  BSYNC B0 ;  /* 0x0000000000007941 */ /* 0x000fea0003800000 */
.L_x_1263:
[----:B------:R-:W3:Y:S02]  /*9280*/  LDL.LU R0, [R1+0x30] ;  /* 0x0000300001007983 */ /* 0x000ee40000300800 */
[----:B---3--:R-:W-:-:S13]  /*9290*/  ISETP.GE.AND P0, PT, R0, UR20, PT ;  /* 0x0000001400007c0c */ /* 0x008fda000bf06270 */
[----:B------:R-:W-:Y:S05]  /*92a0*/  @P0 EXIT ;  /* 0x000000000000094d */ /* 0x000fea0003800000 */
[----:B------:R-:W-:Y:S01]  /*92b0*/  IADD3 R6, P0, R246, 0x70, RZ ;  /* 0x00000070f6067810 */ /* 0x000fe20007f1e0ff */
        /* <DEDUP_REMOVED lines=12> */
.L_x_1241:
[----:B------:R-:W-:Y:S01]  /*9380*/  UISETP.NE.AND UP4, UPT, UR23, -0x1, UPT ;  /* 0xffffffff1700788c */ /* 0x000fe2000bf85270 */
[----:B------:R-:W-:Y:S01]  /*9390*/  LEA.HI R8, R24, R88, RZ, 0x3 ;  /* 0x0000005818087211 */ /* 0x000fe200078f18ff */
[----:B------:R-:W-:Y:S01]  /*93a0*/  ULDC.U8 UR15, c[0x0][0x329] ;  /* 0x0000ca40000f7ab9 */ /* 0x000fe20000000000 */
[----:B------:R-:W1:Y:S01]  /*93b0*/  S2R R12, SR_CTAID.Z ;  /* 0x00000000000c7919 */ /* 0x000e620000002700 */
[----:B------:R-:W-:Y:S01]  /*93c0*/  UISETP.NE.AND UP3, UPT, UR15, URZ, UPT ;  /* 0x0000003f0f00728c */ /* 0x000fe2000bf65270 */
[----:B------:R-:W-:Y:S01]  /*93d0*/  LOP3.LUT R0, R8, 0x1ffffff8, RZ, 0xc0, !PT ;  /* 0x1ffffff808007812 */ /* 0x000fe200078ec0ff */
[----:B------:R-:W-:Y:S01]  /*93e0*/  ULDC.64 UR4, c[0x0][0x1e0] ;  /* 0x0000780000047ab9 */ /* 0x000fe20000000a00 */
[----:B------:R-:W2:Y:S01]  /*93f0*/  S2R R6, SR_CTAID.X ;  /* 0x0000000000067919 */ /* 0x000ea20000002500 */
[----:B------:R-:W-:Y:S01]  /*9400*/  ULDC.64 UR6, c[0x0][0x1e8] ;  /* 0x00007a0000067ab9 */ /* 0x000fe20000000a00 */
[----:B------:R-:W-:Y:S01]  /*9410*/  SHF.R.S32.HI R8, RZ, 0x3, R8 ;  /* 0x00000003ff087819 */ /* 0x000fe20000011408 */
[----:B------:R-:W-:Y:S01]  /*9420*/  USHF.R.S32.HI UR14, URZ, 0x1f, UR10 ;  /* 0x0000001f3f0e7899 */ /* 0x000fe2000801140a */
[----:B------:R-:W-:Y:S01]  /*9430*/  IMAD.IADD R0, R88, 0x1, -R0 ;  /* 0x0000000158007824 */ /* 0x000fe200078e0a00 */
[----:B------:R-:W-:Y:S01]  /*9440*/  @!UP4 USHF.R.S32.HI UR17, URZ, 0x1f, UR11 ;  /* 0x0000001f3f11c899 */ /* 0x000fe2000801140b */
[----:B------:R-:W-:Y:S01]  /*9450*/  SHF.R.S32.HI R9, RZ, 0x1f, R8 ;  /* 0x0000001fff097819 */ /* 0x000fe20000011408 */
[----:B------:R-:W-:Y:S01]  /*9460*/  @UP4 UIMAD.WIDE.U32 UR8, UR23, UR6, URZ ;  /* 0x00000006170842a5 */ /* 0x000fe2000f8e003f */
[----:B------:R-:W-:Y:S01]  /*9470*/  IMAD.SHL.U32 R0, R0, 0x8, RZ ;  /* 0x0000000800007824 */ /* 0x000fe200078e00ff */
[----:B------:R-:W-:Y:S01]  /*9480*/  @!UP4 UIMAD UR17, UR17, UR4, URZ ;  /* 0x000000041111c2a4 */ /* 0x000fe2000f8e023f */
[----:B------:R-:W-:Y:S01]  /*9490*/  BSSY B0, `(.L_x_1265) ;  /* 0x0000037000007945 */ /* 0x000fe20003800000 */
[----:B------:R-:W-:-:S02]  /*94a0*/  ULDC.U8 UR16, c[0x0][0x328] ;  /* 0x0000ca0000107ab9 */ /* 0x000fc40000000000 */
[----:B------:R-:W-:Y:S02]  /*94b0*/  @!UP4 UIMAD.WIDE.U32 UR18, UR11, UR4, URZ ;  /* 0x000000040b12c2a5 */ /* 0x000fe4000f8e003f */
[----:B------:R-:W-:Y:S02]  /*94c0*/  @!UP4 UIMAD UR17, UR11, UR5, UR17 ;  /* 0x000000050b11c2a4 */ /* 0x000fe4000f8e0211 */
[----:B------:R-:W-:Y:S02]  /*94d0*/  UISETP.NE.AND UP2, UPT, UR16, URZ, UPT ;  /* 0x0000003f1000728c */ /* 0x000fe4000bf45270 */
[----:B------:R-:W-:Y:S02]  /*94e0*/  ULDC.64 UR4, c[0x0][0x1f0] ;  /* 0x00007c0000047ab9 */ /* 0x000fe40000000a00 */
[----:B------:R-:W-:Y:S02]  /*94f0*/  UIMAD UR4, UR14, UR4, URZ ;  /* 0x000000040e0472a4 */ /* 0x000fe4000f8e023f */
[----:B------:R-:W-:Y:S01]  /*9500*/  @!UP3 UISETP.NE.AND UP1, UPT, UR16, URZ, UPT ;  /* 0x0000003f1000b28c */ /* 0x000fe2000bf25270 */
[----:B--2---:R-:W-:Y:S01]  /*9510*/  IMAD.WIDE R6, R6, 0x80, R8 ;  /* 0x0000008006067825 */ /* 0x004fe200078e0208 */
[----:B------:R-:W-:-:S02]  /*9520*/  @UP4 UMOV UR14, UR8 ;  /* 0x00000008000e4c82 */ /* 0x000fc40008000000 */
[----:B------:R-:W-:Y:S02]  /*9530*/  @UP4 UIMAD UR7, UR23, UR7, UR9 ;  /* 0x00000007170742a4 */ /* 0x000fe4000f8e0209 */
[----:B------:R-:W-:Y:S02]  /*9540*/  ULDC UR13, c[0x0][0x214] ;  /* 0x00008500000d7ab9 */ /* 0x000fe40000000800 */
[----:B------:R-:W-:Y:S02]  /*9550*/  @UP3 ULDC UR8, c[0x0][0x210] ;  /* 0x0000840000083ab9 */ /* 0x000fe40000000800 */
[----:B------:R-:W-:Y:S02]  /*9560*/  UISETP.EQ.AND UP2, UPT, UR15, URZ, UP2 ;  /* 0x0000003f0f00728c */ /* 0x000fe40009742270 */
[----:B------:R-:W-:Y:S02]  /*9570*/  ULDC UR9, c[0x0][0x234] ;  /* 0x00008d0000097ab9 */ /* 0x000fe40000000800 */
[----:B------:R-:W-:-:S02]  /*9580*/  @UP3 UIMAD UR8, UR8, UR13, URZ ;  /* 0x0000000d080832a4 */ /* 0x000fc4000f8e023f */
[----:B------:R-:W-:Y:S02]  /*9590*/  @!UP3 USEL UR8, UR13, UR9, !UP1 ;  /* 0x000000090d08b287 */ /* 0x000fe4000c800000 */
[----:B------:R-:W-:Y:S02]  /*95a0*/  UISETP.NE.OR UP0, UPT, UR23, -0x1, !UP2 ;  /* 0xffffffff1700788c */ /* 0x000fe4000d705670 */
[----:B------:R-:W-:Y:S02]  /*95b0*/  ULDC UR6, c[0x0][0x1c0] ;  /* 0x0000700000067ab9 */ /* 0x000fe40000000800 */
[----:B------:R-:W-:Y:S02]  /*95c0*/  @UP3 UMOV UR15, 0x1 ;  /* 0x00000001000f3882 */ /* 0x000fe40000000000 */
[----:B------:R-:W-:Y:S02]  /*95d0*/  @!UP3 UIMAD UR15, UR8, UR6, URZ ;  /* 0x00000006080fb2a4 */ /* 0x000fe4000f8e023f */
[----:B------:R-:W-:-:S02]  /*95e0*/  @!UP4 UMOV UR14, UR18 ;  /* 0x00000012000ecc82 */ /* 0x000fc40008000000 */
[----:B------:R-:W-:Y:S01]  /*95f0*/  @!UP4 UIADD3 UR7, UR19, UR17, URZ ;  /* 0x000000111307c290 */ /* 0x000fe2000fffe03f */
[C---:B------:R-:W-:Y:S01]  /*9600*/  IADD3 R2, P0, R0.reuse, UR14, RZ ;  /* 0x0000000e00027c10 */ /* 0x040fe2000ff1e0ff */
[----:B------:R-:W-:Y:S02]  /*9610*/  UIADD3 UR12, -UR20, UR12, URZ ;  /* 0x0000000c140c7290 */ /* 0x000fe4000fffe13f */
[----:B------:R-:W-:Y:S02]  /*9620*/  UIMAD UR15, UR11, UR15, URZ ;  /* 0x0000000f0b0f72a4 */ /* 0x000fe4000f8e023f */
[----:B------:R-:W-:Y:S01]  /*9630*/  @!UP0 UIMAD UR23, UR11, UR13, URZ ;  /* 0x0000000d0b1782a4 */ /* 0x000fe2000f8e023f */
[----:B------:R-:W-:Y:S01]  /*9640*/  LEA.HI.X.SX32 R3, R0, UR7, 0x1, P0 ;  /* 0x0000000700037c11 */ /* 0x000fe200080f0eff */
[----:B------:R-:W-:Y:S01]  /*9650*/  USEL UR15, UR15, URZ, !UP2 ;  /* 0x0000003f0f0f7287 */ /* 0x000fe2000d000000 */
[----:B------:R-:W-:Y:S01]  /*9660*/  ISETP.GE.AND P0, PT, R8, UR12, PT ;  /* 0x0000000c08007c0c */ /* 0x000fe2000bf06270 */
[----:B------:R-:W-:-:S02]  /*9670*/  @UP3 ULDC UR21, c[0x0][0x210] ;  /* 0x0000840000153ab9 */ /* 0x000fc40000000800 */
[----:B------:R-:W-:Y:S01]  /*9680*/  @!UP3 UMOV UR21, 0x1 ;  /* 0x000000010015b882 */ /* 0x000fe20000000000 */
[----:B-1----:R-:W-:Y:S01]  /*9690*/  IMAD.WIDE.U32 R12, R12, c[0x0][0x1f0], R2 ;  /* 0x00007c000c0c7a25 */ /* 0x002fe200078e0002 */
[----:B------:R-:W-:Y:S02]  /*96a0*/  UIMAD UR15, UR10, UR8, UR15 ;  /* 0x000000080a0f72a4 */ /* 0x000fe4000f8e020f */
[----:B------:R-:W-:Y:S02]  /*96b0*/  UIMAD UR20, UR20, UR21, URZ ;  /* 0x00000015141472a4 */ /* 0x000fe4000f8e023f */
[----:B------:R-:W-:Y:S02]  /*96c0*/  @!UP2 UMOV UR24, URZ ;  /* 0x0000003f0018ac82 */ /* 0x000fe40008000000 */
[----:B------:R-:W-:Y:S02]  /*96d0*/  @UP2 UMOV UR24, UR23 ;  /* 0x0000001700182c82 */ /* 0x000fe40008000000 */
[----:B------:R-:W-:-:S02]  /*96e0*/  UIMAD UR4, UR10, UR5, UR4 ;  /* 0x000000050a0472a4 */ /* 0x000fc4000f8e0204 */
[----:B------:R-:W-:Y:S02]  /*96f0*/  @!UP2 UMOV UR25, URZ ;  /* 0x0000003f0019ac82 */ /* 0x000fe40008000000 */
[----:B------:R-:W-:Y:S02]  /*9700*/  USHF.R.S32.HI UR7, URZ, 0x1f, UR15 ;  /* 0x0000001f3f077899 */ /* 0x000fe4000801140f */
[----:B------:R-:W-:Y:S01]  /*9710*/  @UP2 USHF.R.S32.HI UR25, URZ, 0x1f, UR23 ;  /* 0x0000001f3f192899 */ /* 0x000fe20008011417 */
        /* <DEDUP_REMOVED lines=14> */
.L_x_1266:
[----:B------:R-:W-:Y:S05]  /*9800*/  BSYNC B0 ;  /* 0x0000000000007941 */ /* 0x000fea0003800000 */
.L_x_1265:
        /* <DEDUP_REMOVED lines=16> */
.L_x_1268:
[----:B------:R-:W-:Y:S05]  /*9910*/  BSYNC B0 ;  /* 0x0000000000007941 */ /* 0x000fea0003800000 */
.L_x_1267:
        /* <DEDUP_REMOVED lines=16> */
.L_x_1270:
[----:B------:R-:W-:Y:S05]  /*9a20*/  BSYNC B0 ;  /* 0x0000000000007941 */ /* 0x000fea0003800000 */
.L_x_1269:
        /* <DEDUP_REMOVED lines=16> */
.L_x_1272:
[----:B------:R-:W-:Y:S05]  /*9b30*/  BSYNC B0 ;  /* 0x0000000000007941 */ /* 0x000fea0003800000 */
.L_x_1271:
        /* <DEDUP_REMOVED lines=16> */
.L_x_1274:
[----:B------:R-:W-:Y:S05]  /*9c40*/  BSYNC B0 ;  /* 0x0000000000007941 */ /* 0x000fea0003800000 */
.L_x_1273:
        /* <DEDUP_REMOVED lines=16> */
.L_x_1276:
[----:B------:R-:W-:Y:S05]  /*9d50*/  BSYNC B0 ;  /* 0x0000000000007941 */ /* 0x000fea0003800000 */
.L_x_1275:
        /* <DEDUP_REMOVED lines=16> */
.L_x_1278:
[----:B------:R-:W-:Y:S05]  /*9e60*/  BSYNC B0 ;  /* 0x0000000000007941 */ /* 0x000fea0003800000 */
.L_x_1277:
        /* <DEDUP_REMOVED lines=16> */
.L_x_1280:
[----:B------:R-:W-:Y:S05]  /*9f70*/  BSYNC B0 ;  /* 0x0000000000007941 */ /* 0x000fea0003800000 */
.L_x_1279:
        /* <DEDUP_REMOVED lines=67> */
.L_x_1281:
        /* <DEDUP_REMOVED lines=13> */
.L_x_2393:


//--------------------- .text._ZN5flash16flash_fwd_kernelI23Flash_fwd_kernel_traitsILi128ELi128ELi32ELi4ELb0ELb0EN7cutlass10bfloat16_tE19Flash_kernel_traitsILi128ELi128ELi32ELi4ES3_EELb0ELb0ELb0ELb0ELb0ELb1ELb1ELb0EEEvNS_16Flash_fwd_paramsE --------------------------
	.section	.text._ZN5flash16flash_fwd_kernelI23Flash_fwd_kernel_traitsILi128ELi128ELi32ELi4ELb0ELb0EN7cutlass10bfloat16_tE19Flash_kernel_traitsILi128ELi128ELi32ELi4ES3_EELb0ELb0ELb0ELb0ELb0ELb1ELb1ELb0EEEvNS_16Flash_fwd_paramsE,"ax",@progbits
	.sectioninfo	@"SHI_REGISTERS=255"
	.align	128
        .global         _ZN5flash16flash_fwd_kernelI23Flash_fwd_kernel_traitsILi128ELi128ELi32ELi4ELb0ELb0EN7cutlass10bfloat16_tE19Flash_kernel_traitsILi128ELi128ELi32ELi4ES3_EELb0ELb0ELb0ELb0ELb0ELb1ELb1ELb0EEEvNS_16Flash_fwd_paramsE
        .type           _ZN5flash16flash_fwd_kernelI23Flash_fwd_kernel_traitsILi128ELi128ELi32ELi4ELb0ELb0EN7cutlass10bfloat16_tE19Flash_kernel_traitsILi128ELi128ELi32ELi4ES3_EELb0ELb0ELb0ELb0ELb0ELb1ELb1ELb0EEEvNS_16Flash_fwd_paramsE,@function
        .size           _ZN5flash16flash_fwd_kernelI23Flash_fwd_kernel_traitsILi128ELi128ELi32ELi4ELb0ELb0EN7cutlass10bfloat16_tE19Flash_kernel_traitsILi128ELi128ELi32ELi4ES3_EELb0ELb0ELb0ELb0ELb0ELb1ELb1ELb0EEEvNS_16Flash_fwd_paramsE,(.L_x_2394 - _ZN5flash16flash_fwd_kernelI23Flash_fwd_kernel_traitsILi128ELi128ELi32ELi4ELb0ELb0EN7cutlass10bfloat16_tE19Flash_kernel_traitsILi128ELi128ELi32ELi4ES3_EELb0ELb0ELb0ELb0ELb0ELb1ELb1ELb0EEEvNS_16Flash_fwd_paramsE)
        .other          _ZN5flash16flash_fwd_kernelI23Flash_fwd_kernel_traitsILi128ELi128ELi32ELi4ELb0ELb0EN7cutlass10bfloat16_tE19Flash_kernel_traitsILi128ELi128ELi32ELi4ES3_EELb0ELb0ELb0ELb0ELb0ELb1ELb1ELb0EEEvNS_16Flash_fwd_paramsE,@"STO_CUDA_ENTRY STV_DEFAULT"
_ZN5flash16flash_fwd_kernelI23Flash_fwd_kernel_traitsILi128ELi128ELi32ELi4ELb0ELb0EN7cutlass10bfloat16_tE19Flash_kernel_traitsILi128ELi128ELi32ELi4ES3_EELb0ELb0ELb0ELb0ELb0ELb1ELb1ELb0EEEvNS_16Flash_fwd_paramsE:
.text._ZN5flash16flash_fwd_kernelI23Flash_fwd_kernel_traitsILi128ELi128ELi32ELi4ELb0ELb0EN7cutlass10bfloat16_tE19Flash_kernel_traitsILi128ELi128ELi32ELi4ES3_EELb0ELb0ELb0ELb0ELb0ELb1ELb1ELb0EEEvNS_16Flash_fwd_paramsE:
        /* <DEDUP_REMOVED lines=36> */
.L_x_1282:
[----:B-1----:R-:W-:Y:S02]  /*0240*/  MOV R0, c[0x0][0x218] ;  /* 0x0000860000007a02 */ /* 0x002fe40000000f00 */
.L_x_1283:
        /* <DEDUP_REMOVED lines=44> */
.L_x_1285:
        /* <DEDUP_REMOVED lines=42> */
.L_x_1286:
[----:B------:R-:W-:Y:S01]  /*07b0*/  SHF.R.S32.HI R29, RZ, 0x1f, R114 ;  /* 0x0000001fff1d7819 */ /* 0x000fe20000011472 */
[----:B------:R-:W-:Y:S01]  /*07c0*/  IMAD.IADD R31, R14, 0x1, -R12 ;  /* 0x000000010e1f7824 */ /* 0x000fe200078e0a0c */
[----:B------:R-:W-:Y:S01]  /*07d0*/  LEA.HI.SX32 R112, R228, 0xffffffff, 0x1b ;  /* 0xffffffffe4707811 */ /* 0x000fe200078fdaff */
[----:B------:R-:W-:Y:S01]  /*07e0*/  IMAD R7, R7, c[0x0][0x1a8], RZ ;  /* 0x00006a0007077a24 */ /* 0x000fe200078e02ff */
[----:B------:R-:W-:Y:S02]  /*07f0*/  LEA.HI R2, R29, R114, RZ, 0x3 ;  /* 0x000000721d027211 */ /* 0x000fe400078f18ff */
[----:B------:R-:W-:Y:S01]  /*0800*/  STL [R1+0x4], R31 ;  /* 0x0000041f01007387 */ /* 0x000fe20000100800 */
[----:B------:R-:W-:Y:S01]  /*0810*/  IMAD R7, R16, c[0x0][0x1ac], R7 ;  /* 0x00006b0010077a24 */ /* 0x000fe200078e0207 */
[----:B------:R-:W-:-:S02]  /*0820*/  LOP3.LUT R0, R2, 0xfffffff8, RZ, 0xc0, !PT ;  /* 0xfffffff802007812 */ /* 0x000fc400078ec0ff */
        /* <DEDUP_REMOVED lines=20> */
[----:B------:R-:W-:Y:S01]  /*0970*/  LOP3.LUT R10, R6, R0, RZ, 0x3c, !PT ;  /* 0x00000000060a7212 */ /* 0x000fe200078e3cff */
[----:B------:R-:W-:Y:S01]  /*0980*/  STL.64 [R1+0x8], R32 ;  /* 0x0000082001007387 */ /* 0x000fe20000100a00 */
        /* <DEDUP_REMOVED lines=107> */
[----:B------:R-:W-:Y:S01]  /*1040*/  IMAD.WIDE.U32 R4, R2, c[0x0][0x198], R34 ;  /* 0x0000660002047a25 */ /* 0x000fe200078e0022 */
        /* <DEDUP_REMOVED lines=17> */
[C---:B------:R-:W-:Y:S01]  /*1160*/  IMAD R6, R22.reuse, c[0x0][0x1b4], R0 ;  /* 0x00006d0016067a24 */ /* 0x040fe200078e0200 */
[----:B------:R-:W-:Y:S01]  /*1170*/  LOP3.LUT R0, R15, 0xfffffff0, RZ, 0xc0, !PT ;  /* 0xfffffff00f007812 */ /* 0x000fe200078ec0ff */
[----:B------:R-:W-:Y:S02]  /*1180*/  IMAD R7, R117, R112, RZ ;  /* 0x0000007075077224 */ /* 0x000fe400078e02ff */
[----:B------:R-:W-:-:S04]  /*1190*/  IMAD.WIDE.U32 R32, R22, c[0x0][0x1b0], R4 ;  /* 0x00006c0016207a25 */ /* 0x000fc800078e0004 */
[C---:B------:R-:W-:Y:S01]  /*11a0*/  IMAD.WIDE.U32 R4, R2.reuse, c[0x0][0x1a0], R34 ;  /* 0x0000680002047a25 */ /* 0x040fe200078e0022 */
[----:B------:R1:W-:Y:S03]  /*11b0*/  STL.64 [R1+0x20], R32 ;  /* 0x0000202001007387 */ /* 0x0003e60000100a00 */
        /* <DEDUP_REMOVED lines=8> */
[----:B------:R-:W-:Y:S01]  /*1240*/  IADD3.X R11, R26, R5, R3, P2, !PT ;  /* 0x000000051a0b7210 */ /* 0x000fe200017fe403 */
[----:B------:R-:W-:Y:S02]  /*1250*/  STL.64 [R1+0x10], R118 ;  /* 0x0000107601007387 */ /* 0x000fe40000100a00 */
[----:B------:R-:W-:Y:S01]  /*1260*/  IMAD.IADD R3, R9, 0x1, R6 ;  /* 0x0000000109037824 */ /* 0x000fe200078e0206 */
[----:B------:R-:W-:Y:S01]  /*1270*/  @!P6 LEA R6, P2, R8, c[0x0][0x168], 0x1 ;  /* 0x00005a000806ea11 */ /* 0x000fe200078408ff */
[----:B------:R-:W-:-:S02]  /*1280*/  IMAD.IADD R15, R12, 0x1, -R4 ;  /* 0x000000010c0f7824 */ /* 0x000fc400078e0a04 */
        /* <DEDUP_REMOVED lines=11> */
[----:B-1----:R-:W-:Y:S01]  /*1340*/  IMAD.WIDE.U32 R32, R22, c[0x0][0x1b8], R10 ;  /* 0x00006e0016207a25 */ /* 0x002fe200078e000a */
[----:B------:R-:W-:-:S02]  /*1350*/  @!P5 LEA.HI.X R5, R8, c[0x0][0x16c], R3, 0x1, P2 ;  /* 0x00005b000805da11 */ /* 0x000fc400010f0c03 */
[----:B------:R-:W-:Y:S01]  /*1360*/  LOP3.LUT R9, R14, 0xfffffff8, RZ, 0xc0, !PT ;  /* 0xfffffff80e097812 */ /* 0x000fe200078ec0ff */
[----:B------:R-:W-:Y:S01]  /*1370*/  IMAD.SHL.U32 R3, R2, 0x8, RZ ;  /* 0x0000000802037824 */ /* 0x000fe200078e00ff */
[----:B------:R-:W-:Y:S01]  /*1380*/  STL.64 [R1+0x18], R32 ;  /* 0x0000182001007387 */ /* 0x000fe20000100a00 */
[----:B------:R-:W-:Y:S02]  /*1390*/  IMAD.IADD R24, R33, 0x1, R12 ;  /* 0x0000000121187824 */ /* 0x000fe400078e020c */
[----:B------:R-:W-:Y:S01]  /*13a0*/  IMAD.IADD R23, R0, 0x1, -R9 ;  /* 0x0000000100177824 */ /* 0x000fe200078e0a09 */
[----:B------:R1:W-:Y:S01]  /*13b0*/  @!P5 LDGSTS.E.BYPASS.LTC128B.128 [R227+0x8800], [R4.64] ;  /* 0x0880000004e3dfae */ /* 0x0003e2000b901d46 */
[----:B------:R-:W-:Y:S02]  /*13c0*/  IMAD R0, R18, c[0x0][0x1a0], RZ ;  /* 0x0000680012007a24 */ /* 0x000fe400078e02ff */
[C---:B------:R-:W-:Y:S01]  /*13d0*/  IMAD.WIDE.U32 R8, R112.reuse, c[0x0][0x1a0], RZ ;  /* 0x0000680070087a25 */ /* 0x040fe200078e00ff */
[----:B------:R1:W-:Y:S04]  /*13e0*/  @!P5 LDGSTS.E.BYPASS.LTC128B.128 [R227+0x9800], [R4.64+0x80] ;  /* 0x0980008004e3dfae */ /* 0x0003e8000b901d46 */
[----:B------:R-:W0:Y:S04]  /*13f0*/  LDGDEPBAR ;  /* 0x00000000000079af */ /* 0x000e280000000000 */
[----:B------:R-:W-:Y:S01]  /*1400*/  STL [R1+0x28], R24 ;  /* 0x0000281801007387 */ /* 0x000fe20000100800 */
[----:B----4-:R-:W-:-:S04]  /*1410*/  IMAD R6, R112, c[0x0][0x1a4], R0 ;  /* 0x0000690070067a24 */ /* 0x010fc800078e0200 */
[----:B------:R-:W-:Y:S02]  /*1420*/  IMAD.IADD R6, R9, 0x1, R6 ;  /* 0x0000000109067824 */ /* 0x000fe400078e0206 */
[----:B-1----:R-:W-:Y:S01]  /*1430*/  IMAD.SHL.U32 R4, R25, 0x40, RZ ;  /* 0x0000004019047824 */ /* 0x002fe200078e00ff */
        /* <DEDUP_REMOVED lines=39> */
[----:B------:R-:W-:Y:S01]  /*16b0*/  IADD3 R2, R212, 0x8000, RZ ;  /* 0x00008000d4027810 */ /* 0x000fe20007ffe0ff */
[----:B------:R-:W-:Y:S01]  /*16c0*/  IMAD.SHL.U32 R3, R114, 0x2, RZ ;  /* 0x0000000272037824 */ /* 0x000fe200078e00ff */
[----:B------:R-:W-:Y:S01]  /*16d0*/  @P3 STS.128 [R227+0xa800], RZ ;  /* 0x00a800ffe3003388 */ /* 0x000fe20000000c00 */
[----:B------:R-:W-:-:S02]  /*16e0*/  R2P PR, R23, 0x6 ;  /* 0x0000000617007804 */ /* 0x000fc40000000000 */
[----:B------:R-:W-:Y:S01]  /*16f0*/  IADD3 R223, R212, 0x8020, RZ ;  /* 0x00008020d4df7810 */ /* 0x000fe20007ffe0ff */
[----:B------:R-:W-:Y:S01]  /*1700*/  @P3 STS.128 [R227+0xb800], RZ ;  /* 0x00b800ffe3003388 */ /* 0x000fe20000000c00 */
[----:B------:R-:W-:Y:S02]  /*1710*/  LOP3.LUT R3, R3, 0x6, RZ, 0xc0, !PT ;  /* 0x0000000603037812 */ /* 0x000fe400078ec0ff */
[----:B------:R-:W-:Y:S01]  /*1720*/  SEL R0, R0, 0x20, P2 ;  /* 0x0000002000007807 */ /* 0x000fe20001000000 */
[----:B------:R-:W-:Y:S01]  /*1730*/  @!PT LDS RZ, [RZ] ;  /* 0x00000000fffff984 */ /* 0x000fe20000000800 */
[----:B------:R-:W-:Y:S01]  /*1740*/  @!PT LDS RZ, [RZ] ;  /* 0x00000000fffff984 */ /* 0x000fe20000000800 */
[----:B------:R-:W-:Y:S01]  /*1750*/  @!PT LDS RZ, [RZ] ;  /* 0x00000000fffff984 */ /* 0x000fe20000000800 */
[----:B------:R4:W-:Y:S04]  /*1760*/  @!P3 LDGSTS.E.BYPASS.LTC128B.128 [R227+0xa800], [R4.64] ;  /* 0x0a80000004e3bfae */ /* 0x0009e8000b901d46 */
[----:B------:R4:W-:Y:S01]  /*1770*/  @!P3 LDGSTS.E.BYPASS.LTC128B.128 [R227+0xb800], [R4.64+0x80] ;  /* 0x0b80008004e3bfae */ /* 0x0009e2000b901d46 */
[----:B------:R-:W-:-:S03]  /*1780*/  IMAD R222, R0, 0x2, R214 ;  /* 0x0000000200de7824 */ /* 0x000fc600078e02d6 */
[----:B------:R-:W-:Y:S04]  /*1790*/  LDSM.16.M88.4 R12, [R212+0x8000] ;  /* 0x00800000d40c783b */ /* 0x000fe80000000200 */
[----:B------:R-:W5:Y:S04]  /*17a0*/  LDSM.16.M88.4 R8, [R214+0x2000] ;  /* 0x00200000d608783b */ /* 0x000f680000000200 */
[----:B---3--:R-:W3:Y:S04]  /*17b0*/  LDSM.16.M88.4 R16, [R214] ;  /* 0x00000000d610783b */ /* 0x008ee80000000200 */
[----:B------:R-:W1:Y:S04]  /*17c0*/  LDSM.16.M88.4 R28, [R212+0x8800] ;  /* 0x00880000d41c783b */ /* 0x000e680000000200 */
[----:B------:R-:W0:Y:S01]  /*17d0*/  LDGDEPBAR ;  /* 0x00000000000079af */ /* 0x000e220000000000 */
[----:B----4-:R-:W-:-:S05]  /*17e0*/  IMAD.MOV.U32 R4, RZ, RZ, 0x10 ;  /* 0x00000010ff047424 */ /* 0x010fca00078e00ff */
[----:B------:R-:W-:Y:S02]  /*17f0*/  SEL R4, R4, 0xfffffff0, !P1 ;  /* 0xfffffff004047807 */ /* 0x000fe40004800000 */
[----:B------:R-:W-:-:S03]  /*1800*/  R2P PR, R25, 0x6 ;  /* 0x0000000619007804 */ /* 0x000fc60000000000 */
[----:B------:R-:W-:-:S04]  /*1810*/  IMAD R216, R4, 0x2, R214 ;  /* 0x0000000204d87824 */ /* 0x000fc800078e02d6 */
[----:B------:R-:W-:Y:S01]  /*1820*/  IMAD R221, R0, 0x2, R216 ;  /* 0x0000000200dd7824 */ /* 0x000fe200078e02d8 */
[----:B--2---:R-:W-:Y:S04]  /*1830*/  LDSM.16.M88.4 R20, [R216+0x2000] ;  /* 0x00200000d814783b */ /* 0x004fe80000000200 */
[----:B------:R-:W-:Y:S01]  /*1840*/  LDSM.16.M88.4 R24, [R216] ;  /* 0x00000000d818783b */ /* 0x000fe20000000200 */
[----:B------:R-:W-:Y:S01]  /*1850*/  @P1 IADD3 R223, R2, -0x20, RZ ;  /* 0xffffffe002df1810 */ /* 0x000fe20007ffe0ff */
[----:B------:R-:W-:Y:S01]  /*1860*/  IMAD.MOV.U32 R2, RZ, RZ, 0x40 ;  /* 0x00000040ff027424 */ /* 0x000fe200078e00ff */
[----:B-----5:R-:W-:Y:S02]  /*1870*/  HMMA.16816.F32.BF16 R36, R8, R12, RZ ;  /* 0x0000000c0824723c */ /* 0x020fe400000418ff */
[----:B------:R-:W-:Y:S01]  /*1880*/  IADD3 R226, R223, 0x800, RZ ;  /* 0x00000800dfe27810 */ /* 0x000fe20007ffe0ff */
[----:B------:R-:W2:Y:S01]  /*1890*/  LDSM.16.M88.4 R32, [R223] ;  /* 0x00000000df20783b */ /* 0x000ea20000000200 */
[----:B------:R-:W-:-:S02]  /*18a0*/  SEL R2, R2, 0xffffffc0, !P2 ;  /* 0xffffffc002027807 */ /* 0x000fc40005000000 */
[C---:B------:R-:W-:Y:S01]  /*18b0*/  IADD3 R225, R223.reuse, 0x1000, RZ ;  /* 0x00001000dfe17810 */ /* 0x040fe20007ffe0ff */
[----:B------:R-:W4:Y:S01]  /*18c0*/  LDSM.16.M88.4 R56, [R223+0x800] ;  /* 0x00080000df38783b */ /* 0x000f220000000200 */
[----:B---3--:R-:W-:Y:S01]  /*18d0*/  HMMA.16816.F32.BF16 R44, R16, R12, RZ ;  /* 0x0000000c102c723c */ /* 0x008fe200000418ff */
[----:B------:R-:W-:Y:S01]  /*18e0*/  IMAD.IADD R220, R212, 0x1, R2 ;  /* 0x00000001d4dc7824 */ /* 0x000fe200078e0202 */
[----:B------:R-:W-:Y:S01]  /*18f0*/  IADD3 R224, R223, 0x1800, RZ ;  /* 0x00001800dfe07810 */ /* 0x000fe20007ffe0ff */
[----:B------:R-:W-:-:S03]  /*1900*/  IMAD.IADD R219, R2, 0x1, R223 ;  /* 0x0000000102db7824 */ /* 0x000fc600078e02df */
[----:B------:R-:W-:Y:S02]  /*1910*/  LDSM.16.M88.4 R48, [R220+0x8000] ;  /* 0x00800000dc30783b */ /* 0x000fe40000000200 */
[C---:B-1----:R-:W-:Y:S08]  /*1920*/  HMMA.16816.F32.BF16 R52, R8.reuse, R28, RZ ;  /* 0x0000001c0834723c */ /* 0x042ff000000418ff */
[C---:B------:R-:W-:Y:S08]  /*1930*/  HMMA.16816.F32.BF16 R60, R8.reuse, R14, RZ ;  /* 0x0000000e083c723c */ /* 0x040ff000000418ff */
[----:B------:R-:W-:Y:S01]  /*1940*/  HMMA.16816.F32.BF16 R40, R8, R30, RZ ;  /* 0x0000001e0828723c */ /* 0x000fe200000418ff */
[----:B------:R-:W1:Y:S07]  /*1950*/  LDSM.16.M88.4 R8, [R222+0x2000] ;  /* 0x00200000de08783b */ /* 0x000e6e0000000200 */
[----:B------:R-:W-:Y:S01]  /*1960*/  HMMA.16816.F32.BF16 R80, R16, R14, RZ ;  /* 0x0000000e1050723c */ /* 0x000fe200000418ff */
[----:B------:R-:W3:Y:S07]  /*1970*/  LDSM.16.M88.4 R12, [R222] ;  /* 0x00000000de0c783b */ /* 0x000eee0000000200 */
[----:B--2---:R-:W-:Y:S08]  /*1980*/  HMMA.16816.F32.BF16 R36, R20, R32, R36 ;  /* 0x000000201424723c */ /* 0x004ff00000041824 */
[C---:B------:R-:W-:Y:S08]  /*1990*/  HMMA.16816.F32.BF16 R72, R16.reuse, R28, RZ ;  /* 0x0000001c1048723c */ /* 0x040ff000000418ff */
[----:B------:R-:W-:Y:S01]  /*19a0*/  HMMA.16816.F32.BF16 R84, R16, R30, RZ ;  /* 0x0000001e1054723c */ /* 0x000fe200000418ff */
[----:B------:R-:W-:Y:S07]  /*19b0*/  LDSM.16.M88.4 R16, [R220+0x8800] ;  /* 0x00880000dc10783b */ /* 0x000fee0000000200 */
[----:B------:R-:W-:Y:S01]  /*19c0*/  HMMA.16816.F32.BF16 R64, R24, R32, R44 ;  /* 0x000000201840723c */ /* 0x000fe2000004182c */
[----:B------:R-:W-:Y:S07]  /*19d0*/  LDSM.16.M88.4 R44, [R221] ;  /* 0x00000000dd2c783b */ /* 0x000fee0000000200 */
[C---:B----4-:R-:W-:Y:S01]  /*19e0*/  HMMA.16816.F32.BF16 R88, R20.reuse, R56, R52 ;  /* 0x000000381458723c */ /* 0x050fe20000041834 */
[----:B------:R-:W-:Y:S07]  /*19f0*/  LDSM.16.M88.4 R52, [R219] ;  /* 0x00000000db34783b */ /* 0x000fee0000000200 */
[----:B------:R-:W-:Y:S01]  /*1a00*/  HMMA.16816.F32.BF16 R92, R20, R58, R40 ;  /* 0x0000003a145c723c */ /* 0x000fe20000041828 */
[----:B------:R-:W2:Y:S07]  /*1a10*/  LDSM.16.M88.4 R40, [R221+0x2000] ;  /* 0x00200000dd28783b */ /* 0x000eae0000000200 */
[----:B-1----:R-:W-:Y:S01]  /*1a20*/  HMMA.16816.F32.BF16 R28, R8, R48, R36 ;  /* 0x00000030081c723c */ /* 0x002fe20000041824 */
[----:B------:R-:W-:Y:S07]  /*1a30*/  LDSM.16.M88.4 R36, [R214+0x4000] ;  /* 0x00400000d624783b */ /* 0x000fee0000000200 */
[----:B------:R-:W-:Y:S08]  /*1a40*/  HMMA.16816.F32.BF16 R96, R20, R34, R60 ;  /* 0x000000221460723c */ /* 0x000ff0000004183c */
[C---:B------:R-:W-:Y:S01]  /*1a50*/  HMMA.16816.F32.BF16 R76, R24.reuse, R56, R72 ;  /* 0x00000038184c723c */ /* 0x040fe20000041848 */
[----:B------:R-:W-:Y:S07]  /*1a60*/  LDSM.16.M88.4 R72, [R223+0x1000] ;  /* 0x00100000df48783b */ /* 0x000fee0000000200 */
[----:B------:R-:W-:Y:S01]  /*1a70*/  HMMA.16816.F32.BF16 R60, R24, R34, R80 ;  /* 0x00000022183c723c */ /* 0x000fe20000041850 */
[----:B------:R-:W-:Y:S07]  /*1a80*/  LDSM.16.M88.4 R32, [R214+0x6000] ;  /* 0x00600000d620783b */ /* 0x000fee0000000200 */
[----:B---3--:R-:W-:Y:S01]  /*1a90*/  HMMA.16816.F32.BF16 R20, R12, R48, R64 ;  /* 0x000000300c14723c */ /* 0x008fe20000041840 */
[----:B------:R-:W1:Y:S07]  /*1aa0*/  LDSM.16.M88.4 R64, [R212+0x9000] ;  /* 0x00900000d440783b */ /* 0x000e6e0000000200 */
[----:B------:R-:W-:Y:S01]  /*1ab0*/  HMMA.16816.F32.BF16 R24, R24, R58, R84 ;  /* 0x0000003a1818723c */ /* 0x000fe20000041854 */
[----:B------:R-:W-:Y:S07]  /*1ac0*/  LDSM.16.M88.4 R56, [R220+0x9000] ;  /* 0x00900000dc38783b */ /* 0x000fee0000000200 */
[----:B--2---:R-:W-:Y:S01]  /*1ad0*/  HMMA.16816.F32.BF16 R80, R40, R52, R28 ;  /* 0x000000342850723c */ /* 0x004fe2000004181c */
[----:B------:R-:W-:Y:S07]  /*1ae0*/  LDSM.16.M88.4 R28, [R216+0x4000] ;  /* 0x00400000d81c783b */ /* 0x000fee0000000200 */
[C---:B------:R-:W-:Y:S08]  /*1af0*/  HMMA.16816.F32.BF16 R104, R8.reuse, R16, R88 ;  /* 0x000000100868723c */ /* 0x040ff00000041858 */
[----:B------:R-:W-:Y:S08]  /*1b00*/  HMMA.16816.F32.BF16 R88, R8, R50, R96 ;  /* 0x000000320858723c */ /* 0x000ff00000041860 */
[----:B------:R-:W-:Y:S08]  /*1b10*/  HMMA.16816.F32.BF16 R20, R44, R52, R20 ;  /* 0x000000342c14723c */ /* 0x000ff00000041814 */
[C---:B------:R-:W-:Y:S08]  /*1b20*/  HMMA.16816.F32.BF16 R48, R12.reuse, R50, R60 ;  /* 0x000000320c30723c */ /* 0x040ff0000004183c */
[----:B------:R-:W-:Y:S01]  /*1b30*/  HMMA.16816.F32.BF16 R96, R12, R18, R24 ;  /* 0x000000120c60723c */ /* 0x000fe20000041818 */
[----:B------:R-:W2:Y:S07]  /*1b40*/  LDSM.16.M88.4 R24, [R216+0x6000] ;  /* 0x00600000d818783b */ /* 0x000eae0000000200 */
[----:B-1----:R-:W-:Y:S08]  /*1b50*/  HMMA.16816.F32.BF16 R80, R32, R64, R80 ;  /* 0x000000402050723c */ /* 0x002ff00000041850 */
[----:B------:R-:W-:Y:S08]  /*1b60*/  HMMA.16816.F32.BF16 R108, R8, R18, R92 ;  /* 0x00000012086c723c */ /* 0x000ff0000004185c */
[----:B------:R-:W-:Y:S01]  /*1b70*/  HMMA.16816.F32.BF16 R100, R12, R16, R76 ;  /* 0x000000100c64723c */ /* 0x000fe2000004184c */
[----:B------:R-:W-:Y:S04]  /*1b80*/  LDSM.16.M88.4 R16, [R222+0x6000] ;  /* 0x00600000de10783b */ /* 0x000fe80000000200 */
[----:B------:R-:W-:Y:S03]  /*1b90*/  LDSM.16.M88.4 R12, [R221+0x4000] ;  /* 0x00400000dd0c783b */ /* 0x000fe60000000200 */
[----:B------:R-:W-:Y:S01]  /*1ba0*/  HMMA.16816.F32.BF16 R8, R36, R64, R20 ;  /* 0x000000402408723c */ /* 0x000fe20000041814 */
[----:B------:R-:W-:Y:S07]  /*1bb0*/  LDSM.16.M88.4 R20, [R222+0x4000] ;  /* 0x00400000de14783b */ /* 0x000fee0000000200 */
[-C--:B------:R-:W-:Y:S01]  /*1bc0*/  HMMA.16816.F32.BF16 R60, R44, R54.reuse, R48 ;  /* 0x000000362c3c723c */ /* 0x080fe20000041830 */
[----:B------:R-:W1:Y:S07]  /*1bd0*/  LDSM.16.M88.4 R48, [R219+0x800] ;  /* 0x00080000db30783b */ /* 0x000e6e0000000200 */
[----:B------:R-:W-:Y:S01]  /*1be0*/  HMMA.16816.F32.BF16 R88, R40, R54, R88 ;  /* 0x000000362858723c */ /* 0x000fe20000041858 */
[----:B------:R-:W-:Y:S07]  /*1bf0*/  LDSM.16.M88.4 R52, [R219+0x1000] ;  /* 0x00100000db34783b */ /* 0x000fee0000000200 */
[-C--:B--2---:R-:W-:Y:S08]  /*1c00*/  HMMA.16816.F32.BF16 R80, R24, R72.reuse, R80 ;  /* 0x000000481850723c */ /* 0x084ff00000041850 */
[----:B------:R-:W-:Y:S01]  /*1c10*/  HMMA.16816.F32.BF16 R76, R28, R72, R8 ;  /* 0x000000481c4c723c */ /* 0x000fe20000041808 */
[----:B------:R-:W2:Y:S07]  /*1c20*/  LDSM.16.M88.4 R8, [R221+0x6000] ;  /* 0x00600000dd08783b */ /* 0x000eae0000000200 */
[-C--:B------:R-:W-:Y:S01]  /*1c30*/  HMMA.16816.F32.BF16 R84, R36, R66.reuse, R60 ;  /* 0x000000422454723c */ /* 0x080fe2000004183c */
[----:B------:R-:W3:Y:S07]  /*1c40*/  LDSM.16.M88.4 R60, [R212+0x9800] ;  /* 0x00980000d43c783b */ /* 0x000eee0000000200 */
[----:B------:R-:W-:Y:S01]  /*1c50*/  HMMA.16816.F32.BF16 R88, R32, R66, R88 ;  /* 0x000000422058723c */ /* 0x000fe20000041858 */
[----:B------:R-:W4:Y:S07]  /*1c60*/  LDSM.16.M88.4 R64, [R223+0x1800] ;  /* 0x00180000df40783b */ /* 0x000f2e0000000200 */
[----:B-1----:R-:W-:Y:S08]  /*1c70*/  HMMA.16816.F32.BF16 R100, R44, R48, R100 ;  /* 0x000000302c64723c */ /* 0x002ff00000041864 */
[----:B------:R-:W-:Y:S08]  /*1c80*/  HMMA.16816.F32.BF16 R80, R16, R56, R80 ;  /* 0x000000381050723c */ /* 0x000ff00000041850 */
[----:B------:R-:W-:Y:S08]  /*1c90*/  HMMA.16816.F32.BF16 R104, R40, R48, R104 ;  /* 0x000000302868723c */ /* 0x000ff00000041868 */
[----:B------:R-:W-:Y:S08]  /*1ca0*/  HMMA.16816.F32.BF16 R76, R20, R56, R76 ;  /* 0x00000038144c723c */ /* 0x000ff0000004184c */
[-C--:B------:R-:W-:Y:S08]  /*1cb0*/  HMMA.16816.F32.BF16 R84, R28, R74.reuse, R84 ;  /* 0x0000004a1c54723c */ /* 0x080ff00000041854 */
[----:B------:R-:W-:Y:S08]  /*1cc0*/  HMMA.16816.F32.BF16 R72, R24, R74, R88 ;  /* 0x0000004a1848723c */ /* 0x000ff00000041858 */
[----:B------:R-:W-:Y:S08]  /*1cd0*/  HMMA.16816.F32.BF16 R96, R44, R50, R96 ;  /* 0x000000322c60723c */ /* 0x000ff00000041860 */
[----:B--2---:R-:W-:Y:S08]  /*1ce0*/  HMMA.16816.F32.BF16 R88, R8, R52, R80 ;  /* 0x000000340858723c */ /* 0x004ff00000041850 */
[-C--:B---3--:R-:W-:Y:S08]  /*1cf0*/  HMMA.16816.F32.BF16 R44, R36, R60.reuse, R100 ;  /* 0x0000003c242c723c */ /* 0x088ff00000041864 */
[----:B------:R-:W-:Y:S08]  /*1d00*/  HMMA.16816.F32.BF16 R80, R32, R60, R104 ;  /* 0x0000003c2050723c */ /* 0x000ff00000041868 */
[----:B------:R-:W-:Y:S01]  /*1d10*/  HMMA.16816.F32.BF16 R108, R40, R50, R108 ;  /* 0x00000032286c723c */ /* 0x000fe2000004186c */
[----:B------:R-:W1:Y:S07]  /*1d20*/  LDSM.16.M88.4 R40, [R220+0x9800] ;  /* 0x00980000dc28783b */ /* 0x000e6e0000000200 */
[----:B------:R-:W-:Y:S08]  /*1d30*/  HMMA.16816.F32.BF16 R92, R12, R52, R76 ;  /* 0x000000340c5c723c */ /* 0x000ff0000004184c */
[-C--:B------:R-:W-:Y:S08]  /*1d40*/  HMMA.16816.F32.BF16 R76, R20, R58.reuse, R84 ;  /* 0x0000003a144c723c */ /* 0x080ff00000041854 */
[----:B------:R-:W-:Y:S08]  /*1d50*/  HMMA.16816.F32.BF16 R72, R16, R58, R72 ;  /* 0x0000003a1048723c */ /* 0x000ff00000041848 */
[----:B------:R-:W-:Y:S01]  /*1d60*/  HMMA.16816.F32.BF16 R56, R36, R62, R96 ;  /* 0x0000003e2438723c */ /* 0x000fe20000041860 */
[----:B------:R-:W2:Y:S01]  /*1d70*/  LDSM.16.M88.4 R36, [R219+0x1800] ;  /* 0x00180000db24783b */ /* 0x000ea20000000200 */
[----:B------:R-:W-:Y:S01]  /*1d80*/  FMUL.FTZ R2, R92, c[0x0][0x2ec] ;  /* 0x0000bb005c027a20 */ /* 0x000fe20000410000 */
[----:B------:R-:W-:-:S04]  /*1d90*/  DEPBAR.LE SB0, 0x0 ;  /* 0x000080000000791a */ /* 0x000fc80000000000 */
[----:B------:R3:W-:Y:S01]  /*1da0*/  MUFU.TANH R92, R2 ;  /* 0x00000002005c7308 */ /* 0x0007e20000002400 */
[-C--:B----4-:R-:W-:Y:S08]  /*1db0*/  HMMA.16816.F32.BF16 R48, R28, R64.reuse, R44 ;  /* 0x000000401c30723c */ /* 0x090ff0000004182c */
[----:B------:R-:W-:Y:S01]  /*1dc0*/  HMMA.16816.F32.BF16 R44, R24, R64, R80 ;  /* 0x00000040182c723c */ /* 0x000fe20000041850 */
[----:B---3--:R-:W-:-:S07]  /*1dd0*/  FMUL.FTZ R2, R93, c[0x0][0x2ec] ;  /* 0x0000bb005d027a20 */ /* 0x008fce0000410000 */
[----:B------:R-:W-:Y:S01]  /*1de0*/  HMMA.16816.F32.BF16 R28, R28, R66, R56 ;  /* 0x000000421c1c723c */ /* 0x000fe20000041838 */
[----:B------:R3:W-:Y:S07]  /*1df0*/  MUFU.TANH R87, R2 ;  /* 0x0000000200577308 */ /* 0x0007ee0000002400 */
[----:B------:R-:W-:Y:S08]  /*1e00*/  HMMA.16816.F32.BF16 R60, R32, R62, R108 ;  /* 0x0000003e203c723c */ /* 0x000ff0000004186c */
[----:B-1----:R-:W-:Y:S01]  /*1e10*/  HMMA.16816.F32.BF16 R32, R16, R40, R44 ;  /* 0x000000281020723c */ /* 0x002fe2000004182c */
[----:B---3--:R-:W-:-:S04]  /*1e20*/  FMUL.FTZ R2, R94, c[0x0][0x2ec] ;  /* 0x0000bb005e027a20 */ /* 0x008fc80000410000 */
[----:B------:R1:W-:Y:S03]  /*1e30*/  MUFU.TANH R86, R2 ;  /* 0x0000000200567308 */ /* 0x0003e60000002400 */
[----:B------:R-:W-:Y:S08]  /*1e40*/  HMMA.16816.F32.BF16 R48, R20, R40, R48 ;  /* 0x000000281430723c */ /* 0x000ff00000041830 */
[----:B------:R-:W-:Y:S01]  /*1e50*/  HMMA.16816.F32.BF16 R76, R12, R54, R76 ;  /* 0x000000360c4c723c */ /* 0x000fe2000004184c */
[----:B-1----:R-:W-:-:S07]  /*1e60*/  FMUL.FTZ R2, R95, c[0x0][0x2ec] ;  /* 0x0000bb005f027a20 */ /* 0x002fce0000410000 */
[----:B------:R-:W-:Y:S01]  /*1e70*/  HMMA.16816.F32.BF16 R72, R8, R54, R72 ;  /* 0x000000360848723c */ /* 0x000fe20000041848 */
[----:B------:R1:W-:Y:S07]  /*1e80*/  MUFU.TANH R85, R2 ;  /* 0x0000000200557308 */ /* 0x0003ee0000002400 */
[----:B------:R-:W-:Y:S08]  /*1e90*/  HMMA.16816.F32.BF16 R20, R20, R42, R28 ;  /* 0x0000002a1414723c */ /* 0x000ff0000004181c */
[----:B--2---:R-:W-:Y:S01]  /*1ea0*/  HMMA.16816.F32.BF16 R32, R8, R36, R32 ;  /* 0x000000240820723c */ /* 0x004fe20000041820 */
[----:B------:R-:W-:-:S02]  /*1eb0*/  FMUL.FTZ R77, R77, c[0x0][0x2ec] ;  /* 0x0000bb004d4d7a20 */ /* 0x000fc40000410000 */
[----:B-1----:R-:W-:Y:S02]  /*1ec0*/  FMUL.FTZ R2, R88, c[0x0][0x2ec] ;  /* 0x0000bb0058027a20 */ /* 0x002fe40000410000 */
[----:B------:R-:W-:Y:S02]  /*1ed0*/  FMUL.FTZ R78, R78, c[0x0][0x2ec] ;  /* 0x0000bb004e4e7a20 */ /* 0x000fe40000410000 */
[----:B------:R1:W-:Y:S01]  /*1ee0*/  MUFU.TANH R84, R2 ;  /* 0x0000000200547308 */ /* 0x0003e20000002400 */
[----:B------:R-:W-:Y:S01]  /*1ef0*/  HMMA.16816.F32.BF16 R48, R12, R36, R48 ;  /* 0x000000240c30723c */ /* 0x000fe20000041830 */
[----:B------:R-:W-:Y:S02]  /*1f00*/  FMUL.FTZ R72, R72, c[0x0][0x2ec] ;  /* 0x0000bb0048487a20 */ /* 0x000fe40000410000 */
[----:B------:R-:W-:-:S04]  /*1f10*/  FMUL.FTZ R79, R79, c[0x0][0x2ec] ;  /* 0x0000bb004f4f7a20 */ /* 0x000fc80000410000 */
[----:B------:R-:W-:Y:S01]  /*1f20*/  MUFU.TANH R77, R77 ;  /* 0x0000004d004d7308 */ /* 0x000fe20000002400 */
[----:B------:R-:W-:Y:S01]  /*1f30*/  HMMA.16816.F32.BF16 R24, R24, R66, R60 ;  /* 0x000000421818723c */ /* 0x000fe2000004183c */
[----:B-1----:R-:W-:-:S07]  /*1f40*/  FMUL.FTZ R2, R89, c[0x0][0x2ec] ;  /* 0x0000bb0059027a20 */ /* 0x002fce0000410000 */
[----:B------:R-:W-:Y:S01]  /*1f50*/  HMMA.16816.F32.BF16 R20, R12, R38, R20 ;  /* 0x000000260c14723c */ /* 0x000fe20000041814 */
[----:B------:R-:W-:Y:S01]  /*1f60*/  FMUL.FTZ R34, R34, c[0x0][0x2ec] ;  /* 0x0000bb0022227a20 */ /* 0x000fe20000410000 */
[----:B------:R-:W-:Y:S01]  /*1f70*/  MUFU.TANH R46, R78 ;  /* 0x0000004e002e7308 */ /* 0x000fe20000002400 */
[----:B------:R-:W-:-:S05]  /*1f80*/  FMUL.FTZ R32, R32, c[0x0][0x2ec] ;  /* 0x0000bb0020207a20 */ /* 0x000fca0000410000 */
[----:B------:R-:W-:Y:S02]  /*1f90*/  FMUL.FTZ R48, R48, c[0x0][0x2ec] ;  /* 0x0000bb0030307a20 */ /* 0x000fe40000410000 */
[----:B------:R1:W-:Y:S01]  /*1fa0*/  MUFU.TANH R71, R2 ;  /* 0x0000000200477308 */ /* 0x0003e20000002400 */
[----:B------:R-:W-:-:S05]  /*1fb0*/  FMUL.FTZ R50, R50, c[0x0][0x2ec] ;  /* 0x0000bb0032327a20 */ /* 0x000fca0000410000 */
[----:B------:R-:W-:Y:S02]  /*1fc0*/  HMMA.16816.F32.BF16 R16, R16, R42, R24 ;  /* 0x0000002a1010723c */ /* 0x000fe40000041818 */
[----:B------:R-:W-:Y:S01]  /*1fd0*/  MUFU.TANH R24, R34 ;  /* 0x0000002200187308 */ /* 0x000fe20000002400 */
[----:B-1----:R-:W-:-:S07]  /*1fe0*/  FMUL.FTZ R2, R90, c[0x0][0x2ec] ;  /* 0x0000bb005a027a20 */ /* 0x002fce0000410000 */
[----:B------:R-:W-:Y:S08]  /*1ff0*/  MUFU.TANH R36, R32 ;  /* 0x0000002000247308 */ /* 0x000ff00000002400 */
[----:B------:R1:W2:Y:S06]  /*2000*/  MUFU.TANH R53, R2 ;  /* 0x0000000200357308 */ /* 0x0002ac0000002400 */
[----:B------:R-:W-:Y:S02]  /*2010*/  HMMA.16816.F32.BF16 R8, R8, R38, R16 ;  /* 0x000000260808723c */ /* 0x000fe40000041810 */
[----:B------:R-:W-:Y:S01]  /*2020*/  MUFU.TANH R47, R79 ;  /* 0x0000004f002f7308 */ /* 0x000fe20000002400 */
[----:B-1----:R-:W-:-:S07]  /*2030*/  FMUL.FTZ R2, R91, c[0x0][0x2ec] ;  /* 0x0000bb005b027a20 */ /* 0x002fce0000410000 */
[----:B------:R-:W-:Y:S08]  /*2040*/  MUFU.TANH R72, R72 ;  /* 0x0000004800487308 */ /* 0x000ff00000002400 */
[----:B------:R1:W3:Y:S06]  /*2050*/  MUFU.TANH R52, R2 ;  /* 0x0000000200347308 */ /* 0x0002ec0000002400 */
[----:B------:R-:W-:-:S02]  /*2060*/  FMUL.FTZ R8, R8, c[0x0][0x2ec] ;  /* 0x0000bb0008087a20 */ /* 0x000fc40000410000 */
[----:B------:R-:W-:Y:S02]  /*2070*/  FMUL.FTZ R10, R10, c[0x0][0x2ec] ;  /* 0x0000bb000a0a7a20 */ /* 0x000fe40000410000 */
[----:B------:R-:W-:Y:S01]  /*2080*/  FMUL.FTZ R9, R9, c[0x0][0x2ec] ;  /* 0x0000bb0009097a20 */ /* 0x000fe20000410000 */
[----:B------:R-:W-:Y:S01]  /*2090*/  MUFU.TANH R48, R48 ;  /* 0x0000003000307308 */ /* 0x000fe20000002400 */
[----:B-1----:R-:W-:-:S07]  /*20a0*/  FMUL.FTZ R2, R76, c[0x0][0x2ec] ;  /* 0x0000bb004c027a20 */ /* 0x002fce0000410000 */
[----:B------:R-:W-:Y:S08]  /*20b0*/  MUFU.TANH R50, R50 ;  /* 0x0000003200327308 */ /* 0x000ff00000002400 */
[----:B------:R1:W-:Y:S08]  /*20c0*/  MUFU.TANH R54, R2 ;  /* 0x0000000200367308 */ /* 0x0003f00000002400 */
        /* <DEDUP_REMOVED lines=8> */
[----:B------:R1:W4:Y:S02]  /*2150*/  MUFU.TANH R31, R2 ;  /* 0x00000002001f7308 */ /* 0x0003240000002400 */
[----:B-1----:R-:W-:-:S06]  /*2160*/  FMUL.FTZ R2, R49, c[0x0][0x2ec] ;  /* 0x0000bb0031027a20 */ /* 0x002fcc0000410000 */
[----:B------:R1:W-:Y:S02]  /*2170*/  MUFU.TANH R34, R2 ;  /* 0x0000000200227308 */ /* 0x0003e40000002400 */
[----:B-1----:R-:W-:-:S06]  /*2180*/  FMUL.FTZ R2, R51, c[0x0][0x2ec] ;  /* 0x0000bb0033027a20 */ /* 0x002fcc0000410000 */
[----:B------:R1:W-:Y:S02]  /*2190*/  MUFU.TANH R32, R2 ;  /* 0x0000000200207308 */ /* 0x0003e40000002400 */
[----:B-1----:R-:W-:-:S06]  /*21a0*/  FMUL.FTZ R2, R33, c[0x0][0x2ec] ;  /* 0x0000bb0021027a20 */ /* 0x002fcc0000410000 */
[----:B------:R1:W5:Y:S02]  /*21b0*/  MUFU.TANH R27, R2 ;  /* 0x00000002001b7308 */ /* 0x0003640000002400 */
[----:B-1----:R-:W-:-:S06]  /*21c0*/  FMUL.FTZ R2, R35, c[0x0][0x2ec] ;  /* 0x0000bb0023027a20 */ /* 0x002fcc0000410000 */
[----:B------:R1:W-:Y:S02]  /*21d0*/  MUFU.TANH R25, R2 ;  /* 0x0000000200197308 */ /* 0x0003e40000002400 */
[----:B-1----:R-:W-:-:S06]  /*21e0*/  FMUL.FTZ R2, R20, c[0x0][0x2ec] ;  /* 0x0000bb0014027a20 */ /* 0x002fcc0000410000 */
[----:B------:R1:W1:Y:S02]  /*21f0*/  MUFU.TANH R26, R2 ;  /* 0x00000002001a7308 */ /* 0x0002640000002400 */
[----:B-1----:R-:W-:-:S06]  /*2200*/  FMUL.FTZ R2, R22, c[0x0][0x2ec] ;  /* 0x0000bb0016027a20 */ /* 0x002fcc0000410000 */
[----:B------:R1:W1:Y:S02]  /*2210*/  MUFU.TANH R7, R2 ;  /* 0x0000000200077308 */ /* 0x0002640000002400 */
[----:B-1----:R-:W-:-:S05]  /*2220*/  IMAD R2, R112, 0x20, R3 ;  /* 0x0000002070027824 */ /* 0x002fca00078e0203 */
[C---:B------:R-:W-:Y:S02]  /*2230*/  IADD3 R5, R2.reuse, 0x8, RZ ;  /* 0x0000000802057810 */ /* 0x040fe40007ffe0ff */
[C---:B------:R-:W-:Y:S02]  /*2240*/  IADD3 R3, R2.reuse, 0x9, RZ ;  /* 0x0000000902037810 */ /* 0x040fe40007ffe0ff */
[C---:B------:R-:W-:Y:S01]  /*2250*/  IADD3 R6, R2.reuse, 0x1, RZ ;  /* 0x0000000102067810 */ /* 0x040fe20007ffe0ff */
[----:B------:R-:W-:Y:S01]  /*2260*/  BAR.SYNC.DEFER_BLOCKING 0x0 ;  /* 0x0000000000007b1d */ /* 0x000fe20000010000 */
[-C--:B------:R-:W-:Y:S02]  /*2270*/  ISETP.GE.AND P6, PT, R5, R68.reuse, PT ;  /* 0x000000440500720c */ /* 0x080fe40003fc6270 */
[----:B------:R-:W-:Y:S02]  /*2280*/  IADD3 R5, R2, 0x11, RZ ;  /* 0x0000001102057810 */ /* 0x000fe40007ffe0ff */
[----:B------:R-:W-:-:S02]  /*2290*/  ISETP.GE.AND P5, PT, R3, R68, PT ;  /* 0x000000440300720c */ /* 0x000fc40003fa6270 */
[----:B------:R-:W-:Y:S02]  /*22a0*/  IADD3 R3, R2, 0x18, RZ ;  /* 0x0000001802037810 */ /* 0x000fe40007ffe0ff */
[-C--:B------:R-:W-:Y:S02]  /*22b0*/  ISETP.GE.AND P1, PT, R6, R68.reuse, PT ;  /* 0x000000440600720c */ /* 0x080fe40003f26270 */
[----:B------:R-:W-:Y:S02]  /*22c0*/  IADD3 R6, R2, 0x10, RZ ;  /* 0x0000001002067810 */ /* 0x000fe40007ffe0ff */
[-C--:B------:R-:W-:Y:S01]  /*22d0*/  ISETP.GE.AND P3, PT, R5, R68.reuse, PT ;  /* 0x000000440500720c */ /* 0x080fe20003f66270 */
[----:B------:R-:W-:Y:S01]  /*22e0*/  FMUL.FTZ R5, R21, c[0x0][0x2ec] ;  /* 0x0000bb0015057a20 */ /* 0x000fe20000410000 */
[-C--:B------:R-:W-:Y:S01]  /*22f0*/  ISETP.GE.AND P2, PT, R3, R68.reuse, PT ;  /* 0x000000440300720c */ /* 0x080fe20003f46270 */
[----:B------:R-:W-:Y:S01]  /*2300*/  FMUL.FTZ R3, R23, c[0x0][0x2ec] ;  /* 0x0000bb0017037a20 */ /* 0x000fe20000410000 */
[----:B------:R-:W-:-:S02]  /*2310*/  ISETP.GE.AND P4, PT, R6, R68, PT ;  /* 0x000000440600720c */ /* 0x000fc40003f86270 */
[----:B------:R-:W-:Y:S01]  /*2320*/  MUFU.TANH R6, R5 ;  /* 0x0000000500067308 */ /* 0x000fe20000002400 */
[C---:B------:R-:W-:Y:S02]  /*2330*/  ISETP.GE.AND P0, PT, R2.reuse, R68, PT ;  /* 0x000000440200720c */ /* 0x040fe40003f06270 */
[----:B------:R-:W-:Y:S02]  /*2340*/  IADD3 R2, R2, 0x19, RZ ;  /* 0x0000001902027810 */ /* 0x000fe40007ffe0ff */
[----:B--2---:R-:W-:Y:S02]  /*2350*/  FSEL R18, R53, -INF , !P0 ;  /* 0xff80000035127808 */ /* 0x004fe40004000000 */
[----:B------:R-:W-:Y:S01]  /*2360*/  FSEL R14, R84, -INF , !P0 ;  /* 0xff800000540e7808 */ /* 0x000fe20004000000 */
[----:B------:R1:W-:Y:S01]  /*2370*/  MUFU.TANH R5, R3 ;  /* 0x0000000300057308 */ /* 0x0003e20000002400 */
[----:B------:R-:W-:Y:S02]  /*2380*/  FSEL R44, R86, -INF , !P0 ;  /* 0xff800000562c7808 */ /* 0x000fe40004000000 */
[----:B------:R-:W-:-:S02]  /*2390*/  FSEL R28, R92, -INF , !P0 ;  /* 0xff8000005c1c7808 */ /* 0x000fc40004000000 */
[----:B------:R-:W-:Y:S02]  /*23a0*/  ISETP.GE.AND P0, PT, R68, 0x21, PT ;  /* 0x000000214400780c */ /* 0x000fe40003f06270 */
[----:B---3--:R-:W-:Y:S02]  /*23b0*/  FSEL R19, R52, -INF , !P1 ;  /* 0xff80000034137808 */ /* 0x008fe40004800000 */
[----:B------:R-:W-:Y:S02]  /*23c0*/  FSEL R13, R71, -INF , !P1 ;  /* 0xff800000470d7808 */ /* 0x000fe40004800000 */
[----:B------:R-:W-:Y:S02]  /*23d0*/  FSEL R45, R85, -INF , !P1 ;  /* 0xff800000552d7808 */ /* 0x000fe40004800000 */
[----:B------:R-:W-:Y:S02]  /*23e0*/  FSEL R29, R87, -INF , !P1 ;  /* 0xff800000571d7808 */ /* 0x000fe40004800000 */
[----:B------:R-:W-:Y:S01]  /*23f0*/  ISETP.GE.AND P1, PT, R2, R68, PT ;  /* 0x000000440200720c */ /* 0x000fe20003f26270 */
[----:B-1----:R-:W-:Y:S01]  /*2400*/  FMUL.FTZ R3, R11, c[0x0][0x2ec] ;  /* 0x0000bb000b037a20 */ /* 0x002fe20000410000 */
[----:B----4-:R-:W-:Y:S01]  /*2410*/  FSEL R17, R31, -INF , !P5 ;  /* 0xff8000001f117808 */ /* 0x010fe20006800000 */
[----:B------:R-:W-:Y:S01]  /*2420*/  IMAD.IADD R2, R69, 0x1, R70 ;  /* 0x0000000145027824 */ /* 0x000fe200078e0246 */
[----:B-----5:R-:W-:-:S02]  /*2430*/  FSEL R21, R27, -INF , !P3 ;  /* 0xff8000001b157808 */ /* 0x020fc40005800000 */
[----:B------:R-:W-:Y:S01]  /*2440*/  FSEL R100, R26, -INF , !P2 ;  /* 0xff8000001a647808 */ /* 0x000fe20005000000 */
[----:B------:R-:W1:Y:S01]  /*2450*/  MUFU.TANH R3, R3 ;  /* 0x0000000300037308 */ /* 0x000e620000002400 */
        /* <DEDUP_REMOVED lines=17> */
[----:B-1----:R-:W-:Y:S02]  /*2570*/  FSEL R26, R3, -INF , !P1 ;  /* 0xff800000031a7808 */ /* 0x002fe40004800000 */
[----:B------:R-:W-:Y:S02]  /*2580*/  FSEL R23, R9, -INF , !P1 ;  /* 0xff80000009177808 */ /* 0x000fe40004800000 */
[----:B------:R-:W-:Y:S02]  /*2590*/  FSEL R131, R5, -INF , !P1 ;  /* 0xff80000005837808 */ /* 0x000fe40004800000 */
[----:B------:R-:W-:Y:S01]  /*25a0*/  FSEL R101, R6, -INF , !P1 ;  /* 0xff80000006657808 */ /* 0x000fe20004800000 */
        /* <DEDUP_REMOVED lines=19> */
.L_x_1287:
        /* <DEDUP_REMOVED lines=61> */
[--C-:B-1----:R-:W-:Y:S02]  /*2ab0*/  FFMA.FTZ R5, R15, c[0x0][0x23c], -R8.reuse ;  /* 0x00008f000f057a23 */ /* 0x102fe40000010808 */
[----:B------:R-:W-:Y:S01]  /*2ac0*/  FFMA.FTZ R8, R23, c[0x0][0x23c], -R8 ;  /* 0x00008f0017087a23 */ /* 0x000fe20000010808 */
[----:B------:R-:W1:Y:S02]  /*2ad0*/  LDSM.16.MT88.4 R12, [R218+0xa000] ;  /* 0x00a00000da0c783b */ /* 0x000e640000004200 */
[----:B------:R-:W-:Y:S02]  /*2ae0*/  MUFU.EX2 R206, R10 ;  /* 0x0000000a00ce7308 */ /* 0x000fe40000000800 */
[----:B------:R-:W-:Y:S01]  /*2af0*/  LDSM.16.MT88.4 R20, [R218+0xa800] ;  /* 0x00a80000da14783b */ /* 0x000fe20000004200 */
[----:B--2---:R-:W-:-:S05]  /*2b00*/  FFMA.FTZ R0, R16, c[0x0][0x23c], -R2 ;  /* 0x00008f0010007a23 */ /* 0x004fca0000010802 */
[----:B------:R-:W2:Y:S08]  /*2b10*/  MUFU.EX2 R251, R8 ;  /* 0x0000000800fb7308 */ /* 0x000eb00000000800 */
[----:B------:R3:W-:Y:S08]  /*2b20*/  MUFU.EX2 R210, R0 ;  /* 0x0000000000d27308 */ /* 0x0007f00000000800 */
[----:B------:R-:W4:Y:S01]  /*2b30*/  MUFU.EX2 R236, R5 ;  /* 0x0000000500ec7308 */ /* 0x000f220000000800 */
[----:B--2---:R-:W-:Y:S01]  /*2b40*/  F2FP.BF16.PACK_AB R126, R251, R230 ;  /* 0x000000e6fb7e723e */ /* 0x004fe200000010ff */
[----:B---3--:R-:W-:-:S06]  /*2b50*/  FFMA.FTZ R0, R17, c[0x0][0x23c], -R2 ;  /* 0x00008f0011007a23 */ /* 0x008fcc0000010802 */
[----:B------:R2:W3:Y:S01]  /*2b60*/  MUFU.EX2 R211, R4 ;  /* 0x0000000400d37308 */ /* 0x0004e20000000800 */
[----:B------:R-:W5:Y:S01]  /*2b70*/  LDSM.16.MT88.4 R16, [R215+0xb000] ;  /* 0x00b00000d710783b */ /* 0x000f620000004200 */
[----:B----4-:R-:W-:-:S06]  /*2b80*/  F2FP.BF16.PACK_AB R6, R236, R233 ;  /* 0x000000e9ec06723e */ /* 0x010fcc00000010ff */
[----:B------:R4:W1:Y:S01]  /*2b90*/  MUFU.EX2 R232, R0 ;  /* 0x0000000000e87308 */ /* 0x0008620000000800 */
[----:B--2---:R-:W-:Y:S02]  /*2ba0*/  F2FP.BF16.PACK_AB R4, R234, R235 ;  /* 0x000000ebea04723e */ /* 0x004fe400000010ff */
[----:B---3--:R-:W-:Y:S02]  /*2bb0*/  F2FP.BF16.PACK_AB R5, R209, R211 ;  /* 0x000000d3d105723e */ /* 0x008fe400000010ff */
[----:B----4-:R-:W-:Y:S02]  /*2bc0*/  FMNMX.FTZ R0, R28, R29, !PT ;  /* 0x0000001d1c007209 */ /* 0x010fe40007810000 */
        /* <DEDUP_REMOVED lines=81> */
[----:B---3--:R-:W-:Y:S01]  /*30e0*/  FFMA.FTZ R2, R128, c[0x0][0x23c], -R0 ;  /* 0x00008f0080027a23 */ /* 0x008fe20000010800 */
[----:B------:R-:W-:-:S03]  /*30f0*/  F2FP.BF16.PACK_AB R128, R196, R197 ;  /* 0x000000c5c480723e */ /* 0x000fc600000010ff */
[----:B------:R2:W-:Y:S03]  /*3100*/  MUFU.EX2 R137, R2 ;  /* 0x0000000200897308 */ /* 0x0005e60000000800 */
[----:B------:R-:W-:Y:S01]  /*3110*/  HMMA.16816.F32.BF16 R168, R124, R174, R168 ;  /* 0x000000ae7ca8723c */ /* 0x000fe200000418a8 */
[----:B-1----:R-:W-:-:S07]  /*3120*/  FFMA.FTZ R4, R45, c[0x0][0x23c], -R0 ;  /* 0x00008f002d047a23 */ /* 0x002fce0000010800 */
[----:B------:R-:W-:Y:S01]  /*3130*/  HMMA.16816.F32.BF16 R60, R124, R26, R60 ;  /* 0x0000001a7c3c723c */ /* 0x000fe2000004183c */
[----:B------:R1:W3:Y:S01]  /*3140*/  MUFU.EX2 R200, R4 ;  /* 0x0000000400c87308 */ /* 0x0002e20000000800 */
[----:B--2---:R-:W-:-:S07]  /*3150*/  FFMA.FTZ R2, R129, c[0x0][0x23c], -R0 ;  /* 0x00008f0081027a23 */ /* 0x004fce0000010800 */
[----:B------:R2:W4:Y:S01]  /*3160*/  MUFU.EX2 R133, R2 ;  /* 0x0000000200857308 */ /* 0x0005220000000800 */
[----:B-1----:R-:W-:Y:S01]  /*3170*/  FFMA.FTZ R4, R46, c[0x0][0x23c], -R0 ;  /* 0x00008f002e047a23 */ /* 0x002fe20000010800 */
[----:B---3--:R-:W-:-:S06]  /*3180*/  F2FP.BF16.PACK_AB R5, R200, R201 ;  /* 0x000000c9c805723e */ /* 0x008fcc00000010ff */
[----:B------:R1:W3:Y:S01]  /*3190*/  MUFU.EX2 R198, R4 ;  /* 0x0000000400c67308 */ /* 0x0002e20000000800 */
[----:B--2---:R-:W-:Y:S01]  /*31a0*/  FFMA.FTZ R2, R130, c[0x0][0x23c], -R0 ;  /* 0x00008f0082027a23 */ /* 0x004fe20000010800 */
[----:B----4-:R-:W-:Y:S02]  /*31b0*/  F2FP.BF16.PACK_AB R129, R133, R137 ;  /* 0x000000898581723e */ /* 0x010fe400000010ff */
[----:B------:R-:W-:-:S04]  /*31c0*/  F2FP.BF16.PACK_AB R130, R138, R139 ;  /* 0x0000008b8a82723e */ /* 0x000fc800000010ff */
[----:B------:R2:W-:Y:S01]  /*31d0*/  MUFU.EX2 R132, R2 ;  /* 0x0000000200847308 */ /* 0x0005e20000000800 */
[--C-:B-1----:R-:W-:Y:S02]  /*31e0*/  FFMA.FTZ R4, R47, c[0x0][0x23c], -R0.reuse ;  /* 0x00008f002f047a23 */ /* 0x102fe40000010800 */
[----:B------:R-:W-:Y:S01]  /*31f0*/  FFMA.FTZ R0, R131, c[0x0][0x23c], -R0 ;  /* 0x00008f0083007a23 */ /* 0x000fe20000010800 */
[----:B------:R-:W-:Y:S04]  /*3200*/  HMMA.16816.F32.BF16 R44, R124, R22, R76 ;  /* 0x000000167c2c723c */ /* 0x000fe8000004184c */
[----:B------:R1:W4:Y:S01]  /*3210*/  MUFU.EX2 R199, R4 ;  /* 0x0000000400c77308 */ /* 0x0003220000000800 */
[----:B--2---:R-:W-:-:S03]  /*3220*/  FADD.FTZ R2, R201, R200 ;  /* 0x000000c8c9027221 */ /* 0x004fc60000010000 */
[----:B------:R-:W-:Y:S04]  /*3230*/  HMMA.16816.F32.BF16 R76, R124, R82, R92 ;  /* 0x000000527c4c723c */ /* 0x000fe8000004185c */
[----:B------:R2:W5:Y:S01]  /*3240*/  MUFU.EX2 R252, R0 ;  /* 0x0000000000fc7308 */ /* 0x0005620000000800 */
[----:B---3--:R-:W-:-:S03]  /*3250*/  FADD.FTZ R2, R198, R2 ;  /* 0x00000002c6027221 */ /* 0x008fc60000010000 */
[----:B------:R-:W-:Y:S01]  /*3260*/  HMMA.16816.F32.BF16 R92, R124, R98, R108 ;  /* 0x000000627c5c723c */ /* 0x000fe2000004186c */
[----:B-1----:R-:W-:Y:S02]  /*3270*/  F2FP.BF16.PACK_AB R4, R202, R205 ;  /* 0x000000cdca04723e */ /* 0x002fe400000010ff */
[----:B----4-:R-:W-:-:S05]  /*3280*/  F2FP.BF16.PACK_AB R7, R199, R198 ;  /* 0x000000c6c707723e */ /* 0x010fca00000010ff */
[----:B------:R-:W-:Y:S01]  /*3290*/  HMMA.16816.F32.BF16 R108, R124, R114, R116 ;  /* 0x000000727c6c723c */ /* 0x000fe20000041874 */
[----:B--2---:R-:W-:Y:S01]  /*32a0*/  FADD.FTZ R0, R205, R202 ;  /* 0x000000cacd007221 */ /* 0x004fe20000010000 */
[----:B-----5:R-:W-:-:S03]  /*32b0*/  F2FP.BF16.PACK_AB R131, R252, R132 ;  /* 0x00000084fc83723e */ /* 0x020fc600000010ff */
[----:B------:R-:W-:-:S03]  /*32c0*/  FADD.FTZ R0, R203, R0 ;  /* 0x00000000cb007221 */ /* 0x000fc60000010000 */
        /* <DEDUP_REMOVED lines=31> */
[----:B------:R1:W-:Y:S01]  /*34c0*/  STL [R1], R5 ;  /* 0x0000000501007387 */ /* 0x0003e20000100800 */
        /* <DEDUP_REMOVED lines=27> */
[----:B-1----:R-:W-:Y:S01]  /*3680*/  ULDC.64 UR4, c[0x0][0x1a0] ;  /* 0x0000680000047ab9 */ /* 0x002fe20000000a00 */
        /* <DEDUP_REMOVED lines=8> */
.L_x_1291:
[----:B------:R-:W2:Y:S01]  /*3710*/  LDL.64 R134, [R1+0x20] ;  /* 0x0000200001867983 */ /* 0x000ea20000100a00 */
[----:B------:R-:W-:Y:S01]  /*3720*/  IADD3 R0, R228, -0x1, RZ ;  /* 0xffffffffe4007810 */ /* 0x000fe20007ffe0ff */
[----:B------:R-:W-:Y:S02]  /*3730*/  IMAD.MOV.U32 R133, RZ, RZ, c[0x0][0x198] ;  /* 0x00006600ff857624 */ /* 0x000fe400078e00ff */
[----:B------:R-:W3:Y:S01]  /*3740*/  LDL.64 R230, [R1+0x10] ;  /* 0x0000100001e67983 */ /* 0x000ee20000100a00 */
[----:B------:R-:W-:Y:S01]  /*3750*/  SHF.R.S32.HI R2, RZ, 0x1f, R0 ;  /* 0x0000001fff027819 */ /* 0x000fe20000011400 */
[----:B------:R-:W-:Y:S04]  /*3760*/  IMAD.WIDE.U32 R4, R0, c[0x0][0x198], RZ ;  /* 0x0000660000047a25 */ /* 0x000fe800078e00ff */
[----:B------:R-:W-:Y:S04]  /*3770*/  IMAD R2, R2, c[0x0][0x198], RZ ;  /* 0x0000660002027a24 */ /* 0x000fe800078e02ff */
[----:B------:R-:W-:Y:S04]  /*3780*/  IMAD R2, R0, c[0x0][0x19c], R2 ;  /* 0x0000670000027a24 */ /* 0x000fe800078e0202 */
[----:B------:R-:W-:Y:S01]  /*3790*/  IMAD.IADD R3, R5, 0x1, R2 ;  /* 0x0000000105037824 */ /* 0x000fe200078e0202 */
[----:B--2---:R-:W-:Y:S01]  /*37a0*/  LEA R0, P1, R4, R134, 0x5 ;  /* 0x0000008604007211 */ /* 0x004fe200078228ff */
[----:B------:R-:W-:Y:S02]  /*37b0*/  IMAD.MOV.U32 R135, RZ, RZ, c[0x0][0x198] ;  /* 0x00006600ff877624 */ /* 0x000fe400078e00ff */
[----:B------:R-:W-:Y:S01]  /*37c0*/  IMAD.MOV.U32 R134, RZ, RZ, 0x5 ;  /* 0x00000005ff867424 */ /* 0x000fe200078e00ff */
[----:B------:R-:W-:Y:S02]  /*37d0*/  LEA R2, P2, R0, c[0x0][0x168], 0x1 ;  /* 0x00005a0000027a11 */ /* 0x000fe400078408ff */
[----:B---3--:R-:W-:Y:S02]  /*37e0*/  LEA.HI.X R3, R4, R231, R3, 0x5, P1 ;  /* 0x000000e704037211 */ /* 0x008fe400008f2c03 */
[----:B------:R-:W-:Y:S02]  /*37f0*/  SHF.L.U32 R135, R135, 0x5, RZ ;  /* 0x0000000587877819 */ /* 0x000fe400000006ff */
[----:B------:R-:W-:Y:S02]  /*3800*/  LEA.HI.X R3, R0, c[0x0][0x16c], R3, 0x1, P2 ;  /* 0x00005b0000037a11 */ /* 0x000fe400010f0c03 */
[----:B------:R-:W-:Y:S02]  /*3810*/  IADD3 R4, P1, R135, R2, RZ ;  /* 0x0000000287047210 */ /* 0x000fe40007f3e0ff */
[----:B------:R-:W-:Y:S01]  /*3820*/  SHF.L.U64.HI R133, R133, R134, c[0x0][0x19c] ;  /* 0x0000670085857619 */ /* 0x000fe20000010286 */
[----:B------:R-:W-:Y:S01]  /*3830*/  @!PT LDS RZ, [RZ] ;  /* 0x00000000fffff984 */ /* 0x000fe20000000800 */
[----:B------:R-:W-:Y:S01]  /*3840*/  @!PT LDS RZ, [RZ] ;  /* 0x00000000fffff984 */ /* 0x000fe20000000800 */
[----:B------:R-:W-:Y:S01]  /*3850*/  @!PT LDS RZ, [RZ] ;  /* 0x00000000fffff984 */ /* 0x000fe20000000800 */
[----:B------:R1:W-:Y:S03]  /*3860*/  LDGSTS.E.BYPASS.LTC128B.128 [R227+0x8000], [R2.64] ;  /* 0x0800000002e37fae */ /* 0x0003e6000b901d46 */
[----:B------:R-:W-:Y:S01]  /*3870*/  IADD3.X R5, R133, R3, RZ, P1, !PT ;  /* 0x0000000385057210 */ /* 0x000fe20000ffe4ff */
[----:B------:R1:W-:Y:S04]  /*3880*/  LDGSTS.E.BYPASS.LTC128B.128 [R227+0x9000], [R2.64+0x80] ;  /* 0x0900008002e37fae */ /* 0x0003e8000b901d46 */
[----:B------:R1:W-:Y:S04]  /*3890*/  LDGSTS.E.BYPASS.LTC128B.128 [R227+0x8800], [R4.64] ;  /* 0x0880000004e37fae */ /* 0x0003e8000b901d46 */
[----:B------:R1:W-:Y:S04]  /*38a0*/  LDGSTS.E.BYPASS.LTC128B.128 [R227+0x9800], [R4.64+0x80] ;  /* 0x0980008004e37fae */ /* 0x0003e8000b901d46 */
[----:B------:R-:W0:Y:S01]  /*38b0*/  LDGDEPBAR ;  /* 0x00000000000079af */ /* 0x000e220000000000 */
[----:B------:R-:W-:-:S05]  /*38c0*/  BRA `(.L_x_1290) ;  /* 0x00000bb000007947 */ /* 0x000fca0003800000 */
.L_x_1289:
[----:B------:R-:W2:Y:S01]  /*38d0*/  LDL.64 R8, [R1+0x18] ;  /* 0x0000180001087983 */ /* 0x000ea20000100a00 */
[----:B------:R-:W-:Y:S01]  /*38e0*/  SHF.R.S32.HI R0, RZ, 0x1f, R228 ;  /* 0x0000001fff007819 */ /* 0x000fe200000114e4 */
[----:B------:R-:W-:Y:S04]  /*38f0*/  DEPBAR.LE SB0, 0x0 ;  /* 0x000080000000791a */ /* 0x000fe80000000000 */
[----:B------:R-:W3:Y:S01]  /*3900*/  LDL R6, [R1+0x28] ;  /* 0x0000280001067983 */ /* 0x000ee20000100800 */
[----:B------:R-:W-:Y:S02]  /*3910*/  IMAD R0, R0, c[0x0][0x1a0], RZ ;  /* 0x0000680000007a24 */ /* 0x000fe400078e02ff */
[C---:B------:R-:W-:Y:S01]  /*3920*/  IMAD.WIDE.U32 R4, R228.reuse, c[0x0][0x1a0], RZ ;  /* 0x00006800e4047a25 */ /* 0x040fe200078e00ff */
[----:B------:R-:W-:Y:S03]  /*3930*/  BAR.SYNC.DEFER_BLOCKING 0x0 ;  /* 0x0000000000007b1d */ /* 0x000fe60000010000 */
[----:B------:R-:W-:Y:S05]  /*3940*/  IMAD R2, R228, c[0x0][0x1a4], R0 ;  /* 0x00006900e4027a24 */ /* 0x000fea00078e0200 */
[----:B------:R-:W-:Y:S02]  /*3950*/  IADD3 R5, R5, R2, RZ ;  /* 0x0000000205057210 */ /* 0x000fe40007ffe0ff */
        /* <DEDUP_REMOVED lines=9> */
[----:B------:R1:W-:Y:S01]  /*39f0*/  LDGSTS.E.BYPASS.LTC128B.128 [R227+0xa000], [R2.64] ;  /* 0x0a00000002e37fae */ /* 0x0003e2000b901d46 */
[----:B------:R-:W-:Y:S07]  /*3a00*/  ISETP.GT.AND P0, PT, R228, RZ, PT ;  /* 0x000000ffe400720c */ /* 0x000fee0003f04270 */
[----:B------:R1:W-:Y:S08]  /*3a10*/  LDGSTS.E.BYPASS.LTC128B.128 [R227+0xb000], [R2.64+0x80] ;  /* 0x0b00008002e37fae */ /* 0x0003f0000b901d46 */
[----:B------:R2:W-:Y:S08]  /*3a20*/  LDGSTS.E.BYPASS.LTC128B.128 [R227+0xa800], [R4.64] ;  /* 0x0a80000004e37fae */ /* 0x0005f0000b901d46 */
[----:B------:R2:W-:Y:S08]  /*3a30*/  LDGSTS.E.BYPASS.LTC128B.128 [R227+0xb800], [R4.64+0x80] ;  /* 0x0b80008004e37fae */ /* 0x0005f0000b901d46 */
[----:B------:R-:W-:Y:S08]  /*3a40*/  LDSM.16.M88.4 R32, [R214] ;  /* 0x00000000d620783b */ /* 0x000ff00000000200 */
[----:B------:R-:W2:Y:S08]  /*3a50*/  LDSM.16.M88.4 R16, [R212+0x8000] ;  /* 0x00800000d410783b */ /* 0x000eb00000000200 */
[----:B------:R-:W3:Y:S08]  /*3a60*/  LDSM.16.M88.4 R28, [R214+0x2000] ;  /* 0x00200000d61c783b */ /* 0x000ef00000000200 */
[----:B------:R-:W4:Y:S08]  /*3a70*/  LDSM.16.M88.4 R140, [R212+0x8800] ;  /* 0x00880000d48c783b */ /* 0x000f300000000200 */
[----:B------:R-:W0:Y:S08]  /*3a80*/  LDGDEPBAR ;  /* 0x00000000000079af */ /* 0x000e300000000000 */
[----:B------:R-:W-:Y:S01]  /*3a90*/  LDSM.16.M88.4 R176, [R216] ;  /* 0x00000000d8b0783b */ /* 0x000fe20000000200 */
[-C--:B--2---:R-:W-:Y:S07]  /*3aa0*/  HMMA.16816.F32.BF16 R4, R32, R16.reuse, RZ ;  /* 0x000000102004723c */ /* 0x084fee00000418ff */
[----:B------:R-:W2:Y:S01]  /*3ab0*/  LDSM.16.M88.4 R180, [R223] ;  /* 0x00000000dfb4783b */ /* 0x000ea20000000200 */
[C---:B---3--:R-:W-:Y:S07]  /*3ac0*/  HMMA.16816.F32.BF16 R8, R28.reuse, R16, RZ ;  /* 0x000000101c08723c */ /* 0x048fee00000418ff */
[----:B------:R-:W3:Y:S01]  /*3ad0*/  LDSM.16.M88.4 R184, [R216+0x2000] ;  /* 0x00200000d8b8783b */ /* 0x000ee20000000200 */
[-C--:B------:R-:W-:Y:S07]  /*3ae0*/  HMMA.16816.F32.BF16 R12, R28, R18.reuse, RZ ;  /* 0x000000121c0c723c */ /* 0x080fee00000418ff */
[----:B------:R-:W5:Y:S01]  /*3af0*/  LDSM.16.M88.4 R188, [R226] ;  /* 0x00000000e2bc783b */ /* 0x000f620000000200 */
[C---:B------:R-:W-:Y:S07]  /*3b00*/  HMMA.16816.F32.BF16 R16, R32.reuse, R18, RZ ;  /* 0x000000122010723c */ /* 0x040fee00000418ff */
[----:B------:R-:W-:Y:S01]  /*3b10*/  LDSM.16.M88.4 R192, [R222] ;  /* 0x00000000dec0783b */ /* 0x000fe20000000200 */
[-C--:B----4-:R-:W-:Y:S07]  /*3b20*/  HMMA.16816.F32.BF16 R20, R32, R140.reuse, RZ ;  /* 0x0000008c2014723c */ /* 0x090fee00000418ff */
[----:B------:R-:W4:Y:S01]  /*3b30*/  LDSM.16.M88.4 R196, [R220+0x8000] ;  /* 0x00800000dcc4783b */ /* 0x000f220000000200 */
[C---:B------:R-:W-:Y:S07]  /*3b40*/  HMMA.16816.F32.BF16 R24, R28.reuse, R140, RZ ;  /* 0x0000008c1c18723c */ /* 0x040fee00000418ff */
[----:B------:R-:W-:Y:S01]  /*3b50*/  LDSM.16.M88.4 R200, [R220+0x8800] ;  /* 0x00880000dcc8783b */ /* 0x000fe20000000200 */
[-C--:B------:R-:W-:Y:S07]  /*3b60*/  HMMA.16816.F32.BF16 R28, R28, R142.reuse, RZ ;  /* 0x0000008e1c1c723c */ /* 0x080fee00000418ff */
[----:B------:R-:W-:Y:S01]  /*3b70*/  LDSM.16.M88.4 R204, [R221] ;  /* 0x00000000ddcc783b */ /* 0x000fe20000000200 */
[----:B------:R-:W-:Y:S07]  /*3b80*/  HMMA.16816.F32.BF16 R32, R32, R142, RZ ;  /* 0x0000008e2020723c */ /* 0x000fee00000418ff */
[----:B------:R-:W1:Y:S01]  /*3b90*/  LDSM.16.M88.4 R140, [R222+0x2000] ;  /* 0x00200000de8c783b */ /* 0x000e620000000200 */
[-C--:B--2---:R-:W-:Y:S07]  /*3ba0*/  HMMA.16816.F32.BF16 R4, R176, R180.reuse, R4 ;  /* 0x000000b4b004723c */ /* 0x084fee0000041804 */
[----:B------:R-:W2:Y:S01]  /*3bb0*/  LDSM.16.M88.4 R208, [R219] ;  /* 0x00000000dbd0783b */ /* 0x000ea20000000200 */
[C---:B---3--:R-:W-:Y:S08]  /*3bc0*/  HMMA.16816.F32.BF16 R8, R184.reuse, R180, R8 ;  /* 0x000000b4b808723c */ /* 0x048ff00000041808 */
[-C--:B------:R-:W-:Y:S08]  /*3bd0*/  HMMA.16816.F32.BF16 R12, R184, R182.reuse, R12 ;  /* 0x000000b6b80c723c */ /* 0x080ff0000004180c */
[C---:B------:R-:W-:Y:S01]  /*3be0*/  HMMA.16816.F32.BF16 R16, R176.reuse, R182, R16 ;  /* 0x000000b6b010723c */ /* 0x040fe20000041810 */
[----:B------:R-:W-:Y:S07]  /*3bf0*/  LDSM.16.M88.4 R180, [R219+0x800] ;  /* 0x00080000dbb4783b */ /* 0x000fee0000000200 */
[-C--:B-----5:R-:W-:Y:S08]  /*3c00*/  HMMA.16816.F32.BF16 R20, R176, R188.reuse, R20 ;  /* 0x000000bcb014723c */ /* 0x0a0ff00000041814 */
[C---:B------:R-:W-:Y:S08]  /*3c10*/  HMMA.16816.F32.BF16 R24, R184.reuse, R188, R24 ;  /* 0x000000bcb818723c */ /* 0x040ff00000041818 */
[-C--:B------:R-:W-:Y:S01]  /*3c20*/  HMMA.16816.F32.BF16 R28, R184, R190.reuse, R28 ;  /* 0x000000beb81c723c */ /* 0x080fe2000004181c */
[----:B------:R-:W-:Y:S07]  /*3c30*/  LDSM.16.M88.4 R184, [R214+0x4000] ;  /* 0x00400000d6b8783b */ /* 0x000fee0000000200 */
[----:B------:R-:W-:Y:S01]  /*3c40*/  HMMA.16816.F32.BF16 R32, R176, R190, R32 ;  /* 0x000000beb020723c */ /* 0x000fe20000041820 */
[----:B------:R-:W3:Y:S07]  /*3c50*/  LDSM.16.M88.4 R176, [R221+0x2000] ;  /* 0x00200000ddb0783b */ /* 0x000eee0000000200 */
[-C--:B----4-:R-:W-:Y:S01]  /*3c60*/  HMMA.16816.F32.BF16 R4, R192, R196.reuse, R4 ;  /* 0x000000c4c004723c */ /* 0x090fe20000041804 */
[----:B------:R-:W4:Y:S07]  /*3c70*/  LDSM.16.M88.4 R188, [R212+0x9000] ;  /* 0x00900000d4bc783b */ /* 0x000f2e0000000200 */
[C---:B-1----:R-:W-:Y:S08]  /*3c80*/  HMMA.16816.F32.BF16 R8, R140.reuse, R196, R8 ;  /* 0x000000c48c08723c */ /* 0x042ff00000041808 */
[-C--:B------:R-:W-:Y:S08]  /*3c90*/  HMMA.16816.F32.BF16 R12, R140, R198.reuse, R12 ;  /* 0x000000c68c0c723c */ /* 0x080ff0000004180c */
[C---:B------:R-:W-:Y:S01]  /*3ca0*/  HMMA.16816.F32.BF16 R16, R192.reuse, R198, R16 ;  /* 0x000000c6c010723c */ /* 0x040fe20000041810 */
[----:B------:R-:W-:Y:S07]  /*3cb0*/  LDSM.16.M88.4 R196, [R216+0x4000] ;  /* 0x00400000d8c4783b */ /* 0x000fee0000000200 */
[-C--:B------:R-:W-:Y:S08]  /*3cc0*/  HMMA.16816.F32.BF16 R20, R192, R200.reuse, R20 ;  /* 0x000000c8c014723c */ /* 0x080ff00000041814 */
[C---:B------:R-:W-:Y:S08]  /*3cd0*/  HMMA.16816.F32.BF16 R24, R140.reuse, R200, R24 ;  /* 0x000000c88c18723c */ /* 0x040ff00000041818 */
[-C--:B------:R-:W-:Y:S01]  /*3ce0*/  HMMA.16816.F32.BF16 R28, R140, R202.reuse, R28 ;  /* 0x000000ca8c1c723c */ /* 0x080fe2000004181c */
[----:B------:R-:W1:Y:S07]  /*3cf0*/  LDSM.16.M88.4 R140, [R214+0x6000] ;  /* 0x00600000d68c783b */ /* 0x000e6e0000000200 */
[----:B------:R-:W-:Y:S01]  /*3d00*/  HMMA.16816.F32.BF16 R32, R192, R202, R32 ;  /* 0x000000cac020723c */ /* 0x000fe20000041820 */
[----:B------:R-:W5:Y:S07]  /*3d10*/  LDSM.16.M88.4 R192, [R212+0x9800] ;  /* 0x00980000d4c0783b */ /* 0x000f6e0000000200 */
[-C--:B--2---:R-:W-:Y:S01]  /*3d20*/  HMMA.16816.F32.BF16 R4, R204, R208.reuse, R4 ;  /* 0x000000d0cc04723c */ /* 0x084fe20000041804 */
[----:B------:R-:W2:Y:S07]  /*3d30*/  LDSM.16.M88.4 R200, [R225] ;  /* 0x00000000e1c8783b */ /* 0x000eae0000000200 */
[C---:B---3--:R-:W-:Y:S08]  /*3d40*/  HMMA.16816.F32.BF16 R8, R176.reuse, R208, R8 ;  /* 0x000000d0b008723c */ /* 0x048ff00000041808 */
[-C--:B------:R-:W-:Y:S08]  /*3d50*/  HMMA.16816.F32.BF16 R12, R176, R210.reuse, R12 ;  /* 0x000000d2b00c723c */ /* 0x080ff0000004180c */
[C---:B------:R-:W-:Y:S01]  /*3d60*/  HMMA.16816.F32.BF16 R16, R204.reuse, R210, R16 ;  /* 0x000000d2cc10723c */ /* 0x040fe20000041810 */
[----:B------:R-:W-:Y:S07]  /*3d70*/  LDSM.16.M88.4 R208, [R220+0x9000] ;  /* 0x00900000dcd0783b */ /* 0x000fee0000000200 */
[-C--:B------:R-:W-:Y:S08]  /*3d80*/  HMMA.16816.F32.BF16 R20, R204, R180.reuse, R20 ;  /* 0x000000b4cc14723c */ /* 0x080ff00000041814 */
[C---:B------:R-:W-:Y:S08]  /*3d90*/  HMMA.16816.F32.BF16 R24, R176.reuse, R180, R24 ;  /* 0x000000b4b018723c */ /* 0x040ff00000041818 */
[-C--:B------:R-:W-:Y:S01]  /*3da0*/  HMMA.16816.F32.BF16 R28, R176, R182.reuse, R28 ;  /* 0x000000b6b01c723c */ /* 0x080fe2000004181c */
[----:B------:R-:W3:Y:S07]  /*3db0*/  LDSM.16.M88.4 R176, [R216+0x6000] ;  /* 0x00600000d8b0783b */ /* 0x000eee0000000200 */
[----:B------:R-:W-:Y:S01]  /*3dc0*/  HMMA.16816.F32.BF16 R32, R204, R182, R32 ;  /* 0x000000b6cc20723c */ /* 0x000fe20000041820 */
[----:B------:R-:W2:Y:S07]  /*3dd0*/  LDSM.16.M88.4 R180, [R224] ;  /* 0x00000000e0b4783b */ /* 0x000eae0000000200 */
[-C--:B----4-:R-:W-:Y:S01]  /*3de0*/  HMMA.16816.F32.BF16 R4, R184, R188.reuse, R4 ;  /* 0x000000bcb804723c */ /* 0x090fe20000041804 */
[----:B------:R-:W4:Y:S07]  /*3df0*/  LDSM.16.M88.4 R204, [R222+0x4000] ;  /* 0x00400000decc783b */ /* 0x000f2e0000000200 */
[C---:B-1----:R-:W-:Y:S08]  /*3e00*/  HMMA.16816.F32.BF16 R8, R140.reuse, R188, R8 ;  /* 0x000000bc8c08723c */ /* 0x042ff00000041808 */
[-C--:B------:R-:W-:Y:S08]  /*3e10*/  HMMA.16816.F32.BF16 R12, R140, R190.reuse, R12 ;  /* 0x000000be8c0c723c */ /* 0x080ff0000004180c */
[C---:B------:R-:W-:Y:S01]  /*3e20*/  HMMA.16816.F32.BF16 R16, R184.reuse, R190, R16 ;  /* 0x000000beb810723c */ /* 0x040fe20000041810 */
[----:B------:R-:W-:Y:S07]  /*3e30*/  LDSM.16.M88.4 R188, [R221+0x4000] ;  /* 0x00400000ddbc783b */ /* 0x000fee0000000200 */
[-C--:B-----5:R-:W-:Y:S08]  /*3e40*/  HMMA.16816.F32.BF16 R20, R184, R192.reuse, R20 ;  /* 0x000000c0b814723c */ /* 0x0a0ff00000041814 */
[C---:B------:R-:W-:Y:S08]  /*3e50*/  HMMA.16816.F32.BF16 R24, R140.reuse, R192, R24 ;  /* 0x000000c08c18723c */ /* 0x040ff00000041818 */
[-C--:B------:R-:W-:Y:S01]  /*3e60*/  HMMA.16816.F32.BF16 R28, R140, R194.reuse, R28 ;  /* 0x000000c28c1c723c */ /* 0x080fe2000004181c */
[----:B------:R-:W1:Y:S07]  /*3e70*/  LDSM.16.M88.4 R140, [R222+0x6000] ;  /* 0x00600000de8c783b */ /* 0x000e6e0000000200 */
[----:B------:R-:W-:Y:S01]  /*3e80*/  HMMA.16816.F32.BF16 R32, R184, R194, R32 ;  /* 0x000000c2b820723c */ /* 0x000fe20000041820 */
[----:B------:R-:W5:Y:S07]  /*3e90*/  LDSM.16.M88.4 R184, [R220+0x9800] ;  /* 0x00980000dcb8783b */ /* 0x000f6e0000000200 */
[-C--:B--2---:R-:W-:Y:S01]  /*3ea0*/  HMMA.16816.F32.BF16 R4, R196, R200.reuse, R4 ;  /* 0x000000c8c404723c */ /* 0x084fe20000041804 */
[----:B------:R-:W2:Y:S07]  /*3eb0*/  LDSM.16.M88.4 R192, [R219+0x1000] ;  /* 0x00100000dbc0783b */ /* 0x000eae0000000200 */
[C---:B---3--:R-:W-:Y:S08]  /*3ec0*/  HMMA.16816.F32.BF16 R8, R176.reuse, R200, R8 ;  /* 0x000000c8b008723c */ /* 0x048ff00000041808 */
[-C--:B------:R-:W-:Y:S08]  /*3ed0*/  HMMA.16816.F32.BF16 R12, R176, R202.reuse, R12 ;  /* 0x000000cab00c723c */ /* 0x080ff0000004180c */
[C---:B------:R-:W-:Y:S08]  /*3ee0*/  HMMA.16816.F32.BF16 R16, R196.reuse, R202, R16 ;  /* 0x000000cac410723c */ /* 0x040ff00000041810 */
[-C--:B------:R-:W-:Y:S08]  /*3ef0*/  HMMA.16816.F32.BF16 R20, R196, R180.reuse, R20 ;  /* 0x000000b4c414723c */ /* 0x080ff00000041814 */
[C---:B------:R-:W-:Y:S08]  /*3f00*/  HMMA.16816.F32.BF16 R24, R176.reuse, R180, R24 ;  /* 0x000000b4b018723c */ /* 0x040ff00000041818 */
[-C--:B------:R-:W-:Y:S01]  /*3f10*/  HMMA.16816.F32.BF16 R28, R176, R182.reuse, R28 ;  /* 0x000000b6b01c723c */ /* 0x080fe2000004181c */
[----:B------:R-:W3:Y:S07]  /*3f20*/  LDSM.16.M88.4 R176, [R221+0x6000] ;  /* 0x00600000ddb0783b */ /* 0x000eee0000000200 */
[----:B------:R-:W-:Y:S08]  /*3f30*/  HMMA.16816.F32.BF16 R32, R196, R182, R32 ;  /* 0x000000b6c420723c */ /* 0x000ff00000041820 */
[-C--:B----4-:R-:W-:Y:S08]  /*3f40*/  HMMA.16816.F32.BF16 R4, R204, R208.reuse, R4 ;  /* 0x000000d0cc04723c */ /* 0x090ff00000041804 */
[C---:B-1----:R-:W-:Y:S08]  /*3f50*/  HMMA.16816.F32.BF16 R8, R140.reuse, R208, R8 ;  /* 0x000000d08c08723c */ /* 0x042ff00000041808 */
[-C--:B------:R-:W-:Y:S08]  /*3f60*/  HMMA.16816.F32.BF16 R12, R140, R210.reuse, R12 ;  /* 0x000000d28c0c723c */ /* 0x080ff0000004180c */
[C---:B------:R-:W-:Y:S08]  /*3f70*/  HMMA.16816.F32.BF16 R16, R204.reuse, R210, R16 ;  /* 0x000000d2cc10723c */ /* 0x040ff00000041810 */
[-C--:B-----5:R-:W-:Y:S08]  /*3f80*/  HMMA.16816.F32.BF16 R20, R204, R184.reuse, R20 ;  /* 0x000000b8cc14723c */ /* 0x0a0ff00000041814 */
        /* <DEDUP_REMOVED lines=19> */
[----:B------:R-:W3:Y:S10]  /*40c0*/  MUFU.TANH R143, R6 ;  /* 0x00000006008f7308 */ /* 0x000ef40000002400 */
[----:B------:R4:W1:Y:S10]  /*40d0*/  MUFU.TANH R183, R7 ;  /* 0x0000000700b77308 */ /* 0x0008740000002400 */
[----:B------:R5:W1:Y:S10]  /*40e0*/  MUFU.TANH R182, R8 ;  /* 0x0000000800b67308 */ /* 0x000a740000002400 */
[----:B------:R1:W1:Y:S01]  /*40f0*/  MUFU.TANH R185, R9 ;  /* 0x0000000900b97308 */ /* 0x0002620000002400 */
[----:B----4-:R-:W4:Y:S01]  /*4100*/  LDSM.16.M88.4 R4, [R219+0x1800] ;  /* 0x00180000db04783b */ /* 0x010f220000000200 */
[----:B------:R-:W-:Y:S08]  /*4110*/  DEPBAR.LE SB0, 0x0 ;  /* 0x000080000000791a */ /* 0x000ff00000000000 */
[----:B------:R2:W2:Y:S01]  /*4120*/  MUFU.TANH R180, R10 ;  /* 0x0000000a00b47308 */ /* 0x0004a20000002400 */
[----:B------:R-:W-:Y:S01]  /*4130*/  BAR.SYNC.DEFER_BLOCKING 0x0 ;  /* 0x0000000000007b1d */ /* 0x000fe20000010000 */
[----:B-----5:R-:W-:Y:S08]  /*4140*/  FMUL.FTZ R8, R18, c[0x0][0x2ec] ;  /* 0x0000bb0012087a20 */ /* 0x020ff00000410000 */
[----:B------:R5:W3:Y:S01]  /*4150*/  MUFU.TANH R187, R11 ;  /* 0x0000000b00bb7308 */ /* 0x000ae20000002400 */
[----:B-1----:R-:W-:Y:S09]  /*4160*/  FMUL.FTZ R9, R17, c[0x0][0x2ec] ;  /* 0x0000bb0011097a20 */ /* 0x002ff20000410000 */
[----:B------:R1:W1:Y:S01]  /*4170*/  MUFU.TANH R186, R12 ;  /* 0x0000000c00ba7308 */ /* 0x0002620000002400 */
[----:B--2---:R-:W-:Y:S09]  /*4180*/  FMUL.FTZ R10, R16, c[0x0][0x2ec] ;  /* 0x0000bb00100a7a20 */ /* 0x004ff20000410000 */
[----:B------:R2:W2:Y:S01]  /*4190*/  MUFU.TANH R184, R13 ;  /* 0x0000000d00b87308 */ /* 0x0004a20000002400 */
[-C--:B----4-:R-:W-:Y:S05]  /*41a0*/  HMMA.16816.F32.BF16 R20, R188, R4.reuse, R20 ;  /* 0x00000004bc14723c */ /* 0x090fea0000041814 */
[----:B-----5:R-:W-:Y:S04]  /*41b0*/  FMUL.FTZ R11, R19, c[0x0][0x2ec] ;  /* 0x0000bb00130b7a20 */ /* 0x020fe80000410000 */
[----:B------:R-:W4:Y:S01]  /*41c0*/  MUFU.TANH R10, R10 ;  /* 0x0000000a000a7308 */ /* 0x000f220000002400 */
[C---:B------:R-:W-:Y:S04]  /*41d0*/  HMMA.16816.F32.BF16 R24, R176.reuse, R4, R24 ;  /* 0x00000004b018723c */ /* 0x040fe80000041818 */
[----:B-1----:R-:W-:Y:S05]  /*41e0*/  FMUL.FTZ R12, R15, c[0x0][0x2ec] ;  /* 0x0000bb000f0c7a20 */ /* 0x002fea0000410000 */
[----:B------:R-:W1:Y:S01]  /*41f0*/  MUFU.TANH R9, R9 ;  /* 0x0000000900097308 */ /* 0x000e620000002400 */
[-C--:B------:R-:W-:Y:S03]  /*4200*/  HMMA.16816.F32.BF16 R28, R176, R6.reuse, R28 ;  /* 0x00000006b01c723c */ /* 0x080fe6000004181c */
[----:B--2---:R-:W-:Y:S02]  /*4210*/  FMUL.FTZ R13, R14, c[0x0][0x2ec] ;  /* 0x0000bb000e0d7a20 */ /* 0x004fe40000410000 */
[----:B------:R-:W-:Y:S03]  /*4220*/  FMUL.FTZ R20, R20, c[0x0][0x2ec] ;  /* 0x0000bb0014147a20 */ /* 0x000fe60000410000 */
[----:B------:R-:W-:Y:S01]  /*4230*/  HMMA.16816.F32.BF16 R32, R188, R6, R32 ;  /* 0x00000006bc20723c */ /* 0x000fe20000041820 */
[----:B------:R-:W2:Y:S03]  /*4240*/  MUFU.TANH R13, R13 ;  /* 0x0000000d000d7308 */ /* 0x000ea60000002400 */
[----:B------:R-:W-:Y:S02]  /*4250*/  FMUL.FTZ R21, R21, c[0x0][0x2ec] ;  /* 0x0000bb0015157a20 */ /* 0x000fe40000410000 */
[----:B------:R-:W-:Y:S02]  /*4260*/  FMUL.FTZ R22, R22, c[0x0][0x2ec] ;  /* 0x0000bb0016167a20 */ /* 0x000fe40000410000 */
[----:B------:R-:W-:Y:S03]  /*4270*/  FMUL.FTZ R23, R23, c[0x0][0x2ec] ;  /* 0x0000bb0017177a20 */ /* 0x000fe60000410000 */
[----:B------:R-:W1:Y:S01]  /*4280*/  MUFU.TANH R12, R12 ;  /* 0x0000000c000c7308 */ /* 0x000e620000002400 */
[----:B------:R-:W-:Y:S02]  /*4290*/  FMUL.FTZ R24, R24, c[0x0][0x2ec] ;  /* 0x0000bb0018187a20 */ /* 0x000fe40000410000 */
[----:B------:R-:W-:Y:S02]  /*42a0*/  FMUL.FTZ R25, R25, c[0x0][0x2ec] ;  /* 0x0000bb0019197a20 */ /* 0x000fe40000410000 */
[----:B------:R-:W-:Y:S02]  /*42b0*/  FMUL.FTZ R26, R26, c[0x0][0x2ec] ;  /* 0x0000bb001a1a7a20 */ /* 0x000fe40000410000 */
[----:B------:R-:W-:Y:S02]  /*42c0*/  FMUL.FTZ R27, R27, c[0x0][0x2ec] ;  /* 0x0000bb001b1b7a20 */ /* 0x000fe40000410000 */
[----:B------:R-:W-:Y:S01]  /*42d0*/  FMUL.FTZ R28, R28, c[0x0][0x2ec] ;  /* 0x0000bb001c1c7a20 */ /* 0x000fe20000410000 */
        /* <DEDUP_REMOVED lines=8> */
[----:B------:R-:W-:Y:S07]  /*4360*/  FMUL.FTZ R35, R35, c[0x0][0x2ec] ;  /* 0x0000bb0023237a20 */ /* 0x000fee0000410000 */
        /* <DEDUP_REMOVED lines=17> */
.L_x_1290:
        /* <DEDUP_REMOVED lines=58> */
[----:B----4-:R-:W-:Y:S01]  /*4820*/  FMUL.FTZ R16, R133, R156 ;  /* 0x0000009c85107220 */ /* 0x010fe20000410000 */
[----:B------:R-:W-:Y:S01]  /*4830*/  FSEL R137, R137, RZ, P1 ;  /* 0x000000ff89897208 */ /* 0x000fe20000800000 */
[----:B------:R1:W2:Y:S01]  /*4840*/  MUFU.EX2 R132, R0 ;  /* 0x0000000000847308 */ /* 0x0002a20000000800 */
[----:B------:R-:W-:Y:S01]  /*4850*/  FSETP.NEU.FTZ.AND P1, PT, R135, -INF , PT ;  /* 0xff8000008700780b */ /* 0x000fe20003f3d000 */
[----:B------:R-:W-:Y:S02]  /*4860*/  FMUL.FTZ R17, R133, R157 ;  /* 0x0000009d85117220 */ /* 0x000fe40000410000 */
[--C-:B------:R-:W-:Y:S02]  /*4870*/  FFMA.FTZ R4, R142, c[0x0][0x23c], -R137.reuse ;  /* 0x00008f008e047a23 */ /* 0x100fe40000010889 */
[----:B------:R-:W-:Y:S02]  /*4880*/  FMUL.FTZ R142, R3, c[0x0][0x23c] ;  /* 0x00008f00038e7a20 */ /* 0x000fe40000410000 */
[--C-:B------:R-:W-:Y:S02]  /*4890*/  FFMA.FTZ R5, R181, c[0x0][0x23c], -R137.reuse ;  /* 0x00008f00b5057a23 */ /* 0x100fe40000010889 */
[----:B------:R3:W-:Y:S01]  /*48a0*/  MUFU.EX2 R247, R4 ;  /* 0x0000000400f77308 */ /* 0x0007e20000000800 */
[C---:B------:R-:W-:Y:S02]  /*48b0*/  FMUL.FTZ R32, R133.reuse, R172 ;  /* 0x000000ac85207220 */ /* 0x040fe40000410000 */
        /* <DEDUP_REMOVED lines=15> */
[--C-:B---3--:R-:W-:Y:S02]  /*49b0*/  FFMA.FTZ R4, R143, c[0x0][0x23c], -R138.reuse ;  /* 0x00008f008f047a23 */ /* 0x108fe4000001088a */
[----:B------:R-:W-:Y:S02]  /*49c0*/  FFMA.FTZ R143, R192, c[0x0][0x23c], -R137 ;  /* 0x00008f00c08f7a23 */ /* 0x000fe40000010889 */
[C---:B------:R-:W-:Y:S02]  /*49d0*/  FMUL.FTZ R18, R132.reuse, R158 ;  /* 0x0000009e84127220 */ /* 0x040fe40000410000 */
[----:B------:R3:W-:Y:S01]  /*49e0*/  MUFU.EX2 R243, R4 ;  /* 0x0000000400f37308 */ /* 0x0007e20000000800 */
[--C-:B----4-:R-:W-:Y:S02]  /*49f0*/  FFMA.FTZ R5, R11, c[0x0][0x23c], -R138.reuse ;  /* 0x00008f000b057a23 */ /* 0x110fe4000001088a */
[C---:B------:R-:W-:Y:S02]  /*4a00*/  FMUL.FTZ R19, R132.reuse, R159 ;  /* 0x0000009f84137220 */ /* 0x040fe40000410000 */
[C---:B------:R-:W-:Y:S01]  /*4a10*/  FMUL.FTZ R34, R132.reuse, R174 ;  /* 0x000000ae84227220 */ /* 0x040fe20000410000 */
[----:B------:R-:W-:Y:S01]  /*4a20*/  LDSM.16.MT88.4 R156, [R217+0xa000] ;  /* 0x00a00000d99c783b */ /* 0x000fe20000004200 */
[C---:B------:R-:W-:Y:S02]  /*4a30*/  FMUL.FTZ R35, R132.reuse, R175 ;  /* 0x000000af84237220 */ /* 0x040fe40000410000 */
[C---:B------:R-:W-:Y:S01]  /*4a40*/  FMUL.FTZ R38, R132.reuse, R38 ;  /* 0x0000002684267220 */ /* 0x040fe20000410000 */
[----:B------:R4:W-:Y:S01]  /*4a50*/  MUFU.EX2 R233, R143 ;  /* 0x0000008f00e97308 */ /* 0x0009e20000000800 */
[C---:B------:R-:W-:Y:S02]  /*4a60*/  FMUL.FTZ R39, R132.reuse, R39 ;  /* 0x0000002784277220 */ /* 0x040fe40000410000 */
[----:B------:R-:W-:Y:S01]  /*4a70*/  FMUL.FTZ R50, R132, R50 ;  /* 0x0000003284327220 */ /* 0x000fe20000410000 */
[----:B------:R-:W-:Y:S01]  /*4a80*/  LDSM.16.MT88.4 R172, [R215+0xa800] ;  /* 0x00a80000d7ac783b */ /* 0x000fe20000004200 */
[----:B-1----:R-:W-:Y:S02]  /*4a90*/  FADD.FTZ R0, -R3, R139 ;  /* 0x0000008b03007221 */ /* 0x002fe40000010100 */
[----:B------:R-:W-:Y:S02]  /*4aa0*/  FMUL.FTZ R139, R134, c[0x0][0x23c] ;  /* 0x00008f00868b7a20 */ /* 0x000fe40000410000 */
[----:B------:R-:W-:Y:S01]  /*4ab0*/  FMUL.FTZ R0, R0, c[0x0][0x23c] ;  /* 0x00008f0000007a20 */ /* 0x000fe20000410000 */
[----:B------:R1:W-:Y:S01]  /*4ac0*/  MUFU.EX2 R244, R5 ;  /* 0x0000000500f47308 */ /* 0x0003e20000000800 */
[C---:B--2---:R-:W-:Y:S01]  /*4ad0*/  FMUL.FTZ R24, R2.reuse, R164 ;  /* 0x000000a402187220 */ /* 0x044fe20000410000 */
[----:B------:R-:W-:Y:S01]  /*4ae0*/  FSEL R139, R139, RZ, P1 ;  /* 0x000000ff8b8b7208 */ /* 0x000fe20000800000 */
[C---:B------:R-:W-:Y:S01]  /*4af0*/  FMUL.FTZ R25, R2.reuse, R165 ;  /* 0x000000a502197220 */ /* 0x040fe20000410000 */
[----:B------:R-:W-:Y:S01]  /*4b00*/  FSETP.NEU.FTZ.AND P1, PT, R3, -INF , PT ;  /* 0xff8000000300780b */ /* 0x000fe20003f3d000 */
[--C-:B---3--:R-:W-:Y:S02]  /*4b10*/  FFMA.FTZ R4, R183, c[0x0][0x23c], -R138.reuse ;  /* 0x00008f00b7047a23 */ /* 0x108fe4000001088a */
[----:B------:R-:W-:Y:S01]  /*4b20*/  FMUL.FTZ R28, R2, R168 ;  /* 0x000000a8021c7220 */ /* 0x000fe20000410000 */
[----:B------:R-:W-:Y:S01]  /*4b30*/  FSEL R142, R142, RZ, P1 ;  /* 0x000000ff8e8e7208 */ /* 0x000fe20000800000 */
[C---:B------:R-:W-:Y:S01]  /*4b40*/  FMUL.FTZ R29, R2.reuse, R169 ;  /* 0x000000a9021d7220 */ /* 0x040fe20000410000 */
[----:B------:R-:W2:Y:S01]  /*4b50*/  MUFU.EX2 R245, R4 ;  /* 0x0000000400f57308 */ /* 0x000ea20000000800 */
[C---:B------:R-:W-:Y:S02]  /*4b60*/  FMUL.FTZ R40, R2.reuse, R40 ;  /* 0x0000002802287220 */ /* 0x040fe40000410000 */
[C---:B------:R-:W-:Y:S02]  /*4b70*/  FMUL.FTZ R41, R2.reuse, R41 ;  /* 0x0000002902297220 */ /* 0x040fe40000410000 */
[--C-:B----4-:R-:W-:Y:S02]  /*4b80*/  FFMA.FTZ R143, R193, c[0x0][0x23c], -R137.reuse ;  /* 0x00008f00c18f7a23 */ /* 0x110fe40000010889 */
[C---:B------:R-:W-:Y:S02]  /*4b90*/  FMUL.FTZ R44, R2.reuse, R44 ;  /* 0x0000002c022c7220 */ /* 0x040fe40000410000 */
[----:B------:R-:W-:Y:S01]  /*4ba0*/  FMUL.FTZ R45, R2, R45 ;  /* 0x0000002d022d7220 */ /* 0x000fe20000410000 */
[----:B------:R-:W3:Y:S01]  /*4bb0*/  MUFU.EX2 R0, R0 ;  /* 0x0000000000007308 */ /* 0x000ee20000000800 */
[C---:B------:R-:W-:Y:S02]  /*4bc0*/  FMUL.FTZ R51, R132.reuse, R51 ;  /* 0x0000003384337220 */ /* 0x040fe40000410000 */
[C---:B------:R-:W-:Y:S02]  /*4bd0*/  FMUL.FTZ R53, R133.reuse, R53 ;  /* 0x0000003585357220 */ /* 0x040fe40000410000 */
[----:B-1----:R-:W-:Y:S02]  /*4be0*/  FMUL.FTZ R5, R133, R149 ;  /* 0x0000009585057220 */ /* 0x002fe40000410000 */
[C---:B------:R-:W-:Y:S02]  /*4bf0*/  FMUL.FTZ R54, R132.reuse, R54 ;  /* 0x0000003684367220 */ /* 0x040fe40000410000 */
[----:B------:R-:W-:Y:S01]  /*4c00*/  FMUL.FTZ R55, R132, R55 ;  /* 0x0000003784377220 */ /* 0x000fe20000410000 */
[----:B------:R1:W-:Y:S01]  /*4c10*/  MUFU.EX2 R232, R143 ;  /* 0x0000008f00e87308 */ /* 0x0003e20000000800 */
[C---:B------:R-:W-:Y:S02]  /*4c20*/  FMUL.FTZ R56, R2.reuse, R56 ;  /* 0x0000003802387220 */ /* 0x040fe40000410000 */
[----:B------:R-:W-:Y:S01]  /*4c30*/  FMUL.FTZ R57, R2, R57 ;  /* 0x0000003902397220 */ /* 0x000fe20000410000 */
[----:B--2---:R-:W-:Y:S01]  /*4c40*/  F2FP.BF16.PACK_AB R149, R245, R243 ;  /* 0x000000f3f595723e */ /* 0x004fe200000010ff */
[--C-:B------:R-:W-:Y:S02]  /*4c50*/  FFMA.FTZ R4, R10, c[0x0][0x23c], -R137.reuse ;  /* 0x00008f000a047a23 */ /* 0x100fe40000010889 */
[C---:B------:R-:W-:Y:S02]  /*4c60*/  FMUL.FTZ R60, R2.reuse, R60 ;  /* 0x0000003c023c7220 */ /* 0x040fe40000410000 */
[----:B------:R-:W-:Y:S01]  /*4c70*/  FMUL.FTZ R61, R2, R61 ;  /* 0x0000003d023d7220 */ /* 0x000fe20000410000 */
[----:B------:R2:W-:Y:S01]  /*4c80*/  MUFU.EX2 R246, R4 ;  /* 0x0000000400f67308 */ /* 0x0005e20000000800 */
[C---:B------:R-:W-:Y:S02]  /*4c90*/  FMUL.FTZ R64, R133.reuse, R64 ;  /* 0x0000004085407220 */ /* 0x040fe40000410000 */
[----:B------:R-:W-:Y:S02]  /*4ca0*/  FMUL.FTZ R65, R133, R65 ;  /* 0x0000004185417220 */ /* 0x000fe40000410000 */
[C---:B---3--:R-:W-:Y:S02]  /*4cb0*/  FMUL.FTZ R10, R0.reuse, R146 ;  /* 0x00000092000a7220 */ /* 0x048fe40000410000 */
[C---:B------:R-:W-:Y:S02]  /*4cc0*/  FMUL.FTZ R11, R0.reuse, R147 ;  /* 0x00000093000b7220 */ /* 0x040fe40000410000 */
[C---:B------:R-:W-:Y:S02]  /*4cd0*/  FMUL.FTZ R14, R0.reuse, R154 ;  /* 0x0000009a000e7220 */ /* 0x040fe40000410000 */
[C---:B------:R-:W-:Y:S02]  /*4ce0*/  FMUL.FTZ R15, R0.reuse, R155 ;  /* 0x0000009b000f7220 */ /* 0x040fe40000410000 */
[----:B------:R-:W-:Y:S02]  /*4cf0*/  FMUL.FTZ R26, R0, R166 ;  /* 0x000000a6001a7220 */ /* 0x000fe40000410000 */
[--C-:B-1----:R-:W-:Y:S02]  /*4d00*/  FFMA.FTZ R143, R194, c[0x0][0x23c], -R138.reuse ;  /* 0x00008f00c28f7a23 */ /* 0x102fe4000001088a */
[C---:B------:R-:W-:Y:S02]  /*4d10*/  FMUL.FTZ R27, R0.reuse, R167 ;  /* 0x000000a7001b7220 */ /* 0x040fe40000410000 */
[----:B------:R1:W-:Y:S01]  /*4d20*/  MUFU.EX2 R231, R143 ;  /* 0x0000008f00e77308 */ /* 0x0003e20000000800 */
[C---:B------:R-:W-:Y:S02]  /*4d30*/  FMUL.FTZ R30, R0.reuse, R170 ;  /* 0x000000aa001e7220 */ /* 0x040fe40000410000 */
[----:B------:R-:W-:Y:S02]  /*4d40*/  FMUL.FTZ R31, R0, R171 ;  /* 0x000000ab001f7220 */ /* 0x000fe40000410000 */
[----:B--2---:R-:W-:Y:S02]  /*4d50*/  FFMA.FTZ R4, R9, c[0x0][0x23c], -R137 ;  /* 0x00008f0009047a23 */ /* 0x004fe40000010889 */
[----:B------:R-:W-:Y:S02]  /*4d60*/  FFMA.FTZ R9, R184, c[0x0][0x23c], -R139 ;  /* 0x00008f00b8097a23 */ /* 0x000fe4000001088b */
[C---:B------:R-:W-:Y:S01]  /*4d70*/  FMUL.FTZ R42, R0.reuse, R42 ;  /* 0x0000002a002a7220 */ /* 0x040fe20000410000 */
[----:B------:R-:W2:Y:S01]  /*4d80*/  MUFU.EX2 R248, R4 ;  /* 0x0000000400f87308 */ /* 0x000ea20000000800 */
        /* <DEDUP_REMOVED lines=8> */
[--C-:B-1----:R-:W-:Y:S02]  /*4e10*/  FFMA.FTZ R143, R195, c[0x0][0x23c], -R138.reuse ;  /* 0x00008f00c38f7a23 */ /* 0x102fe4000001088a */
[----:B------:R-:W-:Y:S01]  /*4e20*/  LDSM.16.MT88.4 R192, [R215+0xb800] ;  /* 0x00b80000d7c0783b */ /* 0x000fe20000004200 */
[C---:B------:R-:W-:Y:S02]  /*4e30*/  FMUL.FTZ R66, R132.reuse, R66 ;  /* 0x0000004284427220 */ /* 0x040fe40000410000 */
[----:B------:R1:W-:Y:S01]  /*4e40*/  MUFU.EX2 R230, R143 ;  /* 0x0000008f00e67308 */ /* 0x0003e20000000800 */
[----:B------:R-:W-:Y:S02]  /*4e50*/  FMUL.FTZ R67, R132, R67 ;  /* 0x0000004384437220 */ /* 0x000fe40000410000 */
[C---:B------:R-:W-:Y:S01]  /*4e60*/  FMUL.FTZ R68, R133.reuse, R68 ;  /* 0x0000004485447220 */ /* 0x040fe20000410000 */
[----:B--2---:R-:W-:Y:S01]  /*4e70*/  F2FP.BF16.PACK_AB R150, R248, R246 ;  /* 0x000000f6f896723e */ /* 0x004fe200000010ff */
[--C-:B------:R-:W-:Y:S02]  /*4e80*/  FFMA.FTZ R4, R8, c[0x0][0x23c], -R138.reuse ;  /* 0x00008f0008047a23 */ /* 0x100fe4000001088a */
[----:B------:R-:W-:Y:S02]  /*4e90*/  FMUL.FTZ R8, R2, R144 ;  /* 0x0000009002087220 */ /* 0x000fe40000410000 */
[----:B------:R-:W-:Y:S01]  /*4ea0*/  FMUL.FTZ R69, R133, R69 ;  /* 0x0000004585457220 */ /* 0x000fe20000410000 */
[----:B------:R-:W2:Y:S01]  /*4eb0*/  MUFU.EX2 R242, R4 ;  /* 0x0000000400f27308 */ /* 0x000ea20000000800 */
[C---:B------:R-:W-:Y:S02]  /*4ec0*/  FMUL.FTZ R70, R132.reuse, R70 ;  /* 0x0000004684467220 */ /* 0x040fe40000410000 */
[----:B------:R-:W-:Y:S02]  /*4ed0*/  FMUL.FTZ R71, R132, R71 ;  /* 0x0000004784477220 */ /* 0x000fe40000410000 */
[C---:B---3--:R-:W-:Y:S02]  /*4ee0*/  FMUL.FTZ R9, R2.reuse, R145 ;  /* 0x0000009102097220 */ /* 0x048fe40000410000 */
[C---:B------:R-:W-:Y:S02]  /*4ef0*/  FMUL.FTZ R72, R2.reuse, R72 ;  /* 0x0000004802487220 */ /* 0x040fe40000410000 */
[----:B------:R-:W-:Y:S02]  /*4f00*/  FMUL.FTZ R73, R2, R73 ;  /* 0x0000004902497220 */ /* 0x000fe40000410000 */
[C---:B------:R-:W-:Y:S02]  /*4f10*/  FMUL.FTZ R74, R0.reuse, R74 ;  /* 0x0000004a004a7220 */ /* 0x040fe40000410000 */
[----:B------:R-:W-:Y:S02]  /*4f20*/  FMUL.FTZ R75, R0, R75 ;  /* 0x0000004b004b7220 */ /* 0x000fe40000410000 */
[--C-:B-1----:R-:W-:Y:S02]  /*4f30*/  FFMA.FTZ R143, R188, c[0x0][0x23c], -R137.reuse ;  /* 0x00008f00bc8f7a23 */ /* 0x102fe40000010889 */
[----:B------:R-:W-:Y:S02]  /*4f40*/  FFMA.FTZ R137, R189, c[0x0][0x23c], -R137 ;  /* 0x00008f00bd897a23 */ /* 0x000fe40000010889 */
[C---:B------:R-:W-:Y:S01]  /*4f50*/  FMUL.FTZ R76, R2.reuse, R76 ;  /* 0x0000004c024c7220 */ /* 0x040fe20000410000 */
[----:B------:R-:W-:Y:S01]  /*4f60*/  MUFU.EX2 R229, R143 ;  /* 0x0000008f00e57308 */ /* 0x000fe20000000800 */
[----:B------:R-:W-:Y:S02]  /*4f70*/  FMUL.FTZ R77, R2, R77 ;  /* 0x0000004d024d7220 */ /* 0x000fe40000410000 */
[----:B------:R-:W-:Y:S01]  /*4f80*/  FMUL.FTZ R78, R0, R78 ;  /* 0x0000004e004e7220 */ /* 0x000fe20000410000 */
[----:B--2---:R-:W-:Y:S01]  /*4f90*/  F2FP.BF16.PACK_AB R151, R244, R242 ;  /* 0x000000f2f497723e */ /* 0x004fe200000010ff */
[--C-:B------:R-:W-:Y:S02]  /*4fa0*/  FFMA.FTZ R4, R182, c[0x0][0x23c], -R139.reuse ;  /* 0x00008f00b6047a23 */ /* 0x100fe4000001088b */
        /* <DEDUP_REMOVED lines=11> */
[C---:B------:R-:W-:Y:S02]  /*5060*/  FMUL.FTZ R88, R2.reuse, R88 ;  /* 0x0000005802587220 */ /* 0x040fe40000410000 */
[----:B------:R-:W-:Y:S02]  /*5070*/  FMUL.FTZ R89, R2, R89 ;  /* 0x0000005902597220 */ /* 0x000fe40000410000 */
[C---:B------:R-:W-:Y:S02]  /*5080*/  FMUL.FTZ R90, R0.reuse, R90 ;  /* 0x0000005a005a7220 */ /* 0x040fe40000410000 */
[----:B------:R-:W-:Y:S02]  /*5090*/  FMUL.FTZ R91, R0, R91 ;  /* 0x0000005b005b7220 */ /* 0x000fe40000410000 */
[C---:B------:R-:W-:Y:S02]  /*50a0*/  FMUL.FTZ R92, R2.reuse, R92 ;  /* 0x0000005c025c7220 */ /* 0x040fe40000410000 */
[--C-:B-1----:R-:W-:Y:S02]  /*50b0*/  FFMA.FTZ R4, R185, c[0x0][0x23c], -R139.reuse ;  /* 0x00008f00b9047a23 */ /* 0x102fe4000001088b */
[----:B------:R-:W-:Y:S02]  /*50c0*/  FMUL.FTZ R93, R2, R93 ;  /* 0x0000005d025d7220 */ /* 0x000fe40000410000 */
[----:B------:R-:W1:Y:S01]  /*50d0*/  MUFU.EX2 R241, R4 ;  /* 0x0000000400f17308 */ /* 0x000e620000000800 */
[C---:B------:R-:W-:Y:S02]  /*50e0*/  FMUL.FTZ R94, R0.reuse, R94 ;  /* 0x0000005e005e7220 */ /* 0x040fe40000410000 */
[----:B------:R-:W-:Y:S02]  /*50f0*/  FMUL.FTZ R95, R0, R95 ;  /* 0x0000005f005f7220 */ /* 0x000fe40000410000 */
[--C-:B--2---:R-:W-:Y:S02]  /*5100*/  FFMA.FTZ R137, R190, c[0x0][0x23c], -R138.reuse ;  /* 0x00008f00be897a23 */ /* 0x104fe4000001088a */
[----:B------:R-:W-:Y:S02]  /*5110*/  FFMA.FTZ R138, R191, c[0x0][0x23c], -R138 ;  /* 0x00008f00bf8a7a23 */ /* 0x000fe4000001088a */
[----:B------:R-:W-:Y:S01]  /*5120*/  LDSM.16.MT88.4 R188, [R213+0xb800] ;  /* 0x00b80000d5bc783b */ /* 0x000fe20000004200 */
[----:B------:R2:W-:Y:S01]  /*5130*/  MUFU.EX2 R210, R137 ;  /* 0x0000008900d27308 */ /* 0x0005e20000000800 */
[C---:B------:R-:W-:Y:S02]  /*5140*/  FMUL.FTZ R96, R133.reuse, R96 ;  /* 0x0000006085607220 */ /* 0x040fe40000410000 */
[C---:B------:R-:W-:Y:S02]  /*5150*/  FMUL.FTZ R97, R133.reuse, R97 ;  /* 0x0000006185617220 */ /* 0x040fe40000410000 */
[C---:B------:R-:W-:Y:S02]  /*5160*/  FMUL.FTZ R98, R132.reuse, R98 ;  /* 0x0000006284627220 */ /* 0x040fe40000410000 */
[C---:B------:R-:W-:Y:S02]  /*5170*/  FMUL.FTZ R99, R132.reuse, R99 ;  /* 0x0000006384637220 */ /* 0x040fe40000410000 */
[C---:B------:R-:W-:Y:S01]  /*5180*/  FMUL.FTZ R100, R133.reuse, R100 ;  /* 0x0000006485647220 */ /* 0x040fe20000410000 */
[----:B------:R-:W3:Y:S01]  /*5190*/  MUFU.EX2 R209, R138 ;  /* 0x0000008a00d17308 */ /* 0x000ee20000000800 */
[----:B------:R-:W-:Y:S02]  /*51a0*/  FMUL.FTZ R101, R133, R101 ;  /* 0x0000006585657220 */ /* 0x000fe40000410000 */
[----:B------:R-:W-:Y:S01]  /*51b0*/  FMUL.FTZ R102, R132, R102 ;  /* 0x0000006684667220 */ /* 0x000fe20000410000 */
[----:B-1----:R-:W-:Y:S01]  /*51c0*/  F2FP.BF16.PACK_AB R144, R241, R239 ;  /* 0x000000eff190723e */ /* 0x002fe200000010ff */
[--C-:B------:R-:W-:Y:S02]  /*51d0*/  FFMA.FTZ R4, R180, c[0x0][0x23c], -R142.reuse ;  /* 0x00008f00b4047a23 */ /* 0x100fe4000001088e */
[----:B------:R-:W-:Y:S01]  /*51e0*/  LDSM.16.MT88.4 R180, [R218+0xa800] ;  /* 0x00a80000dab4783b */ /* 0x000fe20000004200 */
[----:B------:R-:W-:Y:S02]  /*51f0*/  FMUL.FTZ R103, R132, R103 ;  /* 0x0000006784677220 */ /* 0x000fe40000410000 */
[----:B------:R1:W-:Y:S01]  /*5200*/  MUFU.EX2 R235, R4 ;  /* 0x0000000400eb7308 */ /* 0x0003e20000000800 */
[C---:B------:R-:W-:Y:S02]  /*5210*/  FMUL.FTZ R112, R133.reuse, R112 ;  /* 0x0000007085707220 */ /* 0x040fe40000410000 */
[C---:B------:R-:W-:Y:S02]  /*5220*/  FMUL.FTZ R113, R133.reuse, R113 ;  /* 0x0000007185717220 */ /* 0x040fe40000410000 */
[--C-:B--2---:R-:W-:Y:S02]  /*5230*/  FFMA.FTZ R137, R196, c[0x0][0x23c], -R139.reuse ;  /* 0x00008f00c4897a23 */ /* 0x104fe4000001088b */
[C---:B------:R-:W-:Y:S02]  /*5240*/  FMUL.FTZ R114, R132.reuse, R114 ;  /* 0x0000007284727220 */ /* 0x040fe40000410000 */
[C---:B------:R-:W-:Y:S01]  /*5250*/  FMUL.FTZ R115, R132.reuse, R115 ;  /* 0x0000007384737220 */ /* 0x040fe20000410000 */
[----:B------:R2:W-:Y:S01]  /*5260*/  MUFU.EX2 R208, R137 ;  /* 0x0000008900d07308 */ /* 0x0005e20000000800 */
[C---:B------:R-:W-:Y:S02]  /*5270*/  FMUL.FTZ R116, R133.reuse, R116 ;  /* 0x0000007485747220 */ /* 0x040fe40000410000 */
[----:B------:R-:W-:Y:S01]  /*5280*/  FMUL.FTZ R117, R133, R117 ;  /* 0x0000007585757220 */ /* 0x000fe20000410000 */
[----:B---3--:R-:W-:Y:S01]  /*5290*/  F2FP.BF16.PACK_AB R143, R209, R210 ;  /* 0x000000d2d18f723e */ /* 0x008fe200000010ff */
[C---:B------:R-:W-:Y:S02]  /*52a0*/  FMUL.FTZ R118, R132.reuse, R118 ;  /* 0x0000007684767220 */ /* 0x040fe40000410000 */
[----:B------:R-:W-:Y:S02]  /*52b0*/  FMUL.FTZ R119, R132, R119 ;  /* 0x0000007784777220 */ /* 0x000fe40000410000 */
[--C-:B------:R-:W-:Y:S02]  /*52c0*/  FFMA.FTZ R140, R140, c[0x0][0x23c], -R142.reuse ;  /* 0x00008f008c8c7a23 */ /* 0x100fe4000001088e */
[----:B------:R-:W-:Y:S02]  /*52d0*/  FMUL.FTZ R128, R133, R128 ;  /* 0x0000008085807220 */ /* 0x000fe40000410000 */
[----:B------:R3:W-:Y:S01]  /*52e0*/  MUFU.EX2 R138, R140 ;  /* 0x0000008c008a7308 */ /* 0x0007e20000000800 */
[--C-:B-1----:R-:W-:Y:S02]  /*52f0*/  FFMA.FTZ R4, R187, c[0x0][0x23c], -R142.reuse ;  /* 0x00008f00bb047a23 */ /* 0x102fe4000001088e */
[----:B------:R-:W-:Y:S02]  /*5300*/  FMUL.FTZ R129, R133, R129 ;  /* 0x0000008185817220 */ /* 0x000fe40000410000 */
[C---:B------:R-:W-:Y:S02]  /*5310*/  FMUL.FTZ R130, R132.reuse, R130 ;  /* 0x0000008284827220 */ /* 0x040fe40000410000 */
[----:B------:R-:W-:Y:S02]  /*5320*/  FMUL.FTZ R131, R132, R131 ;  /* 0x0000008384837220 */ /* 0x000fe40000410000 */
[C---:B------:R-:W-:Y:S01]  /*5330*/  FMUL.FTZ R108, R2.reuse, R108 ;  /* 0x0000006c026c7220 */ /* 0x040fe20000410000 */
[----:B------:R-:W1:Y:S01]  /*5340*/  MUFU.EX2 R237, R4 ;  /* 0x0000000400ed7308 */ /* 0x000e620000000800 */
[--C-:B--2---:R-:W-:Y:S02]  /*5350*/  FFMA.FTZ R137, R197, c[0x0][0x23c], -R139.reuse ;  /* 0x00008f00c5897a23 */ /* 0x104fe4000001088b */
[----:B------:R-:W-:Y:S02]  /*5360*/  FMUL.FTZ R109, R2, R109 ;  /* 0x0000006d026d7220 */ /* 0x000fe40000410000 */
[C---:B------:R-:W-:Y:S02]  /*5370*/  FMUL.FTZ R110, R0.reuse, R110 ;  /* 0x0000006e006e7220 */ /* 0x040fe40000410000 */
[----:B------:R-:W-:Y:S02]  /*5380*/  FMUL.FTZ R111, R0, R111 ;  /* 0x0000006f006f7220 */ /* 0x000fe40000410000 */
[C---:B------:R-:W-:Y:S01]  /*5390*/  FMUL.FTZ R124, R2.reuse, R124 ;  /* 0x0000007c027c7220 */ /* 0x040fe20000410000 */
[----:B------:R2:W-:Y:S01]  /*53a0*/  MUFU.EX2 R207, R137 ;  /* 0x0000008900cf7308 */ /* 0x0005e20000000800 */
[----:B------:R-:W-:Y:S02]  /*53b0*/  FMUL.FTZ R125, R2, R125 ;  /* 0x0000007d027d7220 */ /* 0x000fe40000410000 */
[----:B------:R-:W-:Y:S01]  /*53c0*/  FMUL.FTZ R126, R0, R126 ;  /* 0x0000007e007e7220 */ /* 0x000fe20000410000 */
[----:B---3--:R-:W-:Y:S01]  /*53d0*/  F2FP.BF16.PACK_AB R140, R232, R233 ;  /* 0x000000e9e88c723e */ /* 0x008fe200000010ff */
[----:B------:R-:W-:Y:S02]  /*53e0*/  FMUL.FTZ R127, R0, R127 ;  /* 0x0000007f007f7220 */ /* 0x000fe40000410000 */
[C---:B------:R-:W-:Y:S02]  /*53f0*/  FMUL.FTZ R104, R2.reuse, R104 ;  /* 0x0000006802687220 */ /* 0x040fe40000410000 */
[----:B------:R-:W-:Y:S02]  /*5400*/  FMUL.FTZ R105, R2, R105 ;  /* 0x0000006902697220 */ /* 0x000fe40000410000 */
[C---:B------:R-:W-:Y:S02]  /*5410*/  FMUL.FTZ R106, R0.reuse, R106 ;  /* 0x0000006a006a7220 */ /* 0x040fe40000410000 */
[----:B------:R-:W-:Y:S01]  /*5420*/  FMUL.FTZ R107, R0, R107 ;  /* 0x0000006b006b7220 */ /* 0x000fe20000410000 */
[C---:B-1----:R-:W-:Y:S01]  /*5430*/  F2FP.BF16.PACK_AB R145, R237.reuse, R235 ;  /* 0x000000ebed91723e */ /* 0x042fe200000010ff */
[----:B------:R-:W-:Y:S02]  /*5440*/  FFMA.FTZ R4, R186, c[0x0][0x23c], -R139 ;  /* 0x00008f00ba047a23 */ /* 0x000fe4000001088b */
[----:B------:R-:W-:Y:S01]  /*5450*/  LDSM.16.MT88.4 R184, [R217+0xa800] ;  /* 0x00a80000d9b8783b */ /* 0x000fe20000004200 */
[C---:B------:R-:W-:Y:S01]  /*5460*/  FMUL.FTZ R120, R2.reuse, R120 ;  /* 0x0000007802787220 */ /* 0x040fe20000410000 */
[----:B------:R1:W3:Y:S01]  /*5470*/  MUFU.EX2 R238, R4 ;  /* 0x0000000400ee7308 */ /* 0x0002e20000000800 */
[----:B------:R-:W-:Y:S02]  /*5480*/  FMUL.FTZ R121, R2, R121 ;  /* 0x0000007902797220 */ /* 0x000fe40000410000 */
[----:B------:R-:W-:Y:S02]  /*5490*/  FMUL.FTZ R122, R0, R122 ;  /* 0x0000007a007a7220 */ /* 0x000fe40000410000 */
[----:B--2---:R-:W-:Y:S02]  /*54a0*/  FFMA.FTZ R137, R198, c[0x0][0x23c], -R142 ;  /* 0x00008f00c6897a23 */ /* 0x004fe4000001088e */
[C---:B------:R-:W-:Y:S02]  /*54b0*/  FMUL.FTZ R123, R0.reuse, R123 ;  /* 0x0000007b007b7220 */ /* 0x040fe40000410000 */
[----:B------:R-:W-:Y:S01]  /*54c0*/  FFMA.FTZ R0, R0, R250, R235 ;  /* 0x000000fa00007223 */ /* 0x000fe200000100eb */
[----:B------:R2:W-:Y:S03]  /*54d0*/  MUFU.EX2 R206, R137 ;  /* 0x0000008900ce7308 */ /* 0x0005e60000000800 */
[----:B------:R-:W-:Y:S02]  /*54e0*/  FADD.FTZ R0, R237, R0 ;  /* 0x00000000ed007221 */ /* 0x000fe40000010000 */
[--C-:B-1----:R-:W-:Y:S01]  /*54f0*/  FFMA.FTZ R4, R13, c[0x0][0x23c], -R142.reuse ;  /* 0x00008f000d047a23 */ /* 0x102fe2000001088e */
[----:B---3--:R-:W-:Y:S01]  /*5500*/  F2FP.BF16.PACK_AB R146, R240, R238 ;  /* 0x000000eef092723e */ /* 0x008fe200000010ff */
[----:B------:R-:W-:Y:S03]  /*5510*/  FMUL.FTZ R13, R2, R153 ;  /* 0x00000099020d7220 */ /* 0x000fe60000410000 */
[----:B------:R1:W3:Y:S01]  /*5520*/  MUFU.EX2 R234, R4 ;  /* 0x0000000400ea7308 */ /* 0x0002e20000000800 */
[--C-:B--2---:R-:W-:Y:S02]  /*5530*/  FFMA.FTZ R137, R199, c[0x0][0x23c], -R142.reuse ;  /* 0x00008f00c7897a23 */ /* 0x104fe4000001088e */
[----:B------:R-:W-:Y:S07]  /*5540*/  LDSM.16.MT88.4 R196, [R218+0xb800] ;  /* 0x00b80000dac4783b */ /* 0x000fee0000004200 */
[----:B------:R2:W-:Y:S01]  /*5550*/  MUFU.EX2 R205, R137 ;  /* 0x0000008900cd7308 */ /* 0x0005e20000000800 */
[--C-:B-1----:R-:W-:Y:S02]  /*5560*/  FFMA.FTZ R4, R12, c[0x0][0x23c], -R142.reuse ;  /* 0x00008f000c047a23 */ /* 0x102fe4000001088e */
[----:B------:R-:W-:Y:S07]  /*5570*/  FMUL.FTZ R12, R2, R152 ;  /* 0x00000098020c7220 */ /* 0x000fee0000410000 */
[----:B------:R1:W4:Y:S01]  /*5580*/  MUFU.EX2 R236, R4 ;  /* 0x0000000400ec7308 */ /* 0x0003220000000800 */
[----:B------:R-:W5:Y:S01]  /*5590*/  LDSM.16.MT88.4 R152, [R218+0xa000] ;  /* 0x00a00000da98783b */ /* 0x000f620000004200 */
[----:B------:R-:W-:Y:S01]  /*55a0*/  FFMA.FTZ R142, R141, c[0x0][0x23c], -R142 ;  /* 0x00008f008d8e7a23 */ /* 0x000fe2000001088e */
[----:B------:R-:W-:Y:S01]  /*55b0*/  F2FP.BF16.PACK_AB R141, R230, R231 ;  /* 0x000000e7e68d723e */ /* 0x000fe200000010ff */
[----:B---3--:R-:W-:Y:S02]  /*55c0*/  FADD.FTZ R0, R234, R0 ;  /* 0x00000000ea007221 */ /* 0x008fe40000010000 */
[--C-:B--2---:R-:W-:Y:S02]  /*55d0*/  FFMA.FTZ R137, R200, c[0x0][0x23c], -R139.reuse ;  /* 0x00008f00c8897a23 */ /* 0x104fe4000001088b */
[----:B------:R-:W-:Y:S02]  /*55e0*/  FFMA.FTZ R139, R201, c[0x0][0x23c], -R139 ;  /* 0x00008f00c98b7a23 */ /* 0x000fe4000001088b */
[----:B------:R-:W-:Y:S01]  /*55f0*/  LDSM.16.MT88.4 R200, [R217+0xb800] ;  /* 0x00b80000d9c8783b */ /* 0x000fe20000004200 */
[----:B------:R-:W-:Y:S01]  /*5600*/  MUFU.EX2 R204, R137 ;  /* 0x0000008900cc7308 */ /* 0x000fe20000000800 */
[----:B------:R-:W-:Y:S09]  /*5610*/  FFMA.FTZ R2, R2, R251, R239 ;  /* 0x000000fb02027223 */ /* 0x000ff200000100ef */
[----:B------:R2:W-:Y:S01]  /*5620*/  MUFU.EX2 R137, R142 ;  /* 0x0000008e00897308 */ /* 0x0005e20000000800 */
[----:B-1----:R-:W-:Y:S01]  /*5630*/  FMUL.FTZ R4, R133, R148 ;  /* 0x0000009485047220 */ /* 0x002fe20000410000 */
[----:B------:R-:W-:Y:S01]  /*5640*/  F2FP.BF16.PACK_AB R148, R249, R247 ;  /* 0x000000f7f994723e */ /* 0x000fe200000010ff */
[C---:B----4-:R-:W-:Y:S01]  /*5650*/  FADD.FTZ R0, R236.reuse, R0 ;  /* 0x00000000ec007221 */ /* 0x050fe20000010000 */
[----:B------:R-:W-:Y:S06]  /*5660*/  F2FP.BF16.PACK_AB R147, R236, R234 ;  /* 0x000000eaec93723e */ /* 0x000fec00000010ff */
[----:B------:R-:W1:Y:S01]  /*5670*/  MUFU.EX2 R139, R139 ;  /* 0x0000008b008b7308 */ /* 0x000e620000000800 */
[-C--:B------:R-:W-:Y:S08]  /*5680*/  HMMA.16816.F32.BF16 R4, R148, R20.reuse, R4 ;  /* 0x000000149404723c */ /* 0x080ff00000041804 */
[C---:B------:R-:W-:Y:S04]  /*5690*/  HMMA.16816.F32.BF16 R8, R144.reuse, R20, R8 ;  /* 0x000000149008723c */ /* 0x040fe80000041808 */
[----:B--2---:R-:W-:Y:S03]  /*56a0*/  F2FP.BF16.PACK_AB R142, R211, R229 ;  /* 0x000000e5d38e723e */ /* 0x004fe600000010ff */
[C---:B------:R-:W-:Y:S01]  /*56b0*/  FMUL.FTZ R20, R133.reuse, R160 ;  /* 0x000000a085147220 */ /* 0x040fe20000410000 */
[-C--:B------:R-:W-:Y:S04]  /*56c0*/  HMMA.16816.F32.BF16 R12, R144, R22.reuse, R12 ;  /* 0x00000016900c723c */ /* 0x080fe8000004180c */
[----:B------:R-:W-:Y:S04]  /*56d0*/  FMUL.FTZ R21, R133, R161 ;  /* 0x000000a185157220 */ /* 0x000fe80000410000 */
[C---:B------:R-:W-:Y:S07]  /*56e0*/  HMMA.16816.F32.BF16 R16, R148.reuse, R22, R16 ;  /* 0x000000169410723c */ /* 0x040fee0000041810 */
[C---:B------:R-:W-:Y:S02]  /*56f0*/  FMUL.FTZ R22, R132.reuse, R162 ;  /* 0x000000a284167220 */ /* 0x040fe40000410000 */
[C---:B------:R-:W-:Y:S02]  /*5700*/  FMUL.FTZ R23, R132.reuse, R163 ;  /* 0x000000a384177220 */ /* 0x040fe40000410000 */
[----:B------:R-:W-:Y:S01]  /*5710*/  LDSM.16.MT88.4 R160, [R213+0xa800] ;  /* 0x00a80000d5a0783b */ /* 0x000fe20000004200 */
[----:B------:R-:W-:Y:S04]  /*5720*/  FFMA.FTZ R132, R132, R252, R243 ;  /* 0x000000fc84847223 */ /* 0x000fe800000100f3 */
[-C--:B------:R-:W-:Y:S08]  /*5730*/  HMMA.16816.F32.BF16 R20, R148, R176.reuse, R20 ;  /* 0x000000b09414723c */ /* 0x080ff00000041814 */
[C---:B------:R-:W-:Y:S07]  /*5740*/  HMMA.16816.F32.BF16 R24, R144.reuse, R176, R24 ;  /* 0x000000b09018723c */ /* 0x040fee0000041818 */
[----:B------:R-:W-:Y:S01]  /*5750*/  F2FP.BF16.PACK_AB R176, R207, R208 ;  /* 0x000000d0cfb0723e */ /* 0x000fe200000010ff */
[-C--:B------:R-:W-:Y:S04]  /*5760*/  HMMA.16816.F32.BF16 R28, R144, R178.reuse, R28 ;  /* 0x000000b2901c723c */ /* 0x080fe8000004181c */
[----:B------:R-:W-:Y:S04]  /*5770*/  F2FP.BF16.PACK_AB R177, R205, R206 ;  /* 0x000000cecdb1723e */ /* 0x000fe800000010ff */
[C---:B------:R-:W-:Y:S07]  /*5780*/  HMMA.16816.F32.BF16 R32, R148.reuse, R178, R32 ;  /* 0x000000b29420723c */ /* 0x040fee0000041820 */
[----:B-1----:R-:W-:Y:S01]  /*5790*/  F2FP.BF16.PACK_AB R178, R139, R204 ;  /* 0x000000cc8bb2723e */ /* 0x002fe200000010ff */
[-C--:B-----5:R-:W-:Y:S04]  /*57a0*/  HMMA.16816.F32.BF16 R36, R148, R152.reuse, R36 ;  /* 0x000000989424723c */ /* 0x0a0fe80000041824 */
[----:B------:R-:W-:Y:S04]  /*57b0*/  F2FP.BF16.PACK_AB R179, R137, R138 ;  /* 0x0000008a89b3723e */ /* 0x000fe800000010ff */
        /* <DEDUP_REMOVED lines=23> */
[-C--:B--2---:R-:W-:Y:S08]  /*5930*/  HMMA.16816.F32.BF16 R116, R148, R156.reuse, R116 ;  /* 0x0000009c9474723c */ /* 0x084ff00000041874 */
[C---:B------:R-:W-:Y:S08]  /*5940*/  HMMA.16816.F32.BF16 R120, R144.reuse, R156, R120 ;  /* 0x0000009c9078723c */ /* 0x040ff00000041878 */
[-C--:B------:R-:W-:Y:S08]  /*5950*/  HMMA.16816.F32.BF16 R124, R144, R158.reuse, R124 ;  /* 0x0000009e907c723c */ /* 0x080ff0000004187c */
[----:B------:R-:W-:Y:S08]  /*5960*/  HMMA.16816.F32.BF16 R128, R148, R158, R128 ;  /* 0x0000009e9480723c */ /* 0x000ff00000041880 */
[-C--:B------:R-:W-:Y:S01]  /*5970*/  HMMA.16816.F32.BF16 R148, R140, R160.reuse, R4 ;  /* 0x000000a08c94723c */ /* 0x080fe20000041804 */
[----:B------:R-:W2:Y:S06]  /*5980*/  LDL.LU R7, [R1] ;  /* 0x0000000001077983 */ /* 0x000eac0000300800 */
        /* <DEDUP_REMOVED lines=41> */
[----:B------:R-:W-:Y:S04]  /*5c20*/  HMMA.16816.F32.BF16 R128, R140, R202, R128 ;  /* 0x000000ca8c80723c */ /* 0x000fe80000041880 */
[----:B--2---:R-:W-:Y:S04]  /*5c30*/  FFMA.FTZ R133, R133, R7, R247 ;  /* 0x0000000785857223 */ /* 0x004fe800000100f7 */
[----:B------:R-:W-:Y:S04]  /*5c40*/  FADD.FTZ R133, R249, R133 ;  /* 0x00000085f9857221 */ /* 0x000fe80000010000 */
[----:B------:R-:W-:Y:S04]  /*5c50*/  FADD.FTZ R2, R246, R133 ;  /* 0x00000085f6027221 */ /* 0x000fe80000010000 */
[----:B------:R-:W-:Y:S04]  /*5c60*/  FADD.FTZ R2, R248, R2 ;  /* 0x00000002f8027221 */ /* 0x000fe80000010000 */
        /* <DEDUP_REMOVED lines=12> */
[----:B------:R1:W-:Y:S01]  /*5d30*/  STL [R1], R4 ;  /* 0x0000000401007387 */ /* 0x0003e20000100800 */
[----:B------:R-:W-:Y:S01]  /*5d40*/  MOV R139, R3 ;  /* 0x00000003008b7202 */ /* 0x000fe20000000f00 */
[----:B------:R-:W-:Y:S01]  /*5d50*/  FADD.FTZ R250, R137, R0 ;  /* 0x0000000089fa7221 */ /* 0x000fe20000010000 */
[----:B------:R-:W-:Y:S01]  /*5d60*/  MOV R137, R135 ;  /* 0x0000008700897202 */ /* 0x000fe20000000f00 */
[----:B-1----:R-:W-:-:S05]  /*5d70*/  @P0 BRA `(.L_x_1289) ;  /* 0xffffdb5000000947 */ /* 0x002fca000383ffff */
.L_x_1288:
[----:B-1----:R-:W2:Y:S04]  /*5d80*/  LDL.LU R2, [R1] ;  /* 0x0000000001027983 */ /* 0x002ea80000300800 */
[----:B------:R-:W3:Y:S04]  /*5d90*/  LDL.LU R178, [R1+0x2c] ;  /* 0x00002c0001b27983 */ /* 0x000ee80000300800 */
[----:B------:R-:W1:Y:S04]  /*5da0*/  SHFL.BFLY PT, R4, R252, 0x2, 0x1f ;  /* 0x0c401f00fc047f89 */ /* 0x000e6800000e0000 */
[----:B------:R-:W4:Y:S04]  /*5db0*/  SHFL.BFLY PT, R5, R251, 0x2, 0x1f ;  /* 0x0c401f00fb057f89 */ /* 0x000f2800000e0000 */
[----:B------:R-:W2:Y:S04]  /*5dc0*/  S2R R177, SR_CTAID.Y ;  /* 0x0000000000b17919 */ /* 0x000ea80000002600 */
[----:B------:R-:W4:Y:S01]  /*5dd0*/  S2R R176, SR_TID.X ;  /* 0x0000000000b07919 */ /* 0x000f220000002100 */
[----:B-1----:R-:W-:-:S02]  /*5de0*/  FADD.FTZ R252, R4, R252 ;  /* 0x000000fc04fc7221 */ /* 0x002fc40000010000 */
[----:B----4-:R-:W-:-:S03]  /*5df0*/  FADD.FTZ R251, R5, R251 ;  /* 0x000000fb05fb7221 */ /* 0x010fc60000010000 */
[----:B------:R-:W1:Y:S01]  /*5e00*/  SHFL.BFLY PT, R7, R252, 0x1, 0x1f ;  /* 0x0c201f00fc077f89 */ /* 0x000e6200000e0000 */
[----:B------:R-:W-:Y:S01]  /*5e10*/  SHF.R.S32.HI R142, RZ, 0x1f, R176 ;  /* 0x0000001fff8e7819 */ /* 0x000fe200000114b0 */
[----:B-1----:R-:W-:-:S05]  /*5e20*/  FADD.FTZ R252, R252, R7 ;  /* 0x00000007fcfc7221 */ /* 0x002fca0000010000 */
[----:B------:R-:W-:Y:S01]  /*5e30*/  FSETP.NE.FTZ.AND P5, PT, R252, RZ, PT ;  /* 0x000000fffc00720b */ /* 0x000fe20003fb5000 */
[----:B--2---:R-:W1:Y:S01]  /*5e40*/  SHFL.BFLY PT, R0, R2, 0x2, 0x1f ;  /* 0x0c401f0002007f89 */ /* 0x004e6200000e0000 */
[----:B---3--:R-:W-:-:S13]  /*5e50*/  ISETP.NE.AND P0, PT, R178, -0x1, PT ;  /* 0xffffffffb200780c */ /* 0x008fda0003f05270 */
[----:B------:R-:W-:Y:S01]  /*5e60*/  @P0 IMAD.WIDE.U32 R4, R178, c[0x0][0x1e8], RZ ;  /* 0x00007a00b2040a25 */ /* 0x000fe200078e00ff */
[----:B------:R-:W-:-:S03]  /*5e70*/  @!P0 SHF.R.S32.HI R7, RZ, 0x1f, R177 ;  /* 0x0000001fff078819 */ /* 0x000fc600000114b1 */
[----:B------:R-:W-:Y:S01]  /*5e80*/  @!P0 IMAD.WIDE.U32 R8, R177, c[0x0][0x1e0], RZ ;  /* 0x00007800b1088a25 */ /* 0x000fe200078e00ff */
[----:B------:R-:W-:-:S03]  /*5e90*/  @P0 MOV R141, R4 ;  /* 0x00000004008d0202 */ /* 0x000fc60000000f00 */
[----:B-1----:R-:W-:Y:S01]  /*5ea0*/  FADD.FTZ R0, R0, R2 ;  /* 0x0000000200007221 */ /* 0x002fe20000010000 */
[----:B------:R-:W-:Y:S01]  /*5eb0*/  @!P0 MOV R141, R8 ;  /* 0x00000008008d8202 */ /* 0x000fe20000000f00 */
[----:B------:R-:W1:Y:S01]  /*5ec0*/  SHFL.BFLY PT, R2, R250, 0x2, 0x1f ;  /* 0x0c401f00fa027f89 */ /* 0x000e6200000e0000 */
[----:B------:R-:W-:Y:S02]  /*5ed0*/  @!P0 IMAD R4, R7, c[0x0][0x1e0], RZ ;  /* 0x0000780007048a24 */ /* 0x000fe400078e02ff */
[----:B------:R-:W-:Y:S01]  /*5ee0*/  @P0 IMAD R143, R178, c[0x0][0x1ec], R5 ;  /* 0x00007b00b28f0a24 */ /* 0x000fe200078e0205 */
[----:B------:R-:W2:Y:S01]  /*5ef0*/  SHFL.BFLY PT, R132, R0, 0x1, 0x1f ;  /* 0x0c201f0000847f89 */ /* 0x000ea200000e0000 */
[CC--:B------:R-:W-:Y:S02]  /*5f00*/  LEA.HI R5, R142.reuse, R176.reuse, RZ, 0x2 ;  /* 0x000000b08e057211 */ /* 0x0c0fe400078f10ff */
[----:B------:R-:W-:Y:S01]  /*5f10*/  LEA.HI R142, R142, R176, RZ, 0x5 ;  /* 0x000000b08e8e7211 */ /* 0x000fe200078f28ff */
[----:B-1----:R-:W-:-:S02]  /*5f20*/  FADD.FTZ R250, R2, R250 ;  /* 0x000000fa02fa7221 */ /* 0x002fc40000010000 */
[----:B------:R-:W1:Y:S01]  /*5f30*/  SHFL.BFLY PT, R2, R251, 0x1, 0x1f ;  /* 0x0c201f00fb027f89 */ /* 0x000e6200000e0000 */
[----:B--2---:R-:W-:Y:S01]  /*5f40*/  FADD.FTZ R132, R0, R132 ;  /* 0x0000008400847221 */ /* 0x004fe20000010000 */
[----:B------:R-:W-:Y:S02]  /*5f50*/  MOV R0, 0x3f800000 ;  /* 0x3f80000000007802 */ /* 0x000fe40000000f00 */
[----:B------:R-:W2:Y:S02]  /*5f60*/  SHFL.BFLY PT, R6, R250, 0x1, 0x1f ;  /* 0x0c201f00fa067f89 */ /* 0x000ea400000e0000 */
[----:B------:R-:W-:-:S13]  /*5f70*/  FSETP.NE.FTZ.AND P6, PT, R132, RZ, PT ;  /* 0x000000ff8400720b */ /* 0x000fda0003fd5000 */
[----:B------:R-:W3:Y:S01]  /*5f80*/  @P6 MUFU.RCP R0, R132 ;  /* 0x0000008400006308 */ /* 0x000ee20000001000 */
[----:B-1----:R-:W-:Y:S02]  /*5f90*/  FADD.FTZ R251, R251, R2 ;  /* 0x00000002fbfb7221 */ /* 0x002fe40000010000 */
[----:B------:R-:W-:Y:S01]  /*5fa0*/  @!P0 IMAD R2, R177, c[0x0][0x1e4], R4 ;  /* 0x00007900b1028a24 */ /* 0x000fe200078e0204 */
[----:B------:R-:W-:Y:S01]  /*5fb0*/  MOV R4, 0x3f800000 ;  /* 0x3f80000000047802 */ /* 0x000fe20000000f00 */
[----:B--2---:R-:W-:Y:S01]  /*5fc0*/  FADD.FTZ R250, R250, R6 ;  /* 0x00000006fafa7221 */ /* 0x004fe20000010000 */
[----:B------:R-:W-:Y:S02]  /*5fd0*/  FSETP.NE.FTZ.AND P4, PT, R251, RZ, PT ;  /* 0x000000fffb00720b */ /* 0x000fe40003f95000 */
[----:B------:R-:W-:Y:S02]  /*5fe0*/  @!P0 IADD3 R143, R9, R2, RZ ;  /* 0x00000002098f8210 */ /* 0x000fe40007ffe0ff */
[----:B------:R-:W-:Y:S01]  /*5ff0*/  MOV R2, 0x3f800000 ;  /* 0x3f80000000027802 */ /* 0x000fe20000000f00 */
[----:B------:R-:W1:Y:S01]  /*6000*/  @P5 MUFU.RCP R4, R252 ;  /* 0x000000fc00045308 */ /* 0x000e620000001000 */
[----:B------:R-:W-:Y:S01]  /*6010*/  FSETP.NE.FTZ.AND P3, PT, R250, RZ, PT ;  /* 0x000000fffa00720b */ /* 0x000fe20003f75000 */
[C---:B---3--:R-:W-:Y:S01]  /*6020*/  FMUL.FTZ R138, R0.reuse, R64 ;  /* 0x00000040008a7220 */ /* 0x048fe20000410000 */
[----:B------:R-:W-:Y:S01]  /*6030*/  LOP3.LUT R6, R5, 0x3ffffffc, RZ, 0xc0, !PT ;  /* 0x3ffffffc05067812 */ /* 0x000fe200078ec0ff */
[----:B------:R-:W-:-:S02]  /*6040*/  FMUL.FTZ R148, R0, R148 ;  /* 0x0000009400947220 */ /* 0x000fc40000410000 */
[----:B------:R-:W-:Y:S01]  /*6050*/  FMUL.FTZ R7, R0, R149 ;  /* 0x0000009500077220 */ /* 0x000fe20000410000 */
[----:B------:R-:W-:Y:S01]  /*6060*/  IADD3 R176, -R6, R176, RZ ;  /* 0x000000b006b07210 */ /* 0x000fe20007ffe1ff */
[----:B------:R-:W2:Y:S01]  /*6070*/  @P4 MUFU.RCP R2, R251 ;  /* 0x000000fb00024308 */ /* 0x000ea20000001000 */
[C---:B------:R-:W-:Y:S02]  /*6080*/  FMUL.FTZ R156, R0.reuse, R156 ;  /* 0x0000009c009c7220 */ /* 0x040fe40000410000 */
[C---:B------:R-:W-:Y:S01]  /*6090*/  FMUL.FTZ R157, R0.reuse, R157 ;  /* 0x0000009d009d7220 */ /* 0x040fe20000410000 */
[----:B------:R-:W-:Y:S01]  /*60a0*/  F2FP.BF16.PACK_AB R7, R7, R148 ;  /* 0x000000940707723e */ /* 0x000fe200000010ff */
[C---:B------:R-:W-:Y:S02]  /*60b0*/  FMUL.FTZ R160, R0.reuse, R160 ;  /* 0x000000a000a07220 */ /* 0x040fe40000410000 */
[C---:B------:R-:W-:Y:S02]  /*60c0*/  FMUL.FTZ R13, R0.reuse, R161 ;  /* 0x000000a1000d7220 */ /* 0x040fe40000410000 */
        /* <DEDUP_REMOVED lines=12> */
[C---:B------:R-:W-:Y:S01]  /*6190*/  FMUL.FTZ R64, R0.reuse, R65 ;  /* 0x0000004100407220 */ /* 0x040fe20000410000 */
[----:B------:R-:W-:Y:S01]  /*61a0*/  SHF.R.S32.HI R34, RZ, 0x5, R142 ;  /* 0x00000005ff227819 */ /* 0x000fe2000001148e */
        /* <DEDUP_REMOVED lines=16> */
[----:B------:R-:W-:Y:S01]  /*62b0*/  FMUL.FTZ R129, R0, R129 ;  /* 0x0000008100817220 */ /* 0x000fe20000410000 */
[----:B------:R-:W-:Y:S01]  /*62c0*/  MOV R0, 0x3f800000 ;  /* 0x3f80000000007802 */ /* 0x000fe20000000f00 */
[----:B-1----:R-:W-:-:S02]  /*62d0*/  FMUL.FTZ R29, R4, R54 ;  /* 0x00000036041d7220 */ /* 0x002fc40000410000 */
[----:B------:R-:W-:Y:S02]  /*62e0*/  FMUL.FTZ R30, R4, R66 ;  /* 0x00000042041e7220 */ /* 0x000fe40000410000 */
[----:B--2---:R-:W-:Y:S01]  /*62f0*/  FMUL.FTZ R21, R2, R41 ;  /* 0x0000002902157220 */ /* 0x004fe20000410000 */
[----:B------:R-:W1:Y:S01]  /*6300*/  @P3 MUFU.RCP R0, R250 ;  /* 0x000000fa00003308 */ /* 0x000e620000001000 */
        /* <DEDUP_REMOVED lines=177> */
[----:B------:R-:W-:Y:S01]  /*6e20*/  STS [R2+0x2400], R14 ;  /* 0x0024000e02007388 */ /* 0x000fe20000000800 */
[----:B------:R-:W-:Y:S02]  /*6e30*/  SEL R6, R6, 0xffffffc0, !P2 ;  /* 0xffffffc006067807 */ /* 0x000fe40005000000 */
[----:B--2---:R-:W-:Y:S02]  /*6e40*/  IADD3 R5, R0, R4, RZ ;  /* 0x0000000400057210 */ /* 0x004fe40007ffe0ff */
[----:B------:R-:W-:Y:S02]  /*6e50*/  IADD3 R4, R4, R2, RZ ;  /* 0x0000000204047210 */ /* 0x000fe40007ffe0ff */
[-C--:B---3--:R-:W-:Y:S01]  /*6e60*/  IADD3 R8, R0, R6.reuse, RZ ;  /* 0x0000000600087210 */ /* 0x088fe20007ffe0ff */
[----:B------:R1:W-:Y:S01]  /*6e70*/  STS [R5], R13 ;  /* 0x0000000d05007388 */ /* 0x0003e20000000800 */
[----:B------:R-:W-:Y:S01]  /*6e80*/  IADD3 R7, R5, R6, RZ ;  /* 0x0000000605077210 */ /* 0x000fe20007ffe0ff */
[----:B----4-:R-:W2:Y:S02]  /*6e90*/  LDC.U8 R10, c[0x0][0x329] ;  /* 0x0000ca40ff0a7b82 */ /* 0x010ea40000000000 */
[----:B------:R3:W-:Y:S01]  /*6ea0*/  STS [R5+0x400], R12 ;  /* 0x0004000c05007388 */ /* 0x0007e20000000800 */
[----:B------:R-:W-:-:S03]  /*6eb0*/  IADD3 R9, R6, R2, RZ ;  /* 0x0000000206097210 */ /* 0x000fc60007ffe0ff */
[----:B------:R-:W-:Y:S01]  /*6ec0*/  STS [R4], R16 ;  /* 0x0000001004007388 */ /* 0x000fe20000000800 */
[----:B------:R-:W-:Y:S01]  /*6ed0*/  IADD3 R6, R4, R6, RZ ;  /* 0x0000000604067210 */ /* 0x000fe20007ffe0ff */
[----:B------:R-:W4:Y:S02]  /*6ee0*/  LDC.U8 R11, c[0x0][0x328] ;  /* 0x0000ca00ff0b7b82 */ /* 0x000f240000000000 */
[----:B------:R-:W-:Y:S04]  /*6ef0*/  STS [R4+0x400], R15 ;  /* 0x0004000f04007388 */ /* 0x000fe80000000800 */
[----:B------:R-:W-:Y:S04]  /*6f00*/  STS [R5+0x2000], R17 ;  /* 0x0020001105007388 */ /* 0x000fe80000000800 */
[----:B------:R-:W-:Y:S04]  /*6f10*/  STS [R5+0x2400], R18 ;  /* 0x0024001205007388 */ /* 0x000fe80000000800 */
[----:B------:R-:W-:Y:S01]  /*6f20*/  STS [R4+0x2000], R25 ;  /* 0x0020001904007388 */ /* 0x000fe20000000800 */
[----:B-1----:R-:W-:Y:S01]  /*6f30*/  @P5 MUFU.LG2 R13, R252 ;  /* 0x000000fc000d5308 */ /* 0x002fe20000000c00 */
[----:B--2---:R-:W-:-:S02]  /*6f40*/  ISETP.NE.AND P1, PT, R10, RZ, PT ;  /* 0x000000ff0a00720c */ /* 0x004fc40003f25270 */
[----:B------:R-:W-:Y:S04]  /*6f50*/  STS [R4+0x2400], R24 ;  /* 0x0024001804007388 */ /* 0x000fe80000000800 */
[----:B------:R-:W-:Y:S01]  /*6f60*/  STS [R8], R23 ;  /* 0x0000001708007388 */ /* 0x000fe20000000800 */
[----:B---3--:R-:W-:Y:S01]  /*6f70*/  @P4 MUFU.LG2 R12, R251 ;  /* 0x000000fb000c4308 */ /* 0x008fe20000000c00 */
[----:B----4-:R-:W-:Y:S02]  /*6f80*/  ISETP.NE.AND P2, PT, R11, RZ, PT ;  /* 0x000000ff0b00720c */ /* 0x010fe40003f45270 */
        /* <DEDUP_REMOVED lines=25> */
[----:B------:R2:W-:Y:S04]  /*7120*/  STS [R4+0x4400], R33 ;  /* 0x0044002104007388 */ /* 0x0005e80000000800 */
[----:B------:R-:W-:Y:S01]  /*7130*/  STS [R4+0x4000], R35 ;  /* 0x0040002304007388 */ /* 0x000fe20000000800 */
[----:B-1----:R-:W-:-:S03]  /*7140*/  @P1 MOV R0, c[0x0][0x210] ;  /* 0x0000840000001a02 */ /* 0x002fc60000000f00 */
[----:B------:R-:W-:Y:S04]  /*7150*/  STS [R5+0x6000], R37 ;  /* 0x0060002505007388 */ /* 0x000fe80000000800 */
[----:B------:R-:W-:Y:S04]  /*7160*/  STS [R5+0x6400], R36 ;  /* 0x0064002405007388 */ /* 0x000fe80000000800 */
[----:B------:R-:W-:Y:S04]  /*7170*/  STS [R4+0x6000], R32 ;  /* 0x0060002004007388 */ /* 0x000fe80000000800 */
[----:B------:R-:W-:Y:S04]  /*7180*/  STS [R4+0x6400], R31 ;  /* 0x0064001f04007388 */ /* 0x000fe80000000800 */
[----:B------:R-:W-:Y:S04]  /*7190*/  STS [R8+0x4000], R30 ;  /* 0x0040001e08007388 */ /* 0x000fe80000000800 */
[----:B--2---:R1:W5:Y:S04]  /*71a0*/  LDL R33, [R1+0x4] ;  /* 0x0000040001217983 */ /* 0x0043680000100800 */
        /* <DEDUP_REMOVED lines=16> */
[----:B---3--:R-:W2:Y:S01]  /*72b0*/  @P6 MUFU.LG2 R9, R132 ;  /* 0x0000008400096308 */ /* 0x008ea20000000c00 */
[----:B------:R-:W-:Y:S02]  /*72c0*/  ISETP.NE.OR P2, PT, R10, RZ, !P2 ;  /* 0x000000ff0a00720c */ /* 0x000fe40005745670 */
[----:B------:R-:W-:Y:S01]  /*72d0*/  STS [R6+0x6000], R69 ;  /* 0x0060004506007388 */ /* 0x000fe20000000800 */
[----:B------:R-:W-:Y:S01]  /*72e0*/  @P1 MOV R0, 0x1 ;  /* 0x0000000100001802 */ /* 0x000fe20000000f00 */
[----:B------:R-:W-:-:S02]  /*72f0*/  @!P1 IMAD R0, R8, c[0x0][0x1c0], RZ ;  /* 0x0000700008009a24 */ /* 0x000fc400078e02ff */
[----:B------:R3:W-:Y:S04]  /*7300*/  STS [R6+0x6400], R68 ;  /* 0x0064004406007388 */ /* 0x0007e80000000800 */
[----:B------:R-:W-:Y:S06]  /*7310*/  BAR.SYNC.DEFER_BLOCKING 0x0 ;  /* 0x0000000000007b1d */ /* 0x000fec0000010000 */
[----:B------:R-:W4:Y:S04]  /*7320*/  S2R R18, SR_TID.X ;  /* 0x0000000000127919 */ /* 0x000f280000002100 */
[----:B------:R-:W1:Y:S04]  /*7330*/  S2R R15, SR_CTAID.X ;  /* 0x00000000000f7919 */ /* 0x000e680000002500 */
[----:B------:R-:W1:Y:S01]  /*7340*/  S2R R32, SR_CTAID.Z ;  /* 0x0000000000207919 */ /* 0x000e620000002700 */
[----:B------:R-:W-:-:S02]  /*7350*/  IMAD R0, R177, R0, RZ ;  /* 0x00000000b1007224 */ /* 0x000fc400078e02ff */
[----:B------:R-:W-:Y:S02]  /*7360*/  @!P2 IMAD R2, R177, c[0x0][0x214], RZ ;  /* 0x00008500b102aa24 */ /* 0x000fe400078e02ff */
[----:B--2---:R-:W-:Y:S01]  /*7370*/  @P6 FMUL.FTZ R7, R9, 0.69314718246459960938 ;  /* 0x3f31721809076820 */ /* 0x004fe20000410000 */
[----:B------:R2:W1:Y:S04]  /*7380*/  LDS.128 R24, [R227] ;  /* 0x00000000e3187984 */ /* 0x0004680000000c00 */
        /* <DEDUP_REMOVED lines=10> */
[----:B------:R2:W2:Y:S04]  /*7430*/  LDS.128 R48, [R227+0x5800] ;  /* 0x00580000e3307984 */ /* 0x0004a80000000c00 */
[----:B------:R1:W2:Y:S04]  /*7440*/  LDS.128 R56, [R227+0x6000] ;  /* 0x00600000e3387984 */ /* 0x0002a80000000c00 */
[----:B------:R1:W2:Y:S04]  /*7450*/  LDS.128 R64, [R227+0x6800] ;  /* 0x00680000e3407984 */ /* 0x0002a80000000c00 */
[----:B------:R1:W2:Y:S04]  /*7460*/  LDS.128 R72, [R227+0x7000] ;  /* 0x00700000e3487984 */ /* 0x0002a80000000c00 */
[----:B------:R2:W2:Y:S01]  /*7470*/  LDS.128 R80, [R227+0x7800] ;  /* 0x00780000e3507984 */ /* 0x0004a20000000c00 */
[----:B----4-:R-:W-:Y:S01]  /*7480*/  SHF.R.S32.HI R19, RZ, 0x1f, R18 ;  /* 0x0000001fff137819 */ /* 0x010fe20000011412 */
[----:B------:R-:W4:Y:S01]  /*7490*/  @P3 MUFU.LG2 R10, R250 ;  /* 0x000000fa000a3308 */ /* 0x000f220000000c00 */
[----:B------:R-:W-:-:S02]  /*74a0*/  @!P2 SEL R2, R2, R178, !P0 ;  /* 0x000000b20202a207 */ /* 0x000fc40004000000 */
[-C--:B------:R-:W-:Y:S02]  /*74b0*/  LEA.HI R11, R19, R18.reuse, RZ, 0x5 ;  /* 0x00000012130b7211 */ /* 0x080fe400078f28ff */
[----:B------:R-:W-:Y:S02]  /*74c0*/  SEL R9, R0, RZ, P2 ;  /* 0x000000ff00097207 */ /* 0x000fe40001000000 */
[----:B------:R-:W-:Y:S02]  /*74d0*/  LOP3.LUT R0, R11, 0xffffffe0, RZ, 0xc0, !PT ;  /* 0xffffffe00b007812 */ /* 0x000fe400078ec0ff */
[----:B---3--:R-:W-:Y:S01]  /*74e0*/  @P1 MOV R6, c[0x0][0x210] ;  /* 0x0000840000061a02 */ /* 0x008fe20000000f00 */
[----:B------:R-:W-:Y:S01]  /*74f0*/  CS2R R4, SRZ ;  /* 0x0000000000047805 */ /* 0x000fe2000001ff00 */
[----:B------:R-:W-:Y:S02]  /*7500*/  @!P1 MOV R6, 0x1 ;  /* 0x0000000100069802 */ /* 0x000fe40000000f00 */
[----:B------:R-:W-:-:S02]  /*7510*/  IADD3 R0, -R0, R18, RZ ;  /* 0x0000001200007210 */ /* 0x000fc40007ffe1ff */
[----:B------:R-:W-:Y:S01]  /*7520*/  MOV R17, 0x7f800000 ;  /* 0x7f80000000117802 */ /* 0x000fe20000000f00 */
[----:B------:R-:W-:Y:S01]  /*7530*/  @P6 FFMA.FTZ R17, R136, c[0x0][0x238], R7 ;  /* 0x00008e0088116a23 */ /* 0x000fe20000010007 */
[----:B------:R-:W-:Y:S02]  /*7540*/  @!P2 SHF.R.S32.HI R5, RZ, 0x1f, R2 ;  /* 0x0000001fff05a819 */ /* 0x000fe40000011402 */
[----:B------:R-:W-:Y:S01]  /*7550*/  @!P2 MOV R4, R2 ;  /* 0x000000020004a202 */ /* 0x000fe20000000f00 */
[----:B-1----:R-:W-:Y:S01]  /*7560*/  IMAD R7, R15, R6, RZ ;  /* 0x000000060f077224 */ /* 0x002fe200078e02ff */
[----:B------:R-:W-:Y:S01]  /*7570*/  LOP3.LUT P2, RZ, R0, 0x3, RZ, 0xc0, !PT ;  /* 0x0000000300ff7812 */ /* 0x000fe2000784c0ff */
[----:B------:R-:W-:-:S03]  /*7580*/  IMAD R2, R32, R8, R9 ;  /* 0x0000000820027224 */ /* 0x000fc600078e0209 */
[----:B------:R-:W-:Y:S01]  /*7590*/  SHF.L.U32 R11, R7, 0x7, RZ ;  /* 0x00000007070b7819 */ /* 0x000fe200000006ff */
[----:B----4-:R-:W-:Y:S01]  /*75a0*/  @P3 FMUL.FTZ R7, R10, 0.69314718246459960938 ;  /* 0x3f3172180a073820 */ /* 0x010fe20000410000 */
[----:B------:R-:W-:Y:S01]  /*75b0*/  BSSY B0, `(.L_x_1292) ;  /* 0x0000035000007945 */ /* 0x000fe20003800000 */
[----:B------:R-:W-:Y:S01]  /*75c0*/  @P5 FMUL.FTZ R9, R13, 0.69314718246459960938 ;  /* 0x3f3172180d095820 */ /* 0x000fe20000410000 */
[--C-:B------:R-:W-:Y:S01]  /*75d0*/  IADD3 R10, P1, P0, R11, R4, R2.reuse ;  /* 0x000000040b0a7210 */ /* 0x100fe2000783e002 */
[----:B------:R-:W-:Y:S01]  /*75e0*/  @P4 FMUL.FTZ R8, R12, 0.69314718246459960938 ;  /* 0x3f3172180c084820 */ /* 0x000fe20000410000 */
[----:B------:R-:W-:Y:S02]  /*75f0*/  SHF.R.S32.HI R4, RZ, 0x1f, R11 ;  /* 0x0000001fff047819 */ /* 0x000fe4000001140b */
[----:B------:R-:W-:Y:S02]  /*7600*/  SHF.R.S32.HI R2, RZ, 0x1f, R2 ;  /* 0x0000001fff027819 */ /* 0x000fe40000011402 */
[----:B------:R-:W-:Y:S01]  /*7610*/  MOV R16, 0x7f800000 ;  /* 0x7f80000000107802 */ /* 0x000fe20000000f00 */
[----:B------:R-:W-:Y:S01]  /*7620*/  @P5 FFMA.FTZ R16, R135, c[0x0][0x238], R9 ;  /* 0x00008e0087105a23 */ /* 0x000fe20000010009 */
[----:B------:R-:W-:Y:S01]  /*7630*/  MOV R14, 0x7f800000 ;  /* 0x7f800000000e7802 */ /* 0x000fe20000000f00 */
[----:B------:R-:W-:Y:S01]  /*7640*/  @P4 FFMA.FTZ R14, R134, c[0x0][0x238], R8 ;  /* 0x00008e00860e4a23 */ /* 0x000fe20000010008 */
[----:B------:R-:W-:Y:S01]  /*7650*/  MOV R15, 0x7f800000 ;  /* 0x7f800000000f7802 */ /* 0x000fe20000000f00 */
[----:B------:R-:W-:Y:S01]  /*7660*/  @P3 FFMA.FTZ R15, R3, c[0x0][0x238], R7 ;  /* 0x00008e00030f3a23 */ /* 0x000fe20000010007 */
[----:B------:R-:W-:Y:S01]  /*7670*/  IADD3.X R11, R4, R5, R2, P1, P0 ;  /* 0x00000005040b7210 */ /* 0x000fe20000fe0402 */
[----:B------:R-:W-:Y:S05]  /*7680*/  @P2 BRA `(.L_x_1293) ;  /* 0x0000027000002947 */ /* 0x000fea0003800000 */
[----:B--2---:R-:W-:Y:S02]  /*7690*/  SHF.R.S32.HI R2, RZ, 0x1f, R34 ;  /* 0x0000001fff027819 */ /* 0x004fe40000011422 */
[----:B------:R-:W-:-:S02]  /*76a0*/  SHF.R.S32.HI R3, RZ, 0x1f, R0 ;  /* 0x0000001fff037819 */ /* 0x000fc40000011400 */
[----:B------:R-:W-:Y:S02]  /*76b0*/  LEA.HI R2, R2, R34, RZ, 0x2 ;  /* 0x0000002202027211 */ /* 0x000fe400078f10ff */
[----:B------:R-:W-:Y:S02]  /*76c0*/  LEA.HI R0, R3, R0, RZ, 0x2 ;  /* 0x0000000003007211 */ /* 0x000fe400078f10ff */
[----:B------:R-:W-:Y:S02]  /*76d0*/  LOP3.LUT R2, R2, 0xffffffc, RZ, 0xc0, !PT ;  /* 0x0ffffffc02027812 */ /* 0x000fe400078ec0ff */
[----:B------:R-:W-:-:S03]  /*76e0*/  SHF.R.S32.HI R0, RZ, 0x2, R0 ;  /* 0x00000002ff007819 */ /* 0x000fc60000011400 */
[----:B------:R-:W-:-:S04]  /*76f0*/  IMAD.IADD R2, R34, 0x1, -R2 ;  /* 0x0000000122027824 */ /* 0x000fc800078e0a02 */
[----:B------:R-:W-:-:S05]  /*7700*/  IMAD R0, R2, 0x10, R0 ;  /* 0x0000001002007824 */ /* 0x000fca00078e0200 */
[CC--:B-----5:R-:W-:Y:S02]  /*7710*/  ISETP.GE.AND P6, PT, R0.reuse, R33.reuse, PT ;  /* 0x000000210000720c */ /* 0x0e0fe40003fc6270 */
        /* <DEDUP_REMOVED lines=30> */
.L_x_1293:
[----:B--2---:R-:W-:Y:S05]  /*7900*/  BSYNC B0 ;  /* 0x0000000000007941 */ /* 0x004fea0003800000 */
.L_x_1292:
[----:B-1----:R-:W2:Y:S04]  /*7910*/  LDL.LU.64 R8, [R1+0x30] ;  /* 0x0000300001087983 */ /* 0x002ea80000300a00 */
[----:B------:R1:W5:Y:S01]  /*7920*/  LDL.64 R12, [R1+0x8] ;  /* 0x00000800010c7983 */ /* 0x0003620000100a00 */
        /* <DEDUP_REMOVED lines=8> */
[----:B-----5:R-:W-:-:S03]  /*79b0*/  ISETP.GE.AND P0, PT, R10, R33, PT ;  /* 0x000000210a00720c */ /* 0x020fc60003f06270 */
[----:B------:R-:W-:-:S04]  /*79c0*/  IMAD.WIDE.U32 R8, R32, c[0x0][0x1f0], R2 ;  /* 0x00007c0020087a25 */ /* 0x000fc800078e0002 */
[----:B------:R-:W-:-:S06]  /*79d0*/  IMAD.IADD R7, R9, 0x1, R0 ;  /* 0x0000000109077824 */ /* 0x000fcc00078e0200 */
[----:B------:R-:W-:Y:S05]  /*79e0*/  @P0 BRA `(.L_x_1295) ;  /* 0x0000009000000947 */ /* 0x000fea0003800000 */
[----:B-1----:R-:W-:Y:S01]  /*79f0*/  MOV R6, R8 ;  /* 0x0000000800067202 */ /* 0x002fe20000000f00 */
[----:B------:R-:W-:-:S04]  /*7a00*/  IMAD R0, R13, c[0x0][0x1e8], RZ ;  /* 0x00007a000d007a24 */ /* 0x000fc800078e02ff */
[----:B------:R-:W-:-:S04]  /*7a10*/  IMAD.WIDE.U32 R2, R12, c[0x0][0x1e8], R6 ;  /* 0x00007a000c027a25 */ /* 0x000fc800078e0006 */
[----:B------:R-:W-:Y:S01]  /*7a20*/  IMAD R0, R12, c[0x0][0x1ec], R0 ;  /* 0x00007b000c007a24 */ /* 0x000fe200078e0200 */
[----:B------:R-:W-:-:S04]  /*7a30*/  LEA R4, P0, R2, c[0x0][0x1d0], 0x1 ;  /* 0x0000740002047a11 */ /* 0x000fc800078008ff */
[----:B------:R-:W-:-:S04]  /*7a40*/  IADD3 R0, R3, R0, RZ ;  /* 0x0000000003007210 */ /* 0x000fc80007ffe0ff */
[----:B------:R-:W-:-:S05]  /*7a50*/  LEA.HI.X R5, R2, c[0x0][0x1d4], R0, 0x1, P0 ;  /* 0x0000750002057a11 */ /* 0x000fca00000f0c00 */
[----:B------:R1:W-:Y:S04]  /*7a60*/  STG.E.128 [R4.64], R24 ;  /* 0x0000001804007986 */ /* 0x0003e8000c101d06 */
[----:B------:R1:W-:Y:S02]  /*7a70*/  STG.E.128 [R4.64+0x80], R20 ;  /* 0x0000801404007986 */ /* 0x0003e4000c101d06 */
.L_x_1295:
[----:B-1----:R-:W-:Y:S05]  /*7a80*/  BSYNC B0 ;  /* 0x0000000000007941 */ /* 0x002fea0003800000 */
.L_x_1294:
        /* <DEDUP_REMOVED lines=16> */
.L_x_1297:
[----:B------:R-:W-:Y:S05]  /*7b90*/  BSYNC B0 ;  /* 0x0000000000007941 */ /* 0x000fea0003800000 */
.L_x_1296:
        /* <DEDUP_REMOVED lines=16> */
.L_x_1299:
[----:B------:R-:W-:Y:S05]  /*7ca0*/  BSYNC B0 ;  /* 0x0000000000007941 */ /* 0x000fea0003800000 */
.L_x_1298:
        /* <DEDUP_REMOVED lines=16> */
.L_x_1301:
[----:B------:R-:W-:Y:S05]  /*7db0*/  BSYNC B0 ;  /* 0x0000000000007941 */ /* 0x000fea0003800000 */
.L_x_1300:
        /* <DEDUP_REMOVED lines=16> */
.L_x_1303:
[----:B------:R-:W-:Y:S05]  /*7ec0*/  BSYNC B0 ;  /* 0x0000000000007941 */ /* 0x000fea0003800000 */
.L_x_1302:
        /* <DEDUP_REMOVED lines=16> */
.L_x_1305:
[----:B------:R-:W-:Y:S05]  /*7fd0*/  BSYNC B0 ;  /* 0x0000000000007941 */ /* 0x000fea0003800000 */
.L_x_1304:
        /* <DEDUP_REMOVED lines=16> */
.L_x_1307:
[----:B------:R-:W-:Y:S05]  /*80e0*/  BSYNC B0 ;  /* 0x0000000000007941 */ /* 0x000fea0003800000 */
.L_x_1306:
        /* <DEDUP_REMOVED lines=16> */
.L_x_1284:
        /* <DEDUP_REMOVED lines=41> */
[----:B------:R-:W-:Y:S01]  /*8480*/  SHF.R.S32.HI R11, RZ, 0x1f, R10 ;  /* 0x0000001fff0b7819 */ /* 0x000fe2000001140a */
[----:B------:R-:W-:Y:S01]  /*8490*/  @!P2 IMAD.MOV.U32 R2, RZ, RZ, R18 ;  /* 0x000000ffff02a224 */ /* 0x000fe200078e0012 */
[----:B------:R-:W-:Y:S01]  /*84a0*/  SEL R0, R0, RZ, P2 ;  /* 0x000000ff00007207 */ /* 0x000fe20001000000 */
[C---:B------:R-:W-:Y:S01]  /*84b0*/  IMAD R8, R16.reuse, c[0x0][0x1f4], R8 ;  /* 0x00007d0010087a24 */ /* 0x040fe200078e0208 */
[----:B------:R-:W-:Y:S01]  /*84c0*/  @!P2 SHF.R.S32.HI R3, RZ, 0x1f, R18 ;  /* 0x0000001fff03a819 */ /* 0x000fe20000011412 */
[----:B------:R-:W-:Y:S01]  /*84d0*/  IMAD.WIDE.U32 R12, R16, c[0x0][0x1f0], R4 ;  /* 0x00007c00100c7a25 */ /* 0x000fe200078e0004 */
[----:B------:R-:W-:-:S02]  /*84e0*/  ISETP.GE.AND P2, PT, R10, R14, PT ;  /* 0x0000000e0a00720c */ /* 0x000fc40003f46270 */
[----:B------:R-:W-:Y:S01]  /*84f0*/  SHF.R.S32.HI R4, RZ, 0x1f, R6 ;  /* 0x0000001fff047819 */ /* 0x000fe20000011406 */
[----:B------:R-:W-:Y:S01]  /*8500*/  IMAD R0, R16, R7, R0 ;  /* 0x0000000710007224 */ /* 0x000fe200078e0200 */
[----:B------:R-:W-:-:S04]  /*8510*/  IADD3 R9, R8, R13, RZ ;  /* 0x0000000d08097210 */ /* 0x000fc80007ffe0ff */
[----:B-1----:R-:W-:Y:S01]  /*8520*/  IADD3 R18, P1, P0, R6, R2, R0 ;  /* 0x0000000206127210 */ /* 0x002fe2000783e000 */
[----:B------:R-:W-:Y:S01]  /*8530*/  IMAD.WIDE R6, R17, 0x80, R10 ;  /* 0x0000008011067825 */ /* 0x000fe200078e020a */
[----:B------:R-:W-:-:S04]  /*8540*/  SHF.R.S32.HI R0, RZ, 0x1f, R0 ;  /* 0x0000001fff007819 */ /* 0x000fc80000011400 */
[----:B------:R-:W-:Y:S01]  /*8550*/  IADD3.X R17, R4, R3, R0, P1, P0 ;  /* 0x0000000304117210 */ /* 0x000fe20000fe0400 */
        /* <DEDUP_REMOVED lines=10> */
.L_x_1309:
[----:B------:R-:W-:Y:S05]  /*8600*/  BSYNC B0 ;  /* 0x0000000000007941 */ /* 0x000fea0003800000 */
.L_x_1308:
        /* <DEDUP_REMOVED lines=16> */
.L_x_1311:
[----:B------:R-:W-:Y:S05]  /*8710*/  BSYNC B0 ;  /* 0x0000000000007941 */ /* 0x000fea0003800000 */
.L_x_1310:
        /* <DEDUP_REMOVED lines=16> */
.L_x_1313:
[----:B------:R-:W-:Y:S05]  /*8820*/  BSYNC B0 ;  /* 0x0000000000007941 */ /* 0x000fea0003800000 */
.L_x_1312:
        /* <DEDUP_REMOVED lines=16> */
.L_x_1315:
[----:B------:R-:W-:Y:S05]  /*8930*/  BSYNC B0 ;  /* 0x0000000000007941 */ /* 0x000fea0003800000 */
.L_x_1314:
        /* <DEDUP_REMOVED lines=16> */
.L_x_1317:
[----:B------:R-:W-:Y:S05]  /*8a40*/  BSYNC B0 ;  /* 0x0000000000007941 */ /* 0x000fea0003800000 */
.L_x_1316:
        /* <DEDUP_REMOVED lines=16> */
.L_x_1319:
[----:B------:R-:W-:Y:S05]  /*8b50*/  BSYNC B0 ;  /* 0x0000000000007941 */ /* 0x000fea0003800000 */
.L_x_1318:
        /* <DEDUP_REMOVED lines=16> */
.L_x_1321:
[----:B------:R-:W-:Y:S05]  /*8c60*/  BSYNC B0 ;  /* 0x0000000000007941 */ /* 0x000fea0003800000 */
.L_x_1320:
        /* <DEDUP_REMOVED lines=16> */
.L_x_1323:
[----:B------:R-:W-:Y:S05]  /*8d70*/  BSYNC B0 ;  /* 0x0000000000007941 */ /* 0x000fea0003800000 */
.L_x_1322:
        /* <DEDUP_REMOVED lines=67> */
.L_x_1324:
        /* <DEDUP_REMOVED lines=13> */
.L_x_2394:


//--------------------- .text._ZN5flash16flash_fwd_kernelI23Flash_fwd_kernel_traitsILi128ELi128ELi32ELi4ELb0ELb0EN7cutlass10bfloat16_tE19Flash_kernel_traitsILi128ELi128ELi32ELi4ES3_EELb1ELb0ELb0ELb0ELb0ELb0ELb0ELb0EEEvNS_16Flash_fwd_paramsE --------------------------
	.section	.text._ZN5flash16flash_fwd_kernelI23Flash_fwd_kernel_traitsILi128ELi128ELi32ELi4ELb0ELb0EN7cutlass10bfloat16_tE19Flash_kernel_traitsILi128ELi128ELi32ELi4ES3_EELb1ELb0ELb0ELb0ELb0ELb0ELb0ELb0EEEvNS_16Flash_fwd_paramsE,"ax",@progbits
	.sectioninfo	@"SHI_REGISTERS=255"
	.align	128
        .global         _ZN5flash16flash_fwd_kernelI23Flash_fwd_kernel_traitsILi128ELi128ELi32ELi4ELb0ELb0EN7cutlass10bfloat16_tE19Flash_kernel_traitsILi128ELi128ELi32ELi4ES3_EELb1ELb0ELb0ELb0ELb0ELb0ELb0ELb0EEEvNS_16Flash_fwd_paramsE
        .type           _ZN5flash16flash_fwd_kernelI23Flash_fwd_kernel_traitsILi128ELi128ELi32ELi4ELb0ELb0EN7cutlass10bfloat16_tE19Flash_kernel_traitsILi128ELi128ELi32ELi4ES3_EELb1ELb0ELb0ELb0ELb0ELb0ELb0ELb0EEEvNS_16Flash_fwd_paramsE,@function
        .size           _ZN5flash16flash_fwd_kernelI23Flash_fwd_kernel_traitsILi128ELi128ELi32ELi4ELb0ELb0EN7cutlass10bfloat16_tE19Flash_kernel_traitsILi128ELi128ELi32ELi4ES3_EELb1ELb0ELb0ELb0ELb0ELb0ELb0ELb0EEEvNS_16Flash_fwd_paramsE,(.L_x_2395 - _ZN5flash16flash_fwd_kernelI23Flash_fwd_kernel_traitsILi128ELi128ELi32ELi4ELb0ELb0EN7cutlass10bfloat16_tE19Flash_kernel_traitsILi128ELi128ELi32ELi4ES3_EELb1ELb0ELb0ELb0ELb0ELb0ELb0ELb0EEEvNS_16Flash_fwd_paramsE)
        .other          _ZN5flash16flash_fwd_kernelI23Flash_fwd_kernel_traitsILi128ELi128ELi32ELi4ELb0ELb0EN7cutlass10bfloat16_tE19Flash_kernel_traitsILi128ELi128ELi32ELi4ES3_EELb1ELb0ELb0ELb0ELb0ELb0ELb0ELb0EEEvNS_16Flash_fwd_paramsE,@"STO_CUDA_ENTRY STV_DEFAULT"
_ZN5flash16flash_fwd_kernelI23Flash_fwd_kernel_traitsILi128ELi128ELi32ELi4ELb0ELb0EN7cutlass10bfloat16_tE19Flash_kernel_traitsILi128ELi128ELi32ELi4ES3_EELb1ELb0ELb0ELb0ELb0ELb0ELb0ELb0EEEvNS_16Flash_fwd_paramsE:
.text._ZN5flash16flash_fwd_kernelI23Flash_fwd_kernel_traitsILi128ELi128ELi32ELi4ELb0ELb0EN7cutlass10bfloat16_tE19Flash_kernel_traitsILi128ELi128ELi32ELi4ES3_EELb1ELb0ELb0ELb0ELb0ELb0ELb0ELb0EEEvNS_16Flash_fwd_paramsE:
        /* <DEDUP_REMOVED lines=18> */
[----:B------:R-:W5:Y:S01]  /*0120*/  S2UR UR12, SR_CTAID.Y ;  /* 0x00000000000c79c3 */ /* 0x000f620000002600 */
[----:B------:R-:W-:Y:S02]  /*0130*/  UISETP.NE.U32.AND UP2, UPT, URZ, UR8, UPT ;  /* 0x000000083f00728c */ /* 0x000fe4000bf45070 */
[----:B------:R-:W-:Y:S02]  /*0140*/  UISETP.NE.U32.AND UP1, UPT, URZ, UR4, UPT ;  /* 0x000000043f00728c */ /* 0x000fe4000bf25070 */
[----:B------:R-:W-:Y:S02]  /*0150*/  UISETP.NE.AND.EX UP2, UPT, URZ, UR9, UPT, UP2 ;  /* 0x000000093f00728c */ /* 0x000fe4000bf45320 */
[----:B------:R-:W-:Y:S01]  /*0160*/  ULDC.64 UR14, c[0x0][0x240] ;  /* 0x00009000000e7ab9 */ /* 0x000fe20000000a00 */
[----:B------:R-:W1:Y:S01]  /*0170*/  S2UR UR11, SR_CTAID.Z ;  /* 0x00000000000b79c3 */ /* 0x000e620000002700 */
[----:B------:R-:W-:-:S02]  /*0180*/  UMOV UR9, 0x4 ;  /* 0x0000000400097882 */ /* 0x000fc40000000000 */
[----:B------:R-:W-:Y:S01]  /*0190*/  PLOP3.LUT P0, PT, PT, PT, UP2, 0x80, 0x0 ;  /* 0x000000000000781c */ /* 0x000fe20003f0f028 */
[----:B------:R-:W-:-:S03]  /*01a0*/  UISETP.NE.AND.EX UP1, UPT, URZ, UR5, UPT, UP1 ;  /* 0x000000053f00728c */ /* 0x000fc6000bf25310 */
[----:B------:R-:W-:Y:S02]  /*01b0*/  ULDC.64 UR4, c[0x0][0x248] ;  /* 0x0000920000047ab9 */ /* 0x000fe40000000a00 */
[----:B------:R-:W-:Y:S02]  /*01c0*/  UISETP.EQ.U32.AND UP0, UPT, URZ, UR4, UPT ;  /* 0x000000043f00728c */ /* 0x000fe4000bf02070 */
[----:B-----5:R-:W-:Y:S02]  /*01d0*/  UIMAD.WIDE UR14, UR12, UR9, UR14 ;  /* 0x000000090c0e72a5 */ /* 0x020fe4000f8e020e */
[----:B-1----:R-:W-:-:S06]  /*01e0*/  ULOP3.LUT UR7, UR11, UR6, UR12, 0xfe, !UPT ;  /* 0x000000060b077292 */ /* 0x002fcc000f8efe0c */
[----:B--2---:R-:W-:Y:S01]  /*01f0*/  LOP3.LUT P3, RZ, R92, UR7, RZ, 0xfc, !PT ;  /* 0x000000075cff7c12 */ /* 0x004fe2000f86fcff */
[----:B------:R-:W-:Y:S02]  /*0200*/  ULDC.U8 UR7, c[0x0][0x312] ;  /* 0x0000c48000077ab9 */ /* 0x000fe40000000000 */
[----:B------:R-:W-:-:S04]  /*0210*/  UISETP.NE.AND UP3, UPT, UR7, URZ, UPT ;  /* 0x0000003f0700728c */ /* 0x000fc8000bf65270 */
[----:B------:R-:W-:-:S06]  /*0220*/  UISETP.EQ.OR.EX UP0, UPT, URZ, UR5, !UP3, UP0 ;  /* 0x000000053f00728c */ /* 0x000fcc000df02700 */
[----:B------:R-:W-:Y:S02]  /*0230*/  @!P3 IMAD.MOV.U32 R10, RZ, RZ, c[0x0][0x308] ;  /* 0x0000c200ff0ab624 */ /* 0x000fe400078e00ff */
[----:B------:R-:W-:Y:S01]  /*0240*/  @!P3 IMAD.MOV.U32 R11, RZ, RZ, c[0x0][0x30c] ;  /* 0x0000c300ff0bb624 */ /* 0x000fe200078e00ff */
[----:B------:R-:W-:Y:S02]  /*0250*/  ULDC.64 UR4, c[0x0][0x248] ;  /* 0x0000920000047ab9 */ /* 0x000fe40000000a00 */
[----:B------:R-:W-:Y:S01]  /*0260*/  UIMAD.WIDE UR4, UR12, UR9, UR4 ;  /* 0x000000090c0472a5 */ /* 0x000fe2000f8e0204 */
        /* <DEDUP_REMOVED lines=9> */
[----:B------:R-:W-:Y:S01]  /*0300*/  PLOP3.LUT P2, PT, PT, PT, UP0, 0x80, 0x0 ;  /* 0x000000000000781c */ /* 0x000fe20003f4f008 */
[----:B------:R-:W-:Y:S01]  /*0310*/  ULDC.64 UR14, c[0x0][0x250] ;  /* 0x00009400000e7ab9 */ /* 0x000fe20000000a00 */
[----:B------:R-:W-:Y:S01]  /*0320*/  PLOP3.LUT P1, PT, PT, PT, UP1, 0x80, 0x0 ;  /* 0x000000000000781c */ /* 0x000fe20003f2f018 */
[----:B------:R-:W-:Y:S01]  /*0330*/  @UP1 UIMAD.WIDE UR14, UR12, UR9, UR14 ;  /* 0x000000090c0e12a5 */ /* 0x000fe2000f8e020e */
        /* <DEDUP_REMOVED lines=9> */
[----:B------:R1:W2:Y:S04]  /*03d0*/  @P1 LDG.E R4, [R4.64] ;  /* 0x0000001204041981 */ /* 0x0002a8000c1e1900 */
[----:B------:R-:W5:Y:S01]  /*03e0*/  @!P2 LDG.E R0, [R2.64] ;  /* 0x000000120200a981 */ /* 0x000f62000c1e1900 */
[----:B------:R-:W-:Y:S02]  /*03f0*/  UMOV UR10, 0xffffffff ;  /* 0xffffffff000a7882 */ /* 0x000fe40000000000 */
[----:B------:R-:W-:Y:S02]  /*0400*/  UMOV UR22, 0xffffffff ;  /* 0xffffffff00167882 */ /* 0x000fe40000000000 */
[----:B------:R-:W-:Y:S02]  /*0410*/  ULDC UR4, c[0x0][0x1c0] ;  /* 0x0000700000047ab9 */ /* 0x000fe40000000800 */
[----:B------:R-:W-:-:S02]  /*0420*/  UIMAD UR4, UR12, UR4, UR11 ;  /* 0x000000040c0472a4 */ /* 0x000fc4000f8e020b */
[----:B------:R-:W-:Y:S02]  /*0430*/  UMOV UR15, URZ ;  /* 0x0000003f000f7c82 */ /* 0x000fe40008000000 */
[----:B------:R-:W-:-:S04]  /*0440*/  USHF.L.U32 UR5, UR4, 0x5, URZ ;  /* 0x0000000504057899 */ /* 0x000fc8000800063f */
[----:B------:R-:W-:Y:S01]  /*0450*/  USHF.R.S32.HI UR4, URZ, 0x1f, UR5 ;  /* 0x0000001f3f047899 */ /* 0x000fe20008011405 */
[----:B-1----:R-:W-:Y:S01]  /*0460*/  SHF.R.S32.HI R5, RZ, 0x1f, R92 ;  /* 0x0000001fff057819 */ /* 0x002fe2000001145c */
[----:B---3--:R1:W3:Y:S08]  /*0470*/  @P0 R2UR UR10, R9 ;  /* 0x00000000090a03c2 */ /* 0x0082f000000e0000 */
[----:B----4-:R-:W3:Y:S01]  /*0480*/  @P0 R2UR UR16, R6 ;  /* 0x00000000061003c2 */ /* 0x010ee200000e0000 */
[----:B-1----:R-:W-:Y:S01]  /*0490*/  LEA.HI R9, R5, R92, RZ, 0x5 ;  /* 0x0000005c05097211 */ /* 0x002fe200078f28ff */
[----:B---3--:R-:W-:-:S06]  /*04a0*/  @UP2 UIADD3 UR16, UR16, -UR10, URZ ;  /* 0x8000000a10102290 */ /* 0x008fcc000fffe03f */
        /* <DEDUP_REMOVED lines=18> */
.L_x_1325:
[----:B------:R-:W-:Y:S02]  /*05d0*/  ULDC UR7, c[0x0][0x218] ;  /* 0x0000860000077ab9 */ /* 0x000fe40000000800 */
.L_x_1326:
        /* <DEDUP_REMOVED lines=42> */
[----:B------:R-:W-:Y:S02]  /*0880*/  @UP0 UIMAD UR7, UR24, UR5, UR31 ;  /* 0x00000005180702a4 */ /* 0x000fe4000f8e021f */
[----:B------:R-:W-:Y:S02]  /*0890*/  @UP1 UMOV UR6, UR28 ;  /* 0x0000001c00061c82 */ /* 0x000fe40008000000 */
[----:B------:R-:W-:-:S02]  /*08a0*/  @!UP1 UIADD3 UR17, UR27, UR23, URZ ;  /* 0x000000171b119290 */ /* 0x000fc4000fffe03f */
        /* <DEDUP_REMOVED lines=15> */
.L_x_1328:
[----:B-1----:R-:W-:Y:S01]  /*09a0*/  IABS R4, c[0x0][0x1c8] ;  /* 0x0000720000047a13 */ /* 0x002fe20000000000 */
[----:B------:R-:W1:Y:S01]  /*09b0*/  S2R R6, SR_CTAID.Z ;  /* 0x0000000000067919 */ /* 0x000e620000002700 */
[----:B------:R-:W-:Y:S02]  /*09c0*/  ULDC UR4, c[0x0][0x1c8] ;  /* 0x0000720000047ab9 */ /* 0x000fe40000000800 */
[----:B------:R-:W2:Y:S01]  /*09d0*/  I2F.RP R2, R4 ;  /* 0x0000000400027306 */ /* 0x000ea20000209400 */
[----:B------:R-:W-:Y:S02]  /*09e0*/  ULOP3.LUT UR4, UR11, UR4, URZ, 0x3c, !UPT ;  /* 0x000000040b047292 */ /* 0x000fe4000f8e3c3f */
[----:B------:R-:W-:-:S04]  /*09f0*/  @UP0 UIADD3 UR22, UR15, UR22, URZ ;  /* 0x000000160f160290 */ /* 0x000fc8000fffe03f */
[----:B------:R-:W-:Y:S01]  /*0a00*/  ISETP.LE.AND P1, PT, RZ, UR4, PT ;  /* 0x00000004ff007c0c */ /* 0x000fe2000bf23270 */
[----:B------:R-:W-:Y:S02]  /*0a10*/  ULDC.64 UR4, c[0x0][0x1a0] ;  /* 0x0000680000047ab9 */ /* 0x000fe40000000a00 */
[----:B------:R-:W-:-:S04]  /*0a20*/  @UP0 UIMAD.WIDE.U32 UR26, UR22, UR4, URZ ;  /* 0x00000004161a02a5 */ /* 0x000fc8000f8e003f */
[----:B------:R-:W-:Y:S01]  /*0a30*/  @UP0 UIMAD UR23, UR22, UR5, UR27 ;  /* 0x00000005161702a4 */ /* 0x000fe2000f8e021b */
[----:B--2---:R-:W2:Y:S01]  /*0a40*/  MUFU.RCP R2, R2 ;  /* 0x0000000200027308 */ /* 0x004ea20000001000 */
[----:B------:R-:W-:Y:S02]  /*0a50*/  USHF.R.S32.HI UR22, URZ, 0x1f, UR11 ;  /* 0x0000001f3f167899 */ /* 0x000fe4000801140b */
[----:B------:R-:W-:Y:S01]  /*0a60*/  @UP0 UMOV UR4, UR26 ;  /* 0x0000001a00040c82 */ /* 0x000fe20008000000 */
[----:B-1----:R-:W-:Y:S02]  /*0a70*/  IABS R6, R6 ;  /* 0x0000000600067213 */ /* 0x002fe40000000000 */
[----:B--2---:R-:W-:-:S04]  /*0a80*/  IADD3 R2, R2, 0xffffffe, RZ ;  /* 0x0ffffffe02027810 */ /* 0x004fc80007ffe0ff */
        /* <DEDUP_REMOVED lines=25> */
[----:B------:R-:W-:Y:S02]  /*0c20*/  UIADD3 UR27, UR27, UR23, URZ ;  /* 0x000000171b1b7290 */ /* 0x000fe4000fffe03f */
[----:B------:R-:W-:Y:S02]  /*0c30*/  ULDC.64 UR4, c[0x0][0x188] ;  /* 0x0000620000047ab9 */ /* 0x000fe40000000a00 */
[----:B------:R-:W-:Y:S02]  /*0c40*/  UIMAD UR15, UR15, UR4, URZ ;  /* 0x000000040f0f72a4 */ /* 0x000fe4000f8e023f */
[----:B------:R-:W-:Y:S02]  /*0c50*/  UIMAD.WIDE.U32 UR26, UR12, UR4, UR26 ;  /* 0x000000040c1a72a5 */ /* 0x000fe4000f8e001a */
[----:B------:R-:W-:-:S04]  /*0c60*/  UIMAD UR5, UR12, UR5, UR15 ;  /* 0x000000050c0572a4 */ /* 0x000fc8000f8e020f */
[----:B------:R-:W-:Y:S02]  /*0c70*/  UIADD3 UR23, UR27, UR5, URZ ;  /* 0x000000051b177290 */ /* 0x000fe4000fffe03f */
[----:B------:R-:W-:Y:S02]  /*0c80*/  UMOV UR4, UR26 ;  /* 0x0000001a00047c82 */ /* 0x000fe40008000000 */
.L_x_1329:
[CC--:B------:R-:W-:Y:S01]  /*0c90*/  LEA.HI R0, R5.reuse, R92.reuse, RZ, 0x3 ;  /* 0x0000005c05007211 */ /* 0x0c0fe200078f18ff */
[----:B------:R-:W1:Y:S01]  /*0ca0*/  S2R R14, SR_CTAID.Z ;  /* 0x00000000000e7919 */ /* 0x000e620000002700 */
[CC--:B------:R-:W-:Y:S01]  /*0cb0*/  LEA.HI R18, R5.reuse, R92.reuse, RZ, 0x4 ;  /* 0x0000005c05127211 */ /* 0x0c0fe200078f20ff */
[----:B------:R-:W-:Y:S01]  /*0cc0*/  UIADD3 UR13, -UR13, UR16, URZ ;  /* 0x000000100d0d7290 */ /* 0x000fe2000fffe13f */
[----:B------:R-:W-:Y:S01]  /*0cd0*/  SHF.R.S32.HI R10, RZ, 0x3, R0 ;  /* 0x00000003ff0a7819 */ /* 0x000fe20000011400 */
[----:B------:R-:W2:Y:S01]  /*0ce0*/  S2R R223, SR_CTAID.X ;  /* 0x0000000000df7919 */ /* 0x000ea20000002500 */
[----:B------:R-:W-:Y:S01]  /*0cf0*/  LOP3.LUT R0, R0, 0xfffffff8, RZ, 0xc0, !PT ;  /* 0xfffffff800007812 */ /* 0x000fe200078ec0ff */
[----:B------:R-:W-:Y:S01]  /*0d00*/  IMAD.MOV.U32 R19, RZ, RZ, 0x10 ;  /* 0x00000010ff137424 */ /* 0x000fe200078e00ff */
[----:B------:R-:W-:Y:S01]  /*0d10*/  LEA.HI R5, R5, R92, RZ, 0x6 ;  /* 0x0000005c05057211 */ /* 0x000fe200078f30ff */
[----:B------:R-:W-:Y:S01]  /*0d20*/  IMAD.SHL.U32 R2, R10, 0x40, RZ ;  /* 0x000000400a027824 */ /* 0x000fe200078e00ff */
[----:B------:R-:W-:Y:S01]  /*0d30*/  SHF.R.S32.HI R11, RZ, 0x1f, R10 ;  /* 0x0000001fff0b7819 */ /* 0x000fe2000001140a */
[----:B------:R-:W-:Y:S01]  /*0d40*/  IMAD.IADD R24, R92, 0x1, -R0 ;  /* 0x000000015c187824 */ /* 0x000fe200078e0a00 */
[----:B------:R-:W-:Y:S01]  /*0d50*/  LOP3.LUT R0, R18, 0xfffffff0, RZ, 0xc0, !PT ;  /* 0xfffffff012007812 */ /* 0x000fe200078ec0ff */
[----:B------:R-:W-:Y:S01]  /*0d60*/  IMAD.SHL.U32 R5, R5, 0x8, RZ ;  /* 0x0000000805057824 */ /* 0x000fe200078e00ff */
[----:B------:R-:W-:Y:S01]  /*0d70*/  LOP3.LUT R3, R2, 0x1c0, RZ, 0xc0, !PT ;  /* 0x000001c002037812 */ /* 0x000fe200078ec0ff */
[----:B------:R-:W-:Y:S01]  /*0d80*/  IMAD.SHL.U32 R246, R24, 0x8, RZ ;  /* 0x0000000818f67824 */ /* 0x000fe200078e00ff */
[----:B------:R-:W-:Y:S01]  /*0d90*/  BSSY B0, `(.L_x_1330) ;  /* 0x0000049000007945 */ /* 0x000fe20003800000 */
[----:B------:R-:W-:Y:S01]  /*0da0*/  IMAD.IADD R0, R92, 0x1, -R0 ;  /* 0x000000015c007824 */ /* 0x000fe200078e0a00 */
[----:B------:R-:W-:-:S02]  /*0db0*/  SHF.R.S32.HI R90, RZ, 0x5, R9 ;  /* 0x00000005ff5a7819 */ /* 0x000fc40000011409 */
[----:B------:R-:W-:Y:S02]  /*0dc0*/  LOP3.LUT R2, R3, 0x38, R246, 0xf8, !PT ;  /* 0x0000003803027812 */ /* 0x000fe400078ef8f6 */
[----:B------:R-:W-:Y:S02]  /*0dd0*/  SHF.R.U32.HI R3, RZ, 0x3, R3 ;  /* 0x00000003ff037819 */ /* 0x000fe40000011603 */
[----:B------:R-:W-:Y:S02]  /*0de0*/  SHF.R.S32.HI R6, RZ, 0x1f, R0 ;  /* 0x0000001fff067819 */ /* 0x000fe40000011400 */
[----:B------:R-:W-:Y:S02]  /*0df0*/  LOP3.LUT R3, R2, R3, RZ, 0x3c, !PT ;  /* 0x0000000302037212 */ /* 0x000fe400078e3cff */
[----:B------:R-:W-:Y:S01]  /*0e00*/  SHF.R.S32.HI R247, RZ, 0x1f, R246 ;  /* 0x0000001ffff77819 */ /* 0x000fe200000114f6 */
[----:B--2---:R-:W-:Y:S01]  /*0e10*/  IMAD.WIDE R248, R223, 0x80, R10 ;  /* 0x00000080dff87825 */ /* 0x004fe200078e020a */
[----:B------:R-:W-:-:S02]  /*0e20*/  LEA.HI R17, R6, R0, RZ, 0x3 ;  /* 0x0000000006117211 */ /* 0x000fc400078f18ff */
[----:B------:R-:W-:Y:S01]  /*0e30*/  IADD3 R2, P0, R246, UR6, RZ ;  /* 0x00000006f6027c10 */ /* 0x000fe2000ff1e0ff */
[----:B------:R-:W-:Y:S01]  /*0e40*/  IMAD.WIDE.U32 R6, R10, c[0x0][0x198], R246 ;  /* 0x000066000a067a25 */ /* 0x000fe200078e00f6 */
[----:B------:R-:W-:Y:S02]  /*0e50*/  LOP3.LUT R219, R3, 0xfffffe00, R5, 0xf8, !PT ;  /* 0xfffffe0003db7812 */ /* 0x000fe400078ef805 */
[----:B------:R-:W-:Y:S01]  /*0e60*/  LOP3.LUT R8, R17, 0xfffffff8, RZ, 0xc0, !PT ;  /* 0xfffffff811087812 */ /* 0x000fe200078ec0ff */
[----:B------:R-:W-:Y:S01]  /*0e70*/  IMAD R5, R11, c[0x0][0x198], RZ ;  /* 0x000066000b057a24 */ /* 0x000fe200078e02ff */
[----:B------:R-:W-:Y:S01]  /*0e80*/  IADD3.X R3, R247, UR17, RZ, P0, !PT ;  /* 0x00000011f7037c10 */ /* 0x000fe200087fe4ff */
[----:B------:R-:W-:Y:S01]  /*0e90*/  IMAD.SHL.U32 R219, R219, 0x2, RZ ;  /* 0x00000002dbdb7824 */ /* 0x000fe200078e00ff */
[----:B------:R-:W-:Y:S01]  /*0ea0*/  IADD3 R6, P0, R6, UR24, RZ ;  /* 0x0000001806067c10 */ /* 0x000fe2000ff1e0ff */
[----:B------:R-:W-:Y:S01]  /*0eb0*/  IMAD R5, R10, c[0x0][0x19c], R5 ;  /* 0x000067000a057a24 */ /* 0x000fe200078e0205 */
[----:B------:R-:W-:Y:S01]  /*0ec0*/  IADD3 R252, R246, 0x40, RZ ;  /* 0x00000040f6fc7810 */ /* 0x000fe20007ffe0ff */
[----:B------:R-:W-:Y:S01]  /*0ed0*/  IMAD.IADD R16, R0, 0x1, -R8 ;  /* 0x0000000100107824 */ /* 0x000fe200078e0a08 */
[----:B------:R-:W-:Y:S01]  /*0ee0*/  SHF.R.S32.HI R0, RZ, 0x1f, R4 ;  /* 0x0000001fff007819 */ /* 0x000fe20000011404 */
[----:B-1----:R-:W-:Y:S01]  /*0ef0*/  IMAD.WIDE.U32 R14, R14, c[0x0][0x1a8], R2 ;  /* 0x00006a000e0e7a25 */ /* 0x002fe200078e0002 */
[----:B------:R-:W-:-:S03]  /*0f00*/  IADD3.X R7, R7, UR7, R5, P0, !PT ;  /* 0x0000000707077c10 */ /* 0x000fc600087fe405 */
[----:B------:R-:W-:Y:S02]  /*0f10*/  IMAD R8, R11, c[0x0][0x1a0], RZ ;  /* 0x000068000b087a24 */ /* 0x000fe400078e02ff */
[----:B------:R-:W-:-:S04]  /*0f20*/  IMAD.WIDE.U32 R2, R10, c[0x0][0x1a0], R246 ;  /* 0x000068000a027a25 */ /* 0x000fc800078e00f6 */
[----:B------:R-:W-:Y:S01]  /*0f30*/  IMAD R5, R10, c[0x0][0x1a4], R8 ;  /* 0x000069000a057a24 */ /* 0x000fe200078e0208 */
[----:B------:R-:W-:Y:S01]  /*0f40*/  IADD3 R2, P0, R2, UR4, RZ ;  /* 0x0000000402027c10 */ /* 0x000fe2000ff1e0ff */
[C---:B------:R-:W-:Y:S01]  /*0f50*/  IMAD R8, R0.reuse, c[0x0][0x1b0], RZ ;  /* 0x00006c0000087a24 */ /* 0x040fe200078e02ff */
[----:B------:R-:W-:Y:S01]  /*0f60*/  ULDC.64 UR4, c[0x0][0x1a8] ;  /* 0x00006a0000047ab9 */ /* 0x000fe20000000a00 */
[----:B------:R-:W-:Y:S01]  /*0f70*/  IMAD R0, R0, c[0x0][0x1b8], RZ ;  /* 0x00006e0000007a24 */ /* 0x000fe200078e02ff */
[----:B------:R-:W-:Y:S01]  /*0f80*/  IADD3.X R3, R3, UR23, R5, P0, !PT ;  /* 0x0000001703037c10 */ /* 0x000fe200087fe405 */
[----:B------:R-:W-:Y:S01]  /*0f90*/  IMAD R8, R4, c[0x0][0x1b4], R8 ;  /* 0x00006d0004087a24 */ /* 0x000fe200078e0208 */
[----:B------:R-:W-:Y:S01]  /*0fa0*/  ISETP.GE.AND P0, PT, R10, UR13, PT ;  /* 0x0000000d0a007c0c */ /* 0x000fe2000bf06270 */
[C---:B------:R-:W-:Y:S01]  /*0fb0*/  IMAD R0, R4.reuse, c[0x0][0x1bc], R0 ;  /* 0x00006f0004007a24 */ /* 0x040fe200078e0200 */
[----:B------:R-:W-:Y:S01]  /*0fc0*/  UIMAD UR4, UR22, UR4, URZ ;  /* 0x00000004160472a4 */ /* 0x000fe2000f8e023f */
[----:B------:R-:W-:Y:S01]  /*0fd0*/  IMAD.WIDE.U32 R22, R4, c[0x0][0x1b8], R2 ;  /* 0x00006e0004167a25 */ /* 0x000fe200078e0002 */
[----:B------:R-:W-:-:S02]  /*0fe0*/  R2P PR, R16, 0x6 ;  /* 0x0000000610007804 */ /* 0x000fc40000000000 */
[----:B------:R-:W-:Y:S01]  /*0ff0*/  UIMAD UR4, UR11, UR5, UR4 ;  /* 0x000000050b0472a4 */ /* 0x000fe2000f8e0204 */
[----:B------:R-:W-:Y:S02]  /*1000*/  IMAD.WIDE.U32 R26, R4, c[0x0][0x1b0], R6 ;  /* 0x00006c00041a7a25 */ /* 0x000fe400078e0006 */
[----:B------:R-:W-:Y:S02]  /*1010*/  SEL R4, R19, 0xfffffff0, !P1 ;  /* 0xfffffff013047807 */ /* 0x000fe40004800000 */
[----:B------:R-:W-:Y:S01]  /*1020*/  IMAD.IADD R20, R23, 0x1, R0 ;  /* 0x0000000117147824 */ /* 0x000fe200078e0200 */
[----:B------:R1:W-:Y:S01]  /*1030*/  STL.64 [R1+0x18], R26 ;  /* 0x0000181a01007387 */ /* 0x0003e20000100a00 */
[----:B------:R-:W-:Y:S01]  /*1040*/  IMAD.IADD R29, R27, 0x1, R8 ;  /* 0x000000011b1d7824 */ /* 0x000fe200078e0208 */
[----:B------:R-:W-:Y:S01]  /*1050*/  IADD3 R13, R15, UR4, RZ ;  /* 0x000000040f0d7c10 */ /* 0x000fe2000fffe0ff */
[----:B------:R-:W-:Y:S01]  /*1060*/  IMAD.MOV.U32 R2, RZ, RZ, 0x20 ;  /* 0x00000020ff027424 */ /* 0x000fe200078e00ff */
[----:B------:R1:W-:Y:S04]  /*1070*/  STL.64 [R1+0x10], R22 ;  /* 0x0000101601007387 */ /* 0x0003e80000100a00 */
        /* <DEDUP_REMOVED lines=26> */
.L_x_1331:
[----:B------:R-:W-:Y:S05]  /*1220*/  BSYNC B0 ;  /* 0x0000000000007941 */ /* 0x000fea0003800000 */
.L_x_1330:
        /* <DEDUP_REMOVED lines=29> */
.L_x_1333:
[----:B------:R-:W-:Y:S05]  /*1400*/  BSYNC B0 ;  /* 0x0000000000007941 */ /* 0x000fea0003800000 */
.L_x_1332:
        /* <DEDUP_REMOVED lines=29> */
.L_x_1335:
[----:B------:R-:W-:Y:S05]  /*15e0*/  BSYNC B0 ;  /* 0x0000000000007941 */ /* 0x000fea0003800000 */
.L_x_1334:
        /* <DEDUP_REMOVED lines=29> */
.L_x_1337:
[----:B------:R-:W-:Y:S05]  /*17c0*/  BSYNC B0 ;  /* 0x0000000000007941 */ /* 0x000fea0003800000 */
.L_x_1336:
[----:B------:R-:W-:Y:S01]  /*17d0*/  IADD3 R0, R10, 0x40, RZ ;  /* 0x000000400a007810 */ /* 0x000fe20007ffe0ff */
[----:B------:R-:W-:Y:S03]  /*17e0*/  BSSY B0, `(.L_x_1338) ;  /* 0x000001d000007945 */ /* 0x000fe60003800000 */
[----:B------:R-:W-:Y:S01]  /*17f0*/  ISETP.GE.AND P0, PT, R0, UR13, PT ;  /* 0x0000000d00007c0c */ /* 0x000fe2000bf06270 */
[----:B------:R3:W-:-:S12]  /*1800*/  STL [R1+0x30], R0 ;  /* 0x0000300001007387 */ /* 0x0007d80000100800 */
[----:B------:R-:W-:Y:S05]  /*1810*/  @P0 BRA `(.L_x_1339) ;  /* 0x0000019000000947 */ /* 0x000fea0003800000 */
[----:B---3--:R-:W-:Y:S01]  /*1820*/  IADD3 R0, P0, R248, 0x40, RZ ;  /* 0x00000040f8007810 */ /* 0x008fe20007f1e0ff */
        /* <DEDUP_REMOVED lines=24> */
.L_x_1339:
[----:B------:R-:W-:Y:S05]  /*19b0*/  BSYNC B0 ;  /* 0x0000000000007941 */ /* 0x000fea0003800000 */
.L_x_1338:
[----:B---3--:R-:W-:Y:S01]  /*19c0*/  IADD3 R0, R10, 0x50, RZ ;  /* 0x000000500a007810 */ /* 0x008fe20007ffe0ff */
        /* <DEDUP_REMOVED lines=29> */
.L_x_1341:
[----:B------:R-:W-:Y:S05]  /*1ba0*/  BSYNC B0 ;  /* 0x0000000000007941 */ /* 0x000fea0003800000 */
.L_x_1340:
        /* <DEDUP_REMOVED lines=30> */
.L_x_1343:
[----:B------:R-:W-:Y:S05]  /*1d90*/  BSYNC B0 ;  /* 0x0000000000007941 */ /* 0x000fea0003800000 */
.L_x_1342:
        /* <DEDUP_REMOVED lines=34> */
.L_x_1345:
[----:B------:R-:W-:Y:S05]  /*1fc0*/  BSYNC B0 ;  /* 0x0000000000007941 */ /* 0x000fea0003800000 */
.L_x_1344:
        /* <DEDUP_REMOVED lines=32> */
.L_x_1347:
[----:B------:R-:W-:Y:S05]  /*21d0*/  BSYNC B0 ;  /* 0x0000000000007941 */ /* 0x000fea0003800000 */
.L_x_1346:
        /* <DEDUP_REMOVED lines=25> */
.L_x_1349:
[----:B------:R-:W-:Y:S05]  /*2370*/  BSYNC B0 ;  /* 0x0000000000007941 */ /* 0x000fea0003800000 */
.L_x_1348:
[----:B------:R-:W0:Y:S01]  /*2380*/  LDGDEPBAR ;  /* 0x00000000000079af */ /* 0x000e220000000000 */
[----:B------:R-:W-:Y:S01]  /*2390*/  ISETP.GE.AND P1, PT, R10, UR7, PT ;  /* 0x000000070a007c0c */ /* 0x000fe2000bf26270 */
[----:B------:R-:W-:Y:S01]  /*23a0*/  ULDC.64 UR4, c[0x0][0x1a0] ;  /* 0x0000680000047ab9 */ /* 0x000fe20000000a00 */
[----:B------:R-:W-:Y:S01]  /*23b0*/  BSSY B0, `(.L_x_1350) ;  /* 0x0000020000007945 */ /* 0x000fe20003800000 */
[----:B------:R-:W-:Y:S02]  /*23c0*/  UIMAD.WIDE.U32 UR22, UR6, UR4, URZ ;  /* 0x00000004061672a5 */ /* 0x000fe4000f8e003f */
[----:B------:R-:W-:-:S04]  /*23d0*/  UIMAD UR4, UR12, UR4, URZ ;  /* 0x000000040c0472a4 */ /* 0x000fc8000f8e023f */
[----:B------:R-:W-:Y:S01]  /*23e0*/  UIMAD UR4, UR6, UR5, UR4 ;  /* 0x00000005060472a4 */ /* 0x000fe2000f8e0204 */
[----:B---3--:R-:W-:Y:S02]  /*23f0*/  IMAD.U32 R6, RZ, RZ, UR22 ;  /* 0x00000016ff067e24 */ /* 0x008fe4000f8e00ff */
[----:B------:R-:W-:Y:S01]  /*2400*/  IMAD.U32 R7, RZ, RZ, UR23 ;  /* 0x00000017ff077e24 */ /* 0x000fe2000f8e00ff */
[----:B------:R-:W-:Y:S02]  /*2410*/  UIADD3 UR4, UR23, UR4, URZ ;  /* 0x0000000417047290 */ /* 0x000fe4000fffe03f */
[----:B------:R-:W-:-:S04]  /*2420*/  LEA R0, P0, R6, R22, 0x5 ;  /* 0x0000001606007211 */ /* 0x000fc800078028ff */
        /* <DEDUP_REMOVED lines=24> */
.L_x_1351:
[----:B------:R-:W-:Y:S05]  /*25b0*/  BSYNC B0 ;  /* 0x0000000000007941 */ /* 0x000fea0003800000 */
.L_x_1350:
        /* <DEDUP_REMOVED lines=26> */
.L_x_1353:
[----:B------:R-:W-:Y:S05]  /*2760*/  BSYNC B0 ;  /* 0x0000000000007941 */ /* 0x000fea0003800000 */
.L_x_1352:
[----:B-1----:R-:W-:Y:S01]  /*2770*/  SHF.R.S32.HI R7, RZ, 0x4, R18 ;  /* 0x00000004ff077819 */ /* 0x002fe20000011412 */
[C---:B------:R-:W-:Y:S01]  /*2780*/  IMAD.SHL.U32 R6, R24.reuse, 0x40, RZ ;  /* 0x0000004018067824 */ /* 0x040fe200078e00ff */
[----:B------:R-:W-:Y:S01]  /*2790*/  R2P PR, R24, 0x6 ;  /* 0x0000000618007804 */ /* 0x000fe20000000000 */
[----:B------:R-:W-:Y:S01]  /*27a0*/  IMAD.SHL.U32 R3, R16, 0x40, RZ ;  /* 0x0000004010037824 */ /* 0x000fe200078e00ff */
[----:B------:R-:W-:Y:S01]  /*27b0*/  LEA.HI R0, R18, R7, RZ, 0x1 ;  /* 0x0000000712007211 */ /* 0x000fe200078f08ff */
[----:B--2---:R-:W-:Y:S01]  /*27c0*/  IMAD.SHL.U32 R8, R17, 0x40, RZ ;  /* 0x0000004011087824 */ /* 0x004fe200078e00ff */
        /* <DEDUP_REMOVED lines=25> */
[----:B------:R-:W1:Y:S01]  /*2960*/  LDSM.16.M88.4 R20, [R206] ;  /* 0x00000000ce14783b */ /* 0x000e620000000200 */
[----:B------:R-:W-:Y:S01]  /*2970*/  @P1 IADD3 R215, R0, -0x20, RZ ;  /* 0xffffffe000d71810 */ /* 0x000fe20007ffe0ff */
[----:B------:R-:W-:Y:S01]  /*2980*/  IMAD.MOV.U32 R0, RZ, RZ, 0x40 ;  /* 0x00000040ff007424 */ /* 0x000fe200078e00ff */
[----:B------:R-:W-:Y:S01]  /*2990*/  LOP3.LUT R3, R3, 0x6, RZ, 0xc0, !PT ;  /* 0x0000000603037812 */ /* 0x000fe200078ec0ff */
[----:B------:R-:W2:Y:S01]  /*29a0*/  LDSM.16.M88.4 R8, [R206+0x2000] ;  /* 0x00200000ce08783b */ /* 0x000ea20000000200 */
[C---:B------:R-:W-:Y:S01]  /*29b0*/  IMAD R214, R2.reuse, 0x2, R206 ;  /* 0x0000000202d67824 */ /* 0x040fe200078e02ce */
[----:B------:R-:W-:Y:S01]  /*29c0*/  IADD3 R218, R215, 0x800, RZ ;  /* 0x00000800d7da7810 */ /* 0x000fe20007ffe0ff */
[----:B------:R-:W-:Y:S01]  /*29d0*/  IMAD R212, R2, 0x2, R208 ;  /* 0x0000000202d47824 */ /* 0x000fe200078e02d0 */
[----:B------:R-:W5:Y:S01]  /*29e0*/  LDSM.16.M88.4 R28, [R204+0x8800] ;  /* 0x00880000cc1c783b */ /* 0x000f620000000200 */
[----:B------:R-:W-:-:S02]  /*29f0*/  SEL R0, R0, 0xffffffc0, !P2 ;  /* 0xffffffc000007807 */ /* 0x000fc40005000000 */
[C---:B------:R-:W-:Y:S01]  /*2a00*/  IADD3 R217, R215.reuse, 0x1000, RZ ;  /* 0x00001000d7d97810 */ /* 0x040fe20007ffe0ff */
[----:B------:R-:W-:Y:S01]  /*2a10*/  LDSM.16.M88.4 R12, [R208+0x2000] ;  /* 0x00200000d00c783b */ /* 0x000fe20000000200 */
[----:B------:R-:W-:Y:S01]  /*2a20*/  IADD3 R216, R215, 0x1800, RZ ;  /* 0x00001800d7d87810 */ /* 0x000fe20007ffe0ff */
[----:B------:R-:W-:Y:S02]  /*2a30*/  IMAD.IADD R213, R204, 0x1, R0 ;  /* 0x00000001ccd57824 */ /* 0x000fe400078e0200 */
[----:B------:R-:W3:Y:S01]  /*2a40*/  LDSM.16.M88.4 R32, [R215+0x800] ;  /* 0x00080000d720783b */ /* 0x000ee20000000200 */
[----:B------:R-:W-:Y:S02]  /*2a50*/  IMAD.IADD R211, R0, 0x1, R215 ;  /* 0x0000000100d37824 */ /* 0x000fe400078e02d7 */
[----:B------:R-:W-:Y:S01]  /*2a60*/  IMAD.U32 R0, RZ, RZ, UR6 ;  /* 0x00000006ff007e24 */ /* 0x000fe2000f8e00ff */
[----:B------:R-:W4:Y:S03]  /*2a70*/  LDSM.16.M88.4 R36, [R215] ;  /* 0x00000000d724783b */ /* 0x000f260000000200 */
[----:B------:R-:W-:Y:S01]  /*2a80*/  IMAD R0, R0, 0x20, R3 ;  /* 0x0000002000007824 */ /* 0x000fe200078e0203 */
[----:B------:R-:W-:Y:S04]  /*2a90*/  LDSM.16.M88.4 R40, [R213+0x8000] ;  /* 0x00800000d528783b */ /* 0x000fe80000000200 */
[----:B------:R-:W-:Y:S01]  /*2aa0*/  LDSM.16.M88.4 R24, [R214+0x2000] ;  /* 0x00200000d618783b */ /* 0x000fe20000000200 */
[----:B------:R-:W-:-:S02]  /*2ab0*/  IADD3 R5, R0, 0x1, RZ ;  /* 0x0000000100057810 */ /* 0x000fc40007ffe0ff */
[C---:B------:R-:W-:Y:S01]  /*2ac0*/  IADD3 R6, R0.reuse, 0x10, RZ ;  /* 0x0000001000067810 */ /* 0x040fe20007ffe0ff */
[----:B------:R-:W-:Y:S01]  /*2ad0*/  LDSM.16.M88.4 R44, [R213+0x8800] ;  /* 0x00880000d52c783b */ /* 0x000fe20000000200 */
[----:B------:R-:W-:Y:S02]  /*2ae0*/  ISETP.GE.AND P6, PT, R5, UR14, PT ;  /* 0x0000000e05007c0c */ /* 0x000fe4000bfc6270 */
[----:B------:R-:W-:Y:S02]  /*2af0*/  IADD3 R5, R0, 0x11, RZ ;  /* 0x0000001100057810 */ /* 0x000fe40007ffe0ff */
[----:B------:R-:W-:Y:S02]  /*2b00*/  ISETP.GE.AND P3, PT, R6, UR14, PT ;  /* 0x0000000e06007c0c */ /* 0x000fe4000bf66270 */
[----:B------:R-:W-:Y:S01]  /*2b10*/  ISETP.GE.AND P0, PT, R5, UR14, PT ;  /* 0x0000000e05007c0c */ /* 0x000fe2000bf06270 */
[----:B-1----:R-:W-:Y:S01]  /*2b20*/  HMMA.16816.F32.BF16 R68, R20, R16, RZ ;  /* 0x000000101444723c */ /* 0x002fe200000418ff */
[----:B------:R-:W-:-:S02]  /*2b30*/  IADD3 R3, R0, 0x8, RZ ;  /* 0x0000000800037810 */ /* 0x000fc40007ffe0ff */
[C---:B------:R-:W-:Y:S02]  /*2b40*/  IADD3 R7, R0.reuse, 0x9, RZ ;  /* 0x0000000900077810 */ /* 0x040fe40007ffe0ff */
[----:B------:R-:W-:Y:S02]  /*2b50*/  ISETP.GE.AND P5, PT, R3, UR14, PT ;  /* 0x0000000e03007c0c */ /* 0x000fe4000bfa6270 */
[C---:B------:R-:W-:Y:S01]  /*2b60*/  IADD3 R3, R0.reuse, 0x18, RZ ;  /* 0x0000001800037810 */ /* 0x040fe20007ffe0ff */
[----:B--2---:R-:W-:Y:S01]  /*2b70*/  HMMA.16816.F32.BF16 R52, R8, R16, RZ ;  /* 0x000000100834723c */ /* 0x004fe200000418ff */
[C---:B------:R-:W-:Y:S02]  /*2b80*/  ISETP.GE.AND P1, PT, R0.reuse, UR14, PT ;  /* 0x0000000e00007c0c */ /* 0x040fe4000bf26270 */
[----:B------:R-:W-:Y:S02]  /*2b90*/  IADD3 R0, R0, 0x19, RZ ;  /* 0x0000001900007810 */ /* 0x000fe40007ffe0ff */
[----:B------:R-:W-:-:S02]  /*2ba0*/  ISETP.GE.AND P4, PT, R7, UR14, PT ;  /* 0x0000000e07007c0c */ /* 0x000fc4000bf86270 */
[----:B------:R-:W-:Y:S01]  /*2bb0*/  ISETP.GE.AND P2, PT, R3, UR14, PT ;  /* 0x0000000e03007c0c */ /* 0x000fe2000bf46270 */
[-C--:B------:R-:W-:Y:S08]  /*2bc0*/  HMMA.16816.F32.BF16 R60, R8, R18.reuse, RZ ;  /* 0x00000012083c723c */ /* 0x080ff000000418ff */
[----:B------:R-:W-:Y:S01]  /*2bd0*/  HMMA.16816.F32.BF16 R72, R20, R18, RZ ;  /* 0x000000121448723c */ /* 0x000fe200000418ff */
[----:B------:R-:W1:Y:S07]  /*2be0*/  LDSM.16.M88.4 R16, [R208] ;  /* 0x00000000d010783b */ /* 0x000e6e0000000200 */
[C---:B-----5:R-:W-:Y:S08]  /*2bf0*/  HMMA.16816.F32.BF16 R56, R8.reuse, R28, RZ ;  /* 0x0000001c0838723c */ /* 0x060ff000000418ff */
[----:B------:R-:W-:Y:S08]  /*2c00*/  HMMA.16816.F32.BF16 R48, R8, R30, RZ ;  /* 0x0000001e0830723c */ /* 0x000ff000000418ff */
[C---:B------:R-:W-:Y:S08]  /*2c10*/  HMMA.16816.F32.BF16 R8, R20.reuse, R28, RZ ;  /* 0x0000001c1408723c */ /* 0x040ff000000418ff */
[----:B------:R-:W-:Y:S01]  /*2c20*/  HMMA.16816.F32.BF16 R64, R20, R30, RZ ;  /* 0x0000001e1440723c */ /* 0x000fe200000418ff */
[----:B------:R-:W2:Y:S07]  /*2c30*/  LDSM.16.M88.4 R20, [R214] ;  /* 0x00000000d614783b */ /* 0x000eae0000000200 */
[C---:B---3--:R-:W-:Y:S08]  /*2c40*/  HMMA.16816.F32.BF16 R80, R12.reuse, R32, R56 ;  /* 0x000000200c50723c */ /* 0x048ff00000041838 */
[C---:B----4-:R-:W-:Y:S08]  /*2c50*/  HMMA.16816.F32.BF16 R76, R12.reuse, R36, R52 ;  /* 0x000000240c4c723c */ /* 0x050ff00000041834 */
[----:B------:R-:W-:Y:S08]  /*2c60*/  HMMA.16816.F32.BF16 R56, R12, R34, R48 ;  /* 0x000000220c38723c */ /* 0x000ff00000041830 */
[----:B-1----:R-:W-:Y:S08]  /*2c70*/  HMMA.16816.F32.BF16 R52, R16, R36, R68 ;  /* 0x000000241034723c */ /* 0x002ff00000041844 */
[----:B------:R-:W-:Y:S01]  /*2c80*/  HMMA.16816.F32.BF16 R84, R12, R38, R60 ;  /* 0x000000260c54723c */ /* 0x000fe2000004183c */
[----:B------:R-:W-:Y:S07]  /*2c90*/  LDSM.16.M88.4 R12, [R212] ;  /* 0x00000000d40c783b */ /* 0x000fee0000000200 */
[C---:B------:R-:W-:Y:S01]  /*2ca0*/  HMMA.16816.F32.BF16 R48, R16.reuse, R32, R8 ;  /* 0x000000201030723c */ /* 0x040fe20000041808 */
[----:B------:R-:W-:Y:S07]  /*2cb0*/  LDSM.16.M88.4 R8, [R212+0x2000] ;  /* 0x00200000d408783b */ /* 0x000fee0000000200 */
[C---:B------:R-:W-:Y:S01]  /*2cc0*/  HMMA.16816.F32.BF16 R28, R16.reuse, R38, R72 ;  /* 0x00000026101c723c */ /* 0x040fe20000041848 */
[----:B------:R-:W1:Y:S07]  /*2cd0*/  LDSM.16.M88.4 R36, [R211] ;  /* 0x00000000d324783b */ /* 0x000e6e0000000200 */
[----:B------:R-:W-:Y:S01]  /*2ce0*/  HMMA.16816.F32.BF16 R64, R16, R34, R64 ;  /* 0x000000221040723c */ /* 0x000fe20000041840 */
[----:B------:R-:W3:Y:S04]  /*2cf0*/  LDSM.16.M88.4 R16, [R211+0x800] ;  /* 0x00080000d310783b */ /* 0x000ee80000000200 */
[----:B------:R-:W-:Y:S03]  /*2d00*/  LDSM.16.M88.4 R32, [R206+0x4000] ;  /* 0x00400000ce20783b */ /* 0x000fe60000000200 */
[C---:B------:R-:W-:Y:S08]  /*2d10*/  HMMA.16816.F32.BF16 R60, R24.reuse, R40, R76 ;  /* 0x00000028183c723c */ /* 0x040ff0000004184c */
[----:B------:R-:W-:Y:S08]  /*2d20*/  HMMA.16816.F32.BF16 R68, R24, R46, R56 ;  /* 0x0000002e1844723c */ /* 0x000ff00000041838 */
[----:B--2---:R-:W-:Y:S08]  /*2d30*/  HMMA.16816.F32.BF16 R56, R20, R40, R52 ;  /* 0x000000281438723c */ /* 0x004ff00000041834 */
[-C--:B------:R-:W-:Y:S08]  /*2d40*/  HMMA.16816.F32.BF16 R72, R24, R42.reuse, R84 ;  /* 0x0000002a1848723c */ /* 0x080ff00000041854 */
[----:B------:R-:W-:Y:S01]  /*2d50*/  HMMA.16816.F32.BF16 R52, R20, R42, R28 ;  /* 0x0000002a1434723c */ /* 0x000fe2000004181c */
[----:B------:R-:W-:Y:S04]  /*2d60*/  LDSM.16.M88.4 R40, [R204+0x9000] ;  /* 0x00900000cc28783b */ /* 0x000fe80000000200 */
[----:B------:R-:W2:Y:S03]  /*2d70*/  LDSM.16.M88.4 R28, [R206+0x6000] ;  /* 0x00600000ce1c783b */ /* 0x000ea60000000200 */
[-C--:B------:R-:W-:Y:S08]  /*2d80*/  HMMA.16816.F32.BF16 R80, R24, R44.reuse, R80 ;  /* 0x0000002c1850723c */ /* 0x080ff00000041850 */
[C---:B------:R-:W-:Y:S01]  /*2d90*/  HMMA.16816.F32.BF16 R24, R20.reuse, R44, R48 ;  /* 0x0000002c1418723c */ /* 0x040fe20000041830 */
[----:B------:R-:W4:Y:S07]  /*2da0*/  LDSM.16.M88.4 R48, [R204+0x9800] ;  /* 0x00980000cc30783b */ /* 0x000f2e0000000200 */
[----:B------:R-:W-:Y:S08]  /*2db0*/  HMMA.16816.F32.BF16 R20, R20, R46, R64 ;  /* 0x0000002e1414723c */ /* 0x000ff00000041840 */
[-C--:B-1----:R-:W-:Y:S08]  /*2dc0*/  HMMA.16816.F32.BF16 R60, R8, R36.reuse, R60 ;  /* 0x00000024083c723c */ /* 0x082ff0000004183c */
[----:B------:R-:W-:Y:S08]  /*2dd0*/  HMMA.16816.F32.BF16 R44, R12, R36, R56 ;  /* 0x000000240c2c723c */ /* 0x000ff00000041838 */
[----:B------:R-:W-:Y:S08]  /*2de0*/  HMMA.16816.F32.BF16 R56, R8, R38, R72 ;  /* 0x000000260838723c */ /* 0x000ff00000041848 */
[-C--:B---3--:R-:W-:Y:S01]  /*2df0*/  HMMA.16816.F32.BF16 R76, R12, R16.reuse, R24 ;  /* 0x000000100c4c723c */ /* 0x088fe20000041818 */
[----:B------:R-:W-:Y:S07]  /*2e00*/  LDSM.16.M88.4 R24, [R208+0x4000] ;  /* 0x00400000d018783b */ /* 0x000fee0000000200 */
[C---:B------:R-:W-:Y:S08]  /*2e10*/  HMMA.16816.F32.BF16 R72, R8.reuse, R16, R80 ;  /* 0x000000100848723c */ /* 0x040ff00000041850 */
[----:B------:R-:W-:Y:S01]  /*2e20*/  HMMA.16816.F32.BF16 R80, R8, R18, R68 ;  /* 0x000000120850723c */ /* 0x000fe20000041844 */
[----:B------:R-:W-:Y:S07]  /*2e30*/  LDSM.16.M88.4 R8, [R208+0x6000] ;  /* 0x00600000d008783b */ /* 0x000fee0000000200 */
[C---:B------:R-:W-:Y:S08]  /*2e40*/  HMMA.16816.F32.BF16 R36, R12.reuse, R38, R52 ;  /* 0x000000260c24723c */ /* 0x040ff00000041834 */
[----:B------:R-:W-:Y:S01]  /*2e50*/  HMMA.16816.F32.BF16 R68, R12, R18, R20 ;  /* 0x000000120c44723c */ /* 0x000fe20000041814 */
[----:B------:R-:W1:Y:S04]  /*2e60*/  LDSM.16.M88.4 R12, [R215+0x1000] ;  /* 0x00100000d70c783b */ /* 0x000e680000000200 */
[----:B------:R-:W-:Y:S03]  /*2e70*/  LDSM.16.M88.4 R16, [R214+0x6000] ;  /* 0x00600000d610783b */ /* 0x000fe60000000200 */
[-C--:B--2---:R-:W-:Y:S01]  /*2e80*/  HMMA.16816.F32.BF16 R64, R28, R40.reuse, R60 ;  /* 0x000000281c40723c */ /* 0x084fe2000004183c */
[----:B------:R-:W-:Y:S07]  /*2e90*/  LDSM.16.M88.4 R20, [R214+0x4000] ;  /* 0x00400000d614783b */ /* 0x000fee0000000200 */
[----:B------:R-:W-:Y:S01]  /*2ea0*/  HMMA.16816.F32.BF16 R60, R32, R40, R44 ;  /* 0x00000028203c723c */ /* 0x000fe2000004182c */
[----:B------:R-:W2:Y:S07]  /*2eb0*/  LDSM.16.M88.4 R44, [R215+0x1800] ;  /* 0x00180000d72c783b */ /* 0x000eae0000000200 */
[----:B------:R-:W-:Y:S08]  /*2ec0*/  HMMA.16816.F32.BF16 R56, R28, R42, R56 ;  /* 0x0000002a1c38723c */ /* 0x000ff00000041838 */
[-C--:B----4-:R-:W-:Y:S08]  /*2ed0*/  HMMA.16816.F32.BF16 R84, R32, R48.reuse, R76 ;  /* 0x000000302054723c */ /* 0x090ff0000004184c */
[----:B------:R-:W-:Y:S08]  /*2ee0*/  HMMA.16816.F32.BF16 R52, R28, R48, R72 ;  /* 0x000000301c34723c */ /* 0x000ff00000041848 */
[C---:B------:R-:W-:Y:S01]  /*2ef0*/  HMMA.16816.F32.BF16 R40, R32.reuse, R42, R36 ;  /* 0x0000002a2028723c */ /* 0x040fe20000041824 */
[----:B------:R-:W3:Y:S07]  /*2f00*/  LDSM.16.M88.4 R36, [R213+0x9000] ;  /* 0x00900000d524783b */ /* 0x000eee0000000200 */
[-C--:B------:R-:W-:Y:S01]  /*2f10*/  HMMA.16816.F32.BF16 R76, R32, R50.reuse, R68 ;  /* 0x00000032204c723c */ /* 0x080fe20000041844 */
[----:B------:R-:W4:Y:S07]  /*2f20*/  LDSM.16.M88.4 R32, [R213+0x9800] ;  /* 0x00980000d520783b */ /* 0x000f2e0000000200 */
[----:B------:R-:W-:Y:S08]  /*2f30*/  HMMA.16816.F32.BF16 R28, R28, R50, R80 ;  /* 0x000000321c1c723c */ /* 0x000ff00000041850 */
[C---:B-1----:R-:W-:Y:S08]  /*2f40*/  HMMA.16816.F32.BF16 R48, R8.reuse, R12, R64 ;  /* 0x0000000c0830723c */ /* 0x042ff00000041840 */
[----:B------:R-:W-:Y:S08]  /*2f50*/  HMMA.16816.F32.BF16 R64, R8, R14, R56 ;  /* 0x0000000e0840723c */ /* 0x000ff00000041838 */
[-C--:B--2---:R-:W-:Y:S08]  /*2f60*/  HMMA.16816.F32.BF16 R56, R24, R44.reuse, R84 ;  /* 0x0000002c1838723c */ /* 0x084ff00000041854 */
[----:B------:R-:W-:Y:S08]  /*2f70*/  HMMA.16816.F32.BF16 R80, R8, R44, R52 ;  /* 0x0000002c0850723c */ /* 0x000ff00000041834 */
[C---:B------:R-:W-:Y:S08]  /*2f80*/  HMMA.16816.F32.BF16 R68, R24.reuse, R12, R60 ;  /* 0x0000000c1844723c */ /* 0x040ff0000004183c */
[C---:B------:R-:W-:Y:S01]  /*2f90*/  HMMA.16816.F32.BF16 R72, R24.reuse, R14, R40 ;  /* 0x0000000e1848723c */ /* 0x040fe20000041828 */
[----:B------:R-:W-:Y:S07]  /*2fa0*/  LDSM.16.M88.4 R12, [R212+0x4000] ;  /* 0x00400000d40c783b */ /* 0x000fee0000000200 */
[-C--:B------:R-:W-:Y:S01]  /*2fb0*/  HMMA.16816.F32.BF16 R52, R24, R46.reuse, R76 ;  /* 0x0000002e1834723c */ /* 0x080fe2000004184c */
[----:B------:R-:W1:Y:S07]  /*2fc0*/  LDSM.16.M88.4 R24, [R211+0x1800] ;  /* 0x00180000d318783b */ /* 0x000e6e0000000200 */
[----:B------:R-:W-:Y:S01]  /*2fd0*/  HMMA.16816.F32.BF16 R60, R8, R46, R28 ;  /* 0x0000002e083c723c */ /* 0x000fe2000004181c */
[----:B------:R-:W2:Y:S04]  /*2fe0*/  LDSM.16.M88.4 R8, [R212+0x6000] ;  /* 0x00600000d408783b */ /* 0x000ea80000000200 */
[----:B------:R-:W5:Y:S01]  /*2ff0*/  LDSM.16.M88.4 R28, [R211+0x1000] ;  /* 0x00100000d31c783b */ /* 0x000f620000000200 */
[----:B------:R-:W-:-:S04]  /*3000*/  DEPBAR.LE SB0, 0x0 ;  /* 0x000080000000791a */ /* 0x000fc80000000000 */
[----:B---3--:R-:W-:Y:S08]  /*3010*/  HMMA.16816.F32.BF16 R40, R16, R38, R64 ;  /* 0x000000261028723c */ /* 0x008ff00000041840 */
[-C--:B----4-:R-:W-:Y:S08]  /*3020*/  HMMA.16816.F32.BF16 R56, R20, R32.reuse, R56 ;  /* 0x000000201438723c */ /* 0x090ff00000041838 */
[C---:B------:R-:W-:Y:S08]  /*3030*/  HMMA.16816.F32.BF16 R64, R16.reuse, R32, R80 ;  /* 0x000000201040723c */ /* 0x040ff00000041850 */
[-C--:B------:R-:W-:Y:S08]  /*3040*/  HMMA.16816.F32.BF16 R48, R16, R36.reuse, R48 ;  /* 0x000000241030723c */ /* 0x080ff00000041830 */
[C---:B------:R-:W-:Y:S08]  /*3050*/  HMMA.16816.F32.BF16 R44, R20.reuse, R36, R68 ;  /* 0x00000024142c723c */ /* 0x040ff00000041844 */
[----:B------:R-:W-:Y:S08]  /*3060*/  HMMA.16816.F32.BF16 R36, R20, R38, R72 ;  /* 0x000000261424723c */ /* 0x000ff00000041848 */
[-C--:B------:R-:W-:Y:S08]  /*3070*/  HMMA.16816.F32.BF16 R60, R16, R34.reuse, R60 ;  /* 0x00000022103c723c */ /* 0x080ff0000004183c */
[----:B------:R-:W-:Y:S08]  /*3080*/  HMMA.16816.F32.BF16 R52, R20, R34, R52 ;  /* 0x000000221434723c */ /* 0x000ff00000041834 */
[-C--:B-1----:R-:W-:Y:S08]  /*3090*/  HMMA.16816.F32.BF16 R20, R12, R24.reuse, R56 ;  /* 0x000000180c14723c */ /* 0x082ff00000041838 */
[C---:B--2---:R-:W-:Y:S08]  /*30a0*/  HMMA.16816.F32.BF16 R16, R8.reuse, R24, R64 ;  /* 0x000000180810723c */ /* 0x044ff00000041840 */
[-C--:B-----5:R-:W-:Y:S08]  /*30b0*/  HMMA.16816.F32.BF16 R48, R8, R28.reuse, R48 ;  /* 0x0000001c0830723c */ /* 0x0a0ff00000041830 */
[----:B------:R-:W-:Y:S08]  /*30c0*/  HMMA.16816.F32.BF16 R44, R12, R28, R44 ;  /* 0x0000001c0c2c723c */ /* 0x000ff0000004182c */
        /* <DEDUP_REMOVED lines=10> */
[-C--:B------:R-:W-:Y:S01]  /*3170*/  HMMA.16816.F32.BF16 R8, R8, R26.reuse, R60 ;  /* 0x0000001a0808723c */ /* 0x080fe2000004183c */
[----:B------:R-:W-:Y:S02]  /*3180*/  FSEL R30, R23, -INF , !P0 ;  /* 0xff800000171e7808 */ /* 0x000fe40004000000 */
[----:B------:R-:W-:Y:S02]  /*3190*/  FSEL R22, R21, -INF , !P0 ;  /* 0xff80000015167808 */ /* 0x000fe40004000000 */
[----:B------:R-:W-:Y:S02]  /*31a0*/  PLOP3.LUT P0, PT, PT, PT, UP0, 0x80, 0x0 ;  /* 0x000000000000781c */ /* 0x000fe40003f0f008 */
[----:B------:R-:W-:Y:S01]  /*31b0*/  FSEL R28, R46, -INF , !P1 ;  /* 0xff8000002e1c7808 */ /* 0x000fe20004800000 */
[----:B------:R-:W-:Y:S01]  /*31c0*/  HMMA.16816.F32.BF16 R12, R12, R26, R52 ;  /* 0x0000001a0c0c723c */ /* 0x000fe20000041834 */
[----:B------:R-:W-:-:S02]  /*31d0*/  FSEL R25, R44, -INF , !P1 ;  /* 0xff8000002c197808 */ /* 0x000fc40004800000 */
[----:B------:R-:W-:Y:S02]  /*31e0*/  ISETP.GE.AND P1, PT, R0, UR14, PT ;  /* 0x0000000e00007c0c */ /* 0x000fe4000bf26270 */
        /* <DEDUP_REMOVED lines=19> */
[----:B------:R-:W-:Y:S01]  /*3320*/  FSEL R21, R13, -INF , !P1 ;  /* 0xff8000000d157808 */ /* 0x000fe20004800000 */
[----:B------:R-:W-:Y:S06]  /*3330*/  BAR.SYNC.DEFER_BLOCKING 0x0 ;  /* 0x0000000000007b1d */ /* 0x000fec0000010000 */
[----:B------:R-:W-:Y:S05]  /*3340*/  @!P0 BRA `(.L_x_1354) ;  /* 0x000002a000008947 */ /* 0x000fea0003800000 */
[----:B------:R-:W-:Y:S01]  /*3350*/  ULEA.HI.SX32 UR5, UR8, 0xfffffffe, 0x1b ;  /* 0xfffffffe08057891 */ /* 0x000fe2000f8fda3f */
        /* <DEDUP_REMOVED lines=39> */
.L_x_1356:
[----:B------:R-:W-:Y:S05]  /*35d0*/  BSYNC B0 ;  /* 0x0000000000007941 */ /* 0x000fea0003800000 */
.L_x_1355:
[----:B------:R-:W0:Y:S02]  /*35e0*/  LDGDEPBAR ;  /* 0x00000000000079af */ /* 0x000e240000000000 */
.L_x_1354:
[----:B------:R-:W-:Y:S01]  /*35f0*/  FMNMX.FTZ R136, R25, R24, !PT ;  /* 0x0000001819887209 */ /* 0x000fe20007810000 */
[----:B------:R-:W-:Y:S01]  /*3600*/  IMAD R223, R223, 0x8, R90 ;  /* 0x00000008dfdf7824 */ /* 0x000fe200078e025a */
[----:B------:R-:W-:Y:S01]  /*3610*/  FMNMX.FTZ R0, R28, R47, !PT ;  /* 0x0000002f1c007209 */ /* 0x000fe20007810000 */
[----:B------:R-:W-:Y:S01]  /*3620*/  UIADD3 UR25, UR21, -0x4498517b, URZ ;  /* 0xbb67ae8515197890 */ /* 0x000fe2000fffe03f */
[----:B------:R-:W-:Y:S01]  /*3630*/  FMNMX.FTZ R136, R36, R136, !PT ;  /* 0x0000008824887209 */ /* 0x000fe20007810000 */
[----:B-1----:R-:W-:Y:S01]  /*3640*/  IMAD.WIDE.U32 R10, R223, -0x326172a9, RZ ;  /* 0xcd9e8d57df0a7825 */ /* 0x002fe200078e00ff */
        /* <DEDUP_REMOVED lines=19> */
[----:B------:R-:W-:Y:S01]  /*3780*/  UIADD3 UR28, UR20, -0x4ab325aa, URZ ;  /* 0xb54cda56141c7890 */ /* 0x000fe2000fffe03f */
[----:B------:R-:W-:Y:S01]  /*3790*/  FMNMX.FTZ R0, R29, R0, !PT ;  /* 0x000000001d007209 */ /* 0x000fe20007810000 */
[----:B------:R-:W-:Y:S01]  /*37a0*/  IMAD R227, R245, 0x10000, R245 ;  /* 0x00010000f5e37824 */ /* 0x000fe200078e02f5 */
[----:B------:R-:W-:Y:S01]  /*37b0*/  LOP3.LUT R35, R91, UR20, RZ, 0x3c, !PT ;  /* 0x000000145b237c12 */ /* 0x000fe2000f8e3cff */
[----:B------:R-:W1:Y:S01]  /*37c0*/  SHFL.BFLY PT, R3, R136, 0x2, 0x1f ;  /* 0x0c401f0088037f89 */ /* 0x000e6200000e0000 */
[----:B------:R-:W-:Y:S01]  /*37d0*/  UIADD3 UR14, UR20, 0x1715609d, URZ ;  /* 0x1715609d140e7890 */ /* 0x000fe2000fffe03f */
[----:B------:R-:W-:Y:S01]  /*37e0*/  IADD3 R250, R223, 0x4, RZ ;  /* 0x00000004dffa7810 */ /* 0x000fe20007ffe0ff */
[----:B------:R-:W-:Y:S01]  /*37f0*/  UIADD3 UR27, UR21, 0x646e171e, URZ ;  /* 0x646e171e151b7890 */ /* 0x000fe2000fffe03f */
[----:B------:R-:W3:Y:S01]  /*3800*/  SHFL.BFLY PT, R5, R0, 0x2, 0x1f ;  /* 0x0c401f0000057f89 */ /* 0x000ee200000e0000 */
[----:B--2---:R-:W-:-:S05]  /*3810*/  LOP3.LUT R6, R11, R35, RZ, 0x3c, !PT ;  /* 0x000000230b067212 */ /* 0x004fca00078e3cff */
[----:B------:R-:W-:-:S05]  /*3820*/  IMAD.WIDE.U32 R14, R6, -0x2daee0ad, RZ ;  /* 0xd2511f53060e7825 */ /* 0x000fca00078e00ff */
[----:B------:R-:W-:Y:S02]  /*3830*/  LOP3.LUT R6, R15, UR25, R32, 0x96, !PT ;  /* 0x000000190f067c12 */ /* 0x000fe4000f8e9620 */
[----:B-1----:R-:W-:Y:S01]  /*3840*/  FMNMX.FTZ R136, R136, R3, !PT ;  /* 0x0000000388887209 */ /* 0x002fe20007810000 */
[----:B------:R-:W-:Y:S01]  /*3850*/  IMAD.U32 R3, RZ, RZ, UR6 ;  /* 0x00000006ff037e24 */ /* 0x000fe2000f8e00ff */
[----:B---3--:R-:W-:-:S03]  /*3860*/  FMNMX.FTZ R5, R5, R0, !PT ;  /* 0x0000000005057209 */ /* 0x008fc60007810000 */
[----:B------:R-:W1:Y:S01]  /*3870*/  SHFL.BFLY PT, R7, R136, 0x1, 0x1f ;  /* 0x0c201f0088077f89 */ /* 0x000e6200000e0000 */
[----:B------:R-:W-:-:S03]  /*3880*/  LOP3.LUT R3, R33, UR21, R3, 0x96, !PT ;  /* 0x0000001521037c12 */ /* 0x000fc6000f8e9603 */
[----:B------:R-:W2:Y:S02]  /*3890*/  SHFL.BFLY PT, R135, R5, 0x1, 0x1f ;  /* 0x0c201f0005877f89 */ /* 0x000ea400000e0000 */
[----:B------:R-:W-:-:S05]  /*38a0*/  IMAD.WIDE.U32 R18, R3, -0x326172a9, RZ ;  /* 0xcd9e8d5703127825 */ /* 0x000fca00078e00ff */
[----:B------:R-:W-:-:S05]  /*38b0*/  LOP3.LUT R10, R19, UR26, R10, 0x96, !PT ;  /* 0x0000001a130a7c12 */ /* 0x000fca000f8e960a */
[----:B------:R-:W-:-:S05]  /*38c0*/  IMAD.WIDE.U32 R10, R10, -0x2daee0ad, RZ ;  /* 0xd2511f530a0a7825 */ /* 0x000fca00078e00ff */
[----:B------:R-:W-:Y:S02]  /*38d0*/  LOP3.LUT R11, R11, UR23, R14, 0x96, !PT ;  /* 0x000000170b0b7c12 */ /* 0x000fe4000f8e960e */
[----:B-1----:R-:W-:Y:S01]  /*38e0*/  FMNMX.FTZ R136, R136, R7, !PT ;  /* 0x0000000788887209 */ /* 0x002fe20007810000 */
[----:B------:R-:W-:-:S03]  /*38f0*/  IMAD.WIDE.U32 R6, R6, -0x326172a9, RZ ;  /* 0xcd9e8d5706067825 */ /* 0x000fc600078e00ff */
[C---:B------:R-:W-:Y:S01]  /*3900*/  FSETP.NEU.FTZ.AND P1, PT, R136.reuse, -INF , PT ;  /* 0xff8000008800780b */ /* 0x040fe20003f3d000 */
[----:B------:R-:W-:Y:S01]  /*3910*/  FMUL.FTZ R8, R136, c[0x0][0x23c] ;  /* 0x00008f0088087a20 */ /* 0x000fe20000410000 */
[----:B------:R-:W-:Y:S02]  /*3920*/  LOP3.LUT R12, R7, UR24, R18, 0x96, !PT ;  /* 0x00000018070c7c12 */ /* 0x000fe4000f8e9612 */
[----:B--2---:R-:W-:Y:S02]  /*3930*/  FMNMX.FTZ R135, R5, R135, !PT ;  /* 0x0000008705877209 */ /* 0x004fe40007810000 */
[----:B------:R-:W-:Y:S01]  /*3940*/  FSEL R8, R8, RZ, P1 ;  /* 0x000000ff08087208 */ /* 0x000fe20000800000 */
[----:B------:R-:W-:Y:S01]  /*3950*/  IMAD.WIDE.U32 R12, R12, -0x2daee0ad, RZ ;  /* 0xd2511f530c0c7825 */ /* 0x000fe200078e00ff */
[----:B------:R-:W-:-:S03]  /*3960*/  FSETP.NEU.FTZ.AND P1, PT, R135, -INF , PT ;  /* 0xff8000008700780b */ /* 0x000fc60003f3d000 */
[--C-:B------:R-:W-:Y:S02]  /*3970*/  FFMA.FTZ R0, R25, c[0x0][0x23c], -R8.reuse ;  /* 0x00008f0019007a23 */ /* 0x100fe40000010808 */
[--C-:B------:R-:W-:Y:S02]  /*3980*/  FFMA.FTZ R3, R24, c[0x0][0x23c], -R8.reuse ;  /* 0x00008f0018037a23 */ /* 0x100fe40000010808 */
[----:B------:R1:W-:Y:S01]  /*3990*/  MUFU.EX2 R116, R0 ;  /* 0x0000000000747308 */ /* 0x0003e20000000800 */
[----:B------:R-:W-:-:S07]  /*39a0*/  FFMA.FTZ R5, R37, c[0x0][0x23c], -R8 ;  /* 0x00008f0025057a23 */ /* 0x000fce0000010808 */
[----:B------:R2:W-:Y:S01]  /*39b0*/  MUFU.EX2 R226, R3 ;  /* 0x0000000300e27308 */ /* 0x0005e20000000800 */
[----:B-1----:R-:W-:Y:S01]  /*39c0*/  LOP3.LUT R0, R13, UR17, R10, 0x96, !PT ;  /* 0x000000110d007c12 */ /* 0x002fe2000f8e960a */
[----:B------:R-:W-:-:S06]  /*39d0*/  IMAD.WIDE.U32 R10, R11, -0x326172a9, RZ ;  /* 0xcd9e8d570b0a7825 */ /* 0x000fcc00078e00ff */
[----:B------:R-:W-:Y:S01]  /*39e0*/  MUFU.EX2 R251, R5 ;  /* 0x0000000500fb7308 */ /* 0x000fe20000000800 */
[----:B------:R-:W-:Y:S01]  /*39f0*/  IMAD.WIDE.U32 R16, R0, -0x326172a9, RZ ;  /* 0xcd9e8d5700107825 */ /* 0x000fe200078e00ff */
[----:B------:R-:W-:-:S03]  /*3a00*/  LOP3.LUT R11, R11, UR22, R6, 0x96, !PT ;  /* 0x000000160b0b7c12 */ /* 0x000fc6000f8e9606 */
[----:B--2---:R-:W-:Y:S01]  /*3a10*/  FFMA.FTZ R3, R36, c[0x0][0x23c], -R8 ;  /* 0x00008f0024037a23 */ /* 0x004fe20000010808 */
[----:B------:R-:W-:Y:S01]  /*3a20*/  LOP3.LUT R0, R17, UR16, R10, 0x96, !PT ;  /* 0x0000001011007c12 */ /* 0x000fe2000f8e960a */
[----:B------:R-:W-:Y:S02]  /*3a30*/  IMAD.WIDE.U32 R10, R11, -0x2daee0ad, RZ ;  /* 0xd2511f530b0a7825 */ /* 0x000fe400078e00ff */
[----:B------:R1:W2:Y:S02]  /*3a40*/  MUFU.EX2 R107, R3 ;  /* 0x00000003006b7308 */ /* 0x0002a40000000800 */
[----:B------:R-:W-:-:S04]  /*3a50*/  IMAD.WIDE.U32 R14, R0, -0x2daee0ad, RZ ;  /* 0xd2511f53000e7825 */ /* 0x000fc800078e00ff */
[----:B------:R-:W-:Y:S01]  /*3a60*/  IMAD.IADD R0, R89, 0x1, R88 ;  /* 0x0000000159007824 */ /* 0x000fe200078e0258 */
[----:B------:R-:W-:Y:S02]  /*3a70*/  LOP3.LUT R6, R15, UR12, R10, 0x96, !PT ;  /* 0x0000000c0f067c12 */ /* 0x000fe4000f8e960a */
[----:B------:R-:W-:Y:S01]  /*3a80*/  LOP3.LUT R10, R11, UR15, R12, 0x96, !PT ;  /* 0x0000000f0b0a7c12 */ /* 0x000fe2000f8e960c */
[----:B------:R-:W-:Y:S02]  /*3a90*/  IMAD.SHL.U32 R205, R0, 0x2, RZ ;  /* 0x0000000200cd7824 */ /* 0x000fe400078e00ff */
[----:B------:R-:W-:-:S03]  /*3aa0*/  IMAD.WIDE.U32 R6, R6, -0x326172a9, RZ ;  /* 0xcd9e8d5706067825 */ /* 0x000fc600078e00ff */
[----:B------:R-:W3:Y:S01]  /*3ab0*/  LDSM.16.MT88.4 R40, [R205+0xa000] ;  /* 0x00a00000cd28783b */ /* 0x000ee20000004200 */
[----:B-1----:R-:W-:Y:S01]  /*3ac0*/  FMUL.FTZ R3, R135, c[0x0][0x23c] ;  /* 0x00008f0087037a20 */ /* 0x002fe20000410000 */
[----:B------:R-:W-:Y:S01]  /*3ad0*/  LOP3.LUT R0, R6, 0xffff, RZ, 0xc0, !PT ;  /* 0x0000ffff06007812 */ /* 0x000fe200078ec0ff */
[----:B------:R-:W-:Y:S01]  /*3ae0*/  IMAD.WIDE.U32 R12, R10, -0x326172a9, RZ ;  /* 0xcd9e8d570a0c7825 */ /* 0x000fe200078e00ff */
[----:B------:R-:W-:Y:S01]  /*3af0*/  LOP3.LUT R9, R6, 0xff, RZ, 0xc0, !PT ;  /* 0x000000ff06097812 */ /* 0x000fe200078ec0ff */
[----:B------:R-:W-:Y:S01]  /*3b00*/  LDSM.16.MT88.4 R92, [R205+0xb000] ;  /* 0x00b00000cd5c783b */ /* 0x000fe20000004200 */
[----:B------:R-:W-:Y:S01]  /*3b10*/  FSEL R3, R3, RZ, P1 ;  /* 0x000000ff03037208 */ /* 0x000fe20000800000 */
[--C-:B------:R-:W-:Y:S01]  /*3b20*/  IMAD R207, R4, 0x2, R205.reuse ;  /* 0x0000000204cf7824 */ /* 0x100fe200078e02cd */
[----:B------:R-:W-:Y:S01]  /*3b30*/  SHF.R.U32.HI R11, RZ, 0x18, R6 ;  /* 0x00000018ff0b7819 */ /* 0x000fe20000011606 */
[----:B------:R-:W-:Y:S01]  /*3b40*/  IMAD R210, R2, 0x2, R205 ;  /* 0x0000000202d27824 */ /* 0x000fe200078e02cd */
[----:B------:R-:W-:Y:S01]  /*3b50*/  LDSM.16.MT88.4 R200, [R205+0xa800] ;  /* 0x00a80000cdc8783b */ /* 0x000fe20000004200 */
[----:B------:R-:W-:-:S02]  /*3b60*/  FFMA.FTZ R5, R28, c[0x0][0x23c], -R3 ;  /* 0x00008f001c057a23 */ /* 0x000fc40000010803 */
[--C-:B------:R-:W-:Y:S01]  /*3b70*/  FFMA.FTZ R10, R38, c[0x0][0x23c], -R3.reuse ;  /* 0x00008f00260a7a23 */ /* 0x100fe20000010803 */
[----:B------:R-:W1:Y:S01]  /*3b80*/  LDSM.16.MT88.4 R56, [R207+0xa000] ;  /* 0x00a00000cf38783b */ /* 0x000e620000004200 */
[----:B------:R4:W-:Y:S01]  /*3b90*/  MUFU.EX2 R244, R5 ;  /* 0x0000000500f47308 */ /* 0x0009e20000000800 */
[----:B------:R-:W-:Y:S02]  /*3ba0*/  FFMA.FTZ R4, R26, c[0x0][0x23c], -R3 ;  /* 0x00008f001a047a23 */ /* 0x000fe40000010803 */
[----:B------:R-:W-:Y:S01]  /*3bb0*/  IMAD R209, R2, 0x2, R207 ;  /* 0x0000000202d17824 */ /* 0x000fe200078e02cf */
[----:B------:R-:W5:Y:S01]  /*3bc0*/  LDSM.16.MT88.4 R88, [R210+0xa000] ;  /* 0x00a00000d258783b */ /* 0x000f620000004200 */
[----:B------:R-:W-:-:S03]  /*3bd0*/  FFMA.FTZ R15, R30, c[0x0][0x23c], -R3 ;  /* 0x00008f001e0f7a23 */ /* 0x000fc60000010803 */
[----:B------:R-:W-:Y:S01]  /*3be0*/  MUFU.EX2 R241, R10 ;  /* 0x0000000a00f17308 */ /* 0x000fe20000000800 */
[----:B------:R-:W-:Y:S04]  /*3bf0*/  LDSM.16.MT88.4 R60, [R207+0xb000] ;  /* 0x00b00000cf3c783b */ /* 0x000fe80000004200 */
[----:B------:R-:W-:Y:S01]  /*3c00*/  LDSM.16.MT88.4 R76, [R210+0xb000] ;  /* 0x00b00000d24c783b */ /* 0x000fe20000004200 */
[----:B----4-:R-:W-:Y:S02]  /*3c10*/  FFMA.FTZ R5, R47, c[0x0][0x23c], -R3 ;  /* 0x00008f002f057a23 */ /* 0x010fe40000010803 */
[----:B------:R-:W4:Y:S01]  /*3c20*/  MUFU.EX2 R243, R4 ;  /* 0x0000000400f37308 */ /* 0x000f220000000800 */
[----:B------:R-:W1:Y:S04]  /*3c30*/  LDSM.16.MT88.4 R44, [R209+0xa000] ;  /* 0x00a00000d12c783b */ /* 0x000e680000004200 */
[----:B------:R-:W-:Y:S03]  /*3c40*/  LDSM.16.MT88.4 R124, [R209+0xb000] ;  /* 0x00b00000d17c783b */ /* 0x000fe60000004200 */
[----:B------:R2:W1:Y:S01]  /*3c50*/  MUFU.EX2 R242, R5 ;  /* 0x0000000500f27308 */ /* 0x0004620000000800 */
[----:B------:R-:W-:Y:S04]  /*3c60*/  LDSM.16.MT88.4 R196, [R207+0xa800] ;  /* 0x00a80000cfc4783b */ /* 0x000fe80000004200 */
[----:B------:R-:W-:Y:S03]  /*3c70*/  LDSM.16.MT88.4 R192, [R210+0xa800] ;  /* 0x00a80000d2c0783b */ /* 0x000fe60000004200 */
[----:B------:R-:W-:Y:S01]  /*3c80*/  MUFU.EX2 R232, R15 ;  /* 0x0000000f00e87308 */ /* 0x000fe20000000800 */
[----:B------:R-:W-:Y:S04]  /*3c90*/  LDSM.16.MT88.4 R188, [R209+0xa800] ;  /* 0x00a80000d1bc783b */ /* 0x000fe80000004200 */
[----:B------:R-:W-:Y:S01]  /*3ca0*/  LDSM.16.MT88.4 R184, [R205+0xb800] ;  /* 0x00b80000cdb8783b */ /* 0x000fe20000004200 */
[----:B--2---:R-:W-:-:S03]  /*3cb0*/  SHF.R.U32.HI R5, RZ, 0x8, R0 ;  /* 0x00000008ff057819 */ /* 0x004fc60000011600 */
[----:B------:R-:W-:Y:S01]  /*3cc0*/  LDSM.16.MT88.4 R172, [R207+0xb800] ;  /* 0x00b80000cfac783b */ /* 0x000fe20000004200 */
[----:B------:R-:W-:Y:S02]  /*3cd0*/  LOP3.LUT R0, R7, UR28, R12, 0x96, !PT ;  /* 0x0000001c07007c12 */ /* 0x000fe4000f8e960c */
[----:B------:R-:W-:Y:S01]  /*3ce0*/  SHF.R.U32.HI R7, RZ, 0x10, R6 ;  /* 0x00000010ff077819 */ /* 0x000fe20000011606 */
[----:B------:R-:W-:Y:S01]  /*3cf0*/  LDSM.16.MT88.4 R176, [R210+0xb800] ;  /* 0x00b80000d2b0783b */ /* 0x000fe20000004200 */
[----:B------:R-:W-:Y:S02]  /*3d00*/  PRMT R9, R9, 0x5410, R5 ;  /* 0x0000541009097816 */ /* 0x000fe40000000005 */
[----:B------:R-:W-:Y:S01]  /*3d10*/  LOP3.LUT R2, R0, 0xffff, RZ, 0xc0, !PT ;  /* 0x0000ffff00027812 */ /* 0x000fe200078ec0ff */
[----:B------:R-:W-:Y:S01]  /*3d20*/  LDSM.16.MT88.4 R180, [R209+0xb800] ;  /* 0x00b80000d1b4783b */ /* 0x000fe20000004200 */
[----:B------:R-:W-:Y:S02]  /*3d30*/  SHF.R.U32.HI R4, RZ, 0x10, R0 ;  /* 0x00000010ff047819 */ /* 0x000fe40000011600 */
[----:B------:R-:W-:-:S02]  /*3d40*/  LOP3.LUT R7, R7, 0xff, RZ, 0xc0, !PT ;  /* 0x000000ff07077812 */ /* 0x000fc400078ec0ff */
[----:B------:R-:W-:Y:S02]  /*3d50*/  LOP3.LUT R10, R0, 0xff, RZ, 0xc0, !PT ;  /* 0x000000ff000a7812 */ /* 0x000fe400078ec0ff */
[----:B------:R-:W-:Y:S01]  /*3d60*/  SHF.R.U32.HI R6, RZ, 0x18, R0 ;  /* 0x00000018ff067819 */ /* 0x000fe20000011600 */
[----:B------:R-:W-:Y:S01]  /*3d70*/  HSET2.LE.AND R0, R9, R227, PT ;  /* 0x000000e309007233 */ /* 0x000fe20003803000 */
[----:B------:R-:W-:Y:S02]  /*3d80*/  SHF.R.U32.HI R5, RZ, 0x8, R2 ;  /* 0x00000008ff057819 */ /* 0x000fe40000011602 */
[----:B------:R-:W-:Y:S02]  /*3d90*/  LOP3.LUT R4, R4, 0xff, RZ, 0xc0, !PT ;  /* 0x000000ff04047812 */ /* 0x000fe400078ec0ff */
[----:B------:R-:W-:Y:S02]  /*3da0*/  F2FP.BF16.PACK_AB R2, R251, R107 ;  /* 0x0000006bfb02723e */ /* 0x000fe400000010ff */
[----:B------:R-:W-:-:S02]  /*3db0*/  PRMT R7, R7, 0x5410, R11 ;  /* 0x0000541007077816 */ /* 0x000fc4000000000b */
[----:B------:R-:W-:Y:S02]  /*3dc0*/  PRMT R9, R4, 0x5410, R6 ;  /* 0x0000541004097816 */ /* 0x000fe40000000006 */
[----:B------:R-:W-:Y:S01]  /*3dd0*/  LOP3.LUT R6, R0, R2, RZ, 0xc0, !PT ;  /* 0x0000000200067212 */ /* 0x000fe200078ec0ff */
[--C-:B------:R-:W-:Y:S01]  /*3de0*/  HSET2.LE.AND R0, R7, R227.reuse, PT ;  /* 0x000000e307007233 */ /* 0x100fe20003803000 */
[----:B----4-:R-:W-:Y:S01]  /*3df0*/  F2FP.BF16.PACK_AB R2, R243, R241 ;  /* 0x000000f1f302723e */ /* 0x010fe200000010ff */
[--C-:B------:R-:W-:Y:S01]  /*3e00*/  HSET2.LE.AND R9, R9, R227.reuse, PT ;  /* 0x000000e309097233 */ /* 0x100fe20003803000 */
[----:B------:R-:W-:Y:S02]  /*3e10*/  PRMT R10, R10, 0x5410, R5 ;  /* 0x000054100a0a7816 */ /* 0x000fe40000000005 */
[----:B------:R-:W-:Y:S01]  /*3e20*/  LOP3.LUT R7, R0, R2, RZ, 0xc0, !PT ;  /* 0x0000000200077212 */ /* 0x000fe200078ec0ff */
[----:B------:R-:W-:Y:S01]  /*3e30*/  FFMA.FTZ R2, R27, c[0x0][0x23c], -R8 ;  /* 0x00008f001b027a23 */ /* 0x000fe20000010808 */
[----:B------:R-:W-:Y:S01]  /*3e40*/  FMNMX.FTZ R0, R72, R34, !PT ;  /* 0x0000002248007209 */ /* 0x000fe20007810000 */
[----:B------:R-:W-:Y:S01]  /*3e50*/  HSET2.LE.AND R4, R10, R227, PT ;  /* 0x000000e30a047233 */ /* 0x000fe20003803000 */
[----:B------:R-:W-:Y:S01]  /*3e60*/  F2FP.BF16.PACK_AB R5, R226, R116 ;  /* 0x00000074e205723e */ /* 0x000fe200000010ff */
[----:B------:R2:W-:Y:S01]  /*3e70*/  MUFU.EX2 R239, R2 ;  /* 0x0000000200ef7308 */ /* 0x0005e20000000800 */
[----:B------:R-:W-:-:S02]  /*3e80*/  FMNMX.FTZ R0, R73, R0, !PT ;  /* 0x0000000049007209 */ /* 0x000fc40007810000 */
[----:B-1----:R-:W-:Y:S02]  /*3e90*/  F2FP.BF16.PACK_AB R10, R242, R244 ;  /* 0x000000f4f20a723e */ /* 0x002fe400000010ff */
[----:B------:R-:W-:Y:S02]  /*3ea0*/  FMNMX.FTZ R0, R74, R0, !PT ;  /* 0x000000004a007209 */ /* 0x000fe40007810000 */
[----:B------:R-:W-:Y:S02]  /*3eb0*/  LOP3.LUT R4, R4, R5, RZ, 0xc0, !PT ;  /* 0x0000000504047212 */ /* 0x000fe400078ec0ff */
[----:B------:R-:W-:Y:S02]  /*3ec0*/  FMNMX.FTZ R0, R138, R0, !PT ;  /* 0x000000008a007209 */ /* 0x000fe40007810000 */
[----:B------:R-:W-:Y:S01]  /*3ed0*/  LOP3.LUT R5, R9, R10, RZ, 0xc0, !PT ;  /* 0x0000000a09057212 */ /* 0x000fe200078ec0ff */
[--C-:B------:R-:W-:Y:S01]  /*3ee0*/  FFMA.FTZ R9, R20, c[0x0][0x23c], -R8.reuse ;  /* 0x00008f0014097a23 */ /* 0x100fe20000010808 */
[----:B------:R-:W-:Y:S01]  /*3ef0*/  FMNMX.FTZ R0, R137, R0, !PT ;  /* 0x0000000089007209 */ /* 0x000fe20007810000 */
[----:B--2---:R-:W-:-:S03]  /*3f00*/  FFMA.FTZ R2, R22, c[0x0][0x23c], -R8 ;  /* 0x00008f0016027a23 */ /* 0x004fc60000010808 */
[----:B------:R-:W-:Y:S01]  /*3f10*/  FMNMX.FTZ R0, R133, R0, !PT ;  /* 0x0000000085007209 */ /* 0x000fe20007810000 */
[----:B------:R-:W-:Y:S01]  /*3f20*/  MUFU.EX2 R238, R9 ;  /* 0x0000000900ee7308 */ /* 0x000fe20000000800 */
[----:B---3--:R-:W-:Y:S02]  /*3f30*/  HMMA.16816.F32.BF16 R140, R4, R40, RZ ;  /* 0x00000028048c723c */ /* 0x008fe400000418ff */
[----:B------:R-:W-:-:S05]  /*3f40*/  FMNMX.FTZ R0, R132, R0, !PT ;  /* 0x0000000084007209 */ /* 0x000fca0007810000 */
[----:B------:R-:W1:Y:S01]  /*3f50*/  SHFL.BFLY PT, R12, R0, 0x2, 0x1f ;  /* 0x0c401f00000c7f89 */ /* 0x000e6200000e0000 */
[----:B------:R2:W-:Y:S01]  /*3f60*/  MUFU.EX2 R240, R2 ;  /* 0x0000000200f07308 */ /* 0x0005e20000000800 */
[C---:B------:R-:W-:Y:S08]  /*3f70*/  HMMA.16816.F32.BF16 R36, R4.reuse, R56, RZ ;  /* 0x000000380424723c */ /* 0x040ff000000418ff */
[----:B-----5:R-:W-:Y:S01]  /*3f80*/  HMMA.16816.F32.BF16 R52, R4, R88, RZ ;  /* 0x000000580434723c */ /* 0x020fe200000418ff */
[----:B--2---:R-:W-:-:S07]  /*3f90*/  LOP3.LUT R2, R13, UR14, R16, 0x96, !PT ;  /* 0x0000000e0d027c12 */ /* 0x004fce000f8e9610 */
[----:B------:R-:W-:Y:S01]  /*3fa0*/  HMMA.16816.F32.BF16 R68, R4, R44, RZ ;  /* 0x0000002c0444723c */ /* 0x000fe200000418ff */
[----:B------:R-:W-:Y:S01]  /*3fb0*/  IMAD.WIDE.U32 R10, R2, -0x2daee0ad, RZ ;  /* 0xd2511f53020a7825 */ /* 0x000fe200078e00ff */
[----:B-1----:R-:W-:-:S03]  /*3fc0*/  FMNMX.FTZ R16, R12, R0, !PT ;  /* 0x000000000c107209 */ /* 0x002fc60007810000 */
[----:B------:R-:W-:Y:S01]  /*3fd0*/  FFMA.FTZ R2, R21, c[0x0][0x23c], -R8 ;  /* 0x00008f0015027a23 */ /* 0x000fe20000010808 */
[----:B------:R-:W-:Y:S02]  /*3fe0*/  LOP3.LUT R9, R10, 0xffff, RZ, 0xc0, !PT ;  /* 0x0000ffff0a097812 */ /* 0x000fe400078ec0ff */
[C---:B------:R-:W-:Y:S01]  /*3ff0*/  HMMA.16816.F32.BF16 R84, R4.reuse, R92, RZ ;  /* 0x0000005c0454723c */ /* 0x040fe200000418ff */
[----:B------:R-:W-:Y:S01]  /*4000*/  FMNMX.FTZ R8, R104, R75, !PT ;  /* 0x0000004b68087209 */ /* 0x000fe20007810000 */
[----:B------:R1:W2:Y:S01]  /*4010*/  MUFU.EX2 R237, R2 ;  /* 0x0000000200ed7308 */ /* 0x0002a20000000800 */
[----:B------:R-:W-:Y:S01]  /*4020*/  LOP3.LUT R0, R11, UR27, R14, 0x96, !PT ;  /* 0x0000001b0b007c12 */ /* 0x000fe2000f8e960e */
[----:B------:R-:W-:Y:S01]  /*4030*/  FFMA.FTZ R14, R31, c[0x0][0x23c], -R3 ;  /* 0x00008f001f0e7a23 */ /* 0x000fe20000010803 */
[----:B------:R-:W-:Y:S02]  /*4040*/  LOP3.LUT R13, R10, 0xff, RZ, 0xc0, !PT ;  /* 0x000000ff0a0d7812 */ /* 0x000fe400078ec0ff */
[--C-:B------:R-:W-:Y:S01]  /*4050*/  SHF.R.U32.HI R11, RZ, 0x10, R10.reuse ;  /* 0x00000010ff0b7819 */ /* 0x100fe2000001160a */
[----:B------:R-:W-:Y:S01]  /*4060*/  HMMA.16816.F32.BF16 R100, R4, R60, RZ ;  /* 0x0000003c0464723c */ /* 0x000fe200000418ff */
[----:B------:R-:W-:Y:S01]  /*4070*/  SHF.R.U32.HI R12, RZ, 0x18, R10 ;  /* 0x00000018ff0c7819 */ /* 0x000fe2000001160a */
[----:B------:R-:W-:Y:S01]  /*4080*/  MUFU.EX2 R234, R14 ;  /* 0x0000000e00ea7308 */ /* 0x000fe20000000800 */
[----:B------:R-:W-:-:S02]  /*4090*/  SHF.R.U32.HI R10, RZ, 0x8, R9 ;  /* 0x00000008ff0a7819 */ /* 0x000fc40000011609 */
[----:B------:R-:W-:Y:S02]  /*40a0*/  LOP3.LUT R9, R11, 0xff, RZ, 0xc0, !PT ;  /* 0x000000ff0b097812 */ /* 0x000fe400078ec0ff */
[----:B------:R-:W-:Y:S01]  /*40b0*/  PRMT R13, R13, 0x5410, R10 ;  /* 0x000054100d0d7816 */ /* 0x000fe2000000000a */
[C---:B------:R-:W-:Y:S01]  /*40c0*/  HMMA.16816.F32.BF16 R112, R4.reuse, R76, RZ ;  /* 0x0000004c0470723c */ /* 0x040fe200000418ff */
[----:B------:R-:W-:Y:S01]  /*40d0*/  PRMT R12, R9, 0x5410, R12 ;  /* 0x00005410090c7816 */ /* 0x000fe2000000000c */
[--C-:B-1----:R-:W-:Y:S01]  /*40e0*/  FFMA.FTZ R2, R23, c[0x0][0x23c], -R3.reuse ;  /* 0x00008f0017027a23 */ /* 0x102fe20000010803 */
[----:B------:R-:W-:Y:S01]  /*40f0*/  LOP3.LUT R11, R0, 0xff, RZ, 0xc0, !PT ;  /* 0x000000ff000b7812 */ /* 0x000fe200078ec0ff */
[----:B------:R-:W-:Y:S02]  /*4100*/  FFMA.FTZ R3, R29, c[0x0][0x23c], -R3 ;  /* 0x00008f001d037a23 */ /* 0x000fe40000010803 */
[----:B------:R1:W-:Y:S02]  /*4110*/  MUFU.EX2 R236, R2 ;  /* 0x0000000200ec7308 */ /* 0x0003e40000000800 */
[C---:B------:R-:W-:Y:S06]  /*4120*/  HMMA.16816.F32.BF16 R164, R4.reuse, R124, RZ ;  /* 0x0000007c04a4723c */ /* 0x040fec00000418ff */
[----:B------:R3:W4:Y:S02]  /*4130*/  MUFU.EX2 R235, R3 ;  /* 0x0000000300eb7308 */ /* 0x0007240000000800 */
[----:B------:R-:W-:Y:S01]  /*4140*/  HMMA.16816.F32.BF16 R152, R4, R42, RZ ;  /* 0x0000002a0498723c */ /* 0x000fe200000418ff */
[----:B-1----:R-:W-:-:S02]  /*4150*/  FMNMX.FTZ R2, R105, R8, !PT ;  /* 0x0000000869027209 */ /* 0x002fc40007810000 */
[----:B------:R-:W-:-:S05]  /*4160*/  SHF.R.U32.HI R8, RZ, 0x10, R0 ;  /* 0x00000010ff087819 */ /* 0x000fca0000011600 */
[C---:B------:R-:W-:Y:S01]  /*4170*/  HMMA.16816.F32.BF16 R48, R4.reuse, R58, RZ ;  /* 0x0000003a0430723c */ /* 0x040fe200000418ff */
[----:B------:R-:W-:Y:S02]  /*4180*/  FMNMX.FTZ R10, R106, R2, !PT ;  /* 0x000000026a0a7209 */ /* 0x000fe40007810000 */
[----:B------:R-:W-:Y:S02]  /*4190*/  LOP3.LUT R2, R0, 0xffff, RZ, 0xc0, !PT ;  /* 0x0000ffff00027812 */ /* 0x000fe400078ec0ff */
[----:B---3--:R-:W-:Y:S02]  /*41a0*/  SHF.R.U32.HI R3, RZ, 0x18, R0 ;  /* 0x00000018ff037819 */ /* 0x008fe40000011600 */
[----:B------:R-:W-:Y:S01]  /*41b0*/  SHF.R.U32.HI R9, RZ, 0x8, R2 ;  /* 0x00000008ff097819 */ /* 0x000fe20000011602 */
[----:B------:R-:W-:Y:S01]  /*41c0*/  HMMA.16816.F32.BF16 R64, R4, R90, RZ ;  /* 0x0000005a0440723c */ /* 0x000fe200000418ff */
[----:B------:R-:W-:Y:S02]  /*41d0*/  FMNMX.FTZ R0, R222, R10, !PT ;  /* 0x0000000ade007209 */ /* 0x000fe40007810000 */
[----:B------:R-:W-:-:S02]  /*41e0*/  PRMT R11, R11, 0x5410, R9 ;  /* 0x000054100b0b7816 */ /* 0x000fc40000000009 */
[----:B------:R-:W-:Y:S02]  /*41f0*/  LOP3.LUT R2, R8, 0xff, RZ, 0xc0, !PT ;  /* 0x000000ff08027812 */ /* 0x000fe400078ec0ff */
[----:B------:R-:W-:Y:S01]  /*4200*/  FMNMX.FTZ R9, R221, R0, !PT ;  /* 0x00000000dd097209 */ /* 0x000fe20007810000 */
[--C-:B------:R-:W-:Y:S01]  /*4210*/  HSET2.LE.AND R0, R13, R227.reuse, PT ;  /* 0x000000e30d007233 */ /* 0x100fe20003803000 */
[----:B------:R-:W-:Y:S01]  /*4220*/  PRMT R10, R2, 0x5410, R3 ;  /* 0x00005410020a7816 */ /* 0x000fe20000000003 */
[----:B------:R-:W-:Y:S01]  /*4230*/  HSET2.LE.AND R3, R12, R227, PT ;  /* 0x000000e30c037233 */ /* 0x000fe20003803000 */
[----:B------:R-:W-:Y:S01]  /*4240*/  FMNMX.FTZ R9, R220, R9, !PT ;  /* 0x00000009dc097209 */ /* 0x000fe20007810000 */
[----:B------:R-:W-:Y:S01]  /*4250*/  HMMA.16816.F32.BF16 R80, R4, R46, RZ ;  /* 0x0000002e0450723c */ /* 0x000fe200000418ff */
[----:B--2---:R-:W-:Y:S02]  /*4260*/  F2FP.BF16.PACK_AB R2, R237, R238 ;  /* 0x000000eeed02723e */ /* 0x004fe400000010ff */
[----:B----4-:R-:W-:-:S02]  /*4270*/  F2FP.BF16.PACK_AB R8, R235, R236 ;  /* 0x000000eceb08723e */ /* 0x010fc400000010ff */
[----:B------:R-:W-:Y:S02]  /*4280*/  FMNMX.FTZ R9, R139, R9, !PT ;  /* 0x000000098b097209 */ /* 0x000fe40007810000 */
        /* <DEDUP_REMOVED lines=8> */
[----:B------:R-:W-:-:S02]  /*4310*/  F2FP.BF16.PACK_AB R8, R232, R234 ;  /* 0x000000eae808723e */ /* 0x000fc400000010ff */
[----:B------:R-:W-:Y:S02]  /*4320*/  LOP3.LUT R128, R0, R2, RZ, 0xc0, !PT ;  /* 0x0000000200807212 */ /* 0x000fe400078ec0ff */
[----:B------:R-:W-:Y:S01]  /*4330*/  LOP3.LUT R129, R3, R8, RZ, 0xc0, !PT ;  /* 0x0000000803817212 */ /* 0x000fe200078ec0ff */
[----:B------:R-:W-:Y:S01]  /*4340*/  IMAD.WIDE.U32 R2, R250, -0x326172a9, RZ ;  /* 0xcd9e8d57fa027825 */ /* 0x000fe200078e00ff */
[----:B------:R-:W-:Y:S04]  /*4350*/  HMMA.16816.F32.BF16 R108, R4, R62, RZ ;  /* 0x0000003e046c723c */ /* 0x000fe800000418ff */
[----:B------:R-:W-:Y:S02]  /*4360*/  LOP3.LUT R0, R3, R35, RZ, 0x3c, !PT ;  /* 0x0000002303007212 */ /* 0x000fe400078e3cff */
[----:B------:R-:W-:-:S02]  /*4370*/  LOP3.LUT R2, R19, UR26, R2, 0x96, !PT ;  /* 0x0000001a13027c12 */ /* 0x000fc4000f8e9602 */
[----:B------:R-:W-:Y:S01]  /*4380*/  HMMA.16816.F32.BF16 R120, R4, R78, RZ ;  /* 0x0000004e0478723c */ /* 0x000fe200000418ff */
[----:B-1----:R-:W-:-:S07]  /*4390*/  FMNMX.FTZ R134, R16, R11, !PT ;  /* 0x0000000b10867209 */ /* 0x002fce0007810000 */
[----:B------:R-:W-:Y:S01]  /*43a0*/  HMMA.16816.F32.BF16 R20, R4, R126, RZ ;  /* 0x0000007e0414723c */ /* 0x000fe200000418ff */
[C---:B------:R-:W-:Y:S01]  /*43b0*/  FSETP.NEU.FTZ.AND P1, PT, R134.reuse, -INF , PT ;  /* 0xff8000008600780b */ /* 0x040fe20003f3d000 */
[----:B------:R-:W-:-:S05]  /*43c0*/  FMUL.FTZ R3, R134, c[0x0][0x23c] ;  /* 0x00008f0086037a20 */ /* 0x000fca0000410000 */
[----:B------:R-:W-:Y:S01]  /*43d0*/  IMAD.WIDE.U32 R6, R0, -0x2daee0ad, RZ ;  /* 0xd2511f5300067825 */ /* 0x000fe200078e00ff */
[----:B--2---:R-:W-:Y:S01]  /*43e0*/  FMNMX.FTZ R0, R10, R9, !PT ;  /* 0x000000090a007209 */ /* 0x004fe20007810000 */
[----:B------:R-:W-:Y:S01]  /*43f0*/  HMMA.16816.F32.BF16 R140, R128, R200, R140 ;  /* 0x000000c8808c723c */ /* 0x000fe2000004188c */
[----:B------:R-:W-:Y:S02]  /*4400*/  FSEL R3, R3, RZ, P1 ;  /* 0x000000ff03037208 */ /* 0x000fe40000800000 */
[----:B------:R-:W-:Y:S01]  /*4410*/  LOP3.LUT R4, R7, UR25, R32, 0x96, !PT ;  /* 0x0000001907047c12 */ /* 0x000fe2000f8e9620 */
[----:B------:R-:W1:Y:S01]  /*4420*/  SHFL.BFLY PT, R12, R0, 0x1, 0x1f ;  /* 0x0c201f00000c7f89 */ /* 0x000e6200000e0000 */
[----:B------:R-:W-:-:S03]  /*4430*/  IMAD.MOV.U32 R32, RZ, RZ, R116 ;  /* 0x000000ffff207224 */ /* 0x000fc600078e0074 */
        /* <DEDUP_REMOVED lines=74> */
[----:B------:R-:W-:Y:S01]  /*48e0*/  IMAD.MOV.U32 R13, RZ, RZ, R107 ;  /* 0x000000ffff0d7224 */ /* 0x000fe200078e006b */
[----:B---3--:R-:W-:Y:S01]  /*48f0*/  F2FP.BF16.PACK_AB R4, R33, R34 ;  /* 0x000000222104723e */ /* 0x008fe200000010ff */
[----:B------:R-:W-:Y:S01]  /*4900*/  HSET2.LE.AND R5, R10, R227, PT ;  /* 0x000000e30a057233 */ /* 0x000fe20003803000 */
[----:B------:R-:W-:-:S02]  /*4910*/  F2FP.BF16.PACK_AB R10, R224, R225 ;  /* 0x000000e1e00a723e */ /* 0x000fc400000010ff */
[----:B------:R-:W-:Y:S02]  /*4920*/  LOP3.LUT R7, R7, R4, RZ, 0xc0, !PT ;  /* 0x0000000407077212 */ /* 0x000fe400078ec0ff */
        /* <DEDUP_REMOVED lines=26> */
[----:B------:R1:W-:Y:S01]  /*4ad0*/  MUFU.EX2 R15, R4 ;  /* 0x00000004000f7308 */ /* 0x0003e20000000800 */
[----:B------:R-:W-:-:S07]  /*4ae0*/  FFMA.FTZ R13, R221, c[0x0][0x23c], -R0 ;  /* 0x00008f00dd0d7a23 */ /* 0x000fce0000010800 */
[----:B------:R-:W-:Y:S01]  /*4af0*/  MUFU.EX2 R13, R13 ;  /* 0x0000000d000d7308 */ /* 0x000fe20000000800 */
[----:B-1----:R-:W-:Y:S02]  /*4b00*/  FFMA.FTZ R4, R137, c[0x0][0x23c], -R3 ;  /* 0x00008f0089047a23 */ /* 0x002fe40000010803 */
[----:B------:R-:W-:-:S05]  /*4b10*/  IMAD.MOV.U32 R137, RZ, RZ, R32 ;  /* 0x000000ffff897224 */ /* 0x000fca00078e0020 */
[----:B------:R1:W-:Y:S02]  /*4b20*/  MUFU.EX2 R32, R4 ;  /* 0x0000000400207308 */ /* 0x0003e40000000800 */
[--C-:B-1----:R-:W-:Y:S02]  /*4b30*/  FFMA.FTZ R4, R133, c[0x0][0x23c], -R3.reuse ;  /* 0x00008f0085047a23 */ /* 0x102fe40000010803 */
[----:B------:R-:W-:-:S04]  /*4b40*/  FFMA.FTZ R3, R132, c[0x0][0x23c], -R3 ;  /* 0x00008f0084037a23 */ /* 0x000fc80000010803 */
[----:B------:R1:W-:Y:S01]  /*4b50*/  MUFU.EX2 R14, R4 ;  /* 0x00000004000e7308 */ /* 0x0003e20000000800 */
[----:B------:R-:W-:-:S07]  /*4b60*/  IMAD.MOV.U32 R133, RZ, RZ, R226 ;  /* 0x000000ffff857224 */ /* 0x000fce00078e00e2 */
        /* <DEDUP_REMOVED lines=79> */
[----:B------:R-:W-:Y:S01]  /*5060*/  ULEA.HI.SX32 UR30, UR8, 0xfffffffe, 0x1b ;  /* 0xfffffffe081e7891 */ /* 0x000fe2000f8fda3f */
[----:B------:R-:W-:Y:S01]  /*5070*/  MOV R137, R134 ;  /* 0x0000008600897202 */ /* 0x000fe20000000f00 */
[----:B------:R-:W-:Y:S01]  /*5080*/  IMAD.WIDE.U32 R250, R250, -0x326172a9, RZ ;  /* 0xcd9e8d57fafa7825 */ /* 0x000fe200078e00ff */
[----:B------:R1:W-:Y:S01]  /*5090*/  STL.64 [R1], R4 ;  /* 0x0000000401007387 */ /* 0x0003e20000100a00 */
[-C--:B------:R-:W-:Y:S01]  /*50a0*/  LOP3.LUT R234, R5, R35.reuse, RZ, 0x3c, !PT ;  /* 0x0000002305ea7212 */ /* 0x080fe200078e3cff */
[----:B------:R-:W-:Y:S01]  /*50b0*/  ULDC.64 UR6, c[0x0][0x1a0] ;  /* 0x0000680000067ab9 */ /* 0x000fe20000000a00 */
[----:B------:R-:W-:Y:S01]  /*50c0*/  IMAD.WIDE.U32 R220, R233, -0x2daee0ad, RZ ;  /* 0xd2511f53e9dc7825 */ /* 0x000fe200078e00ff */
[----:B------:R-:W-:-:S02]  /*50d0*/  LOP3.LUT R232, R251, R35, RZ, 0x3c, !PT ;  /* 0x00000023fbe87212 */ /* 0x000fc400078e3cff */
[----:B------:R-:W-:Y:S01]  /*50e0*/  ISETP.GE.AND P3, PT, R246, c[0x0][0x220], PT ;  /* 0x00008800f6007a0c */ /* 0x000fe20003f66270 */
[----:B------:R-:W-:Y:S01]  /*50f0*/  IMAD.MOV.U32 R3, RZ, RZ, R135 ;  /* 0x000000ffff037224 */ /* 0x000fe200078e0087 */
[----:B------:R-:W-:Y:S01]  /*5100*/  ISETP.GE.AND P2, PT, R252, c[0x0][0x220], PT ;  /* 0x00008800fc007a0c */ /* 0x000fe20003f46270 */
[----:B------:R-:W-:Y:S01]  /*5110*/  IMAD.MOV.U32 R0, RZ, RZ, R136 ;  /* 0x000000ffff007224 */ /* 0x000fe200078e0088 */
[----:B------:R-:W-:Y:S01]  /*5120*/  PRMT R245, R245, 0x7054, R245 ;  /* 0x00007054f5f57816 */ /* 0x000fe200000000f5 */
[----:B------:R-:W-:-:S04]  /*5130*/  IMAD.WIDE.U32 R234, R234, -0x2daee0ad, RZ ;  /* 0xd2511f53eaea7825 */ /* 0x000fc800078e00ff */
[----:B------:R-:W-:Y:S01]  /*5140*/  IMAD.WIDE.U32 R232, R232, -0x2daee0ad, RZ ;  /* 0xd2511f53e8e87825 */ /* 0x000fe200078e00ff */
[----:B------:R-:W-:Y:S05]  /*5150*/  BRA `(.L_x_1358) ;  /* 0x000002e000007947 */ /* 0x000fea0003800000 */
.L_x_1360:
        /* <DEDUP_REMOVED lines=46> */
.L_x_1358:
[----:B-1----:R-:W2:Y:S01]  /*5440*/  LDL.64 R4, [R1+0x10] ;  /* 0x0000100001047983 */ /* 0x002ea20000100a00 */
[----:B------:R-:W-:Y:S01]  /*5450*/  USHF.R.S32.HI UR4, URZ, 0x1f, UR30 ;  /* 0x0000001f3f047899 */ /* 0x000fe2000801141e */
[----:B------:R-:W-:Y:S04]  /*5460*/  DEPBAR.LE SB0, 0x0 ;  /* 0x000080000000791a */ /* 0x000fe80000000000 */
[----:B------:R-:W3:Y:S01]  /*5470*/  LDL R8, [R1+0x20] ;  /* 0x0000200001087983 */ /* 0x000ee20000100800 */
[----:B------:R-:W-:Y:S01]  /*5480*/  UIMAD UR4, UR4, UR6, URZ ;  /* 0x00000006040472a4 */ /* 0x000fe2000f8e023f */
[----:B------:R-:W-:Y:S01]  /*5490*/  IMAD.MOV.U32 R7, RZ, RZ, c[0x0][0x1a0] ;  /* 0x00006800ff077624 */ /* 0x000fe200078e00ff */
[----:B------:R-:W-:Y:S01]  /*54a0*/  UIMAD.WIDE.U32 UR32, UR30, UR6, URZ ;  /* 0x000000061e2072a5 */ /* 0x000fe2000f8e003f */
[----:B------:R-:W-:Y:S01]  /*54b0*/  IMAD.MOV.U32 R14, RZ, RZ, c[0x0][0x1a4] ;  /* 0x00006900ff0e7624 */ /* 0x000fe200078e00ff */
[----:B------:R-:W-:Y:S01]  /*54c0*/  BAR.SYNC.DEFER_BLOCKING 0x0 ;  /* 0x0000000000007b1d */ /* 0x000fe20000010000 */
[----:B------:R-:W-:Y:S03]  /*54d0*/  UIMAD UR4, UR30, UR7, UR4 ;  /* 0x000000071e0472a4 */ /* 0x000fe6000f8e0204 */
[----:B------:R-:W-:Y:S01]  /*54e0*/  IMAD.U32 R2, RZ, RZ, UR32 ;  /* 0x00000020ff027e24 */ /* 0x000fe2000f8e00ff */
[----:B------:R-:W-:Y:S01]  /*54f0*/  UIADD3 UR4, UR33, UR4, URZ ;  /* 0x0000000421047290 */ /* 0x000fe2000fffe03f */
[----:B------:R-:W-:Y:S01]  /*5500*/  IMAD.U32 R6, RZ, RZ, UR32 ;  /* 0x00000020ff067e24 */ /* 0x000fe2000f8e00ff */
[----:B------:R-:W-:Y:S04]  /*5510*/  @P3 STS.128 [R219+0xa000], RZ ;  /* 0x00a000ffdb003388 */ /* 0x000fe80000000c00 */
[----:B--2---:R-:W-:Y:S01]  /*5520*/  IMAD.U32 R5, RZ, RZ, UR4 ;  /* 0x00000004ff057e24 */ /* 0x004fe2000f8e00ff */
[----:B------:R-:W-:Y:S04]  /*5530*/  LEA R2, P1, R2, R4, 0x5 ;  /* 0x0000000402027211 */ /* 0x000fe800078228ff */
[----:B------:R-:W-:Y:S02]  /*5540*/  @!P3 LEA R12, P5, R2, c[0x0][0x170], 0x1 ;  /* 0x00005c00020cba11 */ /* 0x000fe400078a08ff */
[----:B---3--:R-:W-:Y:S02]  /*5550*/  LEA.HI.X R5, R6, R8, R5, 0x5, P1 ;  /* 0x0000000806057211 */ /* 0x008fe400008f2c05 */
[C---:B------:R-:W-:Y:S02]  /*5560*/  @!P2 LEA R8, P1, R2.reuse, c[0x0][0x170], 0x1 ;  /* 0x00005c000208aa11 */ /* 0x040fe400078208ff */
[C-C-:B------:R-:W-:Y:S02]  /*5570*/  @!P3 LEA.HI.X R13, R2.reuse, c[0x0][0x174], R5.reuse, 0x1, P5 ;  /* 0x00005d00020dba11 */ /* 0x140fe400028f0c05 */
[----:B------:R-:W-:Y:S02]  /*5580*/  @!P2 LEA.HI.X R9, R2, c[0x0][0x174], R5, 0x1, P1 ;  /* 0x00005d000209aa11 */ /* 0x000fe400008f0c05 */
[C---:B------:R-:W-:Y:S01]  /*5590*/  LEA R4, P0, R7.reuse, R2, 0x4 ;  /* 0x0000000207047211 */ /* 0x040fe200078020ff */
[----:B------:R-:W-:Y:S01]  /*55a0*/  @!PT LDS RZ, [RZ] ;  /* 0x00000000fffff984 */ /* 0x000fe20000000800 */
[----:B------:R-:W-:Y:S01]  /*55b0*/  @!PT LDS RZ, [RZ] ;  /* 0x00000000fffff984 */ /* 0x000fe20000000800 */
[----:B------:R-:W-:Y:S01]  /*55c0*/  @!PT LDS RZ, [RZ] ;  /* 0x00000000fffff984 */ /* 0x000fe20000000800 */
[----:B------:R1:W-:Y:S03]  /*55d0*/  @!P3 LDGSTS.E.BYPASS.LTC128B.128 [R219+0xa000], [R12.64] ;  /* 0x0a0000000cdbbfae */ /* 0x0003e6000b901d52 */
[C---:B------:R-:W-:Y:S02]  /*55e0*/  @!P3 LEA R10, P4, R4.reuse, c[0x0][0x170], 0x1 ;  /* 0x00005c00040aba11 */ /* 0x040fe400078808ff */
[----:B------:R-:W-:Y:S01]  /*55f0*/  @P2 STS.128 [R219+0xb000], RZ ;  /* 0x00b000ffdb002388 */ /* 0x000fe20000000c00 */
[----:B------:R-:W-:Y:S02]  /*5600*/  LEA.HI.X R7, R7, R5, R14, 0x4, P0 ;  /* 0x0000000507077211 */ /* 0x000fe400000f240e */
        /* <DEDUP_REMOVED lines=8> */
[----:B------:R-:W-:Y:S04]  /*5690*/  ISETP.LT.AND P4, PT, RZ, UR30, PT ;  /* 0x0000001eff007c0c */ /* 0x000fe8000bf81270 */
        /* <DEDUP_REMOVED lines=109> */
.L_x_1359:
[----:B-1----:R-:W2:Y:S01]  /*5d70*/  LDL.64 R174, [R1] ;  /* 0x0000000001ae7983 */ /* 0x002ea20000100a00 */
        /* <DEDUP_REMOVED lines=23> */
[----:B------:R-:W-:Y:S03]  /*5ef0*/  FMNMX.FTZ R132, R28, R132, !PT ;  /* 0x000000841c847209 */ /* 0x000fe60007810000 */
[----:B------:R-:W3:Y:S01]  /*5f00*/  SHFL.BFLY PT, R134, R2, 0x2, 0x1f ;  /* 0x0c401f0002867f89 */ /* 0x000ee200000e0000 */
[----:B------:R-:W-:Y:S07]  /*5f10*/  FMNMX.FTZ R132, R29, R132, !PT ;  /* 0x000000841d847209 */ /* 0x000fee0007810000 */
[----:B------:R-:W4:Y:S01]  /*5f20*/  SHFL.BFLY PT, R133, R132, 0x2, 0x1f ;  /* 0x0c401f0084857f89 */ /* 0x000f2200000e0000 */
[----:B-1----:R-:W-:Y:S07]  /*5f30*/  FMNMX.FTZ R136, R136, R135, !PT ;  /* 0x0000008788887209 */ /* 0x002fee0007810000 */
[----:B------:R-:W1:Y:S01]  /*5f40*/  SHFL.BFLY PT, R139, R136, 0x1, 0x1f ;  /* 0x0c201f00888b7f89 */ /* 0x000e6200000e0000 */
[----:B---3--:R-:W-:Y:S07]  /*5f50*/  FMNMX.FTZ R2, R2, R134, !PT ;  /* 0x0000008602027209 */ /* 0x008fee0007810000 */
[----:B------:R-:W3:Y:S01]  /*5f60*/  SHFL.BFLY PT, R135, R2, 0x1, 0x1f ;  /* 0x0c201f0002877f89 */ /* 0x000ee200000e0000 */
[----:B----4-:R-:W-:Y:S07]  /*5f70*/  FMNMX.FTZ R132, R132, R133, !PT ;  /* 0x0000008584847209 */ /* 0x010fee0007810000 */
[----:B------:R-:W4:Y:S01]  /*5f80*/  SHFL.BFLY PT, R134, R132, 0x1, 0x1f ;  /* 0x0c201f0084867f89 */ /* 0x000f2200000e0000 */
[----:B-1----:R-:W-:Y:S04]  /*5f90*/  FMNMX.FTZ R136, R136, R139, !PT ;  /* 0x0000008b88887209 */ /* 0x002fe80007810000 */
[C---:B------:R-:W-:Y:S01]  /*5fa0*/  FSETP.NEU.FTZ.AND P0, PT, R136.reuse, -INF , PT ;  /* 0xff8000008800780b */ /* 0x040fe20003f1d000 */
[----:B------:R-:W-:Y:S04]  /*5fb0*/  FADD.FTZ R0, -R136, R0 ;  /* 0x0000000088007221 */ /* 0x000fe80000010100 */
[----:B------:R-:W-:Y:S04]  /*5fc0*/  FMUL.FTZ R0, R0, c[0x0][0x23c] ;  /* 0x00008f0000007a20 */ /* 0x000fe80000410000 */
[----:B------:R1:W5:Y:S01]  /*5fd0*/  MUFU.EX2 R133, R0 ;  /* 0x0000000000857308 */ /* 0x0003620000000800 */
[----:B---3--:R-:W-:Y:S02]  /*5fe0*/  FMNMX.FTZ R135, R2, R135, !PT ;  /* 0x0000008702877209 */ /* 0x008fe40007810000 */
[----:B------:R-:W-:Y:S03]  /*5ff0*/  FMNMX.FTZ R2, R10, R138, !PT ;  /* 0x0000008a0a027209 */ /* 0x000fe60007810000 */
[----:B------:R-:W-:Y:S01]  /*6000*/  FMUL.FTZ R184, R135, c[0x0][0x23c] ;  /* 0x00008f0087b87a20 */ /* 0x000fe20000410000 */
[----:B------:R-:W-:Y:S02]  /*6010*/  FMNMX.FTZ R2, R11, R2, !PT ;  /* 0x000000020b027209 */ /* 0x000fe40007810000 */
[----:B----4-:R-:W-:Y:S02]  /*6020*/  FMNMX.FTZ R134, R132, R134, !PT ;  /* 0x0000008684867209 */ /* 0x010fe40007810000 */
[----:B------:R-:W-:Y:S03]  /*6030*/  FMNMX.FTZ R2, R14, R2, !PT ;  /* 0x000000020e027209 */ /* 0x000fe60007810000 */
[----:B------:R-:W-:Y:S01]  /*6040*/  FMUL.FTZ R186, R134, c[0x0][0x23c] ;  /* 0x00008f0086ba7a20 */ /* 0x000fe20000410000 */
[----:B------:R-:W-:Y:S01]  /*6050*/  FMNMX.FTZ R2, R15, R2, !PT ;  /* 0x000000020f027209 */ /* 0x000fe20007810000 */
[----:B-1----:R-:W-:Y:S02]  /*6060*/  FADD.FTZ R0, -R135, R3 ;  /* 0x0000000387007221 */ /* 0x002fe40000010100 */
[C---:B-----5:R-:W-:Y:S02]  /*6070*/  FMUL.FTZ R36, R133.reuse, R36 ;  /* 0x0000002485247220 */ /* 0x060fe40000410000 */
        /* <DEDUP_REMOVED lines=18> */
[C---:B---3--:R-:W-:Y:S01]  /*61a0*/  FMUL.FTZ R38, R132.reuse, R38 ;  /* 0x0000002684267220 */ /* 0x048fe20000410000 */
[----:B------:R-:W-:Y:S01]  /*61b0*/  FSEL R137, R137, RZ, P0 ;  /* 0x000000ff89897208 */ /* 0x000fe20000000000 */
[----:B------:R1:W3:Y:S01]  /*61c0*/  MUFU.EX2 R3, R0 ;  /* 0x0000000000037308 */ /* 0x0002e20000000800 */
        /* <DEDUP_REMOVED lines=11> */
[--C-:B------:R-:W-:Y:S02]  /*6280*/  FFMA.FTZ R5, R5, c[0x0][0x23c], -R137.reuse ;  /* 0x00008f0005057a23 */ /* 0x100fe40000010889 */
        /* <DEDUP_REMOVED lines=9> */
[C---:B---3--:R-:W-:Y:S01]  /*6320*/  FMUL.FTZ R40, R3.reuse, R40 ;  /* 0x0000002803287220 */ /* 0x048fe20000410000 */
[----:B------:R1:W-:Y:S01]  /*6330*/  MUFU.EX2 R241, R18 ;  /* 0x0000001200f17308 */ /* 0x0003e20000000800 */
[C---:B------:R-:W-:Y:S01]  /*6340*/  FMUL.FTZ R41, R3.reuse, R41 ;  /* 0x0000002903297220 */ /* 0x040fe20000410000 */
[----:B------:R-:W-:Y:S01]  /*6350*/  FMNMX.FTZ R0, R30, R0, !PT ;  /* 0x000000001e007209 */ /* 0x000fe20007810000 */
[C---:B------:R-:W-:Y:S01]  /*6360*/  FMUL.FTZ R44, R3.reuse, R44 ;  /* 0x0000002c032c7220 */ /* 0x040fe20000410000 */
[----:B----4-:R-:W-:Y:S01]  /*6370*/  MOV R4, UR21 ;  /* 0x0000001500047c02 */ /* 0x010fe20008000f00 */
[----:B------:R-:W-:Y:S01]  /*6380*/  FMUL.FTZ R45, R3, R45 ;  /* 0x0000002d032d7220 */ /* 0x000fe20000410000 */
[----:B------:R-:W-:Y:S01]  /*6390*/  FMNMX.FTZ R0, R31, R0, !PT ;  /* 0x000000001f007209 */ /* 0x000fe20007810000 */
[C---:B------:R-:W-:Y:S01]  /*63a0*/  FMUL.FTZ R50, R132.reuse, R50 ;  /* 0x0000003284327220 */ /* 0x040fe20000410000 */
[----:B------:R-:W-:Y:S01]  /*63b0*/  LOP3.LUT R4, R221, UR30, R4, 0x96, !PT ;  /* 0x0000001edd047c12 */ /* 0x000fe2000f8e9604 */
[C---:B------:R-:W-:Y:S01]  /*63c0*/  FMUL.FTZ R51, R132.reuse, R51 ;  /* 0x0000003384337220 */ /* 0x040fe20000410000 */
[----:B------:R3:W-:Y:S01]  /*63d0*/  MUFU.EX2 R243, R17 ;  /* 0x0000001100f37308 */ /* 0x0007e20000000800 */
[----:B------:R-:W4:Y:S01]  /*63e0*/  SHFL.BFLY PT, R2, R0, 0x2, 0x1f ;  /* 0x0c401f0000027f89 */ /* 0x000f2200000e0000 */
[----:B------:R-:W-:Y:S01]  /*63f0*/  FMUL.FTZ R54, R132, R54 ;  /* 0x0000003684367220 */ /* 0x000fe20000410000 */
[----:B------:R-:W-:Y:S01]  /*6400*/  UIADD3 UR30, UR30, -0x1, URZ ;  /* 0xffffffff1e1e7890 */ /* 0x000fe2000fffe03f */
[--C-:B-----5:R-:W-:Y:S01]  /*6410*/  LOP3.LUT R16, R233, UR25, R220.reuse, 0x96, !PT ;  /* 0x00000019e9107c12 */ /* 0x120fe2000f8e96dc */
[----:B------:R-:W-:Y:S04]  /*6420*/  IMAD.WIDE.U32 R172, R4, -0x326172a9, RZ ;  /* 0xcd9e8d5704ac7825 */ /* 0x000fe800078e00ff */
[C---:B------:R-:W-:Y:S01]  /*6430*/  FMUL.FTZ R55, R132.reuse, R55 ;  /* 0x0000003784377220 */ /* 0x040fe20000410000 */
[----:B------:R5:W-:Y:S01]  /*6440*/  MUFU.EX2 R242, R19 ;  /* 0x0000001300f27308 */ /* 0x000be20000000800 */
[C---:B------:R-:W-:Y:S02]  /*6450*/  FMUL.FTZ R56, R3.reuse, R56 ;  /* 0x0000003803387220 */ /* 0x040fe40000410000 */
[----:B------:R-:W-:Y:S01]  /*6460*/  FMUL.FTZ R57, R3, R57 ;  /* 0x0000003903397220 */ /* 0x000fe20000410000 */
[----:B-1----:R-:W-:Y:S01]  /*6470*/  LOP3.LUT R18, R235, UR25, R220, 0x96, !PT ;  /* 0x00000019eb127c12 */ /* 0x002fe2000f8e96dc */
[C---:B------:R-:W-:Y:S02]  /*6480*/  FMUL.FTZ R60, R3.reuse, R60 ;  /* 0x0000003c033c7220 */ /* 0x040fe40000410000 */
[C---:B------:R-:W-:Y:S02]  /*6490*/  FMUL.FTZ R61, R3.reuse, R61 ;  /* 0x0000003d033d7220 */ /* 0x040fe40000410000 */
[C---:B------:R-:W-:Y:S01]  /*64a0*/  FMUL.FTZ R66, R132.reuse, R66 ;  /* 0x0000004284427220 */ /* 0x040fe20000410000 */
[----:B------:R2:W-:Y:S01]  /*64b0*/  MUFU.EX2 R239, R5 ;  /* 0x0000000500ef7308 */ /* 0x0005e20000000800 */
[C---:B------:R-:W-:Y:S02]  /*64c0*/  FMUL.FTZ R67, R132.reuse, R67 ;  /* 0x0000004384437220 */ /* 0x040fe40000410000 */
[----:B------:R-:W-:Y:S01]  /*64d0*/  FMUL.FTZ R70, R132, R70 ;  /* 0x0000004684467220 */ /* 0x000fe20000410000 */
[----:B----4-:R-:W-:Y:S01]  /*64e0*/  FMNMX.FTZ R0, R0, R2, !PT ;  /* 0x0000000200007209 */ /* 0x010fe20007810000 */
[----:B---3--:R-:W-:Y:S04]  /*64f0*/  IMAD.WIDE.U32 R16, R16, -0x326172a9, RZ ;  /* 0xcd9e8d5710107825 */ /* 0x008fe800078e00ff */
[----:B------:R-:W1:Y:S01]  /*6500*/  SHFL.BFLY PT, R2, R0, 0x1, 0x1f ;  /* 0x0c201f0000027f89 */ /* 0x000e6200000e0000 */
[----:B------:R-:W-:Y:S01]  /*6510*/  MUFU.EX2 R238, R6 ;  /* 0x0000000600ee7308 */ /* 0x000fe20000000800 */
[----:B------:R-:W-:Y:S02]  /*6520*/  FMUL.FTZ R71, R132, R71 ;  /* 0x0000004784477220 */ /* 0x000fe40000410000 */
[----:B-----5:R-:W-:Y:S04]  /*6530*/  IMAD.WIDE.U32 R18, R18, -0x326172a9, RZ ;  /* 0xcd9e8d5712127825 */ /* 0x020fe800078e00ff */
[----:B------:R-:W-:Y:S01]  /*6540*/  FMUL.FTZ R72, R3, R72 ;  /* 0x0000004803487220 */ /* 0x000fe20000410000 */
[----:B------:R-:W-:Y:S01]  /*6550*/  LOP3.LUT R4, R19, UR24, R172, 0x96, !PT ;  /* 0x0000001813047c12 */ /* 0x000fe2000f8e96ac */
[----:B------:R-:W-:Y:S01]  /*6560*/  FMUL.FTZ R73, R3, R73 ;  /* 0x0000004903497220 */ /* 0x000fe20000410000 */
[----:B------:R3:W-:Y:S01]  /*6570*/  MUFU.EX2 R237, R7 ;  /* 0x0000000700ed7308 */ /* 0x0007e20000000800 */
[----:B------:R-:W-:Y:S01]  /*6580*/  LOP3.LUT R19, R173, UR26, R250, 0x96, !PT ;  /* 0x0000001aad137c12 */ /* 0x000fe2000f8e96fa */
[----:B------:R-:W-:Y:S01]  /*6590*/  FMUL.FTZ R76, R3, R76 ;  /* 0x0000004c034c7220 */ /* 0x000fe20000410000 */
[----:B------:R-:W-:Y:S01]  /*65a0*/  LOP3.LUT R172, R17, UR24, R172, 0x96, !PT ;  /* 0x0000001811ac7c12 */ /* 0x000fe2000f8e96ac */
[C---:B------:R-:W-:Y:S02]  /*65b0*/  FMUL.FTZ R77, R3.reuse, R77 ;  /* 0x0000004d034d7220 */ /* 0x040fe40000410000 */
[C---:B------:R-:W-:Y:S02]  /*65c0*/  FMUL.FTZ R82, R132.reuse, R82 ;  /* 0x0000005284527220 */ /* 0x040fe40000410000 */
[C---:B------:R-:W-:Y:S02]  /*65d0*/  FMUL.FTZ R83, R132.reuse, R83 ;  /* 0x0000005384537220 */ /* 0x040fe40000410000 */
[----:B------:R4:W-:Y:S01]  /*65e0*/  MUFU.EX2 R236, R8 ;  /* 0x0000000800ec7308 */ /* 0x0009e20000000800 */
[----:B------:R-:W-:Y:S01]  /*65f0*/  FMUL.FTZ R86, R132, R86 ;  /* 0x0000005684567220 */ /* 0x000fe20000410000 */
[----:B-1----:R-:W-:Y:S01]  /*6600*/  FMNMX.FTZ R2, R0, R2, !PT ;  /* 0x0000000200027209 */ /* 0x002fe20007810000 */
[----:B------:R-:W-:Y:S02]  /*6610*/  FMUL.FTZ R87, R132, R87 ;  /* 0x0000005784577220 */ /* 0x000fe40000410000 */
[C---:B------:R-:W-:Y:S01]  /*6620*/  FMUL.FTZ R88, R3.reuse, R88 ;  /* 0x0000005803587220 */ /* 0x040fe20000410000 */
[C---:B------:R-:W-:Y:S01]  /*6630*/  FSETP.NEU.FTZ.AND P0, PT, R2.reuse, -INF , PT ;  /* 0xff8000000200780b */ /* 0x040fe20003f1d000 */
[----:B------:R-:W-:Y:S03]  /*6640*/  FMUL.FTZ R185, R2, c[0x0][0x23c] ;  /* 0x00008f0002b97a20 */ /* 0x000fe60000410000 */
[----:B------:R1:W-:Y:S01]  /*6650*/  MUFU.EX2 R231, R9 ;  /* 0x0000000900e77308 */ /* 0x0003e20000000800 */
[----:B------:R-:W-:Y:S01]  /*6660*/  FMUL.FTZ R89, R3, R89 ;  /* 0x0000005903597220 */ /* 0x000fe20000410000 */
[----:B------:R-:W-:Y:S01]  /*6670*/  FSEL R185, R185, RZ, P0 ;  /* 0x000000ffb9b97208 */ /* 0x000fe20000000000 */
[--C-:B------:R-:W-:Y:S02]  /*6680*/  FFMA.FTZ R32, R32, c[0x0][0x23c], -R137.reuse ;  /* 0x00008f0020207a23 */ /* 0x100fe40000010889 */
[----:B------:R-:W-:Y:S02]  /*6690*/  FFMA.FTZ R33, R33, c[0x0][0x23c], -R137 ;  /* 0x00008f0021217a23 */ /* 0x000fe40000010889 */
[--C-:B------:R-:W-:Y:S02]  /*66a0*/  FFMA.FTZ R10, R10, c[0x0][0x23c], -R185.reuse ;  /* 0x00008f000a0a7a23 */ /* 0x100fe400000108b9 */
[--C-:B------:R-:W-:Y:S01]  /*66b0*/  FFMA.FTZ R11, R11, c[0x0][0x23c], -R185.reuse ;  /* 0x00008f000b0b7a23 */ /* 0x100fe200000108b9 */
[----:B------:R-:W-:Y:S01]  /*66c0*/  MUFU.EX2 R224, R12 ;  /* 0x0000000c00e07308 */ /* 0x000fe20000000800 */
[--C-:B------:R-:W-:Y:S02]  /*66d0*/  FFMA.FTZ R14, R14, c[0x0][0x23c], -R185.reuse ;  /* 0x00008f000e0e7a23 */ /* 0x100fe400000108b9 */
[----:B------:R-:W-:Y:S02]  /*66e0*/  FFMA.FTZ R15, R15, c[0x0][0x23c], -R185 ;  /* 0x00008f000f0f7a23 */ /* 0x000fe400000108b9 */
[--C-:B------:R-:W-:Y:S02]  /*66f0*/  FFMA.FTZ R34, R34, c[0x0][0x23c], -R184.reuse ;  /* 0x00008f0022227a23 */ /* 0x100fe400000108b8 */
[----:B------:R-:W-:Y:S02]  /*6700*/  FFMA.FTZ R35, R35, c[0x0][0x23c], -R184 ;  /* 0x00008f0023237a23 */ /* 0x000fe400000108b8 */
[C---:B------:R-:W-:Y:S01]  /*6710*/  FMUL.FTZ R92, R3.reuse, R92 ;  /* 0x0000005c035c7220 */ /* 0x040fe20000410000 */
[----:B------:R-:W-:Y:S01]  /*6720*/  MUFU.EX2 R230, R10 ;  /* 0x0000000a00e67308 */ /* 0x000fe20000000800 */
[----:B------:R-:W-:Y:S02]  /*6730*/  FMUL.FTZ R93, R3, R93 ;  /* 0x0000005d035d7220 */ /* 0x000fe40000410000 */
[C---:B------:R-:W-:Y:S02]  /*6740*/  FMUL.FTZ R96, R133.reuse, R96 ;  /* 0x0000006085607220 */ /* 0x040fe40000410000 */
[----:B------:R-:W-:Y:S02]  /*6750*/  FMUL.FTZ R97, R133, R97 ;  /* 0x0000006185617220 */ /* 0x000fe40000410000 */
[C---:B------:R-:W-:Y:S02]  /*6760*/  FMUL.FTZ R98, R132.reuse, R98 ;  /* 0x0000006284627220 */ /* 0x040fe40000410000 */
[----:B------:R-:W-:Y:S01]  /*6770*/  FMUL.FTZ R99, R132, R99 ;  /* 0x0000006384637220 */ /* 0x000fe20000410000 */
[----:B--2---:R-:W-:Y:S01]  /*6780*/  LOP3.LUT R5, R173, UR26, R174, 0x96, !PT ;  /* 0x0000001aad057c12 */ /* 0x004fe2000f8e96ae */
[----:B------:R-:W-:Y:S01]  /*6790*/  IMAD.WIDE.U32 R174, R19, -0x2daee0ad, RZ ;  /* 0xd2511f5313ae7825 */ /* 0x000fe200078e00ff */
[----:B------:R-:W-:Y:S03]  /*67a0*/  MUFU.EX2 R229, R11 ;  /* 0x0000000b00e57308 */ /* 0x000fe60000000800 */
[----:B------:R-:W-:Y:S01]  /*67b0*/  IMAD.WIDE.U32 R176, R5, -0x2daee0ad, RZ ;  /* 0xd2511f5305b07825 */ /* 0x000fe200078e00ff */
[----:B---3--:R-:W-:Y:S03]  /*67c0*/  LOP3.LUT R7, R175, UR23, R232, 0x96, !PT ;  /* 0x00000017af077c12 */ /* 0x008fe6000f8e96e8 */
[----:B------:R-:W-:Y:S01]  /*67d0*/  IMAD.WIDE.U32 R172, R172, -0x2daee0ad, RZ ;  /* 0xd2511f53acac7825 */ /* 0x000fe200078e00ff */
[----:B------:R-:W-:Y:S02]  /*67e0*/  LOP3.LUT R6, R177, UR23, R234, 0x96, !PT ;  /* 0x00000017b1067c12 */ /* 0x000fe4000f8e96ea */
[----:B------:R-:W2:Y:S01]  /*67f0*/  MUFU.EX2 R223, R13 ;  /* 0x0000000d00df7308 */ /* 0x000ea20000000800 */
[----:B------:R-:W-:Y:S01]  /*6800*/  IMAD.WIDE.U32 R4, R4, -0x2daee0ad, RZ ;  /* 0xd2511f5304047825 */ /* 0x000fe200078e00ff */
[----:B------:R-:W-:Y:S03]  /*6810*/  LOP3.LUT R17, R173, UR17, R174, 0x96, !PT ;  /* 0x00000011ad117c12 */ /* 0x000fe6000f8e96ae */
[----:B------:R-:W-:Y:S01]  /*6820*/  IMAD.WIDE.U32 R174, R7, -0x326172a9, RZ ;  /* 0xcd9e8d5707ae7825 */ /* 0x000fe200078e00ff */
[----:B------:R-:W-:Y:S03]  /*6830*/  LOP3.LUT R5, R5, UR17, R176, 0x96, !PT ;  /* 0x0000001105057c12 */ /* 0x000fe6000f8e96b0 */
[----:B------:R-:W-:Y:S01]  /*6840*/  IMAD.WIDE.U32 R176, R6, -0x326172a9, RZ ;  /* 0xcd9e8d5706b07825 */ /* 0x000fe200078e00ff */
[----:B----4-:R-:W-:Y:S01]  /*6850*/  LOP3.LUT R8, R175, UR22, R16, 0x96, !PT ;  /* 0x00000016af087c12 */ /* 0x010fe2000f8e9610 */
[----:B------:R-:W-:Y:S02]  /*6860*/  MUFU.EX2 R222, R14 ;  /* 0x0000000e00de7308 */ /* 0x000fe40000000800 */
[----:B------:R-:W-:Y:S01]  /*6870*/  IMAD.WIDE.U32 R192, R17, -0x326172a9, RZ ;  /* 0xcd9e8d5711c07825 */ /* 0x000fe200078e00ff */
[----:B------:R-:W-:Y:S03]  /*6880*/  LOP3.LUT R6, R177, UR22, R18, 0x96, !PT ;  /* 0x00000016b1067c12 */ /* 0x000fe6000f8e9612 */
[----:B------:R-:W-:Y:S01]  /*6890*/  IMAD.WIDE.U32 R188, R5, -0x326172a9, RZ ;  /* 0xcd9e8d5705bc7825 */ /* 0x000fe200078e00ff */
[----:B------:R-:W-:Y:S03]  /*68a0*/  LOP3.LUT R0, R193, UR16, R174, 0x96, !PT ;  /* 0x00000010c1007c12 */ /* 0x000fe6000f8e96ae */
[----:B-1----:R-:W-:Y:S01]  /*68b0*/  IMAD.WIDE.U32 R8, R8, -0x2daee0ad, RZ ;  /* 0xd2511f5308087825 */ /* 0x002fe200078e00ff */
[----:B------:R-:W-:Y:S01]  /*68c0*/  LOP3.LUT R5, R189, UR16, R176, 0x96, !PT ;  /* 0x00000010bd057c12 */ /* 0x000fe2000f8e96b0 */
[----:B------:R-:W1:Y:S01]  /*68d0*/  MUFU.EX2 R203, R15 ;  /* 0x0000000f00cb7308 */ /* 0x000e620000000800 */
[----:B------:R-:W3:Y:S01]  /*68e0*/  LDSM.16.MT88.4 R176, [R205+0xa000] ;  /* 0x00a00000cdb0783b */ /* 0x000ee20000004200 */
[----:B------:R-:W-:Y:S01]  /*68f0*/  IMAD.WIDE.U32 R194, R0, -0x2daee0ad, RZ ;  /* 0xd2511f5300c27825 */ /* 0x000fe200078e00ff */
[----:B------:R-:W-:Y:S02]  /*6900*/  LOP3.LUT R9, R9, UR15, R172, 0x96, !PT ;  /* 0x0000000f09097c12 */ /* 0x000fe4000f8e96ac */
[----:B--2---:R-:W-:Y:S01]  /*6910*/  F2FP.BF16.PACK_AB R182, R223, R224 ;  /* 0x000000e0dfb6723e */ /* 0x004fe200000010ff */
[----:B------:R-:W-:Y:S04]  /*6920*/  IMAD.WIDE.U32 R6, R6, -0x2daee0ad, RZ ;  /* 0xd2511f5306067825 */ /* 0x000fe800078e00ff */
[----:B------:R-:W-:Y:S01]  /*6930*/  IMAD.WIDE.U32 R190, R5, -0x2daee0ad, RZ ;  /* 0xd2511f5305be7825 */ /* 0x000fe200078e00ff */
[----:B------:R-:W-:Y:S01]  /*6940*/  LOP3.LUT R5, R7, UR15, R4, 0x96, !PT ;  /* 0x0000000f07057c12 */ /* 0x000fe2000f8e9604 */
[----:B------:R2:W-:Y:S01]  /*6950*/  MUFU.EX2 R202, R32 ;  /* 0x0000002000ca7308 */ /* 0x0005e20000000800 */
[----:B------:R-:W-:Y:S01]  /*6960*/  LOP3.LUT R4, R195, UR12, R8, 0x96, !PT ;  /* 0x0000000cc3047c12 */ /* 0x000fe2000f8e9608 */
[----:B------:R-:W-:Y:S01]  /*6970*/  IMAD.WIDE.U32 R198, R9, -0x326172a9, RZ ;  /* 0xcd9e8d5709c67825 */ /* 0x000fe200078e00ff */
[----:B------:R-:W-:Y:S03]  /*6980*/  LOP3.LUT R6, R191, UR12, R6, 0x96, !PT ;  /* 0x0000000cbf067c12 */ /* 0x000fe6000f8e9606 */
[----:B------:R-:W-:Y:S04]  /*6990*/  IMAD.WIDE.U32 R196, R5, -0x326172a9, RZ ;  /* 0xcd9e8d5705c47825 */ /* 0x000fe800078e00ff */
[----:B------:R-:W-:Y:S01]  /*69a0*/  IMAD.WIDE.U32 R4, R4, -0x326172a9, RZ ;  /* 0xcd9e8d5704047825 */ /* 0x000fe200078e00ff */
[----:B------:R4:W-:Y:S01]  /*69b0*/  MUFU.EX2 R201, R33 ;  /* 0x0000002100c97308 */ /* 0x0009e20000000800 */
[----:B-1----:R-:W-:Y:S02]  /*69c0*/  F2FP.BF16.PACK_AB R183, R203, R222 ;  /* 0x000000decbb7723e */ /* 0x002fe400000010ff */
[----:B------:R-:W-:Y:S01]  /*69d0*/  IMAD.WIDE.U32 R6, R6, -0x326172a9, RZ ;  /* 0xcd9e8d5706067825 */ /* 0x000fe200078e00ff */
[----:B------:R-:W-:Y:S02]  /*69e0*/  LOP3.LUT R0, R4, 0xffff, RZ, 0xc0, !PT ;  /* 0x0000ffff04007812 */ /* 0x000fe400078ec0ff */
[----:B------:R-:W-:Y:S01]  /*69f0*/  LOP3.LUT R5, R5, UR28, R198, 0x96, !PT ;  /* 0x0000001c05057c12 */ /* 0x000fe2000f8e96c6 */
[C---:B------:R-:W-:Y:S01]  /*6a00*/  FMUL.FTZ R13, R3.reuse, R149 ;  /* 0x00000095030d7220 */ /* 0x040fe20000410000 */
[----:B------:R-:W-:Y:S01]  /*6a10*/  SHF.R.U32.HI R16, RZ, 0x10, R6 ;  /* 0x00000010ff107819 */ /* 0x000fe20000011606 */
[----:B------:R-:W-:Y:S01]  /*6a20*/  FMUL.FTZ R18, R132, R154 ;  /* 0x0000009a84127220 */ /* 0x000fe20000410000 */
[----:B------:R-:W-:Y:S01]  /*6a30*/  LOP3.LUT R10, R4, 0xff, RZ, 0xc0, !PT ;  /* 0x000000ff040a7812 */ /* 0x000fe200078ec0ff */
[----:B------:R-:W-:Y:S01]  /*6a40*/  FMUL.FTZ R19, R132, R155 ;  /* 0x0000009b84137220 */ /* 0x000fe20000410000 */
[----:B------:R-:W-:Y:S01]  /*6a50*/  SHF.R.U32.HI R0, RZ, 0x8, R0 ;  /* 0x00000008ff007819 */ /* 0x000fe20000011600 */
[----:B--2---:R-:W-:Y:S01]  /*6a60*/  FMUL.FTZ R32, R3, R156 ;  /* 0x0000009c03207220 */ /* 0x004fe20000410000 */
[C---:B------:R-:W-:Y:S01]  /*6a70*/  LOP3.LUT R8, R6.reuse, 0xffff, RZ, 0xc0, !PT ;  /* 0x0000ffff06087812 */ /* 0x040fe200078ec0ff */
[----:B------:R-:W-:Y:S01]  /*6a80*/  MUFU.EX2 R198, R34 ;  /* 0x0000002200c67308 */ /* 0x000fe20000000800 */
[----:B------:R-:W-:Y:S01]  /*6a90*/  LOP3.LUT R17, R6, 0xff, RZ, 0xc0, !PT ;  /* 0x000000ff06117812 */ /* 0x000fe200078ec0ff */
[C---:B------:R-:W-:Y:S01]  /*6aa0*/  FMUL.FTZ R100, R133.reuse, R100 ;  /* 0x0000006485647220 */ /* 0x040fe20000410000 */
[----:B------:R-:W-:Y:S01]  /*6ab0*/  SHF.R.U32.HI R11, RZ, 0x18, R6 ;  /* 0x00000018ff0b7819 */ /* 0x000fe20000011606 */
[----:B------:R-:W-:Y:S01]  /*6ac0*/  FMUL.FTZ R101, R133, R101 ;  /* 0x0000006585657220 */ /* 0x000fe20000410000 */
[----:B------:R-:W-:Y:S01]  /*6ad0*/  LOP3.LUT R6, R7, UR28, R196, 0x96, !PT ;  /* 0x0000001c07067c12 */ /* 0x000fe2000f8e96c4 */
[C---:B------:R-:W-:Y:S01]  /*6ae0*/  FMUL.FTZ R102, R132.reuse, R102 ;  /* 0x0000006684667220 */ /* 0x040fe20000410000 */
[----:B------:R-:W-:Y:S01]  /*6af0*/  SHF.R.U32.HI R8, RZ, 0x8, R8 ;  /* 0x00000008ff087819 */ /* 0x000fe20000011608 */
[----:B------:R-:W-:Y:S01]  /*6b00*/  FMUL.FTZ R103, R132, R103 ;  /* 0x0000006784677220 */ /* 0x000fe20000410000 */
[----:B------:R-:W-:Y:S01]  /*6b10*/  LOP3.LUT R7, R16, 0xff, RZ, 0xc0, !PT ;  /* 0x000000ff10077812 */ /* 0x000fe200078ec0ff */
[----:B----4-:R-:W-:Y:S01]  /*6b20*/  FMUL.FTZ R33, R3, R157 ;  /* 0x0000009d03217220 */ /* 0x010fe20000410000 */
[----:B------:R-:W-:Y:S01]  /*6b30*/  PRMT R16, R10, 0x5410, R0 ;  /* 0x000054100a107816 */ /* 0x000fe20000000000 */
[----:B------:R-:W-:Y:S01]  /*6b40*/  MUFU.EX2 R200, R35 ;  /* 0x0000002300c87308 */ /* 0x000fe20000000800 */
[----:B------:R-:W-:Y:S01]  /*6b50*/  LOP3.LUT R0, R5, 0xffff, RZ, 0xc0, !PT ;  /* 0x0000ffff05007812 */ /* 0x000fe200078ec0ff */
[----:B------:R-:W-:Y:S01]  /*6b60*/  FMUL.FTZ R104, R3, R104 ;  /* 0x0000006803687220 */ /* 0x000fe20000410000 */
[----:B------:R-:W-:Y:S01]  /*6b70*/  PRMT R17, R17, 0x5410, R8 ;  /* 0x0000541011117816 */ /* 0x000fe20000000008 */
[----:B------:R-:W-:Y:S01]  /*6b80*/  FMUL.FTZ R105, R3, R105 ;  /* 0x0000006903697220 */ /* 0x000fe20000410000 */
[----:B------:R-:W-:Y:S01]  /*6b90*/  LOP3.LUT R8, R5, 0xff, RZ, 0xc0, !PT ;  /* 0x000000ff05087812 */ /* 0x000fe200078ec0ff */
[C---:B------:R-:W-:Y:S01]  /*6ba0*/  FMUL.FTZ R108, R133.reuse, R108 ;  /* 0x0000006c856c7220 */ /* 0x040fe20000410000 */
[----:B------:R-:W-:Y:S01]  /*6bb0*/  SHF.R.U32.HI R0, RZ, 0x8, R0 ;  /* 0x00000008ff007819 */ /* 0x000fe20000011600 */
[--C-:B------:R-:W-:Y:S01]  /*6bc0*/  HSET2.LE.AND R174, R17, R245.reuse, PT ;  /* 0x000000f511ae7233 */ /* 0x100fe20003803000 */
[--C-:B------:R-:W-:Y:S01]  /*6bd0*/  SHF.R.U32.HI R12, RZ, 0x18, R4.reuse ;  /* 0x00000018ff0c7819 */ /* 0x100fe20000011604 */
[----:B------:R-:W-:Y:S01]  /*6be0*/  FMUL.FTZ R17, R133, R153 ;  /* 0x0000009985117220 */ /* 0x000fe20000410000 */
[----:B------:R-:W-:Y:S01]  /*6bf0*/  PRMT R175, R7, 0x5410, R11 ;  /* 0x0000541007af7816 */ /* 0x000fe2000000000b */
[----:B------:R-:W-:Y:S01]  /*6c00*/  FMUL.FTZ R109, R133, R109 ;  /* 0x0000006d856d7220 */ /* 0x000fe20000410000 */
[----:B------:R-:W-:Y:S01]  /*6c10*/  SHF.R.U32.HI R9, RZ, 0x10, R4 ;  /* 0x00000010ff097819 */ /* 0x000fe20000011604 */
[----:B------:R-:W-:Y:S01]  /*6c20*/  FMUL.FTZ R110, R132, R110 ;  /* 0x0000006e846e7220 */ /* 0x000fe20000410000 */
[----:B------:R-:W-:Y:S01]  /*6c30*/  LOP3.LUT R4, R6, 0xffff, RZ, 0xc0, !PT ;  /* 0x0000ffff06047812 */ /* 0x000fe200078ec0ff */
[--C-:B------:R-:W-:Y:S01]  /*6c40*/  HSET2.LE.AND R175, R175, R245.reuse, PT ;  /* 0x000000f5afaf7233 */ /* 0x100fe20003803000 */
[----:B------:R-:W-:Y:S01]  /*6c50*/  SHF.R.U32.HI R7, RZ, 0x10, R6 ;  /* 0x00000010ff077819 */ /* 0x000fe20000011606 */
[----:B------:R-:W-:Y:S01]  /*6c60*/  FMUL.FTZ R111, R132, R111 ;  /* 0x0000006f846f7220 */ /* 0x000fe20000410000 */
        /* <DEDUP_REMOVED lines=11> */
[----:B------:R-:W1:Y:S01]  /*6d20*/  MUFU.EX2 R0, R0 ;  /* 0x0000000000007308 */ /* 0x000e620000000800 */
[----:B------:R-:W-:Y:S01]  /*6d30*/  PRMT R10, R10, 0x5410, R6 ;  /* 0x000054100a0a7816 */ /* 0x000fe20000000006 */
[C---:B------:R-:W-:Y:S01]  /*6d40*/  FMUL.FTZ R16, R133.reuse, R152 ;  /* 0x0000009885107220 */ /* 0x040fe20000410000 */
[----:B------:R-:W-:Y:S01]  /*6d50*/  PRMT R9, R4, 0x5410, R9 ;  /* 0x0000541004097816 */ /* 0x000fe20000000009 */
[----:B------:R-:W-:Y:S01]  /*6d60*/  FMUL.FTZ R113, R133, R113 ;  /* 0x0000007185717220 */ /* 0x000fe20000410000 */
[--C-:B------:R-:W-:Y:S01]  /*6d70*/  SHF.R.U32.HI R4, RZ, 0x10, R5.reuse ;  /* 0x00000010ff047819 */ /* 0x100fe20000011605 */
[--C-:B------:R-:W-:Y:S01]  /*6d80*/  HSET2.LE.AND R172, R10, R245.reuse, PT ;  /* 0x000000f50aac7233 */ /* 0x100fe20003803000 */
[----:B------:R-:W-:Y:S01]  /*6d90*/  SHF.R.U32.HI R7, RZ, 0x18, R5 ;  /* 0x00000018ff077819 */ /* 0x000fe20000011605 */
[--C-:B------:R-:W-:Y:S01]  /*6da0*/  HSET2.LE.AND R173, R9, R245.reuse, PT ;  /* 0x000000f509ad7233 */ /* 0x100fe20003803000 */
[----:B------:R-:W-:Y:S01]  /*6db0*/  LOP3.LUT R6, R4, 0xff, RZ, 0xc0, !PT ;  /* 0x000000ff04067812 */ /* 0x000fe200078ec0ff */
[C---:B------:R-:W-:Y:S01]  /*6dc0*/  FMUL.FTZ R114, R132.reuse, R114 ;  /* 0x0000007284727220 */ /* 0x040fe20000410000 */
[----:B------:R-:W-:Y:S01]  /*6dd0*/  F2FP.BF16.PACK_AB R4, R243, R244 ;  /* 0x000000f4f304723e */ /* 0x000fe200000010ff */
[----:B------:R-:W-:Y:S01]  /*6de0*/  FMUL.FTZ R115, R132, R115 ;  /* 0x0000007384737220 */ /* 0x000fe20000410000 */
[----:B------:R-:W-:Y:S01]  /*6df0*/  PRMT R6, R6, 0x5410, R7 ;  /* 0x0000541006067816 */ /* 0x000fe20000000007 */
[C---:B------:R-:W-:Y:S01]  /*6e00*/  FMUL.FTZ R120, R133.reuse, R120 ;  /* 0x0000007885787220 */ /* 0x040fe20000410000 */
[----:B------:R-:W-:Y:S01]  /*6e10*/  F2FP.BF16.PACK_AB R5, R242, R241 ;  /* 0x000000f1f205723e */ /* 0x000fe200000010ff */
[----:B------:R-:W-:Y:S01]  /*6e20*/  FMUL.FTZ R121, R133, R121 ;  /* 0x0000007985797220 */ /* 0x000fe20000410000 */
[----:B------:R-:W-:Y:S01]  /*6e30*/  LOP3.LUT R174, R174, R4, RZ, 0xc0, !PT ;  /* 0x00000004aeae7212 */ /* 0x000fe200078ec0ff */
[--C-:B------:R-:W-:Y:S01]  /*6e40*/  HSET2.LE.AND R181, R6, R245.reuse, PT ;  /* 0x000000f506b57233 */ /* 0x100fe20003803000 */
[----:B------:R-:W-:Y:S01]  /*6e50*/  LOP3.LUT R175, R175, R5, RZ, 0xc0, !PT ;  /* 0x00000005afaf7212 */ /* 0x000fe200078ec0ff */
[C---:B------:R-:W-:Y:S01]  /*6e60*/  FMUL.FTZ R122, R132.reuse, R122 ;  /* 0x0000007a847a7220 */ /* 0x040fe20000410000 */
[----:B------:R-:W-:Y:S01]  /*6e70*/  F2FP.BF16.PACK_AB R4, R239, R240 ;  /* 0x000000f0ef04723e */ /* 0x000fe200000010ff */
[----:B------:R-:W-:Y:S01]  /*6e80*/  FMUL.FTZ R123, R132, R123 ;  /* 0x0000007b847b7220 */ /* 0x000fe20000410000 */
[----:B------:R-:W-:Y:S01]  /*6e90*/  F2FP.BF16.PACK_AB R5, R237, R238 ;  /* 0x000000eeed05723e */ /* 0x000fe200000010ff */
[C---:B-1----:R-:W-:Y:S01]  /*6ea0*/  FMUL.FTZ R10, R0.reuse, R146 ;  /* 0x00000092000a7220 */ /* 0x042fe20000410000 */
        /* <DEDUP_REMOVED lines=13> */
[----:B------:R-:W1:Y:S01]  /*6f80*/  LDSM.16.MT88.4 R140, [R207+0xa000] ;  /* 0x00a00000cf8c783b */ /* 0x000e620000004200 */
[----:B------:R-:W-:Y:S01]  /*6f90*/  FMUL.FTZ R34, R0, R158 ;  /* 0x0000009e00227220 */ /* 0x000fe20000410000 */
[----:B------:R-:W-:Y:S01]  /*6fa0*/  LOP3.LUT R182, R8, R182, RZ, 0xc0, !PT ;  /* 0x000000b608b67212 */ /* 0x000fe200078ec0ff */
[----:B------:R-:W-:Y:S01]  /*6fb0*/  FMUL.FTZ R8, R3, R144 ;  /* 0x0000009003087220 */ /* 0x000fe20000410000 */
[--C-:B------:R-:W-:Y:S01]  /*6fc0*/  HSET2.LE.AND R9, R11, R245.reuse, PT ;  /* 0x000000f50b097233 */ /* 0x100fe20003803000 */
[-C--:B---3--:R-:W-:Y:S01]  /*6fd0*/  HMMA.16816.F32.BF16 R4, R172, R176.reuse, R4 ;  /* 0x000000b0ac04723c */ /* 0x088fe20000041804 */
[C---:B------:R-:W-:Y:S01]  /*6fe0*/  FMUL.FTZ R11, R0.reuse, R147 ;  /* 0x00000093000b7220 */ /* 0x040fe20000410000 */
[----:B------:R-:W-:Y:S01]  /*6ff0*/  LOP3.LUT R138, R197, UR14, R188, 0x96, !PT ;  /* 0x0000000ec58a7c12 */ /* 0x000fe2000f8e96bc */
[----:B------:R-:W-:Y:S01]  /*7000*/  FMUL.FTZ R12, R3, R148 ;  /* 0x00000094030c7220 */ /* 0x000fe20000410000 */
[----:B------:R-:W-:Y:S01]  /*7010*/  LOP3.LUT R183, R9, R183, RZ, 0xc0, !PT ;  /* 0x000000b709b77212 */ /* 0x000fe200078ec0ff */
[----:B------:R-:W-:Y:S02]  /*7020*/  FMUL.FTZ R9, R3, R145 ;  /* 0x0000009103097220 */ /* 0x000fe40000410000 */
[----:B------:R-:W2:Y:S01]  /*7030*/  LDSM.16.MT88.4 R144, [R210+0xa000] ;  /* 0x00a00000d290783b */ /* 0x000ea20000004200 */
[C---:B------:R-:W-:Y:S04]  /*7040*/  FMUL.FTZ R35, R0.reuse, R159 ;  /* 0x0000009f00237220 */ /* 0x040fe80000410000 */
[C---:B------:R-:W-:Y:S01]  /*7050*/  HMMA.16816.F32.BF16 R8, R180.reuse, R176, R8 ;  /* 0x000000b0b408723c */ /* 0x040fe20000041808 */
[C---:B------:R-:W-:Y:S02]  /*7060*/  FMUL.FTZ R42, R0.reuse, R42 ;  /* 0x0000002a002a7220 */ /* 0x040fe40000410000 */
[----:B------:R-:W-:Y:S01]  /*7070*/  LDSM.16.MT88.4 R156, [R207+0xa800] ;  /* 0x00a80000cf9c783b */ /* 0x000fe20000004200 */
[C---:B------:R-:W-:Y:S02]  /*7080*/  FMUL.FTZ R43, R0.reuse, R43 ;  /* 0x0000002b002b7220 */ /* 0x040fe40000410000 */
[C---:B------:R-:W-:Y:S02]  /*7090*/  FMUL.FTZ R46, R0.reuse, R46 ;  /* 0x0000002e002e7220 */ /* 0x040fe40000410000 */
[-C--:B------:R-:W-:Y:S01]  /*70a0*/  HMMA.16816.F32.BF16 R12, R180, R178.reuse, R12 ;  /* 0x000000b2b40c723c */ /* 0x080fe2000004180c */
[C---:B------:R-:W-:Y:S03]  /*70b0*/  FMUL.FTZ R47, R0.reuse, R47 ;  /* 0x0000002f002f7220 */ /* 0x040fe60000410000 */
[C---:B------:R-:W-:Y:S02]  /*70c0*/  FMUL.FTZ R58, R0.reuse, R58 ;  /* 0x0000003a003a7220 */ /* 0x040fe40000410000 */
[C---:B------:R-:W-:Y:S02]  /*70d0*/  FMUL.FTZ R59, R0.reuse, R59 ;  /* 0x0000003b003b7220 */ /* 0x040fe40000410000 */
[C---:B------:R-:W-:Y:S01]  /*70e0*/  HMMA.16816.F32.BF16 R16, R172.reuse, R178, R16 ;  /* 0x000000b2ac10723c */ /* 0x040fe20000041810 */
[C---:B------:R-:W-:Y:S03]  /*70f0*/  FMUL.FTZ R62, R0.reuse, R62 ;  /* 0x0000003e003e7220 */ /* 0x040fe60000410000 */
[C---:B------:R-:W-:Y:S02]  /*7100*/  FMUL.FTZ R63, R0.reuse, R63 ;  /* 0x0000003f003f7220 */ /* 0x040fe40000410000 */
[C---:B------:R-:W-:Y:S02]  /*7110*/  FMUL.FTZ R74, R0.reuse, R74 ;  /* 0x0000004a004a7220 */ /* 0x040fe40000410000 */
[-C--:B-1----:R-:W-:Y:S01]  /*7120*/  HMMA.16816.F32.BF16 R36, R172, R140.reuse, R36 ;  /* 0x0000008cac24723c */ /* 0x082fe20000041824 */
        /* <DEDUP_REMOVED lines=12> */
[----:B------:R-:W1:Y:S03]  /*71f0*/  LDSM.16.MT88.4 R140, [R209+0xa000] ;  /* 0x00a00000d18c783b */ /* 0x000e660000004200 */
[----:B------:R-:W-:Y:S04]  /*7200*/  IMAD.WIDE.U32 R138, R138, -0x2daee0ad, RZ ;  /* 0xd2511f538a8a7825 */ /* 0x000fe800078e00ff */
[-C--:B--2---:R-:W-:Y:S01]  /*7210*/  HMMA.16816.F32.BF16 R52, R172, R144.reuse, R52 ;  /* 0x00000090ac34723c */ /* 0x084fe20000041834 */
[----:B------:R-:W-:Y:S03]  /*7220*/  SHF.R.U32.HI R153, RZ, 0x10, R138 ;  /* 0x00000010ff997819 */ /* 0x000fe6000001168a */
[----:B------:R-:W-:Y:S01]  /*7230*/  LOP3.LUT R155, R138, 0xff, RZ, 0xc0, !PT ;  /* 0x000000ff8a9b7812 */ /* 0x000fe200078ec0ff */
[----:B------:R-:W-:Y:S01]  /*7240*/  FFMA.FTZ R149, R24, c[0x0][0x23c], -R186 ;  /* 0x00008f0018957a23 */ /* 0x000fe200000108ba */
[----:B------:R-:W-:Y:S01]  /*7250*/  SHF.R.U32.HI R154, RZ, 0x18, R138 ;  /* 0x00000018ff9a7819 */ /* 0x000fe2000001168a */
[----:B------:R-:W-:Y:S01]  /*7260*/  FMUL.FTZ R24, R133, R164 ;  /* 0x000000a485187220 */ /* 0x000fe20000410000 */
[C---:B------:R-:W-:Y:S01]  /*7270*/  HMMA.16816.F32.BF16 R56, R180.reuse, R144, R56 ;  /* 0x00000090b438723c */ /* 0x040fe20000041838 */
[--C-:B------:R-:W-:Y:S01]  /*7280*/  FFMA.FTZ R150, R26, c[0x0][0x23c], -R185.reuse ;  /* 0x00008f001a967a23 */ /* 0x100fe200000108b9 */
[----:B------:R-:W-:Y:S02]  /*7290*/  MUFU.EX2 R187, R149 ;  /* 0x0000009500bb7308 */ /* 0x000fe40000000800 */
[----:B------:R-:W-:Y:S01]  /*72a0*/  FMUL.FTZ R26, R132, R166 ;  /* 0x000000a6841a7220 */ /* 0x000fe20000410000 */
[----:B------:R-:W-:Y:S01]  /*72b0*/  LOP3.LUT R148, R139, UR27, R190, 0x96, !PT ;  /* 0x0000001b8b947c12 */ /* 0x000fe2000f8e96be */
[C---:B------:R-:W-:Y:S01]  /*72c0*/  FMUL.FTZ R128, R133.reuse, R128 ;  /* 0x0000008085807220 */ /* 0x040fe20000410000 */
[----:B------:R-:W-:Y:S01]  /*72d0*/  LOP3.LUT R139, R138, 0xffff, RZ, 0xc0, !PT ;  /* 0x0000ffff8a8b7812 */ /* 0x000fe200078ec0ff */
[-C--:B------:R-:W-:Y:S01]  /*72e0*/  HMMA.16816.F32.BF16 R60, R180, R146.reuse, R60 ;  /* 0x00000092b43c723c */ /* 0x080fe2000004183c */
[----:B------:R-:W-:Y:S03]  /*72f0*/  FMUL.FTZ R129, R133, R129 ;  /* 0x0000008185817220 */ /* 0x000fe60000410000 */
[C---:B------:R-:W-:Y:S02]  /*7300*/  FMUL.FTZ R130, R132.reuse, R130 ;  /* 0x0000008284827220 */ /* 0x040fe40000410000 */
[----:B------:R-:W-:Y:S02]  /*7310*/  FMUL.FTZ R131, R132, R131 ;  /* 0x0000008384837220 */ /* 0x000fe40000410000 */
[C---:B------:R-:W-:Y:S01]  /*7320*/  HMMA.16816.F32.BF16 R64, R172.reuse, R146, R64 ;  /* 0x00000092ac40723c */ /* 0x040fe20000041840 */
[----:B------:R-:W2:Y:S03]  /*7330*/  LDSM.16.MT88.4 R144, [R205+0xb000] ;  /* 0x00b00000cd90783b */ /* 0x000ea60000004200 */
[--C-:B------:R-:W-:Y:S02]  /*7340*/  FFMA.FTZ R28, R28, c[0x0][0x23c], -R186.reuse ;  /* 0x00008f001c1c7a23 */ /* 0x100fe400000108ba */
[--C-:B------:R-:W-:Y:S02]  /*7350*/  FFMA.FTZ R29, R29, c[0x0][0x23c], -R186.reuse ;  /* 0x00008f001d1d7a23 */ /* 0x100fe400000108ba */
[----:B------:R-:W-:Y:S01]  /*7360*/  FFMA.FTZ R186, R25, c[0x0][0x23c], -R186 ;  /* 0x00008f0019ba7a23 */ /* 0x000fe200000108ba */
[-C--:B-1----:R-:W-:Y:S01]  /*7370*/  HMMA.16816.F32.BF16 R68, R172, R140.reuse, R68 ;  /* 0x0000008cac44723c */ /* 0x082fe20000041844 */
[----:B------:R-:W-:Y:S02]  /*7380*/  MUFU.EX2 R195, R29 ;  /* 0x0000001d00c37308 */ /* 0x000fe40000000800 */
[----:B------:R-:W-:Y:S02]  /*7390*/  FMUL.FTZ R25, R133, R165 ;  /* 0x000000a585197220 */ /* 0x000fe40000410000 */
[--C-:B------:R-:W-:Y:S02]  /*73a0*/  FFMA.FTZ R30, R30, c[0x0][0x23c], -R185.reuse ;  /* 0x00008f001e1e7a23 */ /* 0x100fe400000108b9 */
[--C-:B------:R-:W-:Y:S01]  /*73b0*/  FFMA.FTZ R31, R31, c[0x0][0x23c], -R185.reuse ;  /* 0x00008f001f1f7a23 */ /* 0x100fe200000108b9 */
[C---:B------:R-:W-:Y:S01]  /*73c0*/  HMMA.16816.F32.BF16 R72, R180.reuse, R140, R72 ;  /* 0x0000008cb448723c */ /* 0x040fe20000041848 */
[----:B------:R-:W-:Y:S02]  /*73d0*/  FFMA.FTZ R185, R27, c[0x0][0x23c], -R185 ;  /* 0x00008f001bb97a23 */ /* 0x000fe400000108b9 */
[----:B------:R1:W-:Y:S01]  /*73e0*/  MUFU.EX2 R196, R28 ;  /* 0x0000001c00c47308 */ /* 0x0003e20000000800 */
[----:B------:R-:W-:Y:S02]  /*73f0*/  FMUL.FTZ R27, R132, R167 ;  /* 0x000000a7841b7220 */ /* 0x000fe40000410000 */
[----:B------:R-:W-:Y:S01]  /*7400*/  LDSM.16.MT88.4 R164, [R210+0xb800] ;  /* 0x00b80000d2a4783b */ /* 0x000fe20000004200 */
[C---:B------:R-:W-:Y:S01]  /*7410*/  FMUL.FTZ R124, R3.reuse, R124 ;  /* 0x0000007c037c7220 */ /* 0x040fe20000410000 */
[-C--:B------:R-:W-:Y:S01]  /*7420*/  HMMA.16816.F32.BF16 R76, R180, R142.reuse, R76 ;  /* 0x0000008eb44c723c */ /* 0x080fe2000004184c */
[----:B------:R-:W-:Y:S03]  /*7430*/  FMUL.FTZ R125, R3, R125 ;  /* 0x0000007d037d7220 */ /* 0x000fe60000410000 */
[C---:B------:R-:W-:Y:S01]  /*7440*/  FMUL.FTZ R126, R0.reuse, R126 ;  /* 0x0000007e007e7220 */ /* 0x040fe20000410000 */
[----:B------:R3:W-:Y:S01]  /*7450*/  MUFU.EX2 R189, R30 ;  /* 0x0000001e00bd7308 */ /* 0x0007e20000000800 */
[----:B------:R-:W-:Y:S02]  /*7460*/  FMUL.FTZ R127, R0, R127 ;  /* 0x0000007f007f7220 */ /* 0x000fe40000410000 */
[C---:B------:R-:W-:Y:S01]  /*7470*/  HMMA.16816.F32.BF16 R80, R172.reuse, R142, R80 ;  /* 0x0000008eac50723c */ /* 0x040fe20000041850 */
[----:B------:R-:W4:Y:S03]  /*7480*/  LDSM.16.MT88.4 R140, [R207+0xb000] ;  /* 0x00b00000cf8c783b */ /* 0x000f260000004200 */
[--C-:B------:R-:W-:Y:S02]  /*7490*/  FFMA.FTZ R20, R20, c[0x0][0x23c], -R137.reuse ;  /* 0x00008f0014147a23 */ /* 0x100fe40000010889 */
[--C-:B------:R-:W-:Y:S01]  /*74a0*/  FFMA.FTZ R22, R22, c[0x0][0x23c], -R184.reuse ;  /* 0x00008f0016167a23 */ /* 0x100fe200000108b8 */
[----:B------:R-:W-:Y:S01]  /*74b0*/  MUFU.EX2 R188, R31 ;  /* 0x0000001f00bc7308 */ /* 0x000fe20000000800 */
[-C--:B--2---:R-:W-:Y:S01]  /*74c0*/  HMMA.16816.F32.BF16 R84, R172, R144.reuse, R84 ;  /* 0x00000090ac54723c */ /* 0x084fe20000041854 */
[----:B------:R-:W-:Y:S03]  /*74d0*/  FFMA.FTZ R184, R23, c[0x0][0x23c], -R184 ;  /* 0x00008f0017b87a23 */ /* 0x000fe600000108b8 */
[----:B-1----:R-:W-:Y:S01]  /*74e0*/  LOP3.LUT R28, R199, UR14, R192, 0x96, !PT ;  /* 0x0000000ec71c7c12 */ /* 0x002fe2000f8e96c0 */
[----:B------:R-:W-:Y:S02]  /*74f0*/  FMUL.FTZ R23, R0, R163 ;  /* 0x000000a300177220 */ /* 0x000fe40000410000 */
[----:B------:R-:W-:Y:S01]  /*7500*/  FFMA.FTZ R137, R21, c[0x0][0x23c], -R137 ;  /* 0x00008f0015897a23 */ /* 0x000fe20000010889 */
[C---:B------:R-:W-:Y:S01]  /*7510*/  HMMA.16816.F32.BF16 R88, R180.reuse, R144, R88 ;  /* 0x00000090b458723c */ /* 0x040fe20000041858 */
[----:B------:R-:W-:Y:S01]  /*7520*/  IMAD.WIDE.U32 R28, R28, -0x2daee0ad, RZ ;  /* 0xd2511f531c1c7825 */ /* 0x000fe200078e00ff */
[----:B------:R1:W-:Y:S03]  /*7530*/  MUFU.EX2 R191, R22 ;  /* 0x0000001600bf7308 */ /* 0x0003e60000000800 */
[C---:B------:R-:W-:Y:S01]  /*7540*/  FMUL.FTZ R21, R3.reuse, R161 ;  /* 0x000000a103157220 */ /* 0x040fe20000410000 */
[----:B------:R-:W-:Y:S01]  /*7550*/  LOP3.LUT R152, R28, 0xff, RZ, 0xc0, !PT ;  /* 0x000000ff1c987812 */ /* 0x000fe200078ec0ff */
[C---:B------:R-:W-:Y:S01]  /*7560*/  FMUL.FTZ R116, R3.reuse, R116 ;  /* 0x0000007403747220 */ /* 0x040fe20000410000 */
[-C--:B------:R-:W-:Y:S01]  /*7570*/  HMMA.16816.F32.BF16 R92, R180, R146.reuse, R92 ;  /* 0x00000092b45c723c */ /* 0x080fe2000004185c */
[----:B------:R-:W-:Y:S03]  /*7580*/  SHF.R.U32.HI R151, RZ, 0x18, R28 ;  /* 0x00000018ff977819 */ /* 0x000fe6000001161c */
[----:B------:R-:W2:Y:S01]  /*7590*/  MUFU.EX2 R190, R184 ;  /* 0x000000b800be7308 */ /* 0x000ea20000000800 */
[----:B------:R-:W-:Y:S02]  /*75a0*/  FMUL.FTZ R117, R3, R117 ;  /* 0x0000007503757220 */ /* 0x000fe40000410000 */
[C---:B------:R-:W-:Y:S01]  /*75b0*/  FMUL.FTZ R118, R0.reuse, R118 ;  /* 0x0000007600767220 */ /* 0x040fe20000410000 */
[C---:B------:R-:W-:Y:S01]  /*75c0*/  HMMA.16816.F32.BF16 R96, R172.reuse, R146, R96 ;  /* 0x00000092ac60723c */ /* 0x040fe20000041860 */
[----:B------:R-:W5:Y:S03]  /*75d0*/  LDSM.16.MT88.4 R144, [R210+0xb000] ;  /* 0x00b00000d290783b */ /* 0x000f660000004200 */
[C---:B------:R-:W-:Y:S02]  /*75e0*/  FMUL.FTZ R119, R0.reuse, R119 ;  /* 0x0000007700777220 */ /* 0x040fe40000410000 */
[----:B------:R-:W-:Y:S01]  /*75f0*/  MUFU.EX2 R184, R150 ;  /* 0x0000009600b87308 */ /* 0x000fe20000000800 */
[C---:B---3--:R-:W-:Y:S01]  /*7600*/  FMUL.FTZ R30, R0.reuse, R170 ;  /* 0x000000aa001e7220 */ /* 0x048fe20000410000 */
[-C--:B----4-:R-:W-:Y:S01]  /*7610*/  HMMA.16816.F32.BF16 R100, R172, R140.reuse, R100 ;  /* 0x0000008cac64723c */ /* 0x090fe20000041864 */
[C---:B-1----:R-:W-:Y:S03]  /*7620*/  FMUL.FTZ R22, R0.reuse, R162 ;  /* 0x000000a200167220 */ /* 0x042fe60000410000 */
[----:B------:R-:W-:Y:S04]  /*7630*/  FMUL.FTZ R31, R0, R171 ;  /* 0x000000ab001f7220 */ /* 0x000fe80000410000 */
[----:B------:R1:W-:Y:S01]  /*7640*/  MUFU.EX2 R192, R20 ;  /* 0x0000001400c07308 */ /* 0x0003e20000000800 */
[C---:B------:R-:W-:Y:S03]  /*7650*/  HMMA.16816.F32.BF16 R32, R180.reuse, R140, R32 ;  /* 0x0000008cb420723c */ /* 0x040fe60000041820 */
[----:B------:R-:W-:Y:S02]  /*7660*/  FFMA.FTZ R133, R133, R228, R240 ;  /* 0x000000e485857223 */ /* 0x000fe400000100f0 */
[----:B------:R-:W-:Y:S02]  /*7670*/  FFMA.FTZ R132, R132, R227, R238 ;  /* 0x000000e384847223 */ /* 0x000fe400000100ee */
[----:B------:R-:W-:Y:S01]  /*7680*/  FFMA.FTZ R0, R0, R225, R230 ;  /* 0x000000e100007223 */ /* 0x000fe200000100e6 */
[-C--:B------:R-:W-:Y:S01]  /*7690*/  HMMA.16816.F32.BF16 R104, R180, R142.reuse, R104 ;  /* 0x0000008eb468723c */ /* 0x080fe20000041868 */
[----:B------:R3:W4:Y:S03]  /*76a0*/  MUFU.EX2 R193, R137 ;  /* 0x0000008900c17308 */ /* 0x0007260000000800 */
[----:B------:R-:W-:Y:S02]  /*76b0*/  FADD.FTZ R133, R239, R133 ;  /* 0x00000085ef857221 */ /* 0x000fe40000010000 */
[----:B------:R-:W-:Y:S02]  /*76c0*/  FADD.FTZ R0, R229, R0 ;  /* 0x00000000e5007221 */ /* 0x000fe40000010000 */
[C---:B------:R-:W-:Y:S01]  /*76d0*/  HMMA.16816.F32.BF16 R108, R172.reuse, R142, R108 ;  /* 0x0000008eac6c723c */ /* 0x040fe2000004186c */
[----:B------:R-:W2:Y:S02]  /*76e0*/  LDSM.16.MT88.4 R140, [R209+0xb000] ;  /* 0x00b00000d18c783b */ /* 0x000ea40000004200 */
[----:B------:R-:W2:Y:S01]  /*76f0*/  MUFU.EX2 R186, R186 ;  /* 0x000000ba00ba7308 */ /* 0x000ea20000000800 */
[----:B------:R-:W-:Y:S02]  /*7700*/  FADD.FTZ R0, R222, R0 ;  /* 0x00000000de007221 */ /* 0x000fe40000010000 */
[----:B-1----:R-:W-:Y:S02]  /*7710*/  FMUL.FTZ R20, R3, R160 ;  /* 0x000000a003147220 */ /* 0x002fe40000410000 */
[-C--:B-----5:R-:W-:Y:S01]  /*7720*/  HMMA.16816.F32.BF16 R112, R172, R144.reuse, R112 ;  /* 0x00000090ac70723c */ /* 0x0a0fe20000041870 */
[----:B------:R-:W-:Y:S04]  /*7730*/  FADD.FTZ R0, R203, R0 ;  /* 0x00000000cb007221 */ /* 0x000fe80000010000 */
[----:B------:R-:W1:Y:S03]  /*7740*/  MUFU.EX2 R185, R185 ;  /* 0x000000b900b97308 */ /* 0x000e660000000800 */
[C---:B------:R-:W-:Y:S01]  /*7750*/  HMMA.16816.F32.BF16 R116, R180.reuse, R144, R116 ;  /* 0x00000090b474723c */ /* 0x040fe20000041874 */
[----:B---3--:R-:W-:Y:S03]  /*7760*/  LOP3.LUT R137, R29, UR27, R194, 0x96, !PT ;  /* 0x0000001b1d897c12 */ /* 0x008fe6000f8e96c2 */
[----:B------:R-:W-:Y:S03]  /*7770*/  LOP3.LUT R29, R28, 0xffff, RZ, 0xc0, !PT ;  /* 0x0000ffff1c1d7812 */ /* 0x000fe600078ec0ff */
[----:B------:R-:W-:Y:S01]  /*7780*/  SHF.R.U32.HI R145, RZ, 0x8, R139 ;  /* 0x00000008ff917819 */ /* 0x000fe2000001168b */
[-C--:B------:R-:W-:Y:S01]  /*7790*/  HMMA.16816.F32.BF16 R20, R180, R146.reuse, R20 ;  /* 0x00000092b414723c */ /* 0x080fe20000041814 */
[C---:B------:R-:W-:Y:S03]  /*77a0*/  LOP3.LUT R139, R148.reuse, 0xff, RZ, 0xc0, !PT ;  /* 0x000000ff948b7812 */ /* 0x040fe600078ec0ff */
[----:B------:R-:W-:Y:S02]  /*77b0*/  PRMT R145, R155, 0x5410, R145 ;  /* 0x000054109b917816 */ /* 0x000fe40000000091 */
[----:B------:R-:W-:Y:S02]  /*77c0*/  SHF.R.U32.HI R144, RZ, 0x10, R28 ;  /* 0x00000010ff907819 */ /* 0x000fe4000001161c */
[C---:B------:R-:W-:Y:S01]  /*77d0*/  HMMA.16816.F32.BF16 R120, R172.reuse, R146, R120 ;  /* 0x00000092ac78723c */ /* 0x040fe20000041878 */
[----:B------:R-:W-:Y:S03]  /*77e0*/  LOP3.LUT R28, R148, 0xffff, RZ, 0xc0, !PT ;  /* 0x0000ffff941c7812 */ /* 0x000fe600078ec0ff */
[--C-:B------:R-:W-:Y:S01]  /*77f0*/  HSET2.LE.AND R178, R145, R245.reuse, PT ;  /* 0x000000f591b27233 */ /* 0x100fe20003803000 */
[----:B------:R-:W-:Y:S02]  /*7800*/  LOP3.LUT R144, R144, 0xff, RZ, 0xc0, !PT ;  /* 0x000000ff90907812 */ /* 0x000fe400078ec0ff */
[----:B------:R-:W-:Y:S01]  /*7810*/  LOP3.LUT R147, R153, 0xff, RZ, 0xc0, !PT ;  /* 0x000000ff99937812 */ /* 0x000fe200078ec0ff */
[-C--:B--2---:R-:W-:Y:S01]  /*7820*/  HMMA.16816.F32.BF16 R24, R172, R140.reuse, R24 ;  /* 0x0000008cac18723c */ /* 0x084fe20000041818 */
[----:B------:R-:W-:Y:S03]  /*7830*/  SHF.R.U32.HI R146, RZ, 0x8, R29 ;  /* 0x00000008ff927819 */ /* 0x000fe6000001161d */
[----:B------:R-:W-:Y:S01]  /*7840*/  FMUL.FTZ R29, R3, R169 ;  /* 0x000000a9031d7220 */ /* 0x000fe20000410000 */
[----:B------:R-:W-:Y:S02]  /*7850*/  PRMT R147, R147, 0x5410, R154 ;  /* 0x0000541093937816 */ /* 0x000fe4000000009a */
[----:B------:R-:W-:Y:S02]  /*7860*/  PRMT R146, R152, 0x5410, R146 ;  /* 0x0000541098927816 */ /* 0x000fe40000000092 */
[----:B------:R-:W2:Y:S03]  /*7870*/  LDSM.16.MT88.4 R152, [R205+0xa800] ;  /* 0x00a80000cd98783b */ /* 0x000ea60000004200 */
[----:B------:R-:W-:Y:S01]  /*7880*/  SHF.R.U32.HI R138, RZ, 0x8, R28 ;  /* 0x00000008ff8a7819 */ /* 0x000fe2000001161c */
[----:B------:R-:W-:Y:S01]  /*7890*/  FMUL.FTZ R28, R3, R168 ;  /* 0x000000a8031c7220 */ /* 0x000fe20000410000 */
[----:B------:R-:W-:Y:S01]  /*78a0*/  PRMT R149, R144, 0x5410, R151 ;  /* 0x0000541090957816 */ /* 0x000fe20000000097 */
[--C-:B------:R-:W-:Y:S01]  /*78b0*/  HSET2.LE.AND R179, R147, R245.reuse, PT ;  /* 0x000000f593b37233 */ /* 0x100fe20003803000 */
[----:B------:R-:W-:Y:S01]  /*78c0*/  LOP3.LUT R144, R137, 0xff, RZ, 0xc0, !PT ;  /* 0x000000ff89907812 */ /* 0x000fe200078ec0ff */
[----:B------:R-:W-:Y:S01]  /*78d0*/  FFMA.FTZ R3, R3, R226, R236 ;  /* 0x000000e203037223 */ /* 0x000fe200000100ec */
[----:B------:R-:W-:Y:S02]  /*78e0*/  PRMT R176, R139, 0x5410, R138 ;  /* 0x000054108bb07816 */ /* 0x000fe4000000008a */
[C---:B------:R-:W-:Y:S01]  /*78f0*/  HMMA.16816.F32.BF16 R28, R180.reuse, R140, R28 ;  /* 0x0000008cb41c723c */ /* 0x040fe2000004181c */
[--C-:B------:R-:W-:Y:S02]  /*7900*/  SHF.R.U32.HI R139, RZ, 0x10, R137.reuse ;  /* 0x00000010ff8b7819 */ /* 0x100fe40000011689 */
[----:B------:R-:W-:Y:S01]  /*7910*/  LOP3.LUT R138, R137, 0xffff, RZ, 0xc0, !PT ;  /* 0x0000ffff898a7812 */ /* 0x000fe200078ec0ff */
[--C-:B------:R-:W-:Y:S01]  /*7920*/  HSET2.LE.AND R176, R176, R245.reuse, PT ;  /* 0x000000f5b0b07233 */ /* 0x100fe20003803000 */
[----:B------:R-:W-:Y:S02]  /*7930*/  LOP3.LUT R139, R139, 0xff, RZ, 0xc0, !PT ;  /* 0x000000ff8b8b7812 */ /* 0x000fe400078ec0ff */
[--C-:B------:R-:W-:Y:S01]  /*7940*/  SHF.R.U32.HI R140, RZ, 0x10, R148.reuse ;  /* 0x00000010ff8c7819 */ /* 0x100fe20000011694 */
[-C--:B------:R-:W-:Y:S01]  /*7950*/  HMMA.16816.F32.BF16 R124, R180, R142.reuse, R124 ;  /* 0x0000008eb47c723c */ /* 0x080fe2000004187c */
[----:B------:R-:W-:Y:S03]  /*7960*/  SHF.R.U32.HI R148, RZ, 0x18, R148 ;  /* 0x00000018ff947819 */ /* 0x000fe60000011694 */
[----:B------:R-:W-:Y:S02]  /*7970*/  LOP3.LUT R140, R140, 0xff, RZ, 0xc0, !PT ;  /* 0x000000ff8c8c7812 */ /* 0x000fe400078ec0ff */
        /* <DEDUP_REMOVED lines=9> */
[----:B------:R-:W-:Y:S04]  /*7a10*/  PRMT R141, R139, 0x5410, R141 ;  /* 0x000054108b8d7816 */ /* 0x000fe8000000008d */
[----:B------:R-:W-:Y:S01]  /*7a20*/  LOP3.LUT R178, R178, R137, RZ, 0xc0, !PT ;  /* 0x00000089b2b27212 */ /* 0x000fe200078ec0ff */
[--C-:B------:R-:W-:Y:S01]  /*7a30*/  HSET2.LE.AND R181, R141, R245.reuse, PT ;  /* 0x000000f58db57233 */ /* 0x100fe20003803000 */
[----:B------:R-:W-:Y:S02]  /*7a40*/  F2FP.BF16.PACK_AB R140, R190, R191 ;  /* 0x000000bfbe8c723e */ /* 0x000fe400000010ff */
[----:B------:R-:W-:Y:S02]  /*7a50*/  F2FP.BF16.PACK_AB R137, R200, R198 ;  /* 0x000000c6c889723e */ /* 0x000fe400000010ff */
[----:B----4-:R-:W-:Y:S02]  /*7a60*/  F2FP.BF16.PACK_AB R139, R193, R192 ;  /* 0x000000c0c18b723e */ /* 0x010fe400000010ff */
[----:B------:R-:W-:Y:S02]  /*7a70*/  PRMT R144, R144, 0x5410, R138 ;  /* 0x0000541090907816 */ /* 0x000fe4000000008a */
[----:B------:R-:W-:Y:S02]  /*7a80*/  LOP3.LUT R179, R179, R137, RZ, 0xc0, !PT ;  /* 0x00000089b3b37212 */ /* 0x000fe400078ec0ff */
[----:B------:R-:W-:Y:S01]  /*7a90*/  LOP3.LUT R176, R176, R139, RZ, 0xc0, !PT ;  /* 0x0000008bb0b07212 */ /* 0x000fe200078ec0ff */
[----:B------:R-:W-:Y:S01]  /*7aa0*/  HSET2.LE.AND R180, R144, R245, PT ;  /* 0x000000f590b47233 */ /* 0x000fe20003803000 */
[----:B------:R-:W-:Y:S02]  /*7ab0*/  LOP3.LUT R177, R177, R140, RZ, 0xc0, !PT ;  /* 0x0000008cb1b17212 */ /* 0x000fe400078ec0ff */
[----:B------:R-:W-:Y:S02]  /*7ac0*/  F2FP.BF16.PACK_AB R138, R195, R196 ;  /* 0x000000c4c38a723e */ /* 0x000fe400000010ff */
[----:B------:R-:W-:Y:S02]  /*7ad0*/  F2FP.BF16.PACK_AB R137, R188, R189 ;  /* 0x000000bdbc89723e */ /* 0x000fe400000010ff */
[----:B------:R-:W-:Y:S01]  /*7ae0*/  LOP3.LUT R182, R182, R138, RZ, 0xc0, !PT ;  /* 0x0000008ab6b67212 */ /* 0x000fe200078ec0ff */
[-C--:B--2---:R-:W-:Y:S01]  /*7af0*/  HMMA.16816.F32.BF16 R140, R176, R152.reuse, R4 ;  /* 0x00000098b08c723c */ /* 0x084fe20000041804 */
[----:B------:R-:W-:Y:S01]  /*7b00*/  F2FP.BF16.PACK_AB R138, R186, R187 ;  /* 0x000000bbba8a723e */ /* 0x000fe200000010ff */
[----:B------:R-:W2:Y:S01]  /*7b10*/  LDSM.16.MT88.4 R4, [R210+0xa800] ;  /* 0x00a80000d204783b */ /* 0x000ea20000004200 */
[----:B-1----:R-:W-:Y:S02]  /*7b20*/  F2FP.BF16.PACK_AB R139, R185, R184 ;  /* 0x000000b8b98b723e */ /* 0x002fe400000010ff */
[----:B------:R-:W-:Y:S02]  /*7b30*/  LOP3.LUT R183, R183, R137, RZ, 0xc0, !PT ;  /* 0x00000089b7b77212 */ /* 0x000fe400078ec0ff */
[----:B------:R-:W-:Y:S02]  /*7b40*/  LOP3.LUT R180, R180, R138, RZ, 0xc0, !PT ;  /* 0x0000008ab4b47212 */ /* 0x000fe400078ec0ff */
[----:B------:R-:W-:Y:S03]  /*7b50*/  LOP3.LUT R181, R181, R139, RZ, 0xc0, !PT ;  /* 0x0000008bb5b57212 */ /* 0x000fe600078ec0ff */
[----:B------:R-:W-:Y:S02]  /*7b60*/  MOV R138, R2 ;  /* 0x00000002008a7202 */ /* 0x000fe40000000f00 */
[----:B------:R-:W-:Y:S02]  /*7b70*/  MOV R137, R134 ;  /* 0x0000008600897202 */ /* 0x000fe40000000f00 */
[C---:B------:R-:W-:Y:S01]  /*7b80*/  HMMA.16816.F32.BF16 R144, R180.reuse, R152, R8 ;  /* 0x00000098b490723c */ /* 0x040fe20000041808 */
[----:B------:R-:W1:Y:S07]  /*7b90*/  LDSM.16.MT88.4 R8, [R209+0xa800] ;  /* 0x00a80000d108783b */ /* 0x000e6e0000004200 */
        /* <DEDUP_REMOVED lines=18> */
[-C--:B-1----:R-:W-:Y:S01]  /*7cc0*/  HMMA.16816.F32.BF16 R68, R176, R8.reuse, R68 ;  /* 0x00000008b044723c */ /* 0x082fe20000041844 */
        /* <DEDUP_REMOVED lines=40> */
.L_x_1357:
        /* <DEDUP_REMOVED lines=407> */
[----:B---34-:R-:W-:Y:S02]  /*98c0*/  SHF.R.S32.HI R2, RZ, 0x1f, R17 ;  /* 0x0000001fff027819 */ /* 0x018fe40000011411 */
        /* <DEDUP_REMOVED lines=38> */
.L_x_1362:
[----:B---34-:R-:W-:Y:S05]  /*9b30*/  BSYNC B0 ;  /* 0x0000000000007941 */ /* 0x018fea0003800000 */
.L_x_1361:
[----:B------:R-:W3:Y:S01]  /*9b40*/  S2R R10, SR_CTAID.Z ;  /* 0x00000000000a7919 */ /* 0x000ee20000002700 */
[----:B------:R-:W-:Y:S01]  /*9b50*/  LEA.HI R3, R16, R15, RZ, 0x3 ;  /* 0x0000000f10037211 */ /* 0x000fe200078f18ff */
[----:B------:R-:W-:Y:S01]  /*9b60*/  USHF.R.S32.HI UR6, URZ, 0x1f, UR11 ;  /* 0x0000001f3f067899 */ /* 0x000fe2000801140b */
[----:B------:R-:W-:Y:S01]  /*9b70*/  SHF.R.S32.HI R0, RZ, 0x1f, R246 ;  /* 0x0000001fff007819 */ /* 0x000fe200000114f6 */
[----:B------:R-:W-:Y:S01]  /*9b80*/  ULDC.64 UR4, c[0x0][0x1f0] ;  /* 0x00007c0000047ab9 */ /* 0x000fe20000000a00 */
[----:B------:R-:W-:Y:S01]  /*9b90*/  IADD3 R2, P0, R246, UR14, RZ ;  /* 0x0000000ef6027c10 */ /* 0x000fe2000ff1e0ff */
[----:B------:R-:W-:Y:S01]  /*9ba0*/  UIMAD UR4, UR6, UR4, URZ ;  /* 0x00000004060472a4 */ /* 0x000fe2000f8e023f */
[----:B------:R-:W-:Y:S01]  /*9bb0*/  SHF.R.S32.HI R7, RZ, 0x3, R3 ;  /* 0x00000003ff077819 */ /* 0x000fe20000011403 */
[----:B------:R-:W-:Y:S01]  /*9bc0*/  BSSY B0, `(.L_x_1363) ;  /* 0x0000012000007945 */ /* 0x000fe20003800000 */
[----:B------:R-:W-:Y:S01]  /*9bd0*/  IADD3.X R3, R0, UR7, RZ, P0, !PT ;  /* 0x0000000700037c10 */ /* 0x000fe200087fe4ff */
[----:B------:R-:W-:Y:S01]  /*9be0*/  UIMAD UR4, UR11, UR5, UR4 ;  /* 0x000000050b0472a4 */ /* 0x000fe2000f8e0204 */
[----:B------:R-:W-:-:S03]  /*9bf0*/  ISETP.GE.AND P0, PT, R7, UR13, PT ;  /* 0x0000000d07007c0c */ /* 0x000fc6000bf06270 */
[----:B---3--:R-:W-:-:S05]  /*9c00*/  IMAD.WIDE.U32 R10, R10, c[0x0][0x1f0], R2 ;  /* 0x00007c000a0a7a25 */ /* 0x008fca00078e0002 */
[----:B------:R-:W-:-:S05]  /*9c10*/  IADD3 R9, R11, UR4, RZ ;  /* 0x000000040b097c10 */ /* 0x000fca000fffe0ff */
        /* <DEDUP_REMOVED lines=12> */
.L_x_1364:
[----:B------:R-:W-:Y:S05]  /*9ce0*/  BSYNC B0 ;  /* 0x0000000000007941 */ /* 0x000fea0003800000 */
.L_x_1363:
[----:B------:R-:W-:Y:S01]  /*9cf0*/  IADD3 R0, R7, 0x10, RZ ;  /* 0x0000001007007810 */ /* 0x000fe20007ffe0ff */
[----:B------:R-:W-:Y:S03]  /*9d00*/  BSSY B0, `(.L_x_1365) ;  /* 0x0000011000007945 */ /* 0x000fe60003800000 */
[----:B------:R-:W-:-:S13]  /*9d10*/  ISETP.GE.AND P0, PT, R0, UR13, PT ;  /* 0x0000000d00007c0c */ /* 0x000fda000bf06270 */
[----:B------:R-:W-:Y:S05]  /*9d20*/  @P0 BRA `(.L_x_1366) ;  /* 0x000000e000000947 */ /* 0x000fea0003800000 */
[----:B------:R-:W-:Y:S01]  /*9d30*/  IADD3 R6, P0, R248, 0x10, RZ ;  /* 0x00000010f8067810 */ /* 0x000fe20007f1e0ff */
[----:B---3--:R-:W-:Y:S01]  /*9d40*/  IMAD.MOV.U32 R2, RZ, RZ, R10 ;  /* 0x000000ffff027224 */ /* 0x008fe200078e000a */
        /* <DEDUP_REMOVED lines=12> */
.L_x_1366:
[----:B------:R-:W-:Y:S05]  /*9e10*/  BSYNC B0 ;  /* 0x0000000000007941 */ /* 0x000fea0003800000 */
.L_x_1365:
[----:B------:R-:W-:Y:S01]  /*9e20*/  IADD3 R0, R7, 0x20, RZ ;  /* 0x0000002007007810 */ /* 0x000fe20007ffe0ff */
[----:B------:R-:W-:Y:S03]  /*9e30*/  BSSY B0, `(.L_x_1367) ;  /* 0x0000011000007945 */ /* 0x000fe60003800000 */
[----:B------:R-:W-:-:S13]  /*9e40*/  ISETP.GE.AND P0, PT, R0, UR13, PT ;  /* 0x0000000d00007c0c */ /* 0x000fda000bf06270 */
[----:B------:R-:W-:Y:S05]  /*9e50*/  @P0 BRA `(.L_x_1368) ;  /* 0x000000e000000947 */ /* 0x000fea0003800000 */
[----:B------:R-:W-:Y:S01]  /*9e60*/  IADD3 R6, P0, R248, 0x20, RZ ;  /* 0x00000020f8067810 */ /* 0x000fe20007f1e0ff */
[----:B-1-3--:R-:W-:Y:S01]  /*9e70*/  IMAD.MOV.U32 R2, RZ, RZ, R10 ;  /* 0x000000ffff027224 */ /* 0x00afe200078e000a */
        /* <DEDUP_REMOVED lines=12> */
.L_x_1368:
[----:B------:R-:W-:Y:S05]  /*9f40*/  BSYNC B0 ;  /* 0x0000000000007941 */ /* 0x000fea0003800000 */
.L_x_1367:
        /* <DEDUP_REMOVED lines=18> */
.L_x_1370:
[----:B------:R-:W-:Y:S05]  /*a070*/  BSYNC B0 ;  /* 0x0000000000007941 */ /* 0x000fea0003800000 */
.L_x_1369:
[----:B------:R-:W4:Y:S01]  /*a080*/  LDL.LU R0, [R1+0x30] ;  /* 0x0000300001007983 */ /* 0x000f220000300800 */
[----:B------:R-:W-:Y:S01]  /*a090*/  BSSY B0, `(.L_x_1371) ;  /* 0x0000011000007945 */ /* 0x000fe20003800000 */
[----:B----4-:R-:W-:-:S13]  /*a0a0*/  ISETP.GE.AND P0, PT, R0, UR13, PT ;  /* 0x0000000d00007c0c */ /* 0x010fda000bf06270 */
        /* <DEDUP_REMOVED lines=15> */
.L_x_1372:
[----:B------:R-:W-:Y:S05]  /*a1a0*/  BSYNC B0 ;  /* 0x0000000000007941 */ /* 0x000fea0003800000 */
.L_x_1371:
        /* <DEDUP_REMOVED lines=18> */
.L_x_1374:
[----:B------:R-:W-:Y:S05]  /*a2d0*/  BSYNC B0 ;  /* 0x0000000000007941 */ /* 0x000fea0003800000 */
.L_x_1373:
        /* <DEDUP_REMOVED lines=18> */
.L_x_1376:
[----:B------:R-:W-:Y:S05]  /*a400*/  BSYNC B0 ;  /* 0x0000000000007941 */ /* 0x000fea0003800000 */
.L_x_1375:
[----:B------:R-:W4:Y:S02]  /*a410*/  LDL.LU R0, [R1+0x24] ;  /* 0x0000240001007983 */ /* 0x000f240000300800 */
[----:B----4-:R-:W-:-:S13]  /*a420*/  ISETP.GE.AND P0, PT, R0, UR13, PT ;  /* 0x0000000d00007c0c */ /* 0x010fda000bf06270 */
[----:B------:R-:W-:Y:S05]  /*a430*/  @P0 EXIT ;  /* 0x000000000000094d */ /* 0x000fea0003800000 */
[----:B------:R-:W-:Y:S01]  /*a440*/  IADD3 R6, P0, R248, 0x70, RZ ;  /* 0x00000070f8067810 */ /* 0x000fe20007f1e0ff */
[----:B-1-3--:R-:W-:Y:S01]  /*a450*/  IMAD.MOV.U32 R2, RZ, RZ, R10 ;  /* 0x000000ffff027224 */ /* 0x00afe200078e000a */
        /* <DEDUP_REMOVED lines=14> */
.L_x_1327:
        /* <DEDUP_REMOVED lines=19> */
[----:B------:R-:W-:Y:S01]  /*a670*/  @!UP4 UIMAD.WIDE.U32 UR22, UR12, UR4, URZ ;  /* 0x000000040c16c2a5 */ /* 0x000fe2000f8e003f */
[----:B------:R-:W-:Y:S01]  /*a680*/  IADD3 R23, R14, 0x40, RZ ;  /* 0x000000400e177810 */ /* 0x000fe20007ffe0ff */
        /* <DEDUP_REMOVED lines=54> */
.L_x_1378:
[----:B------:R-:W-:Y:S05]  /*a9f0*/  BSYNC B0 ;  /* 0x0000000000007941 */ /* 0x000fea0003800000 */
.L_x_1377:
        /* <DEDUP_REMOVED lines=18> */
.L_x_1380:
[----:B------:R-:W-:Y:S05]  /*ab20*/  BSYNC B0 ;  /* 0x0000000000007941 */ /* 0x000fea0003800000 */
.L_x_1379:
        /* <DEDUP_REMOVED lines=18> */
.L_x_1382:
[----:B------:R-:W-:Y:S05]  /*ac50*/  BSYNC B0 ;  /* 0x0000000000007941 */ /* 0x000fea0003800000 */
.L_x_1381:
        /* <DEDUP_REMOVED lines=18> */
.L_x_1384:
[----:B------:R-:W-:Y:S05]  /*ad80*/  BSYNC B0 ;  /* 0x0000000000007941 */ /* 0x000fea0003800000 */
.L_x_1383:
        /* <DEDUP_REMOVED lines=18> */
.L_x_1386:
[----:B------:R-:W-:Y:S05]  /*aeb0*/  BSYNC B0 ;  /* 0x0000000000007941 */ /* 0x000fea0003800000 */
.L_x_1385:
        /* <DEDUP_REMOVED lines=18> */
.L_x_1388:
[----:B------:R-:W-:Y:S05]  /*afe0*/  BSYNC B0 ;  /* 0x0000000000007941 */ /* 0x000fea0003800000 */
.L_x_1387:
        /* <DEDUP_REMOVED lines=18> */
.L_x_1390:
[----:B------:R-:W-:Y:S05]  /*b110*/  BSYNC B0 ;  /* 0x0000000000007941 */ /* 0x000fea0003800000 */
.L_x_1389:
        /* <DEDUP_REMOVED lines=18> */
.L_x_1392:
[----:B------:R-:W-:Y:S05]  /*b240*/  BSYNC B0 ;  /* 0x0000000000007941 */ /* 0x000fea0003800000 */
.L_x_1391:
        /* <DEDUP_REMOVED lines=67> */
.L_x_1393:
        /* <DEDUP_REMOVED lines=16> */
.L_x_2395:


//--------------------- .text._ZN5flash16flash_fwd_kernelI23Flash_fwd_kernel_traitsILi128ELi128ELi32ELi4ELb0ELb0EN7cutlass10bfloat16_tE19Flash_kernel_traitsILi128ELi128ELi32ELi4ES3_EELb1ELb0ELb1ELb0ELb0ELb0ELb0ELb0EEEvNS_16Flash_fwd_paramsE --------------------------
	.section	.text._ZN5flash16flash_fwd_kernelI23Flash_fwd_kernel_traitsILi128ELi128ELi32ELi4ELb0ELb0EN7cutlass10bfloat16_tE19Flash_kernel_traitsILi128ELi128ELi32ELi4ES3_EELb1ELb0ELb1ELb0ELb0ELb0ELb0ELb0EEEvNS_16Flash_fwd_paramsE,"ax",@progbits
	.sectioninfo	@"SHI_REGISTERS=255"
	.align	128
        .global         _ZN5flash16flash_fwd_kernelI23Flash_fwd_kernel_traitsILi128ELi128ELi32ELi4ELb0ELb0EN7cutlass10bfloat16_tE19Flash_kernel_traitsILi128ELi128ELi32ELi4ES3_EELb1ELb0ELb1ELb0ELb0ELb0ELb0ELb0EEEvNS_16Flash_fwd_paramsE
        .type           _ZN5flash16flash_fwd_kernelI23Flash_fwd_kernel_traitsILi128ELi128ELi32ELi4ELb0ELb0EN7cutlass10bfloat16_tE19Flash_kernel_traitsILi128ELi128ELi32ELi4ES3_EELb1ELb0ELb1ELb0ELb0ELb0ELb0ELb0EEEvNS_16Flash_fwd_paramsE,@function
        .size           _ZN5flash16flash_fwd_kernelI23Flash_fwd_kernel_traitsILi128ELi128ELi32ELi4ELb0ELb0EN7cutlass10bfloat16_tE19Flash_kernel_traitsILi128ELi128ELi32ELi4ES3_EELb1ELb0ELb1ELb0ELb0ELb0ELb0ELb0EEEvNS_16Flash_fwd_paramsE,(.L_x_2396 - _ZN5flash16flash_fwd_kernelI23Flash_fwd_kernel_traitsILi128ELi128ELi32ELi4ELb0ELb0EN7cutlass10bfloat16_tE19Flash_kernel_traitsILi128ELi128ELi32ELi4ES3_EELb1ELb0ELb1ELb0ELb0ELb0ELb0ELb0EEEvNS_16Flash_fwd_paramsE)
        .other          _ZN5flash16flash_fwd_kernelI23Flash_fwd_kernel_traitsILi128ELi128ELi32ELi4ELb0ELb0EN7cutlass10bfloat16_tE19Flash_kernel_traitsILi128ELi128ELi32ELi4ES3_EELb1ELb0ELb1ELb0ELb0ELb0ELb0ELb0EEEvNS_16Flash_fwd_paramsE,@"STO_CUDA_ENTRY STV_DEFAULT"
_ZN5flash16flash_fwd_kernelI23Flash_fwd_kernel_traitsILi128ELi128ELi32ELi4ELb0ELb0EN7cutlass10bfloat16_tE19Flash_kernel_traitsILi128ELi128ELi32ELi4ES3_EELb1ELb0ELb1ELb0ELb0ELb0ELb0ELb0EEEvNS_16Flash_fwd_paramsE:
.text._ZN5flash16flash_fwd_kernelI23Flash_fwd_kernel_traitsILi128ELi128ELi32ELi4ELb0ELb0EN7cutlass10bfloat16_tE19Flash_kernel_traitsILi128ELi128ELi32ELi4ES3_EELb1ELb0ELb1ELb0ELb0ELb0ELb0ELb0EEEvNS_16Flash_fwd_paramsE:
        /* <DEDUP_REMOVED lines=22> */
[----:B------:R-:W-:Y:S01]  /*0160*/  UISETP.NE.AND.EX UP2, UPT, URZ, UR9, UPT, UP2 ;  /* 0x000000093f00728c */ /* 0x000fe2000bf45320 */
[----:B------:R-:W1:Y:S01]  /*0170*/  S2UR UR12, SR_CTAID.Z ;  /* 0x00000000000c79c3 */ /* 0x000e620000002700 */
[----:B------:R-:W-:-:S02]  /*0180*/  ULDC.64 UR4, c[0x0][0x248] ;  /* 0x0000920000047ab9 */ /* 0x000fc40000000a00 */
[----:B------:R-:W-:Y:S02]  /*0190*/  UISETP.EQ.U32.AND UP0, UPT, URZ, UR4, UPT ;  /* 0x000000043f00728c */ /* 0x000fe4000bf02070 */
[----:B------:R-:W-:Y:S01]  /*01a0*/  UMOV UR10, 0x4 ;  /* 0x00000004000a7882 */ /* 0x000fe20000000000 */
[----:B------:R-:W-:Y:S01]  /*01b0*/  PLOP3.LUT P0, PT, PT, PT, UP2, 0x80, 0x0 ;  /* 0x000000000000781c */ /* 0x000fe20003f0f028 */
[----:B------:R-:W-:Y:S02]  /*01c0*/  ULDC.64 UR8, c[0x0][0x240] ;  /* 0x0000900000087ab9 */ /* 0x000fe40000000a00 */
        /* <DEDUP_REMOVED lines=16> */
[----:B------:R-:W-:Y:S01]  /*02d0*/  @P2 IMAD.X R8, RZ, RZ, R3, P1 ;  /* 0x000000ffff082224 */ /* 0x000fe200008e0603 */
[----:B------:R-:W-:Y:S01]  /*02e0*/  PLOP3.LUT P2, PT, PT, PT, UP0, 0x80, 0x0 ;  /* 0x000000000000781c */ /* 0x000fe20003f4f008 */
[----:B------:R1:W-:Y:S01]  /*02f0*/  @!P3 STG.E.64 [R10.64], R4 ;  /* 0x000000040a00b986 */ /* 0x0003e2000c101b1c */
[----:B------:R-:W-:Y:S01]  /*0300*/  IMAD.U32 R3, RZ, RZ, UR9 ;  /* 0x00000009ff037e24 */ /* 0x000fe2000f8e00ff */
        /* <DEDUP_REMOVED lines=24> */
[----:B-1----:R-:W-:-:S07]  /*0490*/  LEA.HI R9, R5, R21, RZ, 0x5 ;  /* 0x0000001505097211 */ /* 0x002fce00078f28ff */
[----:B--2---:R1:W2:Y:S01]  /*04a0*/  @P1 R2UR UR15, R4 ;  /* 0x00000000040f13c2 */ /* 0x0042a200000e0000 */
[----:B---3--:R-:W-:-:S07]  /*04b0*/  @UP2 UIADD3 UR11, UR11, -UR26, URZ ;  /* 0x8000001a0b0b2290 */ /* 0x008fce000fffe03f */
[----:B-----5:R3:W4:Y:S01]  /*04c0*/  @!P2 R2UR UR16, R0 ;  /* 0x000000000010a3c2 */ /* 0x02072200000e0000 */
[----:B------:R-:W-:Y:S01]  /*04d0*/  ISETP.NE.U32.AND P2, PT, RZ, c[0x0][0x248], PT ;  /* 0x00009200ff007a0c */ /* 0x000fe20003f45070 */
[----:B------:R-:W-:-:S03]  /*04e0*/  @!UP2 ULDC UR11, c[0x0][0x214] ;  /* 0x00008500000baab9 */ /* 0x000fc60000000800 */
[----:B------:R-:W-:Y:S02]  /*04f0*/  ISETP.NE.AND.EX P2, PT, RZ, c[0x0][0x24c], PT, P2 ;  /* 0x00009300ff007a0c */ /* 0x000fe40003f45320 */
[----:B---3--:R-:W-:-:S05]  /*0500*/  LOP3.LUT R0, R9, 0xffffffe0, RZ, 0xc0, !PT ;  /* 0xffffffe009007812 */ /* 0x008fca00078ec0ff */
[----:B------:R-:W-:-:S05]  /*0510*/  IMAD.IADD R16, R21, 0x1, -R0 ;  /* 0x0000000115107824 */ /* 0x000fca00078e0a00 */
[--C-:B------:R-:W-:Y:S02]  /*0520*/  IADD3 R98, P1, P0, R7, UR5, R16.reuse ;  /* 0x0000000507627c10 */ /* 0x100fe4000f83e010 */
[----:B------:R-:W-:-:S03]  /*0530*/  SHF.R.S32.HI R0, RZ, 0x1f, R16 ;  /* 0x0000001fff007819 */ /* 0x000fc60000011410 */
[----:B------:R1:W-:Y:S01]  /*0540*/  STL [R1+0x80], R98 ;  /* 0x0000806201007387 */ /* 0x0003e20000100800 */
        /* <DEDUP_REMOVED lines=9> */
.L_x_1394:
[----:B------:R-:W-:Y:S02]  /*05e0*/  ULDC UR7, c[0x0][0x218] ;  /* 0x0000860000077ab9 */ /* 0x000fe40000000800 */
.L_x_1395:
        /* <DEDUP_REMOVED lines=8> */
[----:B------:R-:W-:-:S04]  /*0670*/  ULDC.64 UR4, c[0x0][0x268] ;  /* 0x00009a0000047ab9 */ /* 0x000fc80000000a00 */
[----:B------:R-:W2:Y:S01]  /*0680*/  @P0 LDG.E R0, [R2.64] ;  /* 0x0000001c02000981 */ /* 0x000ea2000c1e1900 */
[----:B------:R-:W-:Y:S02]  /*0690*/  @!UP2 UISETP.NE.U32.AND UP1, UPT, URZ, UR4, UPT ;  /* 0x000000043f00a28c */ /* 0x000fe4000bf25070 */
[----:B------:R-:W-:Y:S02]  /*06a0*/  USHF.L.U32 UR4, UR6, 0x7, URZ ;  /* 0x0000000706047899 */ /* 0x000fe4000800063f */
[----:B------:R-:W-:Y:S02]  /*06b0*/  @!UP2 UISETP.NE.AND.EX UP1, UPT, URZ, UR5, UPT, UP1 ;  /* 0x000000053f00a28c */ /* 0x000fe4000bf25310 */
[----:B------:R-:W-:Y:S02]  /*06c0*/  UISETP.GT.AND UP0, UPT, UR11, UR4, UPT ;  /* 0x000000040b00728c */ /* 0x000fe4000bf04270 */
[----:B------:R-:W-:Y:S02]  /*06d0*/  ULDC UR9, c[0x0][0x21c] ;  /* 0x0000870000097ab9 */ /* 0x000fe40000000800 */
[----:B------:R-:W-:Y:S01]  /*06e0*/  @!UP2 USEL UR9, URZ, UR9, !UP1 ;  /* 0x000000093f09a287 */ /* 0x000fe2000c800000 */
[----:B--2---:R-:W1:Y:S01]  /*06f0*/  @P0 R2UR UR8, R0 ;  /* 0x00000000000803c2 */ /* 0x004e6200000e0000 */
[----:B------:R-:W-:Y:S01]  /*0700*/  PLOP3.LUT P0, PT, PT, PT, UP0, 0x80, 0x0 ;  /* 0x000000000000781c */ /* 0x000fe20003f0f008 */
[----:B-1----:R-:W-:-:S02]  /*0710*/  @UP2 UIADD3 UR5, UR8, -UR15, URZ ;  /* 0x8000000f08052290 */ /* 0x002fc4000fffe03f */
[----:B------:R-:W-:-:S10]  /*0720*/  @!UP2 UIADD3 UR5, UR9, UR7, -UR15 ;  /* 0x000000070905a290 */ /* 0x000fd4000fffe80f */
[----:B------:R-:W-:Y:S05]  /*0730*/  @!P0 EXIT ;  /* 0x000000000000894d */ /* 0x000fea0003800000 */
[----:B------:R-:W-:Y:S02]  /*0740*/  UIADD3 UR8, UR5, UR4, -UR11 ;  /* 0x0000000405087290 */ /* 0x000fe4000fffe80b */
[----:B------:R-:W-:Y:S02]  /*0750*/  UIADD3 UR6, -UR11, 0x9f, UR4 ;  /* 0x0000009f0b067890 */ /* 0x000fe4000fffe104 */
[----:B------:R-:W-:Y:S02]  /*0760*/  ULDC UR17, c[0x0][0x2e4] ;  /* 0x0000b90000117ab9 */ /* 0x000fe40000000800 */
[----:B------:R-:W-:Y:S02]  /*0770*/  ULDC UR7, c[0x0][0x2e8] ;  /* 0x0000ba0000077ab9 */ /* 0x000fe40000000800 */
[----:B------:R-:W-:Y:S02]  /*0780*/  UIADD3 UR9, UR5, 0x1f, URZ ;  /* 0x0000001f05097890 */ /* 0x000fe4000fffe03f */
[----:B------:R-:W-:-:S02]  /*0790*/  UIADD3 UR17, UR8, -UR17, URZ ;  /* 0x8000001108117290 */ /* 0x000fc4000fffe03f */
[----:B------:R-:W-:Y:S02]  /*07a0*/  UIADD3 UR7, UR6, UR7, UR5 ;  /* 0x0000000706077290 */ /* 0x000fe4000fffe005 */
[----:B------:R-:W-:Y:S02]  /*07b0*/  USHF.R.S32.HI UR8, URZ, 0x1f, UR9 ;  /* 0x0000001f3f087899 */ /* 0x000fe40008011409 */
[----:B------:R-:W-:Y:S02]  /*07c0*/  USHF.R.S32.HI UR14, URZ, 0x1f, UR17 ;  /* 0x0000001f3f0e7899 */ /* 0x000fe40008011411 */
[----:B------:R-:W-:Y:S02]  /*07d0*/  USHF.R.S32.HI UR6, URZ, 0x1f, UR7 ;  /* 0x0000001f3f067899 */ /* 0x000fe40008011407 */
[----:B------:R-:W-:Y:S02]  /*07e0*/  ULEA.HI UR8, UR8, UR9, URZ, 0x5 ;  /* 0x0000000908087291 */ /* 0x000fe4000f8f283f */
        /* <DEDUP_REMOVED lines=12> */
[----:B------:R-:W-:Y:S01]  /*08b0*/  UISETP.NE.AND UP0, UPT, UR26, -0x1, UPT ;  /* 0xffffffff1a00788c */ /* 0x000fe2000bf05270 */
[----:B------:R-:W-:Y:S01]  /*08c0*/  LEA.HI R8, R5, R21, RZ, 0x3 ;  /* 0x0000001505087211 */ /* 0x000fe200078f18ff */
[----:B------:R-:W-:Y:S01]  /*08d0*/  ULDC.64 UR8, c[0x0][0x1e8] ;  /* 0x00007a0000087ab9 */ /* 0x000fe20000000a00 */
[----:B------:R-:W1:Y:S01]  /*08e0*/  S2R R12, SR_CTAID.Z ;  /* 0x00000000000c7919 */ /* 0x000e620000002700 */
[----:B------:R-:W-:Y:S01]  /*08f0*/  ULDC.64 UR6, c[0x0][0x1e0] ;  /* 0x0000780000067ab9 */ /* 0x000fe20000000a00 */
[----:B------:R-:W-:Y:S01]  /*0900*/  LOP3.LUT R0, R8, 0xfffffff8, RZ, 0xc0, !PT ;  /* 0xfffffff808007812 */ /* 0x000fe200078ec0ff */
[----:B------:R-:W-:Y:S01]  /*0910*/  USHF.R.S32.HI UR17, URZ, 0x1f, UR12 ;  /* 0x0000001f3f117899 */ /* 0x000fe2000801140c */
[----:B------:R-:W2:Y:S01]  /*0920*/  S2R R6, SR_CTAID.X ;  /* 0x0000000000067919 */ /* 0x000ea20000002500 */
[----:B------:R-:W-:Y:S01]  /*0930*/  ULDC UR10, c[0x0][0x214] ;  /* 0x00008500000a7ab9 */ /* 0x000fe20000000800 */
[----:B------:R-:W-:Y:S01]  /*0940*/  SHF.R.S32.HI R8, RZ, 0x3, R8 ;  /* 0x00000003ff087819 */ /* 0x000fe20000011408 */
[----:B------:R-:W-:Y:S01]  /*0950*/  IMAD.IADD R15, R21, 0x1, -R0 ;  /* 0x00000001150f7824 */ /* 0x000fe200078e0a00 */
[----:B------:R-:W-:Y:S01]  /*0960*/  @!UP0 USHF.R.S32.HI UR16, URZ, 0x1f, UR13 ;  /* 0x0000001f3f108899 */ /* 0x000fe2000801140d */
[----:B------:R-:W-:Y:S01]  /*0970*/  BSSY B0, `(.L_x_1397) ;  /* 0x000003f000007945 */ /* 0x000fe20003800000 */
[----:B------:R-:W-:Y:S01]  /*0980*/  @UP0 UIMAD.WIDE.U32 UR14, UR26, UR8, URZ ;  /* 0x000000081a0e02a5 */ /* 0x000fe2000f8e003f */
[----:B------:R-:W-:Y:S01]  /*0990*/  IMAD.SHL.U32 R14, R15, 0x8, RZ ;  /* 0x000000080f0e7824 */ /* 0x000fe200078e00ff */
[----:B------:R-:W-:Y:S01]  /*09a0*/  @!UP0 UIMAD UR16, UR16, UR6, URZ ;  /* 0x00000006101082a4 */ /* 0x000fe2000f8e023f */
[----:B------:R-:W-:Y:S01]  /*09b0*/  SHF.R.S32.HI R9, RZ, 0x1f, R8 ;  /* 0x0000001fff097819 */ /* 0x000fe20000011408 */
[----:B------:R-:W-:-:S02]  /*09c0*/  @!UP0 UIMAD.WIDE.U32 UR18, UR13, UR6, URZ ;  /* 0x000000060d1282a5 */ /* 0x000fc4000f8e003f */
[----:B------:R-:W-:Y:S01]  /*09d0*/  @UP0 UIMAD UR9, UR26, UR9, UR15 ;  /* 0x000000091a0902a4 */ /* 0x000fe2000f8e020f */
[----:B------:R-:W-:Y:S01]  /*09e0*/  IADD3 R23, R14, 0x40, RZ ;  /* 0x000000400e177810 */ /* 0x000fe20007ffe0ff */
[----:B------:R-:W-:Y:S02]  /*09f0*/  ULDC.U8 UR6, c[0x0][0x329] ;  /* 0x0000ca4000067ab9 */ /* 0x000fe40000000000 */
[----:B------:R-:W-:Y:S02]  /*0a00*/  UISETP.NE.AND UP2, UPT, UR6, URZ, UPT ;  /* 0x0000003f0600728c */ /* 0x000fe4000bf45270 */
[----:B------:R-:W-:Y:S02]  /*0a10*/  ULDC.U8 UR15, c[0x0][0x328] ;  /* 0x0000ca00000f7ab9 */ /* 0x000fe40000000000 */
[----:B------:R-:W-:Y:S02]  /*0a20*/  UISETP.NE.AND UP3, UPT, UR15, URZ, UPT ;  /* 0x0000003f0f00728c */ /* 0x000fe4000bf65270 */
[----:B------:R-:W-:-:S02]  /*0a30*/  @!UP0 UIMAD UR16, UR13, UR7, UR16 ;  /* 0x000000070d1082a4 */ /* 0x000fc4000f8e0210 */
[----:B------:R-:W-:Y:S01]  /*0a40*/  UISETP.EQ.AND UP3, UPT, UR6, URZ, UP3 ;  /* 0x0000003f0600728c */ /* 0x000fe20009f62270 */
[----:B--2---:R-:W-:Y:S01]  /*0a50*/  IMAD.WIDE R6, R6, 0x80, R8 ;  /* 0x0000008006067825 */ /* 0x004fe200078e0208 */
[----:B------:R-:W-:Y:S02]  /*0a60*/  ULDC UR8, c[0x0][0x234] ;  /* 0x00008d0000087ab9 */ /* 0x000fe40000000800 */
[----:B------:R-:W-:Y:S02]  /*0a70*/  ULDC.64 UR6, c[0x0][0x1f0] ;  /* 0x00007c0000067ab9 */ /* 0x000fe40000000a00 */
[----:B------:R-:W-:Y:S02]  /*0a80*/  UIMAD UR6, UR17, UR6, URZ ;  /* 0x00000006110672a4 */ /* 0x000fe4000f8e023f */
[----:B------:R-:W-:Y:S02]  /*0a90*/  @!UP2 UISETP.NE.AND UP1, UPT, UR15, URZ, UPT ;  /* 0x0000003f0f00a28c */ /* 0x000fe4000bf25270 */
[----:B------:R-:W-:-:S02]  /*0aa0*/  @UP0 UMOV UR17, UR14 ;  /* 0x0000000e00110c82 */ /* 0x000fc40008000000 */
[----:B------:R-:W-:Y:S02]  /*0ab0*/  @UP2 ULDC UR14, c[0x0][0x210] ;  /* 0x00008400000e2ab9 */ /* 0x000fe40000000800 */
[----:B------:R-:W-:Y:S02]  /*0ac0*/  @UP2 UIMAD UR14, UR14, UR10, URZ ;  /* 0x0000000a0e0e22a4 */ /* 0x000fe4000f8e023f */
[----:B------:R-:W-:Y:S02]  /*0ad0*/  @!UP2 USEL UR14, UR10, UR8, !UP1 ;  /* 0x000000080a0ea287 */ /* 0x000fe4000c800000 */
[----:B------:R-:W-:Y:S02]  /*0ae0*/  ULDC UR5, c[0x0][0x1c0] ;  /* 0x0000700000057ab9 */ /* 0x000fe40000000800 */
[----:B------:R-:W-:Y:S02]  /*0af0*/  @UP2 UMOV UR20, 0x1 ;  /* 0x0000000100142882 */ /* 0x000fe40000000000 */
[----:B------:R-:W-:-:S02]  /*0b00*/  @!UP2 UIMAD UR20, UR14, UR5, URZ ;  /* 0x000000050e14a2a4 */ /* 0x000fc4000f8e023f */
[----:B------:R-:W-:Y:S02]  /*0b10*/  @!UP0 UMOV UR17, UR18 ;  /* 0x0000001200118c82 */ /* 0x000fe40008000000 */
[----:B------:R-:W-:Y:S01]  /*0b20*/  @!UP0 UIADD3 UR9, UR19, UR16, URZ ;  /* 0x0000001013098290 */ /* 0x000fe2000fffe03f */
[C---:B------:R-:W-:Y:S01]  /*0b30*/  IADD3 R2, P0, R14.reuse, UR17, RZ ;  /* 0x000000110e027c10 */ /* 0x040fe2000ff1e0ff */
[----:B------:R-:W-:Y:S02]  /*0b40*/  UIADD3 UR11, -UR4, UR11, URZ ;  /* 0x0000000b040b7290 */ /* 0x000fe4000fffe13f */
[----:B------:R-:W-:Y:S02]  /*0b50*/  @UP3 UIMAD UR15, UR13, UR10, URZ ;  /* 0x0000000a0d0f32a4 */ /* 0x000fe4000f8e023f */
[----:B------:R-:W-:Y:S01]  /*0b60*/  UIMAD UR20, UR13, UR20, URZ ;  /* 0x000000140d1472a4 */ /* 0x000fe2000f8e023f */
[----:B------:R-:W-:Y:S01]  /*0b70*/  LEA.HI.X.SX32 R3, R14, UR9, 0x1, P0 ;  /* 0x000000090e037c11 */ /* 0x000fe200080f0eff */
[----:B------:R-:W-:Y:S01]  /*0b80*/  @UP3 USEL UR15, UR15, UR26, !UP0 ;  /* 0x0000001a0f0f3287 */ /* 0x000fe2000c000000 */
[----:B------:R-:W-:Y:S01]  /*0b90*/  ISETP.GE.AND P0, PT, R8, UR11, PT ;  /* 0x0000000b08007c0c */ /* 0x000fe2000bf06270 */
[----:B------:R-:W-:-:S02]  /*0ba0*/  @UP2 ULDC UR21, c[0x0][0x210] ;  /* 0x0000840000152ab9 */ /* 0x000fc40000000800 */
[----:B------:R-:W-:Y:S01]  /*0bb0*/  USEL UR20, UR20, URZ, !UP3 ;  /* 0x0000003f14147287 */ /* 0x000fe2000d800000 */
[----:B-1----:R-:W-:Y:S01]  /*0bc0*/  IMAD.WIDE.U32 R12, R12, c[0x0][0x1f0], R2 ;  /* 0x00007c000c0c7a25 */ /* 0x002fe200078e0002 */
[----:B------:R-:W-:Y:S02]  /*0bd0*/  @!UP2 UMOV UR21, 0x1 ;  /* 0x000000010015a882 */ /* 0x000fe40000000000 */
[----:B------:R-:W-:Y:S02]  /*0be0*/  UIMAD UR4, UR4, UR21, URZ ;  /* 0x00000015040472a4 */ /* 0x000fe4000f8e023f */
[----:B------:R-:W-:Y:S02]  /*0bf0*/  UIMAD UR14, UR12, UR14, UR20 ;  /* 0x0000000e0c0e72a4 */ /* 0x000fe4000f8e0214 */
[----:B------:R-:W-:Y:S02]  /*0c00*/  @!UP3 UMOV UR22, URZ ;  /* 0x0000003f0016bc82 */ /* 0x000fe40008000000 */
[----:B------:R-:W-:-:S02]  /*0c10*/  @UP3 UMOV UR22, UR15 ;  /* 0x0000000f00163c82 */ /* 0x000fc40008000000 */
[----:B------:R-:W-:Y:S02]  /*0c20*/  UIMAD UR6, UR12, UR7, UR6 ;  /* 0x000000070c0672a4 */ /* 0x000fe4000f8e0206 */
        /* <DEDUP_REMOVED lines=19> */
.L_x_1398:
[----:B------:R-:W-:Y:S05]  /*0d60*/  BSYNC B0 ;  /* 0x0000000000007941 */ /* 0x000fea0003800000 */
.L_x_1397:
        /* <DEDUP_REMOVED lines=18> */
.L_x_1400:
[----:B------:R-:W-:Y:S05]  /*0e90*/  BSYNC B0 ;  /* 0x0000000000007941 */ /* 0x000fea0003800000 */
.L_x_1399:
        /* <DEDUP_REMOVED lines=18> */
.L_x_1402:
[----:B------:R-:W-:Y:S05]  /*0fc0*/  BSYNC B0 ;  /* 0x0000000000007941 */ /* 0x000fea0003800000 */
.L_x_1401:
        /* <DEDUP_REMOVED lines=18> */
.L_x_1404:
[----:B------:R-:W-:Y:S05]  /*10f0*/  BSYNC B0 ;  /* 0x0000000000007941 */ /* 0x000fea0003800000 */
.L_x_1403:
        /* <DEDUP_REMOVED lines=18> */
.L_x_1406:
[----:B------:R-:W-:Y:S05]  /*1220*/  BSYNC B0 ;  /* 0x0000000000007941 */ /* 0x000fea0003800000 */
.L_x_1405:
        /* <DEDUP_REMOVED lines=18> */
.L_x_1408:
[----:B------:R-:W-:Y:S05]  /*1350*/  BSYNC B0 ;  /* 0x0000000000007941 */ /* 0x000fea0003800000 */
.L_x_1407:
        /* <DEDUP_REMOVED lines=18> */
.L_x_1410:
[----:B------:R-:W-:Y:S05]  /*1480*/  BSYNC B0 ;  /* 0x0000000000007941 */ /* 0x000fea0003800000 */
.L_x_1409:
        /* <DEDUP_REMOVED lines=18> */
.L_x_1412:
[----:B------:R-:W-:Y:S05]  /*15b0*/  BSYNC B0 ;  /* 0x0000000000007941 */ /* 0x000fea0003800000 */
.L_x_1411:
        /* <DEDUP_REMOVED lines=67> */
.L_x_1396:
        /* <DEDUP_REMOVED lines=34> */
.L_x_1413:
        /* <DEDUP_REMOVED lines=11> */
[----:B------:R-:W-:Y:S01]  /*1cc0*/  USHF.R.S32.HI UR16, URZ, 0x1f, UR12 ;  /* 0x0000001f3f107899 */ /* 0x000fe2000801140c */
        /* <DEDUP_REMOVED lines=33> */
.L_x_1414:
[CC--:B------:R-:W-:Y:S01]  /*1ee0*/  LEA.HI R0, R5.reuse, R21.reuse, RZ, 0x3 ;  /* 0x0000001505007211 */ /* 0x0c0fe200078f18ff */
[----:B------:R-:W1:Y:S01]  /*1ef0*/  S2R R14, SR_CTAID.Z ;  /* 0x00000000000e7919 */ /* 0x000e620000002700 */
[CC--:B------:R-:W-:Y:S01]  /*1f00*/  LEA.HI R17, R5.reuse, R21.reuse, RZ, 0x4 ;  /* 0x0000001505117211 */ /* 0x0c0fe200078f20ff */
[----:B------:R-:W-:Y:S01]  /*1f10*/  UIADD3 UR6, -UR4, UR11, URZ ;  /* 0x0000000b04067290 */ /* 0x000fe2000fffe13f */
[----:B------:R-:W-:Y:S01]  /*1f20*/  SHF.R.S32.HI R10, RZ, 0x3, R0 ;  /* 0x00000003ff0a7819 */ /* 0x000fe20000011400 */
[----:B------:R-:W2:Y:S01]  /*1f30*/  S2R R252, SR_CTAID.X ;  /* 0x0000000000fc7919 */ /* 0x000ea20000002500 */
[----:B------:R-:W-:Y:S01]  /*1f40*/  LOP3.LUT R0, R0, 0xfffffff8, RZ, 0xc0, !PT ;  /* 0xfffffff800007812 */ /* 0x000fe200078ec0ff */
[----:B------:R-:W-:Y:S01]  /*1f50*/  BSSY B0, `(.L_x_1415) ;  /* 0x0000055000007945 */ /* 0x000fe20003800000 */
        /* <DEDUP_REMOVED lines=8> */
[----:B------:R-:W-:Y:S01]  /*1fe0*/  SHF.R.S32.HI R92, RZ, 0x5, R9 ;  /* 0x00000005ff5c7819 */ /* 0x000fe20000011409 */
[----:B------:R-:W-:-:S03]  /*1ff0*/  IMAD.IADD R0, R21, 0x1, -R0 ;  /* 0x0000000115007824 */ /* 0x000fc600078e0a00 */
        /* <DEDUP_REMOVED lines=9> */
[----:B------:R-:W-:Y:S01]  /*2090*/  LOP3.LUT R219, R3, 0xfffffe00, R5, 0xf8, !PT ;  /* 0xfffffe0003db7812 */ /* 0x000fe200078ef805 */
[----:B------:R2:W-:Y:S01]  /*20a0*/  STL.64 [R1+0x48], R102 ;  /* 0x0000486601007387 */ /* 0x0005e20000100a00 */
        /* <DEDUP_REMOVED lines=10> */
[----:B------:R-:W-:Y:S01]  /*2150*/  IADD3.X R7, R7, UR9, R5, P0, !PT ;  /* 0x0000000907077c10 */ /* 0x000fe200087fe405 */
[----:B------:R-:W-:-:S02]  /*2160*/  ULDC.64 UR8, c[0x0][0x1a8] ;  /* 0x00006a0000087ab9 */ /* 0x000fc40000000a00 */
[----:B------:R-:W-:Y:S01]  /*2170*/  IMAD R8, R11, c[0x0][0x1a0], RZ ;  /* 0x000068000b087a24 */ /* 0x000fe200078e02ff */
[----:B------:R-:W-:Y:S01]  /*2180*/  UIMAD UR8, UR16, UR8, URZ ;  /* 0x00000008100872a4 */ /* 0x000fe2000f8e023f */
[----:B------:R-:W-:-:S03]  /*2190*/  IMAD.WIDE.U32 R2, R10, c[0x0][0x1a0], R102 ;  /* 0x000068000a027a25 */ /* 0x000fc600078e0066 */
[----:B------:R-:W-:Y:S01]  /*21a0*/  UIMAD UR8, UR12, UR9, UR8 ;  /* 0x000000090c0872a4 */ /* 0x000fe2000f8e0208 */
[----:B------:R-:W-:Y:S01]  /*21b0*/  IMAD R5, R10, c[0x0][0x1a4], R8 ;  /* 0x000069000a057a24 */ /* 0x000fe200078e0208 */
[----:B------:R-:W-:Y:S01]  /*21c0*/  IADD3 R2, P0, R2, UR20, RZ ;  /* 0x0000001402027c10 */ /* 0x000fe2000ff1e0ff */
[C---:B------:R-:W-:Y:S02]  /*21d0*/  IMAD R8, R0.reuse, c[0x0][0x1b0], RZ ;  /* 0x00006c0000087a24 */ /* 0x040fe400078e02ff */
[----:B------:R-:W-:Y:S01]  /*21e0*/  IMAD R0, R0, c[0x0][0x1b8], RZ ;  /* 0x00006e0000007a24 */ /* 0x000fe200078e02ff */
[----:B------:R-:W-:Y:S01]  /*21f0*/  IADD3.X R3, R3, UR7, R5, P0, !PT ;  /* 0x0000000703037c10 */ /* 0x000fe200087fe405 */
[----:B------:R-:W-:Y:S01]  /*2200*/  IMAD.WIDE.U32 R26, R4, c[0x0][0x1b0], R6 ;  /* 0x00006c00041a7a25 */ /* 0x000fe200078e0006 */
[----:B------:R-:W-:Y:S02]  /*2210*/  ISETP.GE.AND P0, PT, R10, UR6, PT ;  /* 0x000000060a007c0c */ /* 0x000fe4000bf06270 */
[----:B------:R-:W-:Y:S01]  /*2220*/  IADD3 R13, R15, UR8, RZ ;  /* 0x000000080f0d7c10 */ /* 0x000fe2000fffe0ff */
[C---:B------:R-:W-:Y:S01]  /*2230*/  IMAD R0, R4.reuse, c[0x0][0x1bc], R0 ;  /* 0x00006f0004007a24 */ /* 0x040fe200078e0200 */
[----:B------:R2:W-:Y:S01]  /*2240*/  STL.64 [R1+0x60], R26 ;  /* 0x0000601a01007387 */ /* 0x0005e20000100a00 */
[----:B------:R-:W-:Y:S01]  /*2250*/  IMAD.WIDE.U32 R22, R4, c[0x0][0x1b8], R2 ;  /* 0x00006e0004167a25 */ /* 0x000fe200078e0002 */
[----:B------:R-:W-:-:S03]  /*2260*/  R2P PR, R19, 0x6 ;  /* 0x0000000613007804 */ /* 0x000fc60000000000 */
[----:B------:R-:W-:Y:S01]  /*2270*/  IMAD R8, R4, c[0x0][0x1b4], R8 ;  /* 0x00006d0004087a24 */ /* 0x000fe200078e0208 */
[----:B------:R2:W-:Y:S01]  /*2280*/  STL.64 [R1+0x78], R22 ;  /* 0x0000781601007387 */ /* 0x0005e20000100a00 */
[----:B------:R-:W-:Y:S02]  /*2290*/  IMAD.IADD R25, R23, 0x1, R0 ;  /* 0x0000000117197824 */ /* 0x000fe400078e0200 */
[----:B------:R-:W-:Y:S01]  /*22a0*/  IMAD.IADD R29, R27, 0x1, R8 ;  /* 0x000000011b1d7824 */ /* 0x000fe200078e0208 */
[----:B------:R2:W-:Y:S01]  /*22b0*/  STL.64 [R1+0x50], R30 ;  /* 0x0000501e01007387 */ /* 0x0005e20000100a00 */
[----:B------:R-:W-:Y:S02]  /*22c0*/  IMAD.MOV.U32 R4, RZ, RZ, 0x10 ;  /* 0x00000010ff047424 */ /* 0x000fe400078e00ff */
[----:B------:R-:W-:Y:S01]  /*22d0*/  IMAD.MOV.U32 R2, RZ, RZ, 0x20 ;  /* 0x00000020ff027424 */ /* 0x000fe200078e00ff */
[----:B------:R2:W-:Y:S02]  /*22e0*/  STL [R1+0x28], R99 ;  /* 0x0000286301007387 */ /* 0x0005e40000100800 */
[----:B------:R-:W-:-:S02]  /*22f0*/  SEL R4, R4, 0xfffffff0, !P1 ;  /* 0xfffffff004047807 */ /* 0x000fc40004800000 */
        /* <DEDUP_REMOVED lines=26> */
.L_x_1416:
[----:B------:R-:W-:Y:S05]  /*24a0*/  BSYNC B0 ;  /* 0x0000000000007941 */ /* 0x000fea0003800000 */
.L_x_1415:
        /* <DEDUP_REMOVED lines=29> */
.L_x_1418:
[----:B------:R-:W-:Y:S05]  /*2680*/  BSYNC B0 ;  /* 0x0000000000007941 */ /* 0x000fea0003800000 */
.L_x_1417:
        /* <DEDUP_REMOVED lines=29> */
.L_x_1420:
[----:B------:R-:W-:Y:S05]  /*2860*/  BSYNC B0 ;  /* 0x0000000000007941 */ /* 0x000fea0003800000 */
.L_x_1419:
        /* <DEDUP_REMOVED lines=29> */
.L_x_1422:
[----:B------:R-:W-:Y:S05]  /*2a40*/  BSYNC B0 ;  /* 0x0000000000007941 */ /* 0x000fea0003800000 */
.L_x_1421:
        /* <DEDUP_REMOVED lines=29> */
.L_x_1424:
[----:B------:R-:W-:Y:S05]  /*2c20*/  BSYNC B0 ;  /* 0x0000000000007941 */ /* 0x000fea0003800000 */
.L_x_1423:
[----:B------:R-:W-:Y:S01]  /*2c30*/  IADD3 R0, R10, 0x50, RZ ;  /* 0x000000500a007810 */ /* 0x000fe20007ffe0ff */
[----:B------:R-:W-:Y:S03]  /*2c40*/  BSSY B0, `(.L_x_1425) ;  /* 0x000001d000007945 */ /* 0x000fe60003800000 */
[----:B------:R-:W-:Y:S01]  /*2c50*/  ISETP.GE.AND P0, PT, R0, UR6, PT ;  /* 0x0000000600007c0c */ /* 0x000fe2000bf06270 */
[----:B------:R3:W-:-:S12]  /*2c60*/  STL [R1+0x8c], R0 ;  /* 0x00008c0001007387 */ /* 0x0007d80000100800 */
[----:B------:R-:W-:Y:S05]  /*2c70*/  @P0 BRA `(.L_x_1426) ;  /* 0x0000019000000947 */ /* 0x000fea0003800000 */
[----:B------:R-:W-:Y:S01]  /*2c80*/  IADD3 R3, P0, R30, 0x50, RZ ;  /* 0x000000501e037810 */ /* 0x000fe20007f1e0ff */
[----:B-1----:R-:W-:Y:S01]  /*2c90*/  IMAD.MOV.U32 R6, RZ, RZ, R14 ;  /* 0x000000ffff067224 */ /* 0x002fe200078e000e */
        /* <DEDUP_REMOVED lines=23> */
.L_x_1426:
[----:B------:R-:W-:Y:S05]  /*2e10*/  BSYNC B0 ;  /* 0x0000000000007941 */ /* 0x000fea0003800000 */
.L_x_1425:
[----:B---3--:R-:W-:Y:S01]  /*2e20*/  IADD3 R0, R10, 0x60, RZ ;  /* 0x000000600a007810 */ /* 0x008fe20007ffe0ff */
        /* <DEDUP_REMOVED lines=29> */
.L_x_1428:
[----:B------:R-:W-:Y:S05]  /*3000*/  BSYNC B0 ;  /* 0x0000000000007941 */ /* 0x000fea0003800000 */
.L_x_1427:
        /* <DEDUP_REMOVED lines=34> */
.L_x_1430:
[----:B------:R-:W-:Y:S05]  /*3230*/  BSYNC B0 ;  /* 0x0000000000007941 */ /* 0x000fea0003800000 */
.L_x_1429:
        /* <DEDUP_REMOVED lines=32> */
.L_x_1432:
[----:B------:R-:W-:Y:S05]  /*3440*/  BSYNC B0 ;  /* 0x0000000000007941 */ /* 0x000fea0003800000 */
.L_x_1431:
        /* <DEDUP_REMOVED lines=28> */
.L_x_1434:
[----:B------:R-:W-:Y:S05]  /*3610*/  BSYNC B0 ;  /* 0x0000000000007941 */ /* 0x000fea0003800000 */
.L_x_1433:
[----:B------:R-:W0:Y:S01]  /*3620*/  LDGDEPBAR ;  /* 0x00000000000079af */ /* 0x000e220000000000 */
[----:B------:R-:W-:Y:S01]  /*3630*/  ISETP.GE.AND P0, PT, R10, UR9, PT ;  /* 0x000000090a007c0c */ /* 0x000fe2000bf06270 */
[----:B-1----:R-:W-:Y:S01]  /*3640*/  IMAD.MOV.U32 R8, RZ, RZ, R24 ;  /* 0x000000ffff087224 */ /* 0x002fe200078e0018 */
[----:B---3--:R-:W-:Y:S01]  /*3650*/  SHF.R.S32.HI R0, RZ, 0x1f, R16 ;  /* 0x0000001fff007819 */ /* 0x008fe20000011410 */
[----:B------:R-:W-:Y:S01]  /*3660*/  IMAD.MOV.U32 R9, RZ, RZ, R25 ;  /* 0x000000ffff097224 */ /* 0x000fe200078e0019 */
[----:B------:R-:W-:Y:S01]  /*3670*/  UIMAD UR14, UR20, UR32, URZ ;  /* 0x00000020140e72a4 */ /* 0x000fe2000f8e023f */
[----:B------:R-:W-:Y:S01]  /*3680*/  IMAD.MOV.U32 R8, RZ, RZ, R22 ;  /* 0x000000ffff087224 */ /* 0x000fe200078e0016 */
[----:B------:R-:W-:Y:S01]  /*3690*/  LEA.HI R0, R0, R16, RZ, 0x2 ;  /* 0x0000001000007211 */ /* 0x000fe200078f10ff */
[----:B------:R-:W-:Y:S01]  /*36a0*/  IMAD.U32 R6, RZ, RZ, UR32 ;  /* 0x00000020ff067e24 */ /* 0x000fe2000f8e00ff */
[----:B------:R-:W-:Y:S01]  /*36b0*/  UIMAD UR14, UR12, UR21, UR14 ;  /* 0x000000150c0e72a4 */ /* 0x000fe2000f8e020e */
[----:B------:R-:W-:Y:S01]  /*36c0*/  SHF.L.U32 R21, R21, 0x1, RZ ;  /* 0x0000000115157819 */ /* 0x000fe200000006ff */
[----:B------:R1:W-:Y:S01]  /*36d0*/  STL.64 [R1+0x70], R8 ;  /* 0x0000700801007387 */ /* 0x0003e20000100a00 */
[----:B------:R-:W-:Y:S01]  /*36e0*/  SHF.R.S32.HI R105, RZ, 0x2, R0 ;  /* 0x00000002ff697819 */ /* 0x000fe20000011400 */
[----:B------:R-:W-:Y:S01]  /*36f0*/  IMAD.WIDE.U32 R6, R6, UR21, R8 ;  /* 0x0000001506067c25 */ /* 0x000fe2000f8e0008 */
[----:B------:R-:W-:Y:S01]  /*3700*/  UIADD3 UR15, UR5, 0x1, -UR11 ;  /* 0x00000001050f7890 */ /* 0x000fe2000fffe80b */
[----:B------:R-:W-:Y:S01]  /*3710*/  BSSY B0, `(.L_x_1435) ;  /* 0x0000020000007945 */ /* 0x000fe20003800000 */
[----:B------:R-:W-:Y:S01]  /*3720*/  ULDC UR16, c[0x0][0x2e4] ;  /* 0x0000b90000107ab9 */ /* 0x000fe20000000800 */
[----:B------:R1:W-:Y:S01]  /*3730*/  STL [R1+0x90], R105 ;  /* 0x0000906901007387 */ /* 0x0003e20000100800 */
[----:B------:R-:W-:Y:S01]  /*3740*/  ULDC UR13, c[0x0][0x2e8] ;  /* 0x0000ba00000d7ab9 */ /* 0x000fe20000000800 */
[----:B------:R-:W-:Y:S01]  /*3750*/  IADD3 R3, R7, UR14, RZ ;  /* 0x0000000e07037c10 */ /* 0x000fe2000fffe0ff */
[----:B------:R-:W-:Y:S01]  /*3760*/  UIADD3 UR18, UR30, -0x4ab325aa, URZ ;  /* 0xb54cda561e127890 */ /* 0x000fe2000fffe03f */
[----:B------:R-:W-:Y:S01]  /*3770*/  LEA R252, R252, R92, 0x3 ;  /* 0x0000005cfcfc7211 */ /* 0x000fe200078e18ff */
[----:B------:R-:W-:Y:S01]  /*3780*/  UIADD3 UR11, UR5, -UR16, -UR11 ;  /* 0x80000010050b7290 */ /* 0x000fe2000fffe80b */
[----:B------:R-:W-:Y:S01]  /*3790*/  LOP3.LUT R104, R21, 0x6, RZ, 0xc0, !PT ;  /* 0x0000000615687812 */ /* 0x000fe200078ec0ff */
[----:B------:R-:W-:-:S04]  /*37a0*/  DEPBAR.LE SB0, 0x0 ;  /* 0x000080000000791a */ /* 0x000fc80000000000 */
[----:B------:R-:W-:Y:S01]  /*37b0*/  BAR.SYNC.DEFER_BLOCKING 0x0 ;  /* 0x0000000000007b1d */ /* 0x000fe20000010000 */
[----:B------:R-:W-:-:S05]  /*37c0*/  UIADD3 UR13, UR15, UR13, URZ ;  /* 0x0000000d0f0d7290 */ /* 0x000fca000fffe03f */
        /* <DEDUP_REMOVED lines=20> */
.L_x_1436:
[----:B------:R-:W-:Y:S05]  /*3910*/  BSYNC B0 ;  /* 0x0000000000007941 */ /* 0x000fea0003800000 */
.L_x_1435:
        /* <DEDUP_REMOVED lines=27> */
.L_x_1438:
[----:B------:R-:W-:Y:S05]  /*3ad0*/  BSYNC B0 ;  /* 0x0000000000007941 */ /* 0x000fea0003800000 */
.L_x_1437:
        /* <DEDUP_REMOVED lines=9> */
[----:B------:R-:W-:Y:S01]  /*3b70*/  UISETP.GT.AND UP0, UPT, UR32, UR19, UPT ;  /* 0x000000132000728c */ /* 0x000fe2000bf04270 */
[----:B------:R-:W-:Y:S01]  /*3b80*/  LOP3.LUT R3, R3, 0x1c0, RZ, 0xc0, !PT ;  /* 0x000001c003037812 */ /* 0x000fe200078ec0ff */
[----:B------:R-:W-:Y:S01]  /*3b90*/  UIADD3 UR17, UR31, 0x646e171e, URZ ;  /* 0x646e171e1f117890 */ /* 0x000fe2000fffe03f */
        /* <DEDUP_REMOVED lines=23> */
[----:B--2---:R-:W2:Y:S01]  /*3d10*/  LDSM.16.M88.4 R24, [R204+0x8800] ;  /* 0x00880000cc18783b */ /* 0x004ea20000000200 */
        /* <DEDUP_REMOVED lines=10> */
[----:B------:R-:W-:Y:S01]  /*3dc0*/  IADD3 R7, R3, 0x8, RZ ;  /* 0x0000000803077810 */ /* 0x000fe20007ffe0ff */
[----:B------:R-:W3:Y:S01]  /*3dd0*/  LDSM.16.M88.4 R16, [R208+0x2000] ;  /* 0x00200000d010783b */ /* 0x000ee20000000200 */
[----:B------:R-:W-:Y:S01]  /*3de0*/  IMAD.IADD R211, R0, 0x1, R215 ;  /* 0x0000000100d37824 */ /* 0x000fe200078e02d7 */
[----:B------:R-:W-:-:S02]  /*3df0*/  SHF.R.S32.HI R0, RZ, 0x1f, R92 ;  /* 0x0000001fff007819 */ /* 0x000fc4000001145c */
[----:B------:R-:W4:Y:S01]  /*3e00*/  LDSM.16.M88.4 R36, [R215+0x800] ;  /* 0x00080000d724783b */ /* 0x000f220000000200 */
[----:B------:R-:W-:Y:S02]  /*3e10*/  IADD3 R6, R3, 0x40, RZ ;  /* 0x0000004003067810 */ /* 0x000fe40007ffe0ff */
[----:B------:R-:W-:Y:S01]  /*3e20*/  LEA.HI R0, R0, R92, RZ, 0x2 ;  /* 0x0000005c00007211 */ /* 0x000fe200078f10ff */
[----:B------:R-:W3:Y:S03]  /*3e30*/  LDSM.16.M88.4 R20, [R208] ;  /* 0x00000000d014783b */ /* 0x000ee60000000200 */
[----:B------:R-:W-:Y:S01]  /*3e40*/  LOP3.LUT R5, R0, 0xfffffffc, RZ, 0xc0, !PT ;  /* 0xfffffffc00057812 */ /* 0x000fe200078ec0ff */
[----:B------:R-:W-:Y:S01]  /*3e50*/  LDSM.16.M88.4 R60, [R213+0x8000] ;  /* 0x00800000d53c783b */ /* 0x000fe20000000200 */
[----:B------:R-:W-:-:S03]  /*3e60*/  IMAD.U32 R0, RZ, RZ, UR32 ;  /* 0x00000020ff007e24 */ /* 0x000fc6000f8e00ff */
[----:B------:R-:W3:Y:S01]  /*3e70*/  LDSM.16.M88.4 R28, [R214+0x2000] ;  /* 0x00200000d61c783b */ /* 0x000ee20000000200 */
[----:B------:R-:W-:Y:S02]  /*3e80*/  IMAD.IADD R5, R92, 0x1, -R5 ;  /* 0x000000015c057824 */ /* 0x000fe400078e0a05 */
[----:B------:R-:W-:Y:S01]  /*3e90*/  IMAD R0, R0, 0x20, R104 ;  /* 0x0000002000007824 */ /* 0x000fe200078e0268 */
[----:B------:R-:W3:Y:S01]  /*3ea0*/  LDSM.16.M88.4 R48, [R213+0x8800] ;  /* 0x00880000d530783b */ /* 0x000ee20000000200 */
[C---:B-1----:R-:W-:Y:S03]  /*3eb0*/  HMMA.16816.F32.BF16 R44, R8.reuse, R32, RZ ;  /* 0x00000020082c723c */ /* 0x042fe600000418ff */
[----:B------:R-:W-:Y:S04]  /*3ec0*/  LDSM.16.M88.4 R84, [R211] ;  /* 0x00000000d354783b */ /* 0x000fe80000000200 */
[----:B------:R-:W-:Y:S01]  /*3ed0*/  LDSM.16.M88.4 R80, [R211+0x800] ;  /* 0x00080000d350783b */ /* 0x000fe20000000200 */
[C---:B------:R-:W-:Y:S03]  /*3ee0*/  HMMA.16816.F32.BF16 R52, R8.reuse, R34, RZ ;  /* 0x000000220834723c */ /* 0x040fe600000418ff */
[----:B------:R1:W-:Y:S05]  /*3ef0*/  STL [R1+0x94], R5 ;  /* 0x0000940501007387 */ /* 0x0003ea0000100800 */
[C---:B--2---:R-:W-:Y:S08]  /*3f00*/  HMMA.16816.F32.BF16 R64, R8.reuse, R24, RZ ;  /* 0x000000180840723c */ /* 0x044ff000000418ff */
[----:B------:R-:W-:Y:S01]  /*3f10*/  HMMA.16816.F32.BF16 R76, R8, R26, RZ ;  /* 0x0000001a084c723c */ /* 0x000fe200000418ff */
[----:B------:R-:W2:Y:S07]  /*3f20*/  LDSM.16.M88.4 R8, [R214] ;  /* 0x00000000d608783b */ /* 0x000eae0000000200 */
[----:B-----5:R-:W-:Y:S01]  /*3f30*/  HMMA.16816.F32.BF16 R72, R12, R32, RZ ;  /* 0x000000200c48723c */ /* 0x020fe200000418ff */
[----:B-1----:R-:W-:-:S07]  /*3f40*/  IADD3 R5, R3, 0x48, RZ ;  /* 0x0000004803057810 */ /* 0x002fce0007ffe0ff */
[C---:B------:R-:W-:Y:S08]  /*3f50*/  HMMA.16816.F32.BF16 R68, R12.reuse, R34, RZ ;  /* 0x000000220c44723c */ /* 0x040ff000000418ff */
[----:B------:R-:W-:Y:S08]  /*3f60*/  HMMA.16816.F32.BF16 R56, R12, R24, RZ ;  /* 0x000000180c38723c */ /* 0x000ff000000418ff */
[----:B---3--:R-:W-:Y:S08]  /*3f70*/  HMMA.16816.F32.BF16 R32, R16, R40, R44 ;  /* 0x000000281020723c */ /* 0x008ff0000004182c */
[----:B------:R-:W-:Y:S01]  /*3f80*/  HMMA.16816.F32.BF16 R12, R12, R26, RZ ;  /* 0x0000001a0c0c723c */ /* 0x000fe200000418ff */
[----:B------:R-:W1:Y:S07]  /*3f90*/  LDSM.16.M88.4 R24, [R212+0x2000] ;  /* 0x00200000d418783b */ /* 0x000e6e0000000200 */
[C---:B------:R-:W-:Y:S08]  /*3fa0*/  HMMA.16816.F32.BF16 R44, R16.reuse, R42, R52 ;  /* 0x0000002a102c723c */ /* 0x040ff00000041834 */
[C---:B----4-:R-:W-:Y:S08]  /*3fb0*/  HMMA.16816.F32.BF16 R52, R16.reuse, R36, R64 ;  /* 0x000000241034723c */ /* 0x050ff00000041840 */
[----:B------:R-:W-:Y:S01]  /*3fc0*/  HMMA.16816.F32.BF16 R76, R16, R38, R76 ;  /* 0x00000026104c723c */ /* 0x000fe2000004184c */
[----:B------:R-:W3:Y:S07]  /*3fd0*/  LDSM.16.M88.4 R16, [R212] ;  /* 0x00000000d410783b */ /* 0x000eee0000000200 */
[C---:B------:R-:W-:Y:S08]  /*3fe0*/  HMMA.16816.F32.BF16 R72, R20.reuse, R40, R72 ;  /* 0x000000281448723c */ /* 0x040ff00000041848 */
[C---:B------:R-:W-:Y:S01]  /*3ff0*/  HMMA.16816.F32.BF16 R88, R20.reuse, R36, R56 ;  /* 0x000000241458723c */ /* 0x040fe20000041838 */
[----:B------:R-:W-:Y:S07]  /*4000*/  LDSM.16.M88.4 R56, [R204+0x9000] ;  /* 0x00900000cc38783b */ /* 0x000fee0000000200 */
[C---:B------:R-:W-:Y:S08]  /*4010*/  HMMA.16816.F32.BF16 R64, R20.reuse, R42, R68 ;  /* 0x0000002a1440723c */ /* 0x040ff00000041844 */
[----:B------:R-:W-:Y:S01]  /*4020*/  HMMA.16816.F32.BF16 R36, R20, R38, R12 ;  /* 0x000000261424723c */ /* 0x000fe2000004180c */
[----:B------:R-:W4:Y:S07]  /*4030*/  LDSM.16.M88.4 R20, [R206+0x6000] ;  /* 0x00600000ce14783b */ /* 0x000f2e0000000200 */
[C---:B------:R-:W-:Y:S08]  /*4040*/  HMMA.16816.F32.BF16 R40, R28.reuse, R62, R44 ;  /* 0x0000003e1c28723c */ /* 0x040ff0000004182c */
[C---:B------:R-:W-:Y:S08]  /*4050*/  HMMA.16816.F32.BF16 R12, R28.reuse, R60, R32 ;  /* 0x0000003c1c0c723c */ /* 0x040ff00000041820 */
[C---:B------:R-:W-:Y:S01]  /*4060*/  HMMA.16816.F32.BF16 R44, R28.reuse, R48, R52 ;  /* 0x000000301c2c723c */ /* 0x040fe20000041834 */
[----:B------:R-:W5:Y:S07]  /*4070*/  LDSM.16.M88.4 R52, [R204+0x9800] ;  /* 0x00980000cc34783b */ /* 0x000f6e0000000200 */
[----:B------:R-:W-:Y:S08]  /*4080*/  HMMA.16816.F32.BF16 R68, R28, R50, R76 ;  /* 0x000000321c44723c */ /* 0x000ff0000004184c */
[C---:B--2---:R-:W-:Y:S08]  /*4090*/  HMMA.16816.F32.BF16 R76, R8.reuse, R60, R72 ;  /* 0x0000003c084c723c */ /* 0x044ff00000041848 */
[C---:B------:R-:W-:Y:S08]  /*40a0*/  HMMA.16816.F32.BF16 R60, R8.reuse, R62, R64 ;  /* 0x0000003e083c723c */ /* 0x040ff00000041840 */
[C---:B------:R-:W-:Y:S01]  /*40b0*/  HMMA.16816.F32.BF16 R72, R8.reuse, R48, R88 ;  /* 0x000000300848723c */ /* 0x040fe20000041858 */
[----:B------:R-:W-:Y:S07]  /*40c0*/  LDSM.16.M88.4 R88, [R215+0x1800] ;  /* 0x00180000d758783b */ /* 0x000fee0000000200 */
[----:B------:R-:W-:Y:S01]  /*40d0*/  HMMA.16816.F32.BF16 R36, R8, R50, R36 ;  /* 0x000000320824723c */ /* 0x000fe20000041824 */
[----:B------:R-:W2:Y:S07]  /*40e0*/  LDSM.16.M88.4 R8, [R206+0x4000] ;  /* 0x00400000ce08783b */ /* 0x000eae0000000200 */
[C---:B-1----:R-:W-:Y:S01]  /*40f0*/  HMMA.16816.F32.BF16 R32, R24.reuse, R84, R12 ;  /* 0x000000541820723c */ /* 0x042fe2000004180c */
[----:B------:R-:W-:Y:S07]  /*4100*/  LDSM.16.M88.4 R12, [R208+0x6000] ;  /* 0x00600000d00c783b */ /* 0x000fee0000000200 */
[C---:B------:R-:W-:Y:S08]  /*4110*/  HMMA.16816.F32.BF16 R28, R24.reuse, R86, R40 ;  /* 0x00000056181c723c */ /* 0x040ff00000041828 */
[C---:B------:R-:W-:Y:S01]  /*4120*/  HMMA.16816.F32.BF16 R48, R24.reuse, R80, R44 ;  /* 0x000000501830723c */ /* 0x040fe2000004182c */
[----:B------:R-:W1:Y:S07]  /*4130*/  LDSM.16.M88.4 R44, [R215+0x1000] ;  /* 0x00100000d72c783b */ /* 0x000e6e0000000200 */
[----:B------:R-:W-:Y:S08]  /*4140*/  HMMA.16816.F32.BF16 R40, R24, R82, R68 ;  /* 0x000000521828723c */ /* 0x000ff00000041844 */
[C---:B---3--:R-:W-:Y:S08]  /*4150*/  HMMA.16816.F32.BF16 R64, R16.reuse, R84, R76 ;  /* 0x000000541040723c */ /* 0x048ff0000004184c */
[C---:B------:R-:W-:Y:S08]  /*4160*/  HMMA.16816.F32.BF16 R68, R16.reuse, R86, R60 ;  /* 0x000000561044723c */ /* 0x040ff0000004183c */
[C---:B------:R-:W-:Y:S08]  /*4170*/  HMMA.16816.F32.BF16 R72, R16.reuse, R80, R72 ;  /* 0x000000501048723c */ /* 0x040ff00000041848 */
[----:B------:R-:W-:Y:S01]  /*4180*/  HMMA.16816.F32.BF16 R60, R16, R82, R36 ;  /* 0x00000052103c723c */ /* 0x000fe20000041824 */
[----:B------:R-:W3:Y:S07]  /*4190*/  LDSM.16.M88.4 R16, [R208+0x4000] ;  /* 0x00400000d010783b */ /* 0x000eee0000000200 */
[C---:B----4-:R-:W-:Y:S08]  /*41a0*/  HMMA.16816.F32.BF16 R32, R20.reuse, R56, R32 ;  /* 0x000000381420723c */ /* 0x050ff00000041820 */
[C---:B------:R-:W-:Y:S08]  /*41b0*/  HMMA.16816.F32.BF16 R28, R20.reuse, R58, R28 ;  /* 0x0000003a141c723c */ /* 0x040ff0000004181c */
[C---:B-----5:R-:W-:Y:S08]  /*41c0*/  HMMA.16816.F32.BF16 R24, R20.reuse, R52, R48 ;  /* 0x000000341418723c */ /* 0x060ff00000041830 */
[----:B------:R-:W-:Y:S08]  /*41d0*/  HMMA.16816.F32.BF16 R20, R20, R54, R40 ;  /* 0x000000361414723c */ /* 0x000ff00000041828 */
[C---:B--2---:R-:W-:Y:S08]  /*41e0*/  HMMA.16816.F32.BF16 R40, R8.reuse, R56, R64 ;  /* 0x000000380828723c */ /* 0x044ff00000041840 */
[C---:B------:R-:W-:Y:S08]  /*41f0*/  HMMA.16816.F32.BF16 R48, R8.reuse, R52, R72 ;  /* 0x000000340830723c */ /* 0x040ff00000041848 */
[C---:B------:R-:W-:Y:S08]  /*4200*/  HMMA.16816.F32.BF16 R36, R8.reuse, R58, R68 ;  /* 0x0000003a0824723c */ /* 0x040ff00000041844 */
[----:B------:R-:W-:Y:S01]  /*4210*/  HMMA.16816.F32.BF16 R72, R8, R54, R60 ;  /* 0x000000360848723c */ /* 0x000fe2000004183c */
[----:B------:R-:W-:Y:S07]  /*4220*/  LDSM.16.M88.4 R8, [R214+0x6000] ;  /* 0x00600000d608783b */ /* 0x000fee0000000200 */
[C---:B-1----:R-:W-:Y:S01]  /*4230*/  HMMA.16816.F32.BF16 R64, R12.reuse, R44, R32 ;  /* 0x0000002c0c40723c */ /* 0x042fe20000041820 */
[----:B------:R-:W-:Y:S07]  /*4240*/  LDSM.16.M88.4 R32, [R213+0x9800] ;  /* 0x00980000d520783b */ /* 0x000fee0000000200 */
[C---:B------:R-:W-:Y:S01]  /*4250*/  HMMA.16816.F32.BF16 R68, R12.reuse, R46, R28 ;  /* 0x0000002e0c44723c */ /* 0x040fe2000004181c */
[----:B------:R-:W1:Y:S07]  /*4260*/  LDSM.16.M88.4 R28, [R213+0x9000] ;  /* 0x00900000d51c783b */ /* 0x000e6e0000000200 */
[C---:B------:R-:W-:Y:S01]  /*4270*/  HMMA.16816.F32.BF16 R60, R12.reuse, R88, R24 ;  /* 0x000000580c3c723c */ /* 0x040fe20000041818 */
[----:B------:R-:W-:Y:S07]  /*4280*/  LDSM.16.M88.4 R24, [R212+0x4000] ;  /* 0x00400000d418783b */ /* 0x000fee0000000200 */
[----:B------:R-:W-:Y:S01]  /*4290*/  HMMA.16816.F32.BF16 R56, R12, R90, R20 ;  /* 0x0000005a0c38723c */ /* 0x000fe20000041814 */
[----:B------:R-:W2:Y:S04]  /*42a0*/  LDSM.16.M88.4 R12, [R214+0x4000] ;  /* 0x00400000d60c783b */ /* 0x000ea80000000200 */
[----:B------:R-:W-:Y:S03]  /*42b0*/  LDSM.16.M88.4 R20, [R212+0x6000] ;  /* 0x00600000d414783b */ /* 0x000fe60000000200 */
[C---:B---3--:R-:W-:Y:S08]  /*42c0*/  HMMA.16816.F32.BF16 R40, R16.reuse, R44, R40 ;  /* 0x0000002c1028723c */ /* 0x048ff00000041828 */
[C---:B------:R-:W-:Y:S01]  /*42d0*/  HMMA.16816.F32.BF16 R52, R16.reuse, R46, R36 ;  /* 0x0000002e1034723c */ /* 0x040fe20000041824 */
[----:B------:R-:W3:Y:S07]  /*42e0*/  LDSM.16.M88.4 R36, [R211+0x1000] ;  /* 0x00100000d324783b */ /* 0x000eee0000000200 */
[C---:B------:R-:W-:Y:S08]  /*42f0*/  HMMA.16816.F32.BF16 R48, R16.reuse, R88, R48 ;  /* 0x000000581030723c */ /* 0x040ff00000041830 */
[----:B------:R-:W-:Y:S08]  /*4300*/  HMMA.16816.F32.BF16 R72, R16, R90, R72 ;  /* 0x0000005a1048723c */ /* 0x000ff00000041848 */
[-C--:B-1----:R-:W-:Y:S08]  /*4310*/  HMMA.16816.F32.BF16 R44, R8, R28.reuse, R64 ;  /* 0x0000001c082c723c */ /* 0x082ff00000041840 */
[----:B--2---:R-:W-:Y:S08]  /*4320*/  HMMA.16816.F32.BF16 R16, R12, R28, R40 ;  /* 0x0000001c0c10723c */ /* 0x004ff00000041828 */
[C---:B------:R-:W-:Y:S08]  /*4330*/  HMMA.16816.F32.BF16 R40, R8.reuse, R30, R68 ;  /* 0x0000001e0828723c */ /* 0x040ff00000041844 */
[C---:B------:R-:W-:Y:S08]  /*4340*/  HMMA.16816.F32.BF16 R60, R8.reuse, R32, R60 ;  /* 0x00000020083c723c */ /* 0x040ff0000004183c */
[----:B------:R-:W-:Y:S07]  /*4350*/  HMMA.16816.F32.BF16 R56, R8, R34, R56 ;  /* 0x000000220838723c */ /* 0x000fee0000041838 */
[C---:B------:R-:W-:Y:S01]  /*4360*/  IADD3 R8, R3.reuse, UR11, RZ ;  /* 0x0000000b03087c10 */ /* 0x040fe2000fffe0ff */
[----:B------:R-:W-:Y:S01]  /*4370*/  HMMA.16816.F32.BF16 R52, R12, R30, R52 ;  /* 0x0000001e0c34723c */ /* 0x000fe20000041834 */
[----:B------:R-:W-:-:S02]  /*4380*/  IADD3 R9, R3, UR13, RZ ;  /* 0x0000000d03097c10 */ /* 0x000fc4000fffe0ff */
[----:B------:R-:W-:Y:S02]  /*4390*/  IMNMX R223, RZ, R8, !PT ;  /* 0x00000008ffdf7217 */ /* 0x000fe40007800200 */
[----:B------:R-:W-:Y:S02]  /*43a0*/  IMNMX R227, R9, UR5, PT ;  /* 0x0000000509e37c17 */ /* 0x000fe4000b800200 */
[----:B------:R-:W-:Y:S01]  /*43b0*/  IADD3 R8, R7, UR11, RZ ;  /* 0x0000000b07087c10 */ /* 0x000fe2000fffe0ff */
[----:B---3--:R-:W-:Y:S01]  /*43c0*/  HMMA.16816.F32.BF16 R16, R24, R36, R16 ;  /* 0x000000241810723c */ /* 0x008fe20000041810 */
[----:B------:R-:W-:Y:S02]  /*43d0*/  IADD3 R9, R6, UR11, RZ ;  /* 0x0000000b06097c10 */ /* 0x000fe4000fffe0ff */
[----:B------:R-:W-:Y:S02]  /*43e0*/  IADD3 R10, R5, UR11, RZ ;  /* 0x0000000b050a7c10 */ /* 0x000fe4000fffe0ff */
[----:B------:R-:W-:-:S02]  /*43f0*/  IMNMX R222, RZ, R8, !PT ;  /* 0x00000008ffde7217 */ /* 0x000fc40007800200 */
[----:B------:R-:W-:Y:S01]  /*4400*/  IMNMX R221, RZ, R9, !PT ;  /* 0x00000009ffdd7217 */ /* 0x000fe20007800200 */
[----:B------:R-:W-:Y:S01]  /*4410*/  HMMA.16816.F32.BF16 R28, R12, R32, R48 ;  /* 0x000000200c1c723c */ /* 0x000fe20000041830 */
[----:B------:R-:W-:Y:S02]  /*4420*/  IMNMX R220, RZ, R10, !PT ;  /* 0x0000000affdc7217 */ /* 0x000fe40007800200 */
[----:B------:R-:W1:Y:S01]  /*4430*/  LDSM.16.M88.4 R8, [R211+0x1800] ;  /* 0x00180000d308783b */ /* 0x000e620000000200 */
[----:B------:R-:W-:Y:S01]  /*4440*/  IADD3 R7, R7, UR13, RZ ;  /* 0x0000000d07077c10 */ /* 0x000fe2000fffe0ff */
[----:B------:R-:W-:-:S04]  /*4450*/  DEPBAR.LE SB0, 0x0 ;  /* 0x000080000000791a */ /* 0x000fc80000000000 */
[C---:B------:R-:W-:Y:S01]  /*4460*/  HMMA.16816.F32.BF16 R44, R20.reuse, R36, R44 ;  /* 0x00000024142c723c */ /* 0x040fe2000004182c */
[----:B------:R-:W-:Y:S02]  /*4470*/  IADD3 R6, R6, UR13, RZ ;  /* 0x0000000d06067c10 */ /* 0x000fe4000fffe0ff */
[----:B------:R-:W-:Y:S02]  /*4480*/  IADD3 R5, R5, UR13, RZ ;  /* 0x0000000d05057c10 */ /* 0x000fe4000fffe0ff */
[C---:B------:R-:W-:Y:S02]  /*4490*/  ISETP.GE.AND P5, PT, R0.reuse, R227, PT ;  /* 0x000000e30000720c */ /* 0x040fe40003fa6270 */
[----:B------:R-:W-:Y:S01]  /*44a0*/  IADD3 R3, R0, 0x1, RZ ;  /* 0x0000000100037810 */ /* 0x000fe20007ffe0ff */
[----:B------:R-:W-:Y:S01]  /*44b0*/  HMMA.16816.F32.BF16 R40, R20, R38, R40 ;  /* 0x000000261428723c */ /* 0x000fe20000041828 */
[----:B------:R-:W-:Y:S02]  /*44c0*/  IMNMX R226, R7, UR5, PT ;  /* 0x0000000507e27c17 */ /* 0x000fe4000b800200 */
[----:B------:R-:W-:-:S02]  /*44d0*/  IMNMX R225, R6, UR5, PT ;  /* 0x0000000506e17c17 */ /* 0x000fc4000b800200 */
[----:B------:R-:W-:Y:S02]  /*44e0*/  IMNMX R224, R5, UR5, PT ;  /* 0x0000000505e07c17 */ /* 0x000fe4000b800200 */
[----:B------:R-:W-:Y:S01]  /*44f0*/  ISETP.LT.OR P5, PT, R0, R223, P5 ;  /* 0x000000df0000720c */ /* 0x000fe20002fa1670 */
[----:B------:R-:W-:Y:S01]  /*4500*/  HMMA.16816.F32.BF16 R36, R24, R38, R52 ;  /* 0x000000261824723c */ /* 0x000fe20000041834 */
[C---:B------:R-:W-:Y:S02]  /*4510*/  ISETP.GE.AND P6, PT, R3.reuse, R227, PT ;  /* 0x000000e30300720c */ /* 0x040fe40003fc6270 */
[C---:B------:R-:W-:Y:S02]  /*4520*/  ISETP.GE.AND P4, PT, R3.reuse, R226, PT ;  /* 0x000000e20300720c */ /* 0x040fe40003f86270 */
[C---:B------:R-:W-:Y:S02]  /*4530*/  ISETP.GE.AND P2, PT, R3.reuse, R225, PT ;  /* 0x000000e10300720c */ /* 0x040fe40003f46270 */
[----:B------:R-:W-:Y:S01]  /*4540*/  ISETP.GE.AND P0, PT, R3, R224, PT ;  /* 0x000000e00300720c */ /* 0x000fe20003f06270 */
[----:B------:R-:W-:Y:S01]  /*4550*/  HMMA.16816.F32.BF16 R12, R12, R34, R72 ;  /* 0x000000220c0c723c */ /* 0x000fe20000041848 */
[----:B------:R-:W-:-:S02]  /*4560*/  FSEL R48, R16, -INF , !P5 ;  /* 0xff80000010307808 */ /* 0x000fc40006800000 */
[C---:B------:R-:W-:Y:S02]  /*4570*/  ISETP.GE.AND P3, PT, R0.reuse, R226, PT ;  /* 0x000000e20000720c */ /* 0x040fe40003f66270 */
[C---:B------:R-:W-:Y:S02]  /*4580*/  ISETP.GE.AND P1, PT, R0.reuse, R225, PT ;  /* 0x000000e10000720c */ /* 0x040fe40003f26270 */
[----:B------:R-:W-:Y:S02]  /*4590*/  ISETP.GE.AND P5, PT, R0, R224, PT ;  /* 0x000000e00000720c */ /* 0x000fe40003fa6270 */
[C---:B------:R-:W-:Y:S01]  /*45a0*/  ISETP.LT.OR P6, PT, R3.reuse, R223, P6 ;  /* 0x000000df0300720c */ /* 0x040fe200037c1670 */
[----:B-1----:R-:W-:Y:S01]  /*45b0*/  HMMA.16816.F32.BF16 R28, R24, R8, R28 ;  /* 0x00000008181c723c */ /* 0x002fe2000004181c */
[C---:B------:R-:W-:Y:S02]  /*45c0*/  ISETP.LT.OR P4, PT, R3.reuse, R222, P4 ;  /* 0x000000de0300720c */ /* 0x040fe40002781670 */
[----:B------:R-:W-:-:S02]  /*45d0*/  ISETP.LT.OR P2, PT, R3, R221, P2 ;  /* 0x000000dd0300720c */ /* 0x000fc40001741670 */
[----:B------:R-:W-:Y:S02]  /*45e0*/  ISETP.LT.OR P0, PT, R3, R220, P0 ;  /* 0x000000dc0300720c */ /* 0x000fe40000701670 */
[C---:B------:R-:W-:Y:S02]  /*45f0*/  ISETP.LT.OR P3, PT, R0.reuse, R222, P3 ;  /* 0x000000de0000720c */ /* 0x040fe40001f61670 */
[C---:B------:R-:W-:Y:S02]  /*4600*/  IADD3 R3, R0.reuse, 0x8, RZ ;  /* 0x0000000800037810 */ /* 0x040fe40007ffe0ff */
[C---:B------:R-:W-:Y:S02]  /*4610*/  ISETP.LT.OR P1, PT, R0.reuse, R221, P1 ;  /* 0x000000dd0000720c */ /* 0x040fe40000f21670 */
[C---:B------:R-:W-:Y:S01]  /*4620*/  ISETP.LT.OR P5, PT, R0.reuse, R220, P5 ;  /* 0x000000dc0000720c */ /* 0x040fe20002fa1670 */
[----:B------:R-:W-:Y:S01]  /*4630*/  HMMA.16816.F32.BF16 R24, R24, R10, R12 ;  /* 0x0000000a1818723c */ /* 0x000fe2000004180c */
[----:B------:R-:W-:-:S02]  /*4640*/  IADD3 R5, R0, 0x9, RZ ;  /* 0x0000000900057810 */ /* 0x000fc40007ffe0ff */
[----:B------:R-:W-:Y:S02]  /*4650*/  FSEL R45, R45, -INF , !P2 ;  /* 0xff8000002d2d7808 */ /* 0x000fe40005000000 */
[----:B------:R-:W-:Y:S02]  /*4660*/  FSEL R49, R18, -INF , !P3 ;  /* 0xff80000012317808 */ /* 0x000fe40005800000 */
[----:B------:R-:W-:Y:S02]  /*4670*/  FSEL R76, R44, -INF , !P1 ;  /* 0xff8000002c4c7808 */ /* 0x000fe40004800000 */
[----:B------:R-:W-:Y:S01]  /*4680*/  FSEL R77, R46, -INF , !P5 ;  /* 0xff8000002e4d7808 */ /* 0x000fe20006800000 */
[----:B------:R-:W-:Y:S01]  /*4690*/  BAR.SYNC.DEFER_BLOCKING 0x0 ;  /* 0x0000000000007b1d */ /* 0x000fe20000010000 */
[----:B------:R-:W-:Y:S02]  /*46a0*/  ISETP.GE.AND P2, PT, R3, R224, PT ;  /* 0x000000e00300720c */ /* 0x000fe40003f46270 */
[----:B------:R-:W-:-:S02]  /*46b0*/  FSEL R75, R47, -INF , !P0 ;  /* 0xff8000002f4b7808 */ /* 0x000fc40004000000 */
[C---:B------:R-:W-:Y:S02]  /*46c0*/  ISETP.GE.AND P3, PT, R3.reuse, R227, PT ;  /* 0x000000e30300720c */ /* 0x040fe40003f66270 */
[C---:B------:R-:W-:Y:S02]  /*46d0*/  ISETP.GE.AND P1, PT, R3.reuse, R226, PT ;  /* 0x000000e20300720c */ /* 0x040fe40003f26270 */
[-C--:B------:R-:W-:Y:S02]  /*46e0*/  ISETP.GE.AND P5, PT, R3, R225.reuse, PT ;  /* 0x000000e10300720c */ /* 0x080fe40003fa6270 */
[----:B------:R-:W-:Y:S02]  /*46f0*/  ISETP.GE.AND P0, PT, R5, R225, PT ;  /* 0x000000e10500720c */ /* 0x000fe40003f06270 */
[----:B------:R-:W-:Y:S02]  /*4700*/  FSEL R32, R17, -INF , !P6 ;  /* 0xff80000011207808 */ /* 0x000fe40007000000 */
[----:B------:R-:W-:-:S02]  /*4710*/  FSEL R34, R19, -INF , !P4 ;  /* 0xff80000013227808 */ /* 0x000fc40006000000 */
[C---:B------:R-:W-:Y:S01]  /*4720*/  HMMA.16816.F32.BF16 R16, R20.reuse, R8, R60 ;  /* 0x000000081410723c */ /* 0x040fe2000004183c */
[C---:B------:R-:W-:Y:S02]  /*4730*/  ISETP.LT.OR P2, PT, R3.reuse, R220, P2 ;  /* 0x000000dc0300720c */ /* 0x040fe40001741670 */
[C---:B------:R-:W-:Y:S02]  /*4740*/  ISETP.LT.OR P3, PT, R3.reuse, R223, P3 ;  /* 0x000000df0300720c */ /* 0x040fe40001f61670 */
[C---:B------:R-:W-:Y:S02]  /*4750*/  ISETP.LT.OR P1, PT, R3.reuse, R222, P1 ;  /* 0x000000de0300720c */ /* 0x040fe40000f21670 */
[-C--:B------:R-:W-:Y:S01]  /*4760*/  ISETP.LT.OR P5, PT, R3, R221.reuse, P5 ;  /* 0x000000dd0300720c */ /* 0x080fe20002fa1670 */
[----:B------:R-:W-:Y:S01]  /*4770*/  HMMA.16816.F32.BF16 R20, R20, R10, R56 ;  /* 0x0000000a1414723c */ /* 0x000fe20000041838 */
[----:B------:R-:W-:Y:S02]  /*4780*/  ISETP.LT.OR P0, PT, R5, R221, P0 ;  /* 0x000000dd0500720c */ /* 0x000fe40000701670 */
[----:B------:R-:W-:-:S02]  /*4790*/  IADD3 R3, R0, 0x10, RZ ;  /* 0x0000001000037810 */ /* 0x000fc40007ffe0ff */
[----:B------:R-:W-:Y:S02]  /*47a0*/  FSEL R72, R42, -INF , !P2 ;  /* 0xff8000002a487808 */ /* 0x000fe40005000000 */
[----:B------:R-:W-:Y:S02]  /*47b0*/  FSEL R33, R36, -INF , !P3 ;  /* 0xff80000024217808 */ /* 0x000fe40005800000 */
[----:B------:R-:W-:Y:S02]  /*47c0*/  FSEL R38, R38, -INF , !P1 ;  /* 0xff80000026267808 */ /* 0x000fe40004800000 */
[----:B------:R-:W-:Y:S02]  /*47d0*/  FSEL R44, R40, -INF , !P5 ;  /* 0xff800000282c7808 */ /* 0x000fe40006800000 */
[----:B------:R-:W-:Y:S02]  /*47e0*/  FSEL R42, R41, -INF , !P0 ;  /* 0xff800000292a7808 */ /* 0x000fe40004000000 */
[----:B------:R-:W-:-:S02]  /*47f0*/  ISETP.GE.AND P6, PT, R5, R227, PT ;  /* 0x000000e30500720c */ /* 0x000fc40003fc6270 */
[C---:B------:R-:W-:Y:S02]  /*4800*/  ISETP.GE.AND P4, PT, R5.reuse, R226, PT ;  /* 0x000000e20500720c */ /* 0x040fe40003f86270 */
[----:B------:R-:W-:Y:S02]  /*4810*/  ISETP.GE.AND P3, PT, R5, R224, PT ;  /* 0x000000e00500720c */ /* 0x000fe40003f66270 */
[C---:B------:R-:W-:Y:S02]  /*4820*/  ISETP.GE.AND P1, PT, R3.reuse, R227, PT ;  /* 0x000000e30300720c */ /* 0x040fe40003f26270 */
[C---:B------:R-:W-:Y:S02]  /*4830*/  ISETP.GE.AND P5, PT, R3.reuse, R226, PT ;  /* 0x000000e20300720c */ /* 0x040fe40003fa6270 */
[C---:B------:R-:W-:Y:S02]  /*4840*/  ISETP.GE.AND P2, PT, R3.reuse, R225, PT ;  /* 0x000000e10300720c */ /* 0x040fe40003f46270 */
[----:B------:R-:W-:-:S02]  /*4850*/  ISETP.GE.AND P0, PT, R3, R224, PT ;  /* 0x000000e00300720c */ /* 0x000fc40003f06270 */
[CC--:B------:R-:W-:Y:S02]  /*4860*/  ISETP.LT.OR P6, PT, R5.reuse, R223.reuse, P6 ;  /* 0x000000df0500720c */ /* 0x0c0fe400037c1670 */
[C---:B------:R-:W-:Y:S02]  /*4870*/  ISETP.LT.OR P4, PT, R5.reuse, R222, P4 ;  /* 0x000000de0500720c */ /* 0x040fe40002781670 */
[----:B------:R-:W-:Y:S02]  /*4880*/  ISETP.LT.OR P3, PT, R5, R220, P3 ;  /* 0x000000dc0500720c */ /* 0x000fe40001f61670 */
        /* <DEDUP_REMOVED lines=20> */
[----:B------:R-:W-:-:S02]  /*49d0*/  IADD3 R0, R0, 0x19, RZ ;  /* 0x0000001900007810 */ /* 0x000fc40007ffe0ff */
[----:B------:R-:W-:Y:S02]  /*49e0*/  ISETP.LT.OR P0, PT, R3, R221, P0 ;  /* 0x000000dd0300720c */ /* 0x000fe40000701670 */
[----:B------:R-:W-:Y:S02]  /*49f0*/  FSEL R29, R29, -INF , !P6 ;  /* 0xff8000001d1d7808 */ /* 0x000fe40007000000 */
[----:B------:R-:W-:Y:S02]  /*4a00*/  FSEL R46, R20, -INF , !P0 ;  /* 0xff800000142e7808 */ /* 0x000fe40004000000 */
[C---:B------:R-:W-:Y:S02]  /*4a10*/  ISETP.GE.AND P0, PT, R0.reuse, R224, PT ;  /* 0x000000e00000720c */ /* 0x040fe40003f06270 */
[C---:B------:R-:W-:Y:S02]  /*4a20*/  ISETP.GE.AND P6, PT, R0.reuse, R227, PT ;  /* 0x000000e30000720c */ /* 0x040fe40003fc6270 */
[----:B------:R-:W-:-:S02]  /*4a30*/  ISETP.LT.OR P0, PT, R0, R220, P0 ;  /* 0x000000dc0000720c */ /* 0x000fc40000701670 */
[----:B------:R-:W-:Y:S02]  /*4a40*/  FSEL R41, R17, -INF , !P3 ;  /* 0xff80000011297808 */ /* 0x000fe40005800000 */
[----:B------:R-:W-:Y:S02]  /*4a50*/  FSEL R74, R23, -INF , !P0 ;  /* 0xff800000174a7808 */ /* 0x000fe40004000000 */
[----:B------:R-:W-:Y:S02]  /*4a60*/  PLOP3.LUT P0, PT, PT, PT, UP0, 0x80, 0x0 ;  /* 0x000000000000781c */ /* 0x000fe40003f0f008 */
[----:B------:R-:W-:Y:S02]  /*4a70*/  ISETP.LT.OR P3, PT, R0, R223, P6 ;  /* 0x000000df0000720c */ /* 0x000fe40003761670 */
[----:B------:R-:W-:Y:S02]  /*4a80*/  FSEL R30, R30, -INF , !P5 ;  /* 0xff8000001e1e7808 */ /* 0x000fe40006800000 */
[----:B------:R-:W-:-:S02]  /*4a90*/  FSEL R31, R31, -INF , !P4 ;  /* 0xff8000001f1f7808 */ /* 0x000fc40006000000 */
[----:B------:R-:W-:Y:S02]  /*4aa0*/  FSEL R40, R16, -INF , !P2 ;  /* 0xff80000010287808 */ /* 0x000fe40005000000 */
[----:B------:R-:W-:Y:S02]  /*4ab0*/  FSEL R78, R19, -INF , !P1 ;  /* 0xff800000134e7808 */ /* 0x000fe40004800000 */
[----:B------:R-:W-:Y:S02]  /*4ac0*/  ISETP.GE.AND P6, PT, R0, R225, PT ;  /* 0x000000e10000720c */ /* 0x000fe40003fc6270 */
        /* <DEDUP_REMOVED lines=9> */
[----:B------:R-:W-:Y:S02]  /*4b60*/  FSEL R43, R21, -INF , !P6 ;  /* 0xff800000152b7808 */ /* 0x000fe40007000000 */
[----:B------:R-:W-:Y:S02]  /*4b70*/  LOP3.LUT R0, R93, R94, RZ, 0xfc, !PT ;  /* 0x0000005e5d007212 */ /* 0x000fe400078efcff */
        /* <DEDUP_REMOVED lines=46> */
.L_x_1441:
[----:B------:R-:W-:Y:S05]  /*4e60*/  BSYNC B0 ;  /* 0x0000000000007941 */ /* 0x000fea0003800000 */
.L_x_1440:
[----:B------:R-:W0:Y:S02]  /*4e70*/  LDGDEPBAR ;  /* 0x00000000000079af */ /* 0x000e240000000000 */
.L_x_1439:
[----:B------:R-:W-:Y:S01]  /*4e80*/  FMNMX.FTZ R136, R48, R32, !PT ;  /* 0x0000002030887209 */ /* 0x000fe20007810000 */
[----:B-1----:R-:W-:Y:S01]  /*4e90*/  IMAD.WIDE.U32 R10, R252, -0x326172a9, RZ ;  /* 0xcd9e8d57fc0a7825 */ /* 0x002fe200078e00ff */
[----:B------:R-:W-:Y:S01]  /*4ea0*/  FMNMX.FTZ R3, R49, R34, !PT ;  /* 0x0000002231037209 */ /* 0x000fe20007810000 */
[----:B------:R-:W-:Y:S01]  /*4eb0*/  UIADD3 UR15, UR31, -0x4498517b, URZ ;  /* 0xbb67ae851f0f7890 */ /* 0x000fe2000fffe03f */
[----:B------:R-:W-:Y:S01]  /*4ec0*/  FMNMX.FTZ R136, R33, R136, !PT ;  /* 0x0000008821887209 */ /* 0x000fe20007810000 */
[----:B------:R-:W-:Y:S01]  /*4ed0*/  IMAD.WIDE.U32 R236, R98, -0x2daee0ad, RZ ;  /* 0xd2511f5362ec7825 */ /* 0x000fe200078e00ff */
[----:B------:R-:W-:Y:S01]  /*4ee0*/  FMNMX.FTZ R3, R38, R3, !PT ;  /* 0x0000000326037209 */ /* 0x000fe20007810000 */
[----:B------:R-:W-:Y:S01]  /*4ef0*/  UIADD3 UR16, UR30, -0x61c88647, URZ ;  /* 0x9e3779b91e107890 */ /* 0x000fe2000fffe03f */
        /* <DEDUP_REMOVED lines=17> */
[----:B------:R-:W-:Y:S01]  /*5010*/  IMAD R90, R95, 0x10000, R95 ;  /* 0x000100005f5a7824 */ /* 0x000fe200078e025f */
[----:B------:R-:W-:Y:S01]  /*5020*/  FMNMX.FTZ R3, R20, R3, !PT ;  /* 0x0000000314037209 */ /* 0x000fe20007810000 */
[--C-:B------:R-:W-:Y:S01]  /*5030*/  IMAD R207, R4, 0x2, R205.reuse ;  /* 0x0000000204cf7824 */ /* 0x100fe200078e02cd */
[----:B------:R-:W-:Y:S01]  /*5040*/  LOP3.LUT R249, R96, UR30, RZ, 0x3c, !PT ;  /* 0x0000001e60f97c12 */ /* 0x000fe2000f8e3cff */
[----:B------:R-:W1:Y:S01]  /*5050*/  SHFL.BFLY PT, R5, R136, 0x2, 0x1f ;  /* 0x0c401f0088057f89 */ /* 0x000e6200000e0000 */
[C---:B------:R-:W-:Y:S01]  /*5060*/  IMAD R210, R2.reuse, 0x2, R205 ;  /* 0x0000000202d27824 */ /* 0x040fe200078e02cd */
[----:B------:R-:W-:Y:S01]  /*5070*/  UIADD3 UR8, UR30, 0x1715609d, URZ ;  /* 0x1715609d1e087890 */ /* 0x000fe2000fffe03f */
[----:B--2---:R-:W-:Y:S01]  /*5080*/  LOP3.LUT R7, R11, R249, RZ, 0x3c, !PT ;  /* 0x000000f90b077212 */ /* 0x004fe200078e3cff */
[----:B------:R-:W-:Y:S01]  /*5090*/  STL [R1+0x40], R249 ;  /* 0x000040f901007387 */ /* 0x000fe20000100800 */
[----:B------:R-:W-:Y:S01]  /*50a0*/  IMAD R209, R2, 0x2, R207 ;  /* 0x0000000202d17824 */ /* 0x000fe200078e02cf */
[----:B------:R-:W-:-:S02]  /*50b0*/  IADD3 R91, R252, 0x4, RZ ;  /* 0x00000004fc5b7810 */ /* 0x000fc40007ffe0ff */
[----:B------:R-:W-:Y:S01]  /*50c0*/  IMAD.WIDE.U32 R12, R7, -0x2daee0ad, RZ ;  /* 0xd2511f53070c7825 */ /* 0x000fe200078e00ff */
[----:B------:R-:W-:Y:S03]  /*50d0*/  LDSM.16.MT88.4 R152, [R205+0xa000] ;  /* 0x00a00000cd98783b */ /* 0x000fe60000004200 */
[----:B------:R-:W-:Y:S01]  /*50e0*/  IMAD.WIDE.U32 R238, R91, -0x326172a9, RZ ;  /* 0xcd9e8d575bee7825 */ /* 0x000fe200078e00ff */
[----:B------:R-:W-:Y:S04]  /*50f0*/  STL.64 [R1+0x68], R12 ;  /* 0x0000680c01007387 */ /* 0x000fe80000100a00 */
        /* <DEDUP_REMOVED lines=10> */
[----:B-1----:R-:W-:Y:S01]  /*51a0*/  FMNMX.FTZ R3, R5, R3, !PT ;  /* 0x0000000305037209 */ /* 0x002fe20007810000 */
[----:B------:R-:W-:-:S02]  /*51b0*/  IMAD.U32 R5, RZ, RZ, UR31 ;  /* 0x0000001fff057e24 */ /* 0x000fc4000f8e00ff */
[----:B------:R-:W-:Y:S01]  /*51c0*/  LDSM.16.MT88.4 R140, [R205+0xa800] ;  /* 0x00a80000cd8c783b */ /* 0x000fe20000004200 */
[----:B--2---:R-:W-:Y:S02]  /*51d0*/  FMNMX.FTZ R136, R136, R6, !PT ;  /* 0x0000000688887209 */ /* 0x004fe40007810000 */
[----:B------:R-:W-:Y:S01]  /*51e0*/  LOP3.LUT R5, R237, UR32, R5, 0x96, !PT ;  /* 0x00000020ed057c12 */ /* 0x000fe2000f8e9605 */
[----:B------:R-:W1:Y:S01]  /*51f0*/  SHFL.BFLY PT, R135, R3, 0x1, 0x1f ;  /* 0x0c201f0003877f89 */ /* 0x000e6200000e0000 */
[----:B------:R-:W-:Y:S01]  /*5200*/  LOP3.LUT R6, R13, UR15, R236, 0x96, !PT ;  /* 0x0000000f0d067c12 */ /* 0x000fe2000f8e96ec */
[C---:B------:R-:W-:Y:S01]  /*5210*/  FMUL.FTZ R8, R136.reuse, c[0x0][0x23c] ;  /* 0x00008f0088087a20 */ /* 0x040fe20000410000 */
[----:B------:R-:W-:Y:S01]  /*5220*/  FSETP.NEU.FTZ.AND P1, PT, R136, -INF , PT ;  /* 0xff8000008800780b */ /* 0x000fe20003f3d000 */
[----:B------:R-:W-:Y:S01]  /*5230*/  IMAD.WIDE.U32 R88, R5, -0x326172a9, RZ ;  /* 0xcd9e8d5705587825 */ /* 0x000fe200078e00ff */
[----:B------:R-:W-:Y:S02]  /*5240*/  LDSM.16.MT88.4 R24, [R209+0xa800] ;  /* 0x00a80000d118783b */ /* 0x000fe40000004200 */
[----:B------:R-:W-:Y:S01]  /*5250*/  FSEL R8, R8, RZ, P1 ;  /* 0x000000ff08087208 */ /* 0x000fe20000800000 */
[----:B------:R-:W-:Y:S01]  /*5260*/  IMAD.WIDE.U32 R250, R6, -0x326172a9, RZ ;  /* 0xcd9e8d5706fa7825 */ /* 0x000fe200078e00ff */
[----:B------:R-:W-:Y:S01]  /*5270*/  LOP3.LUT R5, R89, UR16, R10, 0x96, !PT ;  /* 0x0000001059057c12 */ /* 0x000fe2000f8e960a */
[----:B------:R-:W-:Y:S02]  /*5280*/  LDSM.16.MT88.4 R176, [R210+0xb800] ;  /* 0x00b80000d2b0783b */ /* 0x000fe40000004200 */
[----:B------:R-:W-:Y:S01]  /*5290*/  FFMA.FTZ R7, R48, c[0x0][0x23c], -R8 ;  /* 0x00008f0030077a23 */ /* 0x000fe20000010808 */
[----:B------:R-:W-:Y:S01]  /*52a0*/  LOP3.LUT R6, R251, UR14, R88, 0x96, !PT ;  /* 0x0000000efb067c12 */ /* 0x000fe2000f8e9658 */
[----:B------:R-:W-:Y:S01]  /*52b0*/  IMAD.WIDE.U32 R10, R5, -0x2daee0ad, RZ ;  /* 0xd2511f53050a7825 */ /* 0x000fe200078e00ff */
[----:B------:R-:W-:Y:S01]  /*52c0*/  LDSM.16.MT88.4 R180, [R209+0xb800] ;  /* 0x00b80000d1b4783b */ /* 0x000fe20000004200 */
[----:B------:R2:W-:Y:S02]  /*52d0*/  MUFU.EX2 R244, R7 ;  /* 0x0000000700f47308 */ /* 0x0005e40000000800 */
[----:B------:R-:W-:Y:S01]  /*52e0*/  FFMA.FTZ R9, R32, c[0x0][0x23c], -R8 ;  /* 0x00008f0020097a23 */ /* 0x000fe20000010808 */
[----:B------:R-:W-:Y:S01]  /*52f0*/  LOP3.LUT R5, R11, UR13, R12, 0x96, !PT ;  /* 0x0000000d0b057c12 */ /* 0x000fe2000f8e960c */
[----:B------:R-:W-:Y:S04]  /*5300*/  STL.64 [R1+0x10], R250 ;  /* 0x000010fa01007387 */ /* 0x000fe80000100a00 */
[----:B------:R-:W-:Y:S01]  /*5310*/  IMAD.WIDE.U32 R12, R5, -0x326172a9, RZ ;  /* 0xcd9e8d57050c7825 */ /* 0x000fe200078e00ff */
[----:B-1----:R-:W-:Y:S01]  /*5320*/  FMNMX.FTZ R135, R3, R135, !PT ;  /* 0x0000008703877209 */ /* 0x002fe20007810000 */
[----:B------:R-:W-:Y:S02]  /*5330*/  MUFU.EX2 R243, R9 ;  /* 0x0000000900f37308 */ /* 0x000fe40000000800 */
[----:B------:R-:W-:Y:S01]  /*5340*/  FFMA.FTZ R5, R33, c[0x0][0x23c], -R8 ;  /* 0x00008f0021057a23 */ /* 0x000fe20000010808 */
[C---:B------:R-:W-:Y:S01]  /*5350*/  FSETP.NEU.FTZ.AND P1, PT, R135.reuse, -INF , PT ;  /* 0xff8000008700780b */ /* 0x040fe20003f3d000 */
[----:B------:R-:W-:-:S02]  /*5360*/  FMUL.FTZ R3, R135, c[0x0][0x23c] ;  /* 0x00008f0087037a20 */ /* 0x000fc40000410000 */
[----:B--2---:R-:W-:Y:S02]  /*5370*/  IMAD.WIDE.U32 R6, R6, -0x2daee0ad, RZ ;  /* 0xd2511f5306067825 */ /* 0x004fe400078e00ff */
[----:B------:R1:W-:Y:S01]  /*5380*/  MUFU.EX2 R242, R5 ;  /* 0x0000000500f27308 */ /* 0x0003e20000000800 */
[----:B------:R-:W-:Y:S02]  /*5390*/  FSEL R3, R3, RZ, P1 ;  /* 0x000000ff03037208 */ /* 0x000fe40000800000 */
[----:B------:R-:W-:Y:S02]  /*53a0*/  LOP3.LUT R7, R7, UR11, R10, 0x96, !PT ;  /* 0x0000000b07077c12 */ /* 0x000fe4000f8e960a */
[----:B------:R-:W-:Y:S01]  /*53b0*/  LOP3.LUT R10, R13, UR12, R250, 0x96, !PT ;  /* 0x0000000c0d0a7c12 */ /* 0x000fe2000f8e96fa */
[----:B------:R-:W-:Y:S02]  /*53c0*/  FFMA.FTZ R4, R38, c[0x0][0x23c], -R3 ;  /* 0x00008f0026047a23 */ /* 0x000fe40000010803 */
[----:B------:R-:W-:-:S02]  /*53d0*/  IMAD.WIDE.U32 R14, R7, -0x326172a9, RZ ;  /* 0xcd9e8d57070e7825 */ /* 0x000fc400078e00ff */
[----:B------:R2:W-:Y:S02]  /*53e0*/  MUFU.EX2 R235, R4 ;  /* 0x0000000400eb7308 */ /* 0x0005e40000000800 */
[----:B------:R-:W-:Y:S01]  /*53f0*/  IMAD.WIDE.U32 R10, R10, -0x2daee0ad, RZ ;  /* 0xd2511f530a0a7825 */ /* 0x000fe200078e00ff */
[----:B------:R-:W-:-:S03]  /*5400*/  LOP3.LUT R7, R15, UR10, R12, 0x96, !PT ;  /* 0x0000000a0f077c12 */ /* 0x000fc6000f8e960c */
[----:B-1----:R-:W-:Y:S02]  /*5410*/  FFMA.FTZ R5, R37, c[0x0][0x23c], -R8 ;  /* 0x00008f0025057a23 */ /* 0x002fe40000010808 */
[----:B------:R-:W-:Y:S02]  /*5420*/  IMAD.WIDE.U32 R12, R7, -0x2daee0ad, RZ ;  /* 0xd2511f53070c7825 */ /* 0x000fe400078e00ff */
[----:B------:R1:W3:Y:S03]  /*5430*/  MUFU.EX2 R241, R5 ;  /* 0x0000000500f17308 */ /* 0x0002e60000000800 */
[----:B------:R-:W-:Y:S02]  /*5440*/  LOP3.LUT R7, R13, UR7, R10, 0x96, !PT ;  /* 0x000000070d077c12 */ /* 0x000fe4000f8e960a */
[----:B------:R-:W-:Y:S01]  /*5450*/  LOP3.LUT R10, R11, UR9, R6, 0x96, !PT ;  /* 0x000000090b0a7c12 */ /* 0x000fe2000f8e9606 */
[----:B--2---:R-:W-:-:S02]  /*5460*/  FFMA.FTZ R4, R35, c[0x0][0x23c], -R3 ;  /* 0x00008f0023047a23 */ /* 0x004fc40000010803 */
[----:B------:R-:W-:Y:S02]  /*5470*/  IMAD.WIDE.U32 R6, R7, -0x326172a9, RZ ;  /* 0xcd9e8d5707067825 */ /* 0x000fe400078e00ff */
[----:B------:R-:W-:Y:S02]  /*5480*/  MUFU.EX2 R234, R4 ;  /* 0x0000000400ea7308 */ /* 0x000fe40000000800 */
[----:B------:R-:W-:Y:S01]  /*5490*/  IMAD.WIDE.U32 R16, R10, -0x326172a9, RZ ;  /* 0xcd9e8d570a107825 */ /* 0x000fe200078e00ff */
[C---:B------:R-:W-:Y:S02]  /*54a0*/  LOP3.LUT R0, R6.reuse, 0xffff, RZ, 0xc0, !PT ;  /* 0x0000ffff06007812 */ /* 0x040fe400078ec0ff */
[----:B------:R-:W-:Y:S01]  /*54b0*/  LOP3.LUT R9, R6, 0xff, RZ, 0xc0, !PT ;  /* 0x000000ff06097812 */ /* 0x000fe200078ec0ff */
[--C-:B-1----:R-:W-:Y:S01]  /*54c0*/  FFMA.FTZ R5, R49, c[0x0][0x23c], -R3.reuse ;  /* 0x00008f0031057a23 */ /* 0x102fe20000010803 */
[----:B------:R-:W-:Y:S02]  /*54d0*/  SHF.R.U32.HI R10, RZ, 0x18, R6 ;  /* 0x00000018ff0a7819 */ /* 0x000fe40000011606 */
[----:B---3--:R-:W-:Y:S01]  /*54e0*/  F2FP.BF16.PACK_AB R2, R241, R242 ;  /* 0x000000f2f102723e */ /* 0x008fe200000010ff */
[----:B------:R1:W-:Y:S02]  /*54f0*/  MUFU.EX2 R240, R5 ;  /* 0x0000000500f07308 */ /* 0x0003e40000000800 */
[----:B-1----:R-:W-:-:S02]  /*5500*/  FFMA.FTZ R5, R34, c[0x0][0x23c], -R3 ;  /* 0x00008f0022057a23 */ /* 0x002fc40000010803 */
[----:B------:R-:W-:Y:S04]  /*5510*/  LDSM.16.MT88.4 R32, [R210+0xa800] ;  /* 0x00a80000d220783b */ /* 0x000fe80000004200 */
[----:B------:R1:W2:Y:S02]  /*5520*/  MUFU.EX2 R233, R5 ;  /* 0x0000000500e97308 */ /* 0x0002a40000000800 */
[----:B-1----:R-:W-:Y:S02]  /*5530*/  SHF.R.U32.HI R5, RZ, 0x8, R0 ;  /* 0x00000008ff057819 */ /* 0x002fe40000011600 */
[----:B------:R-:W-:Y:S01]  /*5540*/  LOP3.LUT R0, R7, UR18, R16, 0x96, !PT ;  /* 0x0000001207007c12 */ /* 0x000fe2000f8e9610 */
[----:B------:R-:W-:Y:S01]  /*5550*/  FFMA.FTZ R16, R30, c[0x0][0x23c], -R3 ;  /* 0x00008f001e107a23 */ /* 0x000fe20000010803 */
[----:B------:R-:W-:-:S02]  /*5560*/  SHF.R.U32.HI R7, RZ, 0x10, R6 ;  /* 0x00000010ff077819 */ /* 0x000fc40000011606 */
[----:B------:R-:W-:Y:S01]  /*5570*/  PRMT R11, R9, 0x5410, R5 ;  /* 0x00005410090b7816 */ /* 0x000fe20000000005 */
[----:B------:R-:W-:Y:S01]  /*5580*/  MUFU.EX2 R202, R16 ;  /* 0x0000001000ca7308 */ /* 0x000fe20000000800 */
[--C-:B------:R-:W-:Y:S02]  /*5590*/  SHF.R.U32.HI R5, RZ, 0x10, R0.reuse ;  /* 0x00000010ff057819 */ /* 0x100fe40000011600 */
[----:B------:R-:W-:Y:S02]  /*55a0*/  LOP3.LUT R6, R7, 0xff, RZ, 0xc0, !PT ;  /* 0x000000ff07067812 */ /* 0x000fe400078ec0ff */
[C---:B------:R-:W-:Y:S02]  /*55b0*/  LOP3.LUT R4, R0.reuse, 0xffff, RZ, 0xc0, !PT ;  /* 0x0000ffff00047812 */ /* 0x040fe400078ec0ff */
[----:B------:R-:W-:Y:S02]  /*55c0*/  LOP3.LUT R9, R0, 0xff, RZ, 0xc0, !PT ;  /* 0x000000ff00097812 */ /* 0x000fe400078ec0ff */
[----:B------:R-:W-:-:S02]  /*55d0*/  SHF.R.U32.HI R7, RZ, 0x18, R0 ;  /* 0x00000018ff077819 */ /* 0x000fc40000011600 */
[----:B------:R-:W-:Y:S02]  /*55e0*/  LOP3.LUT R0, R5, 0xff, RZ, 0xc0, !PT ;  /* 0x000000ff05007812 */ /* 0x000fe400078ec0ff */
[----:B------:R-:W-:Y:S02]  /*55f0*/  PRMT R10, R6, 0x5410, R10 ;  /* 0x00005410060a7816 */ /* 0x000fe4000000000a */
[----:B------:R-:W-:Y:S01]  /*5600*/  PRMT R6, R0, 0x5410, R7 ;  /* 0x0000541000067816 */ /* 0x000fe20000000007 */
[--C-:B------:R-:W-:Y:S01]  /*5610*/  HSET2.LE.AND R0, R11, R90.reuse, PT ;  /* 0x0000005a0b007233 */ /* 0x100fe20003803000 */
[----:B------:R-:W-:Y:S01]  /*5620*/  SHF.R.U32.HI R4, RZ, 0x8, R4 ;  /* 0x00000008ff047819 */ /* 0x000fe20000011604 */
[--C-:B------:R-:W-:Y:S01]  /*5630*/  HSET2.LE.AND R7, R10, R90.reuse, PT ;  /* 0x0000005a0a077233 */ /* 0x100fe20003803000 */
[----:B--2---:R-:W-:Y:S01]  /*5640*/  F2FP.BF16.PACK_AB R11, R233, R240 ;  /* 0x000000f0e90b723e */ /* 0x004fe200000010ff */
[----:B------:R-:W-:Y:S01]  /*5650*/  HSET2.LE.AND R10, R6, R90, PT ;  /* 0x0000005a060a7233 */ /* 0x000fe20003803000 */
[----:B------:R-:W-:Y:S01]  /*5660*/  LOP3.LUT R6, R0, R2, RZ, 0xc0, !PT ;  /* 0x0000000200067212 */ /* 0x000fe200078ec0ff */
[----:B------:R-:W-:Y:S01]  /*5670*/  FFMA.FTZ R2, R28, c[0x0][0x23c], -R8 ;  /* 0x00008f001c027a23 */ /* 0x000fe20000010808 */
[----:B------:R-:W-:-:S02]  /*5680*/  FMNMX.FTZ R0, R76, R45, !PT ;  /* 0x0000002d4c007209 */ /* 0x000fc40007810000 */
[----:B------:R-:W-:Y:S01]  /*5690*/  PRMT R5, R9, 0x5410, R4 ;  /* 0x0000541009057816 */ /* 0x000fe20000000004 */
[----:B------:R1:W-:Y:S01]  /*56a0*/  MUFU.EX2 R230, R2 ;  /* 0x0000000200e67308 */ /* 0x0003e20000000800 */
[----:B------:R-:W-:Y:S02]  /*56b0*/  FMNMX.FTZ R0, R44, R0, !PT ;  /* 0x000000002c007209 */ /* 0x000fe40007810000 */
[----:B------:R-:W-:Y:S01]  /*56c0*/  F2FP.BF16.PACK_AB R9, R243, R244 ;  /* 0x000000f4f309723e */ /* 0x000fe200000010ff */
[----:B------:R-:W-:Y:S01]  /*56d0*/  HSET2.LE.AND R5, R5, R90, PT ;  /* 0x0000005a05057233 */ /* 0x000fe20003803000 */
[----:B------:R-:W-:Y:S02]  /*56e0*/  FMNMX.FTZ R0, R42, R0, !PT ;  /* 0x000000002a007209 */ /* 0x000fe40007810000 */
[----:B------:R-:W-:Y:S02]  /*56f0*/  F2FP.BF16.PACK_AB R4, R234, R235 ;  /* 0x000000ebea04723e */ /* 0x000fe400000010ff */
[----:B------:R-:W-:-:S02]  /*5700*/  FMNMX.FTZ R0, R40, R0, !PT ;  /* 0x0000000028007209 */ /* 0x000fc40007810000 */
[----:B------:R-:W-:Y:S02]  /*5710*/  LOP3.LUT R7, R7, R4, RZ, 0xc0, !PT ;  /* 0x0000000407077212 */ /* 0x000fe400078ec0ff */
[----:B------:R-:W-:Y:S02]  /*5720*/  FMNMX.FTZ R0, R41, R0, !PT ;  /* 0x0000000029007209 */ /* 0x000fe40007810000 */
[----:B------:R-:W-:Y:S01]  /*5730*/  LOP3.LUT R4, R5, R9, RZ, 0xc0, !PT ;  /* 0x0000000905047212 */ /* 0x000fe200078ec0ff */
[--C-:B-1----:R-:W-:Y:S01]  /*5740*/  FFMA.FTZ R2, R29, c[0x0][0x23c], -R8.reuse ;  /* 0x00008f001d027a23 */ /* 0x102fe20000010808 */
[----:B------:R-:W-:Y:S02]  /*5750*/  FMNMX.FTZ R0, R46, R0, !PT ;  /* 0x000000002e007209 */ /* 0x000fe40007810000 */
[----:B------:R-:W-:Y:S01]  /*5760*/  LOP3.LUT R5, R10, R11, RZ, 0xc0, !PT ;  /* 0x0000000b0a057212 */ /* 0x000fe200078ec0ff */
[----:B------:R1:W-:Y:S01]  /*5770*/  MUFU.EX2 R231, R2 ;  /* 0x0000000200e77308 */ /* 0x0003e20000000800 */
[----:B------:R-:W-:Y:S01]  /*5780*/  FMNMX.FTZ R0, R43, R0, !PT ;  /* 0x000000002b007209 */ /* 0x000fe20007810000 */
[----:B------:R-:W-:-:S04]  /*5790*/  FFMA.FTZ R10, R18, c[0x0][0x23c], -R8 ;  /* 0x00008f00120a7a23 */ /* 0x000fc80000010808 */
[----:B------:R-:W2:Y:S01]  /*57a0*/  SHFL.BFLY PT, R9, R0, 0x2, 0x1f ;  /* 0x0c401f0000097f89 */ /* 0x000ea200000e0000 */
[C---:B------:R-:W-:Y:S01]  /*57b0*/  HMMA.16816.F32.BF16 R144, R4.reuse, R152, RZ ;  /* 0x000000980490723c */ /* 0x040fe200000418ff */
[----:B------:R-:W-:Y:S07]  /*57c0*/  MUFU.EX2 R229, R10 ;  /* 0x0000000a00e57308 */ /* 0x000fee0000000800 */
[----:B------:R-:W-:Y:S01]  /*57d0*/  HMMA.16816.F32.BF16 R160, R4, R168, RZ ;  /* 0x000000a804a0723c */ /* 0x000fe200000418ff */
[----:B-1----:R-:W-:-:S04]  /*57e0*/  FFMA.FTZ R2, R19, c[0x0][0x23c], -R8 ;  /* 0x00008f0013027a23 */ /* 0x002fc80000010808 */
[----:B------:R1:W-:Y:S03]  /*57f0*/  MUFU.EX2 R232, R2 ;  /* 0x0000000200e87308 */ /* 0x0003e60000000800 */
[----:B------:R-:W-:Y:S01]  /*5800*/  HMMA.16816.F32.BF16 R36, R4, R60, RZ ;  /* 0x0000003c0424723c */ /* 0x000fe200000418ff */
[----:B--2---:R-:W-:Y:S01]  /*5810*/  FMNMX.FTZ R15, R9, R0, !PT ;  /* 0x00000000090f7209 */ /* 0x004fe20007810000 */
[----:B------:R-:W-:-:S06]  /*5820*/  FFMA.FTZ R0, R21, c[0x0][0x23c], -R3 ;  /* 0x00008f0015007a23 */ /* 0x000fcc0000010803 */
[----:B------:R-:W-:Y:S01]  /*5830*/  HMMA.16816.F32.BF16 R52, R4, R92, RZ ;  /* 0x0000005c0434723c */ /* 0x000fe200000418ff */
[----:B------:R2:W-:Y:S01]  /*5840*/  MUFU.EX2 R228, R0 ;  /* 0x0000000000e47308 */ /* 0x0005e20000000800 */
[----:B-1----:R-:W-:Y:S01]  /*5850*/  LOP3.LUT R2, R17, UR8, R14, 0x96, !PT ;  /* 0x0000000811027c12 */ /* 0x002fe2000f8e960e */
[--C-:B------:R-:W-:Y:S02]  /*5860*/  FFMA.FTZ R17, R31, c[0x0][0x23c], -R3.reuse ;  /* 0x00008f001f117a23 */ /* 0x100fe40000010803 */
[----:B------:R-:W-:-:S03]  /*5870*/  FFMA.FTZ R3, R20, c[0x0][0x23c], -R3 ;  /* 0x00008f0014037a23 */ /* 0x000fc60000010803 */
[C---:B------:R-:W-:Y:S01]  /*5880*/  HMMA.16816.F32.BF16 R68, R4.reuse, R104, RZ ;  /* 0x000000680444723c */ /* 0x040fe200000418ff */
[----:B------:R-:W-:Y:S01]  /*5890*/  IMAD.WIDE.U32 R8, R2, -0x2daee0ad, RZ ;  /* 0xd2511f5302087825 */ /* 0x000fe200078e00ff */
[----:B------:R-:W-:Y:S01]  /*58a0*/  LDSM.16.MT88.4 R28, [R207+0xa800] ;  /* 0x00a80000cf1c783b */ /* 0x000fe20000004200 */
[----:B------:R1:W3:Y:S03]  /*58b0*/  MUFU.EX2 R203, R3 ;  /* 0x0000000300cb7308 */ /* 0x0002e60000000800 */
[C---:B------:R-:W-:Y:S01]  /*58c0*/  LOP3.LUT R2, R8.reuse, 0xffff, RZ, 0xc0, !PT ;  /* 0x0000ffff08027812 */ /* 0x040fe200078ec0ff */
[----:B------:R-:W-:Y:S01]  /*58d0*/  LDSM.16.MT88.4 R20, [R205+0xb800] ;  /* 0x00b80000cd14783b */ /* 0x000fe20000004200 */
[----:B------:R-:W-:Y:S01]  /*58e0*/  LOP3.LUT R11, R8, 0xff, RZ, 0xc0, !PT ;  /* 0x000000ff080b7812 */ /* 0x000fe200078ec0ff */
[----:B------:R-:W-:Y:S01]  /*58f0*/  HMMA.16816.F32.BF16 R84, R4, R108, RZ ;  /* 0x0000006c0454723c */ /* 0x000fe200000418ff */
[----:B------:R-:W-:Y:S01]  /*5900*/  SHF.R.U32.HI R2, RZ, 0x8, R2 ;  /* 0x00000008ff027819 */ /* 0x000fe20000011602 */
[----:B------:R4:W5:Y:S01]  /*5910*/  MUFU.EX2 R201, R17 ;  /* 0x0000001100c97308 */ /* 0x0009620000000800 */
[----:B--2---:R-:W-:-:S02]  /*5920*/  LOP3.LUT R0, R9, UR17, R12, 0x96, !PT ;  /* 0x0000001109007c12 */ /* 0x004fc4000f8e960c */
[----:B------:R-:W-:Y:S02]  /*5930*/  SHF.R.U32.HI R10, RZ, 0x10, R8 ;  /* 0x00000010ff0a7819 */ /* 0x000fe40000011608 */
[----:B------:R-:W-:Y:S01]  /*5940*/  PRMT R14, R11, 0x5410, R2 ;  /* 0x000054100b0e7816 */ /* 0x000fe20000000002 */
[C---:B------:R-:W-:Y:S01]  /*5950*/  HMMA.16816.F32.BF16 R100, R4.reuse, R184, RZ ;  /* 0x000000b80464723c */ /* 0x040fe200000418ff */
[----:B------:R-:W-:Y:S02]  /*5960*/  FMNMX.FTZ R12, R77, R75, !PT ;  /* 0x0000004b4d0c7209 */ /* 0x000fe40007810000 */
[----:B------:R-:W-:Y:S02]  /*5970*/  LOP3.LUT R2, R0, 0xffff, RZ, 0xc0, !PT ;  /* 0x0000ffff00027812 */ /* 0x000fe400078ec0ff */
[----:B-1----:R-:W-:Y:S02]  /*5980*/  SHF.R.U32.HI R3, RZ, 0x10, R0 ;  /* 0x00000010ff037819 */ /* 0x002fe40000011600 */
[----:B------:R-:W-:Y:S01]  /*5990*/  SHF.R.U32.HI R13, RZ, 0x18, R8 ;  /* 0x00000018ff0d7819 */ /* 0x000fe20000011608 */
[----:B------:R-:W-:Y:S01]  /*59a0*/  HMMA.16816.F32.BF16 R116, R4, R188, RZ ;  /* 0x000000bc0474723c */ /* 0x000fe200000418ff */
[----:B------:R-:W-:Y:S01]  /*59b0*/  LOP3.LUT R10, R10, 0xff, RZ, 0xc0, !PT ;  /* 0x000000ff0a0a7812 */ /* 0x000fe200078ec0ff */
[----:B----4-:R-:W-:Y:S01]  /*59c0*/  LDSM.16.MT88.4 R16, [R207+0xb800] ;  /* 0x00b80000cf10783b */ /* 0x010fe20000004200 */
[----:B------:R-:W-:-:S02]  /*59d0*/  LOP3.LUT R11, R0, 0xff, RZ, 0xc0, !PT ;  /* 0x000000ff000b7812 */ /* 0x000fc400078ec0ff */
[----:B------:R-:W-:Y:S02]  /*59e0*/  SHF.R.U32.HI R9, RZ, 0x18, R0 ;  /* 0x00000018ff097819 */ /* 0x000fe40000011600 */
[----:B------:R-:W-:Y:S01]  /*59f0*/  SHF.R.U32.HI R8, RZ, 0x8, R2 ;  /* 0x00000008ff087819 */ /* 0x000fe20000011602 */
[C---:B------:R-:W-:Y:S01]  /*5a00*/  HMMA.16816.F32.BF16 R156, R4.reuse, R154, RZ ;  /* 0x0000009a049c723c */ /* 0x040fe200000418ff */
[----:B------:R-:W-:Y:S02]  /*5a10*/  FMNMX.FTZ R0, R72, R12, !PT ;  /* 0x0000000c48007209 */ /* 0x000fe40007810000 */
[----:B------:R-:W-:Y:S01]  /*5a20*/  LOP3.LUT R2, R3, 0xff, RZ, 0xc0, !PT ;  /* 0x000000ff03027812 */ /* 0x000fe200078ec0ff */
[----:B------:R-:W1:Y:S01]  /*5a30*/  SHFL.BFLY PT, R12, R15, 0x1, 0x1f ;  /* 0x0c201f000f0c7f89 */ /* 0x000e6200000e0000 */
[----:B------:R-:W-:Y:S02]  /*5a40*/  PRMT R3, R10, 0x5410, R13 ;  /* 0x000054100a037816 */ /* 0x000fe4000000000d */
[----:B------:R-:W-:Y:S01]  /*5a50*/  FMNMX.FTZ R0, R47, R0, !PT ;  /* 0x000000002f007209 */ /* 0x000fe20007810000 */
[----:B------:R-:W-:Y:S01]  /*5a60*/  HMMA.16816.F32.BF16 R172, R4, R170, RZ ;  /* 0x000000aa04ac723c */ /* 0x000fe200000418ff */
[----:B------:R-:W-:Y:S01]  /*5a70*/  PRMT R11, R11, 0x5410, R8 ;  /* 0x000054100b0b7816 */ /* 0x000fe20000000008 */
[----:B------:R-:W-:Y:S01]  /*5a80*/  HSET2.LE.AND R3, R3, R90, PT ;  /* 0x0000005a03037233 */ /* 0x000fe20003803000 */
[----:B------:R-:W-:-:S02]  /*5a90*/  PRMT R10, R2, 0x5410, R9 ;  /* 0x00005410020a7816 */ /* 0x000fc40000000009 */
[----:B------:R-:W-:Y:S01]  /*5aa0*/  FMNMX.FTZ R9, R79, R0, !PT ;  /* 0x000000004f097209 */ /* 0x000fe20007810000 */
[--C-:B------:R-:W-:Y:S01]  /*5ab0*/  HSET2.LE.AND R0, R14, R90.reuse, PT ;  /* 0x0000005a0e007233 */ /* 0x100fe20003803000 */
[----:B---3--:R-:W-:Y:S01]  /*5ac0*/  F2FP.BF16.PACK_AB R8, R203, R228 ;  /* 0x000000e4cb08723e */ /* 0x008fe200000010ff */
[C---:B------:R-:W-:Y:S01]  /*5ad0*/  HMMA.16816.F32.BF16 R48, R4.reuse, R62, RZ ;  /* 0x0000003e0430723c */ /* 0x040fe200000418ff */
[----:B------:R-:W-:Y:S02]  /*5ae0*/  F2FP.BF16.PACK_AB R2, R229, R232 ;  /* 0x000000e8e502723e */ /* 0x000fe400000010ff */
[----:B------:R-:W-:Y:S02]  /*5af0*/  LOP3.LUT R131, R3, R8, RZ, 0xc0, !PT ;  /* 0x0000000803837212 */ /* 0x000fe400078ec0ff */
[----:B------:R-:W-:Y:S02]  /*5b00*/  FMNMX.FTZ R3, R78, R9, !PT ;  /* 0x000000094e037209 */ /* 0x000fe40007810000 */
[----:B------:R-:W-:Y:S01]  /*5b10*/  LOP3.LUT R130, R0, R2, RZ, 0xc0, !PT ;  /* 0x0000000200827212 */ /* 0x000fe200078ec0ff */
[--C-:B------:R-:W-:Y:S01]  /*5b20*/  HSET2.LE.AND R0, R11, R90.reuse, PT ;  /* 0x0000005a0b007233 */ /* 0x100fe20003803000 */
[----:B------:R-:W-:Y:S01]  /*5b30*/  F2FP.BF16.PACK_AB R2, R231, R230 ;  /* 0x000000e6e702723e */ /* 0x000fe200000010ff */
[----:B------:R-:W-:Y:S01]  /*5b40*/  HMMA.16816.F32.BF16 R64, R4, R94, RZ ;  /* 0x0000005e0440723c */ /* 0x000fe200000418ff */
[----:B------:R-:W-:Y:S01]  /*5b50*/  FMNMX.FTZ R9, R73, R3, !PT ;  /* 0x0000000349097209 */ /* 0x000fe20007810000 */
[----:B------:R-:W-:Y:S01]  /*5b60*/  HSET2.LE.AND R3, R10, R90, PT ;  /* 0x0000005a0a037233 */ /* 0x000fe20003803000 */
[----:B-----5:R-:W-:-:S02]  /*5b70*/  F2FP.BF16.PACK_AB R8, R201, R202 ;  /* 0x000000cac908723e */ /* 0x020fc400000010ff */
[----:B------:R-:W-:Y:S02]  /*5b80*/  LOP3.LUT R128, R0, R2, RZ, 0xc0, !PT ;  /* 0x0000000200807212 */ /* 0x000fe400078ec0ff */
[----:B------:R-:W-:Y:S01]  /*5b90*/  FMNMX.FTZ R2, R74, R9, !PT ;  /* 0x000000094a027209 */ /* 0x000fe20007810000 */
[C---:B------:R-:W-:Y:S01]  /*5ba0*/  HMMA.16816.F32.BF16 R80, R4.reuse, R106, RZ ;  /* 0x0000006a0450723c */ /* 0x040fe200000418ff */
[----:B------:R-:W-:Y:S02]  /*5bb0*/  LOP3.LUT R129, R3, R8, RZ, 0xc0, !PT ;  /* 0x0000000803817212 */ /* 0x000fe400078ec0ff */
[----:B-1----:R-:W-:Y:S01]  /*5bc0*/  FMNMX.FTZ R134, R15, R12, !PT ;  /* 0x0000000c0f867209 */ /* 0x002fe20007810000 */
[----:B------:R-:W1:Y:S01]  /*5bd0*/  SHFL.BFLY PT, R8, R2, 0x2, 0x1f ;  /* 0x0c401f0002087f89 */ /* 0x000e6200000e0000 */
[----:B------:R-:W-:Y:S02]  /*5be0*/  LOP3.LUT R0, R239, R249, RZ, 0x3c, !PT ;  /* 0x000000f9ef007212 */ /* 0x000fe400078e3cff */
[C---:B------:R-:W-:Y:S01]  /*5bf0*/  FSETP.NEU.FTZ.AND P1, PT, R134.reuse, -INF , PT ;  /* 0xff8000008600780b */ /* 0x040fe20003f3d000 */
[----:B------:R-:W-:Y:S01]  /*5c00*/  HMMA.16816.F32.BF16 R96, R4, R110, RZ ;  /* 0x0000006e0460723c */ /* 0x000fe200000418ff */
[----:B------:R-:W-:-:S07]  /*5c10*/  FMUL.FTZ R3, R134, c[0x0][0x23c] ;  /* 0x00008f0086037a20 */ /* 0x000fce0000410000 */
[C---:B------:R-:W-:Y:S08]  /*5c20*/  HMMA.16816.F32.BF16 R112, R4.reuse, R186, RZ ;  /* 0x000000ba0470723c */ /* 0x040ff000000418ff */
[----:B------:R-:W-:Y:S01]  /*5c30*/  HMMA.16816.F32.BF16 R56, R4, R190, RZ ;  /* 0x000000be0438723c */ /* 0x000fe200000418ff */
[----:B-1----:R-:W-:-:S06]  /*5c40*/  FMNMX.FTZ R2, R8, R2, !PT ;  /* 0x0000000208027209 */ /* 0x002fcc0007810000 */
[----:B------:R-:W-:Y:S01]  /*5c50*/  IMAD.WIDE.U32 R4, R0, -0x2daee0ad, RZ ;  /* 0xd2511f5300047825 */ /* 0x000fe200078e00ff */
[----:B------:R-:W-:Y:S01]  /*5c60*/  FSEL R0, R3, RZ, P1 ;  /* 0x000000ff03007208 */ /* 0x000fe20000800000 */
[----:B------:R-:W1:Y:S01]  /*5c70*/  SHFL.BFLY PT, R14, R2, 0x1, 0x1f ;  /* 0x0c201f00020e7f89 */ /* 0x000e6200000e0000 */
[----:B------:R-:W-:Y:S02]  /*5c80*/  HMMA.16816.F32.BF16 R144, R128, R140, R144 ;  /* 0x0000008c8090723c */ /* 0x000fe40000041890 */
[----:B------:R-:W-:Y:S01]  /*5c90*/  LOP3.LUT R3, R5, UR15, R236, 0x96, !PT ;  /* 0x0000000f05037c12 */ /* 0x000fe2000f8e96ec */
[----:B------:R-:W-:-:S04]  /*5ca0*/  FFMA.FTZ R5, R76, c[0x0][0x23c], -R0 ;  /* 0x00008f004c057a23 */ /* 0x000fc80000010800 */
[----:B------:R-:W-:Y:S01]  /*5cb0*/  IMAD.WIDE.U32 R6, R3, -0x326172a9, RZ ;  /* 0xcd9e8d5703067825 */ /* 0x000fe200078e00ff */
[----:B------:R-:W-:Y:S01]  /*5cc0*/  LOP3.LUT R3, R89, UR16, R238, 0x96, !PT ;  /* 0x0000001059037c12 */ /* 0x000fe2000f8e96ee */
[----:B------:R2:W-:Y:S01]  /*5cd0*/  MUFU.EX2 R200, R5 ;  /* 0x0000000500c87308 */ /* 0x0005e20000000800 */
[----:B------:R-:W-:Y:S02]  /*5ce0*/  HMMA.16816.F32.BF16 R160, R128, R28, R160 ;  /* 0x0000001c80a0723c */ /* 0x000fe400000418a0 */
[----:B------:R-:W-:Y:S01]  /*5cf0*/  LOP3.LUT R7, R7, UR14, R88, 0x96, !PT ;  /* 0x0000000e07077c12 */ /* 0x000fe2000f8e9658 */
[----:B------:R-:W-:-:S04]  /*5d00*/  IMAD.WIDE.U32 R10, R3, -0x2daee0ad, RZ ;  /* 0xd2511f53030a7825 */ /* 0x000fc800078e00ff */
[----:B------:R-:W-:Y:S01]  /*5d10*/  IMAD.WIDE.U32 R8, R7, -0x2daee0ad, RZ ;  /* 0xd2511f5307087825 */ /* 0x000fe200078e00ff */
[C---:B------:R-:W-:Y:S03]  /*5d20*/  HMMA.16816.F32.BF16 R36, R128.reuse, R32, R36 ;  /* 0x000000208024723c */ /* 0x040fe60000041824 */
[--C-:B------:R-:W-:Y:S01]  /*5d30*/  FFMA.FTZ R3, R44, c[0x0][0x23c], -R0.reuse ;  /* 0x00008f002c037a23 */ /* 0x100fe20000010800 */
[----:B-1----:R-:W-:Y:S01]  /*5d40*/  FMNMX.FTZ R137, R2, R14, !PT ;  /* 0x0000000e02897209 */ /* 0x002fe20007810000 */
[--C-:B--2---:R-:W-:Y:S02]  /*5d50*/  FFMA.FTZ R5, R45, c[0x0][0x23c], -R0.reuse ;  /* 0x00008f002d057a23 */ /* 0x104fe40000010800 */
[----:B------:R1:W-:Y:S01]  /*5d60*/  MUFU.EX2 R198, R3 ;  /* 0x0000000300c67308 */ /* 0x0003e20000000800 */
[----:B------:R-:W-:Y:S01]  /*5d70*/  FSETP.NEU.FTZ.AND P1, PT, R137, -INF , PT ;  /* 0xff8000008900780b */ /* 0x000fe20003f3d000 */
[C---:B------:R-:W-:Y:S06]  /*5d80*/  HMMA.16816.F32.BF16 R52, R128.reuse, R24, R52 ;  /* 0x000000188034723c */ /* 0x040fec0000041834 */
[----:B------:R2:W-:Y:S02]  /*5d90*/  MUFU.EX2 R199, R5 ;  /* 0x0000000500c77308 */ /* 0x0005e40000000800 */
[----:B------:R-:W-:Y:S01]  /*5da0*/  HMMA.16816.F32.BF16 R68, R128, R20, R68 ;  /* 0x000000148044723c */ /* 0x000fe20000041844 */
[----:B-1----:R-:W-:-:S07]  /*5db0*/  FFMA.FTZ R3, R42, c[0x0][0x23c], -R0 ;  /* 0x00008f002a037a23 */ /* 0x002fce0000010800 */
[----:B------:R-:W-:Y:S01]  /*5dc0*/  HMMA.16816.F32.BF16 R84, R128, R16, R84 ;  /* 0x000000108054723c */ /* 0x000fe20000041854 */
[----:B------:R1:W3:Y:S01]  /*5dd0*/  MUFU.EX2 R197, R3 ;  /* 0x0000000300c57308 */ /* 0x0002e20000000800 */
[----:B--2---:R-:W-:Y:S02]  /*5de0*/  LOP3.LUT R5, R11, UR13, R4, 0x96, !PT ;  /* 0x0000000d0b057c12 */ /* 0x004fe4000f8e9604 */
[----:B------:R-:W-:-:S04]  /*5df0*/  LOP3.LUT R4, R9, UR11, R10, 0x96, !PT ;  /* 0x0000000b09047c12 */ /* 0x000fc8000f8e960a */
[----:B------:R-:W-:Y:S01]  /*5e00*/  HMMA.16816.F32.BF16 R100, R128, R176, R100 ;  /* 0x000000b08064723c */ /* 0x000fe20000041864 */
[----:B------:R-:W-:-:S04]  /*5e10*/  IMAD.WIDE.U32 R12, R5, -0x326172a9, RZ ;  /* 0xcd9e8d57050c7825 */ /* 0x000fc800078e00ff */
[----:B------:R-:W-:Y:S01]  /*5e20*/  IMAD.WIDE.U32 R10, R4, -0x326172a9, RZ ;  /* 0xcd9e8d57040a7825 */ /* 0x000fe200078e00ff */
[----:B------:R-:W-:Y:S02]  /*5e30*/  LOP3.LUT R6, R13, UR12, R6, 0x96, !PT ;  /* 0x0000000c0d067c12 */ /* 0x000fe4000f8e9606 */
[C---:B------:R-:W-:Y:S01]  /*5e40*/  HMMA.16816.F32.BF16 R116, R128.reuse, R180, R116 ;  /* 0x000000b48074723c */ /* 0x040fe20000041874 */
[----:B------:R-:W-:Y:S01]  /*5e50*/  FFMA.FTZ R5, R40, c[0x0][0x23c], -R0 ;  /* 0x00008f0028057a23 */ /* 0x000fe20000010800 */
[----:B------:R-:W-:Y:S01]  /*5e60*/  LOP3.LUT R4, R11, UR10, R12, 0x96, !PT ;  /* 0x0000000a0b047c12 */ /* 0x000fe2000f8e960c */
[----:B-1----:R-:W-:Y:S02]  /*5e70*/  IMAD.WIDE.U32 R2, R6, -0x2daee0ad, RZ ;  /* 0xd2511f5306027825 */ /* 0x002fe400078e00ff */
[----:B------:R1:W-:Y:S02]  /*5e80*/  MUFU.EX2 R196, R5 ;  /* 0x0000000500c47308 */ /* 0x0003e40000000800 */
[----:B------:R-:W-:Y:S01]  /*5e90*/  IMAD.WIDE.U32 R12, R4, -0x2daee0ad, RZ ;  /* 0xd2511f53040c7825 */ /* 0x000fe200078e00ff */
[----:B------:R-:W-:Y:S01]  /*5ea0*/  LOP3.LUT R3, R3, UR9, R8, 0x96, !PT ;  /* 0x0000000903037c12 */ /* 0x000fe2000f8e9608 */
[----:B------:R-:W-:Y:S02]  /*5eb0*/  HMMA.16816.F32.BF16 R156, R128, R142, R156 ;  /* 0x0000008e809c723c */ /* 0x000fe4000004189c */
[----:B------:R-:W-:Y:S01]  /*5ec0*/  FMUL.FTZ R4, R137, c[0x0][0x23c] ;  /* 0x00008f0089047a20 */ /* 0x000fe20000410000 */
[----:B------:R-:W-:Y:S01]  /*5ed0*/  LOP3.LUT R8, R13, UR7, R2, 0x96, !PT ;  /* 0x000000070d087c12 */ /* 0x000fe2000f8e9602 */
[----:B------:R-:W-:-:S03]  /*5ee0*/  IMAD.WIDE.U32 R6, R3, -0x326172a9, RZ ;  /* 0xcd9e8d5703067825 */ /* 0x000fc600078e00ff */
[----:B------:R-:W-:Y:S01]  /*5ef0*/  FSEL R2, R4, RZ, P1 ;  /* 0x000000ff04027208 */ /* 0x000fe20000800000 */
[----:B------:R-:W-:Y:S01]  /*5f00*/  FFMA.FTZ R11, R46, c[0x0][0x23c], -R0 ;  /* 0x00008f002e0b7a23 */ /* 0x000fe20000010800 */
[----:B------:R-:W-:Y:S01]  /*5f10*/  LOP3.LUT R14, R7, UR8, R10, 0x96, !PT ;  /* 0x00000008070e7c12 */ /* 0x000fe2000f8e960a */
[--C-:B------:R-:W-:Y:S01]  /*5f20*/  FFMA.FTZ R13, R43, c[0x0][0x23c], -R0.reuse ;  /* 0x00008f002b0d7a23 */ /* 0x100fe20000010800 */
[----:B------:R-:W-:Y:S01]  /*5f30*/  HMMA.16816.F32.BF16 R172, R128, R30, R172 ;  /* 0x0000001e80ac723c */ /* 0x000fe200000418ac */
[----:B-1----:R-:W-:Y:S01]  /*5f40*/  FFMA.FTZ R5, R41, c[0x0][0x23c], -R0 ;  /* 0x00008f0029057a23 */ /* 0x002fe20000010800 */
[----:B------:R-:W-:Y:S01]  /*5f50*/  MUFU.EX2 R139, R11 ;  /* 0x0000000b008b7308 */ /* 0x000fe20000000800 */
[----:B------:R-:W-:-:S05]  /*5f60*/  FFMA.FTZ R3, R77, c[0x0][0x23c], -R2 ;  /* 0x00008f004d037a23 */ /* 0x000fca0000010802 */
[C---:B------:R-:W-:Y:S02]  /*5f70*/  HMMA.16816.F32.BF16 R48, R128.reuse, R34, R48 ;  /* 0x000000228030723c */ /* 0x040fe40000041830 */
[----:B------:R1:W-:Y:S06]  /*5f80*/  MUFU.EX2 R195, R5 ;  /* 0x0000000500c37308 */ /* 0x0003ec0000000800 */
[C---:B------:R-:W-:Y:S02]  /*5f90*/  HMMA.16816.F32.BF16 R64, R128.reuse, R26, R64 ;  /* 0x0000001a8040723c */ /* 0x040fe40000041840 */
[----:B------:R2:W-:Y:S06]  /*5fa0*/  MUFU.EX2 R194, R3 ;  /* 0x0000000300c27308 */ /* 0x0005ec0000000800 */
[----:B------:R-:W-:Y:S01]  /*5fb0*/  HMMA.16816.F32.BF16 R80, R128, R22, R80 ;  /* 0x000000168050723c */ /* 0x000fe20000041850 */
[----:B-1----:R-:W-:Y:S01]  /*5fc0*/  IMAD.WIDE.U32 R4, R8, -0x326172a9, RZ ;  /* 0xcd9e8d5708047825 */ /* 0x002fe200078e00ff */
[----:B------:R1:W-:Y:S04]  /*5fd0*/  MUFU.EX2 R133, R13 ;  /* 0x0000000d00857308 */ /* 0x0003e80000000800 */
[----:B------:R-:W-:-:S02]  /*5fe0*/  LOP3.LUT R8, R4, 0xff, RZ, 0xc0, !PT ;  /* 0x000000ff04087812 */ /* 0x000fc400078ec0ff */
[C---:B------:R-:W-:Y:S01]  /*5ff0*/  HMMA.16816.F32.BF16 R96, R128.reuse, R18, R96 ;  /* 0x000000128060723c */ /* 0x040fe20000041860 */
[----:B------:R-:W-:Y:S02]  /*6000*/  SHF.R.U32.HI R7, RZ, 0x10, R4 ;  /* 0x00000010ff077819 */ /* 0x000fe40000011604 */
[----:B--2---:R-:W-:Y:S01]  /*6010*/  LOP3.LUT R3, R5, UR18, R6, 0x96, !PT ;  /* 0x0000001205037c12 */ /* 0x004fe2000f8e9606 */
[----:B------:R-:W-:Y:S01]  /*6020*/  FFMA.FTZ R6, R72, c[0x0][0x23c], -R2 ;  /* 0x00008f0048067a23 */ /* 0x000fe20000010802 */
[----:B------:R-:W-:Y:S02]  /*6030*/  LOP3.LUT R5, R4, 0xffff, RZ, 0xc0, !PT ;  /* 0x0000ffff04057812 */ /* 0x000fe400078ec0ff */
[----:B------:R-:W-:Y:S01]  /*6040*/  SHF.R.U32.HI R9, RZ, 0x18, R4 ;  /* 0x00000018ff097819 */ /* 0x000fe20000011604 */
[----:B------:R2:W-:Y:S01]  /*6050*/  MUFU.EX2 R193, R6 ;  /* 0x0000000600c17308 */ /* 0x0005e20000000800 */
[----:B------:R-:W-:Y:S01]  /*6060*/  SHF.R.U32.HI R4, RZ, 0x8, R5 ;  /* 0x00000008ff047819 */ /* 0x000fe20000011605 */
[--C-:B------:R-:W-:Y:S01]  /*6070*/  FFMA.FTZ R5, R47, c[0x0][0x23c], -R2.reuse ;  /* 0x00008f002f057a23 */ /* 0x100fe20000010802 */
[----:B------:R-:W-:Y:S01]  /*6080*/  LOP3.LUT R0, R3, 0xffff, RZ, 0xc0, !PT ;  /* 0x0000ffff03007812 */ /* 0x000fe200078ec0ff */
[----:B-1----:R-:W-:Y:S01]  /*6090*/  FFMA.FTZ R13, R79, c[0x0][0x23c], -R2 ;  /* 0x00008f004f0d7a23 */ /* 0x002fe20000010802 */
[----:B------:R-:W-:Y:S01]  /*60a0*/  PRMT R8, R8, 0x5410, R4 ;  /* 0x0000541008087816 */ /* 0x000fe20000000004 */
[----:B------:R-:W-:Y:S01]  /*60b0*/  FFMA.FTZ R4, R75, c[0x0][0x23c], -R2 ;  /* 0x00008f004b047a23 */ /* 0x000fe20000010802 */
[----:B------:R-:W-:Y:S01]  /*60c0*/  SHF.R.U32.HI R0, RZ, 0x8, R0 ;  /* 0x00000008ff007819 */ /* 0x000fe20000011600 */
[----:B------:R1:W-:Y:S01]  /*60d0*/  MUFU.EX2 R192, R5 ;  /* 0x0000000500c07308 */ /* 0x0003e20000000800 */
[----:B------:R-:W-:Y:S01]  /*60e0*/  HMMA.16816.F32.BF16 R112, R128, R178, R112 ;  /* 0x000000b28070723c */ /* 0x000fe20000041870 */
[----:B--2---:R-:W-:-:S06]  /*60f0*/  LOP3.LUT R6, R7, 0xff, RZ, 0xc0, !PT ;  /* 0x000000ff07067812 */ /* 0x004fcc00078ec0ff */
[----:B------:R2:W4:Y:S01]  /*6100*/  MUFU.EX2 R138, R4 ;  /* 0x00000004008a7308 */ /* 0x0005220000000800 */
[----:B------:R-:W-:Y:S01]  /*6110*/  LOP3.LUT R7, R3, 0xff, RZ, 0xc0, !PT ;  /* 0x000000ff03077812 */ /* 0x000fe200078ec0ff */
[----:B------:R-:W-:Y:S01]  /*6120*/  HMMA.16816.F32.BF16 R128, R128, R182, R56 ;  /* 0x000000b68080723c */ /* 0x000fe20000041838 */
[----:B------:R-:W-:Y:S02]  /*6130*/  PRMT R10, R6, 0x5410, R9 ;  /* 0x00005410060a7816 */ /* 0x000fe40000000009 */
[--C-:B------:R-:W-:Y:S02]  /*6140*/  SHF.R.U32.HI R6, RZ, 0x10, R3.reuse ;  /* 0x00000010ff067819 */ /* 0x100fe40000011603 */
[----:B-1----:R-:W-:Y:S01]  /*6150*/  SHF.R.U32.HI R5, RZ, 0x18, R3 ;  /* 0x00000018ff057819 */ /* 0x002fe20000011603 */
[----:B------:R-:W-:Y:S01]  /*6160*/  MUFU.EX2 R13, R13 ;  /* 0x0000000d000d7308 */ /* 0x000fe20000000800 */
[----:B------:R-:W-:Y:S01]  /*6170*/  PRMT R9, R7, 0x5410, R0 ;  /* 0x0000541007097816 */ /* 0x000fe20000000000 */
[----:B------:R-:W-:Y:S01]  /*6180*/  HSET2.LE.AND R0, R8, R90, PT ;  /* 0x0000005a08007233 */ /* 0x000fe20003803000 */
[----:B---3--:R-:W-:-:S02]  /*6190*/  F2FP.BF16.PACK_AB R3, R197, R198 ;  /* 0x000000c6c503723e */ /* 0x008fc400000010ff */
[----:B--2---:R-:W-:Y:S02]  /*61a0*/  LOP3.LUT R4, R6, 0xff, RZ, 0xc0, !PT ;  /* 0x000000ff06047812 */ /* 0x004fe400078ec0ff */
[----:B------:R-:W-:Y:S01]  /*61b0*/  LOP3.LUT R6, R0, R3, RZ, 0xc0, !PT ;  /* 0x0000000300067212 */ /* 0x000fe200078ec0ff */
[--C-:B------:R-:W-:Y:S01]  /*61c0*/  HSET2.LE.AND R0, R10, R90.reuse, PT ;  /* 0x0000005a0a007233 */ /* 0x100fe20003803000 */
[----:B------:R-:W-:Y:S01]  /*61d0*/  PRMT R7, R4, 0x5410, R5 ;  /* 0x0000541004077816 */ /* 0x000fe20000000005 */
[--C-:B------:R-:W-:Y:S01]  /*61e0*/  HSET2.LE.AND R4, R9, R90.reuse, PT ;  /* 0x0000005a09047233 */ /* 0x100fe20003803000 */
[----:B------:R-:W-:Y:S02]  /*61f0*/  F2FP.BF16.PACK_AB R5, R199, R200 ;  /* 0x000000c8c705723e */ /* 0x000fe400000010ff */
[----:B----4-:R-:W-:Y:S01]  /*6200*/  F2FP.BF16.PACK_AB R9, R138, R194 ;  /* 0x000000c28a09723e */ /* 0x010fe200000010ff */
[----:B------:R-:W-:Y:S01]  /*6210*/  HSET2.LE.AND R8, R7, R90, PT ;  /* 0x0000005a07087233 */ /* 0x000fe20003803000 */
[----:B------:R-:W-:-:S02]  /*6220*/  F2FP.BF16.PACK_AB R3, R192, R193 ;  /* 0x000000c1c003723e */ /* 0x000fc400000010ff */
[----:B------:R-:W-:Y:S02]  /*6230*/  LOP3.LUT R4, R4, R5, RZ, 0xc0, !PT ;  /* 0x0000000504047212 */ /* 0x000fe400078ec0ff */
[----:B------:R-:W-:Y:S01]  /*6240*/  LOP3.LUT R5, R8, R9, RZ, 0xc0, !PT ;  /* 0x0000000908057212 */ /* 0x000fe200078ec0ff */
[----:B------:R-:W-:Y:S01]  /*6250*/  IMAD.WIDE.U32 R8, R14, -0x2daee0ad, RZ ;  /* 0xd2511f530e087825 */ /* 0x000fe200078e00ff */
[----:B------:R-:W-:-:S03]  /*6260*/  LOP3.LUT R7, R0, R3, RZ, 0xc0, !PT ;  /* 0x0000000300077212 */ /* 0x000fc600078ec0ff */
[--C-:B------:R-:W-:Y:S01]  /*6270*/  FFMA.FTZ R0, R73, c[0x0][0x23c], -R2.reuse ;  /* 0x00008f0049007a23 */ /* 0x100fe20000010802 */
[----:B------:R-:W-:Y:S01]  /*6280*/  LOP3.LUT R3, R8, 0xffff, RZ, 0xc0, !PT ;  /* 0x0000ffff08037812 */ /* 0x000fe200078ec0ff */
[--C-:B------:R-:W-:Y:S01]  /*6290*/  FFMA.FTZ R14, R78, c[0x0][0x23c], -R2.reuse ;  /* 0x00008f004e0e7a23 */ /* 0x100fe20000010802 */
[----:B------:R-:W-:Y:S01]  /*62a0*/  LOP3.LUT R11, R8, 0xff, RZ, 0xc0, !PT ;  /* 0x000000ff080b7812 */ /* 0x000fe200078ec0ff */
[----:B------:R-:W-:Y:S01]  /*62b0*/  FFMA.FTZ R2, R74, c[0x0][0x23c], -R2 ;  /* 0x00008f004a027a23 */ /* 0x000fe20000010802 */
[----:B------:R1:W-:Y:S01]  /*62c0*/  MUFU.EX2 R132, R0 ;  /* 0x0000000000847308 */ /* 0x0003e20000000800 */
[----:B------:R-:W-:Y:S01]  /*62d0*/  SHF.R.U32.HI R3, RZ, 0x8, R3 ;  /* 0x00000008ff037819 */ /* 0x000fe20000011603 */
[----:B------:R-:W-:Y:S01]  /*62e0*/  HMMA.16816.F32.BF16 R40, R4, R60, RZ ;  /* 0x0000003c0428723c */ /* 0x000fe200000418ff */
[----:B------:R-:W-:Y:S02]  /*62f0*/  SHF.R.U32.HI R10, RZ, 0x10, R8 ;  /* 0x00000010ff0a7819 */ /* 0x000fe40000011608 */
[----:B------:R-:W-:-:S02]  /*6300*/  PRMT R11, R11, 0x5410, R3 ;  /* 0x000054100b0b7816 */ /* 0x000fc40000000003 */
[----:B------:R-:W-:Y:S01]  /*6310*/  LOP3.LUT R10, R10, 0xff, RZ, 0xc0, !PT ;  /* 0x000000ff0a0a7812 */ /* 0x000fe200078ec0ff */
[----:B------:R2:W3:Y:S02]  /*6320*/  MUFU.EX2 R15, R2 ;  /* 0x00000002000f7308 */ /* 0x0004e40000000800 */
[----:B------:R-:W-:Y:S01]  /*6330*/  HMMA.16816.F32.BF16 R44, R4, R62, RZ ;  /* 0x0000003e042c723c */ /* 0x000fe200000418ff */
[----:B-1----:R-:W-:-:S05]  /*6340*/  LOP3.LUT R0, R9, UR17, R12, 0x96, !PT ;  /* 0x0000001109007c12 */ /* 0x002fca000f8e960c */
[----:B------:R-:W1:Y:S01]  /*6350*/  MUFU.EX2 R14, R14 ;  /* 0x0000000e000e7308 */ /* 0x000e620000000800 */
[----:B------:R-:W-:Y:S01]  /*6360*/  SHF.R.U32.HI R12, RZ, 0x18, R8 ;  /* 0x00000018ff0c7819 */ /* 0x000fe20000011608 */
[----:B------:R-:W-:Y:S01]  /*6370*/  HMMA.16816.F32.BF16 R56, R4, R92, RZ ;  /* 0x0000005c0438723c */ /* 0x000fe200000418ff */
[----:B------:R-:W-:Y:S02]  /*6380*/  SHF.R.U32.HI R3, RZ, 0x10, R0 ;  /* 0x00000010ff037819 */ /* 0x000fe40000011600 */
[C---:B------:R-:W-:Y:S02]  /*6390*/  LOP3.LUT R8, R0.reuse, 0xff, RZ, 0xc0, !PT ;  /* 0x000000ff00087812 */ /* 0x040fe400078ec0ff */
[----:B--2---:R-:W-:-:S03]  /*63a0*/  LOP3.LUT R2, R0, 0xffff, RZ, 0xc0, !PT ;  /* 0x0000ffff00027812 */ /* 0x004fc600078ec0ff */
[C---:B------:R-:W-:Y:S01]  /*63b0*/  HMMA.16816.F32.BF16 R60, R4.reuse, R94, RZ ;  /* 0x0000005e043c723c */ /* 0x040fe200000418ff */
[----:B------:R-:W-:Y:S02]  /*63c0*/  SHF.R.U32.HI R9, RZ, 0x8, R2 ;  /* 0x00000008ff097819 */ /* 0x000fe40000011602 */
[----:B------:R-:W-:Y:S02]  /*63d0*/  SHF.R.U32.HI R2, RZ, 0x18, R0 ;  /* 0x00000018ff027819 */ /* 0x000fe40000011600 */
[----:B------:R-:W-:Y:S02]  /*63e0*/  LOP3.LUT R0, R3, 0xff, RZ, 0xc0, !PT ;  /* 0x000000ff03007812 */ /* 0x000fe400078ec0ff */
[----:B------:R-:W-:Y:S01]  /*63f0*/  PRMT R8, R8, 0x5410, R9 ;  /* 0x0000541008087816 */ /* 0x000fe20000000009 */
[----:B------:R-:W-:Y:S01]  /*6400*/  HMMA.16816.F32.BF16 R148, R4, R152, RZ ;  /* 0x000000980494723c */ /* 0x000fe200000418ff */
[----:B------:R-:W-:Y:S01]  /*6410*/  PRMT R2, R0, 0x5410, R2 ;  /* 0x0000541000027816 */ /* 0x000fe20000000002 */
[--C-:B------:R-:W-:Y:S01]  /*6420*/  HSET2.LE.AND R0, R11, R90.reuse, PT ;  /* 0x0000005a0b007233 */ /* 0x100fe20003803000 */
[----:B------:R-:W-:Y:S01]  /*6430*/  PRMT R3, R10, 0x5410, R12 ;  /* 0x000054100a037816 */ /* 0x000fe2000000000c */
[----:B------:R-:W-:-:S02]  /*6440*/  HSET2.LE.AND R8, R8, R90, PT ;  /* 0x0000005a08087233 */ /* 0x000fc40003803000 */
[--C-:B------:R-:W-:Y:S01]  /*6450*/  HSET2.LE.AND R9, R2, R90.reuse, PT ;  /* 0x0000005a02097233 */ /* 0x100fe20003803000 */
[----:B------:R-:W-:Y:S01]  /*6460*/  F2FP.BF16.PACK_AB R2, R133, R139 ;  /* 0x0000008b8502723e */ /* 0x000fe200000010ff */
[----:B------:R-:W-:Y:S01]  /*6470*/  HSET2.LE.AND R3, R3, R90, PT ;  /* 0x0000005a03037233 */ /* 0x000fe20003803000 */
[----:B------:R-:W-:Y:S02]  /*6480*/  HMMA.16816.F32.BF16 R164, R4, R168, RZ ;  /* 0x000000a804a4723c */ /* 0x000fe400000418ff */
[----:B------:R-:W-:Y:S01]  /*6490*/  LOP3.LUT R126, R0, R2, RZ, 0xc0, !PT ;  /* 0x00000002007e7212 */ /* 0x000fe200078ec0ff */
[----:B------:R-:W-:Y:S01]  /*64a0*/  FADD.FTZ R2, R244, R243 ;  /* 0x000000f3f4027221 */ /* 0x000fe20000010000 */
[----:B---3--:R-:W-:-:S03]  /*64b0*/  F2FP.BF16.PACK_AB R0, R15, R132 ;  /* 0x000000840f00723e */ /* 0x008fc600000010ff */
[----:B------:R-:W-:Y:S01]  /*64c0*/  FADD.FTZ R2, R242, R2 ;  /* 0x00000002f2027221 */ /* 0x000fe20000010000 */
[----:B------:R-:W-:Y:S01]  /*64d0*/  LOP3.LUT R127, R3, R0, RZ, 0xc0, !PT ;  /* 0x00000000037f7212 */ /* 0x000fe200078ec0ff */
[C---:B------:R-:W-:Y:S01]  /*64e0*/  HMMA.16816.F32.BF16 R72, R4.reuse, R104, RZ ;  /* 0x000000680448723c */ /* 0x040fe200000418ff */
[----:B------:R-:W-:Y:S01]  /*64f0*/  F2FP.BF16.PACK_AB R0, R195, R196 ;  /* 0x000000c4c300723e */ /* 0x000fe200000010ff */
[----:B------:R-:W-:Y:S02]  /*6500*/  FADD.FTZ R3, R240, R233 ;  /* 0x000000e9f0037221 */ /* 0x000fe40000010000 */
[----:B------:R-:W-:Y:S01]  /*6510*/  FADD.FTZ R2, R241, R2 ;  /* 0x00000002f1027221 */ /* 0x000fe20000010000 */
[----:B------:R-:W-:Y:S01]  /*6520*/  LOP3.LUT R124, R8, R0, RZ, 0xc0, !PT ;  /* 0x00000000087c7212 */ /* 0x000fe200078ec0ff */
[----:B------:R-:W-:Y:S01]  /*6530*/  FADD.FTZ R3, R235, R3 ;  /* 0x00000003eb037221 */ /* 0x000fe20000010000 */
[----:B-1----:R-:W-:Y:S01]  /*6540*/  F2FP.BF16.PACK_AB R0, R14, R13 ;  /* 0x0000000d0e00723e */ /* 0x002fe200000010ff */
[----:B------:R-:W-:Y:S02]  /*6550*/  HMMA.16816.F32.BF16 R88, R4, R108, RZ ;  /* 0x0000006c0458723c */ /* 0x000fe400000418ff */
[----:B------:R-:W-:Y:S01]  /*6560*/  FADD.FTZ R3, R234, R3 ;  /* 0x00000003ea037221 */ /* 0x000fe20000010000 */
[----:B------:R-:W-:Y:S01]  /*6570*/  LOP3.LUT R125, R9, R0, RZ, 0xc0, !PT ;  /* 0x00000000097d7212 */ /* 0x000fe200078ec0ff */
[----:B------:R-:W-:-:S02]  /*6580*/  FADD.FTZ R0, R194, R138 ;  /* 0x0000008ac2007221 */ /* 0x000fc40000010000 */
[----:B------:R-:W-:Y:S02]  /*6590*/  FADD.FTZ R3, R202, R3 ;  /* 0x00000003ca037221 */ /* 0x000fe40000010000 */
[C---:B------:R-:W-:Y:S01]  /*65a0*/  HMMA.16816.F32.BF16 R76, R4.reuse, R106, RZ ;  /* 0x0000006a044c723c */ /* 0x040fe200000418ff */
[----:B------:R-:W-:Y:S02]  /*65b0*/  FADD.FTZ R0, R193, R0 ;  /* 0x00000000c1007221 */ /* 0x000fe40000010000 */
[----:B------:R-:W-:Y:S02]  /*65c0*/  FADD.FTZ R3, R201, R3 ;  /* 0x00000003c9037221 */ /* 0x000fe40000010000 */
[----:B------:R-:W-:Y:S02]  /*65d0*/  FADD.FTZ R0, R192, R0 ;  /* 0x00000000c0007221 */ /* 0x000fe40000010000 */
[----:B------:R-:W-:Y:S01]  /*65e0*/  FADD.FTZ R3, R228, R3 ;  /* 0x00000003e4037221 */ /* 0x000fe20000010000 */
[----:B------:R-:W-:Y:S01]  /*65f0*/  HMMA.16816.F32.BF16 R92, R4, R110, RZ ;  /* 0x0000006e045c723c */ /* 0x000fe200000418ff */
[----:B------:R-:W-:-:S02]  /*6600*/  FADD.FTZ R0, R13, R0 ;  /* 0x000000000d007221 */ /* 0x000fc40000010000 */
[----:B------:R-:W-:Y:S02]  /*6610*/  FADD.FTZ R246, R203, R3 ;  /* 0x00000003cbf67221 */ /* 0x000fe40000010000 */
[----:B------:R-:W-:-:S03]  /*6620*/  FADD.FTZ R0, R14, R0 ;  /* 0x000000000e007221 */ /* 0x000fc60000010000 */
[----:B------:R-:W-:Y:S01]  /*6630*/  HMMA.16816.F32.BF16 R152, R4, R154, RZ ;  /* 0x0000009a0498723c */ /* 0x000fe200000418ff */
[----:B------:R-:W-:-:S04]  /*6640*/  FADD.FTZ R0, R132, R0 ;  /* 0x0000000084007221 */ /* 0x000fc80000010000 */
[----:B------:R-:W-:-:S03]  /*6650*/  FADD.FTZ R248, R15, R0 ;  /* 0x000000000ff87221 */ /* 0x000fc60000010000 */
        /* <DEDUP_REMOVED lines=16> */
[----:B------:R-:W-:Y:S02]  /*6760*/  HMMA.16816.F32.BF16 R40, R124, R32, R40 ;  /* 0x000000207c28723c */ /* 0x000fe40000041828 */
[----:B------:R1:W-:Y:S01]  /*6770*/  STL [R1+0x18], R245 ;  /* 0x000018f501007387 */ /* 0x0003e20000100800 */
[----:B------:R-:W-:-:S03]  /*6780*/  FADD.FTZ R2, R139, R2 ;  /* 0x000000028b027221 */ /* 0x000fc60000010000 */
[----:B------:R1:W-:Y:S01]  /*6790*/  STL [R1+0x1c], R246 ;  /* 0x00001cf601007387 */ /* 0x0003e20000100800 */
[----:B------:R-:W-:Y:S01]  /*67a0*/  FADD.FTZ R247, R133, R2 ;  /* 0x0000000285f77221 */ /* 0x000fe20000010000 */
[C---:B------:R-:W-:Y:S04]  /*67b0*/  HMMA.16816.F32.BF16 R56, R124.reuse, R24, R56 ;  /* 0x000000187c38723c */ /* 0x040fe80000041838 */
[----:B------:R1:W-:Y:S04]  /*67c0*/  STL [R1+0x20], R247 ;  /* 0x000020f701007387 */ /* 0x0003e80000100800 */
        /* <DEDUP_REMOVED lines=55> */
[C---:B------:R-:W-:Y:S02]  /*6b40*/  IADD3 R2, R0.reuse, 0x1, RZ ;  /* 0x0000000100027810 */ /* 0x040fe40007ffe0ff */
[----:B------:R-:W-:Y:S01]  /*6b50*/  @!PT LDS RZ, [RZ] ;  /* 0x00000000fffff984 */ /* 0x000fe20000000800 */
[----:B------:R-:W-:Y:S01]  /*6b60*/  @!PT LDS RZ, [RZ] ;  /* 0x00000000fffff984 */ /* 0x000fe20000000800 */
[----:B------:R-:W-:Y:S01]  /*6b70*/  @!PT LDS RZ, [RZ] ;  /* 0x00000000fffff984 */ /* 0x000fe20000000800 */
[----:B------:R1:W-:Y:S01]  /*6b80*/  @!P3 LDGSTS.E.BYPASS.LTC128B.128 [R219+0xa800], [R8.64] ;  /* 0x0a80000008dbbfae */ /* 0x0003e2000b901d5c */
[CC--:B------:R-:W-:Y:S02]  /*6b90*/  ISETP.GE.AND P1, PT, R0.reuse, R227.reuse, PT ;  /* 0x000000e30000720c */ /* 0x0c0fe40003f26270 */
[----:B------:R-:W-:Y:S01]  /*6ba0*/  ISETP.GE.AND P5, PT, R0, R226, PT ;  /* 0x000000e20000720c */ /* 0x000fe20003fa6270 */
[----:B------:R-:W-:Y:S01]  /*6bb0*/  @P2 STS.128 [R219+0xb800], RZ ;  /* 0x00b800ffdb002388 */ /* 0x000fe20000000c00 */
[----:B------:R-:W-:Y:S02]  /*6bc0*/  ISETP.GE.AND P4, PT, R2, R227, PT ;  /* 0x000000e30200720c */ /* 0x000fe40003f86270 */
[C---:B------:R-:W-:Y:S01]  /*6bd0*/  ISETP.LT.OR P1, PT, R0.reuse, R223, P1 ;  /* 0x000000df0000720c */ /* 0x040fe20000f21670 */
[----:B------:R-:W-:Y:S01]  /*6be0*/  @!PT LDS RZ, [RZ] ;  /* 0x00000000fffff984 */ /* 0x000fe20000000800 */
[----:B------:R-:W-:Y:S01]  /*6bf0*/  @!PT LDS RZ, [RZ] ;  /* 0x00000000fffff984 */ /* 0x000fe20000000800 */
[----:B------:R-:W-:Y:S01]  /*6c00*/  @!PT LDS RZ, [RZ] ;  /* 0x00000000fffff984 */ /* 0x000fe20000000800 */
[----:B------:R2:W-:Y:S01]  /*6c10*/  @!P2 LDGSTS.E.BYPASS.LTC128B.128 [R219+0xb800], [R4.64+0x80] ;  /* 0x0b80008004dbafae */ /* 0x0005e2000b901d5c */
[----:B------:R-:W-:-:S02]  /*6c20*/  ISETP.LT.OR P5, PT, R0, R222, P5 ;  /* 0x000000de0000720c */ /* 0x000fc40002fa1670 */
[C---:B------:R-:W-:Y:S01]  /*6c30*/  ISETP.LT.OR P4, PT, R2.reuse, R223, P4 ;  /* 0x000000df0200720c */ /* 0x040fe20002781670 */
[----:B------:R-:W-:Y:S01]  /*6c40*/  LDSM.16.M88.4 R20, [R204+0x8000] ;  /* 0x00800000cc14783b */ /* 0x000fe20000000200 */
[C---:B------:R-:W-:Y:S02]  /*6c50*/  ISETP.GE.AND P6, PT, R2.reuse, R226, PT ;  /* 0x000000e20200720c */ /* 0x040fe40003fc6270 */
[C---:B------:R-:W-:Y:S01]  /*6c60*/  ISETP.GE.AND P0, PT, R2.reuse, R225, PT ;  /* 0x000000e10200720c */ /* 0x040fe20003f06270 */
[----:B------:R-:W-:Y:S01]  /*6c70*/  LDSM.16.M88.4 R16, [R204+0x8800] ;  /* 0x00880000cc10783b */ /* 0x000fe20000000200 */
[C---:B------:R-:W-:Y:S02]  /*6c80*/  ISETP.LT.OR P6, PT, R2.reuse, R222, P6 ;  /* 0x000000de0200720c */ /* 0x040fe400037c1670 */
[----:B------:R-:W-:Y:S01]  /*6c90*/  ISETP.LT.OR P0, PT, R2, R221, P0 ;  /* 0x000000dd0200720c */ /* 0x000fe20000701670 */
[----:B------:R-:W-:Y:S01]  /*6ca0*/  LDSM.16.M88.4 R32, [R215] ;  /* 0x00000000d720783b */ /* 0x000fe20000000200 */
[----:B------:R-:W-:-:S03]  /*6cb0*/  IADD3 R3, R0, 0x10, RZ ;  /* 0x0000001000037810 */ /* 0x000fc60007ffe0ff */
[----:B------:R-:W-:Y:S04]  /*6cc0*/  LDSM.16.M88.4 R28, [R218] ;  /* 0x00000000da1c783b */ /* 0x000fe80000000200 */
[----:B-1----:R-:W1:Y:S04]  /*6cd0*/  LDSM.16.M88.4 R8, [R206+0x2000] ;  /* 0x00200000ce08783b */ /* 0x002e680000000200 */
[----:B------:R-:W-:Y:S04]  /*6ce0*/  LDSM.16.M88.4 R12, [R206] ;  /* 0x00000000ce0c783b */ /* 0x000fe80000000200 */
[----:B--2---:R-:W2:Y:S04]  /*6cf0*/  LDSM.16.M88.4 R4, [R208+0x2000] ;  /* 0x00200000d004783b */ /* 0x004ea80000000200 */
[----:B------:R-:W0:Y:S01]  /*6d00*/  LDGDEPBAR ;  /* 0x00000000000079af */ /* 0x000e220000000000 */
[C---:B-1----:R-:W-:Y:S08]  /*6d10*/  HMMA.16816.F32.BF16 R140, R8.reuse, R16, RZ ;  /* 0x00000010088c723c */ /* 0x042ff000000418ff */
[C---:B------:R-:W-:Y:S08]  /*6d20*/  HMMA.16816.F32.BF16 R176, R8.reuse, R22, RZ ;  /* 0x0000001608b0723c */ /* 0x040ff000000418ff */
[C---:B------:R-:W-:Y:S08]  /*6d30*/  HMMA.16816.F32.BF16 R180, R8.reuse, R20, RZ ;  /* 0x0000001408b4723c */ /* 0x040ff000000418ff */
[----:B------:R-:W-:Y:S01]  /*6d40*/  HMMA.16816.F32.BF16 R24, R8, R18, RZ ;  /* 0x000000120818723c */ /* 0x000fe200000418ff */
[----:B------:R-:W1:Y:S07]  /*6d50*/  LDSM.16.M88.4 R8, [R208] ;  /* 0x00000000d008783b */ /* 0x000e6e0000000200 */
[C---:B--2---:R-:W-:Y:S08]  /*6d60*/  HMMA.16816.F32.BF16 R228, R4.reuse, R28, R140 ;  /* 0x0000001c04e4723c */ /* 0x044ff0000004188c */
[----:B------:R-:W-:Y:S08]  /*6d70*/  HMMA.16816.F32.BF16 R232, R4, R34, R176 ;  /* 0x0000002204e8723c */ /* 0x000ff000000418b0 */
[C---:B------:R-:W-:Y:S08]  /*6d80*/  HMMA.16816.F32.BF16 R176, R12.reuse, R20, RZ ;  /* 0x000000140cb0723c */ /* 0x040ff000000418ff */
[C---:B------:R-:W-:Y:S08]  /*6d90*/  HMMA.16816.F32.BF16 R140, R12.reuse, R22, RZ ;  /* 0x000000160c8c723c */ /* 0x040ff000000418ff */
[----:B------:R-:W-:Y:S08]  /*6da0*/  HMMA.16816.F32.BF16 R20, R12, R16, RZ ;  /* 0x000000100c14723c */ /* 0x000ff000000418ff */
[C---:B------:R-:W-:Y:S08]  /*6db0*/  HMMA.16816.F32.BF16 R180, R4.reuse, R32, R180 ;  /* 0x0000002004b4723c */ /* 0x040ff000000418b4 */
[----:B------:R-:W-:Y:S01]  /*6dc0*/  HMMA.16816.F32.BF16 R188, R4, R30, R24 ;  /* 0x0000001e04bc723c */ /* 0x000fe20000041818 */
[----:B------:R-:W-:Y:S04]  /*6dd0*/  LDSM.16.M88.4 R4, [R214+0x2000] ;  /* 0x00200000d604783b */ /* 0x000fe80000000200 */
[----:B------:R-:W2:Y:S03]  /*6de0*/  LDSM.16.M88.4 R24, [R213+0x8000] ;  /* 0x00800000d518783b */ /* 0x000ea60000000200 */
[----:B------:R-:W-:Y:S01]  /*6df0*/  HMMA.16816.F32.BF16 R12, R12, R18, RZ ;  /* 0x000000120c0c723c */ /* 0x000fe200000418ff */
[----:B------:R-:W3:Y:S07]  /*6e00*/  LDSM.16.M88.4 R16, [R213+0x8800] ;  /* 0x00880000d510783b */ /* 0x000eee0000000200 */
[C---:B-1----:R-:W-:Y:S08]  /*6e10*/  HMMA.16816.F32.BF16 R200, R8.reuse, R32, R176 ;  /* 0x0000002008c8723c */ /* 0x042ff000000418b0 */
[C---:B------:R-:W-:Y:S01]  /*6e20*/  HMMA.16816.F32.BF16 R196, R8.reuse, R28, R20 ;  /* 0x0000001c08c4723c */ /* 0x040fe20000041814 */
[----:B------:R-:W-:Y:S07]  /*6e30*/  LDSM.16.M88.4 R20, [R211] ;  /* 0x00000000d314783b */ /* 0x000fee0000000200 */
[C---:B------:R-:W-:Y:S08]  /*6e40*/  HMMA.16816.F32.BF16 R192, R8.reuse, R34, R140 ;  /* 0x0000002208c0723c */ /* 0x040ff0000004188c */
[----:B------:R-:W-:Y:S01]  /*6e50*/  HMMA.16816.F32.BF16 R184, R8, R30, R12 ;  /* 0x0000001e08b8723c */ /* 0x000fe2000004180c */
[----:B------:R-:W1:Y:S04]  /*6e60*/  LDSM.16.M88.4 R8, [R214] ;  /* 0x00000000d608783b */ /* 0x000e680000000200 */
[----:B------:R-:W-:Y:S03]  /*6e70*/  LDSM.16.M88.4 R28, [R211+0x800] ;  /* 0x00080000d31c783b */ /* 0x000fe60000000200 */
[C---:B--2---:R-:W-:Y:S01]  /*6e80*/  HMMA.16816.F32.BF16 R180, R4.reuse, R24, R180 ;  /* 0x0000001804b4723c */ /* 0x044fe200000418b4 */
[----:B------:R-:W-:Y:S07]  /*6e90*/  LDSM.16.M88.4 R12, [R212] ;  /* 0x00000000d40c783b */ /* 0x000fee0000000200 */
[C---:B---3--:R-:W-:Y:S08]  /*6ea0*/  HMMA.16816.F32.BF16 R140, R4.reuse, R16, R228 ;  /* 0x00000010048c723c */ /* 0x048ff000000418e4 */
[C---:B------:R-:W-:Y:S08]  /*6eb0*/  HMMA.16816.F32.BF16 R176, R4.reuse, R26, R232 ;  /* 0x0000001a04b0723c */ /* 0x040ff000000418e8 */
[----:B------:R-:W-:Y:S01]  /*6ec0*/  HMMA.16816.F32.BF16 R32, R4, R18, R188 ;  /* 0x000000120420723c */ /* 0x000fe200000418bc */
[----:B------:R-:W2:Y:S07]  /*6ed0*/  LDSM.16.M88.4 R4, [R212+0x2000] ;  /* 0x00200000d404783b */ /* 0x000eae0000000200 */
[C---:B-1----:R-:W-:Y:S08]  /*6ee0*/  HMMA.16816.F32.BF16 R188, R8.reuse, R24, R200 ;  /* 0x0000001808bc723c */ /* 0x042ff000000418c8 */
[C---:B------:R-:W-:Y:S01]  /*6ef0*/  HMMA.16816.F32.BF16 R200, R8.reuse, R26, R192 ;  /* 0x0000001a08c8723c */ /* 0x040fe200000418c0 */
[----:B------:R-:W-:Y:S07]  /*6f00*/  LDSM.16.M88.4 R24, [R204+0x9800] ;  /* 0x00980000cc18783b */ /* 0x000fee0000000200 */
[C---:B------:R-:W-:Y:S08]  /*6f10*/  HMMA.16816.F32.BF16 R192, R8.reuse, R18, R184 ;  /* 0x0000001208c0723c */ /* 0x040ff000000418b8 */
[----:B------:R-:W-:Y:S01]  /*6f20*/  HMMA.16816.F32.BF16 R196, R8, R16, R196 ;  /* 0x0000001008c4723c */ /* 0x000fe200000418c4 */
[----:B------:R-:W-:Y:S04]  /*6f30*/  LDSM.16.M88.4 R16, [R204+0x9000] ;  /* 0x00900000cc10783b */ /* 0x000fe80000000200 */
[----:B------:R-:W-:Y:S03]  /*6f40*/  LDSM.16.M88.4 R8, [R206+0x4000] ;  /* 0x00400000ce08783b */ /* 0x000fe60000000200 */
[C---:B--2---:R-:W-:Y:S08]  /*6f50*/  HMMA.16816.F32.BF16 R184, R4.reuse, R20, R180 ;  /* 0x0000001404b8723c */ /* 0x044ff000000418b4 */
[C---:B------:R-:W-:Y:S08]  /*6f60*/  HMMA.16816.F32.BF16 R180, R4.reuse, R22, R176 ;  /* 0x0000001604b4723c */ /* 0x040ff000000418b0 */
[C---:B------:R-:W-:Y:S08]  /*6f70*/  HMMA.16816.F32.BF16 R176, R4.reuse, R28, R140 ;  /* 0x0000001c04b0723c */ /* 0x040ff0000004188c */
[----:B------:R-:W-:Y:S01]  /*6f80*/  HMMA.16816.F32.BF16 R140, R4, R30, R32 ;  /* 0x0000001e048c723c */ /* 0x000fe20000041820 */
[----:B------:R-:W1:Y:S07]  /*6f90*/  LDSM.16.M88.4 R4, [R206+0x6000] ;  /* 0x00600000ce04783b */ /* 0x000e6e0000000200 */
[C---:B------:R-:W-:Y:S08]  /*6fa0*/  HMMA.16816.F32.BF16 R32, R12.reuse, R20, R188 ;  /* 0x000000140c20723c */ /* 0x040ff000000418bc */
[C---:B------:R-:W-:Y:S08]  /*6fb0*/  HMMA.16816.F32.BF16 R20, R12.reuse, R22, R200 ;  /* 0x000000160c14723c */ /* 0x040ff000000418c8 */
        /* <DEDUP_REMOVED lines=8> */
[C---:B------:R-:W-:Y:S08]  /*7040*/  HMMA.16816.F32.BF16 R140, R8.reuse, R16, R32 ;  /* 0x00000010088c723c */ /* 0x040ff00000041820 */
[C---:B------:R-:W-:Y:S01]  /*7050*/  HMMA.16816.F32.BF16 R32, R8.reuse, R18, R20 ;  /* 0x000000120820723c */ /* 0x040fe20000041814 */
[----:B------:R-:W1:Y:S04]  /*7060*/  LDSM.16.M88.4 R16, [R217] ;  /* 0x00000000d910783b */ /* 0x000e680000000200 */
[----:B------:R-:W2:Y:S03]  /*7070*/  LDSM.16.M88.4 R20, [R216] ;  /* 0x00000000d814783b */ /* 0x000ea60000000200 */
[C---:B------:R-:W-:Y:S08]  /*7080*/  HMMA.16816.F32.BF16 R28, R8.reuse, R24, R196 ;  /* 0x00000018081c723c */ /* 0x040ff000000418c4 */
[----:B------:R-:W-:Y:S01]  /*7090*/  HMMA.16816.F32.BF16 R24, R8, R26, R192 ;  /* 0x0000001a0818723c */ /* 0x000fe200000418c0 */
[----:B------:R-:W-:Y:S07]  /*70a0*/  LDSM.16.M88.4 R8, [R214+0x4000] ;  /* 0x00400000d608783b */ /* 0x000fee0000000200 */
[----:B-1----:R-:W-:Y:S08]  /*70b0*/  HMMA.16816.F32.BF16 R200, R4, R18, R184 ;  /* 0x0000001204c8723c */ /* 0x002ff000000418b8 */
[----:B--2---:R-:W-:Y:S01]  /*70c0*/  HMMA.16816.F32.BF16 R184, R12, R20, R28 ;  /* 0x000000140cb8723c */ /* 0x004fe2000004181c */
[----:B------:R-:W1:Y:S07]  /*70d0*/  LDSM.16.M88.4 R28, [R213+0x9000] ;  /* 0x00900000d51c783b */ /* 0x000e6e0000000200 */
[----:B------:R-:W-:Y:S08]  /*70e0*/  HMMA.16816.F32.BF16 R192, R4, R22, R176 ;  /* 0x0000001604c0723c */ /* 0x000ff000000418b0 */
[-C--:B------:R-:W-:Y:S08]  /*70f0*/  HMMA.16816.F32.BF16 R176, R12, R16.reuse, R140 ;  /* 0x000000100cb0723c */ /* 0x080ff0000004188c */
[C---:B------:R-:W-:Y:S08]  /*7100*/  HMMA.16816.F32.BF16 R228, R4.reuse, R16, R188 ;  /* 0x0000001004e4723c */ /* 0x040ff000000418bc */
[----:B------:R-:W-:Y:S01]  /*7110*/  HMMA.16816.F32.BF16 R196, R4, R20, R180 ;  /* 0x0000001404c4723c */ /* 0x000fe200000418b4 */
[----:B------:R-:W2:Y:S07]  /*7120*/  LDSM.16.M88.4 R4, [R214+0x6000] ;  /* 0x00600000d604783b */ /* 0x000eae0000000200 */
[C---:B------:R-:W-:Y:S01]  /*7130*/  HMMA.16816.F32.BF16 R140, R12.reuse, R22, R24 ;  /* 0x000000160c8c723c */ /* 0x040fe20000041818 */
[----:B------:R-:W3:Y:S04]  /*7140*/  LDSM.16.M88.4 R20, [R213+0x9800] ;  /* 0x00980000d514783b */ /* 0x000ee80000000200 */
[----:B------:R-:W-:Y:S03]  /*7150*/  LDSM.16.M88.4 R24, [R211+0x1000] ;  /* 0x00100000d318783b */ /* 0x000fe60000000200 */
[----:B------:R-:W-:Y:S01]  /*7160*/  HMMA.16816.F32.BF16 R188, R12, R18, R32 ;  /* 0x000000120cbc723c */ /* 0x000fe20000041820 */
[----:B------:R-:W4:Y:S04]  /*7170*/  LDSM.16.M88.4 R16, [R212+0x4000] ;  /* 0x00400000d410783b */ /* 0x000f280000000200 */
[----:B------:R-:W5:Y:S03]  /*7180*/  LDSM.16.M88.4 R12, [R212+0x6000] ;  /* 0x00600000d40c783b */ /* 0x000f660000000200 */
[-C--:B-1----:R-:W-:Y:S08]  /*7190*/  HMMA.16816.F32.BF16 R32, R8, R28.reuse, R176 ;  /* 0x0000001c0820723c */ /* 0x082ff000000418b0 */
[C---:B--2---:R-:W-:Y:S08]  /*71a0*/  HMMA.16816.F32.BF16 R176, R4.reuse, R28, R228 ;  /* 0x0000001c04b0723c */ /* 0x044ff000000418e4 */
[C---:B------:R-:W-:Y:S08]  /*71b0*/  HMMA.16816.F32.BF16 R180, R4.reuse, R30, R200 ;  /* 0x0000001e04b4723c */ /* 0x040ff000000418c8 */
[C---:B---3--:R-:W-:Y:S08]  /*71c0*/  HMMA.16816.F32.BF16 R196, R4.reuse, R20, R196 ;  /* 0x0000001404c4723c */ /* 0x048ff000000418c4 */
[----:B------:R-:W-:Y:S08]  /*71d0*/  HMMA.16816.F32.BF16 R192, R4, R22, R192 ;  /* 0x0000001604c0723c */ /* 0x000ff000000418c0 */
[C---:B------:R-:W-:Y:S08]  /*71e0*/  HMMA.16816.F32.BF16 R4, R8.reuse, R30, R188 ;  /* 0x0000001e0804723c */ /* 0x040ff000000418bc */
[C---:B------:R-:W-:Y:S08]  /*71f0*/  HMMA.16816.F32.BF16 R184, R8.reuse, R20, R184 ;  /* 0x0000001408b8723c */ /* 0x040ff000000418b8 */
[----:B------:R-:W-:Y:S08]  /*7200*/  HMMA.16816.F32.BF16 R140, R8, R22, R140 ;  /* 0x00000016088c723c */ /* 0x000ff0000004188c */
[-C--:B----4-:R-:W-:Y:S08]  /*7210*/  HMMA.16816.F32.BF16 R20, R16, R24.reuse, R32 ;  /* 0x000000181014723c */ /* 0x090ff00000041820 */
[C---:B-----5:R-:W-:Y:S08]  /*7220*/  HMMA.16816.F32.BF16 R8, R12.reuse, R24, R176 ;  /* 0x000000180c08723c */ /* 0x060ff000000418b0 */
[-C--:B------:R-:W-:Y:S08]  /*7230*/  HMMA.16816.F32.BF16 R28, R12, R26.reuse, R180 ;  /* 0x0000001a0c1c723c */ /* 0x080ff000000418b4 */
[----:B------:R-:W-:Y:S01]  /*7240*/  HMMA.16816.F32.BF16 R24, R16, R26, R4 ;  /* 0x0000001a1018723c */ /* 0x000fe20000041804 */
[----:B------:R-:W1:Y:S01]  /*7250*/  LDSM.16.M88.4 R4, [R211+0x1800] ;  /* 0x00180000d304783b */ /* 0x000e620000000200 */
[----:B------:R-:W-:Y:S01]  /*7260*/  FSEL R32, R20, -INF , !P1 ;  /* 0xff80000014207808 */ /* 0x000fe20004800000 */
[----:B------:R-:W-:-:S04]  /*7270*/  DEPBAR.LE SB0, 0x0 ;  /* 0x000080000000791a */ /* 0x000fc80000000000 */
[----:B------:R-:W-:Y:S02]  /*7280*/  FSEL R138, R22, -INF , !P5 ;  /* 0xff800000168a7808 */ /* 0x000fe40006800000 */
[----:B------:R-:W-:Y:S01]  /*7290*/  FSEL R33, R21, -INF , !P4 ;  /* 0xff80000015217808 */ /* 0x000fe20006000000 */
[----:B------:R-:W-:Y:S01]  /*72a0*/  BAR.SYNC.DEFER_BLOCKING 0x0 ;  /* 0x0000000000007b1d */ /* 0x000fe20000010000 */
[-C--:B------:R-:W-:Y:S02]  /*72b0*/  ISETP.GE.AND P1, PT, R2, R224.reuse, PT ;  /* 0x000000e00200720c */ /* 0x080fe40003f26270 */
[C---:B------:R-:W-:Y:S02]  /*72c0*/  ISETP.GE.AND P5, PT, R0.reuse, R225, PT ;  /* 0x000000e10000720c */ /* 0x040fe40003fa6270 */
[----:B------:R-:W-:Y:S02]  /*72d0*/  ISETP.GE.AND P4, PT, R0, R224, PT ;  /* 0x000000e00000720c */ /* 0x000fe40003f86270 */
[----:B------:R-:W-:-:S02]  /*72e0*/  ISETP.LT.OR P1, PT, R2, R220, P1 ;  /* 0x000000dc0200720c */ /* 0x000fc40000f21670 */
[C---:B------:R-:W-:Y:S02]  /*72f0*/  ISETP.LT.OR P5, PT, R0.reuse, R221, P5 ;  /* 0x000000dd0000720c */ /* 0x040fe40002fa1670 */
[C---:B------:R-:W-:Y:S02]  /*7300*/  ISETP.LT.OR P4, PT, R0.reuse, R220, P4 ;  /* 0x000000dc0000720c */ /* 0x040fe40002781670 */
        /* <DEDUP_REMOVED lines=9> */
[C---:B------:R-:W-:Y:S01]  /*73a0*/  ISETP.LT.OR P6, PT, R2.reuse, R223, P6 ;  /* 0x000000df0200720c */ /* 0x040fe200037c1670 */
[----:B-1----:R-:W-:Y:S01]  /*73b0*/  HMMA.16816.F32.BF16 R20, R12, R4, R196 ;  /* 0x000000040c14723c */ /* 0x002fe200000418c4 */
[----:B------:R-:W-:-:S02]  /*73c0*/  ISETP.LT.OR P4, PT, R2, R222, P4 ;  /* 0x000000de0200720c */ /* 0x000fc40002781670 */
[C---:B------:R-:W-:Y:S02]  /*73d0*/  ISETP.LT.OR P5, PT, R2.reuse, R221, P5 ;  /* 0x000000dd0200720c */ /* 0x040fe40002fa1670 */
[----:B------:R-:W-:Y:S02]  /*73e0*/  ISETP.LT.OR P0, PT, R2, R220, P0 ;  /* 0x000000dc0200720c */ /* 0x000fe40000701670 */
[----:B------:R-:W-:Y:S01]  /*73f0*/  IADD3 R2, R0, 0x9, RZ ;  /* 0x0000000900027810 */ /* 0x000fe20007ffe0ff */
[----:B------:R-:W-:Y:S01]  /*7400*/  HMMA.16816.F32.BF16 R12, R12, R6, R192 ;  /* 0x000000060c0c723c */ /* 0x000fe200000418c0 */
[----:B------:R-:W-:Y:S02]  /*7410*/  FSEL R133, R11, -INF , !P1 ;  /* 0xff8000000b857808 */ /* 0x000fe40004800000 */
[----:B------:R-:W-:Y:S02]  /*7420*/  ISETP.GE.AND P1, PT, R2, R225, PT ;  /* 0x000000e10200720c */ /* 0x000fe40003f26270 */
[----:B------:R-:W-:-:S02]  /*7430*/  FSEL R28, R28, -INF , !P5 ;  /* 0xff8000001c1c7808 */ /* 0x000fc40006800000 */
[----:B------:R-:W-:Y:S01]  /*7440*/  ISETP.LT.OR P1, PT, R2, R221, P1 ;  /* 0x000000dd0200720c */ /* 0x000fe20000f21670 */
[C---:B------:R-:W-:Y:S01]  /*7450*/  HMMA.16816.F32.BF16 R8, R16.reuse, R4, R184 ;  /* 0x000000041008723c */ /* 0x040fe200000418b8 */
[----:B------:R-:W-:Y:S02]  /*7460*/  FSEL R30, R30, -INF , !P0 ;  /* 0xff8000001e1e7808 */ /* 0x000fe40004000000 */
[----:B------:R-:W-:Y:S02]  /*7470*/  FSEL R29, R29, -INF , !P1 ;  /* 0xff8000001d1d7808 */ /* 0x000fe40004800000 */
[C---:B------:R-:W-:Y:S02]  /*7480*/  ISETP.GE.AND P5, PT, R2.reuse, R227, PT ;  /* 0x000000e30200720c */ /* 0x040fe40003fa6270 */
[C---:B------:R-:W-:Y:S01]  /*7490*/  ISETP.GE.AND P0, PT, R2.reuse, R224, PT ;  /* 0x000000e00200720c */ /* 0x040fe20003f06270 */
[----:B------:R-:W-:Y:S01]  /*74a0*/  HMMA.16816.F32.BF16 R16, R16, R6, R140 ;  /* 0x000000061010723c */ /* 0x000fe2000004188c */
        /* <DEDUP_REMOVED lines=8> */
[CC--:B------:R-:W-:Y:S02]  /*7530*/  ISETP.GE.AND P5, PT, R3.reuse, R227.reuse, PT ;  /* 0x000000e30300720c */ /* 0x0c0fe40003fa6270 */
[C---:B------:R-:W-:Y:S02]  /*7540*/  ISETP.GE.AND P1, PT, R3.reuse, R226, PT ;  /* 0x000000e20300720c */ /* 0x040fe40003f26270 */
[----:B------:R-:W-:Y:S02]  /*7550*/  ISETP.GE.AND P6, PT, R2, R227, PT ;  /* 0x000000e30200720c */ /* 0x000fe40003fc6270 */
[C---:B------:R-:W-:Y:S02]  /*7560*/  ISETP.LT.OR P5, PT, R3.reuse, R223, P5 ;  /* 0x000000df0300720c */ /* 0x040fe40002fa1670 */
[----:B------:R-:W-:-:S02]  /*7570*/  ISETP.LT.OR P1, PT, R3, R222, P1 ;  /* 0x000000de0300720c */ /* 0x000fc40000f21670 */
[----:B------:R-:W-:Y:S02]  /*7580*/  ISETP.LT.OR P6, PT, R2, R223, P6 ;  /* 0x000000df0200720c */ /* 0x000fe400037c1670 */
        /* <DEDUP_REMOVED lines=8> */
[-C--:B------:R-:W-:Y:S02]  /*7610*/  ISETP.LT.OR P0, PT, R3, R221.reuse, P0 ;  /* 0x000000dd0300720c */ /* 0x080fe40000701670 */
[C---:B------:R-:W-:Y:S02]  /*7620*/  ISETP.LT.OR P5, PT, R2.reuse, R222, P5 ;  /* 0x000000de0200720c */ /* 0x040fe40002fa1670 */
[----:B------:R-:W-:-:S02]  /*7630*/  ISETP.LT.OR P1, PT, R2, R221, P1 ;  /* 0x000000dd0200720c */ /* 0x000fc40000f21670 */
[----:B------:R-:W-:Y:S02]  /*7640*/  ISETP.LT.OR P6, PT, R2, R220, P6 ;  /* 0x000000dc0200720c */ /* 0x000fe400037c1670 */
[----:B------:R-:W-:Y:S02]  /*7650*/  IADD3 R2, R0, 0x18, RZ ;  /* 0x0000001800027810 */ /* 0x000fe40007ffe0ff */
[----:B------:R-:W-:Y:S02]  /*7660*/  FSEL R201, R20, -INF , !P0 ;  /* 0xff80000014c97808 */ /* 0x000fe40004000000 */
[----:B------:R-:W-:Y:S02]  /*7670*/  ISETP.GE.AND P0, PT, R2, R227, PT ;  /* 0x000000e30200720c */ /* 0x000fe40003f06270 */
[----:B------:R-:W-:Y:S02]  /*7680*/  IADD3 R0, R0, 0x19, RZ ;  /* 0x0000001900007810 */ /* 0x000fe40007ffe0ff */
[----:B------:R-:W-:-:S02]  /*7690*/  ISETP.LT.OR P0, PT, R2, R223, P0 ;  /* 0x000000df0200720c */ /* 0x000fc40000701670 */
[----:B------:R-:W-:Y:S02]  /*76a0*/  FSEL R26, R26, -INF , !P4 ;  /* 0xff8000001a1a7808 */ /* 0x000fe40006000000 */
[C---:B------:R-:W-:Y:S02]  /*76b0*/  ISETP.GE.AND P4, PT, R3.reuse, R224, PT ;  /* 0x000000e00300720c */ /* 0x040fe40003f86270 */
[----:B------:R-:W-:Y:S02]  /*76c0*/  FSEL R191, R16, -INF , !P0 ;  /* 0xff80000010bf7808 */ /* 0x000fe40004000000 */
[C---:B------:R-:W-:Y:S02]  /*76d0*/  ISETP.GE.AND P0, PT, R0.reuse, R225, PT ;  /* 0x000000e10000720c */ /* 0x040fe40003f06270 */
[----:B------:R-:W-:Y:S02]  /*76e0*/  ISETP.LT.OR P4, PT, R3, R220, P4 ;  /* 0x000000dc0300720c */ /* 0x000fe40002781670 */
[----:B------:R-:W-:-:S02]  /*76f0*/  ISETP.LT.OR P0, PT, R0, R221, P0 ;  /* 0x000000dd0000720c */ /* 0x000fc40000701670 */
[----:B------:R-:W-:Y:S02]  /*7700*/  FSEL R203, R22, -INF , !P4 ;  /* 0xff80000016cb7808 */ /* 0x000fe40006000000 */
[----:B------:R-:W-:Y:S02]  /*7710*/  FSEL R200, R21, -INF , !P1 ;  /* 0xff80000015c87808 */ /* 0x000fe40004800000 */
[C---:B------:R-:W-:Y:S02]  /*7720*/  ISETP.GE.AND P4, PT, R2.reuse, R225, PT ;  /* 0x000000e10200720c */ /* 0x040fe40003f86270 */
[----:B------:R-:W-:Y:S02]  /*7730*/  ISETP.GE.AND P1, PT, R2, R224, PT ;  /* 0x000000e00200720c */ /* 0x000fe40003f26270 */
[----:B------:R-:W-:Y:S02]  /*7740*/  FSEL R194, R13, -INF , !P0 ;  /* 0xff8000000dc27808 */ /* 0x000fe40004000000 */
[----:B------:R-:W-:-:S02]  /*7750*/  PLOP3.LUT P0, PT, PT, PT, UP0, 0x80, 0x0 ;  /* 0x000000000000781c */ /* 0x000fc40003f0f008 */
[C---:B------:R-:W-:Y:S02]  /*7760*/  ISETP.LT.OR P4, PT, R2.reuse, R221, P4 ;  /* 0x000000dd0200720c */ /* 0x040fe40002781670 */
[----:B------:R-:W-:Y:S02]  /*7770*/  ISETP.LT.OR P1, PT, R2, R220, P1 ;  /* 0x000000dc0200720c */ /* 0x000fe40000f21670 */
[----:B------:R-:W-:Y:S02]  /*7780*/  FSEL R193, R11, -INF , !P5 ;  /* 0xff8000000bc17808 */ /* 0x000fe40006800000 */
[----:B------:R-:W-:Y:S02]  /*7790*/  FSEL R202, R23, -INF , !P6 ;  /* 0xff80000017ca7808 */ /* 0x000fe40007000000 */
[----:B------:R-:W-:Y:S02]  /*77a0*/  FSEL R192, R12, -INF , !P4 ;  /* 0xff8000000cc07808 */ /* 0x000fe40006000000 */
[----:B------:R-:W-:-:S02]  /*77b0*/  FSEL R195, R14, -INF , !P1 ;  /* 0xff8000000ec37808 */ /* 0x000fc40004800000 */
[-C--:B------:R-:W-:Y:S02]  /*77c0*/  ISETP.GE.AND P5, PT, R2, R226.reuse, PT ;  /* 0x000000e20200720c */ /* 0x080fe40003fa6270 */
[C---:B------:R-:W-:Y:S02]  /*77d0*/  ISETP.GE.AND P6, PT, R0.reuse, R227, PT ;  /* 0x000000e30000720c */ /* 0x040fe40003fc6270 */
[C---:B------:R-:W-:Y:S02]  /*77e0*/  ISETP.GE.AND P4, PT, R0.reuse, R226, PT ;  /* 0x000000e20000720c */ /* 0x040fe40003f86270 */
[----:B------:R-:W-:Y:S02]  /*77f0*/  ISETP.GE.AND P1, PT, R0, R224, PT ;  /* 0x000000e00000720c */ /* 0x000fe40003f26270 */
[----:B------:R-:W-:Y:S02]  /*7800*/  ISETP.LT.OR P5, PT, R2, R222, P5 ;  /* 0x000000de0200720c */ /* 0x000fe40002fa1670 */
[----:B------:R-:W-:-:S02]  /*7810*/  ISETP.LT.OR P6, PT, R0, R223, P6 ;  /* 0x000000df0000720c */ /* 0x000fc400037c1670 */
[C---:B------:R-:W-:Y:S02]  /*7820*/  ISETP.LT.OR P4, PT, R0.reuse, R222, P4 ;  /* 0x000000de0000720c */ /* 0x040fe40002781670 */
[----:B------:R-:W-:Y:S02]  /*7830*/  ISETP.LT.OR P1, PT, R0, R220, P1 ;  /* 0x000000dc0000720c */ /* 0x000fe40000f21670 */
[----:B------:R-:W-:Y:S02]  /*7840*/  FSEL R190, R18, -INF , !P5 ;  /* 0xff80000012be7808 */ /* 0x000fe40006800000 */
        /* <DEDUP_REMOVED lines=50> */
.L_x_1445:
[----:B------:R-:W-:Y:S05]  /*7b70*/  BSYNC B0 ;  /* 0x0000000000007941 */ /* 0x000fea0003800000 */
.L_x_1444:
[----:B------:R-:W0:Y:S02]  /*7b80*/  LDGDEPBAR ;  /* 0x00000000000079af */ /* 0x000e240000000000 */
.L_x_1443:
[----:B------:R-:W2:Y:S01]  /*7b90*/  LDL.64 R16, [R1+0x68] ;  /* 0x0000680001107983 */ /* 0x000ea20000100a00 */
[----:B------:R-:W-:Y:S01]  /*7ba0*/  FMNMX.FTZ R3, R136, R32, !PT ;  /* 0x0000002088037209 */ /* 0x000fe20007810000 */
[----:B-1----:R-:W-:Y:S01]  /*7bb0*/  IMAD R7, R252, -0x326172a9, RZ ;  /* 0xcd9e8d57fc077824 */ /* 0x002fe200078e02ff */
[----:B------:R-:W-:Y:S02]  /*7bc0*/  MOV R0, UR31 ;  /* 0x0000001f00007c02 */ /* 0x000fe40008000f00 */
[----:B------:R-:W-:Y:S02]  /*7bd0*/  FMNMX.FTZ R2, R134, R34, !PT ;  /* 0x0000002286027209 */ /* 0x000fe40007810000 */
[----:B------:R-:W-:Y:S02]  /*7be0*/  LOP3.LUT R4, R239, R249, RZ, 0x3c, !PT ;  /* 0x000000f9ef047212 */ /* 0x000fe400078e3cff */
[----:B------:R-:W-:Y:S02]  /*7bf0*/  FMNMX.FTZ R3, R33, R3, !PT ;  /* 0x0000000321037209 */ /* 0x000fe40007810000 */
[----:B------:R-:W-:Y:S01]  /*7c00*/  LOP3.LUT R6, R237, UR32, R0, 0x96, !PT ;  /* 0x00000020ed067c12 */ /* 0x000fe2000f8e9600 */
[----:B------:R-:W-:Y:S01]  /*7c10*/  IMAD.WIDE.U32 R4, R4, -0x2daee0ad, RZ ;  /* 0xd2511f5304047825 */ /* 0x000fe200078e00ff */
[----:B------:R-:W-:-:S02]  /*7c20*/  FMNMX.FTZ R0, R35, R2, !PT ;  /* 0x0000000223007209 */ /* 0x000fc40007810000 */
[----:B------:R-:W-:Y:S01]  /*7c30*/  FMNMX.FTZ R2, R24, R3, !PT ;  /* 0x0000000318027209 */ /* 0x000fe20007810000 */
[----:B------:R-:W-:Y:S01]  /*7c40*/  IMAD.WIDE.U32 R14, R6, -0x326172a9, RZ ;  /* 0xcd9e8d57060e7825 */ /* 0x000fe200078e00ff */
[----:B------:R-:W-:Y:S02]  /*7c50*/  FMNMX.FTZ R0, R28, R0, !PT ;  /* 0x000000001c007209 */ /* 0x000fe40007810000 */
[----:B------:R-:W-:Y:S02]  /*7c60*/  FMNMX.FTZ R2, R25, R2, !PT ;  /* 0x0000000219027209 */ /* 0x000fe40007810000 */
[----:B------:R-:W-:Y:S02]  /*7c70*/  LOP3.LUT R3, R5, UR15, R236, 0x96, !PT ;  /* 0x0000000f05037c12 */ /* 0x000fe4000f8e96ec */
[----:B------:R-:W-:Y:S02]  /*7c80*/  FMNMX.FTZ R6, R29, R0, !PT ;  /* 0x000000001d067209 */ /* 0x000fe40007810000 */
[----:B------:R-:W-:-:S02]  /*7c90*/  LOP3.LUT R5, R15, UR16, R7, 0x96, !PT ;  /* 0x000000100f057c12 */ /* 0x000fc4000f8e9607 */
[----:B------:R-:W-:Y:S01]  /*7ca0*/  FMNMX.FTZ R0, R197, R2, !PT ;  /* 0x00000002c5007209 */ /* 0x000fe20007810000 */
[----:B------:R-:W-:Y:S01]  /*7cb0*/  IMAD.WIDE.U32 R2, R3, -0x326172a9, RZ ;  /* 0xcd9e8d5703027825 */ /* 0x000fe200078e00ff */
[----:B------:R-:W-:Y:S02]  /*7cc0*/  FMNMX.FTZ R8, R201, R6, !PT ;  /* 0x00000006c9087209 */ /* 0x000fe40007810000 */
[----:B------:R-:W-:Y:S01]  /*7cd0*/  FMNMX.FTZ R0, R196, R0, !PT ;  /* 0x00000000c4007209 */ /* 0x000fe20007810000 */
[----:B------:R-:W-:Y:S01]  /*7ce0*/  IMAD.WIDE.U32 R12, R5, -0x2daee0ad, RZ ;  /* 0xd2511f53050c7825 */ /* 0x000fe200078e00ff */
[--C-:B------:R-:W-:Y:S02]  /*7cf0*/  LOP3.LUT R7, R251, UR14, R14.reuse, 0x96, !PT ;  /* 0x0000000efb077c12 */ /* 0x100fe4000f8e960e */
[----:B------:R-:W-:Y:S02]  /*7d00*/  LOP3.LUT R9, R3, UR14, R14, 0x96, !PT ;  /* 0x0000000e03097c12 */ /* 0x000fe4000f8e960e */
[----:B------:R-:W-:Y:S01]  /*7d10*/  FMNMX.FTZ R3, R200, R8, !PT ;  /* 0x00000008c8037209 */ /* 0x000fe20007810000 */
[----:B------:R-:W-:Y:S01]  /*7d20*/  IMAD.WIDE.U32 R6, R7, -0x2daee0ad, RZ ;  /* 0xd2511f5307067825 */ /* 0x000fe200078e00ff */
[----:B------:R-:W-:-:S02]  /*7d30*/  FMNMX.FTZ R0, R191, R0, !PT ;  /* 0x00000000bf007209 */ /* 0x000fc40007810000 */
[----:B------:R-:W-:Y:S01]  /*7d40*/  LOP3.LUT R10, R15, UR16, R238, 0x96, !PT ;  /* 0x000000100f0a7c12 */ /* 0x000fe2000f8e96ee */
[----:B------:R-:W-:Y:S01]  /*7d50*/  IMAD.WIDE.U32 R8, R9, -0x2daee0ad, RZ ;  /* 0xd2511f5309087825 */ /* 0x000fe200078e00ff */
[----:B------:R-:W-:Y:S02]  /*7d60*/  FMNMX.FTZ R3, R192, R3, !PT ;  /* 0x00000003c0037209 */ /* 0x000fe40007810000 */
[----:B------:R-:W-:Y:S01]  /*7d70*/  FMNMX.FTZ R0, R182, R0, !PT ;  /* 0x00000000b6007209 */ /* 0x000fe20007810000 */
[----:B------:R-:W-:Y:S01]  /*7d80*/  IMAD.WIDE.U32 R10, R10, -0x2daee0ad, RZ ;  /* 0xd2511f530a0a7825 */ /* 0x000fe200078e00ff */
[----:B------:R-:W-:Y:S02]  /*7d90*/  LOP3.LUT R7, R7, UR11, R12, 0x96, !PT ;  /* 0x0000000b07077c12 */ /* 0x000fe4000f8e960c */
[----:B------:R-:W-:Y:S01]  /*7da0*/  MOV R186, R245 ;  /* 0x000000f500ba7202 */ /* 0x000fe20000000f00 */
[----:B------:R-:W1:Y:S01]  /*7db0*/  SHFL.BFLY PT, R12, R0, 0x2, 0x1f ;  /* 0x0c401f00000c7f89 */ /* 0x000e6200000e0000 */
[----:B------:R-:W-:Y:S01]  /*7dc0*/  LOP3.LUT R4, R11, UR13, R4, 0x96, !PT ;  /* 0x0000000d0b047c12 */ /* 0x000fe2000f8e9604 */
[----:B------:R-:W-:Y:S01]  /*7dd0*/  IMAD.WIDE.U32 R178, R7, -0x326172a9, RZ ;  /* 0xcd9e8d5707b27825 */ /* 0x000fe200078e00ff */
[----:B------:R-:W-:-:S03]  /*7de0*/  LOP3.LUT R18, R9, UR11, R10, 0x96, !PT ;  /* 0x0000000b09127c12 */ /* 0x000fc6000f8e960a */
[----:B------:R-:W-:-:S04]  /*7df0*/  IMAD.WIDE.U32 R20, R4, -0x326172a9, RZ ;  /* 0xcd9e8d5704147825 */ /* 0x000fc800078e00ff */
[----:B------:R-:W-:Y:S01]  /*7e00*/  IMAD.WIDE.U32 R142, R18, -0x326172a9, RZ ;  /* 0xcd9e8d57128e7825 */ /* 0x000fe200078e00ff */
[----:B-1----:R-:W-:Y:S02]  /*7e10*/  FMNMX.FTZ R7, R0, R12, !PT ;  /* 0x0000000c00077209 */ /* 0x002fe40007810000 */
[----:B--2---:R-:W-:Y:S02]  /*7e20*/  LOP3.LUT R5, R13, UR13, R16, 0x96, !PT ;  /* 0x0000000d0d057c12 */ /* 0x004fe4000f8e9610 */
[----:B------:R-:W-:Y:S01]  /*7e30*/  LOP3.LUT R17, R21, UR12, R2, 0x96, !PT ;  /* 0x0000000c15117c12 */ /* 0x000fe2000f8e9602 */
[----:B------:R-:W1:Y:S01]  /*7e40*/  SHFL.BFLY PT, R16, R7, 0x1, 0x1f ;  /* 0x0c201f0007107f89 */ /* 0x000e6200000e0000 */
[----:B------:R-:W-:Y:S01]  /*7e50*/  FMNMX.FTZ R2, R137, R132, !PT ;  /* 0x0000008489027209 */ /* 0x000fe20007810000 */
[----:B------:R-:W-:Y:S01]  /*7e60*/  IMAD.WIDE.U32 R14, R5, -0x326172a9, RZ ;  /* 0xcd9e8d57050e7825 */ /* 0x000fe200078e00ff */
[----:B------:R-:W-:Y:S02]  /*7e70*/  FMNMX.FTZ R5, R194, R3, !PT ;  /* 0x00000003c2057209 */ /* 0x000fe40007810000 */
[----:B------:R-:W-:-:S02]  /*7e80*/  FMNMX.FTZ R3, R135, R138, !PT ;  /* 0x0000008a87037209 */ /* 0x000fc40007810000 */
[----:B------:R-:W-:Y:S01]  /*7e90*/  LOP3.LUT R10, R15, UR12, R250, 0x96, !PT ;  /* 0x0000000c0f0a7c12 */ /* 0x000fe2000f8e96fa */
[----:B------:R-:W2:Y:S01]  /*7ea0*/  SHFL.BFLY PT, R9, R5, 0x2, 0x1f ;  /* 0x0c401f0005097f89 */ /* 0x000ea200000e0000 */
[----:B------:R-:W-:Y:S02]  /*7eb0*/  LOP3.LUT R4, R179, UR10, R14, 0x96, !PT ;  /* 0x0000000ab3047c12 */ /* 0x000fe4000f8e960e */
[----:B------:R-:W-:Y:S01]  /*7ec0*/  FMNMX.FTZ R3, R139, R3, !PT ;  /* 0x000000038b037209 */ /* 0x000fe20007810000 */
[----:B------:R-:W-:Y:S01]  /*7ed0*/  IMAD.WIDE.U32 R10, R10, -0x2daee0ad, RZ ;  /* 0xd2511f530a0a7825 */ /* 0x000fe200078e00ff */
[----:B------:R-:W-:Y:S02]  /*7ee0*/  FMNMX.FTZ R2, R133, R2, !PT ;  /* 0x0000000285027209 */ /* 0x000fe40007810000 */
[----:B------:R-:W-:Y:S01]  /*7ef0*/  FMNMX.FTZ R3, R26, R3, !PT ;  /* 0x000000031a037209 */ /* 0x000fe20007810000 */
[----:B------:R-:W-:Y:S01]  /*7f00*/  IMAD.WIDE.U32 R180, R4, -0x2daee0ad, RZ ;  /* 0xd2511f5304b47825 */ /* 0x000fe200078e00ff */
[----:B------:R-:W-:-:S02]  /*7f10*/  FMNMX.FTZ R4, R30, R2, !PT ;  /* 0x000000021e047209 */ /* 0x000fc40007810000 */
[----:B------:R-:W-:Y:S02]  /*7f20*/  FMNMX.FTZ R0, R27, R3, !PT ;  /* 0x000000031b007209 */ /* 0x000fe40007810000 */
[----:B------:R-:W-:Y:S02]  /*7f30*/  LOP3.LUT R10, R181, UR7, R10, 0x96, !PT ;  /* 0x00000007b50a7c12 */ /* 0x000fe4000f8e960a */
[----:B------:R-:W-:Y:S02]  /*7f40*/  FMNMX.FTZ R4, R31, R4, !PT ;  /* 0x000000041f047209 */ /* 0x000fe40007810000 */
[----:B------:R-:W-:Y:S01]  /*7f50*/  LOP3.LUT R11, R11, UR9, R6, 0x96, !PT ;  /* 0x000000090b0b7c12 */ /* 0x000fe2000f8e9606 */
[----:B------:R-:W-:Y:S01]  /*7f60*/  IMAD.WIDE.U32 R2, R10, -0x326172a9, RZ ;  /* 0xcd9e8d570a027825 */ /* 0x000fe200078e00ff */
[----:B-1----:R-:W-:-:S03]  /*7f70*/  FMNMX.FTZ R230, R7, R16, !PT ;  /* 0x0000001007e67209 */ /* 0x002fc60007810000 */
[----:B------:R-:W-:Y:S01]  /*7f80*/  IMAD.WIDE.U32 R240, R11, -0x326172a9, RZ ;  /* 0xcd9e8d570bf07825 */ /* 0x000fe200078e00ff */
[----:B------:R-:W-:Y:S02]  /*7f90*/  SHF.R.U32.HI R12, RZ, 0x18, R2 ;  /* 0x00000018ff0c7819 */ /* 0x000fe40000011602 */
[----:B--2---:R-:W-:Y:S01]  /*7fa0*/  FMNMX.FTZ R6, R5, R9, !PT ;  /* 0x0000000905067209 */ /* 0x004fe20007810000 */
[----:B------:R-:W-:Y:S01]  /*7fb0*/  FMUL.FTZ R16, R230, c[0x0][0x23c] ;  /* 0x00008f00e6107a20 */ /* 0x000fe20000410000 */
[----:B------:R-:W-:Y:S02]  /*7fc0*/  FMNMX.FTZ R5, R198, R0, !PT ;  /* 0x00000000c6057209 */ /* 0x000fe40007810000 */
[----:B------:R-:W-:Y:S01]  /*7fd0*/  FMNMX.FTZ R9, R203, R4, !PT ;  /* 0x00000004cb097209 */ /* 0x000fe20007810000 */
[----:B------:R-:W-:Y:S01]  /*7fe0*/  SHFL.BFLY PT, R15, R6, 0x1, 0x1f ;  /* 0x0c201f00060f7f89 */ /* 0x000fe200000e0000 */
[----:B------:R-:W-:Y:S02]  /*7ff0*/  LOP3.LUT R0, R2, 0xffff, RZ, 0xc0, !PT ;  /* 0x0000ffff02007812 */ /* 0x000fe400078ec0ff */
[----:B------:R-:W-:-:S02]  /*8000*/  FMNMX.FTZ R10, R193, R5, !PT ;  /* 0x00000005c10a7209 */ /* 0x000fc40007810000 */
[----:B------:R-:W-:Y:S02]  /*8010*/  FMNMX.FTZ R5, R202, R9, !PT ;  /* 0x00000009ca057209 */ /* 0x000fe40007810000 */
[----:B------:R-:W-:Y:S02]  /*8020*/  SHF.R.U32.HI R4, RZ, 0x8, R0 ;  /* 0x00000008ff047819 */ /* 0x000fe40000011600 */
[----:B------:R-:W-:Y:S02]  /*8030*/  LOP3.LUT R0, R2, 0xff, RZ, 0xc0, !PT ;  /* 0x000000ff02007812 */ /* 0x000fe400078ec0ff */
[----:B------:R-:W-:Y:S02]  /*8040*/  FMNMX.FTZ R9, R190, R10, !PT ;  /* 0x0000000abe097209 */ /* 0x000fe40007810000 */
[----:B------:R-:W-:Y:S02]  /*8050*/  FMNMX.FTZ R5, R195, R5, !PT ;  /* 0x00000005c3057209 */ /* 0x000fe40007810000 */
[----:B------:R-:W-:-:S02]  /*8060*/  PRMT R141, R0, 0x5410, R4 ;  /* 0x00005410008d7816 */ /* 0x000fc40000000004 */
[----:B------:R-:W-:Y:S02]  /*8070*/  FMNMX.FTZ R0, R183, R9, !PT ;  /* 0x00000009b7007209 */ /* 0x000fe40007810000 */
[----:B------:R-:W-:Y:S02]  /*8080*/  FMNMX.FTZ R5, R199, R5, !PT ;  /* 0x00000005c7057209 */ /* 0x000fe40007810000 */
[----:B------:R-:W-:Y:S01]  /*8090*/  SHF.R.U32.HI R4, RZ, 0x10, R2 ;  /* 0x00000010ff047819 */ /* 0x000fe20000011602 */
[----:B------:R-:W1:Y:S01]  /*80a0*/  SHFL.BFLY PT, R13, R0, 0x2, 0x1f ;  /* 0x0c401f00000d7f89 */ /* 0x000e6200000e0000 */
[----:B------:R-:W-:Y:S02]  /*80b0*/  LOP3.LUT R2, R3, UR18, R240, 0x96, !PT ;  /* 0x0000001203027c12 */ /* 0x000fe4000f8e96f0 */
[----:B------:R-:W-:Y:S01]  /*80c0*/  LOP3.LUT R4, R4, 0xff, RZ, 0xc0, !PT ;  /* 0x000000ff04047812 */ /* 0x000fe200078ec0ff */
[----:B------:R-:W2:Y:S01]  /*80d0*/  SHFL.BFLY PT, R14, R5, 0x2, 0x1f ;  /* 0x0c401f00050e7f89 */ /* 0x000ea200000e0000 */
[----:B------:R-:W-:-:S02]  /*80e0*/  SHF.R.U32.HI R9, RZ, 0x10, R2 ;  /* 0x00000010ff097819 */ /* 0x000fc40000011602 */
[C---:B------:R-:W-:Y:S02]  /*80f0*/  LOP3.LUT R3, R2.reuse, 0xffff, RZ, 0xc0, !PT ;  /* 0x0000ffff02037812 */ /* 0x040fe400078ec0ff */
[----:B------:R-:W-:Y:S02]  /*8100*/  LOP3.LUT R11, R2, 0xff, RZ, 0xc0, !PT ;  /* 0x000000ff020b7812 */ /* 0x000fe400078ec0ff */
[----:B------:R-:W-:Y:S02]  /*8110*/  SHF.R.U32.HI R10, RZ, 0x18, R2 ;  /* 0x00000018ff0a7819 */ /* 0x000fe40000011602 */
[----:B------:R-:W-:Y:S02]  /*8120*/  LOP3.LUT R2, R9, 0xff, RZ, 0xc0, !PT ;  /* 0x000000ff09027812 */ /* 0x000fe400078ec0ff */
[----:B------:R-:W-:Y:S02]  /*8130*/  SHF.R.U32.HI R3, RZ, 0x8, R3 ;  /* 0x00000008ff037819 */ /* 0x000fe40000011603 */
[----:B------:R-:W-:-:S02]  /*8140*/  LOP3.LUT R9, R143, UR10, R20, 0x96, !PT ;  /* 0x0000000a8f097c12 */ /* 0x000fc4000f8e9614 */
[----:B------:R-:W-:Y:S02]  /*8150*/  PRMT R22, R11, 0x5410, R3 ;  /* 0x000054100b167816 */ /* 0x000fe40000000003 */
[----:B------:R-:W-:Y:S01]  /*8160*/  PRMT R23, R2, 0x5410, R10 ;  /* 0x0000541002177816 */ /* 0x000fe2000000000a */
[----:B------:R-:W-:Y:S01]  /*8170*/  IMAD.WIDE.U32 R2, R17, -0x2daee0ad, RZ ;  /* 0xd2511f5311027825 */ /* 0x000fe200078e00ff */
[----:B------:R-:W-:Y:S02]  /*8180*/  PRMT R140, R4, 0x5410, R12 ;  /* 0x00005410048c7816 */ /* 0x000fe4000000000c */
[----:B-1----:R-:W-:Y:S01]  /*8190*/  FMNMX.FTZ R4, R0, R13, !PT ;  /* 0x0000000d00047209 */ /* 0x002fe20007810000 */
[----:B------:R-:W-:Y:S01]  /*81a0*/  IMAD.WIDE.U32 R176, R9, -0x2daee0ad, RZ ;  /* 0xd2511f5309b07825 */ /* 0x000fe200078e00ff */
[----:B------:R-:W-:Y:S02]  /*81b0*/  LOP3.LUT R9, R3, UR9, R8, 0x96, !PT ;  /* 0x0000000903097c12 */ /* 0x000fe4000f8e9608 */
[----:B------:R-:W-:-:S02]  /*81c0*/  FSETP.NEU.FTZ.AND P6, PT, R230, -INF , PT ;  /* 0xff800000e600780b */ /* 0x000fc40003fdd000 */
[----:B------:R-:W-:Y:S01]  /*81d0*/  LOP3.LUT R2, R177, UR7, R2, 0x96, !PT ;  /* 0x00000007b1027c12 */ /* 0x000fe2000f8e9602 */
[----:B------:R-:W-:Y:S01]  /*81e0*/  IMAD.WIDE.U32 R188, R9, -0x326172a9, RZ ;  /* 0xcd9e8d5709bc7825 */ /* 0x000fe200078e00ff */
[----:B--2---:R-:W-:Y:S02]  /*81f0*/  FMNMX.FTZ R0, R5, R14, !PT ;  /* 0x0000000e05007209 */ /* 0x004fe40007810000 */
[----:B------:R-:W-:Y:S01]  /*8200*/  FMNMX.FTZ R231, R6, R15, !PT ;  /* 0x0000000f06e77209 */ /* 0x000fe20007810000 */
[----:B------:R-:W-:Y:S01]  /*8210*/  IMAD.WIDE.U32 R2, R2, -0x326172a9, RZ ;  /* 0xcd9e8d5702027825 */ /* 0x000fe200078e00ff */
[----:B------:R-:W-:Y:S02]  /*8220*/  FSEL R16, R16, RZ, P6 ;  /* 0x000000ff10107208 */ /* 0x000fe40003000000 */
[C---:B------:R-:W-:Y:S01]  /*8230*/  FSETP.NEU.FTZ.AND P4, PT, R231.reuse, -INF , PT ;  /* 0xff800000e700780b */ /* 0x040fe20003f9d000 */
[----:B------:R-:W-:Y:S01]  /*8240*/  FMUL.FTZ R17, R231, c[0x0][0x23c] ;  /* 0x00008f00e7117a20 */ /* 0x000fe20000410000 */
[----:B------:R-:W-:Y:S01]  /*8250*/  LOP3.LUT R5, R2, 0xffff, RZ, 0xc0, !PT ;  /* 0x0000ffff02057812 */ /* 0x000fe200078ec0ff */
[----:B------:R-:W-:Y:S01]  /*8260*/  FFMA.FTZ R7, R32, c[0x0][0x23c], -R16 ;  /* 0x00008f0020077a23 */ /* 0x000fe20000010810 */
[----:B------:R-:W-:-:S02]  /*8270*/  SHF.R.U32.HI R6, RZ, 0x10, R2 ;  /* 0x00000010ff067819 */ /* 0x000fc40000011602 */
[----:B------:R-:W-:Y:S01]  /*8280*/  SHF.R.U32.HI R8, RZ, 0x8, R5 ;  /* 0x00000008ff087819 */ /* 0x000fe20000011605 */
[----:B------:R1:W-:Y:S01]  /*8290*/  MUFU.EX2 R187, R7 ;  /* 0x0000000700bb7308 */ /* 0x0003e20000000800 */
[----:B------:R-:W-:Y:S02]  /*82a0*/  LOP3.LUT R5, R6, 0xff, RZ, 0xc0, !PT ;  /* 0x000000ff06057812 */ /* 0x000fe400078ec0ff */
[----:B------:R-:W-:Y:S02]  /*82b0*/  LOP3.LUT R6, R2, 0xff, RZ, 0xc0, !PT ;  /* 0x000000ff02067812 */ /* 0x000fe400078ec0ff */
[----:B------:R-:W-:Y:S02]  /*82c0*/  SHF.R.U32.HI R2, RZ, 0x18, R2 ;  /* 0x00000018ff027819 */ /* 0x000fe40000011602 */
[----:B------:R-:W-:Y:S01]  /*82d0*/  PRMT R10, R6, 0x5410, R8 ;  /* 0x00005410060a7816 */ /* 0x000fe20000000008 */
[----:B------:R-:W-:Y:S01]  /*82e0*/  FFMA.FTZ R6, R25, c[0x0][0x23c], -R16 ;  /* 0x00008f0019067a23 */ /* 0x000fe20000010810 */
[----:B------:R-:W-:Y:S01]  /*82f0*/  PRMT R11, R5, 0x5410, R2 ;  /* 0x00005410050b7816 */ /* 0x000fe20000000002 */
[----:B------:R-:W2:Y:S01]  /*8300*/  SHFL.BFLY PT, R8, R4, 0x1, 0x1f ;  /* 0x0c201f0004087f89 */ /* 0x000ea200000e0000 */
[----:B------:R-:W-:Y:S01]  /*8310*/  LOP3.LUT R2, R3, UR18, R188, 0x96, !PT ;  /* 0x0000001203027c12 */ /* 0x000fe2000f8e96bc */
[--C-:B------:R-:W-:Y:S01]  /*8320*/  FFMA.FTZ R3, R24, c[0x0][0x23c], -R16.reuse ;  /* 0x00008f0018037a23 */ /* 0x100fe20000010810 */
[----:B------:R-:W-:Y:S01]  /*8330*/  FSEL R17, R17, RZ, P4 ;  /* 0x000000ff11117208 */ /* 0x000fe20002000000 */
[----:B------:R-:W-:Y:S01]  /*8340*/  FFMA.FTZ R5, R33, c[0x0][0x23c], -R16 ;  /* 0x00008f0021057a23 */ /* 0x000fe20000010810 */
[----:B------:R-:W-:Y:S01]  /*8350*/  MUFU.EX2 R32, R6 ;  /* 0x0000000600207308 */ /* 0x000fe20000000800 */
[----:B-1----:R-:W1:Y:S07]  /*8360*/  SHFL.BFLY PT, R7, R0, 0x1, 0x1f ;  /* 0x0c201f0000077f89 */ /* 0x002e6e00000e0000 */
[----:B------:R3:W4:Y:S08]  /*8370*/  MUFU.EX2 R185, R3 ;  /* 0x0000000300b97308 */ /* 0x0007300000000800 */
[----:B------:R5:W4:Y:S01]  /*8380*/  MUFU.EX2 R19, R5 ;  /* 0x0000000500137308 */ /* 0x000b220000000800 */
[----:B--2---:R-:W-:-:S02]  /*8390*/  FMNMX.FTZ R228, R4, R8, !PT ;  /* 0x0000000804e47209 */ /* 0x004fc40007810000 */
[----:B------:R-:W2:Y:S02]  /*83a0*/  LDC.U8 R4, c[0x0][0x2d8] ;  /* 0x0000b600ff047b82 */ /* 0x000ea40000000000 */
[----:B------:R-:W-:Y:S02]  /*83b0*/  FSETP.NEU.FTZ.AND P5, PT, R228, -INF , PT ;  /* 0xff800000e400780b */ /* 0x000fe40003fbd000 */
[----:B---3--:R-:W-:Y:S02]  /*83c0*/  LOP3.LUT R3, R2, 0xffff, RZ, 0xc0, !PT ;  /* 0x0000ffff02037812 */ /* 0x008fe400078ec0ff */
[----:B-1----:R-:W-:Y:S01]  /*83d0*/  FMNMX.FTZ R229, R0, R7, !PT ;  /* 0x0000000700e57209 */ /* 0x002fe20007810000 */
[----:B------:R-:W-:-:S03]  /*83e0*/  FFMA.FTZ R0, R28, c[0x0][0x23c], -R17 ;  /* 0x00008f001c007a23 */ /* 0x000fc60000010811 */
[C---:B------:R-:W-:Y:S01]  /*83f0*/  FSETP.NEU.FTZ.AND P1, PT, R229.reuse, -INF , PT ;  /* 0xff800000e500780b */ /* 0x040fe20003f3d000 */
[----:B------:R-:W-:Y:S01]  /*8400*/  FMUL.FTZ R18, R229, c[0x0][0x23c] ;  /* 0x00008f00e5127a20 */ /* 0x000fe20000410000 */
[----:B-----5:R-:W-:Y:S02]  /*8410*/  SHF.R.U32.HI R5, RZ, 0x8, R3 ;  /* 0x00000008ff057819 */ /* 0x020fe40000011603 */
[----:B------:R-:W-:Y:S02]  /*8420*/  LOP3.LUT R3, R2, 0xff, RZ, 0xc0, !PT ;  /* 0x000000ff02037812 */ /* 0x000fe400078ec0ff */
[----:B------:R-:W-:Y:S02]  /*8430*/  FSEL R18, R18, RZ, P1 ;  /* 0x000000ff12127208 */ /* 0x000fe40000800000 */
[----:B------:R-:W-:Y:S01]  /*8440*/  PRMT R9, R3, 0x5410, R5 ;  /* 0x0000541003097816 */ /* 0x000fe20000000005 */
[----:B------:R-:W-:Y:S01]  /*8450*/  FFMA.FTZ R3, R34, c[0x0][0x23c], -R17 ;  /* 0x00008f0022037a23 */ /* 0x000fe20000010811 */
[----:B------:R-:W-:Y:S01]  /*8460*/  SHF.R.U32.HI R5, RZ, 0x10, R2 ;  /* 0x00000010ff057819 */ /* 0x000fe20000011602 */
[----:B------:R1:W-:Y:S01]  /*8470*/  MUFU.EX2 R34, R0 ;  /* 0x0000000000227308 */ /* 0x0003e20000000800 */
[----:B--2---:R-:W-:-:S07]  /*8480*/  PRMT R179, R4, 0x7054, R4 ;  /* 0x0000705404b37816 */ /* 0x004fce0000000004 */
[----:B------:R2:W-:Y:S01]  /*8490*/  MUFU.EX2 R184, R3 ;  /* 0x0000000300b87308 */ /* 0x0005e20000000800 */
[--C-:B------:R-:W-:Y:S02]  /*84a0*/  HSET2.LE.AND R4, R9, R179.reuse, PT ;  /* 0x000000b309047233 */ /* 0x100fe40003803000 */
[--C-:B------:R-:W-:Y:S02]  /*84b0*/  HSET2.LE.AND R7, R11, R179.reuse, PT ;  /* 0x000000b30b077233 */ /* 0x100fe40003803000 */
[--C-:B------:R-:W-:Y:S02]  /*84c0*/  HSET2.LE.AND R8, R22, R179.reuse, PT ;  /* 0x000000b316087233 */ /* 0x100fe40003803000 */
[--C-:B------:R-:W-:Y:S01]  /*84d0*/  HSET2.LE.AND R9, R23, R179.reuse, PT ;  /* 0x000000b317097233 */ /* 0x100fe20003803000 */
[----:B-1----:R-:W-:Y:S01]  /*84e0*/  FFMA.FTZ R0, R29, c[0x0][0x23c], -R17 ;  /* 0x00008f001d007a23 */ /* 0x002fe20000010811 */
[----:B------:R-:W-:-:S03]  /*84f0*/  HSET2.LE.AND R11, R140, R179, PT ;  /* 0x000000b38c0b7233 */ /* 0x000fc60003803000 */
[----:B------:R1:W-:Y:S01]  /*8500*/  MUFU.EX2 R177, R0 ;  /* 0x0000000000b17308 */ /* 0x0003e20000000800 */
[----:B--2---:R-:W-:Y:S02]  /*8510*/  SHF.R.U32.HI R3, RZ, 0x18, R2 ;  /* 0x00000018ff037819 */ /* 0x004fe40000011602 */
[----:B------:R-:W-:Y:S01]  /*8520*/  LOP3.LUT R2, R5, 0xff, RZ, 0xc0, !PT ;  /* 0x000000ff05027812 */ /* 0x000fe200078ec0ff */
[----:B------:R-:W-:Y:S01]  /*8530*/  FFMA.FTZ R5, R35, c[0x0][0x23c], -R17 ;  /* 0x00008f0023057a23 */ /* 0x000fe20000010811 */
[----:B----4-:R-:W-:Y:S02]  /*8540*/  MOV R35, R185 ;  /* 0x000000b900237202 */ /* 0x010fe40000000f00 */
[----:B------:R-:W-:Y:S02]  /*8550*/  PRMT R6, R2, 0x5410, R3 ;  /* 0x0000541002067816 */ /* 0x000fe40000000003 */
[----:B------:R-:W-:Y:S01]  /*8560*/  FSEL R3, R230, RZ, P6 ;  /* 0x000000ffe6037208 */ /* 0x000fe20003000000 */
[----:B------:R-:W2:Y:S01]  /*8570*/  MUFU.EX2 R5, R5 ;  /* 0x0000000500057308 */ /* 0x000ea20000000800 */
[----:B------:R-:W-:Y:S01]  /*8580*/  FSEL R2, R228, RZ, P5 ;  /* 0x000000ffe4027208 */ /* 0x000fe20002800000 */
[----:B-1----:R-:W-:Y:S01]  /*8590*/  FFMA.FTZ R0, R132, c[0x0][0x23c], -R18 ;  /* 0x00008f0084007a23 */ /* 0x002fe20000010812 */
[----:B------:R-:W-:Y:S01]  /*85a0*/  MOV R132, R19 ;  /* 0x0000001300847202 */ /* 0x000fe20000000f00 */
[----:B------:R-:W-:Y:S01]  /*85b0*/  FADD.FTZ R12, R136, -R3 ;  /* 0x80000003880c7221 */ /* 0x000fe20000010000 */
[----:B------:R-:W-:Y:S01]  /*85c0*/  FSEL R3, R231, RZ, P4 ;  /* 0x000000ffe7037208 */ /* 0x000fe20002000000 */
[----:B------:R-:W-:Y:S01]  /*85d0*/  FADD.FTZ R21, R135, -R2 ;  /* 0x8000000287157221 */ /* 0x000fe20000010000 */
[----:B------:R-:W-:Y:S01]  /*85e0*/  FSEL R2, R229, RZ, P1 ;  /* 0x000000ffe5027208 */ /* 0x000fe20000800000 */
[----:B------:R1:W-:Y:S01]  /*85f0*/  MUFU.EX2 R135, R0 ;  /* 0x0000000000877308 */ /* 0x0003e20000000800 */
[----:B------:R-:W-:Y:S01]  /*8600*/  FMUL.FTZ R12, R12, c[0x0][0x23c] ;  /* 0x00008f000c0c7a20 */ /* 0x000fe20000410000 */
[----:B------:R-:W-:Y:S01]  /*8610*/  MOV R136, R248 ;  /* 0x000000f800887202 */ /* 0x000fe20000000f00 */
[----:B------:R-:W-:Y:S01]  /*8620*/  FADD.FTZ R20, R134, -R3 ;  /* 0x8000000386147221 */ /* 0x000fe20000010000 */
[----:B------:R-:W-:Y:S01]  /*8630*/  MOV R185, R246 ;  /* 0x000000f600b97202 */ /* 0x000fe20000000f00 */
[----:B------:R-:W-:-:S02]  /*8640*/  FMUL.FTZ R3, R228, c[0x0][0x23c] ;  /* 0x00008f00e4037a20 */ /* 0x000fc40000410000 */
[----:B------:R-:W-:Y:S01]  /*8650*/  FADD.FTZ R19, R137, -R2 ;  /* 0x8000000289137221 */ /* 0x000fe20000010000 */
[----:B--2---:R-:W-:Y:S01]  /*8660*/  MOV R29, R5 ;  /* 0x00000005001d7202 */ /* 0x004fe20000000f00 */
[--C-:B------:R-:W-:Y:S01]  /*8670*/  FFMA.FTZ R2, R31, c[0x0][0x23c], -R18.reuse ;  /* 0x00008f001f027a23 */ /* 0x100fe20000010812 */
[----:B------:R-:W-:Y:S01]  /*8680*/  FSEL R3, R3, RZ, P5 ;  /* 0x000000ff03037208 */ /* 0x000fe20002800000 */
[--C-:B------:R-:W-:Y:S01]  /*8690*/  HSET2.LE.AND R5, R6, R179.reuse, PT ;  /* 0x000000b306057233 */ /* 0x100fe20003803000 */
[----:B------:R-:W-:Y:S01]  /*86a0*/  FMUL.FTZ R21, R21, c[0x0][0x23c] ;  /* 0x00008f0015157a20 */ /* 0x000fe20000410000 */
[----:B------:R2:W-:Y:S01]  /*86b0*/  MUFU.EX2 R181, R2 ;  /* 0x0000000200b57308 */ /* 0x0005e20000000800 */
[--C-:B------:R-:W-:Y:S01]  /*86c0*/  HSET2.LE.AND R6, R10, R179.reuse, PT ;  /* 0x000000b30a067233 */ /* 0x100fe20003803000 */
[----:B------:R-:W-:Y:S01]  /*86d0*/  FMUL.FTZ R20, R20, c[0x0][0x23c] ;  /* 0x00008f0014147a20 */ /* 0x000fe20000410000 */
[----:B------:R-:W-:Y:S01]  /*86e0*/  HSET2.LE.AND R10, R141, R179, PT ;  /* 0x000000b38d0a7233 */ /* 0x000fe20003803000 */
[----:B-1----:R-:W-:Y:S01]  /*86f0*/  FFMA.FTZ R0, R133, c[0x0][0x23c], -R18 ;  /* 0x00008f0085007a23 */ /* 0x002fe20000010812 */
[----:B------:R-:W-:Y:S01]  /*8700*/  MOV R133, R247 ;  /* 0x000000f700857202 */ /* 0x000fe20000000f00 */
[----:B------:R-:W-:-:S02]  /*8710*/  FMUL.FTZ R19, R19, c[0x0][0x23c] ;  /* 0x00008f0013137a20 */ /* 0x000fc40000410000 */
[----:B------:R1:W-:Y:S01]  /*8720*/  MUFU.EX2 R28, R0 ;  /* 0x00000000001c7308 */ /* 0x0003e20000000800 */
[----:B--2---:R-:W-:-:S07]  /*8730*/  FFMA.FTZ R2, R138, c[0x0][0x23c], -R3 ;  /* 0x00008f008a027a23 */ /* 0x004fce0000010803 */
[----:B------:R-:W2:Y:S01]  /*8740*/  MUFU.EX2 R25, R20 ;  /* 0x0000001400197308 */ /* 0x000ea20000000800 */
[----:B-1----:R-:W-:-:S07]  /*8750*/  FFMA.FTZ R0, R30, c[0x0][0x23c], -R18 ;  /* 0x00008f001e007a23 */ /* 0x002fce0000010812 */
[----:B------:R1:W-:Y:S08]  /*8760*/  MUFU.EX2 R243, R2 ;  /* 0x0000000200f37308 */ /* 0x0003f00000000800 */
[----:B------:R3:W-:Y:S01]  /*8770*/  MUFU.EX2 R33, R0 ;  /* 0x0000000000217308 */ /* 0x0007e20000000800 */
[-C--:B--2---:R-:W-:Y:S02]  /*8780*/  FMUL.FTZ R148, R148, R25.reuse ;  /* 0x0000001994947220 */ /* 0x084fe40000410000 */
[----:B------:R-:W-:-:S02]  /*8790*/  FMUL.FTZ R149, R149, R25 ;  /* 0x0000001995957220 */ /* 0x000fc40000410000 */
[-C--:B------:R-:W-:Y:S02]  /*87a0*/  FMUL.FTZ R152, R152, R25.reuse ;  /* 0x0000001998987220 */ /* 0x080fe40000410000 */
[-C--:B------:R-:W-:Y:S01]  /*87b0*/  FMUL.FTZ R153, R153, R25.reuse ;  /* 0x0000001999997220 */ /* 0x080fe20000410000 */
[----:B------:R-:W2:Y:S01]  /*87c0*/  MUFU.EX2 R24, R19 ;  /* 0x0000001300187308 */ /* 0x000ea20000000800 */
[----:B-1----:R-:W-:Y:S02]  /*87d0*/  FFMA.FTZ R2, R139, c[0x0][0x23c], -R3 ;  /* 0x00008f008b027a23 */ /* 0x002fe40000010803 */
[-C--:B------:R-:W-:Y:S02]  /*87e0*/  FMUL.FTZ R164, R164, R25.reuse ;  /* 0x00000019a4a47220 */ /* 0x080fe40000410000 */
[-C--:B------:R-:W-:Y:S02]  /*87f0*/  FMUL.FTZ R165, R165, R25.reuse ;  /* 0x00000019a5a57220 */ /* 0x080fe40000410000 */
[-C--:B------:R-:W-:Y:S01]  /*8800*/  FMUL.FTZ R168, R168, R25.reuse ;  /* 0x00000019a8a87220 */ /* 0x080fe20000410000 */
[----:B------:R1:W4:Y:S01]  /*8810*/  MUFU.EX2 R242, R2 ;  /* 0x0000000200f27308 */ /* 0x0003220000000800 */
[----:B---3--:R-:W-:Y:S01]  /*8820*/  F2FP.BF16.PACK_AB R0, R29, R184 ;  /* 0x000000b81d00723e */ /* 0x008fe200000010ff */
[----:B------:R-:W-:-:S02]  /*8830*/  FMUL.FTZ R169, R169, R25 ;  /* 0x00000019a9a97220 */ /* 0x000fc40000410000 */
[-C--:B------:R-:W-:Y:S01]  /*8840*/  FMUL.FTZ R40, R40, R25.reuse ;  /* 0x0000001928287220 */ /* 0x080fe20000410000 */
[----:B------:R-:W-:Y:S01]  /*8850*/  LOP3.LUT R4, R4, R0, RZ, 0xc0, !PT ;  /* 0x0000000004047212 */ /* 0x000fe200078ec0ff */
[----:B------:R-:W-:Y:S01]  /*8860*/  FMUL.FTZ R41, R41, R25 ;  /* 0x0000001929297220 */ /* 0x000fe20000410000 */
[----:B------:R-:W-:Y:S01]  /*8870*/  F2FP.BF16.PACK_AB R0, R28, R135 ;  /* 0x000000871c00723e */ /* 0x000fe200000010ff */
[-C--:B--2---:R-:W-:Y:S02]  /*8880*/  FMUL.FTZ R150, R150, R24.reuse ;  /* 0x0000001896967220 */ /* 0x084fe40000410000 */
[----:B------:R-:W-:Y:S01]  /*8890*/  FMUL.FTZ R151, R151, R24 ;  /* 0x0000001897977220 */ /* 0x000fe20000410000 */
[----:B------:R-:W-:Y:S01]  /*88a0*/  LOP3.LUT R5, R5, R0, RZ, 0xc0, !PT ;  /* 0x0000000005057212 */ /* 0x000fe200078ec0ff */
[----:B------:R-:W-:Y:S01]  /*88b0*/  FMUL.FTZ R154, R154, R24 ;  /* 0x000000189a9a7220 */ /* 0x000fe20000410000 */
[----:B------:R-:W-:Y:S01]  /*88c0*/  F2FP.BF16.PACK_AB R0, R177, R34 ;  /* 0x00000022b100723e */ /* 0x000fe200000010ff */
[----:B------:R-:W-:-:S02]  /*88d0*/  FMUL.FTZ R155, R155, R24 ;  /* 0x000000189b9b7220 */ /* 0x000fc40000410000 */
[----:B-1----:R-:W-:Y:S01]  /*88e0*/  FFMA.FTZ R2, R26, c[0x0][0x23c], -R3 ;  /* 0x00008f001a027a23 */ /* 0x002fe20000010803 */
[----:B------:R-:W-:Y:S01]  /*88f0*/  LOP3.LUT R6, R6, R0, RZ, 0xc0, !PT ;  /* 0x0000000006067212 */ /* 0x000fe200078ec0ff */
[----:B------:R-:W1:Y:S01]  /*8900*/  MUFU.EX2 R26, R21 ;  /* 0x00000015001a7308 */ /* 0x000e620000000800 */
[----:B------:R-:W-:Y:S01]  /*8910*/  F2FP.BF16.PACK_AB R0, R181, R33 ;  /* 0x00000021b500723e */ /* 0x000fe200000010ff */
[-C--:B------:R-:W-:Y:S02]  /*8920*/  FMUL.FTZ R166, R166, R24.reuse ;  /* 0x00000018a6a67220 */ /* 0x080fe40000410000 */
[----:B------:R-:W-:Y:S01]  /*8930*/  FMUL.FTZ R167, R167, R24 ;  /* 0x00000018a7a77220 */ /* 0x000fe20000410000 */
[----:B------:R-:W-:Y:S01]  /*8940*/  LOP3.LUT R7, R7, R0, RZ, 0xc0, !PT ;  /* 0x0000000007077212 */ /* 0x000fe200078ec0ff */
[-C--:B------:R-:W-:Y:S01]  /*8950*/  FMUL.FTZ R170, R170, R24.reuse ;  /* 0x00000018aaaa7220 */ /* 0x080fe20000410000 */
[----:B------:R-:W-:Y:S01]  /*8960*/  F2FP.BF16.PACK_AB R0, R132, R187 ;  /* 0x000000bb8400723e */ /* 0x000fe200000010ff */
[----:B------:R2:W-:Y:S01]  /*8970*/  MUFU.EX2 R240, R2 ;  /* 0x0000000200f07308 */ /* 0x0005e20000000800 */
[----:B------:R-:W-:-:S02]  /*8980*/  FMUL.FTZ R171, R171, R24 ;  /* 0x00000018abab7220 */ /* 0x000fc40000410000 */
[----:B------:R-:W-:Y:S01]  /*8990*/  LOP3.LUT R8, R8, R0, RZ, 0xc0, !PT ;  /* 0x0000000008087212 */ /* 0x000fe200078ec0ff */
[-C--:B------:R-:W-:Y:S01]  /*89a0*/  FMUL.FTZ R42, R42, R24.reuse ;  /* 0x000000182a2a7220 */ /* 0x080fe20000410000 */
[----:B----4-:R-:W-:Y:S01]  /*89b0*/  F2FP.BF16.PACK_AB R0, R242, R243 ;  /* 0x000000f3f200723e */ /* 0x010fe200000010ff */
[----:B------:R-:W-:Y:S02]  /*89c0*/  FMUL.FTZ R43, R43, R24 ;  /* 0x000000182b2b7220 */ /* 0x000fe40000410000 */
[----:B-1----:R-:W-:Y:S01]  /*89d0*/  FMUL.FTZ R146, R146, R26 ;  /* 0x0000001a92927220 */ /* 0x002fe20000410000 */
[----:B------:R-:W-:Y:S01]  /*89e0*/  LOP3.LUT R9, R9, R0, RZ, 0xc0, !PT ;  /* 0x0000000009097212 */ /* 0x000fe200078ec0ff */
[-C--:B------:R-:W-:Y:S01]  /*89f0*/  FMUL.FTZ R147, R147, R26.reuse ;  /* 0x0000001a93937220 */ /* 0x080fe20000410000 */
[----:B------:R-:W-:Y:S01]  /*8a00*/  F2FP.BF16.PACK_AB R0, R32, R35 ;  /* 0x000000232000723e */ /* 0x000fe200000010ff */
[-C--:B------:R-:W-:Y:S01]  /*8a10*/  FMUL.FTZ R158, R158, R26.reuse ;  /* 0x0000001a9e9e7220 */ /* 0x080fe20000410000 */
[----:B------:R-:W-:Y:S01]  /*8a20*/  LDSM.16.MT88.4 R20, [R210+0xb000] ;  /* 0x00b00000d214783b */ /* 0x000fe20000004200 */
[----:B------:R-:W-:Y:S01]  /*8a30*/  FMUL.FTZ R159, R159, R26 ;  /* 0x0000001a9f9f7220 */ /* 0x000fe20000410000 */
[----:B------:R-:W-:Y:S01]  /*8a40*/  LOP3.LUT R10, R10, R0, RZ, 0xc0, !PT ;  /* 0x000000000a0a7212 */ /* 0x000fe200078ec0ff */
[----:B--2---:R-:W-:-:S02]  /*8a50*/  FFMA.FTZ R2, R27, c[0x0][0x23c], -R3 ;  /* 0x00008f001b027a23 */ /* 0x004fc40000010803 */
[----:B------:R1:W2:Y:S01]  /*8a60*/  MUFU.EX2 R27, R12 ;  /* 0x0000000c001b7308 */ /* 0x0002a20000000800 */
[-C--:B------:R-:W-:Y:S02]  /*8a70*/  FMUL.FTZ R162, R162, R26.reuse ;  /* 0x0000001aa2a27220 */ /* 0x080fe40000410000 */
[-C--:B------:R-:W-:Y:S02]  /*8a80*/  FMUL.FTZ R163, R163, R26.reuse ;  /* 0x0000001aa3a37220 */ /* 0x080fe40000410000 */
[-C--:B------:R-:W-:Y:S02]  /*8a90*/  FMUL.FTZ R174, R174, R26.reuse ;  /* 0x0000001aaeae7220 */ /* 0x080fe40000410000 */
[-C--:B------:R-:W-:Y:S01]  /*8aa0*/  FMUL.FTZ R175, R175, R26.reuse ;  /* 0x0000001aafaf7220 */ /* 0x080fe20000410000 */
[----:B------:R-:W3:Y:S01]  /*8ab0*/  MUFU.EX2 R188, R2 ;  /* 0x0000000200bc7308 */ /* 0x000ee20000000800 */
[-C--:B------:R-:W-:Y:S02]  /*8ac0*/  FMUL.FTZ R38, R38, R26.reuse ;  /* 0x0000001a26267220 */ /* 0x080fe40000410000 */
[----:B------:R-:W-:-:S02]  /*8ad0*/  FMUL.FTZ R39, R39, R26 ;  /* 0x0000001a27277220 */ /* 0x000fc40000410000 */
[-C--:B------:R-:W-:Y:S02]  /*8ae0*/  FMUL.FTZ R44, R44, R25.reuse ;  /* 0x000000192c2c7220 */ /* 0x080fe40000410000 */
[----:B------:R-:W-:Y:S01]  /*8af0*/  FMUL.FTZ R45, R45, R25 ;  /* 0x000000192d2d7220 */ /* 0x000fe20000410000 */
[----:B-1----:R-:W1:Y:S01]  /*8b00*/  LDSM.16.MT88.4 R12, [R205+0xa000] ;  /* 0x00a00000cd0c783b */ /* 0x002e620000004200 */
[-C--:B--2---:R-:W-:Y:S02]  /*8b10*/  FMUL.FTZ R144, R144, R27.reuse ;  /* 0x0000001b90907220 */ /* 0x084fe40000410000 */
[-C--:B------:R-:W-:Y:S02]  /*8b20*/  FMUL.FTZ R145, R145, R27.reuse ;  /* 0x0000001b91917220 */ /* 0x080fe40000410000 */
[-C--:B------:R-:W-:Y:S02]  /*8b30*/  FMUL.FTZ R156, R156, R27.reuse ;  /* 0x0000001b9c9c7220 */ /* 0x080fe40000410000 */
[-C--:B------:R-:W-:Y:S01]  /*8b40*/  FMUL.FTZ R157, R157, R27.reuse ;  /* 0x0000001b9d9d7220 */ /* 0x080fe20000410000 */
[----:B---3--:R-:W-:Y:S01]  /*8b50*/  F2FP.BF16.PACK_AB R0, R188, R240 ;  /* 0x000000f0bc00723e */ /* 0x008fe200000010ff */
[-C--:B------:R-:W-:Y:S01]  /*8b60*/  FMUL.FTZ R160, R160, R27.reuse ;  /* 0x0000001ba0a07220 */ /* 0x080fe20000410000 */
[----:B------:R-:W-:Y:S01]  /*8b70*/  LOP3.LUT R2, R189, UR8, R142, 0x96, !PT ;  /* 0x00000008bd027c12 */ /* 0x000fe2000f8e968e */
[-C--:B------:R-:W-:Y:S01]  /*8b80*/  FMUL.FTZ R161, R161, R27.reuse ;  /* 0x0000001ba1a17220 */ /* 0x080fe20000410000 */
[----:B------:R-:W-:Y:S01]  /*8b90*/  LOP3.LUT R11, R11, R0, RZ, 0xc0, !PT ;  /* 0x000000000b0b7212 */ /* 0x000fe200078ec0ff */
[----:B------:R-:W-:-:S02]  /*8ba0*/  FMUL.FTZ R172, R172, R27 ;  /* 0x0000001bacac7220 */ /* 0x000fc40000410000 */
[-C--:B------:R-:W-:Y:S02]  /*8bb0*/  FMUL.FTZ R173, R173, R27.reuse ;  /* 0x0000001badad7220 */ /* 0x080fe40000410000 */
[-C--:B------:R-:W-:Y:S02]  /*8bc0*/  FMUL.FTZ R36, R36, R27.reuse ;  /* 0x0000001b24247220 */ /* 0x080fe40000410000 */
[-C--:B------:R-:W-:Y:S02]  /*8bd0*/  FMUL.FTZ R37, R37, R27.reuse ;  /* 0x0000001b25257220 */ /* 0x080fe40000410000 */
[-C--:B------:R-:W-:Y:S02]  /*8be0*/  FMUL.FTZ R46, R46, R24.reuse ;  /* 0x000000182e2e7220 */ /* 0x080fe40000410000 */
[----:B------:R-:W-:Y:S02]  /*8bf0*/  FMUL.FTZ R47, R47, R24 ;  /* 0x000000182f2f7220 */ /* 0x000fe40000410000 */
        /* <DEDUP_REMOVED lines=8> */
[-C--:B-1----:R-:W-:Y:S01]  /*8c80*/  HMMA.16816.F32.BF16 R144, R8, R12.reuse, R144 ;  /* 0x0000000c0890723c */ /* 0x082fe20000041890 */
        /* <DEDUP_REMOVED lines=8> */
[----:B------:R-:W-:Y:S01]  /*8d10*/  FMUL.FTZ R63, R63, R24 ;  /* 0x000000183f3f7220 */ /* 0x000fe20000410000 */
[----:B------:R-:W-:Y:S01]  /*8d20*/  HMMA.16816.F32.BF16 R152, R4, R14, R152 ;  /* 0x0000000e0498723c */ /* 0x000fe20000041898 */
[-C--:B------:R-:W-:Y:S02]  /*8d30*/  FMUL.FTZ R64, R64, R27.reuse ;  /* 0x0000001b40407220 */ /* 0x080fe40000410000 */
[----:B------:R-:W-:Y:S02]  /*8d40*/  FMUL.FTZ R65, R65, R27 ;  /* 0x0000001b41417220 */ /* 0x000fe40000410000 */
[----:B------:R-:W-:-:S02]  /*8d50*/  FMUL.FTZ R66, R66, R26 ;  /* 0x0000001a42427220 */ /* 0x000fc40000410000 */
[-C--:B------:R-:W-:Y:S01]  /*8d60*/  FMUL.FTZ R67, R67, R26.reuse ;  /* 0x0000001a43437220 */ /* 0x080fe20000410000 */
[----:B------:R-:W-:Y:S01]  /*8d70*/  HMMA.16816.F32.BF16 R248, R8, R14, R156 ;  /* 0x0000000e08f8723c */ /* 0x000fe2000004189c */
[----:B------:R-:W1:Y:S01]  /*8d80*/  LDSM.16.MT88.4 R12, [R207+0xa000] ;  /* 0x00a00000cf0c783b */ /* 0x000e620000004200 */
[-C--:B------:R-:W-:Y:S02]  /*8d90*/  FMUL.FTZ R68, R68, R27.reuse ;  /* 0x0000001b44447220 */ /* 0x080fe40000410000 */
[----:B------:R-:W-:Y:S01]  /*8da0*/  FMUL.FTZ R69, R69, R27 ;  /* 0x0000001b45457220 */ /* 0x000fe20000410000 */
[----:B------:R-:W-:Y:S01]  /*8db0*/  LDSM.16.MT88.4 R156, [R205+0xa800] ;  /* 0x00a80000cd9c783b */ /* 0x000fe20000004200 */
        /* <DEDUP_REMOVED lines=11> */
[-C--:B------:R-:W-:Y:S02]  /*8e70*/  FMUL.FTZ R81, R81, R27.reuse ;  /* 0x0000001b51517220 */ /* 0x080fe40000410000 */
[-C--:B------:R-:W-:Y:S02]  /*8e80*/  FMUL.FTZ R82, R82, R26.reuse ;  /* 0x0000001a52527220 */ /* 0x080fe40000410000 */
[----:B------:R-:W-:Y:S02]  /*8e90*/  FMUL.FTZ R83, R83, R26 ;  /* 0x0000001a53537220 */ /* 0x000fe40000410000 */
[----:B------:R-:W-:-:S02]  /*8ea0*/  FMUL.FTZ R84, R84, R27 ;  /* 0x0000001b54547220 */ /* 0x000fc40000410000 */
[----:B------:R-:W-:Y:S02]  /*8eb0*/  FMUL.FTZ R85, R85, R27 ;  /* 0x0000001b55557220 */ /* 0x000fe40000410000 */
[-C--:B------:R-:W-:Y:S02]  /*8ec0*/  FMUL.FTZ R86, R86, R26.reuse ;  /* 0x0000001a56567220 */ /* 0x080fe40000410000 */
[----:B------:R-:W-:Y:S01]  /*8ed0*/  FMUL.FTZ R87, R87, R26 ;  /* 0x0000001a57577220 */ /* 0x000fe20000410000 */
[----:B-1----:R-:W-:Y:S01]  /*8ee0*/  HMMA.16816.F32.BF16 R160, R8, R12, R160 ;  /* 0x0000000c08a0723c */ /* 0x002fe200000418a0 */
[-C--:B------:R-:W-:Y:S02]  /*8ef0*/  FMUL.FTZ R88, R88, R25.reuse ;  /* 0x0000001958587220 */ /* 0x080fe40000410000 */
[----:B------:R-:W-:Y:S02]  /*8f00*/  FMUL.FTZ R89, R89, R25 ;  /* 0x0000001959597220 */ /* 0x000fe40000410000 */
[----:B------:R-:W-:-:S02]  /*8f10*/  FMUL.FTZ R90, R90, R24 ;  /* 0x000000185a5a7220 */ /* 0x000fc40000410000 */
[-C--:B------:R-:W-:Y:S01]  /*8f20*/  FMUL.FTZ R91, R91, R24.reuse ;  /* 0x000000185b5b7220 */ /* 0x080fe20000410000 */
[C---:B------:R-:W-:Y:S01]  /*8f30*/  HMMA.16816.F32.BF16 R164, R4.reuse, R12, R164 ;  /* 0x0000000c04a4723c */ /* 0x040fe200000418a4 */
[-C--:B------:R-:W-:Y:S02]  /*8f40*/  FMUL.FTZ R92, R92, R25.reuse ;  /* 0x000000195c5c7220 */ /* 0x080fe40000410000 */
[----:B------:R-:W-:Y:S02]  /*8f50*/  FMUL.FTZ R93, R93, R25 ;  /* 0x000000195d5d7220 */ /* 0x000fe40000410000 */
        /* <DEDUP_REMOVED lines=8> */
[----:B------:R-:W1:Y:S01]  /*8fe0*/  LDSM.16.MT88.4 R12, [R210+0xa000] ;  /* 0x00a00000d20c783b */ /* 0x000e620000004200 */
[-C--:B------:R-:W-:Y:S02]  /*8ff0*/  FMUL.FTZ R112, R112, R27.reuse ;  /* 0x0000001b70707220 */ /* 0x080fe40000410000 */
[----:B------:R-:W-:Y:S01]  /*9000*/  FMUL.FTZ R113, R113, R27 ;  /* 0x0000001b71717220 */ /* 0x000fe20000410000 */
[----:B------:R-:W-:Y:S01]  /*9010*/  LDSM.16.MT88.4 R172, [R207+0xa800] ;  /* 0x00a80000cfac783b */ /* 0x000fe20000004200 */
[----:B------:R-:W-:-:S02]  /*9020*/  FMUL.FTZ R114, R114, R26 ;  /* 0x0000001a72727220 */ /* 0x000fc40000410000 */
[----:B------:R-:W-:Y:S02]  /*9030*/  FMUL.FTZ R115, R115, R26 ;  /* 0x0000001a73737220 */ /* 0x000fe40000410000 */
[----:B------:R-:W-:Y:S02]  /*9040*/  FFMA.FTZ R0, R197, c[0x0][0x23c], -R16 ;  /* 0x00008f00c5007a23 */ /* 0x000fe40000010810 */
[-C--:B------:R-:W-:Y:S02]  /*9050*/  FMUL.FTZ R124, R124, R25.reuse ;  /* 0x000000197c7c7220 */ /* 0x080fe40000410000 */
[----:B------:R-:W-:Y:S02]  /*9060*/  FMUL.FTZ R125, R125, R25 ;  /* 0x000000197d7d7220 */ /* 0x000fe40000410000 */
[-C--:B------:R-:W-:Y:S02]  /*9070*/  FMUL.FTZ R126, R126, R24.reuse ;  /* 0x000000187e7e7220 */ /* 0x080fe40000410000 */
[----:B------:R-:W-:-:S02]  /*9080*/  FMUL.FTZ R127, R127, R24 ;  /* 0x000000187f7f7220 */ /* 0x000fc40000410000 */
[-C--:B------:R-:W-:Y:S02]  /*9090*/  FMUL.FTZ R104, R104, R25.reuse ;  /* 0x0000001968687220 */ /* 0x080fe40000410000 */
[-C--:B------:R-:W-:Y:S02]  /*90a0*/  FMUL.FTZ R105, R105, R25.reuse ;  /* 0x0000001969697220 */ /* 0x080fe40000410000 */
[-C--:B------:R-:W-:Y:S02]  /*90b0*/  FMUL.FTZ R106, R106, R24.reuse ;  /* 0x000000186a6a7220 */ /* 0x080fe40000410000 */
[----:B------:R-:W-:Y:S02]  /*90c0*/  FMUL.FTZ R107, R107, R24 ;  /* 0x000000186b6b7220 */ /* 0x000fe40000410000 */
[-C--:B------:R-:W-:Y:S02]  /*90d0*/  FMUL.FTZ R108, R108, R25.reuse ;  /* 0x000000196c6c7220 */ /* 0x080fe40000410000 */
[----:B------:R-:W-:-:S02]  /*90e0*/  FMUL.FTZ R109, R109, R25 ;  /* 0x000000196d6d7220 */ /* 0x000fc40000410000 */
[-C--:B------:R-:W-:Y:S01]  /*90f0*/  FMUL.FTZ R120, R120, R25.reuse ;  /* 0x0000001978787220 */ /* 0x080fe20000410000 */
[----:B------:R-:W-:Y:S01]  /*9100*/  HMMA.16816.F32.BF16 R104, R4, R20, R104 ;  /* 0x000000140468723c */ /* 0x000fe20000041868 */
[----:B------:R-:W-:Y:S02]  /*9110*/  FMUL.FTZ R121, R121, R25 ;  /* 0x0000001979797220 */ /* 0x000fe40000410000 */
[-C--:B------:R-:W-:Y:S02]  /*9120*/  FMUL.FTZ R110, R110, R24.reuse ;  /* 0x000000186e6e7220 */ /* 0x080fe40000410000 */
[-C--:B------:R-:W-:Y:S02]  /*9130*/  FMUL.FTZ R111, R111, R24.reuse ;  /* 0x000000186f6f7220 */ /* 0x080fe40000410000 */
[-C--:B------:R-:W-:Y:S01]  /*9140*/  FMUL.FTZ R122, R122, R24.reuse ;  /* 0x000000187a7a7220 */ /* 0x080fe20000410000 */
[----:B-1----:R-:W-:Y:S01]  /*9150*/  HMMA.16816.F32.BF16 R36, R8, R12, R36 ;  /* 0x0000000c0824723c */ /* 0x002fe20000041824 */
        /* <DEDUP_REMOVED lines=9> */
[-C--:B------:R-:W-:Y:S01]  /*91f0*/  HMMA.16816.F32.BF16 R44, R4, R14.reuse, R44 ;  /* 0x0000000e042c723c */ /* 0x080fe2000004182c */
[-C--:B------:R-:W-:Y:S02]  /*9200*/  FMUL.FTZ R119, R119, R26.reuse ;  /* 0x0000001a77777220 */ /* 0x080fe40000410000 */
[-C--:B------:R-:W-:Y:S02]  /*9210*/  FMUL.FTZ R128, R128, R27.reuse ;  /* 0x0000001b80807220 */ /* 0x080fe40000410000 */
[----:B------:R-:W-:Y:S02]  /*9220*/  FMUL.FTZ R129, R129, R27 ;  /* 0x0000001b81817220 */ /* 0x000fe40000410000 */
[-C--:B------:R-:W-:Y:S01]  /*9230*/  FMUL.FTZ R130, R130, R26.reuse ;  /* 0x0000001a82827220 */ /* 0x080fe20000410000 */
[----:B------:R-:W-:Y:S01]  /*9240*/  HMMA.16816.F32.BF16 R236, R8, R14, R48 ;  /* 0x0000000e08ec723c */ /* 0x000fe20000041830 */
[----:B------:R-:W1:Y:S01]  /*9250*/  LDSM.16.MT88.4 R12, [R209+0xa000] ;  /* 0x00a00000d10c783b */ /* 0x000e620000004200 */
[----:B------:R-:W-:-:S02]  /*9260*/  FMUL.FTZ R131, R131, R26 ;  /* 0x0000001a83837220 */ /* 0x000fc40000410000 */
[--C-:B------:R-:W-:Y:S01]  /*9270*/  FFMA.FTZ R19, R203, c[0x0][0x23c], -R18.reuse ;  /* 0x00008f00cb137a23 */ /* 0x100fe20000010812 */
[----:B------:R-:W-:Y:S03]  /*9280*/  LDSM.16.MT88.4 R48, [R210+0xa800] ;  /* 0x00a80000d230783b */ /* 0x000fe60000004200 */
[----:B------:R-:W-:Y:S02]  /*9290*/  HMMA.16816.F32.BF16 R108, R4, R22, R108 ;  /* 0x00000016046c723c */ /* 0x000fe4000004186c */
[----:B------:R-:W-:Y:S06]  /*92a0*/  MUFU.EX2 R19, R19 ;  /* 0x0000001300137308 */ /* 0x000fec0000000800 */
[----:B------:R-:W-:Y:S07]  /*92b0*/  HMMA.16816.F32.BF16 R100, R8, R20, R100 ;  /* 0x000000140864723c */ /* 0x000fee0000041864 */
[----:B------:R-:W-:-:S06]  /*92c0*/  FFMA.FTZ R20, R202, c[0x0][0x23c], -R18 ;  /* 0x00008f00ca147a23 */ /* 0x000fcc0000010812 */
[----:B------:R-:W-:Y:S01]  /*92d0*/  MUFU.EX2 R20, R20 ;  /* 0x0000001400147308 */ /* 0x000fe20000000800 */
[-C--:B-1----:R-:W-:Y:S08]  /*92e0*/  HMMA.16816.F32.BF16 R52, R8, R12.reuse, R52 ;  /* 0x0000000c0834723c */ /* 0x082ff00000041834 */
[C---:B------:R-:W-:Y:S08]  /*92f0*/  HMMA.16816.F32.BF16 R56, R4.reuse, R12, R56 ;  /* 0x0000000c0438723c */ /* 0x040ff00000041838 */
[-C--:B------:R-:W-:Y:S08]  /*9300*/  HMMA.16816.F32.BF16 R60, R4, R14.reuse, R60 ;  /* 0x0000000e043c723c */ /* 0x080ff0000004183c */
[----:B------:R-:W-:Y:S01]  /*9310*/  HMMA.16816.F32.BF16 R232, R8, R14, R64 ;  /* 0x0000000e08e8723c */ /* 0x000fe20000041840 */
[----:B------:R-:W1:Y:S06]  /*9320*/  LDSM.16.MT88.4 R12, [R205+0xb000] ;  /* 0x00b00000cd0c783b */ /* 0x000e6c0000004200 */
        /* <DEDUP_REMOVED lines=12> */
[----:B------:R-:W-:Y:S02]  /*93f0*/  MOV R80, R132 ;  /* 0x0000008400507202 */ /* 0x000fe40000000f00 */
[----:B------:R-:W-:Y:S07]  /*9400*/  HMMA.16816.F32.BF16 R132, R8, R22, R112 ;  /* 0x000000160884723c */ /* 0x000fee0000041870 */
[----:B------:R-:W-:-:S02]  /*9410*/  MOV R114, R177 ;  /* 0x000000b100727202 */ /* 0x000fc40000000f00 */
[----:B------:R2:W-:Y:S01]  /*9420*/  MUFU.EX2 R177, R0 ;  /* 0x0000000000b17308 */ /* 0x0005e20000000800 */
[----:B------:R-:W-:Y:S02]  /*9430*/  MOV R112, R179 ;  /* 0x000000b300707202 */ /* 0x000fe40000000f00 */
[----:B------:R-:W-:Y:S02]  /*9440*/  MOV R113, R181 ;  /* 0x000000b500717202 */ /* 0x000fe40000000f00 */
[----:B------:R-:W-:Y:S02]  /*9450*/  MOV R115, R32 ;  /* 0x0000002000737202 */ /* 0x000fe40000000f00 */
[----:B------:R-:W-:Y:S02]  /*9460*/  MOV R197, R114 ;  /* 0x0000007200c57202 */ /* 0x000fe40000000f00 */
[----:B------:R-:W-:Y:S01]  /*9470*/  MOV R189, R113 ;  /* 0x0000007100bd7202 */ /* 0x000fe20000000f00 */
[----:B--2---:R-:W-:Y:S01]  /*9480*/  FFMA.FTZ R0, R196, c[0x0][0x23c], -R16 ;  /* 0x00008f00c4007a23 */ /* 0x004fe20000010810 */
[----:B-1----:R-:W-:Y:S01]  /*9490*/  HMMA.16816.F32.BF16 R84, R8, R12, R84 ;  /* 0x0000000c0854723c */ /* 0x002fe20000041854 */
[----:B------:R-:W-:-:S02]  /*94a0*/  MOV R196, R115 ;  /* 0x0000007300c47202 */ /* 0x000fc40000000f00 */
[----:B------:R1:W-:Y:S05]  /*94b0*/  MUFU.EX2 R179, R0 ;  /* 0x0000000000b37308 */ /* 0x0003ea0000000800 */
[C---:B------:R-:W-:Y:S08]  /*94c0*/  HMMA.16816.F32.BF16 R88, R4.reuse, R12, R88 ;  /* 0x0000000c0458723c */ /* 0x040ff00000041858 */
[----:B------:R-:W-:Y:S01]  /*94d0*/  HMMA.16816.F32.BF16 R92, R4, R14, R92 ;  /* 0x0000000e045c723c */ /* 0x000fe2000004185c */
[----:B-1----:R-:W-:-:S04]  /*94e0*/  FFMA.FTZ R0, R191, c[0x0][0x23c], -R16 ;  /* 0x00008f00bf007a23 */ /* 0x002fc80000010810 */
[----:B------:R1:W-:Y:S03]  /*94f0*/  MUFU.EX2 R181, R0 ;  /* 0x0000000000b57308 */ /* 0x0003e60000000800 */
[----:B------:R-:W-:Y:S01]  /*9500*/  HMMA.16816.F32.BF16 R136, R8, R14, R96 ;  /* 0x0000000e0888723c */ /* 0x000fe20000041860 */
[----:B------:R-:W2:Y:S06]  /*9510*/  LDSM.16.MT88.4 R12, [R209+0xb000] ;  /* 0x00b00000d10c783b */ /* 0x000eac0000004200 */
[----:B------:R-:W-:-:S02]  /*9520*/  MOV R99, R29 ;  /* 0x0000001d00637202 */ /* 0x000fc40000000f00 */
[----:B------:R-:W-:Y:S02]  /*9530*/  MOV R98, R28 ;  /* 0x0000001c00627202 */ /* 0x000fe40000000f00 */
[----:B------:R-:W-:Y:S02]  /*9540*/  MOV R97, R35 ;  /* 0x0000002300617202 */ /* 0x000fe40000000f00 */
[----:B------:R-:W-:Y:S01]  /*9550*/  MOV R96, R34 ;  /* 0x0000002200607202 */ /* 0x000fe20000000f00 */
[----:B-1----:R-:W-:-:S04]  /*9560*/  FFMA.FTZ R0, R182, c[0x0][0x23c], -R16 ;  /* 0x00008f00b6007a23 */ /* 0x002fc80000010810 */
[----:B------:R1:W-:Y:S02]  /*9570*/  MUFU.EX2 R182, R0 ;  /* 0x0000000000b67308 */ /* 0x0003e40000000800 */
[----:B-1----:R-:W-:Y:S01]  /*9580*/  FFMA.FTZ R0, R198, c[0x0][0x23c], -R3 ;  /* 0x00008f00c6007a23 */ /* 0x002fe20000010803 */
[----:B------:R-:W-:-:S05]  /*9590*/  MOV R198, R96 ;  /* 0x0000006000c67202 */ /* 0x000fca0000000f00 */
[----:B------:R1:W-:Y:S01]  /*95a0*/  MUFU.EX2 R140, R0 ;  /* 0x00000000008c7308 */ /* 0x0003e20000000800 */
[C---:B--2---:R-:W-:Y:S07]  /*95b0*/  HMMA.16816.F32.BF16 R28, R4.reuse, R14, R124 ;  /* 0x0000000e041c723c */ /* 0x044fee000004187c */
[----:B------:R-:W-:Y:S01]  /*95c0*/  MOV R125, R33 ;  /* 0x00000021007d7202 */ /* 0x000fe20000000f00 */
[----:B------:R-:W-:Y:S03]  /*95d0*/  HMMA.16816.F32.BF16 R120, R4, R12, R120 ;  /* 0x0000000c0478723c */ /* 0x000fe60000041878 */
[----:B------:R-:W-:Y:S01]  /*95e0*/  MOV R191, R125 ;  /* 0x0000007d00bf7202 */ /* 0x000fe20000000f00 */
[----:B-1----:R-:W-:Y:S01]  /*95f0*/  FFMA.FTZ R0, R193, c[0x0][0x23c], -R3 ;  /* 0x00008f00c1007a23 */ /* 0x002fe20000010803 */
[----:B------:R-:W-:-:S03]  /*9600*/  MOV R193, R97 ;  /* 0x0000006100c17202 */ /* 0x000fc60000000f00 */
[----:B------:R-:W-:Y:S01]  /*9610*/  HMMA.16816.F32.BF16 R116, R8, R12, R116 ;  /* 0x0000000c0874723c */ /* 0x000fe20000041874 */
[----:B------:R-:W-:Y:S01]  /*9620*/  FFMA.FTZ R7, R192, c[0x0][0x23c], -R17 ;  /* 0x00008f00c0077a23 */ /* 0x000fe20000010811 */
[----:B------:R1:W-:Y:S01]  /*9630*/  MUFU.EX2 R141, R0 ;  /* 0x00000000008d7308 */ /* 0x0003e20000000800 */
[----:B------:R-:W-:-:S05]  /*9640*/  MOV R192, R82 ;  /* 0x0000005200c07202 */ /* 0x000fca0000000f00 */
[----:B------:R-:W-:Y:S02]  /*9650*/  HMMA.16816.F32.BF16 R32, R8, R14, R128 ;  /* 0x0000000e0820723c */ /* 0x000fe40000041880 */
[----:B------:R-:W-:Y:S05]  /*9660*/  MUFU.EX2 R23, R7 ;  /* 0x0000000700177308 */ /* 0x000fea0000000800 */
[----:B------:R-:W-:Y:S01]  /*9670*/  FFMA.FTZ R11, R201, c[0x0][0x23c], -R17 ;  /* 0x00008f00c90b7a23 */ /* 0x000fe20000010811 */
[----:B------:R-:W-:Y:S01]  /*9680*/  MOV R201, R66 ;  /* 0x0000004200c97202 */ /* 0x000fe20000000f00 */
[----:B-1----:R-:W-:Y:S01]  /*9690*/  FFMA.FTZ R0, R190, c[0x0][0x23c], -R3 ;  /* 0x00008f00be007a23 */ /* 0x002fe20000010803 */
[----:B------:R-:W-:-:S03]  /*96a0*/  MOV R190, R98 ;  /* 0x0000006200be7202 */ /* 0x000fc60000000f00 */
[----:B------:R1:W-:Y:S02]  /*96b0*/  MUFU.EX2 R143, R0 ;  /* 0x00000000008f7308 */ /* 0x0003e40000000800 */
[----:B-1----:R-:W-:Y:S01]  /*96c0*/  FFMA.FTZ R0, R183, c[0x0][0x23c], -R3 ;  /* 0x00008f00b7007a23 */ /* 0x002fe20000010803 */
[----:B------:R-:W-:Y:S01]  /*96d0*/  MOV R183, R99 ;  /* 0x0000006300b77202 */ /* 0x000fe20000000f00 */
[----:B------:R-:W-:Y:S01]  /*96e0*/  IMAD.WIDE.U32 R2, R2, -0x2daee0ad, RZ ;  /* 0xd2511f5302027825 */ /* 0x000fe200078e00ff */
[----:B------:R-:W-:Y:S03]  /*96f0*/  LDSM.16.MT88.4 R96, [R207+0xb800] ;  /* 0x00b80000cf60783b */ /* 0x000fe60000004200 */
[----:B------:R1:W-:Y:S01]  /*9700*/  MUFU.EX2 R142, R0 ;  /* 0x00000000008e7308 */ /* 0x0003e20000000800 */
[----:B------:R-:W-:Y:S02]  /*9710*/  LOP3.LUT R6, R3, UR17, R176, 0x96, !PT ;  /* 0x0000001103067c12 */ /* 0x000fe4000f8e96b0 */
[----:B------:R-:W-:-:S02]  /*9720*/  LOP3.LUT R3, R2, 0xffff, RZ, 0xc0, !PT ;  /* 0x0000ffff02037812 */ /* 0x000fc400078ec0ff */
[----:B------:R-:W-:Y:S02]  /*9730*/  LOP3.LUT R10, R2, 0xff, RZ, 0xc0, !PT ;  /* 0x000000ff020a7812 */ /* 0x000fe400078ec0ff */
[--C-:B------:R-:W-:Y:S02]  /*9740*/  SHF.R.U32.HI R9, RZ, 0x10, R2.reuse ;  /* 0x00000010ff097819 */ /* 0x100fe40000011602 */
[----:B------:R-:W-:Y:S01]  /*9750*/  SHF.R.U32.HI R8, RZ, 0x18, R2 ;  /* 0x00000018ff087819 */ /* 0x000fe20000011602 */
[--C-:B------:R-:W-:Y:S01]  /*9760*/  FFMA.FTZ R2, R194, c[0x0][0x23c], -R17.reuse ;  /* 0x00008f00c2027a23 */ /* 0x100fe20000010811 */
[----:B------:R-:W-:Y:S01]  /*9770*/  MOV R176, R83 ;  /* 0x0000005300b07202 */ /* 0x000fe20000000f00 */
[----:B------:R-:W-:Y:S01]  /*9780*/  FFMA.FTZ R17, R200, c[0x0][0x23c], -R17 ;  /* 0x00008f00c8117a23 */ /* 0x000fe20000010811 */
[----:B------:R-:W-:Y:S01]  /*9790*/  MOV R194, R64 ;  /* 0x0000004000c27202 */ /* 0x000fe20000000f00 */
[----:B------:R2:W3:Y:S01]  /*97a0*/  MUFU.EX2 R22, R2 ;  /* 0x0000000200167308 */ /* 0x0004e20000000800 */
[----:B-1----:R-:W-:-:S02]  /*97b0*/  LOP3.LUT R0, R241, UR8, R178, 0x96, !PT ;  /* 0x00000008f1007c12 */ /* 0x002fc4000f8e96b2 */
[----:B------:R-:W-:Y:S02]  /*97c0*/  MOV R241, R81 ;  /* 0x0000005100f17202 */ /* 0x000fe40000000f00 */
[----:B------:R-:W-:Y:S01]  /*97d0*/  MOV R178, R80 ;  /* 0x0000005000b27202 */ /* 0x000fe20000000f00 */
[----:B------:R-:W-:Y:S01]  /*97e0*/  IMAD.WIDE.U32 R4, R0, -0x2daee0ad, RZ ;  /* 0xd2511f5300047825 */ /* 0x000fe200078e00ff */
[----:B------:R-:W-:Y:S01]  /*97f0*/  LDSM.16.MT88.4 R80, [R205+0xb800] ;  /* 0x00b80000cd50783b */ /* 0x000fe20000004200 */
[----:B------:R-:W-:Y:S03]  /*9800*/  MUFU.EX2 R17, R17 ;  /* 0x0000001100117308 */ /* 0x000fe60000000800 */
[C---:B------:R-:W-:Y:S02]  /*9810*/  LOP3.LUT R7, R4.reuse, 0xffff, RZ, 0xc0, !PT ;  /* 0x0000ffff04077812 */ /* 0x040fe400078ec0ff */
[----:B------:R-:W-:-:S02]  /*9820*/  LOP3.LUT R16, R4, 0xff, RZ, 0xc0, !PT ;  /* 0x000000ff04107812 */ /* 0x000fc400078ec0ff */
[----:B------:R-:W-:Y:S01]  /*9830*/  SHF.R.U32.HI R13, RZ, 0x10, R4 ;  /* 0x00000010ff0d7819 */ /* 0x000fe20000011604 */
[----:B--2---:R-:W-:Y:S01]  /*9840*/  FFMA.FTZ R2, R195, c[0x0][0x23c], -R18 ;  /* 0x00008f00c3027a23 */ /* 0x004fe20000010812 */
[----:B------:R-:W-:Y:S02]  /*9850*/  SHF.R.U32.HI R15, RZ, 0x18, R4 ;  /* 0x00000018ff0f7819 */ /* 0x000fe40000011604 */
[----:B------:R-:W-:Y:S01]  /*9860*/  LOP3.LUT R4, R9, 0xff, RZ, 0xc0, !PT ;  /* 0x000000ff09047812 */ /* 0x000fe200078ec0ff */
[----:B------:R1:W-:Y:S01]  /*9870*/  MUFU.EX2 R21, R2 ;  /* 0x0000000200157308 */ /* 0x0003e20000000800 */
[----:B------:R-:W-:Y:S02]  /*9880*/  LOP3.LUT R0, R5, UR17, R180, 0x96, !PT ;  /* 0x0000001105007c12 */ /* 0x000fe4000f8e96b4 */
[----:B------:R-:W-:Y:S01]  /*9890*/  SHF.R.U32.HI R5, RZ, 0x8, R3 ;  /* 0x00000008ff057819 */ /* 0x000fe20000011603 */
[----:B------:R-:W-:Y:S01]  /*98a0*/  FFMA.FTZ R3, R199, c[0x0][0x23c], -R18 ;  /* 0x00008f00c7037a23 */ /* 0x000fe20000010812 */
[----:B------:R-:W-:-:S02]  /*98b0*/  PRMT R12, R4, 0x5410, R8 ;  /* 0x00005410040c7816 */ /* 0x000fc40000000008 */
[----:B------:R-:W-:Y:S01]  /*98c0*/  SHF.R.U32.HI R4, RZ, 0x10, R6 ;  /* 0x00000010ff047819 */ /* 0x000fe20000011606 */
[----:B------:R2:W-:Y:S01]  /*98d0*/  MUFU.EX2 R18, R3 ;  /* 0x0000000300127308 */ /* 0x0005e20000000800 */
[----:B------:R-:W-:Y:S02]  /*98e0*/  PRMT R14, R10, 0x5410, R5 ;  /* 0x000054100a0e7816 */ /* 0x000fe40000000005 */
[C---:B------:R-:W-:Y:S02]  /*98f0*/  LOP3.LUT R5, R6.reuse, 0xff, RZ, 0xc0, !PT ;  /* 0x000000ff06057812 */ /* 0x040fe400078ec0ff */
[----:B------:R-:W-:Y:S02]  /*9900*/  SHF.R.U32.HI R8, RZ, 0x8, R7 ;  /* 0x00000008ff087819 */ /* 0x000fe40000011607 */
[----:B------:R-:W-:Y:S02]  /*9910*/  LOP3.LUT R7, R13, 0xff, RZ, 0xc0, !PT ;  /* 0x000000ff0d077812 */ /* 0x000fe400078ec0ff */
[----:B-1----:R-:W-:-:S02]  /*9920*/  LOP3.LUT R2, R6, 0xffff, RZ, 0xc0, !PT ;  /* 0x0000ffff06027812 */ /* 0x002fc400078ec0ff */
[----:B------:R-:W-:Y:S02]  /*9930*/  SHF.R.U32.HI R6, RZ, 0x18, R6 ;  /* 0x00000018ff067819 */ /* 0x000fe40000011606 */
[----:B------:R-:W-:Y:S02]  /*9940*/  PRMT R9, R16, 0x5410, R8 ;  /* 0x0000541010097816 */ /* 0x000fe40000000008 */
[----:B------:R1:W4:Y:S01]  /*9950*/  MUFU.EX2 R16, R11 ;  /* 0x0000000b00107308 */ /* 0x0003220000000800 */
[----:B--2---:R-:W-:Y:S02]  /*9960*/  SHF.R.U32.HI R3, RZ, 0x8, R2 ;  /* 0x00000008ff037819 */ /* 0x004fe40000011602 */
[----:B------:R-:W-:Y:S02]  /*9970*/  LOP3.LUT R2, R4, 0xff, RZ, 0xc0, !PT ;  /* 0x000000ff04027812 */ /* 0x000fe400078ec0ff */
[----:B------:R-:W-:Y:S02]  /*9980*/  PRMT R10, R7, 0x5410, R15 ;  /* 0x00005410070a7816 */ /* 0x000fe4000000000f */
[----:B------:R-:W-:-:S02]  /*9990*/  PRMT R13, R2, 0x5410, R6 ;  /* 0x00005410020d7816 */ /* 0x000fc40000000006 */
[C---:B------:R-:W-:Y:S02]  /*99a0*/  LOP3.LUT R2, R0.reuse, 0xffff, RZ, 0xc0, !PT ;  /* 0x0000ffff00027812 */ /* 0x040fe400078ec0ff */
[----:B------:R-:W-:Y:S02]  /*99b0*/  LOP3.LUT R8, R0, 0xff, RZ, 0xc0, !PT ;  /* 0x000000ff00087812 */ /* 0x000fe400078ec0ff */
[----:B------:R-:W-:Y:S02]  /*99c0*/  SHF.R.U32.HI R7, RZ, 0x18, R0 ;  /* 0x00000018ff077819 */ /* 0x000fe40000011600 */
[----:B------:R-:W-:Y:S02]  /*99d0*/  SHF.R.U32.HI R6, RZ, 0x8, R2 ;  /* 0x00000008ff067819 */ /* 0x000fe40000011602 */
[----:B-1----:R-:W-:Y:S02]  /*99e0*/  PRMT R11, R5, 0x5410, R3 ;  /* 0x00005410050b7816 */ /* 0x002fe40000000003 */
[----:B------:R-:W-:Y:S01]  /*99f0*/  SHF.R.U32.HI R3, RZ, 0x10, R0 ;  /* 0x00000010ff037819 */ /* 0x000fe20000011600 */
[----:B------:R-:W-:Y:S01]  /*9a00*/  HSET2.LE.AND R0, R14, R112, PT ;  /* 0x000000700e007233 */ /* 0x000fe20003803000 */
[----:B---3--:R-:W-:-:S02]  /*9a10*/  F2FP.BF16.PACK_AB R2, R22, R23 ;  /* 0x000000171602723e */ /* 0x008fc400000010ff */
[----:B------:R-:W-:Y:S01]  /*9a20*/  LOP3.LUT R5, R3, 0xff, RZ, 0xc0, !PT ;  /* 0x000000ff03057812 */ /* 0x000fe200078ec0ff */
[--C-:B------:R-:W-:Y:S01]  /*9a30*/  HSET2.LE.AND R3, R12, R112.reuse, PT ;  /* 0x000000700c037233 */ /* 0x100fe20003803000 */
[----:B------:R-:W-:Y:S01]  /*9a40*/  LOP3.LUT R126, R0, R2, RZ, 0xc0, !PT ;  /* 0x00000002007e7212 */ /* 0x000fe200078ec0ff */
[--C-:B------:R-:W-:Y:S01]  /*9a50*/  HSET2.LE.AND R0, R9, R112.reuse, PT ;  /* 0x0000007009007233 */ /* 0x100fe20003803000 */
[----:B------:R-:W-:Y:S02]  /*9a60*/  F2FP.BF16.PACK_AB R2, R182, R181 ;  /* 0x000000b5b602723e */ /* 0x000fe400000010ff */
[----:B------:R-:W-:Y:S02]  /*9a70*/  PRMT R6, R8, 0x5410, R6 ;  /* 0x0000541008067816 */ /* 0x000fe40000000006 */
[----:B------:R-:W-:Y:S01]  /*9a80*/  LOP3.LUT R130, R0, R2, RZ, 0xc0, !PT ;  /* 0x0000000200827212 */ /* 0x000fe200078ec0ff */
[----:B------:R-:W-:Y:S01]  /*9a90*/  HSET2.LE.AND R0, R11, R112, PT ;  /* 0x000000700b007233 */ /* 0x000fe20003803000 */
[----:B----4-:R-:W-:-:S02]  /*9aa0*/  F2FP.BF16.PACK_AB R2, R17, R16 ;  /* 0x000000101102723e */ /* 0x010fc400000010ff */
[----:B------:R-:W-:Y:S02]  /*9ab0*/  F2FP.BF16.PACK_AB R4, R18, R21 ;  /* 0x000000151204723e */ /* 0x000fe400000010ff */
[----:B------:R-:W-:Y:S01]  /*9ac0*/  LOP3.LUT R124, R0, R2, RZ, 0xc0, !PT ;  /* 0x00000002007c7212 */ /* 0x000fe200078ec0ff */
[--C-:B------:R-:W-:Y:S01]  /*9ad0*/  HSET2.LE.AND R0, R6, R112.reuse, PT ;  /* 0x0000007006007233 */ /* 0x100fe20003803000 */
[----:B------:R-:W-:Y:S01]  /*9ae0*/  LOP3.LUT R127, R3, R4, RZ, 0xc0, !PT ;  /* 0x00000004037f7212 */ /* 0x000fe200078ec0ff */
[----:B------:R-:W-:Y:S01]  /*9af0*/  HSET2.LE.AND R3, R10, R112, PT ;  /* 0x000000700a037233 */ /* 0x000fe20003803000 */
[----:B------:R-:W-:Y:S02]  /*9b00*/  PRMT R5, R5, 0x5410, R7 ;  /* 0x0000541005057816 */ /* 0x000fe40000000007 */
[----:B------:R-:W-:Y:S02]  /*9b10*/  F2FP.BF16.PACK_AB R4, R142, R143 ;  /* 0x0000008f8e04723e */ /* 0x000fe400000010ff */
[----:B------:R-:W-:-:S02]  /*9b20*/  F2FP.BF16.PACK_AB R2, R179, R177 ;  /* 0x000000b1b302723e */ /* 0x000fc400000010ff */
[----:B------:R-:W-:Y:S02]  /*9b30*/  LOP3.LUT R131, R3, R4, RZ, 0xc0, !PT ;  /* 0x0000000403837212 */ /* 0x000fe400078ec0ff */
[----:B------:R-:W-:Y:S01]  /*9b40*/  LOP3.LUT R128, R0, R2, RZ, 0xc0, !PT ;  /* 0x0000000200807212 */ /* 0x000fe200078ec0ff */
[--C-:B------:R-:W-:Y:S01]  /*9b50*/  HSET2.LE.AND R0, R5, R112.reuse, PT ;  /* 0x0000007005007233 */ /* 0x100fe20003803000 */
[----:B------:R-:W-:Y:S01]  /*9b60*/  F2FP.BF16.PACK_AB R2, R141, R140 ;  /* 0x0000008c8d02723e */ /* 0x000fe200000010ff */
[----:B------:R-:W1:Y:S01]  /*9b70*/  LDSM.16.MT88.4 R4, [R209+0xb800] ;  /* 0x00b80000d104783b */ /* 0x000e620000004200 */
[----:B------:R-:W-:Y:S02]  /*9b80*/  MOV R195, R67 ;  /* 0x0000004300c37202 */ /* 0x000fe40000000f00 */
[----:B------:R-:W-:Y:S01]  /*9b90*/  LOP3.LUT R129, R0, R2, RZ, 0xc0, !PT ;  /* 0x0000000200817212 */ /* 0x000fe200078ec0ff */
[----:B------:R-:W-:Y:S01]  /*9ba0*/  HSET2.LE.AND R0, R13, R112, PT ;  /* 0x000000700d007233 */ /* 0x000fe20003803000 */
[----:B------:R-:W-:Y:S01]  /*9bb0*/  MOV R180, R65 ;  /* 0x0000004100b47202 */ /* 0x000fe20000000f00 */
[----:B------:R-:W-:Y:S01]  /*9bc0*/  FFMA.FTZ R3, R201, R27, R195 ;  /* 0x0000001bc9037223 */ /* 0x000fe200000100c3 */
[----:B------:R-:W-:Y:S01]  /*9bd0*/  F2FP.BF16.PACK_AB R2, R20, R19 ;  /* 0x000000131402723e */ /* 0x000fe200000010ff */
[----:B------:R-:W2:Y:S02]  /*9be0*/  LDSM.16.MT88.4 R64, [R209+0xa800] ;  /* 0x00a80000d140783b */ /* 0x000ea40000004200 */
[----:B------:R-:W-:Y:S01]  /*9bf0*/  FFMA.FTZ R8, R180, R26, R243 ;  /* 0x0000001ab4087223 */ /* 0x000fe200000100f3 */
[----:B------:R-:W-:Y:S01]  /*9c00*/  LOP3.LUT R125, R0, R2, RZ, 0xc0, !PT ;  /* 0x00000002007d7212 */ /* 0x000fe200078ec0ff */
[----:B------:R-:W-:Y:S01]  /*9c10*/  FFMA.FTZ R2, R176, R25, R194 ;  /* 0x00000019b0027223 */ /* 0x000fe200000100c2 */
[----:B------:R-:W3:Y:S01]  /*9c20*/  LDSM.16.MT88.4 R112, [R210+0xb800] ;  /* 0x00b80000d270783b */ /* 0x000ee20000004200 */
[----:B------:R-:W-:Y:S01]  /*9c30*/  FFMA.FTZ R0, R241, R24, R192 ;  /* 0x00000018f1007223 */ /* 0x000fe200000100c0 */
        /* <DEDUP_REMOVED lines=16> */
[----:B------:R-:W-:-:S04]  /*9d40*/  FADD.FTZ R3, R140, R3 ;  /* 0x000000038c037221 */ /* 0x000fc80000010000 */
[----:B------:R-:W-:-:S03]  /*9d50*/  FADD.FTZ R3, R141, R3 ;  /* 0x000000038d037221 */ /* 0x000fc60000010000 */
[----:B-1----:R-:W-:Y:S01]  /*9d60*/  HMMA.16816.F32.BF16 R120, R124, R4, R120 ;  /* 0x000000047c78723c */ /* 0x002fe20000041878 */
[----:B------:R-:W-:-:S04]  /*9d70*/  FADD.FTZ R3, R143, R3 ;  /* 0x000000038f037221 */ /* 0x000fc80000010000 */
[----:B------:R-:W-:-:S03]  /*9d80*/  FADD.FTZ R245, R142, R3 ;  /* 0x000000038ef57221 */ /* 0x000fc60000010000 */
[C---:B------:R-:W-:Y:S07]  /*9d90*/  HMMA.16816.F32.BF16 R116, R128.reuse, R4, R116 ;  /* 0x000000048074723c */ /* 0x040fee0000041874 */
[----:B------:R-:W-:Y:S01]  /*9da0*/  FADD.FTZ R4, R189, R8 ;  /* 0x00000008bd047221 */ /* 0x000fe20000010000 */
        /* <DEDUP_REMOVED lines=13> */
[----:B------:R-:W-:Y:S01]  /*9e80*/  FADD.FTZ R244, R22, R2 ;  /* 0x0000000216f47221 */ /* 0x000fe20000010000 */
[----:B------:R1:W-:Y:S02]  /*9e90*/  STL [R1+0x18], R247 ;  /* 0x000018f701007387 */ /* 0x0003e40000100800 */
[-C--:B------:R-:W-:Y:S02]  /*9ea0*/  HMMA.16816.F32.BF16 R36, R128, R48.reuse, R36 ;  /* 0x000000308024723c */ /* 0x080fe40000041824 */
[----:B------:R1:W-:Y:S04]  /*9eb0*/  STL [R1+0x1c], R245 ;  /* 0x00001cf501007387 */ /* 0x0003e80000100800 */
[----:B------:R1:W-:Y:S02]  /*9ec0*/  STL [R1+0x24], R246 ;  /* 0x000024f601007387 */ /* 0x0003e40000100800 */
[C---:B------:R-:W-:Y:S02]  /*9ed0*/  HMMA.16816.F32.BF16 R40, R124.reuse, R48, R40 ;  /* 0x000000307c28723c */ /* 0x040fe40000041828 */
[----:B------:R1:W-:Y:S06]  /*9ee0*/  STL [R1+0x20], R244 ;  /* 0x000020f401007387 */ /* 0x0003ec0000100800 */
[C---:B------:R-:W-:Y:S08]  /*9ef0*/  HMMA.16816.F32.BF16 R44, R124.reuse, R50, R44 ;  /* 0x000000327c2c723c */ /* 0x040ff0000004182c */
[C---:B--2---:R-:W-:Y:S08]  /*9f00*/  HMMA.16816.F32.BF16 R56, R124.reuse, R64, R56 ;  /* 0x000000407c38723c */ /* 0x044ff00000041838 */
        /* <DEDUP_REMOVED lines=74> */
[----:B------:R-:W3:Y:S04]  /*a3b0*/  LDSM.16.M88.4 R12, [R206] ;  /* 0x00000000ce0c783b */ /* 0x000ee80000000200 */
[----:B------:R-:W-:Y:S04]  /*a3c0*/  LDSM.16.M88.4 R28, [R215] ;  /* 0x00000000d71c783b */ /* 0x000fe80000000200 */
        /* <DEDUP_REMOVED lines=10> */
[C---:B------:R-:W-:Y:S08]  /*a470*/  HMMA.16816.F32.BF16 R184, R12.reuse, R20, RZ ;  /* 0x000000140cb8723c */ /* 0x040ff000000418ff */
[C---:B------:R-:W-:Y:S08]  /*a480*/  HMMA.16816.F32.BF16 R196, R12.reuse, R22, RZ ;  /* 0x000000160cc4723c */ /* 0x040ff000000418ff */
[----:B------:R-:W-:Y:S01]  /*a490*/  HMMA.16816.F32.BF16 R132, R12, R18, RZ ;  /* 0x000000120c84723c */ /* 0x000fe200000418ff */
[----:B------:R-:W-:Y:S04]  /*a4a0*/  LDSM.16.M88.4 R16, [R213+0x8000] ;  /* 0x00800000d510783b */ /* 0x000fe80000000200 */
[----:B------:R-:W-:Y:S03]  /*a4b0*/  LDSM.16.M88.4 R12, [R213+0x8800] ;  /* 0x00880000d50c783b */ /* 0x000fe60000000200 */
[C---:B--2---:R-:W-:Y:S08]  /*a4c0*/  HMMA.16816.F32.BF16 R192, R4.reuse, R28, R176 ;  /* 0x0000001c04c0723c */ /* 0x044ff000000418b0 */
[C---:B------:R-:W-:Y:S08]  /*a4d0*/  HMMA.16816.F32.BF16 R176, R4.reuse, R24, R136 ;  /* 0x0000001804b0723c */ /* 0x040ff00000041888 */
[C---:B------:R-:W-:Y:S08]  /*a4e0*/  HMMA.16816.F32.BF16 R188, R4.reuse, R30, R140 ;  /* 0x0000001e04bc723c */ /* 0x040ff0000004188c */
[----:B------:R-:W-:Y:S01]  /*a4f0*/  HMMA.16816.F32.BF16 R20, R4, R26, R32 ;  /* 0x0000001a0414723c */ /* 0x000fe20000041820 */
[----:B------:R-:W2:Y:S04]  /*a500*/  LDSM.16.M88.4 R4, [R214+0x2000] ;  /* 0x00200000d604783b */ /* 0x000ea80000000200 */
[----:B------:R-:W-:Y:S03]  /*a510*/  LDSM.16.M88.4 R32, [R211] ;  /* 0x00000000d320783b */ /* 0x000fe60000000200 */
[C---:B-1----:R-:W-:Y:S08]  /*a520*/  HMMA.16816.F32.BF16 R180, R8.reuse, R24, R180 ;  /* 0x0000001808b4723c */ /* 0x042ff000000418b4 */
[C---:B------:R-:W-:Y:S08]  /*a530*/  HMMA.16816.F32.BF16 R200, R8.reuse, R28, R184 ;  /* 0x0000001c08c8723c */ /* 0x040ff000000418b8 */
[C---:B------:R-:W-:Y:S01]  /*a540*/  HMMA.16816.F32.BF16 R140, R8.reuse, R30, R196 ;  /* 0x0000001e088c723c */ /* 0x040fe200000418c4 */
[----:B------:R-:W-:Y:S07]  /*a550*/  LDSM.16.M88.4 R28, [R211+0x800] ;  /* 0x00080000d31c783b */ /* 0x000fee0000000200 */
[----:B------:R-:W-:Y:S01]  /*a560*/  HMMA.16816.F32.BF16 R24, R8, R26, R132 ;  /* 0x0000001a0818723c */ /* 0x000fe20000041884 */
[----:B------:R-:W1:Y:S07]  /*a570*/  LDSM.16.M88.4 R8, [R214] ;  /* 0x00000000d608783b */ /* 0x000e6e0000000200 */
[C---:B--2---:R-:W-:Y:S08]  /*a580*/  HMMA.16816.F32.BF16 R136, R4.reuse, R16, R192 ;  /* 0x000000100488723c */ /* 0x044ff000000418c0 */
[C---:B------:R-:W-:Y:S08]  /*a590*/  HMMA.16816.F32.BF16 R184, R4.reuse, R12, R176 ;  /* 0x0000000c04b8723c */ /* 0x040ff000000418b0 */
[C---:B------:R-:W-:Y:S08]  /*a5a0*/  HMMA.16816.F32.BF16 R132, R4.reuse, R18, R188 ;  /* 0x000000120484723c */ /* 0x040ff000000418bc */
[----:B------:R-:W-:Y:S01]  /*a5b0*/  HMMA.16816.F32.BF16 R20, R4, R14, R20 ;  /* 0x0000000e0414723c */ /* 0x000fe20000041814 */
[----:B------:R-:W2:Y:S07]  /*a5c0*/  LDSM.16.M88.4 R4, [R212+0x2000] ;  /* 0x00200000d404783b */ /* 0x000eae0000000200 */
[C---:B-1----:R-:W-:Y:S08]  /*a5d0*/  HMMA.16816.F32.BF16 R188, R8.reuse, R12, R180 ;  /* 0x0000000c08bc723c */ /* 0x042ff000000418b4 */
[C---:B------:R-:W-:Y:S08]  /*a5e0*/  HMMA.16816.F32.BF16 R200, R8.reuse, R16, R200 ;  /* 0x0000001008c8723c */ /* 0x040ff000000418c8 */
[C---:B------:R-:W-:Y:S08]  /*a5f0*/  HMMA.16816.F32.BF16 R192, R8.reuse, R18, R140 ;  /* 0x0000001208c0723c */ /* 0x040ff0000004188c */
[----:B------:R-:W-:Y:S01]  /*a600*/  HMMA.16816.F32.BF16 R180, R8, R14, R24 ;  /* 0x0000000e08b4723c */ /* 0x000fe20000041818 */
[----:B------:R-:W1:Y:S04]  /*a610*/  LDSM.16.M88.4 R8, [R212] ;  /* 0x00000000d408783b */ /* 0x000e680000000200 */
[----:B------:R-:W-:Y:S03]  /*a620*/  LDSM.16.M88.4 R24, [R204+0x9800] ;  /* 0x00980000cc18783b */ /* 0x000fe60000000200 */
[C---:B--2---:R-:W-:Y:S01]  /*a630*/  HMMA.16816.F32.BF16 R176, R4.reuse, R32, R136 ;  /* 0x0000002004b0723c */ /* 0x044fe20000041888 */
[----:B------:R-:W-:Y:S07]  /*a640*/  LDSM.16.M88.4 R12, [R206+0x4000] ;  /* 0x00400000ce0c783b */ /* 0x000fee0000000200 */
[C---:B------:R-:W-:Y:S08]  /*a650*/  HMMA.16816.F32.BF16 R140, R4.reuse, R34, R132 ;  /* 0x00000022048c723c */ /* 0x040ff00000041884 */
[C---:B------:R-:W-:Y:S08]  /*a660*/  HMMA.16816.F32.BF16 R136, R4.reuse, R28, R184 ;  /* 0x0000001c0488723c */ /* 0x040ff000000418b8 */
[----:B------:R-:W-:Y:S01]  /*a670*/  HMMA.16816.F32.BF16 R132, R4, R30, R20 ;  /* 0x0000001e0484723c */ /* 0x000fe20000041814 */
[----:B------:R-:W2:Y:S04]  /*a680*/  LDSM.16.M88.4 R4, [R206+0x6000] ;  /* 0x00600000ce04783b */ /* 0x000ea80000000200 */
[----:B------:R-:W3:Y:S03]  /*a690*/  LDSM.16.M88.4 R20, [R204+0x9000] ;  /* 0x00900000cc14783b */ /* 0x000ee60000000200 */
[C---:B-1----:R-:W-:Y:S08]  /*a6a0*/  HMMA.16816.F32.BF16 R16, R8.reuse, R32, R200 ;  /* 0x000000200810723c */ /* 0x042ff000000418c8 */
[C---:B------:R-:W-:Y:S08]  /*a6b0*/  HMMA.16816.F32.BF16 R192, R8.reuse, R34, R192 ;  /* 0x0000002208c0723c */ /* 0x040ff000000418c0 */
[C---:B------:R-:W-:Y:S08]  /*a6c0*/  HMMA.16816.F32.BF16 R188, R8.reuse, R28, R188 ;  /* 0x0000001c08bc723c */ /* 0x040ff000000418bc */
[----:B------:R-:W-:Y:S01]  /*a6d0*/  HMMA.16816.F32.BF16 R180, R8, R30, R180 ;  /* 0x0000001e08b4723c */ /* 0x000fe200000418b4 */
[----:B------:R-:W-:Y:S04]  /*a6e0*/  LDSM.16.M88.4 R28, [R216] ;  /* 0x00000000d81c783b */ /* 0x000fe80000000200 */
[----:B------:R-:W-:Y:S03]  /*a6f0*/  LDSM.16.M88.4 R8, [R208+0x4000] ;  /* 0x00400000d008783b */ /* 0x000fe60000000200 */
[C---:B--2---:R-:W-:Y:S08]  /*a700*/  HMMA.16816.F32.BF16 R136, R4.reuse, R24, R136 ;  /* 0x000000180488723c */ /* 0x044ff00000041888 */
[C---:B---3--:R-:W-:Y:S08]  /*a710*/  HMMA.16816.F32.BF16 R176, R4.reuse, R20, R176 ;  /* 0x0000001404b0723c */ /* 0x048ff000000418b0 */
[C---:B------:R-:W-:Y:S08]  /*a720*/  HMMA.16816.F32.BF16 R140, R4.reuse, R22, R140 ;  /* 0x00000016048c723c */ /* 0x040ff0000004188c */
[----:B------:R-:W-:Y:S01]  /*a730*/  HMMA.16816.F32.BF16 R132, R4, R26, R132 ;  /* 0x0000001a0484723c */ /* 0x000fe20000041884 */
[----:B------:R-:W1:Y:S07]  /*a740*/  LDSM.16.M88.4 R4, [R208+0x6000] ;  /* 0x00600000d004783b */ /* 0x000e6e0000000200 */
[C---:B------:R-:W-:Y:S01]  /*a750*/  HMMA.16816.F32.BF16 R32, R12.reuse, R20, R16 ;  /* 0x000000140c20723c */ /* 0x040fe20000041810 */
[----:B------:R-:W2:Y:S07]  /*a760*/  LDSM.16.M88.4 R16, [R217] ;  /* 0x00000000d910783b */ /* 0x000eae0000000200 */
[C---:B------:R-:W-:Y:S08]  /*a770*/  HMMA.16816.F32.BF16 R20, R12.reuse, R22, R192 ;  /* 0x000000160c14723c */ /* 0x040ff000000418c0 */
[C---:B------:R-:W-:Y:S08]  /*a780*/  HMMA.16816.F32.BF16 R184, R12.reuse, R26, R180 ;  /* 0x0000001a0cb8723c */ /* 0x040ff000000418b4 */
[----:B------:R-:W-:Y:S01]  /*a790*/  HMMA.16816.F32.BF16 R188, R12, R24, R188 ;  /* 0x000000180cbc723c */ /* 0x000fe200000418bc */
[----:B------:R-:W-:Y:S04]  /*a7a0*/  LDSM.16.M88.4 R24, [R213+0x9800] ;  /* 0x00980000d518783b */ /* 0x000fe80000000200 */
[----:B------:R-:W3:Y:S03]  /*a7b0*/  LDSM.16.M88.4 R12, [R214+0x4000] ;  /* 0x00400000d60c783b */ /* 0x000ee60000000200 */
[C---:B-1----:R-:W-:Y:S08]  /*a7c0*/  HMMA.16816.F32.BF16 R132, R4.reuse, R30, R132 ;  /* 0x0000001e0484723c */ /* 0x042ff00000041884 */
[C---:B--2---:R-:W-:Y:S08]  /*a7d0*/  HMMA.16816.F32.BF16 R180, R4.reuse, R16, R176 ;  /* 0x0000001004b4723c */ /* 0x044ff000000418b0 */
[C---:B------:R-:W-:Y:S08]  /*a7e0*/  HMMA.16816.F32.BF16 R176, R4.reuse, R18, R140 ;  /* 0x0000001204b0723c */ /* 0x040ff0000004188c */
[----:B------:R-:W-:Y:S01]  /*a7f0*/  HMMA.16816.F32.BF16 R140, R4, R28, R136 ;  /* 0x0000001c048c723c */ /* 0x000fe20000041888 */
[----:B------:R-:W-:Y:S07]  /*a800*/  LDSM.16.M88.4 R4, [R214+0x6000] ;  /* 0x00600000d604783b */ /* 0x000fee0000000200 */
[C---:B------:R-:W-:Y:S08]  /*a810*/  HMMA.16816.F32.BF16 R32, R8.reuse, R16, R32 ;  /* 0x000000100820723c */ /* 0x040ff00000041820 */
[C---:B------:R-:W-:Y:S01]  /*a820*/  HMMA.16816.F32.BF16 R20, R8.reuse, R18, R20 ;  /* 0x000000120814723c */ /* 0x040fe20000041814 */
[----:B------:R-:W1:Y:S07]  /*a830*/  LDSM.16.M88.4 R16, [R213+0x9000] ;  /* 0x00900000d510783b */ /* 0x000e6e0000000200 */
[C---:B------:R-:W-:Y:S08]  /*a840*/  HMMA.16816.F32.BF16 R136, R8.reuse, R28, R188 ;  /* 0x0000001c0888723c */ /* 0x040ff000000418bc */
[----:B------:R-:W-:Y:S01]  /*a850*/  HMMA.16816.F32.BF16 R188, R8, R30, R184 ;  /* 0x0000001e08bc723c */ /* 0x000fe200000418b8 */
[----:B------:R-:W-:Y:S11]  /*a860*/  LDSM.16.M88.4 R8, [R212+0x4000] ;  /* 0x00400000d408783b */ /* 0x000ff60000000200 */
[----:B------:R-:W-:Y:S04]  /*a870*/  @!UPT UIADD3 URZ, URZ, URZ, URZ ;  /* 0x0000003f3f3ff290 */ /* 0x000fe8000fffe03f */
[----:B---3--:R-:W-:Y:S08]  /*a880*/  HMMA.16816.F32.BF16 R28, R12, R24, R136 ;  /* 0x000000180c1c723c */ /* 0x008ff00000041888 */
[C---:B-1----:R-:W-:Y:S08]  /*a890*/  HMMA.16816.F32.BF16 R184, R4.reuse, R16, R180 ;  /* 0x0000001004b8723c */ /* 0x042ff000000418b4 */
[C---:B------:R-:W-:Y:S08]  /*a8a0*/  HMMA.16816.F32.BF16 R180, R4.reuse, R18, R176 ;  /* 0x0000001204b4723c */ /* 0x040ff000000418b0 */
[C---:B------:R-:W-:Y:S08]  /*a8b0*/  HMMA.16816.F32.BF16 R176, R4.reuse, R24, R140 ;  /* 0x0000001804b0723c */ /* 0x040ff0000004188c */
[----:B------:R-:W-:Y:S01]  /*a8c0*/  HMMA.16816.F32.BF16 R140, R4, R26, R132 ;  /* 0x0000001a048c723c */ /* 0x000fe20000041884 */
[----:B------:R-:W-:Y:S07]  /*a8d0*/  LDSM.16.M88.4 R4, [R212+0x6000] ;  /* 0x00600000d404783b */ /* 0x000fee0000000200 */
[C---:B------:R-:W-:Y:S08]  /*a8e0*/  HMMA.16816.F32.BF16 R132, R12.reuse, R16, R32 ;  /* 0x000000100c84723c */ /* 0x040ff00000041820 */
[----:B------:R-:W-:Y:S01]  /*a8f0*/  HMMA.16816.F32.BF16 R32, R12, R18, R20 ;  /* 0x000000120c20723c */ /* 0x000fe20000041814 */
[----:B------:R-:W1:Y:S04]  /*a900*/  LDSM.16.M88.4 R20, [R211+0x1000] ;  /* 0x00100000d314783b */ /* 0x000e680000000200 */
[----:B------:R-:W2:Y:S01]  /*a910*/  LDSM.16.M88.4 R16, [R211+0x1800] ;  /* 0x00180000d310783b */ /* 0x000ea20000000200 */
[----:B------:R-:W-:-:S04]  /*a920*/  DEPBAR.LE SB0, 0x0 ;  /* 0x000080000000791a */ /* 0x000fc80000000000 */
[----:B------:R-:W-:Y:S08]  /*a930*/  HMMA.16816.F32.BF16 R12, R12, R26, R188 ;  /* 0x0000001a0c0c723c */ /* 0x000ff000000418bc */
[C---:B-1----:R-:W-:Y:S08]  /*a940*/  HMMA.16816.F32.BF16 R184, R4.reuse, R20, R184 ;  /* 0x0000001404b8723c */ /* 0x042ff000000418b8 */
[C---:B------:R-:W-:Y:S08]  /*a950*/  HMMA.16816.F32.BF16 R180, R4.reuse, R22, R180 ;  /* 0x0000001604b4723c */ /* 0x040ff000000418b4 */
[C---:B--2---:R-:W-:Y:S08]  /*a960*/  HMMA.16816.F32.BF16 R176, R4.reuse, R16, R176 ;  /* 0x0000001004b0723c */ /* 0x044ff000000418b0 */
[----:B------:R-:W-:Y:S08]  /*a970*/  HMMA.16816.F32.BF16 R140, R4, R18, R140 ;  /* 0x00000012048c723c */ /* 0x000ff0000004188c */
[C---:B------:R-:W-:Y:S08]  /*a980*/  HMMA.16816.F32.BF16 R132, R8.reuse, R20, R132 ;  /* 0x000000140884723c */ /* 0x040ff00000041884 */
        /* <DEDUP_REMOVED lines=51> */
.L_x_1448:
[----:B------:R-:W-:Y:S05]  /*acc0*/  BSYNC B0 ;  /* 0x0000000000007941 */ /* 0x000fea0003800000 */
.L_x_1447:
[----:B------:R-:W0:Y:S02]  /*acd0*/  LDGDEPBAR ;  /* 0x00000000000079af */ /* 0x000e240000000000 */
.L_x_1446:
[----:B------:R-:W2:Y:S04]  /*ace0*/  LDL R0, [R1+0x80] ;  /* 0x0000800001007983 */ /* 0x000ea80000100800 */
[----:B-1----:R-:W3:Y:S04]  /*acf0*/  LDL.64 R6, [R1+0x10] ;  /* 0x0000100001067983 */ /* 0x002ee80000100a00 */
[----:B------:R-:W4:Y:S04]  /*ad00*/  LDL.64 R4, [R1+0x68] ;  /* 0x0000680001047983 */ /* 0x000f280000100a00 */
[----:B------:R-:W5:Y:S04]  /*ad10*/  LDL R2, [R1+0x40] ;  /* 0x0000400001027983 */ /* 0x000f680000100800 */
[----:B------:R-:W1:Y:S02]  /*ad20*/  S2R R8, SR_TID.X ;  /* 0x0000000000087919 */ /* 0x000e640000002100 */
[----:B-1----:R-:W-:-:S05]  /*ad30*/  IMAD.SHL.U32 R8, R8, 0x2, RZ ;  /* 0x0000000208087824 */ /* 0x002fca00078e00ff */
[----:B------:R-:W-:Y:S01]  /*ad40*/  LOP3.LUT R8, R8, 0x6, RZ, 0xc0, !PT ;  /* 0x0000000608087812 */ /* 0x000fe200078ec0ff */
[----:B------:R-:W-:Y:S01]  /*ad50*/  IMAD.U32 R9, RZ, RZ, UR31 ;  /* 0x0000001fff097e24 */ /* 0x000fe2000f8e00ff */
[----:B------:R-:W1:Y:S01]  /*ad60*/  LDC.U8 R197, c[0x0][0x2d8] ;  /* 0x0000b600ffc57b82 */ /* 0x000e620000000000 */
[----:B--2---:R-:W-:Y:S02]  /*ad70*/  IMAD.MOV.U32 R3, RZ, RZ, R0 ;  /* 0x000000ffff037224 */ /* 0x004fe400078e0000 */
[----:B------:R-:W-:-:S04]  /*ad80*/  IMAD.U32 R0, RZ, RZ, UR32 ;  /* 0x00000020ff007e24 */ /* 0x000fc8000f8e00ff */
[----:B------:R-:W-:-:S05]  /*ad90*/  IMAD R0, R0, 0x20, R8 ;  /* 0x0000002000007824 */ /* 0x000fca00078e0208 */
[C---:B------:R-:W-:Y:S01]  /*ada0*/  ISETP.GE.AND P1, PT, R0.reuse, R226, PT ;  /* 0x000000e20000720c */ /* 0x040fe20003f26270 */
[----:B---3--:R-:W-:Y:S01]  /*adb0*/  IMAD.MOV.U32 R10, RZ, RZ, R6 ;  /* 0x000000ffff0a7224 */ /* 0x008fe200078e0006 */
[C---:B------:R-:W-:Y:S01]  /*adc0*/  IADD3 R6, R0.reuse, 0x9, RZ ;  /* 0x0000000900067810 */ /* 0x040fe20007ffe0ff */
[----:B------:R-:W-:Y:S01]  /*add0*/  IMAD.MOV.U32 R11, RZ, RZ, R7 ;  /* 0x000000ffff0b7224 */ /* 0x000fe200078e0007 */
[C---:B------:R-:W-:Y:S02]  /*ade0*/  ISETP.LT.OR P1, PT, R0.reuse, R222, P1 ;  /* 0x000000de0000720c */ /* 0x040fe40000f21670 */
[----:B------:R-:W-:Y:S02]  /*adf0*/  IADD3 R7, R0, 0x8, RZ ;  /* 0x0000000800077810 */ /* 0x000fe40007ffe0ff */
[----:B------:R-:W-:Y:S02]  /*ae00*/  FSEL R19, R134, -INF , !P1 ;  /* 0xff80000086137808 */ /* 0x000fe40004800000 */
[----:B------:R-:W-:-:S02]  /*ae10*/  ISETP.GE.AND P5, PT, R0, R227, PT ;  /* 0x000000e30000720c */ /* 0x000fc40003fa6270 */
[----:B------:R-:W-:Y:S02]  /*ae20*/  ISETP.GE.AND P1, PT, R6, R226, PT ;  /* 0x000000e20600720c */ /* 0x000fe40003f26270 */
[C---:B------:R-:W-:Y:S02]  /*ae30*/  IADD3 R8, R0.reuse, 0x1, RZ ;  /* 0x0000000100087810 */ /* 0x040fe40007ffe0ff */
[----:B------:R-:W-:Y:S01]  /*ae40*/  ISETP.GE.AND P4, PT, R7, R227, PT ;  /* 0x000000e30700720c */ /* 0x000fe20003f86270 */
[----:B----4-:R-:W-:Y:S01]  /*ae50*/  IMAD.MOV.U32 R16, RZ, RZ, R4 ;  /* 0x000000ffff107224 */ /* 0x010fe200078e0004 */
[----:B------:R-:W-:Y:S02]  /*ae60*/  ISETP.LT.OR P5, PT, R0, R223, P5 ;  /* 0x000000df0000720c */ /* 0x000fe40002fa1670 */
[----:B------:R-:W-:Y:S02]  /*ae70*/  ISETP.LT.OR P1, PT, R6, R222, P1 ;  /* 0x000000de0600720c */ /* 0x000fe40000f21670 */
[----:B------:R-:W-:-:S02]  /*ae80*/  ISETP.GE.AND P6, PT, R8, R227, PT ;  /* 0x000000e30800720c */ /* 0x000fc40003fc6270 */
[-C--:B------:R-:W-:Y:S02]  /*ae90*/  ISETP.LT.OR P4, PT, R7, R223.reuse, P4 ;  /* 0x000000df0700720c */ /* 0x080fe40002781670 */
[----:B------:R-:W-:Y:S02]  /*aea0*/  IADD3 R4, R0, 0x11, RZ ;  /* 0x0000001100047810 */ /* 0x000fe40007ffe0ff */
[----:B------:R-:W-:Y:S02]  /*aeb0*/  FSEL R14, R132, -INF , !P5 ;  /* 0xff800000840e7808 */ /* 0x000fe40006800000 */
[----:B------:R-:W-:Y:S02]  /*aec0*/  FSEL R29, R35, -INF , !P1 ;  /* 0xff800000231d7808 */ /* 0x000fe40004800000 */
[C---:B------:R-:W-:Y:S02]  /*aed0*/  ISETP.LT.OR P6, PT, R8.reuse, R223, P6 ;  /* 0x000000df0800720c */ /* 0x040fe400037c1670 */
[----:B------:R-:W-:-:S02]  /*aee0*/  ISETP.GE.AND P5, PT, R8, R226, PT ;  /* 0x000000e20800720c */ /* 0x000fc40003fa6270 */
[----:B------:R-:W-:Y:S02]  /*aef0*/  FSEL R18, R32, -INF , !P4 ;  /* 0xff80000020127808 */ /* 0x000fe40006000000 */
[----:B------:R-:W-:Y:S02]  /*af00*/  ISETP.GE.AND P1, PT, R4, R227, PT ;  /* 0x000000e30400720c */ /* 0x000fe40003f26270 */
[----:B------:R-:W-:Y:S01]  /*af10*/  ISETP.GE.AND P4, PT, R7, R226, PT ;  /* 0x000000e20700720c */ /* 0x000fe20003f86270 */
[----:B------:R-:W-:Y:S01]  /*af20*/  IMAD.MOV.U32 R17, RZ, RZ, R5 ;  /* 0x000000ffff117224 */ /* 0x000fe200078e0005 */
[----:B------:R-:W-:Y:S01]  /*af30*/  FSEL R15, R133, -INF , !P6 ;  /* 0xff800000850f7808 */ /* 0x000fe20007000000 */
[----:B-----5:R-:W-:Y:S01]  /*af40*/  IMAD.MOV.U32 R21, RZ, RZ, R2 ;  /* 0x000000ffff157224 */ /* 0x020fe200078e0002 */
[----:B------:R-:W-:Y:S02]  /*af50*/  ISETP.LT.OR P5, PT, R8, R222, P5 ;  /* 0x000000de0800720c */ /* 0x000fe40002fa1670 */
[----:B------:R-:W-:-:S02]  /*af60*/  ISETP.LT.OR P1, PT, R4, R223, P1 ;  /* 0x000000df0400720c */ /* 0x000fc40000f21670 */
[----:B------:R-:W-:Y:S02]  /*af70*/  ISETP.GE.AND P6, PT, R6, R227, PT ;  /* 0x000000e30600720c */ /* 0x000fe40003fc6270 */
[----:B------:R-:W-:Y:S02]  /*af80*/  ISETP.LT.OR P4, PT, R7, R222, P4 ;  /* 0x000000de0700720c */ /* 0x000fe40002781670 */
[C---:B------:R-:W-:Y:S02]  /*af90*/  IADD3 R5, R0.reuse, 0x10, RZ ;  /* 0x0000001000057810 */ /* 0x040fe40007ffe0ff */
[----:B------:R-:W-:Y:S01]  /*afa0*/  IADD3 R2, R0, 0x19, RZ ;  /* 0x0000001900027810 */ /* 0x000fe20007ffe0ff */
[----:B------:R-:W-:Y:S01]  /*afb0*/  IMAD.WIDE.U32 R12, R3, -0x2daee0ad, RZ ;  /* 0xd2511f53030c7825 */ /* 0x000fe200078e00ff */
[----:B------:R-:W-:Y:S02]  /*afc0*/  FSEL R23, R135, -INF , !P5 ;  /* 0xff80000087177808 */ /* 0x000fe40006800000 */
[----:B------:R-:W-:-:S02]  /*afd0*/  FSEL R235, R137, -INF , !P1 ;  /* 0xff80000089eb7808 */ /* 0x000fc40004800000 */
[----:B------:R-:W-:Y:S02]  /*afe0*/  ISETP.LT.OR P6, PT, R6, R223, P6 ;  /* 0x000000df0600720c */ /* 0x000fe400037c1670 */
[----:B------:R-:W-:Y:S02]  /*aff0*/  FSEL R28, R34, -INF , !P4 ;  /* 0xff800000221c7808 */ /* 0x000fe40006000000 */
[C---:B------:R-:W-:Y:S02]  /*b000*/  ISETP.GE.AND P5, PT, R5.reuse, R226, PT ;  /* 0x000000e20500720c */ /* 0x040fe40003fa6270 */
[-C--:B------:R-:W-:Y:S02]  /*b010*/  ISETP.GE.AND P1, PT, R2, R227.reuse, PT ;  /* 0x000000e30200720c */ /* 0x080fe40003f26270 */
[----:B------:R-:W-:Y:S02]  /*b020*/  ISETP.GE.AND P4, PT, R5, R227, PT ;  /* 0x000000e30500720c */ /* 0x000fe40003f86270 */
[----:B------:R-:W-:-:S02]  /*b030*/  IADD3 R3, R0, 0x18, RZ ;  /* 0x0000001800037810 */ /* 0x000fc40007ffe0ff */
[----:B------:R-:W-:Y:S02]  /*b040*/  FSEL R20, R33, -INF , !P6 ;  /* 0xff80000021147808 */ /* 0x000fe40007000000 */
[C---:B------:R-:W-:Y:S02]  /*b050*/  ISETP.LT.OR P5, PT, R5.reuse, R222, P5 ;  /* 0x000000de0500720c */ /* 0x040fe40002fa1670 */
[-C--:B------:R-:W-:Y:S02]  /*b060*/  ISETP.LT.OR P1, PT, R2, R223.reuse, P1 ;  /* 0x000000df0200720c */ /* 0x080fe40000f21670 */
[----:B------:R-:W-:Y:S02]  /*b070*/  ISETP.LT.OR P4, PT, R5, R223, P4 ;  /* 0x000000df0500720c */ /* 0x000fe40002781670 */
[----:B------:R-:W-:Y:S02]  /*b080*/  ISETP.GE.AND P6, PT, R3, R227, PT ;  /* 0x000000e30300720c */ /* 0x000fe40003fc6270 */
[----:B------:R-:W-:-:S02]  /*b090*/  FSEL R237, R138, -INF , !P5 ;  /* 0xff8000008aed7808 */ /* 0x000fc40006800000 */
[----:B------:R-:W-:Y:S02]  /*b0a0*/  FSEL R233, R25, -INF , !P1 ;  /* 0xff80000019e97808 */ /* 0x000fe40004800000 */
[----:B------:R-:W-:Y:S02]  /*b0b0*/  FSEL R234, R136, -INF , !P4 ;  /* 0xff80000088ea7808 */ /* 0x000fe40006000000 */
[----:B------:R-:W-:Y:S02]  /*b0c0*/  ISETP.LT.OR P5, PT, R3, R223, P6 ;  /* 0x000000df0300720c */ /* 0x000fe400037a1670 */
[-C--:B------:R-:W-:Y:S02]  /*b0d0*/  ISETP.GE.AND P1, PT, R2, R226.reuse, PT ;  /* 0x000000e20200720c */ /* 0x080fe40003f26270 */
[----:B------:R-:W-:Y:S02]  /*b0e0*/  ISETP.GE.AND P4, PT, R4, R226, PT ;  /* 0x000000e20400720c */ /* 0x000fe40003f86270 */
[----:B------:R-:W-:-:S02]  /*b0f0*/  FSEL R232, R24, -INF , !P5 ;  /* 0xff80000018e87808 */ /* 0x000fc40006800000 */
[-C--:B------:R-:W-:Y:S02]  /*b100*/  ISETP.LT.OR P1, PT, R2, R222.reuse, P1 ;  /* 0x000000de0200720c */ /* 0x080fe40000f21670 */
[----:B------:R-:W-:Y:S02]  /*b110*/  ISETP.LT.OR P4, PT, R4, R222, P4 ;  /* 0x000000de0400720c */ /* 0x000fe40002781670 */
[----:B------:R-:W-:Y:S02]  /*b120*/  ISETP.GE.AND P5, PT, R3, R226, PT ;  /* 0x000000e20300720c */ /* 0x000fe40003fa6270 */
[----:B------:R-:W-:Y:S02]  /*b130*/  FSEL R239, R27, -INF , !P1 ;  /* 0xff8000001bef7808 */ /* 0x000fe40004800000 */
[----:B------:R-:W-:Y:S02]  /*b140*/  FSEL R238, R139, -INF , !P4 ;  /* 0xff8000008bee7808 */ /* 0x000fe40006000000 */
[----:B------:R-:W-:-:S02]  /*b150*/  ISETP.LT.OR P5, PT, R3, R222, P5 ;  /* 0x000000de0300720c */ /* 0x000fc40002fa1670 */
[-C--:B------:R-:W-:Y:S02]  /*b160*/  ISETP.GE.AND P1, PT, R8, R225.reuse, PT ;  /* 0x000000e10800720c */ /* 0x080fe40003f26270 */
[----:B------:R-:W-:Y:S02]  /*b170*/  ISETP.GE.AND P4, PT, R0, R225, PT ;  /* 0x000000e10000720c */ /* 0x000fe40003f86270 */
[----:B------:R-:W-:Y:S02]  /*b180*/  FSEL R236, R26, -INF , !P5 ;  /* 0xff8000001aec7808 */ /* 0x000fe40006800000 */
[-C--:B------:R-:W-:Y:S02]  /*b190*/  ISETP.LT.OR P1, PT, R8, R221.reuse, P1 ;  /* 0x000000dd0800720c */ /* 0x080fe40000f21670 */
[----:B------:R-:W-:Y:S02]  /*b1a0*/  ISETP.LT.OR P4, PT, R0, R221, P4 ;  /* 0x000000dd0000720c */ /* 0x000fe40002781670 */
[----:B------:R-:W-:-:S02]  /*b1b0*/  ISETP.GE.AND P5, PT, R7, R225, PT ;  /* 0x000000e10700720c */ /* 0x000fc40003fa6270 */
[----:B------:R-:W-:Y:S01]  /*b1c0*/  FSEL R24, R185, -INF , !P1 ;  /* 0xff800000b9187808 */ /* 0x000fe20004800000 */
[----:B------:R-:W-:Y:S01]  /*b1d0*/  IMAD.MOV.U32 R188, RZ, RZ, R10 ;  /* 0x000000ffffbc7224 */ /* 0x000fe200078e000a */
[----:B------:R-:W-:Y:S02]  /*b1e0*/  FSEL R22, R184, -INF , !P4 ;  /* 0xff800000b8167808 */ /* 0x000fe40006000000 */
[----:B------:R-:W-:Y:S02]  /*b1f0*/  ISETP.LT.OR P5, PT, R7, R221, P5 ;  /* 0x000000dd0700720c */ /* 0x000fe40002fa1670 */
[-C--:B------:R-:W-:Y:S02]  /*b200*/  ISETP.GE.AND P1, PT, R5, R225.reuse, PT ;  /* 0x000000e10500720c */ /* 0x080fe40003f26270 */
[----:B------:R-:W-:Y:S02]  /*b210*/  ISETP.GE.AND P4, PT, R6, R225, PT ;  /* 0x000000e10600720c */ /* 0x000fe40003f86270 */
[----:B------:R-:W-:-:S02]  /*b220*/  IADD3 R10, R252, 0x4, RZ ;  /* 0x00000004fc0a7810 */ /* 0x000fc40007ffe0ff */
[----:B------:R-:W-:Y:S02]  /*b230*/  FSEL R26, R180, -INF , !P5 ;  /* 0xff800000b41a7808 */ /* 0x000fe40006800000 */
[----:B------:R-:W-:Y:S01]  /*b240*/  ISETP.LT.OR P1, PT, R5, R221, P1 ;  /* 0x000000dd0500720c */ /* 0x000fe20000f21670 */
[----:B------:R-:W-:Y:S01]  /*b250*/  IMAD.MOV.U32 R30, RZ, RZ, R16 ;  /* 0x000000ffff1e7224 */ /* 0x000fe200078e0010 */
[----:B------:R-:W-:Y:S02]  /*b260*/  ISETP.GE.AND P5, PT, R4, R225, PT ;  /* 0x000000e10400720c */ /* 0x000fe40003fa6270 */
[----:B------:R-:W-:Y:S02]  /*b270*/  ISETP.LT.OR P4, PT, R6, R221, P4 ;  /* 0x000000dd0600720c */ /* 0x000fe40002781670 */
[----:B------:R-:W-:Y:S01]  /*b280*/  MOV R31, R17 ;  /* 0x00000011001f7202 */ /* 0x000fe20000000f00 */
[----:B------:R-:W-:Y:S01]  /*b290*/  IMAD.WIDE.U32 R16, R10, -0x326172a9, RZ ;  /* 0xcd9e8d570a107825 */ /* 0x000fe200078e00ff */
[----:B------:R-:W-:-:S02]  /*b2a0*/  LOP3.LUT R9, R13, UR32, R9, 0x96, !PT ;  /* 0x000000200d097c12 */ /* 0x000fc4000f8e9609 */
[----:B------:R-:W-:Y:S02]  /*b2b0*/  ISETP.GE.AND P6, PT, R0, R224, PT ;  /* 0x000000e00000720c */ /* 0x000fe40003fc6270 */
[----:B------:R-:W-:Y:S01]  /*b2c0*/  FSEL R240, R176, -INF , !P1 ;  /* 0xff800000b0f07808 */ /* 0x000fe20004800000 */
[----:B------:R-:W-:Y:S01]  /*b2d0*/  IMAD.MOV.U32 R189, RZ, RZ, R11 ;  /* 0x000000ffffbd7224 */ /* 0x000fe200078e000b */
[----:B------:R-:W-:Y:S02]  /*b2e0*/  ISETP.LT.OR P5, PT, R4, R221, P5 ;  /* 0x000000dd0400720c */ /* 0x000fe40002fa1670 */
[----:B------:R-:W-:Y:S02]  /*b2f0*/  FSEL R27, R181, -INF , !P4 ;  /* 0xff800000b51b7808 */ /* 0x000fe40006000000 */
[-C--:B------:R-:W-:Y:S01]  /*b300*/  ISETP.GE.AND P1, PT, R2, R225.reuse, PT ;  /* 0x000000e10200720c */ /* 0x080fe20003f26270 */
[----:B------:R-:W-:Y:S01]  /*b310*/  IMAD.WIDE.U32 R10, R9, -0x326172a9, RZ ;  /* 0xcd9e8d57090a7825 */ /* 0x000fe200078e00ff */
[----:B------:R-:W-:-:S02]  /*b320*/  ISETP.GE.AND P4, PT, R3, R225, PT ;  /* 0x000000e10300720c */ /* 0x000fc40003f86270 */
[----:B------:R-:W-:Y:S02]  /*b330*/  ISETP.LT.OR P6, PT, R0, R220, P6 ;  /* 0x000000dc0000720c */ /* 0x000fe400037c1670 */
[----:B------:R-:W-:Y:S02]  /*b340*/  LOP3.LUT R0, R17, R21, RZ, 0x3c, !PT ;  /* 0x0000001511007212 */ /* 0x000fe400078e3cff */
[----:B------:R-:W-:Y:S02]  /*b350*/  FSEL R241, R177, -INF , !P5 ;  /* 0xff800000b1f17808 */ /* 0x000fe40006800000 */
[-C--:B------:R-:W-:Y:S02]  /*b360*/  ISETP.LT.OR P1, PT, R2, R221.reuse, P1 ;  /* 0x000000dd0200720c */ /* 0x080fe40000f21670 */
[----:B------:R-:W-:Y:S02]  /*b370*/  ISETP.GE.AND P5, PT, R8, R224, PT ;  /* 0x000000e00800720c */ /* 0x000fe40003fa6270 */
[----:B------:R-:W-:-:S02]  /*b380*/  ISETP.LT.OR P4, PT, R3, R221, P4 ;  /* 0x000000dd0300720c */ /* 0x000fc40002781670 */
[----:B------:R-:W-:Y:S01]  /*b390*/  LOP3.LUT R21, R11, UR16, R16, 0x96, !PT ;  /* 0x000000100b157c12 */ /* 0x000fe2000f8e9610 */
[----:B------:R-:W-:Y:S01]  /*b3a0*/  IMAD.WIDE.U32 R16, R0, -0x2daee0ad, RZ ;  /* 0xd2511f5300107825 */ /* 0x000fe200078e00ff */
[----:B------:R-:W-:Y:S02]  /*b3b0*/  FSEL R243, R141, -INF , !P1 ;  /* 0xff8000008df37808 */ /* 0x000fe40004800000 */
[----:B------:R-:W-:Y:S01]  /*b3c0*/  FSEL R25, R186, -INF , !P6 ;  /* 0xff800000ba197808 */ /* 0x000fe20007000000 */
[----:B------:R-:W-:Y:S01]  /*b3d0*/  IMAD.MOV.U32 R191, RZ, RZ, R189 ;  /* 0x000000ffffbf7224 */ /* 0x000fe200078e00bd */
[----:B------:R-:W-:Y:S01]  /*b3e0*/  ISETP.LT.OR P5, PT, R8, R220, P5 ;  /* 0x000000dc0800720c */ /* 0x000fe20002fa1670 */
[----:B------:R-:W-:Y:S01]  /*b3f0*/  IMAD R0, R252, -0x326172a9, RZ ;  /* 0xcd9e8d57fc007824 */ /* 0x000fe200078e02ff */
[----:B------:R-:W-:Y:S02]  /*b400*/  FSEL R242, R140, -INF , !P4 ;  /* 0xff8000008cf27808 */ /* 0x000fe40006000000 */
[----:B------:R-:W-:-:S02]  /*b410*/  ISETP.GE.AND P1, PT, R6, R224, PT ;  /* 0x000000e00600720c */ /* 0x000fc40003f26270 */
[-C--:B------:R-:W-:Y:S01]  /*b420*/  ISETP.GE.AND P6, PT, R5, R224.reuse, PT ;  /* 0x000000e00500720c */ /* 0x080fe20003fc6270 */
[----:B------:R-:W-:Y:S01]  /*b430*/  IMAD.MOV.U32 R190, RZ, RZ, R188 ;  /* 0x000000ffffbe7224 */ /* 0x000fe200078e00bc */
[----:B------:R-:W-:Y:S01]  /*b440*/  ISETP.GE.AND P4, PT, R7, R224, PT ;  /* 0x000000e00700720c */ /* 0x000fe20003f86270 */
[----:B------:R-:W-:Y:S01]  /*b450*/  IMAD.MOV.U32 R188, RZ, RZ, R30 ;  /* 0x000000ffffbc7224 */ /* 0x000fe200078e001e */
[-C--:B------:R-:W-:Y:S02]  /*b460*/  ISETP.LT.OR P1, PT, R6, R220.reuse, P1 ;  /* 0x000000dc0600720c */ /* 0x080fe40000f21670 */
[-C--:B------:R-:W-:Y:S02]  /*b470*/  ISETP.LT.OR P6, PT, R5, R220.reuse, P6 ;  /* 0x000000dc0500720c */ /* 0x080fe400037c1670 */
[----:B------:R-:W-:Y:S02]  /*b480*/  FSEL R30, R187, -INF , !P5 ;  /* 0xff800000bb1e7808 */ /* 0x000fe40006800000 */
[----:B------:R-:W-:-:S02]  /*b490*/  ISETP.LT.OR P4, PT, R7, R220, P4 ;  /* 0x000000dc0700720c */ /* 0x000fc40002781670 */
[----:B------:R-:W-:Y:S02]  /*b4a0*/  ISETP.GE.AND P5, PT, R4, R224, PT ;  /* 0x000000e00400720c */ /* 0x000fe40003fa6270 */
[----:B------:R-:W-:Y:S02]  /*b4b0*/  LOP3.LUT R5, R11, UR16, R0, 0x96, !PT ;  /* 0x000000100b057c12 */ /* 0x000fe4000f8e9600 */
[----:B------:R-:W-:Y:S01]  /*b4c0*/  LOP3.LUT R6, R191, UR14, R10, 0x96, !PT ;  /* 0x0000000ebf067c12 */ /* 0x000fe2000f8e960a */
[----:B------:R-:W-:Y:S01]  /*b4d0*/  IMAD.MOV.U32 R189, RZ, RZ, R31 ;  /* 0x000000ffffbd7224 */ /* 0x000fe200078e001f */
[----:B------:R-:W-:Y:S02]  /*b4e0*/  FMNMX.FTZ R0, R230, R14, !PT ;  /* 0x0000000ee6007209 */ /* 0x000fe40007810000 */
[----:B------:R-:W-:Y:S01]  /*b4f0*/  FSEL R31, R182, -INF , !P4 ;  /* 0xff800000b61f7808 */ /* 0x000fe20006000000 */
[----:B------:R-:W-:Y:S01]  /*b500*/  IMAD.WIDE.U32 R6, R6, -0x2daee0ad, RZ ;  /* 0xd2511f5306067825 */ /* 0x000fe200078e00ff */
[----:B------:R-:W-:-:S02]  /*b510*/  ISETP.LT.OR P5, PT, R4, R220, P5 ;  /* 0x000000dc0400720c */ /* 0x000fc40002fa1670 */
[----:B------:R-:W-:Y:S01]  /*b520*/  ISETP.GE.AND P4, PT, R3, R224, PT ;  /* 0x000000e00300720c */ /* 0x000fe20003f86270 */
[----:B------:R-:W-:Y:S01]  /*b530*/  IMAD.WIDE.U32 R4, R5, -0x2daee0ad, RZ ;  /* 0xd2511f5305047825 */ /* 0x000fe200078e00ff */
[----:B------:R-:W-:Y:S02]  /*b540*/  FMNMX.FTZ R0, R15, R0, !PT ;  /* 0x000000000f007209 */ /* 0x000fe40007810000 */
[----:B------:R-:W-:Y:S02]  /*b550*/  ISETP.LT.OR P4, PT, R3, R220, P4 ;  /* 0x000000dc0300720c */ /* 0x000fe40002781670 */
[----:B------:R-:W-:Y:S02]  /*b560*/  LOP3.LUT R5, R5, UR13, R188, 0x96, !PT ;  /* 0x0000000d05057c12 */ /* 0x000fe4000f8e96bc */
[----:B------:R-:W-:Y:S02]  /*b570*/  LOP3.LUT R3, R7, UR11, R4, 0x96, !PT ;  /* 0x0000000b07037c12 */ /* 0x000fe4000f8e9604 */
[----:B------:R-:W-:Y:S01]  /*b580*/  FMNMX.FTZ R0, R18, R0, !PT ;  /* 0x0000000012007209 */ /* 0x000fe20007810000 */
[----:B------:R-:W-:Y:S01]  /*b590*/  IMAD.WIDE.U32 R4, R5, -0x326172a9, RZ ;  /* 0xcd9e8d5705047825 */ /* 0x000fe200078e00ff */
[----:B------:R-:W-:-:S02]  /*b5a0*/  LOP3.LUT R9, R17, UR15, R12, 0x96, !PT ;  /* 0x0000000f11097c12 */ /* 0x000fc4000f8e960c */
[----:B------:R-:W-:Y:S01]  /*b5b0*/  FMNMX.FTZ R0, R20, R0, !PT ;  /* 0x0000000014007209 */ /* 0x000fe20007810000 */
[----:B------:R-:W-:-:S03]  /*b5c0*/  IMAD.WIDE.U32 R188, R3, -0x326172a9, RZ ;  /* 0xcd9e8d5703bc7825 */ /* 0x000fc600078e00ff */
[----:B------:R-:W-:Y:S01]  /*b5d0*/  FMNMX.FTZ R7, R234, R0, !PT ;  /* 0x00000000ea077209 */ /* 0x000fe20007810000 */
[----:B------:R-:W-:Y:S01]  /*b5e0*/  IMAD.WIDE.U32 R12, R9, -0x326172a9, RZ ;  /* 0xcd9e8d57090c7825 */ /* 0x000fe200078e00ff */
[----:B------:R-:W-:Y:S02]  /*b5f0*/  LOP3.LUT R0, R189, UR10, R4, 0x96, !PT ;  /* 0x0000000abd007c12 */ /* 0x000fe4000f8e9604 */
[----:B------:R-:W-:Y:S02]  /*b600*/  FMNMX.FTZ R7, R235, R7, !PT ;  /* 0x00000007eb077209 */ /* 0x000fe40007810000 */
[----:B------:R-:W-:Y:S02]  /*b610*/  FSEL R32, R183, -INF , !P1 ;  /* 0xff800000b7207808 */ /* 0x000fe40004800000 */
[----:B------:R-:W-:Y:S02]  /*b620*/  ISETP.GE.AND P1, PT, R2, R224, PT ;  /* 0x000000e00200720c */ /* 0x000fe40003f26270 */
[----:B------:R-:W-:-:S02]  /*b630*/  LOP3.LUT R8, R13, UR14, R10, 0x96, !PT ;  /* 0x0000000e0d087c12 */ /* 0x000fc4000f8e960a */
[----:B------:R-:W-:Y:S01]  /*b640*/  LOP3.LUT R5, R5, UR12, R190, 0x96, !PT ;  /* 0x0000000c05057c12 */ /* 0x000fe2000f8e96be */
[----:B------:R-:W-:Y:S01]  /*b650*/  IMAD.WIDE.U32 R190, R0, -0x2daee0ad, RZ ;  /* 0xd2511f5300be7825 */ /* 0x000fe200078e00ff */
[----:B------:R-:W-:Y:S02]  /*b660*/  FMNMX.FTZ R0, R232, R7, !PT ;  /* 0x00000007e8007209 */ /* 0x000fe40007810000 */
[----:B------:R-:W-:Y:S01]  /*b670*/  ISETP.LT.OR P1, PT, R2, R220, P1 ;  /* 0x000000dc0200720c */ /* 0x000fe20000f21670 */
[----:B------:R-:W-:Y:S01]  /*b680*/  IMAD.WIDE.U32 R2, R21, -0x2daee0ad, RZ ;  /* 0xd2511f5315027825 */ /* 0x000fe200078e00ff */
[----:B------:R-:W-:-:S03]  /*b690*/  FMNMX.FTZ R0, R233, R0, !PT ;  /* 0x00000000e9007209 */ /* 0x000fc60007810000 */
[----:B------:R-:W-:-:S05]  /*b6a0*/  IMAD.WIDE.U32 R8, R8, -0x2daee0ad, RZ ;  /* 0xd2511f5308087825 */ /* 0x000fca00078e00ff */
[----:B------:R-:W-:Y:S02]  /*b6b0*/  LOP3.LUT R17, R9, UR11, R2, 0x96, !PT ;  /* 0x0000000b09117c12 */ /* 0x000fe4000f8e9602 */
[----:B------:R-:W2:Y:S01]  /*b6c0*/  SHFL.BFLY PT, R9, R0, 0x2, 0x1f ;  /* 0x0c401f0000097f89 */ /* 0x000ea200000e0000 */
[----:B------:R-:W-:Y:S01]  /*b6d0*/  IMAD.WIDE.U32 R4, R5, -0x2daee0ad, RZ ;  /* 0xd2511f5305047825 */ /* 0x000fe200078e00ff */
[----:B------:R-:W-:Y:S02]  /*b6e0*/  LOP3.LUT R16, R3, UR13, R16, 0x96, !PT ;  /* 0x0000000d03107c12 */ /* 0x000fe4000f8e9610 */
[----:B------:R-:W-:Y:S02]  /*b6f0*/  FMNMX.FTZ R3, R228, R19, !PT ;  /* 0x00000013e4037209 */ /* 0x000fe40007810000 */
[----:B------:R-:W-:Y:S02]  /*b700*/  FMNMX.FTZ R2, R231, R22, !PT ;  /* 0x00000016e7027209 */ /* 0x000fe40007810000 */
[----:B------:R-:W-:-:S02]  /*b710*/  LOP3.LUT R10, R5, UR9, R6, 0x96, !PT ;  /* 0x00000009050a7c12 */ /* 0x000fc4000f8e9606 */
[----:B------:R-:W-:Y:S01]  /*b720*/  LOP3.LUT R7, R191, UR7, R4, 0x96, !PT ;  /* 0x00000007bf077c12 */ /* 0x000fe2000f8e9604 */
[----:B------:R-:W-:Y:S01]  /*b730*/  IMAD.WIDE.U32 R4, R16, -0x326172a9, RZ ;  /* 0xcd9e8d5710047825 */ /* 0x000fe200078e00ff */
[----:B------:R-:W-:Y:S02]  /*b740*/  FMNMX.FTZ R3, R23, R3, !PT ;  /* 0x0000000317037209 */ /* 0x000fe40007810000 */
[----:B------:R-:W-:Y:S02]  /*b750*/  FMNMX.FTZ R2, R24, R2, !PT ;  /* 0x0000000218027209 */ /* 0x000fe40007810000 */
[----:B------:R-:W-:Y:S02]  /*b760*/  FMNMX.FTZ R6, R28, R3, !PT ;  /* 0x000000031c067209 */ /* 0x000fe40007810000 */
[----:B------:R-:W-:Y:S02]  /*b770*/  LOP3.LUT R13, R5, UR12, R12, 0x96, !PT ;  /* 0x0000000c050d7c12 */ /* 0x000fe4000f8e960c */
[----:B------:R-:W-:Y:S01]  /*b780*/  FMNMX.FTZ R5, R26, R2, !PT ;  /* 0x000000021a057209 */ /* 0x000fe20007810000 */
[----:B------:R-:W-:Y:S01]  /*b790*/  IMAD.WIDE.U32 R2, R7, -0x326172a9, RZ ;  /* 0xcd9e8d5707027825 */ /* 0x000fe200078e00ff */
[----:B------:R-:W-:-:S02]  /*b7a0*/  FMNMX.FTZ R7, R29, R6, !PT ;  /* 0x000000061d077209 */ /* 0x000fc40007810000 */
[----:B--2---:R-:W-:Y:S02]  /*b7b0*/  FMNMX.FTZ R0, R0, R9, !PT ;  /* 0x0000000900007209 */ /* 0x004fe40007810000 */
[----:B------:R-:W-:-:S03]  /*b7c0*/  FMNMX.FTZ R7, R237, R7, !PT ;  /* 0x00000007ed077209 */ /* 0x000fc60007810000 */
[----:B------:R-:W2:Y:S01]  /*b7d0*/  SHFL.BFLY PT, R136, R0, 0x1, 0x1f ;  /* 0x0c201f0000887f89 */ /* 0x000ea200000e0000 */
[----:B------:R-:W-:-:S04]  /*b7e0*/  FMNMX.FTZ R135, R238, R7, !PT ;  /* 0x00000007ee877209 */ /* 0x000fc80007810000 */
[----:B------:R-:W-:-:S04]  /*b7f0*/  FMNMX.FTZ R135, R236, R135, !PT ;  /* 0x00000087ec877209 */ /* 0x000fc80007810000 */
[----:B------:R-:W-:Y:S02]  /*b800*/  FMNMX.FTZ R135, R239, R135, !PT ;  /* 0x00000087ef877209 */ /* 0x000fe40007810000 */
[----:B------:R-:W-:Y:S02]  /*b810*/  FMNMX.FTZ R6, R27, R5, !PT ;  /* 0x000000051b067209 */ /* 0x000fe40007810000 */
[----:B------:R-:W-:Y:S01]  /*b820*/  LOP3.LUT R5, R2, 0xffff, RZ, 0xc0, !PT ;  /* 0x0000ffff02057812 */ /* 0x000fe200078ec0ff */
[----:B------:R-:W3:Y:S01]  /*b830*/  SHFL.BFLY PT, R11, R135, 0x2, 0x1f ;  /* 0x0c401f00870b7f89 */ /* 0x000ee200000e0000 */
[----:B------:R-:W-:Y:S02]  /*b840*/  FMNMX.FTZ R134, R240, R6, !PT ;  /* 0x00000006f0867209 */ /* 0x000fe40007810000 */
[----:B------:R-:W-:Y:S01]  /*b850*/  SHF.R.U32.HI R6, RZ, 0x8, R5 ;  /* 0x00000008ff067819 */ /* 0x000fe20000011605 */
[----:B------:R-:W-:Y:S01]  /*b860*/  IMAD.WIDE.U32 R176, R10, -0x326172a9, RZ ;  /* 0xcd9e8d570ab07825 */ /* 0x000fe200078e00ff */
[----:B------:R-:W-:-:S02]  /*b870*/  LOP3.LUT R5, R2, 0xff, RZ, 0xc0, !PT ;  /* 0x000000ff02057812 */ /* 0x000fc400078ec0ff */
[----:B------:R-:W-:Y:S02]  /*b880*/  SHF.R.U32.HI R10, RZ, 0x18, R2 ;  /* 0x00000018ff0a7819 */ /* 0x000fe40000011602 */
[----:B------:R-:W-:Y:S02]  /*b890*/  PRMT R132, R5, 0x5410, R6 ;  /* 0x0000541005847816 */ /* 0x000fe40000000006 */
[----:B------:R-:W-:Y:S02]  /*b8a0*/  SHF.R.U32.HI R5, RZ, 0x10, R2 ;  /* 0x00000010ff057819 */ /* 0x000fe40000011602 */
[----:B--2---:R-:W-:Y:S02]  /*b8b0*/  FMNMX.FTZ R136, R0, R136, !PT ;  /* 0x0000008800887209 */ /* 0x004fe40007810000 */
[----:B------:R-:W-:Y:S02]  /*b8c0*/  LOP3.LUT R2, R3, UR18, R176, 0x96, !PT ;  /* 0x0000001203027c12 */ /* 0x000fe4000f8e96b0 */
[----:B------:R-:W-:-:S02]  /*b8d0*/  FMNMX.FTZ R0, R229, R25, !PT ;  /* 0x00000019e5007209 */ /* 0x000fc40007810000 */
[----:B------:R-:W-:Y:S01]  /*b8e0*/  FMNMX.FTZ R134, R241, R134, !PT ;  /* 0x00000086f1867209 */ /* 0x000fe20007810000 */
[----:B------:R-:W-:Y:S01]  /*b8f0*/  IMAD.WIDE.U32 R182, R17, -0x326172a9, RZ ;  /* 0xcd9e8d5711b67825 */ /* 0x000fe200078e00ff */
[----:B------:R-:W-:Y:S02]  /*b900*/  LOP3.LUT R7, R5, 0xff, RZ, 0xc0, !PT ;  /* 0x000000ff05077812 */ /* 0x000fe400078ec0ff */
[----:B------:R-:W-:Y:S02]  /*b910*/  LOP3.LUT R3, R2, 0xffff, RZ, 0xc0, !PT ;  /* 0x0000ffff02037812 */ /* 0x000fe400078ec0ff */
[----:B------:R-:W-:Y:S02]  /*b920*/  SHF.R.U32.HI R5, RZ, 0x10, R2 ;  /* 0x00000010ff057819 */ /* 0x000fe40000011602 */
[----:B------:R-:W-:Y:S02]  /*b930*/  FMNMX.FTZ R0, R30, R0, !PT ;  /* 0x000000001e007209 */ /* 0x000fe40007810000 */
[----:B------:R-:W-:-:S02]  /*b940*/  FMNMX.FTZ R134, R242, R134, !PT ;  /* 0x00000086f2867209 */ /* 0x000fc40007810000 */
[----:B------:R-:W-:Y:S02]  /*b950*/  LOP3.LUT R9, R2, 0xff, RZ, 0xc0, !PT ;  /* 0x000000ff02097812 */ /* 0x000fe400078ec0ff */
[----:B------:R-:W-:Y:S02]  /*b960*/  SHF.R.U32.HI R6, RZ, 0x18, R2 ;  /* 0x00000018ff067819 */ /* 0x000fe40000011602 */
[----:B------:R-:W-:Y:S02]  /*b970*/  SHF.R.U32.HI R3, RZ, 0x8, R3 ;  /* 0x00000008ff037819 */ /* 0x000fe40000011603 */
[----:B------:R-:W-:Y:S02]  /*b980*/  LOP3.LUT R2, R5, 0xff, RZ, 0xc0, !PT ;  /* 0x000000ff05027812 */ /* 0x000fe400078ec0ff */
[----:B------:R-:W-:Y:S02]  /*b990*/  LOP3.LUT R4, R183, UR10, R4, 0x96, !PT ;  /* 0x0000000ab7047c12 */ /* 0x000fe4000f8e9604 */
[----:B------:R-:W-:-:S02]  /*b9a0*/  FMNMX.FTZ R0, R31, R0, !PT ;  /* 0x000000001f007209 */ /* 0x000fc40007810000 */
[----:B------:R-:W-:Y:S01]  /*b9b0*/  FMNMX.FTZ R134, R243, R134, !PT ;  /* 0x00000086f3867209 */ /* 0x000fe20007810000 */
[----:B------:R-:W-:Y:S01]  /*b9c0*/  IMAD.WIDE.U32 R180, R4, -0x2daee0ad, RZ ;  /* 0xd2511f5304b47825 */ /* 0x000fe200078e00ff */
[----:B------:R-:W-:Y:S02]  /*b9d0*/  PRMT R9, R9, 0x5410, R3 ;  /* 0x0000541009097816 */ /* 0x000fe40000000003 */
[----:B------:R-:W-:Y:S01]  /*b9e0*/  PRMT R35, R2, 0x5410, R6 ;  /* 0x0000541002237816 */ /* 0x000fe20000000006 */
[----:B------:R-:W-:Y:S01]  /*b9f0*/  IMAD.WIDE.U32 R2, R13, -0x2daee0ad, RZ ;  /* 0xd2511f530d027825 */ /* 0x000fe200078e00ff */
[----:B------:R-:W-:Y:S02]  /*ba00*/  FSEL R178, R178, -INF , !P6 ;  /* 0xff800000b2b27808 */ /* 0x000fe40007000000 */
[----:B------:R-:W-:Y:S01]  /*ba10*/  FMNMX.FTZ R0, R32, R0, !PT ;  /* 0x0000000020007209 */ /* 0x000fe20007810000 */
[----:B------:R-:W2:Y:S01]  /*ba20*/  SHFL.BFLY PT, R12, R134, 0x2, 0x1f ;  /* 0x0c401f00860c7f89 */ /* 0x000ea200000e0000 */
[----:B---3--:R-:W-:-:S02]  /*ba30*/  FMNMX.FTZ R135, R135, R11, !PT ;  /* 0x0000000b87877209 */ /* 0x008fc40007810000 */
[----:B------:R-:W-:Y:S02]  /*ba40*/  FSEL R179, R179, -INF , !P5 ;  /* 0xff800000b3b37808 */ /* 0x000fe40006800000 */
[----:B------:R-:W-:Y:S02]  /*ba50*/  FMNMX.FTZ R0, R178, R0, !PT ;  /* 0x00000000b2007209 */ /* 0x000fe40007810000 */
[----:B------:R-:W-:Y:S02]  /*ba60*/  PRMT R34, R7, 0x5410, R10 ;  /* 0x0000541007227816 */ /* 0x000fe4000000000a */
[----:B------:R-:W-:Y:S01]  /*ba70*/  LOP3.LUT R4, R181, UR7, R2, 0x96, !PT ;  /* 0x00000007b5047c12 */ /* 0x000fe2000f8e9602 */
[----:B------:R-:W3:Y:S01]  /*ba80*/  SHFL.BFLY PT, R7, R135, 0x1, 0x1f ;  /* 0x0c201f0087077f89 */ /* 0x000ee200000e0000 */
[----:B------:R-:W-:Y:S02]  /*ba90*/  FSEL R181, R142, -INF , !P4 ;  /* 0xff8000008eb57808 */ /* 0x000fe40006000000 */
[----:B------:R-:W-:Y:S01]  /*baa0*/  FMNMX.FTZ R0, R179, R0, !PT ;  /* 0x00000000b3007209 */ /* 0x000fe20007810000 */
[----:B------:R-:W-:Y:S01]  /*bab0*/  IMAD.WIDE.U32 R4, R4, -0x326172a9, RZ ;  /* 0xcd9e8d5704047825 */ /* 0x000fe200078e00ff */
[----:B------:R-:W-:-:S02]  /*bac0*/  FSEL R176, R143, -INF , !P1 ;  /* 0xff8000008fb07808 */ /* 0x000fc40004800000 */
[----:B------:R-:W-:Y:S02]  /*bad0*/  FMNMX.FTZ R0, R181, R0, !PT ;  /* 0x00000000b5007209 */ /* 0x000fe40007810000 */
[----:B------:R-:W-:Y:S02]  /*bae0*/  LOP3.LUT R2, R4, 0xffff, RZ, 0xc0, !PT ;  /* 0x0000ffff04027812 */ /* 0x000fe400078ec0ff */
[----:B------:R-:W-:Y:S02]  /*baf0*/  FMNMX.FTZ R137, R176, R0, !PT ;  /* 0x00000000b0897209 */ /* 0x000fe40007810000 */
[----:B------:R-:W-:Y:S02]  /*bb00*/  LOP3.LUT R8, R3, UR9, R8, 0x96, !PT ;  /* 0x0000000903087c12 */ /* 0x000fe4000f8e9608 */
[----:B------:R-:W-:Y:S01]  /*bb10*/  SHF.R.U32.HI R3, RZ, 0x8, R2 ;  /* 0x00000008ff037819 */ /* 0x000fe20000011602 */
[----:B------:R-:W4:Y:S01]  /*bb20*/  SHFL.BFLY PT, R6, R137, 0x2, 0x1f ;  /* 0x0c401f0089067f89 */ /* 0x000f2200000e0000 */
[----:B------:R-:W-:-:S02]  /*bb30*/  LOP3.LUT R2, R4, 0xff, RZ, 0xc0, !PT ;  /* 0x000000ff04027812 */ /* 0x000fc400078ec0ff */
[----:B--2---:R-:W-:Y:S02]  /*bb40*/  FMNMX.FTZ R134, R134, R12, !PT ;  /* 0x0000000c86867209 */ /* 0x004fe40007810000 */
[----:B------:R-:W-:Y:S01]  /*bb50*/  PRMT R33, R2, 0x5410, R3 ;  /* 0x0000541002217816 */ /* 0x000fe20000000003 */
[C---:B------:R-:W-:Y:S01]  /*bb60*/  FMUL.FTZ R3, R136.reuse, c[0x0][0x23c] ;  /* 0x00008f0088037a20 */ /* 0x040fe20000410000 */
[----:B------:R-:W-:Y:S02]  /*bb70*/  FSETP.NEU.FTZ.AND P4, PT, R136, -INF , PT ;  /* 0xff8000008800780b */ /* 0x000fe40003f9d000 */
[----:B------:R-:W-:Y:S02]  /*bb80*/  SHF.R.U32.HI R2, RZ, 0x10, R4 ;  /* 0x00000010ff027819 */ /* 0x000fe40000011604 */
[----:B---3--:R-:W-:Y:S02]  /*bb90*/  FMNMX.FTZ R135, R135, R7, !PT ;  /* 0x0000000787877209 */ /* 0x008fe40007810000 */
[----:B------:R-:W-:Y:S01]  /*bba0*/  FSEL R3, R3, RZ, P4 ;  /* 0x000000ff03037208 */ /* 0x000fe20002000000 */
[----:B------:R-:W2:Y:S01]  /*bbb0*/  SHFL.BFLY PT, R7, R134, 0x1, 0x1f ;  /* 0x0c201f0086077f89 */ /* 0x000ea200000e0000 */
[----:B------:R-:W-:-:S02]  /*bbc0*/  LOP3.LUT R2, R2, 0xff, RZ, 0xc0, !PT ;  /* 0x000000ff02027812 */ /* 0x000fc400078ec0ff */
[----:B------:R-:W-:Y:S01]  /*bbd0*/  SHF.R.U32.HI R0, RZ, 0x18, R4 ;  /* 0x00000018ff007819 */ /* 0x000fe20000011604 */
[----:B------:R-:W-:-:S03]  /*bbe0*/  IMAD.WIDE.U32 R138, R8, -0x326172a9, RZ ;  /* 0xcd9e8d57088a7825 */ /* 0x000fc600078e00ff */
[----:B------:R-:W-:Y:S01]  /*bbf0*/  PRMT R13, R2, 0x5410, R0 ;  /* 0x00005410020d7816 */ /* 0x000fe20000000000 */
[--C-:B------:R-:W-:Y:S01]  /*bc00*/  FFMA.FTZ R0, R15, c[0x0][0x23c], -R3.reuse ;  /* 0x00008f000f007a23 */ /* 0x100fe20000010803 */
[----:B------:R-:W-:Y:S01]  /*bc10*/  LOP3.LUT R4, R5, UR18, R138, 0x96, !PT ;  /* 0x0000001205047c12 */ /* 0x000fe2000f8e968a */
[C---:B------:R-:W-:Y:S02]  /*bc20*/  FMUL.FTZ R16, R135.reuse, c[0x0][0x23c] ;  /* 0x00008f0087107a20 */ /* 0x040fe40000410000 */
[----:B------:R3:W-:Y:S01]  /*bc30*/  MUFU.EX2 R200, R0 ;  /* 0x0000000000c87308 */ /* 0x0007e20000000800 */
[----:B------:R-:W-:Y:S02]  /*bc40*/  FSETP.NEU.FTZ.AND P5, PT, R135, -INF , PT ;  /* 0xff8000008700780b */ /* 0x000fe40003fbd000 */
[----:B----4-:R-:W-:Y:S01]  /*bc50*/  FMNMX.FTZ R137, R6, R137, !PT ;  /* 0x0000008906897209 */ /* 0x010fe20007810000 */
[--C-:B------:R-:W-:Y:S01]  /*bc60*/  FFMA.FTZ R2, R20, c[0x0][0x23c], -R3.reuse ;  /* 0x00008f0014027a23 */ /* 0x100fe20000010803 */
[----:B------:R-:W-:Y:S01]  /*bc70*/  FSEL R16, R16, RZ, P5 ;  /* 0x000000ff10107208 */ /* 0x000fe20002800000 */
[----:B---3--:R-:W-:-:S04]  /*bc80*/  FFMA.FTZ R0, R18, c[0x0][0x23c], -R3 ;  /* 0x00008f0012007a23 */ /* 0x008fc80000010803 */
[----:B------:R3:W-:Y:S01]  /*bc90*/  MUFU.EX2 R202, R0 ;  /* 0x0000000000ca7308 */ /* 0x0007e20000000800 */
[----:B------:R-:W4:Y:S01]  /*bca0*/  SHFL.BFLY PT, R6, R137, 0x1, 0x1f ;  /* 0x0c201f0089067f89 */ /* 0x000f2200000e0000 */
[----:B--2---:R-:W-:-:S06]  /*bcb0*/  FMNMX.FTZ R134, R134, R7, !PT ;  /* 0x0000000786867209 */ /* 0x004fcc0007810000 */
[----:B------:R2:W5:Y:S01]  /*bcc0*/  MUFU.EX2 R201, R2 ;  /* 0x0000000200c97308 */ /* 0x0005620000000800 */
[----:B---3--:R-:W-:-:S04]  /*bcd0*/  LOP3.LUT R0, R4, 0xffff, RZ, 0xc0, !PT ;  /* 0x0000ffff04007812 */ /* 0x008fc800078ec0ff */
[----:B------:R-:W-:Y:S01]  /*bce0*/  SHF.R.U32.HI R5, RZ, 0x8, R0 ;  /* 0x00000008ff057819 */ /* 0x000fe20000011600 */
[----:B------:R-:W-:Y:S01]  /*bcf0*/  FFMA.FTZ R0, R19, c[0x0][0x23c], -R16 ;  /* 0x00008f0013007a23 */ /* 0x000fe20000010810 */
[----:B--2---:R-:W-:-:S03]  /*bd00*/  LOP3.LUT R2, R4, 0xff, RZ, 0xc0, !PT ;  /* 0x000000ff04027812 */ /* 0x004fc600078ec0ff */
[----:B------:R2:W-:Y:S01]  /*bd10*/  MUFU.EX2 R195, R0 ;  /* 0x0000000000c37308 */ /* 0x0005e20000000800 */
[----:B------:R-:W-:Y:S02]  /*bd20*/  PRMT R7, R2, 0x5410, R5 ;  /* 0x0000541002077816 */ /* 0x000fe40000000005 */
[--C-:B------:R-:W-:Y:S01]  /*bd30*/  SHF.R.U32.HI R2, RZ, 0x10, R4.reuse ;  /* 0x00000010ff027819 */ /* 0x100fe20000011604 */
[----:B------:R-:W1:Y:S01]  /*bd40*/  LDC.U8 R196, c[0x0][0x2d8] ;  /* 0x0000b600ffc47b82 */ /* 0x000e620000000000 */
[----:B------:R-:W-:Y:S01]  /*bd50*/  SHF.R.U32.HI R4, RZ, 0x18, R4 ;  /* 0x00000018ff047819 */ /* 0x000fe20000011604 */
[----:B------:R-:W-:Y:S02]  /*bd60*/  FMUL.FTZ R17, R134, c[0x0][0x23c] ;  /* 0x00008f0086117a20 */ /* 0x000fe40000410000 */
[----:B--2---:R-:W-:-:S04]  /*bd70*/  FFMA.FTZ R0, R23, c[0x0][0x23c], -R16 ;  /* 0x00008f0017007a23 */ /* 0x004fc80000010810 */
[----:B------:R2:W-:Y:S01]  /*bd80*/  MUFU.EX2 R194, R0 ;  /* 0x0000000000c27308 */ /* 0x0005e20000000800 */
[----:B------:R-:W-:-:S04]  /*bd90*/  FSETP.NEU.FTZ.AND P1, PT, R134, -INF , PT ;  /* 0xff8000008600780b */ /* 0x000fc80003f3d000 */
[----:B------:R-:W-:Y:S02]  /*bda0*/  FSEL R17, R17, RZ, P1 ;  /* 0x000000ff11117208 */ /* 0x000fe40000800000 */
[----:B--2---:R-:W-:Y:S01]  /*bdb0*/  LOP3.LUT R0, R2, 0xff, RZ, 0xc0, !PT ;  /* 0x000000ff02007812 */ /* 0x004fe200078ec0ff */
[----:B------:R-:W-:-:S03]  /*bdc0*/  FFMA.FTZ R2, R28, c[0x0][0x23c], -R16 ;  /* 0x00008f001c027a23 */ /* 0x000fc60000010810 */
[----:B------:R-:W-:Y:S01]  /*bdd0*/  PRMT R5, R0, 0x5410, R4 ;  /* 0x0000541000057816 */ /* 0x000fe20000000004 */
[----:B------:R2:W-:Y:S01]  /*bde0*/  MUFU.EX2 R193, R2 ;  /* 0x0000000200c17308 */ /* 0x0005e20000000800 */
[----:B------:R-:W-:Y:S01]  /*bdf0*/  FFMA.FTZ R0, R29, c[0x0][0x23c], -R16 ;  /* 0x00008f001d007a23 */ /* 0x000fe20000010810 */
[----:B----4-:R-:W-:-:S06]  /*be00*/  FMNMX.FTZ R137, R137, R6, !PT ;  /* 0x0000000689897209 */ /* 0x010fcc0007810000 */
[----:B------:R3:W4:Y:S01]  /*be10*/  MUFU.EX2 R192, R0 ;  /* 0x0000000000c07308 */ /* 0x0007220000000800 */
[----:B--2---:R-:W-:-:S05]  /*be20*/  FSEL R2, R135, RZ, P5 ;  /* 0x000000ff87027208 */ /* 0x004fca0002800000 */
[----:B------:R-:W-:Y:S01]  /*be30*/  FADD.FTZ R21, R228, -R2 ;  /* 0x80000002e4157221 */ /* 0x000fe20000010000 */
[----:B------:R-:W-:Y:S01]  /*be40*/  FSEL R2, R134, RZ, P1 ;  /* 0x000000ff86027208 */ /* 0x000fe20000800000 */
[----:B---3--:R-:W-:Y:S01]  /*be50*/  FFMA.FTZ R0, R22, c[0x0][0x23c], -R17 ;  /* 0x00008f0016007a23 */ /* 0x008fe20000010811 */
[----:B------:R-:W-:Y:S01]  /*be60*/  FSETP.NEU.FTZ.AND P1, PT, R137, -INF , PT ;  /* 0xff8000008900780b */ /* 0x000fe20003f3d000 */
[----:B------:R-:W-:Y:S02]  /*be70*/  FFMA.FTZ R14, R14, c[0x0][0x23c], -R3 ;  /* 0x00008f000e0e7a23 */ /* 0x000fe40000010803 */
[----:B------:R2:W-:Y:S01]  /*be80*/  MUFU.EX2 R191, R0 ;  /* 0x0000000000bf7308 */ /* 0x0005e20000000800 */
[----:B------:R-:W-:Y:S01]  /*be90*/  FADD.FTZ R20, R231, -R2 ;  /* 0x80000002e7147221 */ /* 0x000fe20000010000 */
[----:B------:R-:W-:Y:S01]  /*bea0*/  FSEL R4, R136, RZ, P4 ;  /* 0x000000ff88047208 */ /* 0x000fe20002000000 */
[----:B------:R-:W-:Y:S02]  /*beb0*/  FFMA.FTZ R2, R26, c[0x0][0x23c], -R17 ;  /* 0x00008f001a027a23 */ /* 0x000fe40000010811 */
[----:B------:R-:W-:Y:S01]  /*bec0*/  FMUL.FTZ R18, R137, c[0x0][0x23c] ;  /* 0x00008f0089127a20 */ /* 0x000fe20000410000 */
[----:B-1----:R-:W-:-:S02]  /*bed0*/  PRMT R196, R196, 0x7054, R197 ;  /* 0x00007054c4c47816 */ /* 0x002fc400000000c5 */
[----:B------:R-:W1:Y:S01]  /*bee0*/  MUFU.EX2 R203, R14 ;  /* 0x0000000e00cb7308 */ /* 0x000e620000000800 */
[----:B------:R-:W-:Y:S01]  /*bef0*/  FADD.FTZ R12, R230, -R4 ;  /* 0x80000004e60c7221 */ /* 0x000fe20000010000 */
[----:B------:R-:W-:Y:S01]  /*bf00*/  FSEL R18, R18, RZ, P1 ;  /* 0x000000ff12127208 */ /* 0x000fe20000800000 */
[----:B--2---:R-:W-:-:S05]  /*bf10*/  FFMA.FTZ R0, R24, c[0x0][0x23c], -R17 ;  /* 0x00008f0018007a23 */ /* 0x004fca0000010811 */
[----:B------:R2:W-:Y:S01]  /*bf20*/  MUFU.EX2 R183, R2 ;  /* 0x0000000200b77308 */ /* 0x0005e20000000800 */
[----:B------:R-:W-:-:S07]  /*bf30*/  HSET2.LE.AND R10, R132, R196, PT ;  /* 0x000000c4840a7233 */ /* 0x000fce0003803000 */
[----:B------:R3:W1:Y:S01]  /*bf40*/  MUFU.EX2 R189, R0 ;  /* 0x0000000000bd7308 */ /* 0x0006620000000800 */
[----:B------:R-:W-:Y:S02]  /*bf50*/  FMUL.FTZ R12, R12, c[0x0][0x23c] ;  /* 0x00008f000c0c7a20 */ /* 0x000fe40000410000 */
[----:B--2---:R-:W-:Y:S01]  /*bf60*/  FFMA.FTZ R2, R27, c[0x0][0x23c], -R17 ;  /* 0x00008f001b027a23 */ /* 0x004fe20000010811 */
[----:B---3--:R-:W-:-:S04]  /*bf70*/  FSEL R0, R137, RZ, P1 ;  /* 0x000000ff89007208 */ /* 0x008fc80000800000 */
[----:B------:R2:W-:Y:S01]  /*bf80*/  MUFU.EX2 R138, R2 ;  /* 0x00000002008a7308 */ /* 0x0005e20000000800 */
[----:B------:R-:W-:Y:S01]  /*bf90*/  FADD.FTZ R19, R229, -R0 ;  /* 0x80000000e5137221 */ /* 0x000fe20000010000 */
[----:B-----5:R-:W-:Y:S01]  /*bfa0*/  F2FP.BF16.PACK_AB R0, R201, R202 ;  /* 0x000000cac900723e */ /* 0x020fe200000010ff */
[--C-:B------:R-:W-:Y:S02]  /*bfb0*/  HSET2.LE.AND R11, R34, R196.reuse, PT ;  /* 0x000000c4220b7233 */ /* 0x100fe40003803000 */
[--C-:B------:R-:W-:Y:S01]  /*bfc0*/  HSET2.LE.AND R4, R7, R196.reuse, PT ;  /* 0x000000c407047233 */ /* 0x100fe20003803000 */
[----:B------:R-:W-:Y:S01]  /*bfd0*/  LOP3.LUT R10, R10, R0, RZ, 0xc0, !PT ;  /* 0x000000000a0a7212 */ /* 0x000fe200078ec0ff */
[--C-:B------:R-:W-:Y:S01]  /*bfe0*/  HSET2.LE.AND R7, R13, R196.reuse, PT ;  /* 0x000000c40d077233 */ /* 0x100fe20003803000 */
[----:B----4-:R-:W-:Y:S01]  /*bff0*/  F2FP.BF16.PACK_AB R0, R192, R193 ;  /* 0x000000c1c000723e */ /* 0x010fe200000010ff */
[----:B--2---:R-:W-:Y:S01]  /*c000*/  FFMA.FTZ R2, R25, c[0x0][0x23c], -R18 ;  /* 0x00008f0019027a23 */ /* 0x004fe20000010812 */
[----:B------:R2:W-:Y:S02]  /*c010*/  MUFU.EX2 R26, R12 ;  /* 0x0000000c001a7308 */ /* 0x0005e40000000800 */
[----:B------:R-:W-:Y:S01]  /*c020*/  LOP3.LUT R11, R11, R0, RZ, 0xc0, !PT ;  /* 0x000000000b0b7212 */ /* 0x000fe200078ec0ff */
[----:B------:R-:W-:-:S05]  /*c030*/  HSET2.LE.AND R8, R9, R196, PT ;  /* 0x000000c409087233 */ /* 0x000fca0003803000 */
[----:B------:R3:W-:Y:S01]  /*c040*/  MUFU.EX2 R133, R2 ;  /* 0x0000000200857308 */ /* 0x0007e20000000800 */
[----:B-1----:R-:W-:Y:S01]  /*c050*/  F2FP.BF16.PACK_AB R0, R200, R203 ;  /* 0x000000cbc800723e */ /* 0x002fe200000010ff */
[----:B--2---:R-:W1:Y:S01]  /*c060*/  LDSM.16.MT88.4 R12, [R205+0xa000] ;  /* 0x00a00000cd0c783b */ /* 0x004e620000004200 */
[----:B---3--:R-:W-:-:S05]  /*c070*/  FFMA.FTZ R2, R30, c[0x0][0x23c], -R18 ;  /* 0x00008f001e027a23 */ /* 0x008fca0000010812 */
[----:B------:R2:W3:Y:S01]  /*c080*/  MUFU.EX2 R132, R2 ;  /* 0x0000000200847308 */ /* 0x0004e20000000800 */
[----:B------:R-:W-:Y:S01]  /*c090*/  HSET2.LE.AND R9, R35, R196, PT ;  /* 0x000000c423097233 */ /* 0x000fe20003803000 */
[----:B------:R-:W-:Y:S02]  /*c0a0*/  LOP3.LUT R8, R8, R0, RZ, 0xc0, !PT ;  /* 0x0000000008087212 */ /* 0x000fe400078ec0ff */
[----:B------:R-:W-:Y:S01]  /*c0b0*/  F2FP.BF16.PACK_AB R0, R194, R195 ;  /* 0x000000c3c200723e */ /* 0x000fe200000010ff */
[----:B------:R-:W-:Y:S02]  /*c0c0*/  FMUL.FTZ R19, R19, c[0x0][0x23c] ;  /* 0x00008f0013137a20 */ /* 0x000fe40000410000 */
[----:B------:R-:W-:Y:S02]  /*c0d0*/  FMUL.FTZ R21, R21, c[0x0][0x23c] ;  /* 0x00008f0015157a20 */ /* 0x000fe40000410000 */
[----:B--2---:R-:W-:-:S04]  /*c0e0*/  FFMA.FTZ R2, R31, c[0x0][0x23c], -R18 ;  /* 0x00008f001f027a23 */ /* 0x004fc80000010812 */
[----:B------:R2:W-:Y:S01]  /*c0f0*/  MUFU.EX2 R35, R2 ;  /* 0x0000000200237308 */ /* 0x0005e20000000800 */
[----:B------:R-:W-:Y:S01]  /*c100*/  LOP3.LUT R9, R9, R0, RZ, 0xc0, !PT ;  /* 0x0000000009097212 */ /* 0x000fe200078ec0ff */
[----:B------:R-:W-:Y:S01]  /*c110*/  FMUL.FTZ R20, R20, c[0x0][0x23c] ;  /* 0x00008f0014147a20 */ /* 0x000fe20000410000 */
[----:B------:R-:W-:Y:S01]  /*c120*/  F2FP.BF16.PACK_AB R0, R189, R191 ;  /* 0x000000bfbd00723e */ /* 0x000fe200000010ff */
[----:B------:R-:W-:-:S03]  /*c130*/  HSET2.LE.AND R5, R5, R196, PT ;  /* 0x000000c405057233 */ /* 0x000fc60003803000 */
[----:B------:R-:W-:Y:S01]  /*c140*/  LOP3.LUT R4, R4, R0, RZ, 0xc0, !PT ;  /* 0x0000000004047212 */ /* 0x000fe200078ec0ff */
[----:B------:R-:W-:Y:S01]  /*c150*/  MUFU.EX2 R25, R21 ;  /* 0x0000001500197308 */ /* 0x000fe20000000800 */
[----:B--2---:R-:W-:-:S07]  /*c160*/  FFMA.FTZ R2, R32, c[0x0][0x23c], -R18 ;  /* 0x00008f0020027a23 */ /* 0x004fce0000010812 */
[----:B------:R-:W2:Y:S01]  /*c170*/  MUFU.EX2 R34, R2 ;  /* 0x0000000200227308 */ /* 0x000ea20000000800 */
[----:B---3--:R-:W-:Y:S01]  /*c180*/  F2FP.BF16.PACK_AB R0, R132, R133 ;  /* 0x000000858400723e */ /* 0x008fe200000010ff */
[----:B------:R-:W-:-:S06]  /*c190*/  HSET2.LE.AND R6, R33, R196, PT ;  /* 0x000000c421067233 */ /* 0x000fcc0003803000 */
[----:B------:R-:W3:Y:S01]  /*c1a0*/  MUFU.EX2 R24, R20 ;  /* 0x0000001400187308 */ /* 0x000ee20000000800 */
[----:B------:R-:W-:-:S07]  /*c1b0*/  LOP3.LUT R5, R5, R0, RZ, 0xc0, !PT ;  /* 0x0000000005057212 */ /* 0x000fce00078ec0ff */
[----:B------:R-:W4:Y:S01]  /*c1c0*/  MUFU.EX2 R19, R19 ;  /* 0x0000001300137308 */ /* 0x000f220000000800 */
[----:B------:R-:W-:-:S04]  /*c1d0*/  F2FP.BF16.PACK_AB R0, R138, R183 ;  /* 0x000000b78a00723e */ /* 0x000fc800000010ff */
[----:B------:R-:W-:Y:S02]  /*c1e0*/  LOP3.LUT R6, R6, R0, RZ, 0xc0, !PT ;  /* 0x0000000006067212 */ /* 0x000fe400078ec0ff */
[----:B--2---:R-:W-:Y:S01]  /*c1f0*/  F2FP.BF16.PACK_AB R0, R34, R35 ;  /* 0x000000232200723e */ /* 0x004fe200000010ff */
[-C--:B------:R-:W-:Y:S02]  /*c200*/  FMUL.FTZ R144, R144, R26.reuse ;  /* 0x0000001a90907220 */ /* 0x080fe40000410000 */
[----:B------:R-:W-:Y:S01]  /*c210*/  FMUL.FTZ R145, R145, R26 ;  /* 0x0000001a91917220 */ /* 0x000fe20000410000 */
[----:B------:R-:W-:Y:S01]  /*c220*/  LOP3.LUT R7, R7, R0, RZ, 0xc0, !PT ;  /* 0x0000000007077212 */ /* 0x000fe200078ec0ff */
[-C--:B------:R-:W-:Y:S02]  /*c230*/  FMUL.FTZ R146, R146, R25.reuse ;  /* 0x0000001992927220 */ /* 0x080fe40000410000 */
[----:B------:R-:W-:Y:S02]  /*c240*/  FMUL.FTZ R147, R147, R25 ;  /* 0x0000001993937220 */ /* 0x000fe40000410000 */
[----:B---3--:R-:W-:-:S02]  /*c250*/  FMUL.FTZ R148, R148, R24 ;  /* 0x0000001894947220 */ /* 0x008fc40000410000 */
[-C--:B------:R-:W-:Y:S02]  /*c260*/  FMUL.FTZ R149, R149, R24.reuse ;  /* 0x0000001895957220 */ /* 0x080fe40000410000 */
[-C--:B----4-:R-:W-:Y:S02]  /*c270*/  FMUL.FTZ R150, R150, R19.reuse ;  /* 0x0000001396967220 */ /* 0x090fe40000410000 */
        /* <DEDUP_REMOVED lines=72> */
[----:B------:R-:W-:Y:S01]  /*c700*/  MOV R49, R245 ;  /* 0x000000f500317202 */ /* 0x000fe20000000f00 */
[----:B------:R-:W-:Y:S02]  /*c710*/  IMAD.MOV.U32 R51, RZ, RZ, R247 ;  /* 0x000000ffff337224 */ /* 0x000fe400078e00f7 */
        /* <DEDUP_REMOVED lines=31> */
[----:B------:R-:W-:Y:S02]  /*c910*/  IMAD.MOV.U32 R20, RZ, RZ, R30 ;  /* 0x000000ffff147224 */ /* 0x000fe400078e001e */
        /* <DEDUP_REMOVED lines=16> */
[----:B------:R-:W-:Y:S02]  /*ca20*/  IMAD.MOV.U32 R173, RZ, RZ, R22 ;  /* 0x000000ffffad7224 */ /* 0x000fe400078e0016 */
[----:B------:R-:W-:Y:S02]  /*ca30*/  IMAD.MOV.U32 R172, RZ, RZ, R23 ;  /* 0x000000ffffac7224 */ /* 0x000fe400078e0017 */
[----:B------:R-:W-:Y:S02]  /*ca40*/  IMAD.MOV.U32 R65, RZ, RZ, R21 ;  /* 0x000000ffff417224 */ /* 0x000fe400078e0015 */
[----:B------:R-:W-:Y:S02]  /*ca50*/  IMAD.MOV.U32 R66, RZ, RZ, R20 ;  /* 0x000000ffff427224 */ /* 0x000fe400078e0014 */
[----:B------:R-:W2:Y:S01]  /*ca60*/  LDSM.16.MT88.4 R20, [R210+0xb000] ;  /* 0x00b00000d214783b */ /* 0x000ea20000004200 */
[----:B------:R-:W-:Y:S01]  /*ca70*/  IMAD.MOV.U32 R83, RZ, RZ, R196 ;  /* 0x000000ffff537224 */ /* 0x000fe200078e00c4 */
[----:B-1----:R-:W-:Y:S01]  /*ca80*/  HMMA.16816.F32.BF16 R84, R8, R12, R84 ;  /* 0x0000000c0854723c */ /* 0x002fe20000041854 */
[----:B------:R-:W-:-:S07]  /*ca90*/  IMAD.MOV.U32 R0, RZ, RZ, R28 ;  /* 0x000000ffff007224 */ /* 0x000fce00078e001c */
[C---:B------:R-:W-:Y:S08]  /*caa0*/  HMMA.16816.F32.BF16 R88, R4.reuse, R12, R88 ;  /* 0x0000000c0458723c */ /* 0x040ff00000041858 */
[-C--:B------:R-:W-:Y:S08]  /*cab0*/  HMMA.16816.F32.BF16 R92, R4, R14.reuse, R92 ;  /* 0x0000000e045c723c */ /* 0x080ff0000004185c */
[----:B------:R-:W-:Y:S01]  /*cac0*/  HMMA.16816.F32.BF16 R196, R8, R14, R96 ;  /* 0x0000000e08c4723c */ /* 0x000fe20000041860 */
[----:B------:R-:W1:Y:S01]  /*cad0*/  LDSM.16.MT88.4 R12, [R209+0xb000] ;  /* 0x00b00000d10c783b */ /* 0x000e620000004200 */
[----:B------:R-:W-:Y:S01]  /*cae0*/  MOV R64, R0 ;  /* 0x0000000000407202 */ /* 0x000fe20000000f00 */
[----:B------:R-:W-:-:S04]  /*caf0*/  FFMA.FTZ R0, R234, c[0x0][0x23c], -R3 ;  /* 0x00008f00ea007a23 */ /* 0x000fc80000010803 */
[----:B------:R3:W-:Y:S01]  /*cb00*/  MUFU.EX2 R28, R0 ;  /* 0x00000000001c7308 */ /* 0x0007e20000000800 */
[----:B------:R-:W-:Y:S02]  /*cb10*/  IMAD.MOV.U32 R2, RZ, RZ, R31 ;  /* 0x000000ffff027224 */ /* 0x000fe400078e001f */
[-C--:B------:R-:W-:Y:S02]  /*cb20*/  FMUL.FTZ R108, R108, R24.reuse ;  /* 0x000000186c6c7220 */ /* 0x080fe40000410000 */
[----:B------:R-:W-:Y:S02]  /*cb30*/  FMUL.FTZ R109, R109, R24 ;  /* 0x000000186d6d7220 */ /* 0x000fe40000410000 */
[----:B---3--:R-:W-:-:S04]  /*cb40*/  FFMA.FTZ R0, R235, c[0x0][0x23c], -R3 ;  /* 0x00008f00eb007a23 */ /* 0x008fc80000010803 */
[----:B------:R3:W-:Y:S01]  /*cb50*/  MUFU.EX2 R31, R0 ;  /* 0x00000000001f7308 */ /* 0x0007e20000000800 */
[-C--:B------:R-:W-:Y:S02]  /*cb60*/  FMUL.FTZ R110, R110, R19.reuse ;  /* 0x000000136e6e7220 */ /* 0x080fe40000410000 */
[----:B------:R-:W-:Y:S02]  /*cb70*/  FMUL.FTZ R111, R111, R19 ;  /* 0x000000136f6f7220 */ /* 0x000fe40000410000 */
[-C--:B------:R-:W-:Y:S02]  /*cb80*/  FMUL.FTZ R112, R112, R26.reuse ;  /* 0x0000001a70707220 */ /* 0x080fe40000410000 */
[----:B------:R-:W-:Y:S02]  /*cb90*/  FMUL.FTZ R113, R113, R26 ;  /* 0x0000001a71717220 */ /* 0x000fe40000410000 */
[----:B------:R-:W-:Y:S02]  /*cba0*/  FMUL.FTZ R114, R114, R25 ;  /* 0x0000001972727220 */ /* 0x000fe40000410000 */
[----:B---3--:R-:W-:-:S02]  /*cbb0*/  FFMA.FTZ R0, R232, c[0x0][0x23c], -R3 ;  /* 0x00008f00e8007a23 */ /* 0x008fc40000010803 */
[----:B------:R-:W-:Y:S02]  /*cbc0*/  FMUL.FTZ R115, R115, R25 ;  /* 0x0000001973737220 */ /* 0x000fe40000410000 */
[----:B------:R3:W-:Y:S01]  /*cbd0*/  MUFU.EX2 R32, R0 ;  /* 0x0000000000207308 */ /* 0x0007e20000000800 */
[-C--:B------:R-:W-:Y:S01]  /*cbe0*/  FMUL.FTZ R104, R104, R24.reuse ;  /* 0x0000001868687220 */ /* 0x080fe20000410000 */
[----:B------:R-:W-:Y:S01]  /*cbf0*/  MOV R158, R185 ;  /* 0x000000b9009e7202 */ /* 0x000fe20000000f00 */
[-C--:B------:R-:W-:Y:S02]  /*cc00*/  FMUL.FTZ R105, R105, R24.reuse ;  /* 0x0000001869697220 */ /* 0x080fe40000410000 */
[-C--:B------:R-:W-:Y:S02]  /*cc10*/  FMUL.FTZ R106, R106, R19.reuse ;  /* 0x000000136a6a7220 */ /* 0x080fe40000410000 */
[----:B------:R-:W-:Y:S02]  /*cc20*/  FMUL.FTZ R107, R107, R19 ;  /* 0x000000136b6b7220 */ /* 0x000fe40000410000 */
[----:B------:R-:W-:-:S02]  /*cc30*/  FMUL.FTZ R120, R120, R24 ;  /* 0x0000001878787220 */ /* 0x000fc40000410000 */
[----:B---3--:R-:W-:Y:S02]  /*cc40*/  FFMA.FTZ R0, R233, c[0x0][0x23c], -R3 ;  /* 0x00008f00e9007a23 */ /* 0x008fe40000010803 */
[-C--:B------:R-:W-:Y:S02]  /*cc50*/  FMUL.FTZ R121, R121, R24.reuse ;  /* 0x0000001879797220 */ /* 0x080fe40000410000 */
[----:B------:R3:W4:Y:S01]  /*cc60*/  MUFU.EX2 R33, R0 ;  /* 0x0000000000217308 */ /* 0x0007220000000800 */
[-C--:B------:R-:W-:Y:S02]  /*cc70*/  FMUL.FTZ R124, R124, R24.reuse ;  /* 0x000000187c7c7220 */ /* 0x080fe40000410000 */
[----:B------:R-:W-:Y:S02]  /*cc80*/  FMUL.FTZ R125, R125, R24 ;  /* 0x000000187d7d7220 */ /* 0x000fe40000410000 */
[-C--:B------:R-:W-:Y:S02]  /*cc90*/  FMUL.FTZ R122, R122, R19.reuse ;  /* 0x000000137a7a7220 */ /* 0x080fe40000410000 */
[----:B------:R-:W-:-:S02]  /*cca0*/  FMUL.FTZ R123, R123, R19 ;  /* 0x000000137b7b7220 */ /* 0x000fc40000410000 */
[-C--:B------:R-:W-:Y:S02]  /*ccb0*/  FMUL.FTZ R126, R126, R19.reuse ;  /* 0x000000137e7e7220 */ /* 0x080fe40000410000 */
[----:B------:R-:W-:Y:S01]  /*ccc0*/  FMUL.FTZ R127, R127, R19 ;  /* 0x000000137f7f7220 */ /* 0x000fe20000410000 */
[----:B--2---:R-:W-:Y:S01]  /*ccd0*/  HMMA.16816.F32.BF16 R108, R4, R22, R108 ;  /* 0x00000016046c723c */ /* 0x004fe2000004186c */
[----:B------:R-:W-:Y:S02]  /*cce0*/  IMAD.MOV.U32 R159, RZ, RZ, R184 ;  /* 0x000000ffff9f7224 */ /* 0x000fe400078e00b8 */
[----:B---3--:R-:W-:Y:S02]  /*ccf0*/  FFMA.FTZ R0, R237, c[0x0][0x23c], -R16 ;  /* 0x00008f00ed007a23 */ /* 0x008fe40000010810 */
[----:B------:R-:W-:Y:S02]  /*cd00*/  IMAD.MOV.U32 R157, RZ, RZ, R186 ;  /* 0x000000ffff9d7224 */ /* 0x000fe400078e00ba */
[----:B------:R-:W-:-:S02]  /*cd10*/  IMAD.MOV.U32 R156, RZ, RZ, R187 ;  /* 0x000000ffff9c7224 */ /* 0x000fc400078e00bb */
[----:B------:R-:W-:Y:S01]  /*cd20*/  IMAD.MOV.U32 R67, RZ, RZ, R2 ;  /* 0x000000ffff437224 */ /* 0x000fe200078e0002 */
[----:B------:R-:W-:Y:S01]  /*cd30*/  HMMA.16816.F32.BF16 R184, R8, R22, R112 ;  /* 0x0000001608b8723c */ /* 0x000fe20000041870 */
[----:B------:R-:W-:Y:S01]  /*cd40*/  LOP3.LUT R2, R177, UR8, R188, 0x96, !PT ;  /* 0x00000008b1027c12 */ /* 0x000fe2000f8e96bc */
[----:B------:R2:W-:Y:S06]  /*cd50*/  MUFU.EX2 R23, R0 ;  /* 0x0000000000177308 */ /* 0x0005ec0000000800 */
[----:B------:R-:W-:Y:S01]  /*cd60*/  HMMA.16816.F32.BF16 R104, R4, R20, R104 ;  /* 0x000000140468723c */ /* 0x000fe20000041868 */
[----:B------:R-:W-:-:S02]  /*cd70*/  FMUL.FTZ R100, R100, R26 ;  /* 0x0000001a64647220 */ /* 0x000fc40000410000 */
[-C--:B------:R-:W-:Y:S02]  /*cd80*/  FMUL.FTZ R101, R101, R26.reuse ;  /* 0x0000001a65657220 */ /* 0x080fe40000410000 */
[-C--:B------:R-:W-:Y:S02]  /*cd90*/  FMUL.FTZ R102, R102, R25.reuse ;  /* 0x0000001966667220 */ /* 0x080fe40000410000 */
[-C--:B------:R-:W-:Y:S01]  /*cda0*/  FMUL.FTZ R103, R103, R25.reuse ;  /* 0x0000001967677220 */ /* 0x080fe20000410000 */
[----:B-1----:R-:W-:Y:S01]  /*cdb0*/  HMMA.16816.F32.BF16 R120, R4, R12, R120 ;  /* 0x0000000c0478723c */ /* 0x002fe20000041878 */
[-C--:B------:R-:W-:Y:S02]  /*cdc0*/  FMUL.FTZ R116, R116, R26.reuse ;  /* 0x0000001a74747220 */ /* 0x080fe40000410000 */
[----:B------:R-:W-:Y:S02]  /*cdd0*/  FMUL.FTZ R117, R117, R26 ;  /* 0x0000001a75757220 */ /* 0x000fe40000410000 */
[----:B------:R-:W-:-:S02]  /*cde0*/  FMUL.FTZ R118, R118, R25 ;  /* 0x0000001976767220 */ /* 0x000fc40000410000 */
[-C--:B------:R-:W-:Y:S01]  /*cdf0*/  FMUL.FTZ R119, R119, R25.reuse ;  /* 0x0000001977777220 */ /* 0x080fe20000410000 */
[----:B------:R-:W-:Y:S01]  /*ce00*/  HMMA.16816.F32.BF16 R52, R4, R14, R124 ;  /* 0x0000000e0434723c */ /* 0x000fe2000004187c */
[----:B--2---:R-:W-:Y:S02]  /*ce10*/  FFMA.FTZ R0, R238, c[0x0][0x23c], -R16 ;  /* 0x00008f00ee007a23 */ /* 0x004fe40000010810 */
[-C--:B------:R-:W-:Y:S02]  /*ce20*/  FMUL.FTZ R128, R128, R26.reuse ;  /* 0x0000001a80807220 */ /* 0x080fe40000410000 */
[----:B------:R-:W-:Y:S01]  /*ce30*/  FMUL.FTZ R129, R129, R26 ;  /* 0x0000001a81817220 */ /* 0x000fe20000410000 */
[----:B------:R1:W-:Y:S01]  /*ce40*/  MUFU.EX2 R27, R0 ;  /* 0x00000000001b7308 */ /* 0x0003e20000000800 */
[----:B------:R-:W-:Y:S01]  /*ce50*/  IMAD.WIDE.U32 R4, R2, -0x2daee0ad, RZ ;  /* 0xd2511f5302047825 */ /* 0x000fe200078e00ff */
[----:B------:R-:W-:Y:S01]  /*ce60*/  LOP3.LUT R2, R139, UR8, R182, 0x96, !PT ;  /* 0x000000088b027c12 */ /* 0x000fe2000f8e96b6 */
[----:B------:R-:W-:Y:S02]  /*ce70*/  LDSM.16.MT88.4 R112, [R210+0xb800] ;  /* 0x00b80000d270783b */ /* 0x000fe40000004200 */
[----:B------:R-:W-:-:S02]  /*ce80*/  FMUL.FTZ R130, R130, R25 ;  /* 0x0000001982827220 */ /* 0x000fc40000410000 */
[----:B------:R-:W-:Y:S02]  /*ce90*/  FMUL.FTZ R131, R131, R25 ;  /* 0x0000001983837220 */ /* 0x000fe40000410000 */
[----:B------:R-:W-:-:S04]  /*cea0*/  IMAD.WIDE.U32 R2, R2, -0x2daee0ad, RZ ;  /* 0xd2511f5302027825 */ /* 0x000fc800078e00ff */
[----:B-1----:R-:W-:-:S04]  /*ceb0*/  FFMA.FTZ R0, R236, c[0x0][0x23c], -R16 ;  /* 0x00008f00ec007a23 */ /* 0x002fc80000010810 */
[----:B------:R1:W-:Y:S01]  /*cec0*/  MUFU.EX2 R30, R0 ;  /* 0x00000000001e7308 */ /* 0x0003e20000000800 */
[----:B------:R-:W-:Y:S02]  /*ced0*/  LOP3.LUT R6, R5, UR17, R190, 0x96, !PT ;  /* 0x0000001105067c12 */ /* 0x000fe4000f8e96be */
[----:B------:R-:W-:Y:S02]  /*cee0*/  LOP3.LUT R7, R4, 0xffff, RZ, 0xc0, !PT ;  /* 0x0000ffff04077812 */ /* 0x000fe400078ec0ff */
[----:B------:R-:W-:Y:S01]  /*cef0*/  LOP3.LUT R5, R2, 0xffff, RZ, 0xc0, !PT ;  /* 0x0000ffff02057812 */ /* 0x000fe200078ec0ff */
[----:B------:R-:W-:Y:S01]  /*cf00*/  HMMA.16816.F32.BF16 R100, R8, R20, R100 ;  /* 0x000000140864723c */ /* 0x000fe20000041864 */
[----:B-1----:R-:W-:-:S07]  /*cf10*/  FFMA.FTZ R0, R239, c[0x0][0x23c], -R16 ;  /* 0x00008f00ef007a23 */ /* 0x002fce0000010810 */
[C---:B------:R-:W-:Y:S01]  /*cf20*/  HMMA.16816.F32.BF16 R116, R8.reuse, R12, R116 ;  /* 0x0000000c0874723c */ /* 0x040fe20000041874 */
[----:B------:R1:W2:Y:S07]  /*cf30*/  MUFU.EX2 R29, R0 ;  /* 0x00000000001d7308 */ /* 0x0002ae0000000800 */
[----:B------:R-:W-:Y:S01]  /*cf40*/  HMMA.16816.F32.BF16 R140, R8, R14, R128 ;  /* 0x0000000e088c723c */ /* 0x000fe20000041880 */
[----:B------:R-:W-:Y:S02]  /*cf50*/  LOP3.LUT R13, R2, 0xff, RZ, 0xc0, !PT ;  /* 0x000000ff020d7812 */ /* 0x000fe400078ec0ff */
[----:B------:R-:W-:-:S04]  /*cf60*/  SHF.R.U32.HI R12, RZ, 0x18, R2 ;  /* 0x00000018ff0c7819 */ /* 0x000fc80000011602 */
[----:B------:R-:W-:Y:S02]  /*cf70*/  SHF.R.U32.HI R9, RZ, 0x10, R4 ;  /* 0x00000010ff097819 */ /* 0x000fe40000011604 */
[----:B-1----:R-:W-:Y:S01]  /*cf80*/  LOP3.LUT R0, R3, UR17, R180, 0x96, !PT ;  /* 0x0000001103007c12 */ /* 0x002fe2000f8e96b4 */
[--C-:B------:R-:W-:Y:S01]  /*cf90*/  FFMA.FTZ R3, R240, c[0x0][0x23c], -R17.reuse ;  /* 0x00008f00f0037a23 */ /* 0x100fe20000010811 */
[----:B------:R-:W-:Y:S02]  /*cfa0*/  LOP3.LUT R11, R4, 0xff, RZ, 0xc0, !PT ;  /* 0x000000ff040b7812 */ /* 0x000fe400078ec0ff */
[----:B------:R-:W-:Y:S01]  /*cfb0*/  SHF.R.U32.HI R10, RZ, 0x10, R2 ;  /* 0x00000010ff0a7819 */ /* 0x000fe20000011602 */
[----:B------:R1:W-:Y:S01]  /*cfc0*/  MUFU.EX2 R22, R3 ;  /* 0x0000000300167308 */ /* 0x0003e20000000800 */
[----:B------:R-:W-:Y:S02]  /*cfd0*/  SHF.R.U32.HI R8, RZ, 0x18, R4 ;  /* 0x00000018ff087819 */ /* 0x000fe40000011604 */
[----:B------:R-:W-:Y:S01]  /*cfe0*/  LOP3.LUT R2, R9, 0xff, RZ, 0xc0, !PT ;  /* 0x000000ff09027812 */ /* 0x000fe200078ec0ff */
[----:B------:R-:W-:-:S04]  /*cff0*/  FFMA.FTZ R4, R241, c[0x0][0x23c], -R17 ;  /* 0x00008f00f1047a23 */ /* 0x000fc80000010811 */
[----:B------:R3:W5:Y:S01]  /*d000*/  MUFU.EX2 R21, R4 ;  /* 0x0000000400157308 */ /* 0x0007620000000800 */
[----:B-1----:R-:W-:-:S04]  /*d010*/  SHF.R.U32.HI R3, RZ, 0x8, R7 ;  /* 0x00000008ff037819 */ /* 0x002fc80000011607 */
[----:B------:R-:W-:Y:S02]  /*d020*/  PRMT R14, R11, 0x5410, R3 ;  /* 0x000054100b0e7816 */ /* 0x000fe40000000003 */
[----:B------:R-:W-:Y:S02]  /*d030*/  PRMT R11, R2, 0x5410, R8 ;  /* 0x00005410020b7816 */ /* 0x000fe40000000008 */
[----:B------:R-:W-:Y:S02]  /*d040*/  LOP3.LUT R2, R6, 0xffff, RZ, 0xc0, !PT ;  /* 0x0000ffff06027812 */ /* 0x000fe400078ec0ff */
[----:B------:R-:W-:Y:S02]  /*d050*/  LOP3.LUT R3, R10, 0xff, RZ, 0xc0, !PT ;  /* 0x000000ff0a037812 */ /* 0x000fe400078ec0ff */
[----:B---3--:R-:W-:Y:S02]  /*d060*/  SHF.R.U32.HI R4, RZ, 0x8, R5 ;  /* 0x00000008ff047819 */ /* 0x008fe40000011605 */
[----:B------:R-:W-:-:S02]  /*d070*/  LOP3.LUT R5, R6, 0xff, RZ, 0xc0, !PT ;  /* 0x000000ff06057812 */ /* 0x000fc400078ec0ff */
[----:B------:R-:W-:Y:S02]  /*d080*/  SHF.R.U32.HI R2, RZ, 0x8, R2 ;  /* 0x00000008ff027819 */ /* 0x000fe40000011602 */
[----:B------:R-:W-:Y:S01]  /*d090*/  PRMT R12, R3, 0x5410, R12 ;  /* 0x00005410030c7816 */ /* 0x000fe2000000000c */
[--C-:B------:R-:W-:Y:S01]  /*d0a0*/  FFMA.FTZ R3, R243, c[0x0][0x23c], -R17.reuse ;  /* 0x00008f00f3037a23 */ /* 0x100fe20000010811 */
[----:B------:R-:W-:Y:S01]  /*d0b0*/  PRMT R13, R13, 0x5410, R4 ;  /* 0x000054100d0d7816 */ /* 0x000fe20000000004 */
[----:B------:R-:W-:Y:S01]  /*d0c0*/  FFMA.FTZ R7, R242, c[0x0][0x23c], -R17 ;  /* 0x00008f00f2077a23 */ /* 0x000fe20000010811 */
[----:B------:R-:W-:Y:S02]  /*d0d0*/  PRMT R9, R5, 0x5410, R2 ;  /* 0x0000541005097816 */ /* 0x000fe40000000002 */
[----:B------:R-:W-:Y:S01]  /*d0e0*/  SHF.R.U32.HI R4, RZ, 0x10, R6 ;  /* 0x00000010ff047819 */ /* 0x000fe20000011606 */
[----:B------:R1:W-:Y:S01]  /*d0f0*/  MUFU.EX2 R16, R3 ;  /* 0x0000000300107308 */ /* 0x0003e20000000800 */
[----:B------:R-:W-:-:S02]  /*d100*/  LOP3.LUT R2, R0, 0xffff, RZ, 0xc0, !PT ;  /* 0x0000ffff00027812 */ /* 0x000fc400078ec0ff */
[----:B------:R-:W-:Y:S02]  /*d110*/  LOP3.LUT R5, R4, 0xff, RZ, 0xc0, !PT ;  /* 0x000000ff04057812 */ /* 0x000fe400078ec0ff */
[----:B------:R-:W-:Y:S01]  /*d120*/  SHF.R.U32.HI R4, RZ, 0x8, R2 ;  /* 0x00000008ff047819 */ /* 0x000fe20000011602 */
[----:B------:R-:W-:Y:S01]  /*d130*/  IMAD.MOV.U32 R240, RZ, RZ, R83 ;  /* 0x000000fffff07224 */ /* 0x000fe200078e0053 */
[----:B------:R-:W-:Y:S01]  /*d140*/  SHF.R.U32.HI R2, RZ, 0x18, R0 ;  /* 0x00000018ff027819 */ /* 0x000fe20000011600 */
[----:B------:R3:W-:Y:S01]  /*d150*/  MUFU.EX2 R20, R7 ;  /* 0x0000000700147308 */ /* 0x0007e20000000800 */
[----:B------:R-:W-:Y:S02]  /*d160*/  SHF.R.U32.HI R8, RZ, 0x18, R6 ;  /* 0x00000018ff087819 */ /* 0x000fe40000011606 */
[----:B-1----:R-:W-:Y:S01]  /*d170*/  SHF.R.U32.HI R3, RZ, 0x10, R0 ;  /* 0x00000010ff037819 */ /* 0x002fe20000011600 */
[----:B------:R-:W-:Y:S01]  /*d180*/  FFMA.FTZ R6, R178, c[0x0][0x23c], -R18 ;  /* 0x00008f00b2067a23 */ /* 0x000fe20000010812 */
[----:B---3--:R-:W-:-:S02]  /*d190*/  LOP3.LUT R7, R0, 0xff, RZ, 0xc0, !PT ;  /* 0x000000ff00077812 */ /* 0x008fc400078ec0ff */
[----:B------:R-:W-:Y:S02]  /*d1a0*/  LOP3.LUT R0, R3, 0xff, RZ, 0xc0, !PT ;  /* 0x000000ff03007812 */ /* 0x000fe400078ec0ff */
[----:B------:R-:W-:Y:S01]  /*d1b0*/  PRMT R7, R7, 0x5410, R4 ;  /* 0x0000541007077816 */ /* 0x000fe20000000004 */
[----:B------:R-:W-:Y:S01]  /*d1c0*/  FFMA.FTZ R4, R179, c[0x0][0x23c], -R18 ;  /* 0x00008f00b3047a23 */ /* 0x000fe20000010812 */
[----:B------:R-:W-:Y:S01]  /*d1d0*/  PRMT R10, R0, 0x5410, R2 ;  /* 0x00005410000a7816 */ /* 0x000fe20000000002 */
[--C-:B------:R-:W-:Y:S01]  /*d1e0*/  HSET2.LE.AND R0, R14, R240.reuse, PT ;  /* 0x000000f00e007233 */ /* 0x100fe20003803000 */
[----:B------:R-:W-:Y:S01]  /*d1f0*/  IMAD.MOV.U32 R80, RZ, RZ, R175 ;  /* 0x000000ffff507224 */ /* 0x000fe200078e00af */
[----:B------:R-:W-:Y:S01]  /*d200*/  MOV R97, R158 ;  /* 0x0000009e00617202 */ /* 0x000fe20000000f00 */
[----:B------:R-:W-:Y:S01]  /*d210*/  IMAD.MOV.U32 R81, RZ, RZ, R174 ;  /* 0x000000ffff517224 */ /* 0x000fe200078e00ae */
[----:B----4-:R-:W-:Y:S01]  /*d220*/  F2FP.BF16.PACK_AB R2, R33, R32 ;  /* 0x000000202102723e */ /* 0x010fe200000010ff */
[----:B------:R-:W-:Y:S01]  /*d230*/  IMAD.MOV.U32 R82, RZ, RZ, R173 ;  /* 0x000000ffff527224 */ /* 0x000fe200078e00ad */
[----:B------:R-:W-:Y:S01]  /*d240*/  HSET2.LE.AND R3, R11, R240, PT ;  /* 0x000000f00b037233 */ /* 0x000fe20003803000 */
[----:B------:R-:W-:-:S02]  /*d250*/  IMAD.MOV.U32 R83, RZ, RZ, R172 ;  /* 0x000000ffff537224 */ /* 0x000fc400078e00ac */
[----:B------:R-:W-:Y:S01]  /*d260*/  IMAD.MOV.U32 R96, RZ, RZ, R159 ;  /* 0x000000ffff607224 */ /* 0x000fe200078e009f */
[----:B------:R-:W-:Y:S01]  /*d270*/  LDSM.16.MT88.4 R172, [R207+0xa800] ;  /* 0x00a80000cfac783b */ /* 0x000fe20000004200 */
[----:B------:R-:W-:Y:S02]  /*d280*/  IMAD.MOV.U32 R98, RZ, RZ, R157 ;  /* 0x000000ffff627224 */ /* 0x000fe400078e009d */
[----:B------:R-:W-:Y:S01]  /*d290*/  IMAD.MOV.U32 R99, RZ, RZ, R156 ;  /* 0x000000ffff637224 */ /* 0x000fe200078e009c */
[----:B------:R1:W-:Y:S01]  /*d2a0*/  MUFU.EX2 R15, R6 ;  /* 0x00000006000f7308 */ /* 0x0003e20000000800 */
[----:B------:R-:W3:Y:S01]  /*d2b0*/  LDSM.16.MT88.4 R156, [R205+0xa800] ;  /* 0x00a80000cd9c783b */ /* 0x000ee20000004200 */
[----:B------:R-:W-:Y:S01]  /*d2c0*/  LOP3.LUT R130, R0, R2, RZ, 0xc0, !PT ;  /* 0x0000000200827212 */ /* 0x000fe200078ec0ff */
[----:B------:R-:W-:Y:S01]  /*d2d0*/  HSET2.LE.AND R0, R9, R240, PT ;  /* 0x000000f009007233 */ /* 0x000fe20003803000 */
[----:B------:R-:W-:-:S04]  /*d2e0*/  F2FP.BF16.PACK_AB R2, R31, R28 ;  /* 0x0000001c1f02723e */ /* 0x000fc800000010ff */
[----:B------:R2:W4:Y:S01]  /*d2f0*/  MUFU.EX2 R11, R4 ;  /* 0x00000004000b7308 */ /* 0x0005220000000800 */
[----:B------:R-:W-:Y:S02]  /*d300*/  LOP3.LUT R128, R0, R2, RZ, 0xc0, !PT ;  /* 0x0000000200807212 */ /* 0x000fe400078ec0ff */
[----:B-1----:R-:W-:Y:S01]  /*d310*/  PRMT R6, R5, 0x5410, R8 ;  /* 0x0000541005067816 */ /* 0x002fe20000000008 */
[--C-:B------:R-:W-:Y:S01]  /*d320*/  FFMA.FTZ R5, R181, c[0x0][0x23c], -R18.reuse ;  /* 0x00008f00b5057a23 */ /* 0x100fe20000010812 */
[----:B--2---:R-:W-:Y:S01]  /*d330*/  F2FP.BF16.PACK_AB R4, R29, R30 ;  /* 0x0000001e1d04723e */ /* 0x004fe200000010ff */
[----:B------:R-:W-:-:S03]  /*d340*/  FFMA.FTZ R8, R176, c[0x0][0x23c], -R18 ;  /* 0x00008f00b0087a23 */ /* 0x000fc60000010812 */
[----:B------:R-:W-:Y:S01]  /*d350*/  LOP3.LUT R131, R3, R4, RZ, 0xc0, !PT ;  /* 0x0000000403837212 */ /* 0x000fe200078ec0ff */
[--C-:B------:R-:W-:Y:S01]  /*d360*/  HSET2.LE.AND R3, R6, R240.reuse, PT ;  /* 0x000000f006037233 */ /* 0x100fe20003803000 */
[----:B------:R-:W-:Y:S01]  /*d370*/  F2FP.BF16.PACK_AB R4, R27, R23 ;  /* 0x000000171b04723e */ /* 0x000fe200000010ff */
[--C-:B------:R-:W-:Y:S01]  /*d380*/  HSET2.LE.AND R0, R7, R240.reuse, PT ;  /* 0x000000f007007233 */ /* 0x100fe20003803000 */
[----:B-----5:R-:W-:Y:S01]  /*d390*/  F2FP.BF16.PACK_AB R2, R21, R22 ;  /* 0x000000161502723e */ /* 0x020fe200000010ff */
[----:B------:R1:W-:Y:S01]  /*d3a0*/  MUFU.EX2 R9, R5 ;  /* 0x0000000500097308 */ /* 0x0003e20000000800 */
[----:B------:R-:W-:Y:S02]  /*d3b0*/  LOP3.LUT R129, R3, R4, RZ, 0xc0, !PT ;  /* 0x0000000403817212 */ /* 0x000fe400078ec0ff */
[----:B------:R-:W-:Y:S01]  /*d3c0*/  LOP3.LUT R124, R0, R2, RZ, 0xc0, !PT ;  /* 0x00000002007c7212 */ /* 0x000fe200078ec0ff */
[----:B------:R-:W-:-:S04]  /*d3d0*/  HSET2.LE.AND R0, R10, R240, PT ;  /* 0x000000f00a007233 */ /* 0x000fc80003803000 */
[----:B------:R-:W2:Y:S01]  /*d3e0*/  MUFU.EX2 R3, R8 ;  /* 0x0000000800037308 */ /* 0x000ea20000000800 */
[----:B----4-:R-:W-:-:S04]  /*d3f0*/  F2FP.BF16.PACK_AB R2, R11, R15 ;  /* 0x0000000f0b02723e */ /* 0x010fc800000010ff */
[----:B------:R-:W-:Y:S01]  /*d400*/  LOP3.LUT R125, R0, R2, RZ, 0xc0, !PT ;  /* 0x00000002007d7212 */ /* 0x000fe200078ec0ff */
[--C-:B------:R-:W-:Y:S01]  /*d410*/  HSET2.LE.AND R0, R13, R240.reuse, PT ;  /* 0x000000f00d007233 */ /* 0x100fe20003803000 */
[----:B------:R-:W-:Y:S01]  /*d420*/  F2FP.BF16.PACK_AB R2, R16, R20 ;  /* 0x000000141002723e */ /* 0x000fe200000010ff */
[----:B------:R-:W-:Y:S01]  /*d430*/  IMAD.MOV.U32 R236, RZ, RZ, R64 ;  /* 0x000000ffffec7224 */ /* 0x000fe200078e0040 */
[----:B-1----:R-:W1:Y:S02]  /*d440*/  LDSM.16.MT88.4 R4, [R209+0xb800] ;  /* 0x00b80000d104783b */ /* 0x002e640000004200 */
[----:B------:R-:W-:Y:S01]  /*d450*/  LOP3.LUT R126, R0, R2, RZ, 0xc0, !PT ;  /* 0x00000002007e7212 */ /* 0x000fe200078ec0ff */
[----:B------:R-:W-:Y:S01]  /*d460*/  HSET2.LE.AND R0, R12, R240, PT ;  /* 0x000000f00c007233 */ /* 0x000fe20003803000 */
[----:B--2---:R-:W-:Y:S01]  /*d470*/  F2FP.BF16.PACK_AB R2, R3, R9 ;  /* 0x000000090302723e */ /* 0x004fe200000010ff */
[----:B------:R-:W-:-:S03]  /*d480*/  IMAD.MOV.U32 R237, RZ, RZ, R65 ;  /* 0x000000ffffed7224 */ /* 0x000fc600078e0041 */
[----:B------:R-:W-:Y:S01]  /*d490*/  LOP3.LUT R127, R0, R2, RZ, 0xc0, !PT ;  /* 0x00000002007f7212 */ /* 0x000fe200078ec0ff */
[----:B------:R-:W-:Y:S01]  /*d4a0*/  IMAD.MOV.U32 R238, RZ, RZ, R66 ;  /* 0x000000ffffee7224 */ /* 0x000fe200078e0042 */
[----:B------:R-:W-:Y:S01]  /*d4b0*/  MOV R66, R49 ;  /* 0x0000003100427202 */ /* 0x000fe20000000f00 */
[----:B------:R-:W-:Y:S02]  /*d4c0*/  IMAD.MOV.U32 R239, RZ, RZ, R67 ;  /* 0x000000ffffef7224 */ /* 0x000fe400078e0043 */
[----:B------:R-:W-:Y:S02]  /*d4d0*/  IMAD.MOV.U32 R67, RZ, RZ, R48 ;  /* 0x000000ffff437224 */ /* 0x000fe400078e0030 */
[----:B------:R-:W-:Y:S02]  /*d4e0*/  IMAD.MOV.U32 R65, RZ, RZ, R50 ;  /* 0x000000ffff417224 */ /* 0x000fe400078e0032 */
[----:B------:R-:W-:Y:S01]  /*d4f0*/  IMAD.MOV.U32 R64, RZ, RZ, R51 ;  /* 0x000000ffff407224 */ /* 0x000fe200078e0033 */
[----:B---3--:R-:W-:Y:S01]  /*d500*/  HMMA.16816.F32.BF16 R144, R128, R156, R144 ;  /* 0x0000009c8090723c */ /* 0x008fe20000041890 */
[----:B------:R-:W-:Y:S01]  /*d510*/  IMAD.MOV.U32 R188, RZ, RZ, R65 ;  /* 0x000000ffffbc7224 */ /* 0x000fe200078e0041 */
[----:B------:R-:W2:Y:S01]  /*d520*/  LDSM.16.MT88.4 R48, [R210+0xa800] ;  /* 0x00a80000d230783b */ /* 0x000ea20000004200 */
[----:B------:R-:W-:-:S02]  /*d530*/  IMAD.MOV.U32 R235, RZ, RZ, R64 ;  /* 0x000000ffffeb7224 */ /* 0x000fc400078e0040 */
[----:B------:R-:W-:Y:S02]  /*d540*/  IMAD.MOV.U32 R234, RZ, RZ, R66 ;  /* 0x000000ffffea7224 */ /* 0x000fe400078e0042 */
[----:B------:R-:W-:Y:S01]  /*d550*/  IMAD.MOV.U32 R177, RZ, RZ, R67 ;  /* 0x000000ffffb17224 */ /* 0x000fe200078e0043 */
[C---:B------:R-:W-:Y:S01]  /*d560*/  HMMA.16816.F32.BF16 R148, R124.reuse, R156, R148 ;  /* 0x0000009c7c94723c */ /* 0x040fe20000041894 */
[----:B------:R-:W3:Y:S07]  /*d570*/  LDSM.16.MT88.4 R64, [R209+0xa800] ;  /* 0x00a80000d140783b */ /* 0x000eee0000004200 */
[----:B------:R-:W-:Y:S08]  /*d580*/  HMMA.16816.F32.BF16 R152, R124, R158, R152 ;  /* 0x0000009e7c98723c */ /* 0x000ff00000041898 */
[-C--:B------:R-:W-:Y:S08]  /*d590*/  HMMA.16816.F32.BF16 R160, R128, R172.reuse, R160 ;  /* 0x000000ac80a0723c */ /* 0x080ff000000418a0 */
[C---:B------:R-:W-:Y:S08]  /*d5a0*/  HMMA.16816.F32.BF16 R164, R124.reuse, R172, R164 ;  /* 0x000000ac7ca4723c */ /* 0x040ff000000418a4 */
[----:B------:R-:W-:Y:S08]  /*d5b0*/  HMMA.16816.F32.BF16 R168, R124, R174, R168 ;  /* 0x000000ae7ca8723c */ /* 0x000ff000000418a8 */
[C---:B------:R-:W-:Y:S01]  /*d5c0*/  HMMA.16816.F32.BF16 R156, R128.reuse, R158, R96 ;  /* 0x0000009e809c723c */ /* 0x040fe20000041860 */
[----:B------:R-:W-:Y:S07]  /*d5d0*/  LDSM.16.MT88.4 R96, [R207+0xb800] ;  /* 0x00b80000cf60783b */ /* 0x000fee0000004200 */
[----:B------:R-:W-:Y:S01]  /*d5e0*/  HMMA.16816.F32.BF16 R172, R128, R174, R80 ;  /* 0x000000ae80ac723c */ /* 0x000fe20000041850 */
[----:B------:R-:W4:Y:S01]  /*d5f0*/  LDSM.16.MT88.4 R80, [R205+0xb800] ;  /* 0x00b80000cd50783b */ /* 0x000f220000004200 */
[----:B------:R-:W-:-:S02]  /*d600*/  FFMA.FTZ R8, R235, R26, R203 ;  /* 0x0000001aeb087223 */ /* 0x000fc400000100cb */
[----:B------:R-:W-:-:S04]  /*d610*/  FFMA.FTZ R2, R177, R24, R191 ;  /* 0x00000018b1027223 */ /* 0x000fc800000100bf */
[----:B-1----:R-:W-:Y:S01]  /*d620*/  HMMA.16816.F32.BF16 R120, R124, R4, R120 ;  /* 0x000000047c78723c */ /* 0x002fe20000041878 */
[----:B------:R-:W-:Y:S02]  /*d630*/  FFMA.FTZ R0, R188, R19, R133 ;  /* 0x00000013bc007223 */ /* 0x000fe40000010085 */
[----:B------:R-:W-:-:S05]  /*d640*/  FADD.FTZ R12, R200, R8 ;  /* 0x00000008c80c7221 */ /* 0x000fca0000010000 */
[----:B------:R-:W-:Y:S01]  /*d650*/  HMMA.16816.F32.BF16 R116, R128, R4, R116 ;  /* 0x000000048074723c */ /* 0x000fe20000041874 */
[----:B------:R-:W-:-:S06]  /*d660*/  FADD.FTZ R8, R189, R2 ;  /* 0x00000002bd087221 */ /* 0x000fcc0000010000 */
[----:B------:R-:W-:Y:S01]  /*d670*/  FFMA.FTZ R4, R234, R25, R195 ;  /* 0x00000019ea047223 */ /* 0x000fe200000100c3 */
[----:B--2---:R-:W-:Y:S01]  /*d680*/  HMMA.16816.F32.BF16 R40, R124, R48, R40 ;  /* 0x000000307c28723c */ /* 0x004fe20000041828 */
[----:B------:R-:W-:Y:S02]  /*d690*/  FADD.FTZ R5, R132, R0 ;  /* 0x0000000084057221 */ /* 0x000fe40000010000 */
[----:B------:R-:W-:Y:S02]  /*d6a0*/  FADD.FTZ R10, R194, R4 ;  /* 0x00000004c20a7221 */ /* 0x000fe40000010000 */
[----:B------:R-:W-:-:S03]  /*d6b0*/  FADD.FTZ R4, R202, R12 ;  /* 0x0000000cca047221 */ /* 0x000fc60000010000 */
[----:B------:R-:W-:Y:S01]  /*d6c0*/  HMMA.16816.F32.BF16 R44, R124, R50, R44 ;  /* 0x000000327c2c723c */ /* 0x000fe2000004182c */
[----:B------:R-:W-:Y:S02]  /*d6d0*/  FADD.FTZ R2, R193, R10 ;  /* 0x0000000ac1027221 */ /* 0x000fe40000010000 */
[----:B------:R-:W-:-:S05]  /*d6e0*/  FADD.FTZ R0, R183, R8 ;  /* 0x00000008b7007221 */ /* 0x000fca0000010000 */
[----:B---3--:R-:W-:Y:S01]  /*d6f0*/  HMMA.16816.F32.BF16 R56, R124, R64, R56 ;  /* 0x000000407c38723c */ /* 0x008fe20000041838 */
[----:B------:R-:W-:-:S07]  /*d700*/  FADD.FTZ R5, R35, R5 ;  /* 0x0000000523057221 */ /* 0x000fce0000010000 */
        /* <DEDUP_REMOVED lines=94> */
[----:B------:R-:W4:Y:S04]  /*dcf0*/  LDSM.16.M88.4 R12, [R206] ;  /* 0x00000000ce0c783b */ /* 0x000f280000000200 */
[----:B------:R-:W-:Y:S04]  /*dd00*/  LDSM.16.M88.4 R28, [R215] ;  /* 0x00000000d71c783b */ /* 0x000fe80000000200 */
[----:B--2---:R-:W2:Y:S04]  /*dd10*/  LDSM.16.M88.4 R8, [R206+0x2000] ;  /* 0x00200000ce08783b */ /* 0x004ea80000000200 */
[----:B------:R-:W-:Y:S04]  /*dd20*/  LDSM.16.M88.4 R24, [R218] ;  /* 0x00000000da18783b */ /* 0x000fe80000000200 */
[----:B---3--:R-:W3:Y:S04]  /*dd30*/  LDSM.16.M88.4 R4, [R208+0x2000] ;  /* 0x00200000d004783b */ /* 0x008ee80000000200 */
[----:B------:R-:W0:Y:S01]  /*dd40*/  LDGDEPBAR ;  /* 0x00000000000079af */ /* 0x000e220000000000 */
[----:B----4-:R-:W-:Y:S08]  /*dd50*/  HMMA.16816.F32.BF16 R188, R12, R16, RZ ;  /* 0x000000100cbc723c */ /* 0x010ff000000418ff */
[C---:B--2---:R-:W-:Y:S08]  /*dd60*/  HMMA.16816.F32.BF16 R184, R8.reuse, R20, RZ ;  /* 0x0000001408b8723c */ /* 0x044ff000000418ff */
[C---:B------:R-:W-:Y:S08]  /*dd70*/  HMMA.16816.F32.BF16 R176, R8.reuse, R16, RZ ;  /* 0x0000001008b0723c */ /* 0x040ff000000418ff */
[C---:B------:R-:W-:Y:S08]  /*dd80*/  HMMA.16816.F32.BF16 R180, R8.reuse, R22, RZ ;  /* 0x0000001608b4723c */ /* 0x040ff000000418ff */
[----:B------:R-:W-:Y:S01]  /*dd90*/  HMMA.16816.F32.BF16 R32, R8, R18, RZ ;  /* 0x000000120820723c */ /* 0x000fe200000418ff */
[----:B------:R-:W2:Y:S07]  /*dda0*/  LDSM.16.M88.4 R8, [R208] ;  /* 0x00000000d008783b */ /* 0x000eae0000000200 */
[C---:B------:R-:W-:Y:S08]  /*ddb0*/  HMMA.16816.F32.BF16 R192, R12.reuse, R20, RZ ;  /* 0x000000140cc0723c */ /* 0x040ff000000418ff */
[C---:B------:R-:W-:Y:S08]  /*ddc0*/  HMMA.16816.F32.BF16 R228, R12.reuse, R22, RZ ;  /* 0x000000160ce4723c */ /* 0x040ff000000418ff */
[----:B------:R-:W-:Y:S01]  /*ddd0*/  HMMA.16816.F32.BF16 R140, R12, R18, RZ ;  /* 0x000000120c8c723c */ /* 0x000fe200000418ff */
[----:B------:R-:W-:Y:S04]  /*dde0*/  LDSM.16.M88.4 R16, [R213+0x8000] ;  /* 0x00800000d510783b */ /* 0x000fe80000000200 */
[----:B------:R-:W-:Y:S03]  /*ddf0*/  LDSM.16.M88.4 R12, [R213+0x8800] ;  /* 0x00880000d50c783b */ /* 0x000fe60000000200 */
[C---:B---3--:R-:W-:Y:S08]  /*de00*/  HMMA.16816.F32.BF16 R200, R4.reuse, R28, R184 ;  /* 0x0000001c04c8723c */ /* 0x048ff000000418b8 */
[C---:B------:R-:W-:Y:S08]  /*de10*/  HMMA.16816.F32.BF16 R184, R4.reuse, R24, R176 ;  /* 0x0000001804b8723c */ /* 0x040ff000000418b0 */
[C---:B------:R-:W-:Y:S08]  /*de20*/  HMMA.16816.F32.BF16 R196, R4.reuse, R30, R180 ;  /* 0x0000001e04c4723c */ /* 0x040ff000000418b4 */
[----:B------:R-:W-:Y:S01]  /*de30*/  HMMA.16816.F32.BF16 R20, R4, R26, R32 ;  /* 0x0000001a0414723c */ /* 0x000fe20000041820 */
[----:B------:R-:W3:Y:S04]  /*de40*/  LDSM.16.M88.4 R4, [R214+0x2000] ;  /* 0x00200000d604783b */ /* 0x000ee80000000200 */
[----:B------:R-:W-:Y:S03]  /*de50*/  LDSM.16.M88.4 R32, [R211] ;  /* 0x00000000d320783b */ /* 0x000fe60000000200 */
[C---:B--2---:R-:W-:Y:S08]  /*de60*/  HMMA.16816.F32.BF16 R188, R8.reuse, R24, R188 ;  /* 0x0000001808bc723c */ /* 0x044ff000000418bc */
[C---:B------:R-:W-:Y:S08]  /*de70*/  HMMA.16816.F32.BF16 R232, R8.reuse, R28, R192 ;  /* 0x0000001c08e8723c */ /* 0x040ff000000418c0 */
[C---:B------:R-:W-:Y:S01]  /*de80*/  HMMA.16816.F32.BF16 R180, R8.reuse, R30, R228 ;  /* 0x0000001e08b4723c */ /* 0x040fe200000418e4 */
[----:B------:R-:W-:Y:S07]  /*de90*/  LDSM.16.M88.4 R28, [R211+0x800] ;  /* 0x00080000d31c783b */ /* 0x000fee0000000200 */
[----:B------:R-:W-:Y:S01]  /*dea0*/  HMMA.16816.F32.BF16 R24, R8, R26, R140 ;  /* 0x0000001a0818723c */ /* 0x000fe2000004188c */
[----:B------:R-:W2:Y:S07]  /*deb0*/  LDSM.16.M88.4 R8, [R214] ;  /* 0x00000000d608783b */ /* 0x000eae0000000200 */
[C---:B---3--:R-:W-:Y:S08]  /*dec0*/  HMMA.16816.F32.BF16 R176, R4.reuse, R16, R200 ;  /* 0x0000001004b0723c */ /* 0x048ff000000418c8 */
[C---:B------:R-:W-:Y:S08]  /*ded0*/  HMMA.16816.F32.BF16 R192, R4.reuse, R12, R184 ;  /* 0x0000000c04c0723c */ /* 0x040ff000000418b8 */
[C---:B------:R-:W-:Y:S08]  /*dee0*/  HMMA.16816.F32.BF16 R140, R4.reuse, R18, R196 ;  /* 0x00000012048c723c */ /* 0x040ff000000418c4 */
[----:B------:R-:W-:Y:S01]  /*def0*/  HMMA.16816.F32.BF16 R20, R4, R14, R20 ;  /* 0x0000000e0414723c */ /* 0x000fe20000041814 */
[----:B------:R-:W3:Y:S07]  /*df00*/  LDSM.16.M88.4 R4, [R212+0x2000] ;  /* 0x00200000d404783b */ /* 0x000eee0000000200 */
[C---:B--2---:R-:W-:Y:S08]  /*df10*/  HMMA.16816.F32.BF16 R196, R8.reuse, R12, R188 ;  /* 0x0000000c08c4723c */ /* 0x044ff000000418bc */
[C---:B------:R-:W-:Y:S08]  /*df20*/  HMMA.16816.F32.BF16 R232, R8.reuse, R16, R232 ;  /* 0x0000001008e8723c */ /* 0x040ff000000418e8 */
[C---:B------:R-:W-:Y:S08]  /*df30*/  HMMA.16816.F32.BF16 R200, R8.reuse, R18, R180 ;  /* 0x0000001208c8723c */ /* 0x040ff000000418b4 */
[----:B------:R-:W-:Y:S01]  /*df40*/  HMMA.16816.F32.BF16 R188, R8, R14, R24 ;  /* 0x0000000e08bc723c */ /* 0x000fe20000041818 */
[----:B------:R-:W2:Y:S04]  /*df50*/  LDSM.16.M88.4 R8, [R212] ;  /* 0x00000000d408783b */ /* 0x000ea80000000200 */
[----:B------:R-:W-:Y:S03]  /*df60*/  LDSM.16.M88.4 R24, [R204+0x9800] ;  /* 0x00980000cc18783b */ /* 0x000fe60000000200 */
[C---:B---3--:R-:W-:Y:S01]  /*df70*/  HMMA.16816.F32.BF16 R184, R4.reuse, R32, R176 ;  /* 0x0000002004b8723c */ /* 0x048fe200000418b0 */
[----:B------:R-:W-:Y:S07]  /*df80*/  LDSM.16.M88.4 R12, [R206+0x4000] ;  /* 0x00400000ce0c783b */ /* 0x000fee0000000200 */
[C---:B------:R-:W-:Y:S08]  /*df90*/  HMMA.16816.F32.BF16 R180, R4.reuse, R34, R140 ;  /* 0x0000002204b4723c */ /* 0x040ff0000004188c */
[C---:B------:R-:W-:Y:S08]  /*dfa0*/  HMMA.16816.F32.BF16 R176, R4.reuse, R28, R192 ;  /* 0x0000001c04b0723c */ /* 0x040ff000000418c0 */
[----:B------:R-:W-:Y:S01]  /*dfb0*/  HMMA.16816.F32.BF16 R140, R4, R30, R20 ;  /* 0x0000001e048c723c */ /* 0x000fe20000041814 */
[----:B------:R-:W3:Y:S04]  /*dfc0*/  LDSM.16.M88.4 R4, [R206+0x6000] ;  /* 0x00600000ce04783b */ /* 0x000ee80000000200 */
[----:B------:R-:W4:Y:S03]  /*dfd0*/  LDSM.16.M88.4 R20, [R204+0x9000] ;  /* 0x00900000cc14783b */ /* 0x000f260000000200 */
[C---:B--2---:R-:W-:Y:S08]  /*dfe0*/  HMMA.16816.F32.BF16 R16, R8.reuse, R32, R232 ;  /* 0x000000200810723c */ /* 0x044ff000000418e8 */
[C---:B------:R-:W-:Y:S08]  /*dff0*/  HMMA.16816.F32.BF16 R200, R8.reuse, R34, R200 ;  /* 0x0000002208c8723c */ /* 0x040ff000000418c8 */
[C---:B------:R-:W-:Y:S08]  /*e000*/  HMMA.16816.F32.BF16 R196, R8.reuse, R28, R196 ;  /* 0x0000001c08c4723c */ /* 0x040ff000000418c4 */
[----:B------:R-:W-:Y:S01]  /*e010*/  HMMA.16816.F32.BF16 R188, R8, R30, R188 ;  /* 0x0000001e08bc723c */ /* 0x000fe200000418bc */
[----:B------:R-:W-:Y:S04]  /*e020*/  LDSM.16.M88.4 R28, [R216] ;  /* 0x00000000d81c783b */ /* 0x000fe80000000200 */
[----:B------:R-:W-:Y:S03]  /*e030*/  LDSM.16.M88.4 R8, [R208+0x4000] ;  /* 0x00400000d008783b */ /* 0x000fe60000000200 */
[C---:B---3--:R-:W-:Y:S08]  /*e040*/  HMMA.16816.F32.BF16 R176, R4.reuse, R24, R176 ;  /* 0x0000001804b0723c */ /* 0x048ff000000418b0 */
[C---:B----4-:R-:W-:Y:S08]  /*e050*/  HMMA.16816.F32.BF16 R184, R4.reuse, R20, R184 ;  /* 0x0000001404b8723c */ /* 0x050ff000000418b8 */
[C---:B------:R-:W-:Y:S08]  /*e060*/  HMMA.16816.F32.BF16 R180, R4.reuse, R22, R180 ;  /* 0x0000001604b4723c */ /* 0x040ff000000418b4 */
[----:B------:R-:W-:Y:S01]  /*e070*/  HMMA.16816.F32.BF16 R140, R4, R26, R140 ;  /* 0x0000001a048c723c */ /* 0x000fe2000004188c */
[----:B------:R-:W2:Y:S07]  /*e080*/  LDSM.16.M88.4 R4, [R208+0x6000] ;  /* 0x00600000d004783b */ /* 0x000eae0000000200 */
[C---:B------:R-:W-:Y:S01]  /*e090*/  HMMA.16816.F32.BF16 R32, R12.reuse, R20, R16 ;  /* 0x000000140c20723c */ /* 0x040fe20000041810 */
[----:B------:R-:W3:Y:S07]  /*e0a0*/  LDSM.16.M88.4 R16, [R217] ;  /* 0x00000000d910783b */ /* 0x000eee0000000200 */
[C---:B------:R-:W-:Y:S08]  /*e0b0*/  HMMA.16816.F32.BF16 R20, R12.reuse, R22, R200 ;  /* 0x000000160c14723c */ /* 0x040ff000000418c8 */
[C---:B------:R-:W-:Y:S08]  /*e0c0*/  HMMA.16816.F32.BF16 R192, R12.reuse, R26, R188 ;  /* 0x0000001a0cc0723c */ /* 0x040ff000000418bc */
[----:B------:R-:W-:Y:S01]  /*e0d0*/  HMMA.16816.F32.BF16 R196, R12, R24, R196 ;  /* 0x000000180cc4723c */ /* 0x000fe200000418c4 */
[----:B------:R-:W-:Y:S04]  /*e0e0*/  LDSM.16.M88.4 R24, [R213+0x9800] ;  /* 0x00980000d518783b */ /* 0x000fe80000000200 */
[----:B------:R-:W4:Y:S03]  /*e0f0*/  LDSM.16.M88.4 R12, [R214+0x4000] ;  /* 0x00400000d60c783b */ /* 0x000f260000000200 */
[C---:B--2---:R-:W-:Y:S08]  /*e100*/  HMMA.16816.F32.BF16 R140, R4.reuse, R30, R140 ;  /* 0x0000001e048c723c */ /* 0x044ff0000004188c */
[C---:B---3--:R-:W-:Y:S08]  /*e110*/  HMMA.16816.F32.BF16 R188, R4.reuse, R16, R184 ;  /* 0x0000001004bc723c */ /* 0x048ff000000418b8 */
[C---:B------:R-:W-:Y:S08]  /*e120*/  HMMA.16816.F32.BF16 R184, R4.reuse, R18, R180 ;  /* 0x0000001204b8723c */ /* 0x040ff000000418b4 */
[----:B------:R-:W-:Y:S01]  /*e130*/  HMMA.16816.F32.BF16 R180, R4, R28, R176 ;  /* 0x0000001c04b4723c */ /* 0x000fe200000418b0 */
[----:B------:R-:W-:Y:S07]  /*e140*/  LDSM.16.M88.4 R4, [R214+0x6000] ;  /* 0x00600000d604783b */ /* 0x000fee0000000200 */
[C---:B------:R-:W-:Y:S08]  /*e150*/  HMMA.16816.F32.BF16 R32, R8.reuse, R16, R32 ;  /* 0x000000100820723c */ /* 0x040ff00000041820 */
[C---:B------:R-:W-:Y:S01]  /*e160*/  HMMA.16816.F32.BF16 R20, R8.reuse, R18, R20 ;  /* 0x000000120814723c */ /* 0x040fe20000041814 */
[----:B------:R-:W2:Y:S07]  /*e170*/  LDSM.16.M88.4 R16, [R213+0x9000] ;  /* 0x00900000d510783b */ /* 0x000eae0000000200 */
[C---:B------:R-:W-:Y:S08]  /*e180*/  HMMA.16816.F32.BF16 R176, R8.reuse, R28, R196 ;  /* 0x0000001c08b0723c */ /* 0x040ff000000418c4 */
[----:B------:R-:W-:Y:S01]  /*e190*/  HMMA.16816.F32.BF16 R196, R8, R30, R192 ;  /* 0x0000001e08c4723c */ /* 0x000fe200000418c0 */
[----:B------:R-:W-:Y:S11]  /*e1a0*/  LDSM.16.M88.4 R8, [R212+0x4000] ;  /* 0x00400000d408783b */ /* 0x000ff60000000200 */
[----:B------:R-:W-:Y:S04]  /*e1b0*/  @!UPT UIADD3 URZ, URZ, URZ, URZ ;  /* 0x0000003f3f3ff290 */ /* 0x000fe8000fffe03f */
[----:B----4-:R-:W-:Y:S08]  /*e1c0*/  HMMA.16816.F32.BF16 R28, R12, R24, R176 ;  /* 0x000000180c1c723c */ /* 0x010ff000000418b0 */
[C---:B--2---:R-:W-:Y:S08]  /*e1d0*/  HMMA.16816.F32.BF16 R192, R4.reuse, R16, R188 ;  /* 0x0000001004c0723c */ /* 0x044ff000000418bc */
[C---:B------:R-:W-:Y:S08]  /*e1e0*/  HMMA.16816.F32.BF16 R188, R4.reuse, R18, R184 ;  /* 0x0000001204bc723c */ /* 0x040ff000000418b8 */
[C---:B------:R-:W-:Y:S08]  /*e1f0*/  HMMA.16816.F32.BF16 R184, R4.reuse, R24, R180 ;  /* 0x0000001804b8723c */ /* 0x040ff000000418b4 */
[----:B------:R-:W-:Y:S01]  /*e200*/  HMMA.16816.F32.BF16 R180, R4, R26, R140 ;  /* 0x0000001a04b4723c */ /* 0x000fe2000004188c */
[----:B------:R-:W-:Y:S07]  /*e210*/  LDSM.16.M88.4 R4, [R212+0x6000] ;  /* 0x00600000d404783b */ /* 0x000fee0000000200 */
[C---:B------:R-:W-:Y:S08]  /*e220*/  HMMA.16816.F32.BF16 R140, R12.reuse, R16, R32 ;  /* 0x000000100c8c723c */ /* 0x040ff00000041820 */
[----:B------:R-:W-:Y:S01]  /*e230*/  HMMA.16816.F32.BF16 R32, R12, R18, R20 ;  /* 0x000000120c20723c */ /* 0x000fe20000041814 */
[----:B------:R-:W2:Y:S04]  /*e240*/  LDSM.16.M88.4 R20, [R211+0x1000] ;  /* 0x00100000d314783b */ /* 0x000ea80000000200 */
[----:B------:R-:W3:Y:S01]  /*e250*/  LDSM.16.M88.4 R16, [R211+0x1800] ;  /* 0x00180000d310783b */ /* 0x000ee20000000200 */
[----:B------:R-:W-:-:S04]  /*e260*/  DEPBAR.LE SB0, 0x0 ;  /* 0x000080000000791a */ /* 0x000fc80000000000 */
[----:B------:R-:W-:Y:S08]  /*e270*/  HMMA.16816.F32.BF16 R12, R12, R26, R196 ;  /* 0x0000001a0c0c723c */ /* 0x000ff000000418c4 */
[C---:B--2---:R-:W-:Y:S08]  /*e280*/  HMMA.16816.F32.BF16 R192, R4.reuse, R20, R192 ;  /* 0x0000001404c0723c */ /* 0x044ff000000418c0 */
[C---:B------:R-:W-:Y:S08]  /*e290*/  HMMA.16816.F32.BF16 R188, R4.reuse, R22, R188 ;  /* 0x0000001604bc723c */ /* 0x040ff000000418bc */
[C---:B---3--:R-:W-:Y:S08]  /*e2a0*/  HMMA.16816.F32.BF16 R184, R4.reuse, R16, R184 ;  /* 0x0000001004b8723c */ /* 0x048ff000000418b8 */
        /* <DEDUP_REMOVED lines=53> */
.L_x_1451:
[----:B------:R-:W-:Y:S05]  /*e600*/  BSYNC B0 ;  /* 0x0000000000007941 */ /* 0x000fea0003800000 */
.L_x_1450:
[----:B------:R-:W0:Y:S02]  /*e610*/  LDGDEPBAR ;  /* 0x00000000000079af */ /* 0x000e240000000000 */
.L_x_1449:
[----:B------:R-:W3:Y:S04]  /*e620*/  LDL R0, [R1+0x80] ;  /* 0x0000800001007983 */ /* 0x000ee80000100800 */
[----:B----4-:R-:W4:Y:S04]  /*e630*/  LDL.64 R6, [R1+0x10] ;  /* 0x0000100001067983 */ /* 0x010f280000100a00 */
[----:B--2---:R-:W2:Y:S04]  /*e640*/  LDL.64 R4, [R1+0x68] ;  /* 0x0000680001047983 */ /* 0x004ea80000100a00 */
[----:B------:R-:W5:Y:S04]  /*e650*/  LDL R2, [R1+0x40] ;  /* 0x0000400001027983 */ /* 0x000f680000100800 */
[----:B------:R-:W1:Y:S02]  /*e660*/  S2R R8, SR_TID.X ;  /* 0x0000000000087919 */ /* 0x000e640000002100 */
[----:B-1----:R-:W-:-:S05]  /*e670*/  IMAD.SHL.U32 R8, R8, 0x2, RZ ;  /* 0x0000000208087824 */ /* 0x002fca00078e00ff */
[----:B------:R-:W-:Y:S01]  /*e680*/  LOP3.LUT R8, R8, 0x6, RZ, 0xc0, !PT ;  /* 0x0000000608087812 */ /* 0x000fe200078ec0ff */
[----:B------:R-:W-:Y:S02]  /*e690*/  IMAD.U32 R9, RZ, RZ, UR31 ;  /* 0x0000001fff097e24 */ /* 0x000fe4000f8e00ff */
[----:B---3--:R-:W-:Y:S02]  /*e6a0*/  IMAD.MOV.U32 R3, RZ, RZ, R0 ;  /* 0x000000ffff037224 */ /* 0x008fe400078e0000 */
[----:B------:R-:W-:-:S04]  /*e6b0*/  IMAD.U32 R0, RZ, RZ, UR32 ;  /* 0x00000020ff007e24 */ /* 0x000fc8000f8e00ff */
[----:B------:R-:W-:-:S05]  /*e6c0*/  IMAD R0, R0, 0x20, R8 ;  /* 0x0000002000007824 */ /* 0x000fca00078e0208 */
[C---:B------:R-:W-:Y:S01]  /*e6d0*/  ISETP.GE.AND P1, PT, R0.reuse, R226, PT ;  /* 0x000000e20000720c */ /* 0x040fe20003f26270 */
[----:B----4-:R-:W-:Y:S01]  /*e6e0*/  IMAD.MOV.U32 R10, RZ, RZ, R6 ;  /* 0x000000ffff0a7224 */ /* 0x010fe200078e0006 */
        /* <DEDUP_REMOVED lines=9> */
[----:B--2---:R-:W-:Y:S01]  /*e780*/  IMAD.MOV.U32 R16, RZ, RZ, R4 ;  /* 0x000000ffff107224 */ /* 0x004fe200078e0004 */
        /* <DEDUP_REMOVED lines=12> */
[----:B-----5:R-:W-:Y:S01]  /*e850*/  IMAD.MOV.U32 R132, RZ, RZ, R2 ;  /* 0x000000ffff847224 */ /* 0x020fe200078e0002 */
[----:B------:R-:W-:Y:S02]  /*e860*/  MOV R17, R5 ;  /* 0x0000000500117202 */ /* 0x000fe40000000f00 */
[----:B------:R-:W-:Y:S02]  /*e870*/  FSEL R15, R141, -INF , !P6 ;  /* 0xff8000008d0f7808 */ /* 0x000fe40007000000 */
[----:B------:R-:W-:-:S02]  /*e880*/  ISETP.LT.OR P5, PT, R8, R222, P5 ;  /* 0x000000de0800720c */ /* 0x000fc40002fa1670 */
[----:B------:R-:W-:Y:S02]  /*e890*/  ISETP.LT.OR P1, PT, R4, R223, P1 ;  /* 0x000000df0400720c */ /* 0x000fe40000f21670 */
[----:B------:R-:W-:Y:S02]  /*e8a0*/  ISETP.GE.AND P6, PT, R6, R227, PT ;  /* 0x000000e30600720c */ /* 0x000fe40003fc6270 */
[----:B------:R-:W-:Y:S02]  /*e8b0*/  ISETP.LT.OR P4, PT, R7, R222, P4 ;  /* 0x000000de0700720c */ /* 0x000fe40002781670 */
[C---:B------:R-:W-:Y:S02]  /*e8c0*/  IADD3 R5, R0.reuse, 0x10, RZ ;  /* 0x0000001000057810 */ /* 0x040fe40007ffe0ff */
[----:B------:R-:W-:Y:S01]  /*e8d0*/  IADD3 R2, R0, 0x19, RZ ;  /* 0x0000001900027810 */ /* 0x000fe20007ffe0ff */
[----:B------:R-:W-:Y:S01]  /*e8e0*/  IMAD.WIDE.U32 R12, R3, -0x2daee0ad, RZ ;  /* 0xd2511f53030c7825 */ /* 0x000fe200078e00ff */
[----:B------:R-:W-:-:S02]  /*e8f0*/  FSEL R21, R143, -INF , !P5 ;  /* 0xff8000008f157808 */ /* 0x000fc40006800000 */
[----:B------:R-:W-:Y:S02]  /*e900*/  FSEL R203, R177, -INF , !P1 ;  /* 0xff800000b1cb7808 */ /* 0x000fe40004800000 */
[----:B------:R-:W-:Y:S02]  /*e910*/  ISETP.LT.OR P6, PT, R6, R223, P6 ;  /* 0x000000df0600720c */ /* 0x000fe400037c1670 */
[----:B------:R-:W-:Y:S02]  /*e920*/  FSEL R28, R34, -INF , !P4 ;  /* 0xff800000221c7808 */ /* 0x000fe40006000000 */
[C---:B------:R-:W-:Y:S02]  /*e930*/  ISETP.GE.AND P5, PT, R5.reuse, R226, PT ;  /* 0x000000e20500720c */ /* 0x040fe40003fa6270 */
[-C--:B------:R-:W-:Y:S02]  /*e940*/  ISETP.GE.AND P1, PT, R2, R227.reuse, PT ;  /* 0x000000e30200720c */ /* 0x080fe40003f26270 */
[----:B------:R-:W-:-:S02]  /*e950*/  ISETP.GE.AND P4, PT, R5, R227, PT ;  /* 0x000000e30500720c */ /* 0x000fc40003f86270 */
[----:B------:R-:W-:Y:S02]  /*e960*/  IADD3 R3, R0, 0x18, RZ ;  /* 0x0000001800037810 */ /* 0x000fe40007ffe0ff */
[----:B------:R-:W-:Y:S02]  /*e970*/  FSEL R20, R33, -INF , !P6 ;  /* 0xff80000021147808 */ /* 0x000fe40007000000 */
[C---:B------:R-:W-:Y:S02]  /*e980*/  ISETP.LT.OR P5, PT, R5.reuse, R222, P5 ;  /* 0x000000de0500720c */ /* 0x040fe40002fa1670 */
[-C--:B------:R-:W-:Y:S02]  /*e990*/  ISETP.LT.OR P1, PT, R2, R223.reuse, P1 ;  /* 0x000000df0200720c */ /* 0x080fe40000f21670 */
[----:B------:R-:W-:Y:S02]  /*e9a0*/  ISETP.LT.OR P4, PT, R5, R223, P4 ;  /* 0x000000df0500720c */ /* 0x000fe40002781670 */
[----:B------:R-:W-:-:S02]  /*e9b0*/  ISETP.GE.AND P6, PT, R3, R227, PT ;  /* 0x000000e30300720c */ /* 0x000fc40003fc6270 */
[----:B------:R-:W-:Y:S02]  /*e9c0*/  FSEL R233, R178, -INF , !P5 ;  /* 0xff800000b2e97808 */ /* 0x000fe40006800000 */
[----:B------:R-:W-:Y:S02]  /*e9d0*/  FSEL R201, R25, -INF , !P1 ;  /* 0xff80000019c97808 */ /* 0x000fe40004800000 */
[----:B------:R-:W-:Y:S02]  /*e9e0*/  FSEL R202, R176, -INF , !P4 ;  /* 0xff800000b0ca7808 */ /* 0x000fe40006000000 */
[----:B------:R-:W-:Y:S02]  /*e9f0*/  ISETP.LT.OR P5, PT, R3, R223, P6 ;  /* 0x000000df0300720c */ /* 0x000fe400037a1670 */
[-C--:B------:R-:W-:Y:S02]  /*ea00*/  ISETP.GE.AND P1, PT, R2, R226.reuse, PT ;  /* 0x000000e20200720c */ /* 0x080fe40003f26270 */
[----:B------:R-:W-:-:S02]  /*ea10*/  ISETP.GE.AND P4, PT, R4, R226, PT ;  /* 0x000000e20400720c */ /* 0x000fc40003f86270 */
[----:B------:R-:W-:Y:S02]  /*ea20*/  FSEL R200, R24, -INF , !P5 ;  /* 0xff80000018c87808 */ /* 0x000fe40006800000 */
[-C--:B------:R-:W-:Y:S02]  /*ea30*/  ISETP.LT.OR P1, PT, R2, R222.reuse, P1 ;  /* 0x000000de0200720c */ /* 0x080fe40000f21670 */
[----:B------:R-:W-:Y:S02]  /*ea40*/  ISETP.LT.OR P4, PT, R4, R222, P4 ;  /* 0x000000de0400720c */ /* 0x000fe40002781670 */
[----:B------:R-:W-:Y:S02]  /*ea50*/  ISETP.GE.AND P5, PT, R3, R226, PT ;  /* 0x000000e20300720c */ /* 0x000fe40003fa6270 */
[----:B------:R-:W-:Y:S02]  /*ea60*/  FSEL R235, R27, -INF , !P1 ;  /* 0xff8000001beb7808 */ /* 0x000fe40004800000 */
[----:B------:R-:W-:-:S02]  /*ea70*/  FSEL R234, R179, -INF , !P4 ;  /* 0xff800000b3ea7808 */ /* 0x000fc40006000000 */
[----:B------:R-:W-:Y:S02]  /*ea80*/  ISETP.LT.OR P5, PT, R3, R222, P5 ;  /* 0x000000de0300720c */ /* 0x000fe40002fa1670 */
[-C--:B------:R-:W-:Y:S02]  /*ea90*/  ISETP.GE.AND P1, PT, R8, R225.reuse, PT ;  /* 0x000000e10800720c */ /* 0x080fe40003f26270 */
[----:B------:R-:W-:Y:S01]  /*eaa0*/  ISETP.GE.AND P4, PT, R0, R225, PT ;  /* 0x000000e10000720c */ /* 0x000fe20003f86270 */
[----:B------:R-:W-:Y:S01]  /*eab0*/  IMAD.MOV.U32 R22, RZ, RZ, R16 ;  /* 0x000000ffff167224 */ /* 0x000fe200078e0010 */
[----:B------:R-:W-:Y:S02]  /*eac0*/  FSEL R232, R26, -INF , !P5 ;  /* 0xff8000001ae87808 */ /* 0x000fe40006800000 */
[-C--:B------:R-:W-:Y:S02]  /*ead0*/  ISETP.LT.OR P1, PT, R8, R221.reuse, P1 ;  /* 0x000000dd0800720c */ /* 0x080fe40000f21670 */
[----:B------:R-:W-:-:S02]  /*eae0*/  ISETP.LT.OR P4, PT, R0, R221, P4 ;  /* 0x000000dd0000720c */ /* 0x000fc40002781670 */
[----:B------:R-:W-:Y:S01]  /*eaf0*/  ISETP.GE.AND P5, PT, R7, R225, PT ;  /* 0x000000e10700720c */ /* 0x000fe20003fa6270 */
[----:B------:R-:W-:Y:S01]  /*eb00*/  IMAD.MOV.U32 R196, RZ, RZ, R22 ;  /* 0x000000ffffc47224 */ /* 0x000fe200078e0016 */
[----:B------:R-:W-:Y:S01]  /*eb10*/  FSEL R24, R193, -INF , !P1 ;  /* 0xff800000c1187808 */ /* 0x000fe20004800000 */
[----:B------:R-:W-:Y:S01]  /*eb20*/  IMAD.MOV.U32 R30, RZ, RZ, R10 ;  /* 0x000000ffff1e7224 */ /* 0x000fe200078e000a */
[----:B------:R-:W-:Y:S02]  /*eb30*/  FSEL R22, R192, -INF , !P4 ;  /* 0xff800000c0167808 */ /* 0x000fe40006000000 */
[----:B------:R-:W-:Y:S02]  /*eb40*/  ISETP.LT.OR P5, PT, R7, R221, P5 ;  /* 0x000000dd0700720c */ /* 0x000fe40002fa1670 */
[-C--:B------:R-:W-:Y:S02]  /*eb50*/  ISETP.GE.AND P1, PT, R5, R225.reuse, PT ;  /* 0x000000e10500720c */ /* 0x080fe40003f26270 */
[----:B------:R-:W-:-:S02]  /*eb60*/  ISETP.GE.AND P4, PT, R6, R225, PT ;  /* 0x000000e10600720c */ /* 0x000fc40003f86270 */
[----:B------:R-:W-:Y:S02]  /*eb70*/  IADD3 R10, R252, 0x4, RZ ;  /* 0x00000004fc0a7810 */ /* 0x000fe40007ffe0ff */
[----:B------:R-:W-:Y:S02]  /*eb80*/  FSEL R26, R188, -INF , !P5 ;  /* 0xff800000bc1a7808 */ /* 0x000fe40006800000 */
[----:B------:R-:W-:Y:S01]  /*eb90*/  ISETP.LT.OR P1, PT, R5, R221, P1 ;  /* 0x000000dd0500720c */ /* 0x000fe20000f21670 */
[----:B------:R-:W-:Y:S01]  /*eba0*/  IMAD.MOV.U32 R23, RZ, RZ, R17 ;  /* 0x000000ffff177224 */ /* 0x000fe200078e0011 */
[----:B------:R-:W-:Y:S02]  /*ebb0*/  ISETP.GE.AND P5, PT, R4, R225, PT ;  /* 0x000000e10400720c */ /* 0x000fe40003fa6270 */
[----:B------:R-:W-:Y:S01]  /*ebc0*/  ISETP.LT.OR P4, PT, R6, R221, P4 ;  /* 0x000000dd0600720c */ /* 0x000fe20002781670 */
        /* <DEDUP_REMOVED lines=13> */
[-C--:B------:R-:W-:Y:S01]  /*eca0*/  ISETP.LT.OR P1, PT, R2, R221.reuse, P1 ;  /* 0x000000dd0200720c */ /* 0x080fe20000f21670 */
[----:B------:R-:W-:Y:S01]  /*ecb0*/  IMAD.MOV.U32 R197, RZ, RZ, R23 ;  /* 0x000000ffffc57224 */ /* 0x000fe200078e0017 */
        /* <DEDUP_REMOVED lines=11> */
[-C--:B------:R-:W-:Y:S02]  /*ed70*/  ISETP.GE.AND P6, PT, R5, R224.reuse, PT ;  /* 0x000000e00500720c */ /* 0x080fe40003fc6270 */
[----:B------:R-:W-:Y:S02]  /*ed80*/  ISETP.GE.AND P4, PT, R7, R224, PT ;  /* 0x000000e00700720c */ /* 0x000fe40003f86270 */
[----:B------:R-:W-:Y:S02]  /*ed90*/  MOV R138, R30 ;  /* 0x0000001e008a7202 */ /* 0x000fe40000000f00 */
[-C--:B------:R-:W-:Y:S02]  /*eda0*/  ISETP.LT.OR P1, PT, R6, R220.reuse, P1 ;  /* 0x000000dc0600720c */ /* 0x080fe40000f21670 */
[----:B------:R-:W-:Y:S02]  /*edb0*/  ISETP.LT.OR P6, PT, R5, R220, P6 ;  /* 0x000000dc0500720c */ /* 0x000fe400037c1670 */
[----:B------:R-:W-:-:S02]  /*edc0*/  FSEL R30, R195, -INF , !P5 ;  /* 0xff800000c31e7808 */ /* 0x000fc40006800000 */
[----:B------:R-:W-:Y:S02]  /*edd0*/  ISETP.LT.OR P4, PT, R7, R220, P4 ;  /* 0x000000dc0700720c */ /* 0x000fe40002781670 */
[----:B------:R-:W-:Y:S02]  /*ede0*/  ISETP.GE.AND P5, PT, R4, R224, PT ;  /* 0x000000e00400720c */ /* 0x000fe40003fa6270 */
[----:B------:R-:W-:Y:S02]  /*edf0*/  LOP3.LUT R5, R11, UR16, R0, 0x96, !PT ;  /* 0x000000100b057c12 */ /* 0x000fe4000f8e9600 */
[----:B------:R-:W-:Y:S02]  /*ee00*/  LOP3.LUT R6, R139, UR14, R10, 0x96, !PT ;  /* 0x0000000e8b067c12 */ /* 0x000fe4000f8e960a */
        /* <DEDUP_REMOVED lines=18> */
[----:B------:R-:W-:Y:S02]  /*ef30*/  FSEL R32, R191, -INF , !P1 ;  /* 0xff800000bf207808 */ /* 0x000fe40004800000 */
[----:B------:R-:W-:Y:S02]  /*ef40*/  ISETP.GE.AND P1, PT, R2, R224, PT ;  /* 0x000000e00200720c */ /* 0x000fe40003f26270 */
[----:B------:R-:W-:Y:S01]  /*ef50*/  FMNMX.FTZ R7, R203, R7, !PT ;  /* 0x00000007cb077209 */ /* 0x000fe20007810000 */
[----:B------:R-:W-:Y:S01]  /*ef60*/  IMAD.WIDE.U32 R184, R0, -0x2daee0ad, RZ ;  /* 0xd2511f5300b87825 */ /* 0x000fe200078e00ff */
[----:B------:R-:W-:-:S02]  /*ef70*/  LOP3.LUT R8, R13, UR14, R10, 0x96, !PT ;  /* 0x0000000e0d087c12 */ /* 0x000fc4000f8e960a */
[----:B------:R-:W-:Y:S01]  /*ef80*/  ISETP.LT.OR P1, PT, R2, R220, P1 ;  /* 0x000000dc0200720c */ /* 0x000fe20000f21670 */
[----:B------:R-:W-:Y:S01]  /*ef90*/  IMAD.WIDE.U32 R2, R23, -0x2daee0ad, RZ ;  /* 0xd2511f5317027825 */ /* 0x000fe200078e00ff */
[----:B------:R-:W-:Y:S02]  /*efa0*/  LOP3.LUT R5, R5, UR12, R138, 0x96, !PT ;  /* 0x0000000c05057c12 */ /* 0x000fe4000f8e968a */
[----:B------:R-:W-:Y:S01]  /*efb0*/  FMNMX.FTZ R0, R200, R7, !PT ;  /* 0x00000007c8007209 */ /* 0x000fe20007810000 */
[----:B------:R-:W-:Y:S01]  /*efc0*/  IMAD.WIDE.U32 R8, R8, -0x2daee0ad, RZ ;  /* 0xd2511f5308087825 */ /* 0x000fe200078e00ff */
[----:B------:R-:W-:Y:S02]  /*efd0*/  LOP3.LUT R16, R3, UR13, R16, 0x96, !PT ;  /* 0x0000000d03107c12 */ /* 0x000fe4000f8e9610 */
[----:B------:R-:W-:Y:S01]  /*efe0*/  FMNMX.FTZ R0, R201, R0, !PT ;  /* 0x00000000c9007209 */ /* 0x000fe20007810000 */
[----:B------:R-:W-:Y:S01]  /*eff0*/  IMAD.WIDE.U32 R4, R5, -0x2daee0ad, RZ ;  /* 0xd2511f5305047825 */ /* 0x000fe200078e00ff */
[----:B------:R-:W-:-:S02]  /*f000*/  LOP3.LUT R33, R9, UR11, R2, 0x96, !PT ;  /* 0x0000000b09217c12 */ /* 0x000fc4000f8e9602 */
[----:B------:R-:W-:Y:S01]  /*f010*/  FMNMX.FTZ R3, R135, R19, !PT ;  /* 0x0000001387037209 */ /* 0x000fe20007810000 */
[----:B------:R-:W1:Y:S01]  /*f020*/  SHFL.BFLY PT, R10, R0, 0x2, 0x1f ;  /* 0x0c401f00000a7f89 */ /* 0x000e6200000e0000 */
[----:B------:R-:W-:Y:S02]  /*f030*/  FMNMX.FTZ R2, R134, R22, !PT ;  /* 0x0000001686027209 */ /* 0x000fe40007810000 */
[----:B------:R-:W-:Y:S02]  /*f040*/  LOP3.LUT R11, R5, UR9, R6, 0x96, !PT ;  /* 0x00000009050b7c12 */ /* 0x000fe4000f8e9606 */
[----:B------:R-:W-:Y:S01]  /*f050*/  LOP3.LUT R7, R185, UR7, R4, 0x96, !PT ;  /* 0x00000007b9077c12 */ /* 0x000fe2000f8e9604 */
[----:B------:R-:W-:Y:S01]  /*f060*/  IMAD.WIDE.U32 R4, R16, -0x326172a9, RZ ;  /* 0xcd9e8d5710047825 */ /* 0x000fe200078e00ff */
[----:B------:R-:W-:Y:S02]  /*f070*/  FMNMX.FTZ R3, R21, R3, !PT ;  /* 0x0000000315037209 */ /* 0x000fe40007810000 */
[----:B------:R-:W-:-:S02]  /*f080*/  FMNMX.FTZ R2, R24, R2, !PT ;  /* 0x0000000218027209 */ /* 0x000fc40007810000 */
[----:B------:R-:W-:Y:S02]  /*f090*/  LOP3.LUT R23, R5, UR12, R12, 0x96, !PT ;  /* 0x0000000c05177c12 */ /* 0x000fe4000f8e960c */
[----:B------:R-:W-:Y:S02]  /*f0a0*/  FMNMX.FTZ R6, R28, R3, !PT ;  /* 0x000000031c067209 */ /* 0x000fe40007810000 */
[----:B------:R-:W-:Y:S01]  /*f0b0*/  FMNMX.FTZ R5, R26, R2, !PT ;  /* 0x000000021a057209 */ /* 0x000fe20007810000 */
[----:B------:R-:W-:Y:S01]  /*f0c0*/  IMAD.WIDE.U32 R2, R7, -0x326172a9, RZ ;  /* 0xcd9e8d5707027825 */ /* 0x000fe200078e00ff */
[----:B------:R-:W-:Y:S02]  /*f0d0*/  FMNMX.FTZ R7, R29, R6, !PT ;  /* 0x000000061d077209 */ /* 0x000fe40007810000 */
[----:B------:R-:W-:Y:S02]  /*f0e0*/  FMNMX.FTZ R6, R27, R5, !PT ;  /* 0x000000051b067209 */ /* 0x000fe40007810000 */
[----:B------:R-:W-:-:S02]  /*f0f0*/  LOP3.LUT R5, R2, 0xffff, RZ, 0xc0, !PT ;  /* 0x0000ffff02057812 */ /* 0x000fc400078ec0ff */
[----:B------:R-:W-:Y:S02]  /*f100*/  FMNMX.FTZ R9, R233, R7, !PT ;  /* 0x00000007e9097209 */ /* 0x000fe40007810000 */
[----:B------:R-:W-:Y:S02]  /*f110*/  FMNMX.FTZ R7, R236, R6, !PT ;  /* 0x00000006ec077209 */ /* 0x000fe40007810000 */
[----:B------:R-:W-:Y:S02]  /*f120*/  SHF.R.U32.HI R6, RZ, 0x8, R5 ;  /* 0x00000008ff067819 */ /* 0x000fe40000011605 */
[----:B------:R-:W-:Y:S01]  /*f130*/  LOP3.LUT R5, R2, 0xff, RZ, 0xc0, !PT ;  /* 0x000000ff02057812 */ /* 0x000fe200078ec0ff */
[----:B------:R-:W-:Y:S01]  /*f140*/  IMAD.WIDE.U32 R140, R11, -0x326172a9, RZ ;  /* 0xcd9e8d570b8c7825 */ /* 0x000fe200078e00ff */
[----:B------:R-:W-:Y:S02]  /*f150*/  FMNMX.FTZ R7, R237, R7, !PT ;  /* 0x00000007ed077209 */ /* 0x000fe40007810000 */
[----:B------:R-:W-:-:S02]  /*f160*/  PRMT R132, R5, 0x5410, R6 ;  /* 0x0000541005847816 */ /* 0x000fc40000000006 */
[----:B-1----:R-:W-:Y:S02]  /*f170*/  FMNMX.FTZ R5, R0, R10, !PT ;  /* 0x0000000a00057209 */ /* 0x002fe40007810000 */
[----:B------:R-:W-:Y:S02]  /*f180*/  FMNMX.FTZ R9, R234, R9, !PT ;  /* 0x00000009ea097209 */ /* 0x000fe40007810000 */
[----:B------:R-:W-:Y:S01]  /*f190*/  FMNMX.FTZ R6, R238, R7, !PT ;  /* 0x00000007ee067209 */ /* 0x000fe20007810000 */
[----:B------:R-:W1:Y:S01]  /*f1a0*/  SHFL.BFLY PT, R17, R5, 0x1, 0x1f ;  /* 0x0c201f0005117f89 */ /* 0x000e6200000e0000 */
[--C-:B------:R-:W-:Y:S02]  /*f1b0*/  SHF.R.U32.HI R7, RZ, 0x10, R2.reuse ;  /* 0x00000010ff077819 */ /* 0x100fe40000011602 */
[----:B------:R-:W-:Y:S02]  /*f1c0*/  SHF.R.U32.HI R12, RZ, 0x18, R2 ;  /* 0x00000018ff0c7819 */ /* 0x000fe40000011602 */
[----:B------:R-:W-:Y:S01]  /*f1d0*/  LOP3.LUT R2, R3, UR18, R140, 0x96, !PT ;  /* 0x0000001203027c12 */ /* 0x000fe2000f8e968c */
[----:B------:R-:W-:Y:S01]  /*f1e0*/  IMAD.WIDE.U32 R176, R33, -0x326172a9, RZ ;  /* 0xcd9e8d5721b07825 */ /* 0x000fe200078e00ff */
[----:B------:R-:W-:-:S02]  /*f1f0*/  FMNMX.FTZ R9, R232, R9, !PT ;  /* 0x00000009e8097209 */ /* 0x000fc40007810000 */
[----:B------:R-:W-:Y:S02]  /*f200*/  LOP3.LUT R10, R7, 0xff, RZ, 0xc0, !PT ;  /* 0x000000ff070a7812 */ /* 0x000fe400078ec0ff */
[C---:B------:R-:W-:Y:S02]  /*f210*/  LOP3.LUT R3, R2.reuse, 0xffff, RZ, 0xc0, !PT ;  /* 0x0000ffff02037812 */ /* 0x040fe400078ec0ff */
[--C-:B------:R-:W-:Y:S02]  /*f220*/  SHF.R.U32.HI R7, RZ, 0x10, R2.reuse ;  /* 0x00000010ff077819 */ /* 0x100fe40000011602 */
[----:B------:R-:W-:Y:S02]  /*f230*/  FMNMX.FTZ R0, R235, R9, !PT ;  /* 0x00000009eb007209 */ /* 0x000fe40007810000 */
[----:B------:R-:W-:Y:S02]  /*f240*/  LOP3.LUT R11, R2, 0xff, RZ, 0xc0, !PT ;  /* 0x000000ff020b7812 */ /* 0x000fe400078ec0ff */
[----:B------:R-:W-:-:S02]  /*f250*/  SHF.R.U32.HI R9, RZ, 0x18, R2 ;  /* 0x00000018ff097819 */ /* 0x000fc40000011602 */
[----:B------:R-:W-:Y:S02]  /*f260*/  SHF.R.U32.HI R3, RZ, 0x8, R3 ;  /* 0x00000008ff037819 */ /* 0x000fe40000011603 */
[----:B------:R-:W-:Y:S02]  /*f270*/  LOP3.LUT R2, R7, 0xff, RZ, 0xc0, !PT ;  /* 0x000000ff07027812 */ /* 0x000fe400078ec0ff */
[----:B------:R-:W-:Y:S01]  /*f280*/  LOP3.LUT R4, R177, UR10, R4, 0x96, !PT ;  /* 0x0000000ab1047c12 */ /* 0x000fe2000f8e9604 */
[----:B------:R-:W2:Y:S01]  /*f290*/  SHFL.BFLY PT, R13, R0, 0x2, 0x1f ;  /* 0x0c401f00000d7f89 */ /* 0x000ea200000e0000 */
[----:B------:R-:W-:Y:S02]  /*f2a0*/  PRMT R34, R11, 0x5410, R3 ;  /* 0x000054100b227816 */ /* 0x000fe40000000003 */
[----:B------:R-:W-:Y:S01]  /*f2b0*/  PRMT R35, R2, 0x5410, R9 ;  /* 0x0000541002237816 */ /* 0x000fe20000000009 */
[----:B------:R-:W-:-:S04]  /*f2c0*/  IMAD.WIDE.U32 R2, R23, -0x2daee0ad, RZ ;  /* 0xd2511f5317027825 */ /* 0x000fc800078e00ff */
[----:B------:R-:W-:-:S05]  /*f2d0*/  IMAD.WIDE.U32 R142, R4, -0x2daee0ad, RZ ;  /* 0xd2511f53048e7825 */ /* 0x000fca00078e00ff */
[----:B------:R-:W-:Y:S02]  /*f2e0*/  LOP3.LUT R4, R143, UR7, R2, 0x96, !PT ;  /* 0x000000078f047c12 */ /* 0x000fe4000f8e9602 */
[----:B------:R-:W-:Y:S02]  /*f2f0*/  FMNMX.FTZ R2, R137, R25, !PT ;  /* 0x0000001989027209 */ /* 0x000fe40007810000 */
[----:B-1----:R-:W-:Y:S01]  /*f300*/  FMNMX.FTZ R231, R5, R17, !PT ;  /* 0x0000001105e77209 */ /* 0x002fe20007810000 */
[----:B------:R-:W-:Y:S01]  /*f310*/  IMAD.WIDE.U32 R4, R4, -0x326172a9, RZ ;  /* 0xcd9e8d5704047825 */ /* 0x000fe200078e00ff */
[----:B------:R-:W-:Y:S02]  /*f320*/  FMNMX.FTZ R2, R30, R2, !PT ;  /* 0x000000021e027209 */ /* 0x000fe40007810000 */
[----:B------:R-:W-:Y:S02]  /*f330*/  PRMT R33, R10, 0x5410, R12 ;  /* 0x000054100a217816 */ /* 0x000fe4000000000c */
[----:B------:R-:W-:-:S02]  /*f340*/  LOP3.LUT R10, R3, UR9, R8, 0x96, !PT ;  /* 0x00000009030a7c12 */ /* 0x000fc4000f8e9608 */
[----:B------:R-:W-:Y:S02]  /*f350*/  FMNMX.FTZ R3, R31, R2, !PT ;  /* 0x000000021f037209 */ /* 0x000fe40007810000 */
[----:B------:R-:W-:Y:S02]  /*f360*/  LOP3.LUT R2, R4, 0xffff, RZ, 0xc0, !PT ;  /* 0x0000ffff04027812 */ /* 0x000fe400078ec0ff */
[----:B------:R-:W-:Y:S02]  /*f370*/  FSEL R140, R186, -INF , !P6 ;  /* 0xff800000ba8c7808 */ /* 0x000fe40007000000 */
[----:B------:R-:W-:Y:S02]  /*f380*/  FMNMX.FTZ R7, R32, R3, !PT ;  /* 0x0000000320077209 */ /* 0x000fe40007810000 */
[----:B------:R-:W-:Y:S02]  /*f390*/  SHF.R.U32.HI R3, RZ, 0x8, R2 ;  /* 0x00000008ff037819 */ /* 0x000fe40000011602 */
[----:B------:R-:W-:-:S02]  /*f3a0*/  LOP3.LUT R2, R4, 0xff, RZ, 0xc0, !PT ;  /* 0x000000ff04027812 */ /* 0x000fc400078ec0ff */
[----:B------:R-:W-:Y:S02]  /*f3b0*/  FMNMX.FTZ R6, R239, R6, !PT ;  /* 0x00000006ef067209 */ /* 0x000fe40007810000 */
[----:B------:R-:W-:Y:S02]  /*f3c0*/  FSEL R143, R187, -INF , !P5 ;  /* 0xff800000bb8f7808 */ /* 0x000fe40006800000 */
[----:B------:R-:W-:Y:S02]  /*f3d0*/  FMNMX.FTZ R7, R140, R7, !PT ;  /* 0x000000078c077209 */ /* 0x000fe40007810000 */
[----:B--2---:R-:W-:Y:S02]  /*f3e0*/  FMNMX.FTZ R0, R0, R13, !PT ;  /* 0x0000000d00007209 */ /* 0x004fe40007810000 */
[----:B------:R-:W-:Y:S01]  /*f3f0*/  PRMT R23, R2, 0x5410, R3 ;  /* 0x0000541002177816 */ /* 0x000fe20000000003 */
[----:B------:R-:W1:Y:S01]  /*f400*/  SHFL.BFLY PT, R16, R6, 0x2, 0x1f ;  /* 0x0c401f0006107f89 */ /* 0x000e6200000e0000 */
[----:B------:R-:W-:-:S02]  /*f410*/  FSEL R179, R182, -INF , !P4 ;  /* 0xff800000b6b37808 */ /* 0x000fc40006000000 */
[----:B------:R-:W-:Y:S01]  /*f420*/  FMNMX.FTZ R2, R143, R7, !PT ;  /* 0x000000078f027209 */ /* 0x000fe20007810000 */
[----:B------:R-:W2:Y:S01]  /*f430*/  SHFL.BFLY PT, R9, R0, 0x1, 0x1f ;  /* 0x0c201f0000097f89 */ /* 0x000ea200000e0000 */
[----:B------:R-:W-:Y:S02]  /*f440*/  FSEL R177, R183, -INF , !P1 ;  /* 0xff800000b7b17808 */ /* 0x000fe40004800000 */
[----:B------:R-:W-:-:S04]  /*f450*/  FMNMX.FTZ R2, R179, R2, !PT ;  /* 0x00000002b3027209 */ /* 0x000fc80007810000 */
[----:B------:R-:W-:-:S05]  /*f460*/  FMNMX.FTZ R2, R177, R2, !PT ;  /* 0x00000002b1027209 */ /* 0x000fca0007810000 */
[----:B------:R-:W3:Y:S01]  /*f470*/  SHFL.BFLY PT, R8, R2, 0x2, 0x1f ;  /* 0x0c401f0002087f89 */ /* 0x000ee200000e0000 */
[C---:B------:R-:W-:Y:S01]  /*f480*/  FMUL.FTZ R3, R231.reuse, c[0x0][0x23c] ;  /* 0x00008f00e7037a20 */ /* 0x040fe20000410000 */
[----:B------:R-:W-:Y:S02]  /*f490*/  FSETP.NEU.FTZ.AND P4, PT, R231, -INF , PT ;  /* 0xff800000e700780b */ /* 0x000fe40003f9d000 */
[----:B------:R-:W-:Y:S02]  /*f4a0*/  SHF.R.U32.HI R7, RZ, 0x10, R4 ;  /* 0x00000010ff077819 */ /* 0x000fe40000011604 */
[----:B------:R-:W-:Y:S02]  /*f4b0*/  FSEL R3, R3, RZ, P4 ;  /* 0x000000ff03037208 */ /* 0x000fe40002000000 */
[----:B-1----:R-:W-:Y:S01]  /*f4c0*/  FMNMX.FTZ R6, R6, R16, !PT ;  /* 0x0000001006067209 */ /* 0x002fe20007810000 */
[----:B------:R-:W-:Y:S01]  /*f4d0*/  IMAD.WIDE.U32 R138, R10, -0x326172a9, RZ ;  /* 0xcd9e8d570a8a7825 */ /* 0x000fe200078e00ff */
[----:B------:R-:W-:-:S02]  /*f4e0*/  LOP3.LUT R7, R7, 0xff, RZ, 0xc0, !PT ;  /* 0x000000ff07077812 */ /* 0x000fc400078ec0ff */
[----:B--2---:R-:W-:Y:S02]  /*f4f0*/  FMNMX.FTZ R230, R0, R9, !PT ;  /* 0x0000000900e67209 */ /* 0x004fe40007810000 */
[----:B------:R-:W-:Y:S01]  /*f500*/  SHF.R.U32.HI R4, RZ, 0x18, R4 ;  /* 0x00000018ff047819 */ /* 0x000fe20000011604 */
[----:B------:R-:W1:Y:S01]  /*f510*/  SHFL.BFLY PT, R9, R6, 0x1, 0x1f ;  /* 0x0c201f0006097f89 */ /* 0x000e6200000e0000 */
[--C-:B------:R-:W-:Y:S01]  /*f520*/  FFMA.FTZ R0, R18, c[0x0][0x23c], -R3.reuse ;  /* 0x00008f0012007a23 */ /* 0x100fe20000010803 */
[C---:B------:R-:W-:Y:S01]  /*f530*/  FSETP.NEU.FTZ.AND P5, PT, R230.reuse, -INF , PT ;  /* 0xff800000e600780b */ /* 0x040fe20003fbd000 */
[----:B------:R-:W-:Y:S01]  /*f540*/  FMUL.FTZ R16, R230, c[0x0][0x23c] ;  /* 0x00008f00e6107a20 */ /* 0x000fe20000410000 */
[----:B------:R-:W-:Y:S02]  /*f550*/  PRMT R13, R7, 0x5410, R4 ;  /* 0x00005410070d7816 */ /* 0x000fe40000000004 */
[----:B------:R-:W-:Y:S01]  /*f560*/  LOP3.LUT R4, R5, UR18, R138, 0x96, !PT ;  /* 0x0000001205047c12 */ /* 0x000fe2000f8e968a */
[----:B------:R3:W-:Y:S01]  /*f570*/  MUFU.EX2 R198, R0 ;  /* 0x0000000000c67308 */ /* 0x0007e20000000800 */
[--C-:B------:R-:W-:Y:S01]  /*f580*/  FFMA.FTZ R7, R15, c[0x0][0x23c], -R3.reuse ;  /* 0x00008f000f077a23 */ /* 0x100fe20000010803 */
[----:B------:R-:W-:Y:S01]  /*f590*/  FSEL R16, R16, RZ, P5 ;  /* 0x000000ff10107208 */ /* 0x000fe20002800000 */
[----:B------:R-:W-:-:S05]  /*f5a0*/  FFMA.FTZ R5, R20, c[0x0][0x23c], -R3 ;  /* 0x00008f0014057a23 */ /* 0x000fca0000010803 */
[----:B------:R2:W-:Y:S01]  /*f5b0*/  MUFU.EX2 R196, R7 ;  /* 0x0000000700c47308 */ /* 0x0005e20000000800 */
[----:B---3--:R-:W-:Y:S02]  /*f5c0*/  FMNMX.FTZ R0, R2, R8, !PT ;  /* 0x0000000802007209 */ /* 0x008fe40007810000 */
[----:B------:R-:W-:-:S05]  /*f5d0*/  LOP3.LUT R2, R4, 0xffff, RZ, 0xc0, !PT ;  /* 0x0000ffff04027812 */ /* 0x000fca00078ec0ff */
[----:B------:R3:W4:Y:S01]  /*f5e0*/  MUFU.EX2 R197, R5 ;  /* 0x0000000500c57308 */ /* 0x0007220000000800 */
[----:B------:R-:W5:Y:S01]  /*f5f0*/  SHFL.BFLY PT, R8, R0, 0x1, 0x1f ;  /* 0x0c201f0000087f89 */ /* 0x000f6200000e0000 */
[----:B--2---:R-:W-:-:S06]  /*f600*/  FFMA.FTZ R7, R19, c[0x0][0x23c], -R16 ;  /* 0x00008f0013077a23 */ /* 0x004fcc0000010810 */
[----:B------:R2:W-:Y:S01]  /*f610*/  MUFU.EX2 R191, R7 ;  /* 0x0000000700bf7308 */ /* 0x0005e20000000800 */
[----:B---3--:R-:W-:Y:S02]  /*f620*/  SHF.R.U32.HI R5, RZ, 0x8, R2 ;  /* 0x00000008ff057819 */ /* 0x008fe40000011602 */
[----:B------:R-:W-:-:S04]  /*f630*/  LOP3.LUT R2, R4, 0xff, RZ, 0xc0, !PT ;  /* 0x000000ff04027812 */ /* 0x000fc800078ec0ff */
[----:B--2---:R-:W-:Y:S01]  /*f640*/  PRMT R7, R2, 0x5410, R5 ;  /* 0x0000541002077816 */ /* 0x004fe20000000005 */
[----:B------:R-:W-:Y:S01]  /*f650*/  FFMA.FTZ R2, R21, c[0x0][0x23c], -R16 ;  /* 0x00008f0015027a23 */ /* 0x000fe20000010810 */
[--C-:B------:R-:W-:Y:S02]  /*f660*/  SHF.R.U32.HI R5, RZ, 0x10, R4.reuse ;  /* 0x00000010ff057819 */ /* 0x100fe40000011604 */
[----:B------:R-:W-:Y:S01]  /*f670*/  SHF.R.U32.HI R4, RZ, 0x18, R4 ;  /* 0x00000018ff047819 */ /* 0x000fe20000011604 */
[----:B------:R2:W-:Y:S01]  /*f680*/  MUFU.EX2 R190, R2 ;  /* 0x0000000200be7308 */ /* 0x0005e20000000800 */
[----:B-1----:R-:W-:-:S04]  /*f690*/  FMNMX.FTZ R229, R6, R9, !PT ;  /* 0x0000000906e57209 */ /* 0x002fc80007810000 */
[C---:B------:R-:W-:Y:S01]  /*f6a0*/  FSETP.NEU.FTZ.AND P1, PT, R229.reuse, -INF , PT ;  /* 0xff800000e500780b */ /* 0x040fe20003f3d000 */
[----:B------:R-:W-:Y:S01]  /*f6b0*/  FMUL.FTZ R17, R229, c[0x0][0x23c] ;  /* 0x00008f00e5117a20 */ /* 0x000fe20000410000 */
[----:B--2---:R-:W-:-:S04]  /*f6c0*/  LOP3.LUT R2, R5, 0xff, RZ, 0xc0, !PT ;  /* 0x000000ff05027812 */ /* 0x004fc800078ec0ff */
[----:B------:R-:W-:Y:S01]  /*f6d0*/  PRMT R6, R2, 0x5410, R4 ;  /* 0x0000541002067816 */ /* 0x000fe20000000004 */
[----:B------:R-:W-:Y:S01]  /*f6e0*/  FFMA.FTZ R2, R29, c[0x0][0x23c], -R16 ;  /* 0x00008f001d027a23 */ /* 0x000fe20000010810 */
[----:B------:R-:W-:-:S03]  /*f6f0*/  FSEL R17, R17, RZ, P1 ;  /* 0x000000ff11117208 */ /* 0x000fc60000800000 */
[----:B------:R1:W-:Y:S01]  /*f700*/  MUFU.EX2 R188, R2 ;  /* 0x0000000200bc7308 */ /* 0x0003e20000000800 */
[----:B-----5:R-:W-:Y:S01]  /*f710*/  FMNMX.FTZ R228, R0, R8, !PT ;  /* 0x0000000800e47209 */ /* 0x020fe20007810000 */
[----:B------:R-:W-:Y:S02]  /*f720*/  FFMA.FTZ R0, R22, c[0x0][0x23c], -R17 ;  /* 0x00008f0016007a23 */ /* 0x000fe40000010811 */
[----:B------:R-:W-:Y:S01]  /*f730*/  FFMA.FTZ R5, R28, c[0x0][0x23c], -R16 ;  /* 0x00008f001c057a23 */ /* 0x000fe20000010810 */
[----:B-1----:R-:W-:-:S05]  /*f740*/  FSEL R2, R230, RZ, P5 ;  /* 0x000000ffe6027208 */ /* 0x002fca0002800000 */
[----:B------:R-:W-:Y:S01]  /*f750*/  FADD.FTZ R21, R135, -R2 ;  /* 0x8000000287157221 */ /* 0x000fe20000010000 */
[----:B------:R-:W-:Y:S01]  /*f760*/  FSEL R2, R229, RZ, P1 ;  /* 0x000000ffe5027208 */ /* 0x000fe20000800000 */
[----:B------:R1:W-:Y:S01]  /*f770*/  MUFU.EX2 R187, R0 ;  /* 0x0000000000bb7308 */ /* 0x0003e20000000800 */
[----:B------:R-:W-:Y:S01]  /*f780*/  FFMA.FTZ R14, R14, c[0x0][0x23c], -R3 ;  /* 0x00008f000e0e7a23 */ /* 0x000fe20000010803 */
[C---:B------:R-:W-:Y:S01]  /*f790*/  FSETP.NEU.FTZ.AND P1, PT, R228.reuse, -INF , PT ;  /* 0xff800000e400780b */ /* 0x040fe20003f3d000 */
[----:B------:R-:W-:Y:S02]  /*f7a0*/  FMUL.FTZ R18, R228, c[0x0][0x23c] ;  /* 0x00008f00e4127a20 */ /* 0x000fe40000410000 */
[----:B------:R-:W-:Y:S01]  /*f7b0*/  FADD.FTZ R20, R134, -R2 ;  /* 0x8000000286147221 */ /* 0x000fe20000010000 */
[----:B------:R-:W-:Y:S01]  /*f7c0*/  FSEL R4, R231, RZ, P4 ;  /* 0x000000ffe7047208 */ /* 0x000fe20002000000 */
[--C-:B------:R-:W-:Y:S01]  /*f7d0*/  FFMA.FTZ R2, R26, c[0x0][0x23c], -R17.reuse ;  /* 0x00008f001a027a23 */ /* 0x100fe20000010811 */
[----:B------:R-:W2:Y:S01]  /*f7e0*/  MUFU.EX2 R189, R5 ;  /* 0x0000000500bd7308 */ /* 0x000ea20000000800 */
[----:B------:R-:W-:Y:S01]  /*f7f0*/  FSEL R18, R18, RZ, P1 ;  /* 0x000000ff12127208 */ /* 0x000fe20000800000 */
[----:B-1----:R-:W-:-:S06]  /*f800*/  FFMA.FTZ R0, R24, c[0x0][0x23c], -R17 ;  /* 0x00008f0018007a23 */ /* 0x002fcc0000010811 */
[----:B------:R-:W1:Y:S01]  /*f810*/  MUFU.EX2 R199, R14 ;  /* 0x0000000e00c77308 */ /* 0x000e620000000800 */
[----:B------:R-:W-:Y:S01]  /*f820*/  FADD.FTZ R12, R136, -R4 ;  /* 0x80000004880c7221 */ /* 0x000fe20000010000 */
[----:B------:R-:W-:-:S06]  /*f830*/  HSET2.LE.AND R10, R132, R240, PT ;  /* 0x000000f0840a7233 */ /* 0x000fcc0003803000 */
[----:B------:R3:W5:Y:S01]  /*f840*/  MUFU.EX2 R186, R0 ;  /* 0x0000000000ba7308 */ /* 0x0007620000000800 */
[----:B------:R-:W-:-:S07]  /*f850*/  FMUL.FTZ R12, R12, c[0x0][0x23c] ;  /* 0x00008f000c0c7a20 */ /* 0x000fce0000410000 */
[----:B------:R1:W-:Y:S01]  /*f860*/  MUFU.EX2 R185, R2 ;  /* 0x0000000200b97308 */ /* 0x0003e20000000800 */
[----:B---3--:R-:W-:Y:S01]  /*f870*/  FSEL R0, R228, RZ, P1 ;  /* 0x000000ffe4007208 */ /* 0x008fe20000800000 */
[----:B-1----:R-:W-:-:S04]  /*f880*/  FFMA.FTZ R2, R27, c[0x0][0x23c], -R17 ;  /* 0x00008f001b027a23 */ /* 0x002fc80000010811 */
[----:B------:R-:W-:Y:S01]  /*f890*/  FADD.FTZ R19, R137, -R0 ;  /* 0x8000000089137221 */ /* 0x000fe20000010000 */
[----:B----4-:R-:W-:Y:S01]  /*f8a0*/  F2FP.BF16.PACK_AB R0, R197, R198 ;  /* 0x000000c6c500723e */ /* 0x010fe200000010ff */
[----:B------:R1:W-:Y:S01]  /*f8b0*/  MUFU.EX2 R138, R2 ;  /* 0x00000002008a7308 */ /* 0x0003e20000000800 */
[--C-:B------:R-:W-:Y:S02]  /*f8c0*/  HSET2.LE.AND R11, R33, R240.reuse, PT ;  /* 0x000000f0210b7233 */ /* 0x100fe40003803000 */
[----:B------:R-:W-:Y:S01]  /*f8d0*/  LOP3.LUT R10, R10, R0, RZ, 0xc0, !PT ;  /* 0x000000000a0a7212 */ /* 0x000fe200078ec0ff */
[--C-:B------:R-:W-:Y:S01]  /*f8e0*/  HSET2.LE.AND R4, R7, R240.reuse, PT ;  /* 0x000000f007047233 */ /* 0x100fe20003803000 */
[----:B--2---:R-:W-:Y:S01]  /*f8f0*/  F2FP.BF16.PACK_AB R0, R188, R189 ;  /* 0x000000bdbc00723e */ /* 0x004fe200000010ff */
[----:B------:R-:W-:Y:S02]  /*f900*/  HSET2.LE.AND R7, R13, R240, PT ;  /* 0x000000f00d077233 */ /* 0x000fe40003803000 */
[----:B------:R2:W-:Y:S01]  /*f910*/  MUFU.EX2 R26, R12 ;  /* 0x0000000c001a7308 */ /* 0x0005e20000000800 */
[----:B-1----:R-:W-:-:S07]  /*f920*/  FFMA.FTZ R2, R25, c[0x0][0x23c], -R18 ;  /* 0x00008f0019027a23 */ /* 0x002fce0000010812 */
[----:B------:R1:W-:Y:S01]  /*f930*/  MUFU.EX2 R137, R2 ;  /* 0x0000000200897308 */ /* 0x0003e20000000800 */
[----:B------:R-:W-:Y:S01]  /*f940*/  LOP3.LUT R11, R11, R0, RZ, 0xc0, !PT ;  /* 0x000000000b0b7212 */ /* 0x000fe200078ec0ff */
[----:B--2---:R-:W2:Y:S01]  /*f950*/  LDSM.16.MT88.4 R12, [R205+0xa000] ;  /* 0x00a00000cd0c783b */ /* 0x004ea20000004200 */
[--C-:B------:R-:W-:Y:S01]  /*f960*/  HSET2.LE.AND R8, R34, R240.reuse, PT ;  /* 0x000000f022087233 */ /* 0x100fe20003803000 */
[----:B------:R-:W-:Y:S01]  /*f970*/  F2FP.BF16.PACK_AB R0, R196, R199 ;  /* 0x000000c7c400723e */ /* 0x000fe200000010ff */
[----:B------:R-:W-:Y:S01]  /*f980*/  HSET2.LE.AND R9, R35, R240, PT ;  /* 0x000000f023097233 */ /* 0x000fe20003803000 */
[----:B-1----:R-:W-:-:S04]  /*f990*/  FFMA.FTZ R2, R30, c[0x0][0x23c], -R18 ;  /* 0x00008f001e027a23 */ /* 0x002fc80000010812 */
[----:B------:R1:W3:Y:S01]  /*f9a0*/  MUFU.EX2 R136, R2 ;  /* 0x0000000200887308 */ /* 0x0002e20000000800 */
[----:B------:R-:W-:Y:S02]  /*f9b0*/  LOP3.LUT R8, R8, R0, RZ, 0xc0, !PT ;  /* 0x0000000008087212 */ /* 0x000fe400078ec0ff */
[----:B------:R-:W-:Y:S01]  /*f9c0*/  F2FP.BF16.PACK_AB R0, R190, R191 ;  /* 0x000000bfbe00723e */ /* 0x000fe200000010ff */
[----:B------:R-:W-:Y:S02]  /*f9d0*/  FMUL.FTZ R19, R19, c[0x0][0x23c] ;  /* 0x00008f0013137a20 */ /* 0x000fe40000410000 */
[----:B------:R-:W-:Y:S01]  /*f9e0*/  FMUL.FTZ R21, R21, c[0x0][0x23c] ;  /* 0x00008f0015157a20 */ /* 0x000fe20000410000 */
[----:B------:R-:W-:Y:S01]  /*f9f0*/  LOP3.LUT R9, R9, R0, RZ, 0xc0, !PT ;  /* 0x0000000009097212 */ /* 0x000fe200078ec0ff */
[----:B-1----:R-:W-:-:S04]  /*fa00*/  FFMA.FTZ R2, R31, c[0x0][0x23c], -R18 ;  /* 0x00008f001f027a23 */ /* 0x002fc80000010812 */
[----:B------:R1:W-:Y:S01]  /*fa10*/  MUFU.EX2 R35, R2 ;  /* 0x0000000200237308 */ /* 0x0003e20000000800 */
[----:B------:R-:W-:Y:S01]  /*fa20*/  FMUL.FTZ R20, R20, c[0x0][0x23c] ;  /* 0x00008f0014147a20 */ /* 0x000fe20000410000 */
[----:B-----5:R-:W-:Y:S01]  /*fa30*/  F2FP.BF16.PACK_AB R0, R186, R187 ;  /* 0x000000bbba00723e */ /* 0x020fe200000010ff */
[----:B------:R-:W-:-:S03]  /*fa40*/  HSET2.LE.AND R5, R6, R240, PT ;  /* 0x000000f006057233 */ /* 0x000fc60003803000 */
[----:B------:R-:W-:Y:S02]  /*fa50*/  LOP3.LUT R4, R4, R0, RZ, 0xc0, !PT ;  /* 0x0000000004047212 */ /* 0x000fe400078ec0ff */
[----:B------:R-:W-:Y:S01]  /*fa60*/  MUFU.EX2 R25, R21 ;  /* 0x0000001500197308 */ /* 0x000fe20000000800 */
[----:B-1----:R-:W-:-:S07]  /*fa70*/  FFMA.FTZ R2, R32, c[0x0][0x23c], -R18 ;  /* 0x00008f0020027a23 */ /* 0x002fce0000010812 */
[----:B------:R-:W1:Y:S01]  /*fa80*/  MUFU.EX2 R34, R2 ;  /* 0x0000000200227308 */ /* 0x000e620000000800 */
[----:B---3--:R-:W-:Y:S01]  /*fa90*/  F2FP.BF16.PACK_AB R0, R136, R137 ;  /* 0x000000898800723e */ /* 0x008fe200000010ff */
[----:B------:R-:W-:-:S06]  /*faa0*/  HSET2.LE.AND R6, R23, R240, PT ;  /* 0x000000f017067233 */ /* 0x000fcc0003803000 */
[----:B------:R-:W3:Y:S01]  /*fab0*/  MUFU.EX2 R24, R20 ;  /* 0x0000001400187308 */ /* 0x000ee20000000800 */
[----:B------:R-:W-:-:S07]  /*fac0*/  LOP3.LUT R5, R5, R0, RZ, 0xc0, !PT ;  /* 0x0000000005057212 */ /* 0x000fce00078ec0ff */
[----:B------:R-:W4:Y:S01]  /*fad0*/  MUFU.EX2 R19, R19 ;  /* 0x0000001300137308 */ /* 0x000f220000000800 */
[----:B------:R-:W-:-:S04]  /*fae0*/  F2FP.BF16.PACK_AB R0, R138, R185 ;  /* 0x000000b98a00723e */ /* 0x000fc800000010ff */
[----:B------:R-:W-:Y:S02]  /*faf0*/  LOP3.LUT R6, R6, R0, RZ, 0xc0, !PT ;  /* 0x0000000006067212 */ /* 0x000fe400078ec0ff */
[----:B-1----:R-:W-:Y:S01]  /*fb00*/  F2FP.BF16.PACK_AB R0, R34, R35 ;  /* 0x000000232200723e */ /* 0x002fe200000010ff */
        /* <DEDUP_REMOVED lines=17> */
[-C--:B--2---:R-:W-:Y:S08]  /*fc20*/  HMMA.16816.F32.BF16 R144, R8, R12.reuse, R144 ;  /* 0x0000000c0890723c */ /* 0x084ff00000041890 */
        /* <DEDUP_REMOVED lines=62> */
[----:B------:R-:W-:Y:S02]  /*10010*/  IMAD.MOV.U32 R175, RZ, RZ, R20 ;  /* 0x000000ffffaf7224 */ /* 0x000fe400078e0014 */
[----:B------:R-:W-:Y:S02]  /*10020*/  IMAD.MOV.U32 R174, RZ, RZ, R21 ;  /* 0x000000ffffae7224 */ /* 0x000fe400078e0015 */
[----:B------:R-:W-:-:S02]  /*10030*/  IMAD.MOV.U32 R173, RZ, RZ, R22 ;  /* 0x000000ffffad7224 */ /* 0x000fc400078e0016 */
[----:B------:R-:W-:Y:S01]  /*10040*/  IMAD.MOV.U32 R172, RZ, RZ, R23 ;  /* 0x000000ffffac7224 */ /* 0x000fe200078e0017 */
[-C--:B-1----:R-:W-:Y:S08]  /*10050*/  HMMA.16816.F32.BF16 R56, R4, R12.reuse, R56 ;  /* 0x0000000c0438723c */ /* 0x082ff00000041838 */
[----:B------:R-:W-:Y:S08]  /*10060*/  HMMA.16816.F32.BF16 R20, R8, R12, R52 ;  /* 0x0000000c0814723c */ /* 0x000ff00000041834 */
        /* <DEDUP_REMOVED lines=28> */
[-C--:B------:R-:W-:Y:S01]  /*10230*/  FMUL.FTZ R84, R84, R26.reuse ;  /* 0x0000001a54547220 */ /* 0x080fe20000410000 */
[----:B------:R-:W-:Y:S01]  /*10240*/  MOV R30, R23 ;  /* 0x00000017001e7202 */ /* 0x000fe20000000f00 */
[----:B------:R-:W-:-:S02]  /*10250*/  FMUL.FTZ R85, R85, R26 ;  /* 0x0000001a55557220 */ /* 0x000fc40000410000 */
[-C--:B------:R-:W-:Y:S02]  /*10260*/  FMUL.FTZ R86, R86, R25.reuse ;  /* 0x0000001956567220 */ /* 0x080fe40000410000 */
[----:B------:R-:W-:Y:S02]  /*10270*/  FMUL.FTZ R87, R87, R25 ;  /* 0x0000001957577220 */ /* 0x000fe40000410000 */
[-C--:B------:R-:W-:Y:S02]  /*10280*/  FMUL.FTZ R88, R88, R24.reuse ;  /* 0x0000001858587220 */ /* 0x080fe40000410000 */
[----:B------:R-:W-:Y:S02]  /*10290*/  FMUL.FTZ R89, R89, R24 ;  /* 0x0000001859597220 */ /* 0x000fe40000410000 */
[-C--:B------:R-:W-:Y:S02]  /*102a0*/  FMUL.FTZ R90, R90, R19.reuse ;  /* 0x000000135a5a7220 */ /* 0x080fe40000410000 */
        /* <DEDUP_REMOVED lines=9> */
[----:B------:R-:W-:Y:S02]  /*10340*/  IMAD.MOV.U32 R2, RZ, RZ, R22 ;  /* 0x000000ffff027224 */ /* 0x000fe400078e0016 */
[----:B------:R-:W-:Y:S02]  /*10350*/  IMAD.MOV.U32 R0, RZ, RZ, R21 ;  /* 0x000000ffff007224 */ /* 0x000fe400078e0015 */
[----:B------:R-:W-:Y:S02]  /*10360*/  IMAD.MOV.U32 R29, RZ, RZ, R20 ;  /* 0x000000ffff1d7224 */ /* 0x000fe400078e0014 */
[----:B------:R-:W2:Y:S01]  /*10370*/  LDSM.16.MT88.4 R20, [R210+0xb000] ;  /* 0x00b00000d214783b */ /* 0x000ea20000004200 */
[----:B------:R-:W-:Y:S01]  /*10380*/  IMAD.MOV.U32 R159, RZ, RZ, R192 ;  /* 0x000000ffff9f7224 */ /* 0x000fe200078e00c0 */
[----:B------:R-:W-:Y:S01]  /*10390*/  MOV R156, R195 ;  /* 0x000000c3009c7202 */ /* 0x000fe20000000f00 */
[----:B------:R-:W-:Y:S01]  /*103a0*/  IMAD.MOV.U32 R158, RZ, RZ, R193 ;  /* 0x000000ffff9e7224 */ /* 0x000fe200078e00c1 */
[----:B-1----:R-:W-:Y:S01]  /*103b0*/  HMMA.16816.F32.BF16 R84, R8, R12, R84 ;  /* 0x0000000c0854723c */ /* 0x002fe20000041854 */
[----:B------:R-:W-:-:S07]  /*103c0*/  IMAD.MOV.U32 R157, RZ, RZ, R194 ;  /* 0x000000ffff9d7224 */ /* 0x000fce00078e00c2 */
[C---:B------:R-:W-:Y:S08]  /*103d0*/  HMMA.16816.F32.BF16 R88, R4.reuse, R12, R88 ;  /* 0x0000000c0458723c */ /* 0x040ff00000041858 */
[-C--:B------:R-:W-:Y:S08]  /*103e0*/  HMMA.16816.F32.BF16 R92, R4, R14.reuse, R92 ;  /* 0x0000000e045c723c */ /* 0x080ff0000004185c */
[----:B------:R-:W-:Y:S01]  /*103f0*/  HMMA.16816.F32.BF16 R192, R8, R14, R96 ;  /* 0x0000000e08c0723c */ /* 0x000fe20000041860 */
[----:B------:R-:W1:Y:S01]  /*10400*/  LDSM.16.MT88.4 R12, [R209+0xb000] ;  /* 0x00b00000d10c783b */ /* 0x000e620000004200 */
[----:B------:R-:W-:-:S02]  /*10410*/  IMAD.MOV.U32 R66, RZ, RZ, R0 ;  /* 0x000000ffff427224 */ /* 0x000fc400078e0000 */
[----:B------:R-:W-:-:S04]  /*10420*/  FFMA.FTZ R0, R202, c[0x0][0x23c], -R3 ;  /* 0x00008f00ca007a23 */ /* 0x000fc80000010803 */
[----:B------:R3:W-:Y:S01]  /*10430*/  MUFU.EX2 R28, R0 ;  /* 0x00000000001c7308 */ /* 0x0007e20000000800 */
[-C--:B------:R-:W-:Y:S02]  /*10440*/  FMUL.FTZ R108, R108, R24.reuse ;  /* 0x000000186c6c7220 */ /* 0x080fe40000410000 */
[----:B------:R-:W-:Y:S02]  /*10450*/  FMUL.FTZ R109, R109, R24 ;  /* 0x000000186d6d7220 */ /* 0x000fe40000410000 */
[----:B------:R-:W-:Y:S02]  /*10460*/  FMUL.FTZ R110, R110, R19 ;  /* 0x000000136e6e7220 */ /* 0x000fe40000410000 */
[----:B---3--:R-:W-:-:S04]  /*10470*/  FFMA.FTZ R0, R203, c[0x0][0x23c], -R3 ;  /* 0x00008f00cb007a23 */ /* 0x008fc80000010803 */
[----:B------:R3:W-:Y:S01]  /*10480*/  MUFU.EX2 R31, R0 ;  /* 0x00000000001f7308 */ /* 0x0007e20000000800 */
[----:B------:R-:W-:Y:S02]  /*10490*/  FMUL.FTZ R111, R111, R19 ;  /* 0x000000136f6f7220 */ /* 0x000fe40000410000 */
[-C--:B------:R-:W-:Y:S02]  /*104a0*/  FMUL.FTZ R112, R112, R26.reuse ;  /* 0x0000001a70707220 */ /* 0x080fe40000410000 */
[----:B------:R-:W-:Y:S02]  /*104b0*/  FMUL.FTZ R113, R113, R26 ;  /* 0x0000001a71717220 */ /* 0x000fe40000410000 */
[-C--:B------:R-:W-:Y:S02]  /*104c0*/  FMUL.FTZ R114, R114, R25.reuse ;  /* 0x0000001972727220 */ /* 0x080fe40000410000 */
[----:B------:R-:W-:Y:S02]  /*104d0*/  FMUL.FTZ R115, R115, R25 ;  /* 0x0000001973737220 */ /* 0x000fe40000410000 */
[----:B---3--:R-:W-:-:S04]  /*104e0*/  FFMA.FTZ R0, R200, c[0x0][0x23c], -R3 ;  /* 0x00008f00c8007a23 */ /* 0x008fc80000010803 */
[----:B------:R3:W-:Y:S01]  /*104f0*/  MUFU.EX2 R32, R0 ;  /* 0x0000000000207308 */ /* 0x0007e20000000800 */
[-C--:B------:R-:W-:Y:S01]  /*10500*/  FMUL.FTZ R104, R104, R24.reuse ;  /* 0x0000001868687220 */ /* 0x080fe20000410000 */
[----:B--2---:R-:W-:Y:S01]  /*10510*/  HMMA.16816.F32.BF16 R108, R4, R22, R108 ;  /* 0x00000016046c723c */ /* 0x004fe2000004186c */
[-C--:B------:R-:W-:Y:S02]  /*10520*/  FMUL.FTZ R105, R105, R24.reuse ;  /* 0x0000001869697220 */ /* 0x080fe40000410000 */
[-C--:B------:R-:W-:Y:S02]  /*10530*/  FMUL.FTZ R106, R106, R19.reuse ;  /* 0x000000136a6a7220 */ /* 0x080fe40000410000 */
[----:B------:R-:W-:Y:S02]  /*10540*/  FMUL.FTZ R107, R107, R19 ;  /* 0x000000136b6b7220 */ /* 0x000fe40000410000 */
[----:B------:R-:W-:Y:S02]  /*10550*/  FMUL.FTZ R120, R120, R24 ;  /* 0x0000001878787220 */ /* 0x000fe40000410000 */
[----:B---3--:R-:W-:-:S04]  /*10560*/  FFMA.FTZ R0, R201, c[0x0][0x23c], -R3 ;  /* 0x00008f00c9007a23 */ /* 0x008fc80000010803 */
[----:B------:R2:W3:Y:S01]  /*10570*/  MUFU.EX2 R33, R0 ;  /* 0x0000000000217308 */ /* 0x0004e20000000800 */
[-C--:B------:R-:W-:Y:S01]  /*10580*/  FMUL.FTZ R121, R121, R24.reuse ;  /* 0x0000001879797220 */ /* 0x080fe20000410000 */
[----:B------:R-:W-:Y:S01]  /*10590*/  HMMA.16816.F32.BF16 R180, R8, R22, R112 ;  /* 0x0000001608b4723c */ /* 0x000fe20000041870 */
[-C--:B------:R-:W-:Y:S02]  /*105a0*/  FMUL.FTZ R124, R124, R24.reuse ;  /* 0x000000187c7c7220 */ /* 0x080fe40000410000 */
[----:B------:R-:W-:Y:S02]  /*105b0*/  FMUL.FTZ R125, R125, R24 ;  /* 0x000000187d7d7220 */ /* 0x000fe40000410000 */
[-C--:B------:R-:W-:Y:S02]  /*105c0*/  FMUL.FTZ R122, R122, R19.reuse ;  /* 0x000000137a7a7220 */ /* 0x080fe40000410000 */
[-C--:B------:R-:W-:Y:S02]  /*105d0*/  FMUL.FTZ R123, R123, R19.reuse ;  /* 0x000000137b7b7220 */ /* 0x080fe40000410000 */
[----:B------:R-:W-:-:S02]  /*105e0*/  FMUL.FTZ R126, R126, R19 ;  /* 0x000000137e7e7220 */ /* 0x000fc40000410000 */
[----:B------:R-:W-:Y:S02]  /*105f0*/  FMUL.FTZ R127, R127, R19 ;  /* 0x000000137f7f7220 */ /* 0x000fe40000410000 */
[----:B------:R-:W-:Y:S02]  /*10600*/  IMAD.MOV.U32 R67, RZ, RZ, R2 ;  /* 0x000000ffff437224 */ /* 0x000fe400078e0002 */
[----:B--2---:R-:W-:Y:S01]  /*10610*/  FFMA.FTZ R0, R233, c[0x0][0x23c], -R16 ;  /* 0x00008f00e9007a23 */ /* 0x004fe20000010810 */
[----:B------:R-:W-:Y:S01]  /*10620*/  LOP3.LUT R2, R141, UR8, R178, 0x96, !PT ;  /* 0x000000088d027c12 */ /* 0x000fe2000f8e96b2 */
[----:B------:R-:W-:Y:S01]  /*10630*/  HMMA.16816.F32.BF16 R104, R4, R20, R104 ;  /* 0x000000140468723c */ /* 0x000fe20000041868 */
[-C--:B------:R-:W-:Y:S01]  /*10640*/  FMUL.FTZ R100, R100, R26.reuse ;  /* 0x0000001a64647220 */ /* 0x080fe20000410000 */
[----:B------:R2:W-:Y:S01]  /*10650*/  MUFU.EX2 R23, R0 ;  /* 0x0000000000177308 */ /* 0x0005e20000000800 */
[----:B------:R-:W-:Y:S02]  /*10660*/  FMUL.FTZ R101, R101, R26 ;  /* 0x0000001a65657220 */ /* 0x000fe40000410000 */
[----:B------:R-:W-:-:S02]  /*10670*/  FMUL.FTZ R102, R102, R25 ;  /* 0x0000001966667220 */ /* 0x000fc40000410000 */
[-C--:B------:R-:W-:Y:S01]  /*10680*/  FMUL.FTZ R103, R103, R25.reuse ;  /* 0x0000001967677220 */ /* 0x080fe20000410000 */
[----:B-1----:R-:W-:Y:S01]  /*10690*/  HMMA.16816.F32.BF16 R120, R4, R12, R120 ;  /* 0x0000000c0478723c */ /* 0x002fe20000041878 */
        /* <DEDUP_REMOVED lines=8> */
[----:B------:R-:W-:Y:S02]  /*10720*/  IMAD.MOV.U32 R64, RZ, RZ, R29 ;  /* 0x000000ffff407224 */ /* 0x000fe400078e001d */
[----:B------:R-:W-:Y:S01]  /*10730*/  IMAD.MOV.U32 R50, RZ, RZ, R133 ;  /* 0x000000ffff327224 */ /* 0x000fe200078e0085 */
[----:B------:R-:W-:Y:S01]  /*10740*/  MOV R97, R158 ;  /* 0x0000009e00617202 */ /* 0x000fe20000000f00 */
[----:B--2---:R-:W-:Y:S01]  /*10750*/  FFMA.FTZ R0, R234, c[0x0][0x23c], -R16 ;  /* 0x00008f00ea007a23 */ /* 0x004fe20000010810 */
[----:B------:R-:W-:Y:S01]  /*10760*/  HMMA.16816.F32.BF16 R52, R4, R14, R124 ;  /* 0x0000000e0434723c */ /* 0x000fe2000004187c */
[----:B------:R-:W-:Y:S01]  /*10770*/  IMAD.MOV.U32 R80, RZ, RZ, R175 ;  /* 0x000000ffff507224 */ /* 0x000fe200078e00af */
[----:B------:R-:W-:Y:S01]  /*10780*/  LDSM.16.MT88.4 R112, [R210+0xb800] ;  /* 0x00b80000d270783b */ /* 0x000fe20000004200 */
[----:B------:R1:W-:Y:S04]  /*10790*/  MUFU.EX2 R27, R0 ;  /* 0x00000000001b7308 */ /* 0x0003e80000000800 */
[----:B------:R-:W-:Y:S01]  /*107a0*/  IMAD.WIDE.U32 R4, R2, -0x2daee0ad, RZ ;  /* 0xd2511f5302047825 */ /* 0x000fe200078e00ff */
[----:B------:R-:W-:-:S05]  /*107b0*/  LOP3.LUT R2, R139, UR8, R176, 0x96, !PT ;  /* 0x000000088b027c12 */ /* 0x000fca000f8e96b0 */
[----:B------:R-:W-:-:S04]  /*107c0*/  IMAD.WIDE.U32 R2, R2, -0x2daee0ad, RZ ;  /* 0xd2511f5302027825 */ /* 0x000fc800078e00ff */
[----:B-1----:R-:W-:Y:S02]  /*107d0*/  FFMA.FTZ R0, R232, c[0x0][0x23c], -R16 ;  /* 0x00008f00e8007a23 */ /* 0x002fe40000010810 */
[----:B------:R-:W-:Y:S02]  /*107e0*/  IMAD.MOV.U32 R232, RZ, RZ, R65 ;  /* 0x000000ffffe87224 */ /* 0x000fe400078e0041 */
[----:B------:R-:W-:Y:S02]  /*107f0*/  IMAD.MOV.U32 R65, RZ, RZ, R66 ;  /* 0x000000ffff417224 */ /* 0x000fe400078e0042 */
[----:B------:R-:W-:Y:S02]  /*10800*/  IMAD.MOV.U32 R66, RZ, RZ, R67 ;  /* 0x000000ffff427224 */ /* 0x000fe400078e0043 */
[----:B------:R-:W-:Y:S02]  /*10810*/  IMAD.MOV.U32 R67, RZ, RZ, R30 ;  /* 0x000000ffff437224 */ /* 0x000fe400078e001e */
[----:B------:R1:W-:Y:S01]  /*10820*/  MUFU.EX2 R30, R0 ;  /* 0x00000000001e7308 */ /* 0x0003e20000000800 */
[----:B------:R-:W-:-:S02]  /*10830*/  LOP3.LUT R6, R5, UR17, R184, 0x96, !PT ;  /* 0x0000001105067c12 */ /* 0x000fc4000f8e96b8 */
        /* <DEDUP_REMOVED lines=24> */
[----:B----4-:R-:W-:Y:S02]  /*109c0*/  SHF.R.U32.HI R4, RZ, 0x8, R5 ;  /* 0x00000008ff047819 */ /* 0x010fe40000011605 */
        /* <DEDUP_REMOVED lines=11> */
[----:B------:R-:W-:Y:S02]  /*10a80*/  SHF.R.U32.HI R4, RZ, 0x8, R2 ;  /* 0x00000008ff047819 */ /* 0x000fe40000011602 */
[----:B------:R-:W-:Y:S01]  /*10a90*/  SHF.R.U32.HI R2, RZ, 0x18, R0 ;  /* 0x00000018ff027819 */ /* 0x000fe20000011600 */
[----:B------:R4:W-:Y:S01]  /*10aa0*/  MUFU.EX2 R20, R7 ;  /* 0x0000000700147308 */ /* 0x0009e20000000800 */
[----:B------:R-:W-:Y:S02]  /*10ab0*/  SHF.R.U32.HI R8, RZ, 0x18, R6 ;  /* 0x00000018ff087819 */ /* 0x000fe40000011606 */
[----:B-1----:R-:W-:Y:S01]  /*10ac0*/  SHF.R.U32.HI R3, RZ, 0x10, R0 ;  /* 0x00000010ff037819 */ /* 0x002fe20000011600 */
[----:B------:R-:W-:Y:S01]  /*10ad0*/  FFMA.FTZ R6, R140, c[0x0][0x23c], -R18 ;  /* 0x00008f008c067a23 */ /* 0x000fe20000010812 */
[----:B----4-:R-:W-:-:S02]  /*10ae0*/  LOP3.LUT R7, R0, 0xff, RZ, 0xc0, !PT ;  /* 0x000000ff00077812 */ /* 0x010fc400078ec0ff */
[----:B------:R-:W-:Y:S02]  /*10af0*/  LOP3.LUT R0, R3, 0xff, RZ, 0xc0, !PT ;  /* 0x000000ff03007812 */ /* 0x000fe400078ec0ff */
[----:B------:R-:W-:Y:S01]  /*10b00*/  PRMT R7, R7, 0x5410, R4 ;  /* 0x0000541007077816 */ /* 0x000fe20000000004 */
[----:B------:R-:W-:Y:S01]  /*10b10*/  FFMA.FTZ R4, R143, c[0x0][0x23c], -R18 ;  /* 0x00008f008f047a23 */ /* 0x000fe20000010812 */
[----:B------:R-:W-:Y:S01]  /*10b20*/  PRMT R10, R0, 0x5410, R2 ;  /* 0x00005410000a7816 */ /* 0x000fe20000000002 */
[--C-:B------:R-:W-:Y:S01]  /*10b30*/  HSET2.LE.AND R0, R14, R232.reuse, PT ;  /* 0x000000e80e007233 */ /* 0x100fe20003803000 */
[----:B------:R-:W-:Y:S01]  /*10b40*/  IMAD.MOV.U32 R81, RZ, RZ, R174 ;  /* 0x000000ffff517224 */ /* 0x000fe200078e00ae */
[----:B---3--:R-:W-:Y:S01]  /*10b50*/  F2FP.BF16.PACK_AB R2, R33, R32 ;  /* 0x000000202102723e */ /* 0x008fe200000010ff */
        /* <DEDUP_REMOVED lines=33> */
[----:B------:R-:W-:Y:S01]  /*10d70*/  MOV R236, R64 ;  /* 0x0000004000ec7202 */ /* 0x000fe20000000f00 */
[----:B------:R-:W-:Y:S01]  /*10d80*/  IMAD.MOV.U32 R238, RZ, RZ, R66 ;  /* 0x000000ffffee7224 */ /* 0x000fe200078e0042 */
[----:B------:R-:W-:Y:S01]  /*10d90*/  LOP3.LUT R126, R0, R2, RZ, 0xc0, !PT ;  /* 0x00000002007e7212 */ /* 0x000fe200078ec0ff */
[----:B------:R-:W-:Y:S01]  /*10da0*/  HSET2.LE.AND R0, R12, R232, PT ;  /* 0x000000e80c007233 */ /* 0x000fe20003803000 */
[----:B------:R-:W-:Y:S01]  /*10db0*/  IMAD.MOV.U32 R239, RZ, RZ, R67 ;  /* 0x000000ffffef7224 */ /* 0x000fe200078e0043 */
[----:B-1----:R-:W1:Y:S01]  /*10dc0*/  LDSM.16.MT88.4 R4, [R209+0xb800] ;  /* 0x00b80000d104783b */ /* 0x002e620000004200 */
[----:B--2---:R-:W-:Y:S01]  /*10dd0*/  F2FP.BF16.PACK_AB R2, R3, R9 ;  /* 0x000000090302723e */ /* 0x004fe200000010ff */
[----:B------:R-:W-:-:S03]  /*10de0*/  IMAD.MOV.U32 R67, RZ, RZ, R48 ;  /* 0x000000ffff437224 */ /* 0x000fc600078e0030 */
[----:B------:R-:W-:Y:S01]  /*10df0*/  LOP3.LUT R127, R0, R2, RZ, 0xc0, !PT ;  /* 0x00000002007f7212 */ /* 0x000fe200078ec0ff */
[----:B------:R-:W-:Y:S01]  /*10e00*/  IMAD.MOV.U32 R66, RZ, RZ, R49 ;  /* 0x000000ffff427224 */ /* 0x000fe200078e0031 */
[----:B------:R-:W-:Y:S01]  /*10e10*/  MOV R64, R51 ;  /* 0x0000003300407202 */ /* 0x000fe20000000f00 */
[----:B------:R-:W-:Y:S01]  /*10e20*/  IMAD.MOV.U32 R65, RZ, RZ, R50 ;  /* 0x000000ffff417224 */ /* 0x000fe200078e0032 */
[----:B---3--:R-:W-:Y:S01]  /*10e30*/  HMMA.16816.F32.BF16 R144, R128, R156, R144 ;  /* 0x0000009c8090723c */ /* 0x008fe20000041890 */
[----:B------:R-:W-:Y:S01]  /*10e40*/  IMAD.MOV.U32 R202, RZ, RZ, R66 ;  /* 0x000000ffffca7224 */ /* 0x000fe200078e0042 */
[----:B------:R-:W-:Y:S01]  /*10e50*/  MOV R141, R67 ;  /* 0x00000043008d7202 */ /* 0x000fe20000000f00 */
[----:B------:R-:W-:Y:S01]  /*10e60*/  IMAD.MOV.U32 R203, RZ, RZ, R64 ;  /* 0x000000ffffcb7224 */ /* 0x000fe200078e0040 */
[----:B------:R-:W2:Y:S01]  /*10e70*/  LDSM.16.MT88.4 R48, [R210+0xa800] ;  /* 0x00a80000d230783b */ /* 0x000ea20000004200 */
[----:B------:R-:W-:-:S03]  /*10e80*/  IMAD.MOV.U32 R178, RZ, RZ, R65 ;  /* 0x000000ffffb27224 */ /* 0x000fc600078e0041 */
        /* <DEDUP_REMOVED lines=18> */
[C---:B--2---:R-:W-:Y:S03]  /*10fb0*/  HMMA.16816.F32.BF16 R40, R124.reuse, R48, R40 ;  /* 0x000000307c28723c */ /* 0x044fe60000041828 */
[----:B------:R-:W-:Y:S02]  /*10fc0*/  FADD.FTZ R10, R190, R4 ;  /* 0x00000004be0a7221 */ /* 0x000fe40000010000 */
[----:B------:R-:W-:Y:S02]  /*10fd0*/  FADD.FTZ R5, R136, R0 ;  /* 0x0000000088057221 */ /* 0x000fe40000010000 */
[----:B------:R-:W-:Y:S01]  /*10fe0*/  FADD.FTZ R4, R198, R12 ;  /* 0x0000000cc6047221 */ /* 0x000fe20000010000 */
[----:B------:R-:W-:Y:S01]  /*10ff0*/  HMMA.16816.F32.BF16 R44, R124, R50, R44 ;  /* 0x000000327c2c723c */ /* 0x000fe2000004182c */
[----:B------:R-:W-:-:S02]  /*11000*/  FADD.FTZ R2, R189, R10 ;  /* 0x0000000abd027221 */ /* 0x000fc40000010000 */
        /* <DEDUP_REMOVED lines=46> */
[----:B------:R-:W-:-:S02]  /*112f0*/  IMAD.MOV.U32 R135, RZ, RZ, R230 ;  /* 0x000000ffff877224 */ /* 0x000fc400078e00e6 */
[----:B------:R-:W-:Y:S02]  /*11300*/  IMAD.MOV.U32 R136, RZ, RZ, R231 ;  /* 0x000000ffff887224 */ /* 0x000fe400078e00e7 */
[----:B------:R-:W-:Y:S02]  /*11310*/  IMAD.MOV.U32 R137, RZ, RZ, R228 ;  /* 0x000000ffff897224 */ /* 0x000fe400078e00e4 */
[----:B------:R-:W-:Y:S01]  /*11320*/  IMAD.MOV.U32 R134, RZ, RZ, R229 ;  /* 0x000000ffff867224 */ /* 0x000fe200078e00e5 */
        /* <DEDUP_REMOVED lines=139> */
[----:B------:R-:W-:Y:S11]  /*11be0*/  HMMA.16816.F32.BF16 R12, R12, R26, R188 ;  /* 0x0000001a0c0c723c */ /* 0x000ff600000418bc */
[----:B------:R-:W-:Y:S03]  /*11bf0*/  @!UPT UIADD3 URZ, URZ, URZ, URZ ;  /* 0x0000003f3f3ff290 */ /* 0x000fe6000fffe03f */
[----:B--2---:R-:W-:Y:S08]  /*11c00*/  HMMA.16816.F32.BF16 R136, R8, R22, R32 ;  /* 0x000000160888723c */ /* 0x004ff00000041820 */
[C---:B------:R-:W-:Y:S08]  /*11c10*/  HMMA.16816.F32.BF16 R184, R4.reuse, R20, R184 ;  /* 0x0000001404b8723c */ /* 0x040ff000000418b8 */
[C---:B------:R-:W-:Y:S08]  /*11c20*/  HMMA.16816.F32.BF16 R180, R4.reuse, R22, R180 ;  /* 0x0000001604b4723c */ /* 0x040ff000000418b4 */
[C---:B---3--:R-:W-:Y:S08]  /*11c30*/  HMMA.16816.F32.BF16 R176, R4.reuse, R16, R176 ;  /* 0x0000001004b0723c */ /* 0x048ff000000418b0 */
[----:B------:R-:W-:Y:S08]  /*11c40*/  HMMA.16816.F32.BF16 R140, R4, R18, R140 ;  /* 0x00000012048c723c */ /* 0x000ff0000004188c */
        /* <DEDUP_REMOVED lines=51> */
.L_x_1454:
[----:B------:R-:W-:Y:S05]  /*11f80*/  BSYNC B0 ;  /* 0x0000000000007941 */ /* 0x000fea0003800000 */
.L_x_1453:
[----:B------:R-:W0:Y:S02]  /*11f90*/  LDGDEPBAR ;  /* 0x00000000000079af */ /* 0x000e240000000000 */
.L_x_1452:
[----:B--2-4-:R-:W2:Y:S04]  /*11fa0*/  LDL.LU.64 R4, [R1+0x68] ;  /* 0x0000680001047983 */ /* 0x014ea80000300a00 */
[----:B------:R-:W3:Y:S04]  /*11fb0*/  LDL R3, [R1+0x80] ;  /* 0x0000800001037983 */ /* 0x000ee80000100800 */
[----:B------:R-:W4:Y:S04]  /*11fc0*/  LDL R17, [R1+0x40] ;  /* 0x0000400001117983 */ /* 0x000f280000100800 */
[----:B------:R-:W5:Y:S01]  /*11fd0*/  LDL.LU.64 R10, [R1+0x10] ;  /* 0x00001000010a7983 */ /* 0x000f620000300a00 */
[----:B------:R-:W-:Y:S01]  /*11fe0*/  IADD3 R2, R252, 0x4, RZ ;  /* 0x00000004fc027810 */ /* 0x000fe20007ffe0ff */
[----:B------:R-:W-:-:S02]  /*11ff0*/  IMAD.U32 R0, RZ, RZ, UR31 ;  /* 0x0000001fff007e24 */ /* 0x000fc4000f8e00ff */
[----:B------:R-:W1:Y:S02]  /*12000*/  S2R R16, SR_TID.X ;  /* 0x0000000000107919 */ /* 0x000e640000002100 */
[----:B------:R-:W-:-:S04]  /*12010*/  IMAD.WIDE.U32 R8, R2, -0x326172a9, RZ ;  /* 0xcd9e8d5702087825 */ /* 0x000fc800078e00ff */
[----:B------:R-:W-:Y:S02]  /*12020*/  IMAD.U32 R2, RZ, RZ, UR32 ;  /* 0x00000020ff027e24 */ /* 0x000fe4000f8e00ff */
[----:B-1----:R-:W-:-:S05]  /*12030*/  IMAD.SHL.U32 R16, R16, 0x2, RZ ;  /* 0x0000000210107824 */ /* 0x002fca00078e00ff */
[----:B------:R-:W-:Y:S01]  /*12040*/  LOP3.LUT R16, R16, 0x6, RZ, 0xc0, !PT ;  /* 0x0000000610107812 */ /* 0x000fe200078ec0ff */
[----:B--2---:R-:W-:Y:S02]  /*12050*/  IMAD.MOV.U32 R6, RZ, RZ, R4 ;  /* 0x000000ffff067224 */ /* 0x004fe400078e0004 */
[----:B------:R-:W-:Y:S02]  /*12060*/  IMAD.MOV.U32 R7, RZ, RZ, R5 ;  /* 0x000000ffff077224 */ /* 0x000fe400078e0005 */
[----:B---3--:R-:W-:-:S04]  /*12070*/  IMAD.WIDE.U32 R4, R3, -0x2daee0ad, RZ ;  /* 0xd2511f5303047825 */ /* 0x008fc800078e00ff */
[----:B------:R-:W-:Y:S01]  /*12080*/  IMAD.MOV.U32 R188, RZ, RZ, R6 ;  /* 0x000000ffffbc7224 */ /* 0x000fe200078e0006 */
[----:B------:R-:W-:Y:S01]  /*12090*/  LOP3.LUT R3, R5, UR32, R0, 0x96, !PT ;  /* 0x0000002005037c12 */ /* 0x000fe2000f8e9600 */
[----:B------:R-:W-:Y:S01]  /*120a0*/  IMAD R0, R2, 0x20, R16 ;  /* 0x0000002002007824 */ /* 0x000fe200078e0210 */
[----:B----4-:R-:W-:Y:S01]  /*120b0*/  LOP3.LUT R5, R9, R17, RZ, 0x3c, !PT ;  /* 0x0000001109057212 */ /* 0x010fe200078e3cff */
[----:B-----5:R-:W-:Y:S01]  /*120c0*/  IMAD.MOV.U32 R31, RZ, RZ, R11 ;  /* 0x000000ffff1f7224 */ /* 0x020fe200078e000b */
[----:B------:R-:W-:Y:S01]  /*120d0*/  MOV R30, R10 ;  /* 0x0000000a001e7202 */ /* 0x000fe20000000f00 */
[----:B------:R-:W-:Y:S01]  /*120e0*/  IMAD.MOV.U32 R189, RZ, RZ, R7 ;  /* 0x000000ffffbd7224 */ /* 0x000fe200078e0007 */
[C---:B------:R-:W-:Y:S01]  /*120f0*/  ISETP.GE.AND P2, PT, R0.reuse, R227, PT ;  /* 0x000000e30000720c */ /* 0x040fe20003f46270 */
[----:B------:R-:W-:Y:S01]  /*12100*/  IMAD.WIDE.U32 R10, R5, -0x2daee0ad, RZ ;  /* 0xd2511f53050a7825 */ /* 0x000fe200078e00ff */
[C---:B------:R-:W-:Y:S02]  /*12110*/  IADD3 R2, R0.reuse, 0x1, RZ ;  /* 0x0000000100027810 */ /* 0x040fe40007ffe0ff */
[----:B------:R-:W-:Y:S01]  /*12120*/  ISETP.LT.OR P2, PT, R0, R223, P2 ;  /* 0x000000df0000720c */ /* 0x000fe20001741670 */
[----:B------:R-:W-:Y:S01]  /*12130*/  IMAD.WIDE.U32 R6, R3, -0x326172a9, RZ ;  /* 0xcd9e8d5703067825 */ /* 0x000fe200078e00ff */
[----:B------:R-:W-:-:S02]  /*12140*/  ISETP.GE.AND P5, PT, R2, R227, PT ;  /* 0x000000e30200720c */ /* 0x000fc40003fa6270 */
[----:B------:R-:W-:Y:S02]  /*12150*/  FSEL R16, R132, -INF , !P2 ;  /* 0xff80000084107808 */ /* 0x000fe40005000000 */
[C---:B------:R-:W-:Y:S02]  /*12160*/  ISETP.GE.AND P4, PT, R2.reuse, R226, PT ;  /* 0x000000e20200720c */ /* 0x040fe40003f86270 */
[CC--:B------:R-:W-:Y:S02]  /*12170*/  ISETP.GE.AND P1, PT, R2.reuse, R225.reuse, PT ;  /* 0x000000e10200720c */ /* 0x0c0fe40003f26270 */
[----:B------:R-:W-:Y:S02]  /*12180*/  ISETP.GE.AND P0, PT, R2, R224, PT ;  /* 0x000000e00200720c */ /* 0x000fe40003f06270 */
[C---:B------:R-:W-:Y:S02]  /*12190*/  ISETP.GE.AND P6, PT, R0.reuse, R226, PT ;  /* 0x000000e20000720c */ /* 0x040fe40003fc6270 */
[----:B------:R-:W-:-:S02]  /*121a0*/  ISETP.GE.AND P3, PT, R0, R225, PT ;  /* 0x000000e10000720c */ /* 0x000fc40003f66270 */
[----:B------:R-:W-:Y:S02]  /*121b0*/  ISETP.GE.AND P2, PT, R0, R224, PT ;  /* 0x000000e00000720c */ /* 0x000fe40003f46270 */
[C---:B------:R-:W-:Y:S02]  /*121c0*/  ISETP.LT.OR P5, PT, R2.reuse, R223, P5 ;  /* 0x000000df0200720c */ /* 0x040fe40002fa1670 */
[C---:B------:R-:W-:Y:S02]  /*121d0*/  ISETP.LT.OR P4, PT, R2.reuse, R222, P4 ;  /* 0x000000de0200720c */ /* 0x040fe40002781670 */
[C---:B------:R-:W-:Y:S02]  /*121e0*/  ISETP.LT.OR P1, PT, R2.reuse, R221, P1 ;  /* 0x000000dd0200720c */ /* 0x040fe40000f21670 */
[----:B------:R-:W-:Y:S02]  /*121f0*/  ISETP.LT.OR P0, PT, R2, R220, P0 ;  /* 0x000000dc0200720c */ /* 0x000fe40000701670 */
        /* <DEDUP_REMOVED lines=11> */
[----:B------:R-:W-:Y:S02]  /*122b0*/  ISETP.GE.AND P5, PT, R2, R224, PT ;  /* 0x000000e00200720c */ /* 0x000fe40003fa6270 */
[----:B------:R-:W-:-:S02]  /*122c0*/  LOP3.LUT R11, R11, UR15, R4, 0x96, !PT ;  /* 0x0000000f0b0b7c12 */ /* 0x000fc4000f8e9604 */
[C---:B------:R-:W-:Y:S02]  /*122d0*/  ISETP.LT.OR P6, PT, R2.reuse, R223, P6 ;  /* 0x000000df0200720c */ /* 0x040fe400037c1670 */
[C---:B------:R-:W-:Y:S02]  /*122e0*/  ISETP.LT.OR P3, PT, R2.reuse, R222, P3 ;  /* 0x000000de0200720c */ /* 0x040fe40001f61670 */
[C---:B------:R-:W-:Y:S02]  /*122f0*/  ISETP.LT.OR P2, PT, R2.reuse, R221, P2 ;  /* 0x000000dd0200720c */ /* 0x040fe40001741670 */
[----:B------:R-:W-:Y:S02]  /*12300*/  ISETP.LT.OR P5, PT, R2, R220, P5 ;  /* 0x000000dc0200720c */ /* 0x000fe40002fa1670 */
[C---:B------:R-:W-:Y:S02]  /*12310*/  IADD3 R2, R0.reuse, 0x10, RZ ;  /* 0x0000001000027810 */ /* 0x040fe40007ffe0ff */
[----:B------:R-:W-:-:S02]  /*12320*/  IADD3 R4, R0, 0x11, RZ ;  /* 0x0000001100047810 */ /* 0x000fc40007ffe0ff */
[----:B------:R-:W-:Y:S02]  /*12330*/  IADD3 R3, R0, 0x9, RZ ;  /* 0x0000000900037810 */ /* 0x000fe40007ffe0ff */
[----:B------:R-:W-:Y:S02]  /*12340*/  FSEL R29, R187, -INF , !P0 ;  /* 0xff800000bb1d7808 */ /* 0x000fe40004000000 */
[----:B------:R-:W-:Y:S02]  /*12350*/  FSEL R22, R138, -INF , !P3 ;  /* 0xff8000008a167808 */ /* 0x000fe40005800000 */
[----:B------:R-:W-:Y:S02]  /*12360*/  FSEL R25, R185, -INF , !P1 ;  /* 0xff800000b9197808 */ /* 0x000fe40004800000 */
[-C--:B------:R-:W-:Y:S02]  /*12370*/  ISETP.GE.AND P0, PT, R2, R227.reuse, PT ;  /* 0x000000e30200720c */ /* 0x080fe40003f06270 */
[----:B------:R-:W-:-:S02]  /*12380*/  ISETP.GE.AND P3, PT, R4, R227, PT ;  /* 0x000000e30400720c */ /* 0x000fc40003f66270 */
[C---:B------:R-:W-:Y:S02]  /*12390*/  ISETP.GE.AND P1, PT, R3.reuse, R226, PT ;  /* 0x000000e20300720c */ /* 0x040fe40003f26270 */
[-C--:B------:R-:W-:Y:S02]  /*123a0*/  ISETP.LT.OR P0, PT, R2, R223.reuse, P0 ;  /* 0x000000df0200720c */ /* 0x080fe40000701670 */
[----:B------:R-:W-:Y:S02]  /*123b0*/  ISETP.LT.OR P3, PT, R4, R223, P3 ;  /* 0x000000df0400720c */ /* 0x000fe40001f61670 */
[----:B------:R-:W-:Y:S02]  /*123c0*/  ISETP.LT.OR P1, PT, R3, R222, P1 ;  /* 0x000000de0300720c */ /* 0x000fe40000f21670 */
[----:B------:R-:W-:Y:S02]  /*123d0*/  FSEL R18, R136, -INF , !P6 ;  /* 0xff80000088127808 */ /* 0x000fe40007000000 */
[----:B------:R-:W-:-:S02]  /*123e0*/  ISETP.GE.AND P6, PT, R2, R226, PT ;  /* 0x000000e20200720c */ /* 0x000fc40003fc6270 */
[----:B------:R-:W-:Y:S02]  /*123f0*/  FSEL R234, R32, -INF , !P0 ;  /* 0xff80000020ea7808 */ /* 0x000fe40004000000 */
[----:B------:R-:W-:Y:S02]  /*12400*/  FSEL R233, R33, -INF , !P3 ;  /* 0xff80000021e97808 */ /* 0x000fe40005800000 */
[----:B------:R-:W-:Y:S02]  /*12410*/  FSEL R24, R139, -INF , !P1 ;  /* 0xff8000008b187808 */ /* 0x000fe40004800000 */
[CC--:B------:R-:W-:Y:S02]  /*12420*/  ISETP.GE.AND P0, PT, R2.reuse, R225.reuse, PT ;  /* 0x000000e10200720c */ /* 0x0c0fe40003f06270 */
[----:B------:R-:W-:Y:S02]  /*12430*/  ISETP.GE.AND P3, PT, R2, R224, PT ;  /* 0x000000e00200720c */ /* 0x000fe40003f66270 */
[----:B------:R-:W-:-:S02]  /*12440*/  ISETP.GE.AND P1, PT, R3, R225, PT ;  /* 0x000000e10300720c */ /* 0x000fc40003f26270 */
[C---:B------:R-:W-:Y:S02]  /*12450*/  ISETP.LT.OR P6, PT, R2.reuse, R222, P6 ;  /* 0x000000de0200720c */ /* 0x040fe400037c1670 */
[----:B------:R-:W-:Y:S02]  /*12460*/  FSEL R21, R135, -INF , !P4 ;  /* 0xff80000087157808 */ /* 0x000fe40006000000 */
[C---:B------:R-:W-:Y:S02]  /*12470*/  ISETP.LT.OR P0, PT, R2.reuse, R221, P0 ;  /* 0x000000dd0200720c */ /* 0x040fe40000701670 */
[----:B------:R-:W-:Y:S02]  /*12480*/  ISETP.LT.OR P3, PT, R2, R220, P3 ;  /* 0x000000dc0200720c */ /* 0x000fe40001f61670 */
[----:B------:R-:W-:Y:S02]  /*12490*/  ISETP.GE.AND P4, PT, R3, R227, PT ;  /* 0x000000e30300720c */ /* 0x000fe40003f86270 */
[----:B------:R-:W-:-:S02]  /*124a0*/  FSEL R242, R34, -INF , !P6 ;  /* 0xff80000022f27808 */ /* 0x000fc40007000000 */
[C---:B------:R-:W-:Y:S02]  /*124b0*/  ISETP.LT.OR P1, PT, R3.reuse, R221, P1 ;  /* 0x000000dd0300720c */ /* 0x040fe40000f21670 */
[----:B------:R-:W-:Y:S02]  /*124c0*/  IADD3 R2, R0, 0x18, RZ ;  /* 0x0000001800027810 */ /* 0x000fe40007ffe0ff */
[----:B------:R-:W-:Y:S02]  /*124d0*/  ISETP.GE.AND P6, PT, R4, R226, PT ;  /* 0x000000e20400720c */ /* 0x000fe40003fc6270 */
[----:B------:R-:W-:Y:S02]  /*124e0*/  IADD3 R0, R0, 0x19, RZ ;  /* 0x0000001900007810 */ /* 0x000fe40007ffe0ff */
[----:B------:R-:W-:Y:S02]  /*124f0*/  ISETP.LT.OR P4, PT, R3, R223, P4 ;  /* 0x000000df0300720c */ /* 0x000fe40002781670 */
[----:B------:R-:W-:Y:S01]  /*12500*/  FSEL R26, R180, -INF , !P2 ;  /* 0xff800000b41a7808 */ /* 0x000fe20005000000 */
[----:B------:R-:W-:Y:S01]  /*12510*/  IMAD.MOV.U32 R180, RZ, RZ, R250 ;  /* 0x000000ffffb47224 */ /* 0x000fe200078e00fa */
[----:B------:R-:W-:-:S02]  /*12520*/  FSEL R27, R181, -INF , !P1 ;  /* 0xff800000b51b7808 */ /* 0x000fc40004800000 */
[----:B------:R-:W-:Y:S01]  /*12530*/  FSEL R243, R176, -INF , !P0 ;  /* 0xff800000b0f37808 */ /* 0x000fe20004000000 */
[----:B------:R-:W-:Y:S01]  /*12540*/  IMAD.MOV.U32 R176, RZ, RZ, R232 ;  /* 0x000000ffffb07224 */ /* 0x000fe200078e00e8 */
[C---:B------:R-:W-:Y:S02]  /*12550*/  ISETP.LT.OR P6, PT, R4.reuse, R222, P6 ;  /* 0x000000de0400720c */ /* 0x040fe400037c1670 */
[----:B------:R-:W-:Y:S02]  /*12560*/  ISETP.GE.AND P2, PT, R4, R225, PT ;  /* 0x000000e10400720c */ /* 0x000fe40003f46270 */
[----:B------:R-:W-:Y:S02]  /*12570*/  ISETP.GE.AND P0, PT, R2, R226, PT ;  /* 0x000000e20200720c */ /* 0x000fe40003f06270 */
[----:B------:R-:W-:Y:S02]  /*12580*/  ISETP.GE.AND P1, PT, R0, R227, PT ;  /* 0x000000e30000720c */ /* 0x000fe40003f26270 */
[----:B------:R-:W-:-:S02]  /*12590*/  FSEL R20, R137, -INF , !P4 ;  /* 0xff80000089147808 */ /* 0x000fc40006000000 */
[----:B------:R-:W-:Y:S02]  /*125a0*/  ISETP.GE.AND P4, PT, R3, R224, PT ;  /* 0x000000e00300720c */ /* 0x000fe40003f86270 */
[----:B------:R-:W-:Y:S02]  /*125b0*/  FSEL R241, R35, -INF , !P6 ;  /* 0xff80000023f17808 */ /* 0x000fe40007000000 */
[----:B------:R-:W-:Y:S02]  /*125c0*/  ISETP.LT.OR P2, PT, R4, R221, P2 ;  /* 0x000000dd0400720c */ /* 0x000fe40001741670 */
[----:B------:R-:W-:Y:S02]  /*125d0*/  ISETP.LT.OR P0, PT, R2, R222, P0 ;  /* 0x000000de0200720c */ /* 0x000fe40000701670 */
[----:B------:R-:W-:Y:S02]  /*125e0*/  ISETP.LT.OR P1, PT, R0, R223, P1 ;  /* 0x000000df0000720c */ /* 0x000fe40000f21670 */
[----:B------:R-:W-:-:S02]  /*125f0*/  ISETP.GE.AND P6, PT, R2, R227, PT ;  /* 0x000000e30200720c */ /* 0x000fc40003fc6270 */
[----:B------:R-:W-:Y:S01]  /*12600*/  ISETP.LT.OR P4, PT, R3, R220, P4 ;  /* 0x000000dc0300720c */ /* 0x000fe20002781670 */
[----:B------:R-:W-:Y:S01]  /*12610*/  IMAD R3, R252, -0x326172a9, RZ ;  /* 0xcd9e8d57fc037824 */ /* 0x000fe200078e02ff */
[----:B------:R-:W-:Y:S02]  /*12620*/  FSEL R244, R177, -INF , !P2 ;  /* 0xff800000b1f47808 */ /* 0x000fe40005000000 */
[----:B------:R-:W-:Y:S02]  /*12630*/  FSEL R238, R14, -INF , !P0 ;  /* 0xff8000000eee7808 */ /* 0x000fe40004000000 */
[----:B------:R-:W-:Y:S02]  /*12640*/  FSEL R199, R13, -INF , !P1 ;  /* 0xff8000000dc77808 */ /* 0x000fe40004800000 */
[----:B------:R-:W-:Y:S02]  /*12650*/  ISETP.LT.OR P6, PT, R2, R223, P6 ;  /* 0x000000df0200720c */ /* 0x000fe400037c1670 */
[----:B------:R-:W-:-:S02]  /*12660*/  ISETP.GE.AND P2, PT, R4, R224, PT ;  /* 0x000000e00400720c */ /* 0x000fc40003f46270 */
[C---:B------:R-:W-:Y:S02]  /*12670*/  ISETP.GE.AND P0, PT, R2.reuse, R225, PT ;  /* 0x000000e10200720c */ /* 0x040fe40003f06270 */
[----:B------:R-:W-:Y:S02]  /*12680*/  ISETP.GE.AND P1, PT, R2, R224, PT ;  /* 0x000000e00200720c */ /* 0x000fe40003f26270 */
[----:B------:R-:W-:Y:S02]  /*12690*/  FSEL R200, R12, -INF , !P6 ;  /* 0xff8000000cc87808 */ /* 0x000fe40007000000 */
[-C--:B------:R-:W-:Y:S02]  /*126a0*/  ISETP.LT.OR P2, PT, R4, R220.reuse, P2 ;  /* 0x000000dc0400720c */ /* 0x080fe40001741670 */
[C---:B------:R-:W-:Y:S02]  /*126b0*/  ISETP.LT.OR P0, PT, R2.reuse, R221, P0 ;  /* 0x000000dd0200720c */ /* 0x040fe40000701670 */
[----:B------:R-:W-:-:S02]  /*126c0*/  ISETP.LT.OR P1, PT, R2, R220, P1 ;  /* 0x000000dc0200720c */ /* 0x000fc40000f21670 */
[----:B------:R-:W-:Y:S02]  /*126d0*/  ISETP.GE.AND P6, PT, R0, R226, PT ;  /* 0x000000e20000720c */ /* 0x000fe40003fc6270 */
[----:B------:R-:W-:Y:S02]  /*126e0*/  LOP3.LUT R2, R7, UR16, R3, 0x96, !PT ;  /* 0x0000001007027c12 */ /* 0x000fe4000f8e9603 */
[----:B------:R-:W-:Y:S02]  /*126f0*/  LOP3.LUT R4, R31, UR14, R6, 0x96, !PT ;  /* 0x0000000e1f047c12 */ /* 0x000fe4000f8e9606 */
[----:B------:R-:W-:Y:S01]  /*12700*/  LOP3.LUT R5, R7, UR16, R8, 0x96, !PT ;  /* 0x0000001007057c12 */ /* 0x000fe2000f8e9608 */
[----:B------:R-:W-:Y:S01]  /*12710*/  IMAD.WIDE.U32 R2, R2, -0x2daee0ad, RZ ;  /* 0xd2511f5302027825 */ /* 0x000fe200078e00ff */
[----:B------:R-:W-:Y:S02]  /*12720*/  ISETP.LT.OR P6, PT, R0, R222, P6 ;  /* 0x000000de0000720c */ /* 0x000fe400037c1670 */
[----:B------:R-:W-:Y:S01]  /*12730*/  FSEL R140, R140, -INF , !P0 ;  /* 0xff8000008c8c7808 */ /* 0x000fe20004000000 */
[----:B------:R-:W-:Y:S01]  /*12740*/  IMAD.WIDE.U32 R12, R4, -0x2daee0ad, RZ ;  /* 0xd2511f53040c7825 */ /* 0x000fe200078e00ff */
[----:B------:R-:W-:-:S02]  /*12750*/  FSEL R235, R15, -INF , !P6 ;  /* 0xff8000000feb7808 */ /* 0x000fc40007000000 */
[C---:B------:R-:W-:Y:S01]  /*12760*/  ISETP.GE.AND P6, PT, R0.reuse, R225, PT ;  /* 0x000000e10000720c */ /* 0x040fe20003fc6270 */
[----:B------:R-:W-:Y:S01]  /*12770*/  IMAD.WIDE.U32 R8, R5, -0x2daee0ad, RZ ;  /* 0xd2511f5305087825 */ /* 0x000fe200078e00ff */
[C---:B------:R-:W-:Y:S02]  /*12780*/  ISETP.GE.AND P0, PT, R0.reuse, R224, PT ;  /* 0x000000e00000720c */ /* 0x040fe40003f06270 */
[----:B------:R-:W-:Y:S01]  /*12790*/  LOP3.LUT R3, R3, UR13, R188, 0x96, !PT ;  /* 0x0000000d03037c12 */ /* 0x000fe2000f8e96bc */
[----:B------:R-:W-:Y:S01]  /*127a0*/  IMAD.WIDE.U32 R4, R11, -0x326172a9, RZ ;  /* 0xcd9e8d570b047825 */ /* 0x000fe200078e00ff */
[----:B------:R-:W-:Y:S02]  /*127b0*/  LOP3.LUT R14, R13, UR11, R2, 0x96, !PT ;  /* 0x0000000b0d0e7c12 */ /* 0x000fe4000f8e9602 */
[C---:B------:R-:W-:Y:S01]  /*127c0*/  ISETP.LT.OR P6, PT, R0.reuse, R221, P6 ;  /* 0x000000dd0000720c */ /* 0x040fe200037c1670 */
[----:B------:R-:W-:Y:S01]  /*127d0*/  IMAD.WIDE.U32 R2, R3, -0x326172a9, RZ ;  /* 0xcd9e8d5703027825 */ /* 0x000fe200078e00ff */
[----:B------:R-:W-:-:S02]  /*127e0*/  ISETP.LT.OR P0, PT, R0, R220, P0 ;  /* 0x000000dc0000720c */ /* 0x000fc40000701670 */
[----:B------:R-:W-:Y:S01]  /*127f0*/  LOP3.LUT R10, R9, UR13, R10, 0x96, !PT ;  /* 0x0000000d090a7c12 */ /* 0x000fe2000f8e960a */
[----:B------:R-:W-:Y:S01]  /*12800*/  IMAD.WIDE.U32 R14, R14, -0x326172a9, RZ ;  /* 0xcd9e8d570e0e7825 */ /* 0x000fe200078e00ff */
[----:B------:R-:W-:Y:S02]  /*12810*/  FMNMX.FTZ R0, R231, R16, !PT ;  /* 0x00000010e7007209 */ /* 0x000fe40007810000 */
[----:B------:R-:W-:Y:S01]  /*12820*/  LOP3.LUT R6, R5, UR14, R6, 0x96, !PT ;  /* 0x0000000e05067c12 */ /* 0x000fe2000f8e9606 */
[----:B------:R-:W-:Y:S01]  /*12830*/  IMAD.WIDE.U32 R10, R10, -0x326172a9, RZ ;  /* 0xcd9e8d570a0a7825 */ /* 0x000fe200078e00ff */
[----:B------:R-:W-:Y:S02]  /*12840*/  FMNMX.FTZ R0, R17, R0, !PT ;  /* 0x0000000011007209 */ /* 0x000fe40007810000 */
[----:B------:R-:W-:Y:S02]  /*12850*/  LOP3.LUT R5, R3, UR12, R30, 0x96, !PT ;  /* 0x0000000c03057c12 */ /* 0x000fe4000f8e961e */
[----:B------:R-:W-:Y:S01]  /*12860*/  LOP3.LUT R7, R15, UR10, R2, 0x96, !PT ;  /* 0x0000000a0f077c12 */ /* 0x000fe2000f8e9602 */
[----:B------:R-:W-:Y:S01]  /*12870*/  IMAD.WIDE.U32 R2, R6, -0x2daee0ad, RZ ;  /* 0xd2511f5306027825 */ /* 0x000fe200078e00ff */
[----:B------:R-:W-:-:S02]  /*12880*/  FMNMX.FTZ R0, R18, R0, !PT ;  /* 0x0000000012007209 */ /* 0x000fc40007810000 */
[----:B------:R-:W-:Y:S01]  /*12890*/  LOP3.LUT R9, R11, UR12, R4, 0x96, !PT ;  /* 0x0000000c0b097c12 */ /* 0x000fe2000f8e9604 */
[----:B------:R-:W-:Y:S01]  /*128a0*/  IMAD.WIDE.U32 R4, R5, -0x2daee0ad, RZ ;  /* 0xd2511f5305047825 */ /* 0x000fe200078e00ff */
[----:B------:R-:W-:Y:S02]  /*128b0*/  FMNMX.FTZ R0, R20, R0, !PT ;  /* 0x0000000014007209 */ /* 0x000fe40007810000 */
[----:B------:R-:W-:Y:S01]  /*128c0*/  LOP3.LUT R6, R3, UR11, R8, 0x96, !PT ;  /* 0x0000000b03067c12 */ /* 0x000fe2000f8e9608 */
[----:B------:R-:W-:Y:S01]  /*128d0*/  IMAD.WIDE.U32 R186, R7, -0x2daee0ad, RZ ;  /* 0xd2511f5307ba7825 */ /* 0x000fe200078e00ff */
[----:B------:R-:W-:Y:S02]  /*128e0*/  FMNMX.FTZ R0, R234, R0, !PT ;  /* 0x00000000ea007209 */ /* 0x000fe40007810000 */
[----:B------:R-:W-:Y:S01]  /*128f0*/  FMNMX.FTZ R3, R230, R19, !PT ;  /* 0x00000013e6037209 */ /* 0x000fe20007810000 */
[----:B------:R-:W-:Y:S01]  /*12900*/  IMAD.WIDE.U32 R8, R9, -0x2daee0ad, RZ ;  /* 0xd2511f5309087825 */ /* 0x000fe200078e00ff */
[----:B------:R-:W-:-:S02]  /*12910*/  LOP3.LUT R5, R5, UR9, R12, 0x96, !PT ;  /* 0x0000000905057c12 */ /* 0x000fc4000f8e960c */
[----:B------:R-:W-:Y:S01]  /*12920*/  LOP3.LUT R11, R187, UR7, R4, 0x96, !PT ;  /* 0x00000007bb0b7c12 */ /* 0x000fe2000f8e9604 */
[----:B------:R-:W-:Y:S01]  /*12930*/  IMAD.WIDE.U32 R6, R6, -0x326172a9, RZ ;  /* 0xcd9e8d5706067825 */ /* 0x000fe200078e00ff */
[----:B------:R-:W-:Y:S02]  /*12940*/  LOP3.LUT R13, R9, UR9, R2, 0x96, !PT ;  /* 0x00000009090d7c12 */ /* 0x000fe4000f8e9602 */
[----:B------:R-:W-:Y:S01]  /*12950*/  FMNMX.FTZ R0, R233, R0, !PT ;  /* 0x00000000e9007209 */ /* 0x000fe20007810000 */
[----:B------:R-:W-:Y:S01]  /*12960*/  IMAD.WIDE.U32 R4, R5, -0x326172a9, RZ ;  /* 0xcd9e8d5705047825 */ /* 0x000fe200078e00ff */
        /* <DEDUP_REMOVED lines=8> */
[----:B------:R-:W-:Y:S01]  /*129f0*/  LOP3.LUT R246, R5, UR8, R14, 0x96, !PT ;  /* 0x0000000805f67c12 */ /* 0x000fe2000f8e960e */
[----:B------:R-:W1:Y:S01]  /*12a00*/  SHFL.BFLY PT, R12, R136, 0x2, 0x1f ;  /* 0x0c401f00880c7f89 */ /* 0x000e6200000e0000 */
[----:B------:R-:W-:Y:S01]  /*12a10*/  LOP3.LUT R0, R3, UR18, R4, 0x96, !PT ;  /* 0x0000001203007c12 */ /* 0x000fe2000f8e9604 */
[----:B------:R-:W-:Y:S01]  /*12a20*/  IMAD.WIDE.U32 R4, R13, -0x326172a9, RZ ;  /* 0xcd9e8d570d047825 */ /* 0x000fe200078e00ff */
[----:B------:R-:W-:-:S02]  /*12a30*/  LOP3.LUT R9, R2, 0xffff, RZ, 0xc0, !PT ;  /* 0x0000ffff02097812 */ /* 0x000fc400078ec0ff */
[----:B------:R-:W-:Y:S02]  /*12a40*/  LOP3.LUT R11, R2, 0xff, RZ, 0xc0, !PT ;  /* 0x000000ff020b7812 */ /* 0x000fe400078ec0ff */
[--C-:B------:R-:W-:Y:S02]  /*12a50*/  SHF.R.U32.HI R3, RZ, 0x10, R2.reuse ;  /* 0x00000010ff037819 */ /* 0x100fe40000011602 */
[----:B------:R-:W-:Y:S02]  /*12a60*/  SHF.R.U32.HI R10, RZ, 0x18, R2 ;  /* 0x00000018ff0a7819 */ /* 0x000fe40000011602 */
[----:B------:R-:W-:Y:S02]  /*12a70*/  LOP3.LUT R2, R139, UR7, R8, 0x96, !PT ;  /* 0x000000078b027c12 */ /* 0x000fe4000f8e9608 */
[----:B------:R-:W-:Y:S02]  /*12a80*/  FMNMX.FTZ R7, R242, R7, !PT ;  /* 0x00000007f2077209 */ /* 0x000fe40007810000 */
[----:B------:R-:W-:-:S02]  /*12a90*/  LOP3.LUT R245, R5, UR8, R6, 0x96, !PT ;  /* 0x0000000805f57c12 */ /* 0x000fc4000f8e9606 */
[----:B------:R-:W-:Y:S01]  /*12aa0*/  LOP3.LUT R8, R3, 0xff, RZ, 0xc0, !PT ;  /* 0x000000ff03087812 */ /* 0x000fe200078ec0ff */
[----:B------:R-:W-:Y:S01]  /*12ab0*/  IMAD.WIDE.U32 R2, R2, -0x326172a9, RZ ;  /* 0xcd9e8d5702027825 */ /* 0x000fe200078e00ff */
[----:B------:R-:W-:Y:S02]  /*12ac0*/  FMNMX.FTZ R5, R241, R7, !PT ;  /* 0x00000007f1057209 */ /* 0x000fe40007810000 */
[----:B------:R-:W-:Y:S02]  /*12ad0*/  SHF.R.U32.HI R9, RZ, 0x8, R9 ;  /* 0x00000008ff097819 */ /* 0x000fe40000011609 */
[----:B------:R-:W-:Y:S02]  /*12ae0*/  FMNMX.FTZ R5, R238, R5, !PT ;  /* 0x00000005ee057209 */ /* 0x000fe40007810000 */
[----:B------:R-:W-:Y:S02]  /*12af0*/  PRMT R35, R8, 0x5410, R10 ;  /* 0x0000541008237816 */ /* 0x000fe4000000000a */
[----:B------:R-:W-:-:S02]  /*12b00*/  FMNMX.FTZ R6, R229, R23, !PT ;  /* 0x00000017e5067209 */ /* 0x000fc40007810000 */
[----:B------:R-:W-:Y:S02]  /*12b10*/  PRMT R34, R11, 0x5410, R9 ;  /* 0x000054100b227816 */ /* 0x000fe40000000009 */
[----:B------:R-:W-:Y:S02]  /*12b20*/  LOP3.LUT R4, R3, UR18, R4, 0x96, !PT ;  /* 0x0000001203047c12 */ /* 0x000fe4000f8e9604 */
[C---:B------:R-:W-:Y:S02]  /*12b30*/  LOP3.LUT R10, R2.reuse, 0xffff, RZ, 0xc0, !PT ;  /* 0x0000ffff020a7812 */ /* 0x040fe400078ec0ff */
[----:B------:R-:W-:Y:S02]  /*12b40*/  LOP3.LUT R11, R2, 0xff, RZ, 0xc0, !PT ;  /* 0x000000ff020b7812 */ /* 0x000fe400078ec0ff */
[--C-:B------:R-:W-:Y:S02]  /*12b50*/  SHF.R.U32.HI R13, RZ, 0x10, R2.reuse ;  /* 0x00000010ff0d7819 */ /* 0x100fe40000011602 */
[----:B------:R-:W-:-:S02]  /*12b60*/  SHF.R.U32.HI R14, RZ, 0x18, R2 ;  /* 0x00000018ff0e7819 */ /* 0x000fc40000011602 */
[C---:B------:R-:W-:Y:S02]  /*12b70*/  LOP3.LUT R3, R0.reuse, 0xffff, RZ, 0xc0, !PT ;  /* 0x0000ffff00037812 */ /* 0x040fe400078ec0ff */
[----:B------:R-:W-:Y:S02]  /*12b80*/  FMNMX.FTZ R2, R235, R5, !PT ;  /* 0x00000005eb027209 */ /* 0x000fe40007810000 */
[----:B------:R-:W-:Y:S02]  /*12b90*/  FMNMX.FTZ R5, R25, R6, !PT ;  /* 0x0000000619057209 */ /* 0x000fe40007810000 */
[----:B------:R-:W-:Y:S01]  /*12ba0*/  LOP3.LUT R6, R0, 0xff, RZ, 0xc0, !PT ;  /* 0x000000ff00067812 */ /* 0x000fe200078ec0ff */
[----:B------:R-:W2:Y:S01]  /*12bb0*/  SHFL.BFLY PT, R7, R2, 0x2, 0x1f ;  /* 0x0c401f0002077f89 */ /* 0x000ea200000e0000 */
[----:B------:R-:W-:Y:S02]  /*12bc0*/  SHF.R.U32.HI R3, RZ, 0x8, R3 ;  /* 0x00000008ff037819 */ /* 0x000fe40000011603 */
[----:B------:R-:W-:-:S02]  /*12bd0*/  FMNMX.FTZ R5, R26, R5, !PT ;  /* 0x000000051a057209 */ /* 0x000fc40007810000 */
[----:B------:R-:W-:Y:S02]  /*12be0*/  PRMT R33, R6, 0x5410, R3 ;  /* 0x0000541006217816 */ /* 0x000fe40000000003 */
[--C-:B------:R-:W-:Y:S02]  /*12bf0*/  SHF.R.U32.HI R3, RZ, 0x10, R0.reuse ;  /* 0x00000010ff037819 */ /* 0x100fe40000011600 */
[----:B------:R-:W-:Y:S02]  /*12c00*/  FMNMX.FTZ R6, R27, R5, !PT ;  /* 0x000000051b067209 */ /* 0x000fe40007810000 */
[----:B------:R-:W-:Y:S02]  /*12c10*/  SHF.R.U32.HI R5, RZ, 0x18, R0 ;  /* 0x00000018ff057819 */ /* 0x000fe40000011600 */
[----:B------:R-:W-:Y:S02]  /*12c20*/  LOP3.LUT R0, R3, 0xff, RZ, 0xc0, !PT ;  /* 0x000000ff03007812 */ /* 0x000fe400078ec0ff */
[----:B------:R-:W-:-:S02]  /*12c30*/  FMNMX.FTZ R3, R243, R6, !PT ;  /* 0x00000006f3037209 */ /* 0x000fc40007810000 */
[----:B------:R-:W-:Y:S02]  /*12c40*/  PRMT R32, R0, 0x5410, R5 ;  /* 0x0000541000207816 */ /* 0x000fe40000000005 */
[----:B------:R-:W-:Y:S02]  /*12c50*/  FMNMX.FTZ R0, R244, R3, !PT ;  /* 0x00000003f4007209 */ /* 0x000fe40007810000 */
[----:B------:R-:W-:Y:S02]  /*12c60*/  FSEL R132, R141, -INF , !P6 ;  /* 0xff8000008d847808 */ /* 0x000fe40007000000 */
[----:B------:R-:W-:Y:S02]  /*12c70*/  FMNMX.FTZ R0, R140, R0, !PT ;  /* 0x000000008c007209 */ /* 0x000fe40007810000 */
[----:B------:R-:W-:Y:S02]  /*12c80*/  FMNMX.FTZ R3, R228, R28, !PT ;  /* 0x0000001ce4037209 */ /* 0x000fe40007810000 */
[----:B-1----:R-:W-:-:S02]  /*12c90*/  FMNMX.FTZ R136, R136, R12, !PT ;  /* 0x0000000c88887209 */ /* 0x002fc40007810000 */
[----:B------:R-:W-:Y:S02]  /*12ca0*/  FMNMX.FTZ R5, R132, R0, !PT ;  /* 0x0000000084057209 */ /* 0x000fe40007810000 */
[----:B------:R-:W-:Y:S01]  /*12cb0*/  FSEL R6, R182, -INF , !P5 ;  /* 0xff800000b6067808 */ /* 0x000fe20006800000 */
[----:B------:R-:W1:Y:S01]  /*12cc0*/  SHFL.BFLY PT, R8, R136, 0x1, 0x1f ;  /* 0x0c201f0088087f89 */ /* 0x000e6200000e0000 */
[----:B------:R-:W-:Y:S02]  /*12cd0*/  FMNMX.FTZ R3, R29, R3, !PT ;  /* 0x000000031d037209 */ /* 0x000fe40007810000 */
[----:B--2---:R-:W-:Y:S01]  /*12ce0*/  FMNMX.FTZ R2, R2, R7, !PT ;  /* 0x0000000702027209 */ /* 0x004fe20007810000 */
[----:B------:R-:W2:Y:S01]  /*12cf0*/  SHFL.BFLY PT, R9, R5, 0x2, 0x1f ;  /* 0x0c401f0005097f89 */ /* 0x000ea200000e0000 */
[----:B------:R-:W-:Y:S02]  /*12d00*/  FSEL R7, R183, -INF , !P4 ;  /* 0xff800000b7077808 */ /* 0x000fe40006000000 */
[----:B------:R-:W-:Y:S01]  /*12d10*/  FMNMX.FTZ R0, R6, R3, !PT ;  /* 0x0000000306007209 */ /* 0x000fe20007810000 */
[----:B------:R-:W3:Y:S01]  /*12d20*/  SHFL.BFLY PT, R135, R2, 0x1, 0x1f ;  /* 0x0c201f0002877f89 */ /* 0x000ee200000e0000 */
        /* <DEDUP_REMOVED lines=8> */
[----:B-1----:R-:W-:Y:S02]  /*12db0*/  FMNMX.FTZ R136, R136, R8, !PT ;  /* 0x0000000888887209 */ /* 0x002fe40007810000 */
[----:B------:R-:W-:Y:S02]  /*12dc0*/  FMNMX.FTZ R3, R189, R3, !PT ;  /* 0x00000003bd037209 */ /* 0x000fe40007810000 */
[----:B--2---:R-:W-:Y:S01]  /*12dd0*/  FMNMX.FTZ R5, R5, R9, !PT ;  /* 0x0000000905057209 */ /* 0x004fe20007810000 */
[C---:B------:R-:W-:Y:S01]  /*12de0*/  FMUL.FTZ R8, R136.reuse, c[0x0][0x23c] ;  /* 0x00008f0088087a20 */ /* 0x040fe20000410000 */
[----:B------:R-:W-:Y:S01]  /*12df0*/  FSETP.NEU.FTZ.AND P3, PT, R136, -INF , PT ;  /* 0xff8000008800780b */ /* 0x000fe20003f7d000 */
[----:B------:R-:W1:Y:S01]  /*12e00*/  SHFL.BFLY PT, R9, R3, 0x2, 0x1f ;  /* 0x0c401f0003097f89 */ /* 0x000e6200000e0000 */
[----:B---3--:R-:W-:-:S02]  /*12e10*/  FMNMX.FTZ R135, R2, R135, !PT ;  /* 0x0000008702877209 */ /* 0x008fc40007810000 */
[----:B------:R-:W-:Y:S01]  /*12e20*/  FSEL R0, R8, RZ, P3 ;  /* 0x000000ff08007208 */ /* 0x000fe20001800000 */
[----:B------:R-:W2:Y:S01]  /*12e30*/  SHFL.BFLY PT, R134, R5, 0x1, 0x1f ;  /* 0x0c201f0005867f89 */ /* 0x000ea200000e0000 */
[C---:B------:R-:W-:Y:S01]  /*12e40*/  FSETP.NEU.FTZ.AND P2, PT, R135.reuse, -INF , PT ;  /* 0xff8000008700780b */ /* 0x040fe20003f5d000 */
[----:B------:R-:W-:Y:S02]  /*12e50*/  FMUL.FTZ R12, R135, c[0x0][0x23c] ;  /* 0x00008f00870c7a20 */ /* 0x000fe40000410000 */
[--C-:B------:R-:W-:Y:S02]  /*12e60*/  FFMA.FTZ R2, R18, c[0x0][0x23c], -R0.reuse ;  /* 0x00008f0012027a23 */ /* 0x100fe40000010800 */
[--C-:B------:R-:W-:Y:S01]  /*12e70*/  FFMA.FTZ R8, R17, c[0x0][0x23c], -R0.reuse ;  /* 0x00008f0011087a23 */ /* 0x100fe20000010800 */
[----:B------:R-:W-:Y:S01]  /*12e80*/  FSEL R12, R12, RZ, P2 ;  /* 0x000000ff0c0c7208 */ /* 0x000fe20001000000 */
[----:B------:R3:W-:Y:S01]  /*12e90*/  MUFU.EX2 R237, R2 ;  /* 0x0000000200ed7308 */ /* 0x0007e20000000800 */
[----:B------:R-:W-:-:S07]  /*12ea0*/  FFMA.FTZ R16, R16, c[0x0][0x23c], -R0 ;  /* 0x00008f0010107a23 */ /* 0x000fce0000010800 */
[----:B------:R4:W-:Y:S01]  /*12eb0*/  MUFU.EX2 R236, R8 ;  /* 0x0000000800ec7308 */ /* 0x0009e20000000800 */
[----:B-1----:R-:W-:Y:S01]  /*12ec0*/  FMNMX.FTZ R3, R9, R3, !PT ;  /* 0x0000000309037209 */ /* 0x002fe20007810000 */
[----:B------:R-:W-:Y:S01]  /*12ed0*/  HSET2.LE.AND R9, R32, R176, PT ;  /* 0x000000b020097233 */ /* 0x000fe20003803000 */
[----:B---3--:R-:W-:-:S03]  /*12ee0*/  FFMA.FTZ R2, R20, c[0x0][0x23c], -R0 ;  /* 0x00008f0014027a23 */ /* 0x008fc60000010800 */
[----:B------:R-:W1:Y:S01]  /*12ef0*/  SHFL.BFLY PT, R137, R3, 0x1, 0x1f ;  /* 0x0c201f0003897f89 */ /* 0x000e6200000e0000 */
[----:B--2---:R-:W-:Y:S01]  /*12f00*/  FMNMX.FTZ R134, R5, R134, !PT ;  /* 0x0000008605867209 */ /* 0x004fe20007810000 */
[--C-:B------:R-:W-:Y:S01]  /*12f10*/  FFMA.FTZ R5, R22, c[0x0][0x23c], -R12.reuse ;  /* 0x00008f0016057a23 */ /* 0x100fe2000001080c */
[----:B------:R2:W-:Y:S02]  /*12f20*/  MUFU.EX2 R239, R2 ;  /* 0x0000000200ef7308 */ /* 0x0005e40000000800 */
[----:B------:R-:W-:Y:S01]  /*12f30*/  FSETP.NEU.FTZ.AND P1, PT, R134, -INF , PT ;  /* 0xff8000008600780b */ /* 0x000fe20003f3d000 */
[----:B----4-:R-:W-:-:S05]  /*12f40*/  FFMA.FTZ R8, R19, c[0x0][0x23c], -R12 ;  /* 0x00008f0013087a23 */ /* 0x010fca000001080c */
[----:B------:R-:W-:Y:S01]  /*12f50*/  MUFU.EX2 R232, R8 ;  /* 0x0000000800e87308 */ /* 0x000fe20000000800 */
[----:B--2---:R-:W-:-:S07]  /*12f60*/  SHF.R.U32.HI R2, RZ, 0x8, R10 ;  /* 0x00000008ff027819 */ /* 0x004fce000001160a */
[----:B------:R2:W-:Y:S01]  /*12f70*/  MUFU.EX2 R201, R5 ;  /* 0x0000000500c97308 */ /* 0x0005e20000000800 */
[--C-:B------:R-:W-:Y:S01]  /*12f80*/  HSET2.LE.AND R10, R34, R176.reuse, PT ;  /* 0x000000b0220a7233 */ /* 0x100fe20003803000 */
[----:B------:R-:W-:Y:S01]  /*12f90*/  PRMT R31, R11, 0x5410, R2 ;  /* 0x000054100b1f7816 */ /* 0x000fe20000000002 */
[----:B------:R-:W-:Y:S01]  /*12fa0*/  FFMA.FTZ R2, R21, c[0x0][0x23c], -R12 ;  /* 0x00008f0015027a23 */ /* 0x000fe2000001080c */
[----:B-1----:R-:W-:Y:S01]  /*12fb0*/  FMNMX.FTZ R137, R3, R137, !PT ;  /* 0x0000008903897209 */ /* 0x002fe20007810000 */
[----:B------:R-:W-:Y:S01]  /*12fc0*/  HSET2.LE.AND R11, R35, R176, PT ;  /* 0x000000b0230b7233 */ /* 0x000fe20003803000 */
[----:B------:R-:W-:Y:S02]  /*12fd0*/  SHF.R.U32.HI R3, RZ, 0x10, R4 ;  /* 0x00000010ff037819 */ /* 0x000fe40000011604 */
[----:B------:R1:W-:Y:S01]  /*12fe0*/  MUFU.EX2 R203, R2 ;  /* 0x0000000200cb7308 */ /* 0x0003e20000000800 */
[----:B------:R-:W-:Y:S02]  /*12ff0*/  FSETP.NEU.FTZ.AND P0, PT, R137, -INF , PT ;  /* 0xff8000008900780b */ /* 0x000fe40003f1d000 */
[----:B--2---:R-:W-:-:S05]  /*13000*/  LOP3.LUT R5, R4, 0xff, RZ, 0xc0, !PT ;  /* 0x000000ff04057812 */ /* 0x004fca00078ec0ff */
[----:B------:R-:W-:Y:S01]  /*13010*/  MUFU.EX2 R240, R16 ;  /* 0x0000001000f07308 */ /* 0x000fe20000000800 */
[----:B-1----:R-:W-:Y:S01]  /*13020*/  LOP3.LUT R2, R13, 0xff, RZ, 0xc0, !PT ;  /* 0x000000ff0d027812 */ /* 0x002fe200078ec0ff */
[----:B------:R-:W-:-:S03]  /*13030*/  FMUL.FTZ R13, R134, c[0x0][0x23c] ;  /* 0x00008f00860d7a20 */ /* 0x000fc60000410000 */
[----:B------:R-:W-:Y:S01]  /*13040*/  PRMT R30, R2, 0x5410, R14 ;  /* 0x00005410021e7816 */ /* 0x000fe2000000000e */
[----:B------:R-:W-:Y:S01]  /*13050*/  FFMA.FTZ R2, R24, c[0x0][0x23c], -R12 ;  /* 0x00008f0018027a23 */ /* 0x000fe2000001080c */
[----:B------:R-:W-:Y:S01]  /*13060*/  FSEL R13, R13, RZ, P1 ;  /* 0x000000ff0d0d7208 */ /* 0x000fe20000800000 */
[----:B------:R-:W-:Y:S02]  /*13070*/  FMUL.FTZ R14, R137, c[0x0][0x23c] ;  /* 0x00008f00890e7a20 */ /* 0x000fe40000410000 */
[----:B------:R1:W-:Y:S03]  /*13080*/  MUFU.EX2 R202, R2 ;  /* 0x0000000200ca7308 */ /* 0x0003e60000000800 */
[----:B------:R-:W-:-:S05]  /*13090*/  FSEL R14, R14, RZ, P0 ;  /* 0x000000ff0e0e7208 */ /* 0x000fca0000000000 */
[--C-:B------:R-:W-:Y:S02]  /*130a0*/  FFMA.FTZ R6, R6, c[0x0][0x23c], -R14.reuse ;  /* 0x00008f0006067a23 */ /* 0x100fe4000001080e */
[----:B------:R-:W-:Y:S02]  /*130b0*/  FFMA.FTZ R7, R7, c[0x0][0x23c], -R14 ;  /* 0x00008f0007077a23 */ /* 0x000fe4000001080e */
[----:B------:R-:W-:Y:S01]  /*130c0*/  MUFU.EX2 R184, R6 ;  /* 0x0000000600b87308 */ /* 0x000fe20000000800 */
[----:B-1----:R-:W-:Y:S02]  /*130d0*/  LOP3.LUT R2, R4, 0xffff, RZ, 0xc0, !PT ;  /* 0x0000ffff04027812 */ /* 0x002fe400078ec0ff */
[----:B------:R-:W-:Y:S02]  /*130e0*/  SHF.R.U32.HI R4, RZ, 0x18, R4 ;  /* 0x00000018ff047819 */ /* 0x000fe40000011604 */
[----:B------:R-:W-:Y:S01]  /*130f0*/  SHF.R.U32.HI R8, RZ, 0x8, R2 ;  /* 0x00000008ff087819 */ /* 0x000fe20000011602 */
[----:B------:R-:W-:-:S02]  /*13100*/  FFMA.FTZ R2, R23, c[0x0][0x23c], -R13 ;  /* 0x00008f0017027a23 */ /* 0x000fc4000001080d */
[----:B------:R-:W-:Y:S01]  /*13110*/  MUFU.EX2 R139, R7 ;  /* 0x00000007008b7308 */ /* 0x000fe20000000800 */
[----:B------:R-:W-:Y:S01]  /*13120*/  PRMT R16, R5, 0x5410, R8 ;  /* 0x0000541005107816 */ /* 0x000fe20000000008 */
[----:B------:R-:W-:Y:S02]  /*13130*/  HSET2.LE.AND R8, R33, R176, PT ;  /* 0x000000b021087233 */ /* 0x000fe40003803000 */
[----:B------:R-:W-:Y:S04]  /*13140*/  LDSM.16.MT88.4 R32, [R210+0xb000] ;  /* 0x00b00000d220783b */ /* 0x000fe80000004200 */
[----:B------:R1:W-:Y:S02]  /*13150*/  MUFU.EX2 R198, R2 ;  /* 0x0000000200c67308 */ /* 0x0003e40000000800 */
[----:B-1----:R-:W-:-:S06]  /*13160*/  FFMA.FTZ R2, R25, c[0x0][0x23c], -R13 ;  /* 0x00008f0019027a23 */ /* 0x002fcc000001080d */
[----:B------:R1:W2:Y:S02]  /*13170*/  MUFU.EX2 R197, R2 ;  /* 0x0000000200c57308 */ /* 0x0002a40000000800 */
[----:B-1----:R-:W-:Y:S01]  /*13180*/  LOP3.LUT R2, R3, 0xff, RZ, 0xc0, !PT ;  /* 0x000000ff03027812 */ /* 0x002fe200078ec0ff */
[----:B------:R-:W-:-:S03]  /*13190*/  FFMA.FTZ R3, R26, c[0x0][0x23c], -R13 ;  /* 0x00008f001a037a23 */ /* 0x000fc6000001080d */
[----:B------:R-:W-:Y:S01]  /*131a0*/  PRMT R24, R2, 0x5410, R4 ;  /* 0x0000541002187816 */ /* 0x000fe20000000004 */
[----:B------:R-:W-:Y:S01]  /*131b0*/  FFMA.FTZ R2, R27, c[0x0][0x23c], -R13 ;  /* 0x00008f001b027a23 */ /* 0x000fe2000001080d */
[----:B------:R1:W-:Y:S01]  /*131c0*/  MUFU.EX2 R191, R3 ;  /* 0x0000000300bf7308 */ /* 0x0003e20000000800 */
[----:B------:R-:W-:-:S05]  /*131d0*/  FSEL R4, R136, RZ, P3 ;  /* 0x000000ff88047208 */ /* 0x000fca0001800000 */
[----:B------:R-:W-:Y:S01]  /*131e0*/  FADD.FTZ R5, R231, -R4 ;  /* 0x80000004e7057221 */ /* 0x000fe20000010000 */
[----:B------:R-:W-:Y:S01]  /*131f0*/  FSEL R4, R134, RZ, P1 ;  /* 0x000000ff86047208 */ /* 0x000fe20000800000 */
[----:B------:R3:W-:Y:S02]  /*13200*/  MUFU.EX2 R196, R2 ;  /* 0x0000000200c47308 */ /* 0x0007e40000000800 */
[----:B------:R-:W-:Y:S02]  /*13210*/  FMUL.FTZ R5, R5, c[0x0][0x23c] ;  /* 0x00008f0005057a20 */ /* 0x000fe40000410000 */
[----:B------:R-:W-:Y:S01]  /*13220*/  FADD.FTZ R4, R229, -R4 ;  /* 0x80000004e5047221 */ /* 0x000fe20000010000 */
[----:B-1----:R-:W-:-:S03]  /*13230*/  FSEL R3, R135, RZ, P2 ;  /* 0x000000ff87037208 */ /* 0x002fc60001000000 */
[----:B------:R-:W-:Y:S01]  /*13240*/  FMUL.FTZ R21, R4, c[0x0][0x23c] ;  /* 0x00008f0004157a20 */ /* 0x000fe20000410000 */
[----:B------:R-:W1:Y:S01]  /*13250*/  MUFU.EX2 R23, R5 ;  /* 0x0000000500177308 */ /* 0x000e620000000800 */
[----:B------:R-:W-:Y:S01]  /*13260*/  FADD.FTZ R15, R230, -R3 ;  /* 0x80000003e60f7221 */ /* 0x000fe20000010000 */
[----:B------:R-:W-:Y:S01]  /*13270*/  FSEL R3, R137, RZ, P0 ;  /* 0x000000ff89037208 */ /* 0x000fe20000000000 */
[----:B---3--:R-:W-:Y:S02]  /*13280*/  FFMA.FTZ R2, R28, c[0x0][0x23c], -R14 ;  /* 0x00008f001c027a23 */ /* 0x008fe4000001080e */
[----:B------:R-:W-:-:S03]  /*13290*/  FMUL.FTZ R15, R15, c[0x0][0x23c] ;  /* 0x00008f000f0f7a20 */ /* 0x000fc60000410000 */
[----:B------:R-:W3:Y:S01]  /*132a0*/  MUFU.EX2 R21, R21 ;  /* 0x0000001500157308 */ /* 0x000ee20000000800 */
[----:B------:R-:W-:Y:S01]  /*132b0*/  FADD.FTZ R20, R228, -R3 ;  /* 0x80000003e4147221 */ /* 0x000fe20000010000 */
[----:B--2---:R-:W-:-:S03]  /*132c0*/  F2FP.BF16.PACK_AB R3, R197, R198 ;  /* 0x000000c6c503723e */ /* 0x004fc600000010ff */
[----:B------:R-:W-:Y:S02]  /*132d0*/  FMUL.FTZ R20, R20, c[0x0][0x23c] ;  /* 0x00008f0014147a20 */ /* 0x000fe40000410000 */
[-C--:B-1----:R-:W-:Y:S01]  /*132e0*/  FMUL.FTZ R144, R144, R23.reuse ;  /* 0x0000001790907220 */ /* 0x082fe20000410000 */
[----:B------:R1:W-:Y:S01]  /*132f0*/  MUFU.EX2 R188, R2 ;  /* 0x0000000200bc7308 */ /* 0x0003e20000000800 */
[-C--:B------:R-:W-:Y:S02]  /*13300*/  FMUL.FTZ R145, R145, R23.reuse ;  /* 0x0000001791917220 */ /* 0x080fe40000410000 */
[-C--:B------:R-:W-:Y:S02]  /*13310*/  FMUL.FTZ R156, R156, R23.reuse ;  /* 0x000000179c9c7220 */ /* 0x080fe40000410000 */
[-C--:B------:R-:W-:Y:S02]  /*13320*/  FMUL.FTZ R157, R157, R23.reuse ;  /* 0x000000179d9d7220 */ /* 0x080fe40000410000 */
[----:B------:R-:W-:Y:S01]  /*13330*/  FMUL.FTZ R160, R160, R23 ;  /* 0x00000017a0a07220 */ /* 0x000fe20000410000 */
[----:B------:R-:W2:Y:S01]  /*13340*/  MUFU.EX2 R22, R15 ;  /* 0x0000000f00167308 */ /* 0x000ea20000000800 */
[----:B---3--:R-:W-:-:S02]  /*13350*/  FMUL.FTZ R148, R148, R21 ;  /* 0x0000001594947220 */ /* 0x008fc40000410000 */
[-C--:B------:R-:W-:Y:S02]  /*13360*/  FMUL.FTZ R149, R149, R21.reuse ;  /* 0x0000001595957220 */ /* 0x080fe40000410000 */
[-C--:B------:R-:W-:Y:S02]  /*13370*/  FMUL.FTZ R152, R152, R21.reuse ;  /* 0x0000001598987220 */ /* 0x080fe40000410000 */
[----:B------:R-:W-:Y:S01]  /*13380*/  FMUL.FTZ R153, R153, R21 ;  /* 0x0000001599997220 */ /* 0x000fe20000410000 */
[----:B------:R-:W3:Y:S01]  /*13390*/  MUFU.EX2 R20, R20 ;  /* 0x0000001400147308 */ /* 0x000ee20000000800 */
[----:B-1----:R-:W-:Y:S02]  /*133a0*/  FFMA.FTZ R2, R29, c[0x0][0x23c], -R14 ;  /* 0x00008f001d027a23 */ /* 0x002fe4000001080e */
[----:B------:R-:W-:Y:S02]  /*133b0*/  FMUL.FTZ R161, R161, R23 ;  /* 0x00000017a1a17220 */ /* 0x000fe40000410000 */
[----:B------:R-:W-:-:S02]  /*133c0*/  FMUL.FTZ R164, R164, R21 ;  /* 0x00000015a4a47220 */ /* 0x000fc40000410000 */
[----:B------:R-:W-:Y:S01]  /*133d0*/  FMUL.FTZ R165, R165, R21 ;  /* 0x00000015a5a57220 */ /* 0x000fe20000410000 */
[----:B------:R1:W4:Y:S01]  /*133e0*/  MUFU.EX2 R185, R2 ;  /* 0x0000000200b97308 */ /* 0x0003220000000800 */
[-C--:B--2---:R-:W-:Y:S02]  /*133f0*/  FMUL.FTZ R146, R146, R22.reuse ;  /* 0x0000001692927220 */ /* 0x084fe40000410000 */
[-C--:B------:R-:W-:Y:S02]  /*13400*/  FMUL.FTZ R147, R147, R22.reuse ;  /* 0x0000001693937220 */ /* 0x080fe40000410000 */
[-C--:B------:R-:W-:Y:S02]  /*13410*/  FMUL.FTZ R158, R158, R22.reuse ;  /* 0x000000169e9e7220 */ /* 0x080fe40000410000 */
[----:B------:R-:W-:Y:S02]  /*13420*/  FMUL.FTZ R159, R159, R22 ;  /* 0x000000169f9f7220 */ /* 0x000fe40000410000 */
[----:B---3--:R-:W-:-:S02]  /*13430*/  FMUL.FTZ R150, R150, R20 ;  /* 0x0000001496967220 */ /* 0x008fc40000410000 */
[-C--:B------:R-:W-:Y:S02]  /*13440*/  FMUL.FTZ R151, R151, R20.reuse ;  /* 0x0000001497977220 */ /* 0x080fe40000410000 */
[-C--:B------:R-:W-:Y:S02]  /*13450*/  FMUL.FTZ R154, R154, R20.reuse ;  /* 0x000000149a9a7220 */ /* 0x080fe40000410000 */
[----:B------:R-:W-:Y:S01]  /*13460*/  FMUL.FTZ R155, R155, R20 ;  /* 0x000000149b9b7220 */ /* 0x000fe20000410000 */
[----:B-1----:R-:W-:Y:S01]  /*13470*/  F2FP.BF16.PACK_AB R2, R239, R237 ;  /* 0x000000edef02723e */ /* 0x002fe200000010ff */
[-C--:B------:R-:W-:Y:S02]  /*13480*/  FMUL.FTZ R162, R162, R22.reuse ;  /* 0x00000016a2a27220 */ /* 0x080fe40000410000 */
[----:B------:R-:W-:Y:S01]  /*13490*/  FMUL.FTZ R163, R163, R22 ;  /* 0x00000016a3a37220 */ /* 0x000fe20000410000 */
[----:B------:R-:W-:Y:S01]  /*134a0*/  LOP3.LUT R10, R10, R2, RZ, 0xc0, !PT ;  /* 0x000000020a0a7212 */ /* 0x000fe200078ec0ff */
[-C--:B------:R-:W-:Y:S01]  /*134b0*/  FMUL.FTZ R166, R166, R20.reuse ;  /* 0x00000014a6a67220 */ /* 0x080fe20000410000 */
[----:B------:R-:W-:Y:S01]  /*134c0*/  F2FP.BF16.PACK_AB R2, R202, R201 ;  /* 0x000000c9ca02723e */ /* 0x000fe200000010ff */
[----:B------:R-:W-:-:S02]  /*134d0*/  FMUL.FTZ R167, R167, R20 ;  /* 0x00000014a7a77220 */ /* 0x000fc40000410000 */
[-C--:B------:R-:W-:Y:S01]  /*134e0*/  FMUL.FTZ R168, R168, R21.reuse ;  /* 0x00000015a8a87220 */ /* 0x080fe20000410000 */
[----:B------:R-:W-:Y:S01]  /*134f0*/  LOP3.LUT R11, R11, R2, RZ, 0xc0, !PT ;  /* 0x000000020b0b7212 */ /* 0x000fe200078ec0ff */
[----:B------:R-:W-:Y:S01]  /*13500*/  FMUL.FTZ R169, R169, R21 ;  /* 0x00000015a9a97220 */ /* 0x000fe20000410000 */
[----:B------:R-:W-:Y:S01]  /*13510*/  F2FP.BF16.PACK_AB R2, R236, R240 ;  /* 0x000000f0ec02723e */ /* 0x000fe200000010ff */
[-C--:B------:R-:W-:Y:S02]  /*13520*/  FMUL.FTZ R170, R170, R20.reuse ;  /* 0x00000014aaaa7220 */ /* 0x080fe40000410000 */
[----:B------:R-:W-:Y:S01]  /*13530*/  FMUL.FTZ R171, R171, R20 ;  /* 0x00000014abab7220 */ /* 0x000fe20000410000 */
[----:B------:R-:W-:Y:S01]  /*13540*/  LOP3.LUT R8, R8, R2, RZ, 0xc0, !PT ;  /* 0x0000000208087212 */ /* 0x000fe200078ec0ff */
[-C--:B------:R-:W-:Y:S01]  /*13550*/  FMUL.FTZ R172, R172, R23.reuse ;  /* 0x00000017acac7220 */ /* 0x080fe20000410000 */
[----:B------:R-:W-:Y:S01]  /*13560*/  F2FP.BF16.PACK_AB R2, R203, R232 ;  /* 0x000000e8cb02723e */ /* 0x000fe200000010ff */
[----:B------:R-:W-:-:S02]  /*13570*/  FMUL.FTZ R173, R173, R23 ;  /* 0x00000017adad7220 */ /* 0x000fc40000410000 */
[----:B------:R-:W-:Y:S01]  /*13580*/  FMUL.FTZ R174, R174, R22 ;  /* 0x00000016aeae7220 */ /* 0x000fe20000410000 */
[----:B------:R-:W-:Y:S01]  /*13590*/  LOP3.LUT R9, R9, R2, RZ, 0xc0, !PT ;  /* 0x0000000209097212 */ /* 0x000fe200078ec0ff */
[--C-:B------:R-:W-:Y:S01]  /*135a0*/  HSET2.LE.AND R2, R16, R176.reuse, PT ;  /* 0x000000b010027233 */ /* 0x100fe20003803000 */
[----:B------:R-:W-:Y:S01]  /*135b0*/  FMUL.FTZ R175, R175, R22 ;  /* 0x00000016afaf7220 */ /* 0x000fe20000410000 */
[----:B------:R-:W1:Y:S01]  /*135c0*/  LDSM.16.MT88.4 R16, [R205+0xa000] ;  /* 0x00a00000cd10783b */ /* 0x000e620000004200 */
[----:B------:R-:W-:Y:S02]  /*135d0*/  FMUL.FTZ R36, R36, R23 ;  /* 0x0000001724247220 */ /* 0x000fe40000410000 */
[----:B------:R-:W-:Y:S01]  /*135e0*/  LOP3.LUT R4, R2, R3, RZ, 0xc0, !PT ;  /* 0x0000000302047212 */ /* 0x000fe200078ec0ff */
[----:B------:R-:W-:Y:S01]  /*135f0*/  HSET2.LE.AND R2, R24, R176, PT ;  /* 0x000000b018027233 */ /* 0x000fe20003803000 */
[----:B----4-:R-:W-:Y:S01]  /*13600*/  F2FP.BF16.PACK_AB R3, R185, R188 ;  /* 0x000000bcb903723e */ /* 0x010fe200000010ff */
[----:B------:R-:W2:Y:S01]  /*13610*/  LDSM.16.MT88.4 R24, [R207+0xa000] ;  /* 0x00a00000cf18783b */ /* 0x000ea20000004200 */
[----:B------:R-:W-:-:S02]  /*13620*/  FMUL.FTZ R37, R37, R23 ;  /* 0x0000001725257220 */ /* 0x000fc40000410000 */
[----:B------:R-:W-:Y:S01]  /*13630*/  LOP3.LUT R5, R2, R3, RZ, 0xc0, !PT ;  /* 0x0000000302057212 */ /* 0x000fe200078ec0ff */
[--C-:B------:R-:W-:Y:S01]  /*13640*/  HSET2.LE.AND R2, R31, R176.reuse, PT ;  /* 0x000000b01f027233 */ /* 0x100fe20003803000 */
[----:B------:R-:W-:Y:S01]  /*13650*/  F2FP.BF16.PACK_AB R3, R196, R191 ;  /* 0x000000bfc403723e */ /* 0x000fe200000010ff */
[-C--:B------:R-:W-:Y:S02]  /*13660*/  FMUL.FTZ R38, R38, R22.reuse ;  /* 0x0000001626267220 */ /* 0x080fe40000410000 */
[----:B------:R-:W-:Y:S01]  /*13670*/  FMUL.FTZ R39, R39, R22 ;  /* 0x0000001627277220 */ /* 0x000fe20000410000 */
[----:B------:R-:W-:Y:S01]  /*13680*/  LOP3.LUT R6, R2, R3, RZ, 0xc0, !PT ;  /* 0x0000000302067212 */ /* 0x000fe200078ec0ff */
[----:B------:R-:W-:Y:S01]  /*13690*/  HSET2.LE.AND R3, R30, R176, PT ;  /* 0x000000b01e037233 */ /* 0x000fe20003803000 */
[----:B------:R-:W-:Y:S01]  /*136a0*/  F2FP.BF16.PACK_AB R2, R139, R184 ;  /* 0x000000b88b02723e */ /* 0x000fe200000010ff */
[-C--:B------:R-:W-:Y:S02]  /*136b0*/  FMUL.FTZ R48, R48, R23.reuse ;  /* 0x0000001730307220 */ /* 0x080fe40000410000 */
[----:B------:R-:W-:Y:S01]  /*136c0*/  FMUL.FTZ R49, R49, R23 ;  /* 0x0000001731317220 */ /* 0x000fe20000410000 */
[----:B------:R-:W-:Y:S01]  /*136d0*/  LOP3.LUT R7, R3, R2, RZ, 0xc0, !PT ;  /* 0x0000000203077212 */ /* 0x000fe200078ec0ff */
        /* <DEDUP_REMOVED lines=8> */
[-C--:B------:R-:W-:Y:S01]  /*13760*/  FMUL.FTZ R46, R46, R20.reuse ;  /* 0x000000142e2e7220 */ /* 0x080fe20000410000 */
[-C--:B-1----:R-:W-:Y:S01]  /*13770*/  HMMA.16816.F32.BF16 R144, R8, R16.reuse, R144 ;  /* 0x000000100890723c */ /* 0x082fe20000041890 */
[----:B------:R-:W-:Y:S02]  /*13780*/  FMUL.FTZ R47, R47, R20 ;  /* 0x000000142f2f7220 */ /* 0x000fe40000410000 */
        /* <DEDUP_REMOVED lines=9> */
[----:B------:R-:W-:Y:S02]  /*13820*/  FMUL.FTZ R99, R99, R22 ;  /* 0x0000001663637220 */ /* 0x000fe40000410000 */
[-C--:B------:R-:W-:Y:S02]  /*13830*/  FMUL.FTZ R104, R104, R21.reuse ;  /* 0x0000001568687220 */ /* 0x080fe40000410000 */
[----:B------:R-:W-:-:S02]  /*13840*/  FMUL.FTZ R105, R105, R21 ;  /* 0x0000001569697220 */ /* 0x000fc40000410000 */
[-C--:B------:R-:W-:Y:S01]  /*13850*/  FMUL.FTZ R106, R106, R20.reuse ;  /* 0x000000146a6a7220 */ /* 0x080fe20000410000 */
[C---:B------:R-:W-:Y:S01]  /*13860*/  HMMA.16816.F32.BF16 R192, R8.reuse, R18, R156 ;  /* 0x0000001208c0723c */ /* 0x040fe2000004189c */
[----:B------:R-:W1:Y:S01]  /*13870*/  LDSM.16.MT88.4 R16, [R210+0xa000] ;  /* 0x00a00000d210783b */ /* 0x000e620000004200 */
[----:B------:R-:W-:Y:S02]  /*13880*/  FMUL.FTZ R107, R107, R20 ;  /* 0x000000146b6b7220 */ /* 0x000fe40000410000 */
[-C--:B------:R-:W-:Y:S02]  /*13890*/  FMUL.FTZ R100, R100, R23.reuse ;  /* 0x0000001764647220 */ /* 0x080fe40000410000 */
[----:B------:R-:W-:Y:S02]  /*138a0*/  FMUL.FTZ R101, R101, R23 ;  /* 0x0000001765657220 */ /* 0x000fe40000410000 */
[----:B--2---:R-:W-:Y:S01]  /*138b0*/  HMMA.16816.F32.BF16 R160, R8, R24, R160 ;  /* 0x0000001808a0723c */ /* 0x004fe200000418a0 */
        /* <DEDUP_REMOVED lines=8> */
[----:B------:R-:W-:Y:S01]  /*13940*/  FMUL.FTZ R113, R113, R23 ;  /* 0x0000001771717220 */ /* 0x000fe20000410000 */
[-C--:B------:R-:W-:Y:S01]  /*13950*/  HMMA.16816.F32.BF16 R168, R4, R26.reuse, R168 ;  /* 0x0000001a04a8723c */ /* 0x080fe200000418a8 */
[-C--:B------:R-:W-:Y:S01]  /*13960*/  FMUL.FTZ R114, R114, R22.reuse ;  /* 0x0000001672727220 */ /* 0x080fe20000410000 */
[----:B------:R-:W-:Y:S01]  /*13970*/  MOV R156, R193 ;  /* 0x000000c1009c7202 */ /* 0x000fe20000000f00 */
        /* <DEDUP_REMOVED lines=13> */
[-C--:B-1----:R-:W-:Y:S01]  /*13a50*/  HMMA.16816.F32.BF16 R24, R8, R16.reuse, R36 ;  /* 0x000000100818723c */ /* 0x082fe20000041824 */
[----:B------:R-:W-:Y:S01]  /*13a60*/  LDSM.16.MT88.4 R36, [R209+0xb000] ;  /* 0x00b00000d124783b */ /* 0x000fe20000004200 */
[-C--:B------:R-:W-:Y:S02]  /*13a70*/  FMUL.FTZ R58, R58, R20.reuse ;  /* 0x000000143a3a7220 */ /* 0x080fe40000410000 */
[----:B------:R-:W-:Y:S02]  /*13a80*/  FMUL.FTZ R59, R59, R20 ;  /* 0x000000143b3b7220 */ /* 0x000fe40000410000 */
[----:B------:R-:W-:Y:S02]  /*13a90*/  FMUL.FTZ R60, R60, R21 ;  /* 0x000000153c3c7220 */ /* 0x000fe40000410000 */
[----:B------:R-:W-:Y:S01]  /*13aa0*/  IMAD.MOV.U32 R173, RZ, RZ, R29 ;  /* 0x000000ffffad7224 */ /* 0x000fe200078e001d */
[----:B------:R-:W-:Y:S01]  /*13ab0*/  MOV R158, R28 ;  /* 0x0000001c009e7202 */ /* 0x000fe20000000f00 */
[----:B------:R-:W-:Y:S01]  /*13ac0*/  IMAD.MOV.U32 R172, RZ, RZ, R30 ;  /* 0x000000ffffac7224 */ /* 0x000fe200078e001e */
[----:B------:R-:W-:Y:S01]  /*13ad0*/  HMMA.16816.F32.BF16 R40, R4, R16, R40 ;  /* 0x000000100428723c */ /* 0x000fe20000041828 */
[----:B------:R-:W-:-:S02]  /*13ae0*/  IMAD.MOV.U32 R159, RZ, RZ, R31 ;  /* 0x000000ffff9f7224 */ /* 0x000fc400078e001f */
[----:B------:R-:W1:Y:S01]  /*13af0*/  LDSM.16.MT88.4 R28, [R209+0xa000] ;  /* 0x00a00000d11c783b */ /* 0x000e620000004200 */
[-C--:B------:R-:W-:Y:S02]  /*13b00*/  FMUL.FTZ R61, R61, R21.reuse ;  /* 0x000000153d3d7220 */ /* 0x080fe40000410000 */
[----:B------:R-:W-:Y:S02]  /*13b10*/  FMUL.FTZ R72, R72, R21 ;  /* 0x0000001548487220 */ /* 0x000fe40000410000 */
[----:B------:R-:W-:Y:S01]  /*13b20*/  HMMA.16816.F32.BF16 R44, R4, R18, R44 ;  /* 0x00000012042c723c */ /* 0x000fe2000004182c */
[-C--:B------:R-:W-:Y:S02]  /*13b30*/  FMUL.FTZ R62, R62, R20.reuse ;  /* 0x000000143e3e7220 */ /* 0x080fe40000410000 */
[----:B------:R-:W-:Y:S02]  /*13b40*/  FMUL.FTZ R63, R63, R20 ;  /* 0x000000143f3f7220 */ /* 0x000fe40000410000 */
[----:B------:R-:W-:-:S02]  /*13b50*/  IMAD.MOV.U32 R141, RZ, RZ, R27 ;  /* 0x000000ffff8d7224 */ /* 0x000fc400078e001b */
[----:B------:R-:W-:Y:S01]  /*13b60*/  IMAD.MOV.U32 R15, RZ, RZ, R25 ;  /* 0x000000ffff0f7224 */ /* 0x000fe200078e0019 */
[C---:B------:R-:W-:Y:S01]  /*13b70*/  HMMA.16816.F32.BF16 R100, R8.reuse, R32, R100 ;  /* 0x000000200864723c */ /* 0x040fe20000041864 */
[----:B------:R-:W-:Y:S02]  /*13b80*/  IMAD.MOV.U32 R3, RZ, RZ, R26 ;  /* 0x000000ffff037224 */ /* 0x000fe400078e001a */
[----:B------:R-:W-:Y:S02]  /*13b90*/  IMAD.MOV.U32 R2, RZ, RZ, R24 ;  /* 0x000000ffff027224 */ /* 0x000fe400078e0018 */
[-C--:B------:R-:W-:Y:S02]  /*13ba0*/  FMUL.FTZ R73, R73, R21.reuse ;  /* 0x0000001549497220 */ /* 0x080fe40000410000 */
[-C--:B------:R-:W-:Y:S01]  /*13bb0*/  FMUL.FTZ R76, R76, R21.reuse ;  /* 0x000000154c4c7220 */ /* 0x080fe20000410000 */
[----:B------:R-:W-:Y:S01]  /*13bc0*/  HMMA.16816.F32.BF16 R24, R8, R18, R48 ;  /* 0x000000120818723c */ /* 0x000fe20000041830 */
[----:B------:R-:W2:Y:S01]  /*13bd0*/  LDSM.16.MT88.4 R16, [R205+0xb000] ;  /* 0x00b00000cd10783b */ /* 0x000ea20000004200 */
        /* <DEDUP_REMOVED lines=8> */
[-C--:B------:R-:W-:Y:S02]  /*13c60*/  FMUL.FTZ R90, R90, R20.reuse ;  /* 0x000000145a5a7220 */ /* 0x080fe40000410000 */
[----:B------:R-:W-:Y:S01]  /*13c70*/  FMUL.FTZ R91, R91, R20 ;  /* 0x000000145b5b7220 */ /* 0x000fe20000410000 */
[----:B-1----:R-:W-:Y:S01]  /*13c80*/  HMMA.16816.F32.BF16 R228, R8, R30, R64 ;  /* 0x0000001e08e4723c */ /* 0x002fe20000041840 */
[-C--:B------:R-:W-:Y:S02]  /*13c90*/  FMUL.FTZ R92, R92, R21.reuse ;  /* 0x000000155c5c7220 */ /* 0x080fe40000410000 */
[----:B------:R-:W-:Y:S02]  /*13ca0*/  FMUL.FTZ R93, R93, R21 ;  /* 0x000000155d5d7220 */ /* 0x000fe40000410000 */
[----:B------:R-:W-:Y:S02]  /*13cb0*/  IMAD.MOV.U32 R51, RZ, RZ, R25 ;  /* 0x000000ffff337224 */ /* 0x000fe400078e0019 */
[----:B------:R-:W-:Y:S01]  /*13cc0*/  IMAD.MOV.U32 R50, RZ, RZ, R26 ;  /* 0x000000ffff327224 */ /* 0x000fe200078e001a */
[----:B------:R-:W-:Y:S01]  /*13cd0*/  HMMA.16816.F32.BF16 R56, R4, R28, R56 ;  /* 0x0000001c0438723c */ /* 0x000fe20000041838 */
[----:B------:R-:W-:-:S02]  /*13ce0*/  IMAD.MOV.U32 R49, RZ, RZ, R27 ;  /* 0x000000ffff317224 */ /* 0x000fc400078e001b */
[----:B------:R-:W-:Y:S02]  /*13cf0*/  IMAD.MOV.U32 R48, RZ, RZ, R24 ;  /* 0x000000ffff307224 */ /* 0x000fe400078e0018 */
[----:B------:R-:W1:Y:S01]  /*13d00*/  LDSM.16.MT88.4 R24, [R207+0xb000] ;  /* 0x00b00000cf18783b */ /* 0x000e620000004200 */
[----:B------:R-:W-:Y:S02]  /*13d10*/  IMAD.MOV.U32 R67, RZ, RZ, R180 ;  /* 0x000000ffff437224 */ /* 0x000fe400078e00b4 */
[-C--:B------:R-:W-:Y:S01]  /*13d20*/  FMUL.FTZ R94, R94, R20.reuse ;  /* 0x000000145e5e7220 */ /* 0x080fe20000410000 */
[----:B------:R-:W-:Y:S01]  /*13d30*/  HMMA.16816.F32.BF16 R60, R4, R30, R60 ;  /* 0x0000001e043c723c */ /* 0x000fe2000004183c */
[----:B------:R-:W-:Y:S02]  /*13d40*/  FMUL.FTZ R95, R95, R20 ;  /* 0x000000145f5f7220 */ /* 0x000fe40000410000 */
[-C--:B------:R-:W-:Y:S02]  /*13d50*/  FMUL.FTZ R120, R120, R21.reuse ;  /* 0x0000001578787220 */ /* 0x080fe40000410000 */
[----:B------:R-:W-:-:S02]  /*13d60*/  FMUL.FTZ R121, R121, R21 ;  /* 0x0000001579797220 */ /* 0x000fc40000410000 */
[-C--:B------:R-:W-:Y:S01]  /*13d70*/  FMUL.FTZ R122, R122, R20.reuse ;  /* 0x000000147a7a7220 */ /* 0x080fe20000410000 */
[C---:B--2---:R-:W-:Y:S01]  /*13d80*/  HMMA.16816.F32.BF16 R72, R4.reuse, R16, R72 ;  /* 0x000000100448723c */ /* 0x044fe20000041848 */
        /* <DEDUP_REMOVED lines=11> */
[----:B------:R-:W-:Y:S01]  /*13e40*/  IMAD.MOV.U32 R142, RZ, RZ, R192 ;  /* 0x000000ffff8e7224 */ /* 0x000fe200078e00c0 */
[----:B------:R-:W-:Y:S01]  /*13e50*/  MOV R192, R249 ;  /* 0x000000f900c07202 */ /* 0x000fe20000000f00 */
[----:B------:R-:W-:-:S02]  /*13e60*/  IMAD.MOV.U32 R193, RZ, RZ, R248 ;  /* 0x000000ffffc17224 */ /* 0x000fc400078e00f8 */
[----:B------:R-:W-:Y:S01]  /*13e70*/  IMAD.MOV.U32 R157, RZ, RZ, R195 ;  /* 0x000000ffff9d7224 */ /* 0x000fe200078e00c3 */
[C---:B------:R-:W-:Y:S01]  /*13e80*/  HMMA.16816.F32.BF16 R248, R8.reuse, R28, R52 ;  /* 0x0000001c08f8723c */ /* 0x040fe20000041834 */
[----:B------:R-:W-:Y:S02]  /*13e90*/  IMAD.MOV.U32 R143, RZ, RZ, R194 ;  /* 0x000000ffff8f7224 */ /* 0x000fe400078e00c2 */
[----:B------:R-:W-:Y:S02]  /*13ea0*/  IMAD.MOV.U32 R66, RZ, RZ, R193 ;  /* 0x000000ffff427224 */ /* 0x000fe400078e00c1 */
[-C--:B------:R-:W-:Y:S02]  /*13eb0*/  FMUL.FTZ R84, R84, R23.reuse ;  /* 0x0000001754547220 */ /* 0x080fe40000410000 */
[----:B------:R-:W-:Y:S01]  /*13ec0*/  FMUL.FTZ R85, R85, R23 ;  /* 0x0000001755557220 */ /* 0x000fe20000410000 */
[----:B-1----:R-:W-:Y:S01]  /*13ed0*/  HMMA.16816.F32.BF16 R180, R8, R26, R96 ;  /* 0x0000001a08b4723c */ /* 0x002fe20000041860 */
[----:B------:R-:W-:-:S02]  /*13ee0*/  FMUL.FTZ R86, R86, R22 ;  /* 0x0000001656567220 */ /* 0x000fc40000410000 */
[----:B------:R-:W-:Y:S02]  /*13ef0*/  FMUL.FTZ R87, R87, R22 ;  /* 0x0000001657577220 */ /* 0x000fe40000410000 */
[----:B------:R-:W-:Y:S02]  /*13f00*/  FMUL.FTZ R116, R116, R23 ;  /* 0x0000001774747220 */ /* 0x000fe40000410000 */
[----:B------:R-:W-:Y:S01]  /*13f10*/  IMAD.MOV.U32 R97, RZ, RZ, R2 ;  /* 0x000000ffff617224 */ /* 0x000fe200078e0002 */
[----:B------:R-:W-:Y:S01]  /*13f20*/  HMMA.16816.F32.BF16 R52, R4, R38, R124 ;  /* 0x000000260434723c */ /* 0x000fe2000004187c */
[----:B------:R-:W-:Y:S02]  /*13f30*/  FFMA.FTZ R2, R234, c[0x0][0x23c], -R0 ;  /* 0x00008f00ea027a23 */ /* 0x000fe40000010800 */
[----:B------:R-:W-:Y:S02]  /*13f40*/  IMAD.MOV.U32 R96, RZ, RZ, R176 ;  /* 0x000000ffff607224 */ /* 0x000fe400078e00b0 */
[----:B------:R1:W-:Y:S01]  /*13f50*/  MUFU.EX2 R32, R2 ;  /* 0x0000000200207308 */ /* 0x0003e20000000800 */
[----:B------:R-:W-:Y:S01]  /*13f60*/  IMAD.MOV.U32 R99, RZ, RZ, R3 ;  /* 0x000000ffff637224 */ /* 0x000fe200078e0003 */
[----:B------:R-:W-:Y:S01]  /*13f70*/  MOV R127, R51 ;  /* 0x00000033007f7202 */ /* 0x000fe20000000f00 */
[----:B------:R-:W-:Y:S01]  /*13f80*/  HMMA.16816.F32.BF16 R176, R8, R34, R112 ;  /* 0x0000002208b0723c */ /* 0x000fe20000041870 */
[----:B------:R-:W-:Y:S01]  /*13f90*/  MOV R51, R192 ;  /* 0x000000c000337202 */ /* 0x000fe20000000f00 */
[----:B------:R-:W-:Y:S01]  /*13fa0*/  IMAD.MOV.U32 R98, RZ, RZ, R15 ;  /* 0x000000ffff627224 */ /* 0x000fe200078e000f */
[----:B------:R-:W-:Y:S01]  /*13fb0*/  LDSM.16.MT88.4 R112, [R210+0xb800] ;  /* 0x00b80000d270783b */ /* 0x000fe20000004200 */
[----:B------:R-:W-:-:S02]  /*13fc0*/  FMUL.FTZ R117, R117, R23 ;  /* 0x0000001775757220 */ /* 0x000fc40000410000 */
[-C--:B------:R-:W-:Y:S02]  /*13fd0*/  FMUL.FTZ R118, R118, R22.reuse ;  /* 0x0000001676767220 */ /* 0x080fe40000410000 */
[C---:B------:R-:W-:Y:S01]  /*13fe0*/  HMMA.16816.F32.BF16 R88, R4.reuse, R24, R88 ;  /* 0x000000180458723c */ /* 0x040fe20000041858 */
[-C--:B------:R-:W-:Y:S02]  /*13ff0*/  FMUL.FTZ R119, R119, R22.reuse ;  /* 0x0000001677777220 */ /* 0x080fe40000410000 */
[-C--:B------:R-:W-:Y:S02]  /*14000*/  FMUL.FTZ R128, R128, R23.reuse ;  /* 0x0000001780807220 */ /* 0x080fe40000410000 */
[----:B-1----:R-:W-:Y:S02]  /*14010*/  FFMA.FTZ R2, R233, c[0x0][0x23c], -R0 ;  /* 0x00008f00e9027a23 */ /* 0x002fe40000010800 */
[----:B------:R-:W-:Y:S01]  /*14020*/  FMUL.FTZ R129, R129, R23 ;  /* 0x0000001781817220 */ /* 0x000fe20000410000 */
[----:B------:R-:W-:Y:S01]  /*14030*/  HMMA.16816.F32.BF16 R92, R4, R26, R92 ;  /* 0x0000001a045c723c */ /* 0x000fe2000004185c */
[----:B------:R1:W2:Y:S01]  /*14040*/  MUFU.EX2 R33, R2 ;  /* 0x0000000200217308 */ /* 0x0002a20000000800 */
[----:B------:R-:W-:-:S02]  /*14050*/  FMUL.FTZ R130, R130, R22 ;  /* 0x0000001682827220 */ /* 0x000fc40000410000 */
[----:B------:R-:W-:Y:S02]  /*14060*/  FMUL.FTZ R131, R131, R22 ;  /* 0x0000001683837220 */ /* 0x000fe40000410000 */
[----:B------:R-:W-:Y:S02]  /*14070*/  IMAD.MOV.U32 R124, RZ, RZ, R173 ;  /* 0x000000ffff7c7224 */ /* 0x000fe400078e00ad */
[C---:B------:R-:W-:Y:S01]  /*14080*/  HMMA.16816.F32.BF16 R68, R8.reuse, R16, R68 ;  /* 0x000000100844723c */ /* 0x040fe20000041844 */
[----:B------:R-:W-:Y:S02]  /*14090*/  FFMA.FTZ R5, R235, c[0x0][0x23c], -R12 ;  /* 0x00008f00eb057a23 */ /* 0x000fe4000001080c */
[----:B------:R-:W-:Y:S02]  /*140a0*/  IMAD.MOV.U32 R125, RZ, RZ, R172 ;  /* 0x000000ffff7d7224 */ /* 0x000fe400078e00ac */
[----:B------:R3:W-:Y:S01]  /*140b0*/  MUFU.EX2 R30, R5 ;  /* 0x00000005001e7308 */ /* 0x0007e20000000800 */
[----:B------:R-:W-:Y:S01]  /*140c0*/  IMAD.MOV.U32 R126, RZ, RZ, R159 ;  /* 0x000000ffff7e7224 */ /* 0x000fe200078e009f */
[----:B------:R-:W-:Y:S01]  /*140d0*/  LDSM.16.MT88.4 R172, [R207+0xa800] ;  /* 0x00a80000cfac783b */ /* 0x000fe20000004200 */
[----:B------:R-:W-:Y:S01]  /*140e0*/  HMMA.16816.F32.BF16 R192, R8, R18, R80 ;  /* 0x0000001208c0723c */ /* 0x000fe20000041850 */
[----:B-1----:R-:W-:-:S02]  /*140f0*/  FFMA.FTZ R2, R200, c[0x0][0x23c], -R0 ;  /* 0x00008f00c8027a23 */ /* 0x002fc40000010800 */
[----:B------:R-:W-:Y:S02]  /*14100*/  FFMA.FTZ R0, R199, c[0x0][0x23c], -R0 ;  /* 0x00008f00c7007a23 */ /* 0x000fe40000010800 */
[----:B------:R1:W-:Y:S01]  /*14110*/  MUFU.EX2 R34, R2 ;  /* 0x0000000200227308 */ /* 0x0003e20000000800 */
[----:B------:R-:W-:Y:S01]  /*14120*/  IMAD.MOV.U32 R65, RZ, RZ, R158 ;  /* 0x000000ffff417224 */ /* 0x000fe200078e009e */
[----:B------:R-:W-:Y:S01]  /*14130*/  MOV R80, R141 ;  /* 0x0000008d00507202 */ /* 0x000fe20000000f00 */
[----:B------:R-:W-:Y:S01]  /*14140*/  HMMA.16816.F32.BF16 R84, R8, R24, R84 ;  /* 0x000000180854723c */ /* 0x000fe20000041854 */
[----:B------:R-:W-:Y:S02]  /*14150*/  IMAD.MOV.U32 R83, RZ, RZ, R143 ;  /* 0x000000ffff537224 */ /* 0x000fe400078e008f */
[----:B------:R-:W-:Y:S02]  /*14160*/  IMAD.MOV.U32 R81, RZ, RZ, R142 ;  /* 0x000000ffff517224 */ /* 0x000fe400078e008e */
[----:B------:R4:W5:Y:S01]  /*14170*/  MUFU.EX2 R35, R0 ;  /* 0x0000000000237308 */ /* 0x0009620000000800 */
[----:B---3--:R-:W-:-:S02]  /*14180*/  FFMA.FTZ R5, R244, c[0x0][0x23c], -R13 ;  /* 0x00008f00f4057a23 */ /* 0x008fc4000001080d */
[----:B------:R-:W-:Y:S01]  /*14190*/  HMMA.16816.F32.BF16 R116, R8, R36, R116 ;  /* 0x000000240874723c */ /* 0x000fe20000041874 */
[----:B------:R-:W-:Y:S02]  /*141a0*/  IMAD.MOV.U32 R64, RZ, RZ, R157 ;  /* 0x000000ffff407224 */ /* 0x000fe400078e009d */
[----:B------:R-:W-:Y:S02]  /*141b0*/  IMAD.MOV.U32 R82, RZ, RZ, R156 ;  /* 0x000000ffff527224 */ /* 0x000fe400078e009c */
[----:B-1----:R-:W-:Y:S01]  /*141c0*/  IMAD.WIDE.U32 R2, R246, -0x2daee0ad, RZ ;  /* 0xd2511f53f6027825 */ /* 0x002fe200078e00ff */
[----:B------:R-:W-:Y:S01]  /*141d0*/  MUFU.EX2 R26, R5 ;  /* 0x00000005001a7308 */ /* 0x000fe20000000800 */
[----:B------:R-:W1:Y:S01]  /*141e0*/  LDSM.16.MT88.4 R156, [R205+0xa800] ;  /* 0x00a80000cd9c783b */ /* 0x000e620000004200 */
[----:B------:R-:W-:Y:S01]  /*141f0*/  MOV R37, R98 ;  /* 0x0000006200257202 */ /* 0x000fe20000000f00 */
[----:B------:R-:W-:Y:S01]  /*14200*/  IMAD.MOV.U32 R36, RZ, RZ, R97 ;  /* 0x000000ffff247224 */ /* 0x000fe200078e0061 */
[----:B------:R-:W-:Y:S01]  /*14210*/  LOP3.LUT R4, R3, UR17, R186, 0x96, !PT ;  /* 0x0000001103047c12 */ /* 0x000fe2000f8e96ba */
[----:B------:R-:W-:Y:S01]  /*14220*/  IMAD.MOV.U32 R97, RZ, RZ, R82 ;  /* 0x000000ffff617224 */ /* 0x000fe200078e0052 */
[----:B------:R-:W-:Y:S01]  /*14230*/  LOP3.LUT R7, R2, 0xffff, RZ, 0xc0, !PT ;  /* 0x0000ffff02077812 */ /* 0x000fe200078ec0ff */
[----:B----4-:R-:W-:Y:S01]  /*14240*/  FFMA.FTZ R0, R242, c[0x0][0x23c], -R12 ;  /* 0x00008f00f2007a23 */ /* 0x010fe2000001080c */
[----:B------:R-:W-:Y:S01]  /*14250*/  LOP3.LUT R17, R2, 0xff, RZ, 0xc0, !PT ;  /* 0x000000ff02117812 */ /* 0x000fe200078ec0ff */
[----:B------:R-:W-:Y:S01]  /*14260*/  IMAD.MOV.U32 R98, RZ, RZ, R83 ;  /* 0x000000ffff627224 */ /* 0x000fe200078e0053 */
[--C-:B------:R-:W-:Y:S01]  /*14270*/  SHF.R.U32.HI R16, RZ, 0x10, R2.reuse ;  /* 0x00000010ff107819 */ /* 0x100fe20000011602 */
[----:B------:R3:W-:Y:S01]  /*14280*/  MUFU.EX2 R28, R0 ;  /* 0x00000000001c7308 */ /* 0x0007e20000000800 */
[----:B------:R-:W-:Y:S01]  /*14290*/  SHF.R.U32.HI R18, RZ, 0x18, R2 ;  /* 0x00000018ff127819 */ /* 0x000fe20000011602 */
[----:B------:R-:W-:Y:S01]  /*142a0*/  IMAD.WIDE.U32 R2, R245, -0x2daee0ad, RZ ;  /* 0xd2511f53f5027825 */ /* 0x000fe200078e00ff */
[----:B------:R-:W-:-:S03]  /*142b0*/  MOV R246, R50 ;  /* 0x0000003200f67202 */ /* 0x000fc60000000f00 */
[----:B------:R-:W-:Y:S01]  /*142c0*/  IMAD.MOV.U32 R82, RZ, RZ, R125 ;  /* 0x000000ffff527224 */ /* 0x000fe200078e007d */
[----:B------:R-:W-:Y:S01]  /*142d0*/  LOP3.LUT R6, R2, 0xffff, RZ, 0xc0, !PT ;  /* 0x0000ffff02067812 */ /* 0x000fe200078ec0ff */
[----:B------:R-:W-:Y:S01]  /*142e0*/  IMAD.MOV.U32 R83, RZ, RZ, R126 ;  /* 0x000000ffff537224 */ /* 0x000fe200078e007e */
[--C-:B------:R-:W-:Y:S01]  /*142f0*/  SHF.R.U32.HI R15, RZ, 0x10, R2.reuse ;  /* 0x00000010ff0f7819 */ /* 0x100fe20000011602 */
[----:B------:R-:W-:Y:S01]  /*14300*/  IMAD.MOV.U32 R242, RZ, RZ, R127 ;  /* 0x000000fffff27224 */ /* 0x000fe200078e007f */
[----:B------:R-:W-:Y:S01]  /*14310*/  SHF.R.U32.HI R19, RZ, 0x18, R2 ;  /* 0x00000018ff137819 */ /* 0x000fe20000011602 */
[----:B------:R-:W-:Y:S02]  /*14320*/  IMAD.MOV.U32 R199, RZ, RZ, R49 ;  /* 0x000000ffffc77224 */ /* 0x000fe400078e0031 */
[----:B------:R-:W-:Y:S02]  /*14330*/  IMAD.MOV.U32 R186, RZ, RZ, R48 ;  /* 0x000000ffffba7224 */ /* 0x000fe400078e0030 */
[----:B---3--:R-:W-:-:S02]  /*14340*/  FFMA.FTZ R0, R241, c[0x0][0x23c], -R12 ;  /* 0x00008f00f1007a23 */ /* 0x008fc4000001080c */
[----:B------:R-:W-:Y:S02]  /*14350*/  IMAD.MOV.U32 R200, RZ, RZ, R51 ;  /* 0x000000ffffc87224 */ /* 0x000fe400078e0033 */
[----:B------:R3:W-:Y:S01]  /*14360*/  MUFU.EX2 R29, R0 ;  /* 0x00000000001d7308 */ /* 0x0007e20000000800 */
[----:B------:R-:W-:Y:S01]  /*14370*/  IMAD.MOV.U32 R233, RZ, RZ, R66 ;  /* 0x000000ffffe97224 */ /* 0x000fe200078e0042 */
[----:B------:R-:W-:Y:S01]  /*14380*/  LDSM.16.MT88.4 R48, [R210+0xa800] ;  /* 0x00a80000d230783b */ /* 0x000fe20000004200 */
[----:B------:R-:W-:Y:S02]  /*14390*/  IMAD.MOV.U32 R234, RZ, RZ, R67 ;  /* 0x000000ffffea7224 */ /* 0x000fe400078e0043 */
[----:B---3--:R-:W-:Y:S01]  /*143a0*/  FFMA.FTZ R0, R238, c[0x0][0x23c], -R12 ;  /* 0x00008f00ee007a23 */ /* 0x008fe2000001080c */
[----:B------:R-:W-:Y:S02]  /*143b0*/  LOP3.LUT R12, R2, 0xff, RZ, 0xc0, !PT ;  /* 0x000000ff020c7812 */ /* 0x000fe400078ec0ff */
[----:B------:R-:W-:Y:S01]  /*143c0*/  SHF.R.U32.HI R2, RZ, 0x8, R7 ;  /* 0x00000008ff027819 */ /* 0x000fe20000011607 */
[----:B------:R3:W4:Y:S03]  /*143d0*/  MUFU.EX2 R31, R0 ;  /* 0x00000000001f7308 */ /* 0x0007260000000800 */
[----:B------:R-:W-:-:S02]  /*143e0*/  PRMT R17, R17, 0x5410, R2 ;  /* 0x0000541011117816 */ /* 0x000fc40000000002 */
[----:B------:R-:W-:Y:S02]  /*143f0*/  SHF.R.U32.HI R2, RZ, 0x8, R6 ;  /* 0x00000008ff027819 */ /* 0x000fe40000011606 */
[----:B------:R-:W-:Y:S02]  /*14400*/  LOP3.LUT R6, R15, 0xff, RZ, 0xc0, !PT ;  /* 0x000000ff0f067812 */ /* 0x000fe400078ec0ff */
[----:B---3--:R-:W-:Y:S01]  /*14410*/  LOP3.LUT R0, R3, UR17, R138, 0x96, !PT ;  /* 0x0000001103007c12 */ /* 0x008fe2000f8e968a */
[----:B------:R-:W-:-:S03]  /*14420*/  FFMA.FTZ R3, R243, c[0x0][0x23c], -R13 ;  /* 0x00008f00f3037a23 */ /* 0x000fc6000001080d */
[----:B------:R-:W-:Y:S01]  /*14430*/  SHF.R.U32.HI R7, RZ, 0x10, R0 ;  /* 0x00000010ff077819 */ /* 0x000fe20000011600 */
[----:B------:R3:W1:Y:S02]  /*14440*/  MUFU.EX2 R27, R3 ;  /* 0x00000003001b7308 */ /* 0x0006640000000800 */
[----:B---3--:R-:W-:Y:S02]  /*14450*/  LOP3.LUT R3, R16, 0xff, RZ, 0xc0, !PT ;  /* 0x000000ff10037812 */ /* 0x008fe400078ec0ff */
[----:B------:R-:W-:Y:S02]  /*14460*/  PRMT R16, R12, 0x5410, R2 ;  /* 0x000054100c107816 */ /* 0x000fe40000000002 */
[----:B------:R-:W-:Y:S02]  /*14470*/  LOP3.LUT R2, R4, 0xffff, RZ, 0xc0, !PT ;  /* 0x0000ffff04027812 */ /* 0x000fe400078ec0ff */
[----:B------:R-:W-:Y:S01]  /*14480*/  PRMT R18, R3, 0x5410, R18 ;  /* 0x0000541003127816 */ /* 0x000fe20000000012 */
[----:B------:R-:W-:Y:S01]  /*14490*/  FFMA.FTZ R3, R140, c[0x0][0x23c], -R13 ;  /* 0x00008f008c037a23 */ /* 0x000fe2000001080d */
[----:B------:R-:W-:Y:S01]  /*144a0*/  SHF.R.U32.HI R5, RZ, 0x8, R2 ;  /* 0x00000008ff057819 */ /* 0x000fe20000011602 */
[----:B------:R-:W-:Y:S01]  /*144b0*/  HMMA.16816.F32.BF16 R140, R8, R38, R128 ;  /* 0x00000026088c723c */ /* 0x000fe20000041880 */
[----:B------:R-:W-:Y:S01]  /*144c0*/  LOP3.LUT R2, R4, 0xff, RZ, 0xc0, !PT ;  /* 0x000000ff04027812 */ /* 0x000fe200078ec0ff */
[----:B------:R3:W-:Y:S03]  /*144d0*/  MUFU.EX2 R25, R3 ;  /* 0x0000000300197308 */ /* 0x0007e60000000800 */
[----:B------:R-:W-:-:S02]  /*144e0*/  PRMT R12, R2, 0x5410, R5 ;  /* 0x00005410020c7816 */ /* 0x000fc40000000005 */
[C---:B------:R-:W-:Y:S01]  /*144f0*/  LOP3.LUT R2, R0.reuse, 0xffff, RZ, 0xc0, !PT ;  /* 0x0000ffff00027812 */ /* 0x040fe200078ec0ff */
[----:B------:R-:W-:Y:S01]  /*14500*/  IMAD.MOV.U32 R38, RZ, RZ, R99 ;  /* 0x000000ffff267224 */ /* 0x000fe200078e0063 */
[----:B------:R-:W-:Y:S01]  /*14510*/  SHF.R.U32.HI R5, RZ, 0x10, R4 ;  /* 0x00000010ff057819 */ /* 0x000fe20000011604 */
[----:B------:R-:W-:Y:S01]  /*14520*/  IMAD.MOV.U32 R39, RZ, RZ, R80 ;  /* 0x000000ffff277224 */ /* 0x000fe200078e0050 */
[----:B------:R-:W-:Y:S01]  /*14530*/  LOP3.LUT R8, R0, 0xff, RZ, 0xc0, !PT ;  /* 0x000000ff00087812 */ /* 0x000fe200078ec0ff */
[----:B------:R-:W-:Y:S01]  /*14540*/  IMAD.MOV.U32 R80, RZ, RZ, R65 ;  /* 0x000000ffff507224 */ /* 0x000fe200078e0041 */
[----:B------:R-:W-:Y:S02]  /*14550*/  SHF.R.U32.HI R2, RZ, 0x8, R2 ;  /* 0x00000008ff027819 */ /* 0x000fe40000011602 */
[----:B------:R-:W-:Y:S02]  /*14560*/  SHF.R.U32.HI R9, RZ, 0x18, R4 ;  /* 0x00000018ff097819 */ /* 0x000fe40000011604 */
[----:B------:R-:W-:Y:S01]  /*14570*/  LOP3.LUT R4, R5, 0xff, RZ, 0xc0, !PT ;  /* 0x000000ff05047812 */ /* 0x000fe200078ec0ff */
[----:B---3--:R-:W-:Y:S01]  /*14580*/  FFMA.FTZ R3, R132, c[0x0][0x23c], -R13 ;  /* 0x00008f0084037a23 */ /* 0x008fe2000001080d */
[----:B------:R-:W-:Y:S01]  /*14590*/  PRMT R13, R6, 0x5410, R19 ;  /* 0x00005410060d7816 */ /* 0x000fe20000000013 */
[--C-:B------:R-:W-:Y:S01]  /*145a0*/  HSET2.LE.AND R5, R17, R96.reuse, PT ;  /* 0x0000006011057233 */ /* 0x100fe20003803000 */
[----:B------:R-:W-:Y:S01]  /*145b0*/  SHF.R.U32.HI R6, RZ, 0x18, R0 ;  /* 0x00000018ff067819 */ /* 0x000fe20000011600 */
[----:B------:R3:W1:Y:S01]  /*145c0*/  MUFU.EX2 R24, R3 ;  /* 0x0000000300187308 */ /* 0x0006620000000800 */
[----:B------:R-:W-:Y:S01]  /*145d0*/  LOP3.LUT R0, R7, 0xff, RZ, 0xc0, !PT ;  /* 0x000000ff07007812 */ /* 0x000fe200078ec0ff */
[----:B------:R-:W-:Y:S01]  /*145e0*/  HSET2.LE.AND R10, R13, R96, PT ;  /* 0x000000600d0a7233 */ /* 0x000fe20003803000 */
[----:B------:R-:W-:-:S02]  /*145f0*/  PRMT R7, R8, 0x5410, R2 ;  /* 0x0000541008077816 */ /* 0x000fc40000000002 */
[----:B------:R-:W-:Y:S01]  /*14600*/  PRMT R2, R0, 0x5410, R6 ;  /* 0x0000541000027816 */ /* 0x000fe20000000006 */
[--C-:B------:R-:W-:Y:S01]  /*14610*/  FFMA.FTZ R0, R190, c[0x0][0x23c], -R14.reuse ;  /* 0x00008f00be007a23 */ /* 0x100fe2000001080e */
[----:B------:R-:W-:Y:S01]  /*14620*/  PRMT R11, R4, 0x5410, R9 ;  /* 0x00005410040b7816 */ /* 0x000fe20000000009 */
[--C-:B------:R-:W-:Y:S01]  /*14630*/  FFMA.FTZ R4, R189, c[0x0][0x23c], -R14.reuse ;  /* 0x00008f00bd047a23 */ /* 0x100fe2000001080e */
[--C-:B------:R-:W-:Y:S01]  /*14640*/  HSET2.LE.AND R6, R18, R96.reuse, PT ;  /* 0x0000006012067233 */ /* 0x100fe20003803000 */
[----:B------:R-:W-:Y:S01]  /*14650*/  MOV R99, R64 ;  /* 0x0000004000637202 */ /* 0x000fe20000000f00 */
[--C-:B------:R-:W-:Y:S01]  /*14660*/  HSET2.LE.AND R8, R2, R96.reuse, PT ;  /* 0x0000006002087233 */ /* 0x100fe20003803000 */
[----:B--2---:R-:W-:Y:S01]  /*14670*/  F2FP.BF16.PACK_AB R2, R33, R32 ;  /* 0x000000202102723e */ /* 0x004fe200000010ff */
[--C-:B------:R-:W-:Y:S01]  /*14680*/  HSET2.LE.AND R7, R7, R96.reuse, PT ;  /* 0x0000006007077233 */ /* 0x100fe20003803000 */
[----:B------:R-:W-:Y:S01]  /*14690*/  LDSM.16.MT88.4 R64, [R209+0xa800] ;  /* 0x00a80000d140783b */ /* 0x000fe20000004200 */
[----:B------:R-:W-:Y:S01]  /*146a0*/  HSET2.LE.AND R9, R16, R96, PT ;  /* 0x0000006010097233 */ /* 0x000fe20003803000 */
[----:B---3--:R-:W-:-:S04]  /*146b0*/  FFMA.FTZ R3, R133, c[0x0][0x23c], -R14 ;  /* 0x00008f0085037a23 */ /* 0x008fc8000001080e */
[----:B------:R2:W-:Y:S02]  /*146c0*/  MUFU.EX2 R19, R3 ;  /* 0x0000000300137308 */ /* 0x0005e40000000800 */
[----:B--2---:R-:W-:-:S06]  /*146d0*/  FFMA.FTZ R3, R187, c[0x0][0x23c], -R14 ;  /* 0x00008f00bb037a23 */ /* 0x004fcc000001080e */
[----:B------:R2:W-:Y:S08]  /*146e0*/  MUFU.EX2 R14, R0 ;  /* 0x00000000000e7308 */ /* 0x0005f00000000800 */
[----:B------:R3:W-:Y:S01]  /*146f0*/  MUFU.EX2 R15, R3 ;  /* 0x00000003000f7308 */ /* 0x0007e20000000800 */
[----:B--2---:R-:W-:-:S05]  /*14700*/  HSET2.LE.AND R0, R12, R96, PT ;  /* 0x000000600c007233 */ /* 0x004fca0003803000 */
[----:B------:R-:W-:Y:S02]  /*14710*/  LOP3.LUT R128, R0, R2, RZ, 0xc0, !PT ;  /* 0x0000000200807212 */ /* 0x000fe400078ec0ff */
[----:B-----5:R-:W-:Y:S01]  /*14720*/  F2FP.BF16.PACK_AB R2, R35, R34 ;  /* 0x000000222302723e */ /* 0x020fe200000010ff */
[----:B---3--:R-:W-:Y:S01]  /*14730*/  HSET2.LE.AND R3, R11, R96, PT ;  /* 0x000000600b037233 */ /* 0x008fe20003803000 */
[----:B----4-:R-:W-:Y:S01]  /*14740*/  F2FP.BF16.PACK_AB R0, R30, R31 ;  /* 0x0000001f1e00723e */ /* 0x010fe200000010ff */
[----:B------:R2:W3:Y:S01]  /*14750*/  MUFU.EX2 R11, R4 ;  /* 0x00000004000b7308 */ /* 0x0004e20000000800 */
[----:B------:R-:W-:Y:S01]  /*14760*/  LOP3.LUT R130, R5, R2, RZ, 0xc0, !PT ;  /* 0x0000000205827212 */ /* 0x000fe200078ec0ff */
[----:B------:R-:W-:Y:S01]  /*14770*/  IMAD.MOV.U32 R96, RZ, RZ, R81 ;  /* 0x000000ffff607224 */ /* 0x000fe200078e0051 */
[----:B-1----:R-:W-:Y:S01]  /*14780*/  F2FP.BF16.PACK_AB R2, R26, R27 ;  /* 0x0000001b1a02723e */ /* 0x002fe200000010ff */
[----:B------:R-:W-:Y:S01]  /*14790*/  IMAD.MOV.U32 R81, RZ, RZ, R124 ;  /* 0x000000ffff517224 */ /* 0x000fe200078e007c */
[----:B------:R-:W-:-:S02]  /*147a0*/  LOP3.LUT R131, R6, R0, RZ, 0xc0, !PT ;  /* 0x0000000006837212 */ /* 0x000fc400078ec0ff */
[----:B------:R-:W-:Y:S02]  /*147b0*/  LOP3.LUT R124, R7, R2, RZ, 0xc0, !PT ;  /* 0x00000002077c7212 */ /* 0x000fe400078ec0ff */
[----:B------:R-:W-:-:S04]  /*147c0*/  F2FP.BF16.PACK_AB R0, R24, R25 ;  /* 0x000000191800723e */ /* 0x000fc800000010ff */
[----:B------:R-:W-:Y:S01]  /*147d0*/  LOP3.LUT R126, R9, R0, RZ, 0xc0, !PT ;  /* 0x00000000097e7212 */ /* 0x000fe200078ec0ff */
[----:B------:R-:W-:Y:S01]  /*147e0*/  FFMA.FTZ R9, R200, R23, R240 ;  /* 0x00000017c8097223 */ /* 0x000fe200000100f0 */
[----:B--2---:R-:W-:Y:S01]  /*147f0*/  F2FP.BF16.PACK_AB R4, R29, R28 ;  /* 0x0000001c1d04723e */ /* 0x004fe200000010ff */
[----:B------:R-:W-:Y:S01]  /*14800*/  FFMA.FTZ R0, R247, R20, R188 ;  /* 0x00000014f7007223 */ /* 0x000fe200000100bc */
[----:B---3--:R-:W-:Y:S01]  /*14810*/  F2FP.BF16.PACK_AB R2, R11, R14 ;  /* 0x0000000e0b02723e */ /* 0x008fe200000010ff */
[----:B------:R-:W-:Y:S01]  /*14820*/  FADD.FTZ R9, R236, R9 ;  /* 0x00000009ec097221 */ /* 0x000fe20000010000 */
[----:B------:R-:W-:Y:S02]  /*14830*/  LOP3.LUT R129, R3, R4, RZ, 0xc0, !PT ;  /* 0x0000000403817212 */ /* 0x000fe400078ec0ff */
[----:B------:R-:W1:Y:S01]  /*14840*/  LDSM.16.MT88.4 R4, [R209+0xb800] ;  /* 0x00b80000d104783b */ /* 0x000e620000004200 */
[----:B------:R-:W-:Y:S02]  /*14850*/  F2FP.BF16.PACK_AB R3, R15, R19 ;  /* 0x000000130f03723e */ /* 0x000fe400000010ff */
[----:B------:R-:W-:Y:S01]  /*14860*/  LOP3.LUT R127, R10, R2, RZ, 0xc0, !PT ;  /* 0x000000020a7f7212 */ /* 0x000fe200078ec0ff */
[----:B------:R-:W-:Y:S01]  /*14870*/  FFMA.FTZ R2, R234, R21, R198 ;  /* 0x00000015ea027223 */ /* 0x000fe200000100c6 */
[----:B------:R-:W-:Y:S01]  /*14880*/  LOP3.LUT R125, R8, R3, RZ, 0xc0, !PT ;  /* 0x00000003087d7212 */ /* 0x000fe200078ec0ff */
[----:B------:R-:W-:Y:S01]  /*14890*/  HMMA.16816.F32.BF16 R144, R128, R156, R144 ;  /* 0x0000009c8090723c */ /* 0x000fe20000041890 */
[----:B------:R-:W-:-:S04]  /*148a0*/  FFMA.FTZ R3, R233, R22, R232 ;  /* 0x00000016e9037223 */ /* 0x000fc800000100e8 */
[----:B------:R-:W-:Y:S02]  /*148b0*/  FADD.FTZ R8, R203, R3 ;  /* 0x00000003cb087221 */ /* 0x000fe40000010000 */
[----:B------:R-:W-:Y:S01]  /*148c0*/  FADD.FTZ R3, R237, R9 ;  /* 0x00000009ed037221 */ /* 0x000fe20000010000 */
[C---:B------:R-:W-:Y:S08]  /*148d0*/  HMMA.16816.F32.BF16 R148, R124.reuse, R156, R148 ;  /* 0x0000009c7c94723c */ /* 0x040ff00000041894 */
[----:B------:R-:W-:Y:S08]  /*148e0*/  HMMA.16816.F32.BF16 R152, R124, R158, R152 ;  /* 0x0000009e7c98723c */ /* 0x000ff00000041898 */
[-C--:B------:R-:W-:Y:S08]  /*148f0*/  HMMA.16816.F32.BF16 R160, R128, R172.reuse, R160 ;  /* 0x000000ac80a0723c */ /* 0x080ff000000418a0 */
[C---:B------:R-:W-:Y:S08]  /*14900*/  HMMA.16816.F32.BF16 R164, R124.reuse, R172, R164 ;  /* 0x000000ac7ca4723c */ /* 0x040ff000000418a4 */
[----:B------:R-:W-:Y:S08]  /*14910*/  HMMA.16816.F32.BF16 R168, R124, R174, R168 ;  /* 0x000000ae7ca8723c */ /* 0x000ff000000418a8 */
[C---:B------:R-:W-:Y:S01]  /*14920*/  HMMA.16816.F32.BF16 R156, R128.reuse, R158, R96 ;  /* 0x0000009e809c723c */ /* 0x040fe20000041860 */
[----:B------:R-:W-:Y:S07]  /*14930*/  LDSM.16.MT88.4 R96, [R207+0xb800] ;  /* 0x00b80000cf60783b */ /* 0x000fee0000004200 */
[----:B------:R-:W-:Y:S01]  /*14940*/  HMMA.16816.F32.BF16 R172, R128, R174, R80 ;  /* 0x000000ae80ac723c */ /* 0x000fe20000041850 */
[----:B------:R-:W2:Y:S07]  /*14950*/  LDSM.16.MT88.4 R80, [R205+0xb800] ;  /* 0x00b80000cd50783b */ /* 0x000eae0000004200 */
[-C--:B-1----:R-:W-:Y:S08]  /*14960*/  HMMA.16816.F32.BF16 R120, R124, R4.reuse, R120 ;  /* 0x000000047c78723c */ /* 0x082ff00000041878 */
[----:B------:R-:W-:Y:S07]  /*14970*/  HMMA.16816.F32.BF16 R116, R128, R4, R116 ;  /* 0x000000048074723c */ /* 0x000fee0000041874 */
        /* <DEDUP_REMOVED lines=26> */
[C---:B------:R-:W-:Y:S01]  /*14b20*/  HMMA.16816.F32.BF16 R76, R124.reuse, R82, R76 ;  /* 0x000000527c4c723c */ /* 0x040fe2000004184c */
[----:B------:R-:W-:Y:S02]  /*14b30*/  FADD.FTZ R4, R35, R4 ;  /* 0x0000000423047221 */ /* 0x000fe40000010000 */
[----:B------:R-:W-:Y:S02]  /*14b40*/  FADD.FTZ R3, R30, R3 ;  /* 0x000000031e037221 */ /* 0x000fe40000010000 */
[----:B------:R-:W-:Y:S01]  /*14b50*/  FADD.FTZ R2, R24, R2 ;  /* 0x0000000218027221 */ /* 0x000fe20000010000 */
[----:B------:R1:W-:Y:S01]  /*14b60*/  STL [R1+0x18], R4 ;  /* 0x0000180401007387 */ /* 0x0003e20000100800 */
[----:B------:R-:W-:Y:S01]  /*14b70*/  FADD.FTZ R0, R11, R0 ;  /* 0x000000000b007221 */ /* 0x000fe20000010000 */
[C---:B------:R-:W-:Y:S02]  /*14b80*/  HMMA.16816.F32.BF16 R88, R124.reuse, R96, R88 ;  /* 0x000000607c58723c */ /* 0x040fe40000041858 */
[----:B------:R1:W-:Y:S04]  /*14b90*/  STL [R1+0x1c], R3 ;  /* 0x00001c0301007387 */ /* 0x0003e80000100800 */
[----:B------:R1:W-:Y:S02]  /*14ba0*/  STL [R1+0x20], R2 ;  /* 0x0000200201007387 */ /* 0x0003e40000100800 */
[C---:B------:R-:W-:Y:S02]  /*14bb0*/  HMMA.16816.F32.BF16 R92, R124.reuse, R98, R92 ;  /* 0x000000627c5c723c */ /* 0x040fe4000004185c */
[----:B------:R1:W-:Y:S06]  /*14bc0*/  STL [R1+0x24], R0 ;  /* 0x0000240001007387 */ /* 0x0003ec0000100800 */
[C---:B------:R-:W-:Y:S08]  /*14bd0*/  HMMA.16816.F32.BF16 R104, R124.reuse, R112, R104 ;  /* 0x000000707c68723c */ /* 0x040ff00000041868 */
[C---:B------:R-:W-:Y:S08]  /*14be0*/  HMMA.16816.F32.BF16 R108, R124.reuse, R114, R108 ;  /* 0x000000727c6c723c */ /* 0x040ff0000004186c */
[----:B------:R-:W-:Y:S07]  /*14bf0*/  HMMA.16816.F32.BF16 R124, R124, R6, R52 ;  /* 0x000000067c7c723c */ /* 0x000fee0000041834 */
[----:B------:R-:W-:Y:S01]  /*14c00*/  MOV R52, R186 ;  /* 0x000000ba00347202 */ /* 0x000fe20000000f00 */
[----:B------:R-:W-:Y:S01]  /*14c10*/  IMAD.MOV.U32 R53, RZ, RZ, R242 ;  /* 0x000000ffff357224 */ /* 0x000fe200078e00f2 */
[----:B------:R-:W-:Y:S01]  /*14c20*/  HMMA.16816.F32.BF16 R36, R128, R48, R36 ;  /* 0x000000308024723c */ /* 0x000fe20000041824 */
[----:B------:R-:W-:-:S02]  /*14c30*/  IMAD.MOV.U32 R54, RZ, RZ, R246 ;  /* 0x000000ffff367224 */ /* 0x000fc400078e00f6 */
[----:B------:R-:W-:-:S05]  /*14c40*/  IMAD.MOV.U32 R55, RZ, RZ, R199 ;  /* 0x000000ffff377224 */ /* 0x000fca00078e00c7 */
        /* <DEDUP_REMOVED lines=10> */
.L_x_1442:
[----:B-1----:R-:W-:-:S06]  /*14cf0*/  UISETP.GT.AND UP0, UPT, UR32, UR19, UPT ;  /* 0x000000132000728c */ /* 0x002fcc000bf04270 */
[----:B------:R-:W-:-:S13]  /*14d00*/  PLOP3.LUT P0, PT, PT, PT, UP0, 0x80, 0x0 ;  /* 0x000000000000781c */ /* 0x000fda0003f0f008 */
[----:B------:R-:W-:Y:S05]  /*14d10*/  @!P0 BRA `(.L_x_1455) ;  /* 0x000037a000008947 */ /* 0x000fea0003800000 */
[----:B------:R-:W2:Y:S01]  /*14d20*/  LDL.LU.64 R6, [R1+0x70] ;  /* 0x0000700001067983 */ /* 0x000ea20000300a00 */
[----:B------:R-:W1:Y:S01]  /*14d30*/  LDC.U8 R0, c[0x0][0x2d8] ;  /* 0x0000b600ff007b82 */ /* 0x000e620000000000 */
[----:B------:R-:W-:Y:S01]  /*14d40*/  IMAD.MOV.U32 R132, RZ, RZ, R135 ;  /* 0x000000ffff847224 */ /* 0x000fe200078e0087 */
[----:B------:R-:W-:Y:S01]  /*14d50*/  MOV R3, R136 ;  /* 0x0000008800037202 */ /* 0x000fe20000000f00 */
[----:B------:R-:W2:Y:S01]  /*14d60*/  LDL.LU.64 R4, [R1+0x78] ;  /* 0x0000780001047983 */ /* 0x000ea20000300a00 */
[----:B------:R-:W-:Y:S01]  /*14d70*/  IMAD.MOV.U32 R139, RZ, RZ, R137 ;  /* 0x000000ffff8b7224 */ /* 0x000fe200078e0089 */
[----:B------:R-:W-:Y:S02]  /*14d80*/  MOV R138, R134 ;  /* 0x00000086008a7202 */ /* 0x000fe40000000f00 */
[----:B------:R-:W3:Y:S04]  /*14d90*/  LDL.64 R14, [R1+0x48] ;  /* 0x00004800010e7983 */ /* 0x000ee80000100a00 */
[----:B------:R-:W4:Y:S04]  /*14da0*/  LDL R9, [R1+0x28] ;  /* 0x0000280001097983 */ /* 0x000f280000100800 */
[----:B------:R-:W5:Y:S04]  /*14db0*/  LDL.LU R2, [R1+0x40] ;  /* 0x0000400001027983 */ /* 0x000f680000300800 */
[----:B------:R-:W3:Y:S01]  /*14dc0*/  LDL.LU R8, [R1+0x80] ;  /* 0x0000800001087983 */ /* 0x000ee20000300800 */
[C---:B------:R-:W-:Y:S01]  /*14dd0*/  IADD3 R10, R252.reuse, 0x4, RZ ;  /* 0x00000004fc0a7810 */ /* 0x040fe20007ffe0ff */
[----:B------:R-:W-:Y:S01]  /*14de0*/  IMAD.WIDE.U32 R12, R252, -0x326172a9, RZ ;  /* 0xcd9e8d57fc0c7825 */ /* 0x000fe200078e00ff */
[----:B-1----:R-:W-:-:S03]  /*14df0*/  PRMT R0, R0, 0x7054, R0 ;  /* 0x0000705400007816 */ /* 0x002fc60000000000 */
[----:B------:R-:W-:Y:S01]  /*14e00*/  IMAD.WIDE.U32 R10, R10, -0x326172a9, RZ ;  /* 0xcd9e8d570a0a7825 */ /* 0x000fe200078e00ff */
[----:B------:R3:W-:Y:S04]  /*14e10*/  STL.64 [R1+0x38], R12 ;  /* 0x0000380c01007387 */ /* 0x0007e80000100a00 */
[----:B------:R1:W-:Y:S01]  /*14e20*/  STL.64 [R1+0x30], R10 ;  /* 0x0000300a01007387 */ /* 0x0003e20000100a00 */
[----:B--2---:R-:W-:Y:S01]  /*14e30*/  IMAD.MOV.U32 R5, RZ, RZ, R7 ;  /* 0x000000ffff057224 */ /* 0x004fe200078e0007 */
[-C--:B-----5:R-:W-:Y:S02]  /*14e40*/  LOP3.LUT R0, R13, R2.reuse, RZ, 0x3c, !PT ;  /* 0x000000020d007212 */ /* 0x0a0fe400078e3cff */
[----:B------:R-:W-:Y:S01]  /*14e50*/  LOP3.LUT R2, R11, R2, RZ, 0x3c, !PT ;  /* 0x000000020b027212 */ /* 0x000fe200078e3cff */
[----:B---3--:R-:W-:Y:S01]  /*14e60*/  IMAD.WIDE.U32 R12, R8, -0x2daee0ad, RZ ;  /* 0xd2511f53080c7825 */ /* 0x008fe200078e00ff */
[----:B----4-:R-:W-:-:S03]  /*14e70*/  ISETP.GE.AND P4, PT, R9, c[0x0][0x220], PT ;  /* 0x0000880009007a0c */ /* 0x010fc60003f86270 */
[----:B-1----:R-:W-:Y:S01]  /*14e80*/  IMAD.WIDE.U32 R10, R0, -0x2daee0ad, RZ ;  /* 0xd2511f53000a7825 */ /* 0x002fe200078e00ff */
[----:B------:R1:W-:Y:S03]  /*14e90*/  STL.64 [R1], R12 ;  /* 0x0000000c01007387 */ /* 0x0003e60000100a00 */
[----:B------:R-:W-:Y:S01]  /*14ea0*/  IMAD.WIDE.U32 R8, R2, -0x2daee0ad, RZ ;  /* 0xd2511f5302087825 */ /* 0x000fe200078e00ff */
[----:B------:R1:W-:Y:S04]  /*14eb0*/  STL.64 [R1+0x10], R10 ;  /* 0x0000100a01007387 */ /* 0x0003e80000100a00 */
[----:B------:R1:W-:Y:S04]  /*14ec0*/  STL.64 [R1+0x40], R4 ;  /* 0x0000400401007387 */ /* 0x0003e80000100a00 */
[----:B------:R1:W-:Y:S01]  /*14ed0*/  STL.64 [R1+0x8], R8 ;  /* 0x0000080801007387 */ /* 0x0003e20000100a00 */
[----:B------:R-:W-:Y:S01]  /*14ee0*/  ISETP.GE.AND P5, PT, R14, c[0x0][0x220], PT ;  /* 0x000088000e007a0c */ /* 0x000fe20003fa6270 */
[----:B------:R-:W-:Y:S05]  /*14ef0*/  BRA `(.L_x_1456) ;  /* 0x000002e000007947 */ /* 0x000fea0003800000 */
.L_x_1458:
        /* <DEDUP_REMOVED lines=46> */
.L_x_1456:
        /* <DEDUP_REMOVED lines=55> */
[----:B------:R-:W-:Y:S04]  /*15550*/  LDSM.16.M88.4 R200, [R211] ;  /* 0x00000000d3c8783b */ /* 0x000fe80000000200 */
[-C--:B-1----:R-:W-:Y:S08]  /*15560*/  HMMA.16816.F32.BF16 R12, R28, R18.reuse, RZ ;  /* 0x000000121c0c723c */ /* 0x082ff000000418ff */
        /* <DEDUP_REMOVED lines=10> */
[----:B------:R-:W2:Y:S07]  /*15610*/  LDSM.16.M88.4 R180, [R213+0x8800] ;  /* 0x00880000d5b4783b */ /* 0x000eae0000000200 */
[-C--:B------:R-:W-:Y:S08]  /*15620*/  HMMA.16816.F32.BF16 R20, R176, R188.reuse, R20 ;  /* 0x000000bcb014723c */ /* 0x080ff00000041814 */
[C---:B------:R-:W-:Y:S08]  /*15630*/  HMMA.16816.F32.BF16 R24, R184.reuse, R188, R24 ;  /* 0x000000bcb818723c */ /* 0x040ff00000041818 */
[-C--:B------:R-:W-:Y:S01]  /*15640*/  HMMA.16816.F32.BF16 R28, R184, R190.reuse, R28 ;  /* 0x000000beb81c723c */ /* 0x080fe2000004181c */
[----:B------:R-:W4:Y:S07]  /*15650*/  LDSM.16.M88.4 R184, [R212] ;  /* 0x00000000d4b8783b */ /* 0x000f2e0000000200 */
[----:B------:R-:W-:Y:S01]  /*15660*/  HMMA.16816.F32.BF16 R32, R176, R190, R32 ;  /* 0x000000beb020723c */ /* 0x000fe20000041820 */
[----:B------:R-:W5:Y:S05]  /*15670*/  LDSM.16.M88.4 R176, [R212+0x2000] ;  /* 0x00200000d4b0783b */ /* 0x000f6a0000000200 */
[----:B------:R-:W4:Y:S02]  /*15680*/  LDSM.16.M88.4 R188, [R211+0x800] ;  /* 0x00080000d3bc783b */ /* 0x000f240000000200 */
[-C--:B---3--:R-:W-:Y:S08]  /*15690*/  HMMA.16816.F32.BF16 R4, R192, R196.reuse, R4 ;  /* 0x000000c4c004723c */ /* 0x088ff00000041804 */
[C---:B-1----:R-:W-:Y:S08]  /*156a0*/  HMMA.16816.F32.BF16 R8, R140.reuse, R196, R8 ;  /* 0x000000c48c08723c */ /* 0x042ff00000041808 */
[-C--:B------:R-:W-:Y:S08]  /*156b0*/  HMMA.16816.F32.BF16 R12, R140, R198.reuse, R12 ;  /* 0x000000c68c0c723c */ /* 0x080ff0000004180c */
[C---:B------:R-:W-:Y:S01]  /*156c0*/  HMMA.16816.F32.BF16 R16, R192.reuse, R198, R16 ;  /* 0x000000c6c010723c */ /* 0x040fe20000041810 */
[----:B------:R-:W-:Y:S07]  /*156d0*/  LDSM.16.M88.4 R196, [R204+0x9800] ;  /* 0x00980000ccc4783b */ /* 0x000fee0000000200 */
[-C--:B--2---:R-:W-:Y:S08]  /*156e0*/  HMMA.16816.F32.BF16 R20, R192, R180.reuse, R20 ;  /* 0x000000b4c014723c */ /* 0x084ff00000041814 */
[C---:B------:R-:W-:Y:S08]  /*156f0*/  HMMA.16816.F32.BF16 R24, R140.reuse, R180, R24 ;  /* 0x000000b48c18723c */ /* 0x040ff00000041818 */
[-C--:B------:R-:W-:Y:S01]  /*15700*/  HMMA.16816.F32.BF16 R28, R140, R182.reuse, R28 ;  /* 0x000000b68c1c723c */ /* 0x080fe2000004181c */
[----:B------:R-:W-:Y:S07]  /*15710*/  LDSM.16.M88.4 R140, [R206+0x4000] ;  /* 0x00400000ce8c783b */ /* 0x000fee0000000200 */
[----:B------:R-:W-:Y:S01]  /*15720*/  HMMA.16816.F32.BF16 R32, R192, R182, R32 ;  /* 0x000000b6c020723c */ /* 0x000fe20000041820 */
[----:B------:R-:W1:Y:S05]  /*15730*/  LDSM.16.M88.4 R180, [R204+0x9000] ;  /* 0x00900000ccb4783b */ /* 0x000e6a0000000200 */
[----:B------:R-:W2:Y:S02]  /*15740*/  LDSM.16.M88.4 R192, [R206+0x6000] ;  /* 0x00600000cec0783b */ /* 0x000ea40000000200 */
        /* <DEDUP_REMOVED lines=8> */
[----:B------:R-:W3:Y:S07]  /*157d0*/  LDSM.16.M88.4 R176, [R208+0x4000] ;  /* 0x00400000d0b0783b */ /* 0x000eee0000000200 */
[----:B------:R-:W-:Y:S01]  /*157e0*/  HMMA.16816.F32.BF16 R32, R184, R190, R32 ;  /* 0x000000beb820723c */ /* 0x000fe20000041820 */
[----:B------:R-:W4:Y:S05]  /*157f0*/  LDSM.16.M88.4 R184, [R208+0x6000] ;  /* 0x00600000d0b8783b */ /* 0x000f2a0000000200 */
[----:B------:R-:W-:Y:S02]  /*15800*/  LDSM.16.M88.4 R188, [R214+0x4000] ;  /* 0x00400000d6bc783b */ /* 0x000fe40000000200 */
[-C--:B-1----:R-:W-:Y:S08]  /*15810*/  HMMA.16816.F32.BF16 R4, R140, R180.reuse, R4 ;  /* 0x000000b48c04723c */ /* 0x082ff00000041804 */
[C---:B--2---:R-:W-:Y:S08]  /*15820*/  HMMA.16816.F32.BF16 R8, R192.reuse, R180, R8 ;  /* 0x000000b4c008723c */ /* 0x044ff00000041808 */
[-C--:B------:R-:W-:Y:S08]  /*15830*/  HMMA.16816.F32.BF16 R12, R192, R182.reuse, R12 ;  /* 0x000000b6c00c723c */ /* 0x080ff0000004180c */
[C---:B------:R-:W-:Y:S01]  /*15840*/  HMMA.16816.F32.BF16 R16, R140.reuse, R182, R16 ;  /* 0x000000b68c10723c */ /* 0x040fe20000041810 */
[----:B------:R-:W1:Y:S07]  /*15850*/  LDSM.16.M88.4 R180, [R216] ;  /* 0x00000000d8b4783b */ /* 0x000e6e0000000200 */
[-C--:B------:R-:W-:Y:S08]  /*15860*/  HMMA.16816.F32.BF16 R20, R140, R196.reuse, R20 ;  /* 0x000000c48c14723c */ /* 0x080ff00000041814 */
[C---:B------:R-:W-:Y:S08]  /*15870*/  HMMA.16816.F32.BF16 R24, R192.reuse, R196, R24 ;  /* 0x000000c4c018723c */ /* 0x040ff00000041818 */
[-C--:B------:R-:W-:Y:S01]  /*15880*/  HMMA.16816.F32.BF16 R28, R192, R198.reuse, R28 ;  /* 0x000000c6c01c723c */ /* 0x080fe2000004181c */
[----:B------:R-:W2:Y:S07]  /*15890*/  LDSM.16.M88.4 R192, [R213+0x9000] ;  /* 0x00900000d5c0783b */ /* 0x000eae0000000200 */
[----:B------:R-:W-:Y:S01]  /*158a0*/  HMMA.16816.F32.BF16 R32, R140, R198, R32 ;  /* 0x000000c68c20723c */ /* 0x000fe20000041820 */
[----:B------:R-:W5:Y:S05]  /*158b0*/  LDSM.16.M88.4 R140, [R214+0x6000] ;  /* 0x00600000d68c783b */ /* 0x000f6a0000000200 */
[----:B------:R-:W2:Y:S02]  /*158c0*/  LDSM.16.M88.4 R196, [R213+0x9800] ;  /* 0x00980000d5c4783b */ /* 0x000ea40000000200 */
[-C--:B---3--:R-:W-:Y:S08]  /*158d0*/  HMMA.16816.F32.BF16 R4, R176, R200.reuse, R4 ;  /* 0x000000c8b004723c */ /* 0x088ff00000041804 */
[C---:B----4-:R-:W-:Y:S08]  /*158e0*/  HMMA.16816.F32.BF16 R8, R184.reuse, R200, R8 ;  /* 0x000000c8b808723c */ /* 0x050ff00000041808 */
[-C--:B------:R-:W-:Y:S08]  /*158f0*/  HMMA.16816.F32.BF16 R12, R184, R202.reuse, R12 ;  /* 0x000000cab80c723c */ /* 0x080ff0000004180c */
[C---:B------:R-:W-:Y:S01]  /*15900*/  HMMA.16816.F32.BF16 R16, R176.reuse, R202, R16 ;  /* 0x000000cab010723c */ /* 0x040fe20000041810 */
[----:B------:R-:W-:Y:S07]  /*15910*/  LDSM.16.M88.4 R200, [R211+0x1800] ;  /* 0x00180000d3c8783b */ /* 0x000fee0000000200 */
[-C--:B-1----:R-:W-:Y:S08]  /*15920*/  HMMA.16816.F32.BF16 R20, R176, R180.reuse, R20 ;  /* 0x000000b4b014723c */ /* 0x082ff00000041814 */
[C---:B------:R-:W-:Y:S08]  /*15930*/  HMMA.16816.F32.BF16 R24, R184.reuse, R180, R24 ;  /* 0x000000b4b818723c */ /* 0x040ff00000041818 */
[-C--:B------:R-:W-:Y:S01]  /*15940*/  HMMA.16816.F32.BF16 R28, R184, R182.reuse, R28 ;  /* 0x000000b6b81c723c */ /* 0x080fe2000004181c */
[----:B------:R-:W-:Y:S07]  /*15950*/  LDSM.16.M88.4 R184, [R212+0x6000] ;  /* 0x00600000d4b8783b */ /* 0x000fee0000000200 */
[----:B------:R-:W-:Y:S01]  /*15960*/  HMMA.16816.F32.BF16 R32, R176, R182, R32 ;  /* 0x000000b6b020723c */ /* 0x000fe20000041820 */
[----:B------:R-:W-:Y:S05]  /*15970*/  LDSM.16.M88.4 R176, [R212+0x4000] ;  /* 0x00400000d4b0783b */ /* 0x000fea0000000200 */
[----:B------:R-:W1:Y:S02]  /*15980*/  LDSM.16.M88.4 R180, [R211+0x1000] ;  /* 0x00100000d3b4783b */ /* 0x000e640000000200 */
[-C--:B--2---:R-:W-:Y:S01]  /*15990*/  HMMA.16816.F32.BF16 R4, R188, R192.reuse, R4 ;  /* 0x000000c0bc04723c */ /* 0x084fe20000041804 */
[----:B------:R-:W-:Y:S04]  /*159a0*/  DEPBAR.LE SB0, 0x0 ;  /* 0x000080000000791a */ /* 0x000fe80000000000 */
[----:B------:R-:W-:Y:S03]  /*159b0*/  BAR.SYNC.DEFER_BLOCKING 0x0 ;  /* 0x0000000000007b1d */ /* 0x000fe60000010000 */
[C---:B-----5:R-:W-:Y:S08]  /*159c0*/  HMMA.16816.F32.BF16 R8, R140.reuse, R192, R8 ;  /* 0x000000c08c08723c */ /* 0x060ff00000041808 */
[-C--:B------:R-:W-:Y:S08]  /*159d0*/  HMMA.16816.F32.BF16 R12, R140, R194.reuse, R12 ;  /* 0x000000c28c0c723c */ /* 0x080ff0000004180c */
[C---:B------:R-:W-:Y:S08]  /*159e0*/  HMMA.16816.F32.BF16 R16, R188.reuse, R194, R16 ;  /* 0x000000c2bc10723c */ /* 0x040ff00000041810 */
[-C--:B------:R-:W-:Y:S08]  /*159f0*/  HMMA.16816.F32.BF16 R20, R188, R196.reuse, R20 ;  /* 0x000000c4bc14723c */ /* 0x080ff00000041814 */
[C---:B------:R-:W-:Y:S08]  /*15a00*/  HMMA.16816.F32.BF16 R24, R140.reuse, R196, R24 ;  /* 0x000000c48c18723c */ /* 0x040ff00000041818 */
[-C--:B------:R-:W-:Y:S08]  /*15a10*/  HMMA.16816.F32.BF16 R28, R140, R198.reuse, R28 ;  /* 0x000000c68c1c723c */ /* 0x080ff0000004181c */
[----:B------:R-:W-:Y:S08]  /*15a20*/  HMMA.16816.F32.BF16 R32, R188, R198, R32 ;  /* 0x000000c6bc20723c */ /* 0x000ff00000041820 */
[-C--:B-1----:R-:W-:Y:S08]  /*15a30*/  HMMA.16816.F32.BF16 R4, R176, R180.reuse, R4 ;  /* 0x000000b4b004723c */ /* 0x082ff00000041804 */
        /* <DEDUP_REMOVED lines=8> */
.L_x_1457:
[----:B------:R-:W2:Y:S01]  /*15ac0*/  LDL.64 R184, [R1] ;  /* 0x0000000001b87983 */ /* 0x000ea20000100a00 */
[----:B------:R-:W-:Y:S01]  /*15ad0*/  IMAD.U32 R0, RZ, RZ, UR27 ;  /* 0x0000001bff007e24 */ /* 0x000fe2000f8e00ff */
[----:B------:R-:W-:Y:S02]  /*15ae0*/  UISETP.GT.AND UP0, UPT, UR27, UR19, UPT ;  /* 0x000000131b00728c */ /* 0x000fe4000bf04270 */
[----:B------:R-:W-:Y:S02]  /*15af0*/  UMOV UR32, UR27 ;  /* 0x0000001b00207c82 */ /* 0x000fe40008000000 */
[----:B------:R-:W2:Y:S06]  /*15b00*/  LDL.64 R180, [R1+0x10] ;  /* 0x0000100001b47983 */ /* 0x000eac0000100a00 */
[----:B------:R-:W3:Y:S06]  /*15b10*/  LDL.64 R178, [R1+0x8] ;  /* 0x0000080001b27983 */ /* 0x000eec0000100a00 */
[----:B------:R-:W4:Y:S06]  /*15b20*/  LDL.64 R186, [R1+0x38] ;  /* 0x0000380001ba7983 */ /* 0x000f2c0000100a00 */
[----:B------:R-:W5:Y:S06]  /*15b30*/  LDL.64 R182, [R1+0x30] ;  /* 0x0000300001b67983 */ /* 0x000f6c0000100a00 */
[----:B------:R-:W1:Y:S02]  /*15b40*/  S2R R2, SR_TID.X ;  /* 0x0000000000027919 */ /* 0x000e640000002100 */
[----:B-1----:R-:W-:Y:S05]  /*15b50*/  IMAD.SHL.U32 R2, R2, 0x2, RZ ;  /* 0x0000000202027824 */ /* 0x002fea00078e00ff */
[----:B------:R-:W-:Y:S05]  /*15b60*/  LOP3.LUT R2, R2, 0x6, RZ, 0xc0, !PT ;  /* 0x0000000602027812 */ /* 0x000fea00078ec0ff */
[----:B------:R-:W-:Y:S05]  /*15b70*/  IMAD R0, R0, 0x20, R2 ;  /* 0x0000002000007824 */ /* 0x000fea00078e0202 */
[C---:B------:R-:W-:Y:S02]  /*15b80*/  IADD3 R135, R0.reuse, 0x1, RZ ;  /* 0x0000000100877810 */ /* 0x040fe40007ffe0ff */
[CC--:B------:R-:W-:Y:S02]  /*15b90*/  ISETP.GE.AND P3, PT, R0.reuse, R223.reuse, PT ;  /* 0x000000df0000720c */ /* 0x0c0fe40003f66270 */
[CC--:B------:R-:W-:Y:S02]  /*15ba0*/  ISETP.GE.AND P0, PT, R135.reuse, R222.reuse, PT ;  /* 0x000000de8700720c */ /* 0x0c0fe40003f06270 */
[C---:B------:R-:W-:Y:S02]  /*15bb0*/  ISETP.GE.AND P1, PT, R0.reuse, R222, PT ;  /* 0x000000de0000720c */ /* 0x040fe40003f26270 */
[C---:B------:R-:W-:Y:S02]  /*15bc0*/  IADD3 R134, R0.reuse, 0x8, RZ ;  /* 0x0000000800867810 */ /* 0x040fe40007ffe0ff */
[C---:B------:R-:W-:Y:S02]  /*15bd0*/  IADD3 R133, R0.reuse, 0x9, RZ ;  /* 0x0000000900857810 */ /* 0x040fe40007ffe0ff */
[C---:B------:R-:W-:Y:S02]  /*15be0*/  ISETP.GE.AND P2, PT, R135.reuse, R223, PT ;  /* 0x000000df8700720c */ /* 0x040fe40003f46270 */
[CC--:B------:R-:W-:Y:S02]  /*15bf0*/  ISETP.GE.OR P3, PT, R0.reuse, R227.reuse, !P3 ;  /* 0x000000e30000720c */ /* 0x0c0fe40005f66670 */
[CC--:B------:R-:W-:Y:S02]  /*15c00*/  ISETP.GE.OR P0, PT, R135.reuse, R226.reuse, !P0 ;  /* 0x000000e28700720c */ /* 0x0c0fe40004706670 */
[----:B------:R-:W-:Y:S02]  /*15c10*/  ISETP.GE.OR P1, PT, R0, R226, !P1 ;  /* 0x000000e20000720c */ /* 0x000fe40004f26670 */
[----:B------:R-:W-:Y:S02]  /*15c20*/  ISETP.GE.OR P2, PT, R135, R227, !P2 ;  /* 0x000000e38700720c */ /* 0x000fe40005746670 */
[----:B------:R-:W-:Y:S02]  /*15c30*/  FSEL R137, R4, -INF , !P3 ;  /* 0xff80000004897808 */ /* 0x000fe40005800000 */
[----:B------:R-:W-:Y:S02]  /*15c40*/  FSEL R177, R7, -INF , !P0 ;  /* 0xff80000007b17808 */ /* 0x000fe40004000000 */
[-C--:B------:R-:W-:Y:S02]  /*15c50*/  ISETP.GE.AND P3, PT, R134, R223.reuse, PT ;  /* 0x000000df8600720c */ /* 0x080fe40003f66270 */
[-C--:B------:R-:W-:Y:S02]  /*15c60*/  ISETP.GE.AND P0, PT, R133, R222.reuse, PT ;  /* 0x000000de8500720c */ /* 0x080fe40003f06270 */
[----:B------:R-:W-:Y:S02]  /*15c70*/  FSEL R143, R6, -INF , !P1 ;  /* 0xff800000068f7808 */ /* 0x000fe40004800000 */
[----:B------:R-:W-:Y:S02]  /*15c80*/  FSEL R176, R5, -INF , !P2 ;  /* 0xff80000005b07808 */ /* 0x000fe40005000000 */
[C---:B------:R-:W-:Y:S02]  /*15c90*/  ISETP.GE.AND P2, PT, R133.reuse, R223, PT ;  /* 0x000000df8500720c */ /* 0x040fe40003f46270 */
[C---:B------:R-:W-:Y:S02]  /*15ca0*/  ISETP.GE.AND P1, PT, R134.reuse, R222, PT ;  /* 0x000000de8600720c */ /* 0x040fe40003f26270 */
[----:B------:R-:W-:Y:S02]  /*15cb0*/  ISETP.GE.OR P3, PT, R134, R227, !P3 ;  /* 0x000000e38600720c */ /* 0x000fe40005f66670 */
[-C--:B------:R-:W-:Y:S02]  /*15cc0*/  ISETP.GE.OR P0, PT, R133, R226.reuse, !P0 ;  /* 0x000000e28500720c */ /* 0x080fe40004706670 */
[----:B------:R-:W-:Y:S02]  /*15cd0*/  IADD3 R5, R0, 0x10, RZ ;  /* 0x0000001000057810 */ /* 0x000fe40007ffe0ff */
[----:B------:R-:W-:Y:S02]  /*15ce0*/  FMNMX.FTZ R136, R137, R3, !PT ;  /* 0x0000000389887209 */ /* 0x000fe40007810000 */
[----:B------:R-:W-:Y:S02]  /*15cf0*/  ISETP.GE.OR P2, PT, R133, R227, !P2 ;  /* 0x000000e38500720c */ /* 0x000fe40005746670 */
[----:B------:R-:W-:Y:S02]  /*15d00*/  FSEL R16, R16, -INF , !P3 ;  /* 0xff80000010107808 */ /* 0x000fe40005800000 */
[----:B------:R-:W-:Y:S02]  /*15d10*/  IADD3 R4, R0, 0x11, RZ ;  /* 0x0000001100047810 */ /* 0x000fe40007ffe0ff */
[----:B------:R-:W-:Y:S02]  /*15d20*/  ISETP.GE.OR P1, PT, R134, R226, !P1 ;  /* 0x000000e28600720c */ /* 0x000fe40004f26670 */
[----:B------:R-:W-:Y:S02]  /*15d30*/  FSEL R6, R19, -INF , !P0 ;  /* 0xff80000013067808 */ /* 0x000fe40004000000 */
[----:B------:R-:W-:Y:S02]  /*15d40*/  FMNMX.FTZ R136, R176, R136, !PT ;  /* 0x00000088b0887209 */ /* 0x000fe40007810000 */
[-C--:B------:R-:W-:Y:S02]  /*15d50*/  ISETP.GE.AND P0, PT, R5, R223.reuse, PT ;  /* 0x000000df0500720c */ /* 0x080fe40003f06270 */
[----:B------:R-:W-:Y:S02]  /*15d60*/  IADD3 R2, R0, 0x18, RZ ;  /* 0x0000001800027810 */ /* 0x000fe40007ffe0ff */
[----:B------:R-:W-:Y:S02]  /*15d70*/  FSEL R7, R18, -INF , !P1 ;  /* 0xff80000012077808 */ /* 0x000fe40004800000 */
[----:B------:R-:W-:Y:S02]  /*15d80*/  ISETP.GE.AND P6, PT, R4, R223, PT ;  /* 0x000000df0400720c */ /* 0x000fe40003fc6270 */
[----:B------:R-:W-:Y:S02]  /*15d90*/  FSEL R17, R17, -INF , !P2 ;  /* 0xff80000011117808 */ /* 0x000fe40005000000 */
[C---:B------:R-:W-:Y:S02]  /*15da0*/  ISETP.GE.AND P2, PT, R0.reuse, R221, PT ;  /* 0x000000dd0000720c */ /* 0x040fe40003f46270 */
[----:B------:R-:W-:Y:S02]  /*15db0*/  ISETP.GE.AND P1, PT, R0, R220, PT ;  /* 0x000000dc0000720c */ /* 0x000fe40003f26270 */
[----:B------:R-:W-:Y:S02]  /*15dc0*/  ISETP.GE.OR P0, PT, R5, R227, !P0 ;  /* 0x000000e30500720c */ /* 0x000fe40004706670 */
[----:B------:R-:W-:Y:S02]  /*15dd0*/  FMNMX.FTZ R136, R16, R136, !PT ;  /* 0x0000008810887209 */ /* 0x000fe40007810000 */
[----:B------:R-:W-:Y:S02]  /*15de0*/  ISETP.GE.AND P3, PT, R2, R223, PT ;  /* 0x000000df0200720c */ /* 0x000fe40003f66270 */
[----:B------:R-:W-:Y:S02]  /*15df0*/  ISETP.GE.OR P6, PT, R4, R227, !P6 ;  /* 0x000000e30400720c */ /* 0x000fe400077c6670 */
[C---:B------:R-:W-:Y:S02]  /*15e00*/  ISETP.GE.OR P2, PT, R0.reuse, R225, !P2 ;  /* 0x000000e10000720c */ /* 0x040fe40005746670 */
[C---:B------:R-:W-:Y:S02]  /*15e10*/  ISETP.GE.OR P1, PT, R0.reuse, R224, !P1 ;  /* 0x000000e00000720c */ /* 0x040fe40004f26670 */
[----:B------:R-:W-:Y:S02]  /*15e20*/  IADD3 R0, R0, 0x19, RZ ;  /* 0x0000001900007810 */ /* 0x000fe40007ffe0ff */
[----:B------:R-:W-:Y:S02]  /*15e30*/  FSEL R198, R20, -INF , !P0 ;  /* 0xff80000014c67808 */ /* 0x000fe40004000000 */
[----:B------:R-:W-:Y:S02]  /*15e40*/  FMNMX.FTZ R136, R17, R136, !PT ;  /* 0x0000008811887209 */ /* 0x000fe40007810000 */
[----:B------:R-:W-:Y:S02]  /*15e50*/  FMNMX.FTZ R18, R143, R132, !PT ;  /* 0x000000848f127209 */ /* 0x000fe40007810000 */
[----:B------:R-:W-:Y:S02]  /*15e60*/  ISETP.GE.OR P3, PT, R2, R227, !P3 ;  /* 0x000000e30200720c */ /* 0x000fe40005f66670 */
[----:B------:R-:W-:Y:S02]  /*15e70*/  FSEL R197, R21, -INF , !P6 ;  /* 0xff80000015c57808 */ /* 0x000fe40007000000 */
[----:B------:R-:W-:Y:S02]  /*15e80*/  ISETP.GE.AND P0, PT, R0, R223, PT ;  /* 0x000000df0000720c */ /* 0x000fe40003f06270 */
[----:B------:R-:W-:Y:S02]  /*15e90*/  FMNMX.FTZ R136, R198, R136, !PT ;  /* 0x00000088c6887209 */ /* 0x000fe40007810000 */
[----:B------:R-:W-:Y:S02]  /*15ea0*/  ISETP.GE.AND P6, PT, R5, R222, PT ;  /* 0x000000de0500720c */ /* 0x000fe40003fc6270 */
[----:B------:R-:W-:Y:S02]  /*15eb0*/  FMNMX.FTZ R18, R177, R18, !PT ;  /* 0x00000012b1127209 */ /* 0x000fe40007810000 */
[----:B------:R-:W-:Y:S02]  /*15ec0*/  FSEL R192, R32, -INF , !P3 ;  /* 0xff80000020c07808 */ /* 0x000fe40005800000 */
[----:B------:R-:W-:Y:S02]  /*15ed0*/  ISETP.GE.OR P0, PT, R0, R227, !P0 ;  /* 0x000000e30000720c */ /* 0x000fe40004706670 */
[----:B------:R-:W-:Y:S02]  /*15ee0*/  FMNMX.FTZ R136, R197, R136, !PT ;  /* 0x00000088c5887209 */ /* 0x000fe40007810000 */
[----:B------:R-:W-:Y:S02]  /*15ef0*/  ISETP.GE.AND P3, PT, R4, R222, PT ;  /* 0x000000de0400720c */ /* 0x000fe40003f66270 */
[----:B------:R-:W-:Y:S02]  /*15f00*/  ISETP.GE.OR P6, PT, R5, R226, !P6 ;  /* 0x000000e20500720c */ /* 0x000fe400077c6670 */
[----:B------:R-:W-:Y:S02]  /*15f10*/  FMNMX.FTZ R18, R7, R18, !PT ;  /* 0x0000001207127209 */ /* 0x000fe40007810000 */
[----:B------:R-:W-:Y:S02]  /*15f20*/  FSEL R194, R33, -INF , !P0 ;  /* 0xff80000021c27808 */ /* 0x000fe40004000000 */
[----:B------:R-:W-:Y:S02]  /*15f30*/  FMNMX.FTZ R136, R192, R136, !PT ;  /* 0x00000088c0887209 */ /* 0x000fe40007810000 */
[----:B------:R-:W-:Y:S02]  /*15f40*/  ISETP.GE.AND P0, PT, R2, R222, PT ;  /* 0x000000de0200720c */ /* 0x000fe40003f06270 */
[----:B------:R-:W-:Y:S02]  /*15f50*/  ISETP.GE.OR P3, PT, R4, R226, !P3 ;  /* 0x000000e20400720c */ /* 0x000fe40005f66670 */
[----:B------:R-:W-:Y:S02]  /*15f60*/  FSEL R196, R22, -INF , !P6 ;  /* 0xff80000016c47808 */ /* 0x000fe40007000000 */
[----:B------:R-:W-:Y:S02]  /*15f70*/  FMNMX.FTZ R18, R6, R18, !PT ;  /* 0x0000001206127209 */ /* 0x000fe40007810000 */
[----:B------:R-:W-:Y:S02]  /*15f80*/  FMNMX.FTZ R136, R194, R136, !PT ;  /* 0x00000088c2887209 */ /* 0x000fe40007810000 */
[----:B------:R-:W-:Y:S02]  /*15f90*/  FSEL R231, R23, -INF , !P3 ;  /* 0xff80000017e77808 */ /* 0x000fe40005800000 */
[----:B------:R-:W-:Y:S01]  /*15fa0*/  ISETP.GE.OR P0, PT, R2, R226, !P0 ;  /* 0x000000e20200720c */ /* 0x000fe20004706670 */
[----:B------:R-:W1:Y:S01]  /*15fb0*/  SHFL.BFLY PT, R20, R136, 0x2, 0x1f ;  /* 0x0c401f0088147f89 */ /* 0x000e6200000e0000 */
[----:B------:R-:W-:Y:S02]  /*15fc0*/  FMNMX.FTZ R18, R196, R18, !PT ;  /* 0x00000012c4127209 */ /* 0x000fe40007810000 */
[----:B------:R-:W-:Y:S02]  /*15fd0*/  ISETP.GE.AND P3, PT, R0, R222, PT ;  /* 0x000000de0000720c */ /* 0x000fe40003f66270 */
[----:B------:R-:W-:Y:S02]  /*15fe0*/  FMNMX.FTZ R18, R231, R18, !PT ;  /* 0x00000012e7127209 */ /* 0x000fe40007810000 */
[----:B------:R-:W-:Y:S02]  /*15ff0*/  FSEL R193, R34, -INF , !P0 ;  /* 0xff80000022c17808 */ /* 0x000fe40004000000 */
[----:B------:R-:W-:Y:S02]  /*16000*/  ISETP.GE.OR P3, PT, R0, R226, !P3 ;  /* 0x000000e20000720c */ /* 0x000fe40005f66670 */
[----:B------:R-:W-:Y:S02]  /*16010*/  ISETP.GE.AND P6, PT, R135, R221, PT ;  /* 0x000000dd8700720c */ /* 0x000fe40003fc6270 */
[----:B------:R-:W-:Y:S02]  /*16020*/  FSEL R195, R35, -INF , !P3 ;  /* 0xff80000023c37808 */ /* 0x000fe40005800000 */
[----:B------:R-:W-:Y:S02]  /*16030*/  ISETP.GE.AND P0, PT, R135, R220, PT ;  /* 0x000000dc8700720c */ /* 0x000fe40003f06270 */
[----:B------:R-:W-:Y:S02]  /*16040*/  FMNMX.FTZ R18, R193, R18, !PT ;  /* 0x00000012c1127209 */ /* 0x000fe40007810000 */
[C---:B------:R-:W-:Y:S02]  /*16050*/  ISETP.GE.OR P6, PT, R135.reuse, R225, !P6 ;  /* 0x000000e18700720c */ /* 0x040fe400077c6670 */
[----:B------:R-:W-:Y:S02]  /*16060*/  ISETP.GE.OR P0, PT, R135, R224, !P0 ;  /* 0x000000e08700720c */ /* 0x000fe40004706670 */
[----:B------:R-:W-:Y:S02]  /*16070*/  FMNMX.FTZ R135, R195, R18, !PT ;  /* 0x00000012c3877209 */ /* 0x000fe40007810000 */
[----:B------:R-:W-:Y:S02]  /*16080*/  FSEL R8, R8, -INF , !P2 ;  /* 0xff80000008087808 */ /* 0x000fe40005000000 */
[----:B------:R-:W-:Y:S01]  /*16090*/  ISETP.GE.AND P2, PT, R134, R220, PT ;  /* 0x000000dc8600720c */ /* 0x000fe20003f46270 */
[----:B------:R-:W1:Y:S01]  /*160a0*/  SHFL.BFLY PT, R23, R135, 0x2, 0x1f ;  /* 0x0c401f0087177f89 */ /* 0x000e6200000e0000 */
[----:B------:R-:W-:Y:S02]  /*160b0*/  FSEL R18, R10, -INF , !P1 ;  /* 0xff8000000a127808 */ /* 0x000fe40004800000 */
[C---:B------:R-:W-:Y:S02]  /*160c0*/  ISETP.GE.AND P1, PT, R133.reuse, R221, PT ;  /* 0x000000dd8500720c */ /* 0x040fe40003f26270 */
[C---:B------:R-:W-:Y:S02]  /*160d0*/  ISETP.GE.OR P2, PT, R134.reuse, R224, !P2 ;  /* 0x000000e08600720c */ /* 0x040fe40005746670 */
[----:B------:R-:W-:Y:S02]  /*160e0*/  ISETP.GE.OR P1, PT, R133, R225, !P1 ;  /* 0x000000e18500720c */ /* 0x000fe40004f26670 */
[----:B------:R-:W-:Y:S02]  /*160f0*/  ISETP.GE.AND P3, PT, R134, R221, PT ;  /* 0x000000dd8600720c */ /* 0x000fe40003f66270 */
[----:B------:R-:W-:Y:S02]  /*16100*/  FSEL R21, R13, -INF , !P1 ;  /* 0xff8000000d157808 */ /* 0x000fe40004800000 */
[----:B------:R-:W-:Y:S02]  /*16110*/  FSEL R22, R14, -INF , !P2 ;  /* 0xff8000000e167808 */ /* 0x000fe40005000000 */
[----:B------:R-:W-:Y:S02]  /*16120*/  FSEL R9, R9, -INF , !P6 ;  /* 0xff80000009097808 */ /* 0x000fe40007000000 */
[----:B------:R-:W-:Y:S02]  /*16130*/  ISETP.GE.OR P3, PT, R134, R225, !P3 ;  /* 0x000000e18600720c */ /* 0x000fe40005f66670 */
[----:B------:R-:W-:Y:S02]  /*16140*/  FMNMX.FTZ R10, R8, R138, !PT ;  /* 0x0000008a080a7209 */ /* 0x000fe40007810000 */
[CC--:B------:R-:W-:Y:S02]  /*16150*/  ISETP.GE.AND P1, PT, R4.reuse, R221.reuse, PT ;  /* 0x000000dd0400720c */ /* 0x0c0fe40003f26270 */
[-C--:B------:R-:W-:Y:S02]  /*16160*/  ISETP.GE.AND P2, PT, R4, R220.reuse, PT ;  /* 0x000000dc0400720c */ /* 0x080fe40003f46270 */
[----:B------:R-:W-:Y:S02]  /*16170*/  ISETP.GE.AND P6, PT, R133, R220, PT ;  /* 0x000000dc8500720c */ /* 0x000fe40003fc6270 */
[----:B------:R-:W-:Y:S02]  /*16180*/  FSEL R19, R11, -INF , !P0 ;  /* 0xff8000000b137808 */ /* 0x000fe40004000000 */
[----:B-1----:R-:W-:Y:S02]  /*16190*/  FMNMX.FTZ R136, R136, R20, !PT ;  /* 0x0000001488887209 */ /* 0x002fe40007810000 */
[----:B------:R-:W-:Y:S02]  /*161a0*/  FSEL R20, R12, -INF , !P3 ;  /* 0xff8000000c147808 */ /* 0x000fe40005800000 */
[----:B------:R-:W-:Y:S01]  /*161b0*/  ISETP.GE.AND P0, PT, R5, R221, PT ;  /* 0x000000dd0500720c */ /* 0x000fe20003f06270 */
[----:B------:R-:W-:Y:S01]  /*161c0*/  SHFL.BFLY PT, R11, R136, 0x1, 0x1f ;  /* 0x0c201f00880b7f89 */ /* 0x000fe200000e0000 */
[CC--:B------:R-:W-:Y:S02]  /*161d0*/  ISETP.GE.OR P1, PT, R4.reuse, R225.reuse, !P1 ;  /* 0x000000e10400720c */ /* 0x0c0fe40004f26670 */
[----:B------:R-:W-:Y:S02]  /*161e0*/  ISETP.GE.OR P2, PT, R4, R224, !P2 ;  /* 0x000000e00400720c */ /* 0x000fe40005746670 */
[----:B------:R-:W-:Y:S02]  /*161f0*/  FMNMX.FTZ R4, R9, R10, !PT ;  /* 0x0000000a09047209 */ /* 0x000fe40007810000 */
[----:B------:R-:W-:Y:S02]  /*16200*/  ISETP.GE.OR P0, PT, R5, R225, !P0 ;  /* 0x000000e10500720c */ /* 0x000fe40004706670 */
[----:B------:R-:W-:Y:S02]  /*16210*/  FMNMX.FTZ R4, R20, R4, !PT ;  /* 0x0000000414047209 */ /* 0x000fe40007810000 */
[----:B------:R-:W-:Y:S02]  /*16220*/  ISETP.GE.OR P6, PT, R133, R224, !P6 ;  /* 0x000000e08500720c */ /* 0x000fe400077c6670 */
[----:B------:R-:W-:Y:S02]  /*16230*/  FSEL R230, R24, -INF , !P0 ;  /* 0xff80000018e67808 */ /* 0x000fe40004000000 */
[----:B------:R-:W-:Y:S02]  /*16240*/  FMNMX.FTZ R4, R21, R4, !PT ;  /* 0x0000000415047209 */ /* 0x000fe40007810000 */
[C---:B------:R-:W-:Y:S02]  /*16250*/  ISETP.GE.AND P0, PT, R2.reuse, R220, PT ;  /* 0x000000dc0200720c */ /* 0x040fe40003f06270 */
[----:B------:R-:W-:Y:S02]  /*16260*/  FSEL R15, R15, -INF , !P6 ;  /* 0xff8000000f0f7808 */ /* 0x000fe40007000000 */
[C---:B------:R-:W-:Y:S02]  /*16270*/  ISETP.GE.AND P6, PT, R2.reuse, R221, PT ;  /* 0x000000dd0200720c */ /* 0x040fe40003fc6270 */
[C---:B------:R-:W-:Y:S02]  /*16280*/  ISETP.GE.OR P0, PT, R2.reuse, R224, !P0 ;  /* 0x000000e00200720c */ /* 0x040fe40004706670 */
[----:B------:R-:W-:Y:S02]  /*16290*/  ISETP.GE.OR P6, PT, R2, R225, !P6 ;  /* 0x000000e10200720c */ /* 0x000fe400077c6670 */
[----:B------:R-:W-:Y:S02]  /*162a0*/  FMNMX.FTZ R2, R230, R4, !PT ;  /* 0x00000004e6027209 */ /* 0x000fe40007810000 */
[----:B------:R-:W-:Y:S02]  /*162b0*/  FSEL R233, R25, -INF , !P1 ;  /* 0xff80000019e97808 */ /* 0x000fe40004800000 */
[C---:B------:R-:W-:Y:S02]  /*162c0*/  ISETP.GE.AND P1, PT, R0.reuse, R221, PT ;  /* 0x000000dd0000720c */ /* 0x040fe40003f26270 */
[----:B------:R-:W-:Y:S02]  /*162d0*/  ISETP.GE.AND P3, PT, R5, R220, PT ;  /* 0x000000dc0500720c */ /* 0x000fe40003f66270 */
[----:B------:R-:W-:Y:S02]  /*162e0*/  FMNMX.FTZ R135, R135, R23, !PT ;  /* 0x0000001787877209 */ /* 0x000fe40007810000 */
[----:B------:R-:W-:Y:S02]  /*162f0*/  ISETP.GE.OR P1, PT, R0, R225, !P1 ;  /* 0x000000e10000720c */ /* 0x000fe40004f26670 */
[----:B------:R-:W-:Y:S02]  /*16300*/  FSEL R236, R28, -INF , !P6 ;  /* 0xff8000001cec7808 */ /* 0x000fe40007000000 */
[----:B------:R-:W-:Y:S02]  /*16310*/  FMNMX.FTZ R134, R233, R2, !PT ;  /* 0x00000002e9867209 */ /* 0x000fe40007810000 */
[----:B------:R-:W-:Y:S02]  /*16320*/  ISETP.GE.OR P3, PT, R5, R224, !P3 ;  /* 0x000000e00500720c */ /* 0x000fe40005f66670 */
[----:B------:R-:W-:Y:S01]  /*16330*/  FSEL R237, R29, -INF , !P1 ;  /* 0xff8000001ded7808 */ /* 0x000fe20004800000 */
[----:B------:R-:W1:Y:S01]  /*16340*/  SHFL.BFLY PT, R5, R135, 0x1, 0x1f ;  /* 0x0c201f0087057f89 */ /* 0x000e6200000e0000 */
[----:B------:R-:W-:Y:S02]  /*16350*/  FMNMX.FTZ R134, R236, R134, !PT ;  /* 0x00000086ec867209 */ /* 0x000fe40007810000 */
[----:B------:R-:W-:Y:S02]  /*16360*/  FMNMX.FTZ R4, R18, R139, !PT ;  /* 0x0000008b12047209 */ /* 0x000fe40007810000 */
[----:B------:R-:W-:Y:S02]  /*16370*/  FMNMX.FTZ R134, R237, R134, !PT ;  /* 0x00000086ed867209 */ /* 0x000fe40007810000 */
[----:B------:R-:W-:Y:S02]  /*16380*/  FMNMX.FTZ R2, R19, R4, !PT ;  /* 0x0000000413027209 */ /* 0x000fe40007810000 */
[----:B------:R-:W-:Y:S01]  /*16390*/  FSEL R232, R26, -INF , !P3 ;  /* 0xff8000001ae87808 */ /* 0x000fe20005800000 */
[----:B------:R-:W2:Y:S01]  /*163a0*/  SHFL.BFLY PT, R4, R134, 0x2, 0x1f ;  /* 0x0c401f0086047f89 */ /* 0x000ea200000e0000 */
[----:B------:R-:W-:Y:S01]  /*163b0*/  FMNMX.FTZ R2, R22, R2, !PT ;  /* 0x0000000216027209 */ /* 0x000fe20007810000 */
[----:B------:R-:W2:Y:S01]  /*163c0*/  LDC.U8 R26, c[0x0][0x2d8] ;  /* 0x0000b600ff1a7b82 */ /* 0x000ea20000000000 */
[----:B------:R-:W-:Y:S02]  /*163d0*/  FSEL R234, R27, -INF , !P2 ;  /* 0xff8000001bea7808 */ /* 0x000fe40005000000 */
[----:B------:R-:W-:Y:S02]  /*163e0*/  FMNMX.FTZ R2, R15, R2, !PT ;  /* 0x000000020f027209 */ /* 0x000fe40007810000 */
[----:B------:R-:W-:Y:S02]  /*163f0*/  ISETP.GE.AND P1, PT, R0, R220, PT ;  /* 0x000000dc0000720c */ /* 0x000fe40003f26270 */
[----:B------:R-:W-:Y:S01]  /*16400*/  FMNMX.FTZ R2, R232, R2, !PT ;  /* 0x00000002e8027209 */ /* 0x000fe20007810000 */
[----:B------:R-:W3:Y:S01]  /*16410*/  LDC.U8 R27, c[0x0][0x2d8] ;  /* 0x0000b600ff1b7b82 */ /* 0x000ee20000000000 */
[----:B------:R-:W-:Y:S02]  /*16420*/  ISETP.GE.OR P1, PT, R0, R224, !P1 ;  /* 0x000000e00000720c */ /* 0x000fe40004f26670 */
        /* <DEDUP_REMOVED lines=8> */
[----:B--2---:R-:W-:Y:S01]  /*164b0*/  FMNMX.FTZ R134, R134, R4, !PT ;  /* 0x0000000486867209 */ /* 0x004fe20007810000 */
[----:B------:R-:W-:Y:S01]  /*164c0*/  IMAD.U32 R4, RZ, RZ, UR31 ;  /* 0x0000001fff047e24 */ /* 0x000fe2000f8e00ff */
[----:B------:R-:W-:Y:S01]  /*164d0*/  FSEL R142, R142, RZ, P2 ;  /* 0x000000ff8e8e7208 */ /* 0x000fe20001000000 */
[----:B------:R-:W1:Y:S01]  /*164e0*/  SHFL.BFLY PT, R2, R0, 0x2, 0x1f ;  /* 0x0c401f0000027f89 */ /* 0x000e6200000e0000 */
[----:B------:R-:W-:Y:S02]  /*164f0*/  FMNMX.FTZ R136, R136, R11, !PT ;  /* 0x0000000b88887209 */ /* 0x000fe40007810000 */
[----:B------:R-:W-:Y:S01]  /*16500*/  LOP3.LUT R10, R181, UR15, R184, 0x96, !PT ;  /* 0x0000000fb50a7c12 */ /* 0x000fe2000f8e96b8 */
[----:B------:R-:W-:Y:S01]  /*16510*/  FFMA.FTZ R6, R6, c[0x0][0x23c], -R142 ;  /* 0x00008f0006067a23 */ /* 0x000fe2000001088e */
[C---:B------:R-:W-:Y:S01]  /*16520*/  FSETP.NEU.FTZ.AND P3, PT, R136.reuse, -INF , PT ;  /* 0xff8000008800780b */ /* 0x040fe20003f7d000 */
[----:B------:R-:W-:Y:S01]  /*16530*/  FMUL.FTZ R141, R136, c[0x0][0x23c] ;  /* 0x00008f00888d7a20 */ /* 0x000fe20000410000 */
[----:B------:R-:W-:Y:S01]  /*16540*/  LOP3.LUT R4, R185, UR27, R4, 0x96, !PT ;  /* 0x0000001bb9047c12 */ /* 0x000fe2000f8e9604 */
[----:B------:R-:W2:Y:S01]  /*16550*/  SHFL.BFLY PT, R5, R134, 0x1, 0x1f ;  /* 0x0c201f0086057f89 */ /* 0x000ea200000e0000 */
[----:B------:R4:W-:Y:S01]  /*16560*/  MUFU.EX2 R250, R6 ;  /* 0x0000000600fa7308 */ /* 0x0009e20000000800 */
[--C-:B------:R-:W-:Y:S01]  /*16570*/  FFMA.FTZ R7, R7, c[0x0][0x23c], -R142.reuse ;  /* 0x00008f0007077a23 */ /* 0x100fe2000001088e */
[----:B------:R-:W-:Y:S01]  /*16580*/  FSEL R141, R141, RZ, P3 ;  /* 0x000000ff8d8d7208 */ /* 0x000fe20001800000 */
[----:B------:R-:W-:Y:S01]  /*16590*/  IMAD.WIDE.U32 R10, R10, -0x326172a9, RZ ;  /* 0xcd9e8d570a0a7825 */ /* 0x000fe200078e00ff */
[----:B---3--:R-:W-:Y:S03]  /*165a0*/  PRMT R26, R26, 0x7054, R27 ;  /* 0x000070541a1a7816 */ /* 0x008fe6000000001b */
[--C-:B------:R-:W-:Y:S02]  /*165b0*/  FFMA.FTZ R137, R137, c[0x0][0x23c], -R141.reuse ;  /* 0x00008f0089897a23 */ /* 0x100fe4000001088d */
[--C-:B------:R-:W-:Y:S01]  /*165c0*/  FFMA.FTZ R16, R16, c[0x0][0x23c], -R141.reuse ;  /* 0x00008f0010107a23 */ /* 0x100fe2000001088d */
[----:B------:R3:W3:Y:S01]  /*165d0*/  MUFU.EX2 R249, R7 ;  /* 0x0000000700f97308 */ /* 0x0006e20000000800 */
[--C-:B------:R-:W-:Y:S02]  /*165e0*/  FFMA.FTZ R17, R17, c[0x0][0x23c], -R141.reuse ;  /* 0x00008f0011117a23 */ /* 0x100fe4000001088d */
[--C-:B------:R-:W-:Y:S01]  /*165f0*/  FFMA.FTZ R143, R143, c[0x0][0x23c], -R142.reuse ;  /* 0x00008f008f8f7a23 */ /* 0x100fe2000001088e */
[----:B-1----:R-:W-:Y:S01]  /*16600*/  FMNMX.FTZ R0, R0, R2, !PT ;  /* 0x0000000200007209 */ /* 0x002fe20007810000 */
[----:B------:R-:W-:Y:S02]  /*16610*/  FFMA.FTZ R177, R177, c[0x0][0x23c], -R142 ;  /* 0x00008f00b1b17a23 */ /* 0x000fe4000001088e */
[----:B------:R-:W-:Y:S02]  /*16620*/  FFMA.FTZ R176, R176, c[0x0][0x23c], -R141 ;  /* 0x00008f00b0b07a23 */ /* 0x000fe4000001088d */
[----:B------:R-:W1:Y:S01]  /*16630*/  SHFL.BFLY PT, R2, R0, 0x1, 0x1f ;  /* 0x0c201f0000027f89 */ /* 0x000e6200000e0000 */
[----:B------:R1:W-:Y:S01]  /*16640*/  MUFU.EX2 R248, R137 ;  /* 0x0000008900f87308 */ /* 0x0003e20000000800 */
[----:B--2---:R-:W-:Y:S02]  /*16650*/  FMNMX.FTZ R134, R134, R5, !PT ;  /* 0x0000000586867209 */ /* 0x004fe40007810000 */
[----:B----4-:R-:W-:Y:S02]  /*16660*/  LOP3.LUT R6, R179, UR15, R184, 0x96, !PT ;  /* 0x0000000fb3067c12 */ /* 0x010fe4000f8e96b8 */
[C---:B------:R-:W-:Y:S01]  /*16670*/  FSETP.NEU.FTZ.AND P1, PT, R134.reuse, -INF , PT ;  /* 0xff8000008600780b */ /* 0x040fe20003f3d000 */
[----:B------:R-:W-:Y:S04]  /*16680*/  FMUL.FTZ R184, R134, c[0x0][0x23c] ;  /* 0x00008f0086b87a20 */ /* 0x000fe80000410000 */
[----:B------:R-:W-:Y:S01]  /*16690*/  MUFU.EX2 R251, R16 ;  /* 0x0000001000fb7308 */ /* 0x000fe20000000800 */
[----:B------:R-:W-:Y:S01]  /*166a0*/  FSEL R184, R184, RZ, P1 ;  /* 0x000000ffb8b87208 */ /* 0x000fe20000800000 */
[----:B---3--:R-:W-:Y:S01]  /*166b0*/  IMAD.WIDE.U32 R6, R6, -0x326172a9, RZ ;  /* 0xcd9e8d5706067825 */ /* 0x008fe200078e00ff */
[----:B------:R-:W-:Y:S03]  /*166c0*/  F2FP.BF16.PACK_AB R179, R250, R249 ;  /* 0x000000f9fab3723e */ /* 0x000fe600000010ff */
[--C-:B------:R-:W-:Y:S02]  /*166d0*/  FFMA.FTZ R8, R8, c[0x0][0x23c], -R184.reuse ;  /* 0x00008f0008087a23 */ /* 0x100fe400000108b8 */
[--C-:B------:R-:W-:Y:S02]  /*166e0*/  FFMA.FTZ R20, R20, c[0x0][0x23c], -R184.reuse ;  /* 0x00008f0014147a23 */ /* 0x100fe400000108b8 */
[----:B------:R2:W3:Y:S01]  /*166f0*/  MUFU.EX2 R252, R17 ;  /* 0x0000001100fc7308 */ /* 0x0004e20000000800 */
[----:B-1----:R-:W-:Y:S01]  /*16700*/  FMNMX.FTZ R137, R0, R2, !PT ;  /* 0x0000000200897209 */ /* 0x002fe20007810000 */
[----:B------:R-:W-:Y:S03]  /*16710*/  FFMA.FTZ R2, R9, c[0x0][0x23c], -R184 ;  /* 0x00008f0009027a23 */ /* 0x000fe600000108b8 */
[C---:B------:R-:W-:Y:S01]  /*16720*/  FSETP.NEU.FTZ.AND P0, PT, R137.reuse, -INF , PT ;  /* 0xff8000008900780b */ /* 0x040fe20003f1d000 */
[----:B------:R-:W-:Y:S04]  /*16730*/  FMUL.FTZ R185, R137, c[0x0][0x23c] ;  /* 0x00008f0089b97a20 */ /* 0x000fe80000410000 */
[----:B------:R1:W-:Y:S01]  /*16740*/  MUFU.EX2 R244, R8 ;  /* 0x0000000800f47308 */ /* 0x0003e20000000800 */
[----:B------:R-:W-:Y:S05]  /*16750*/  FSEL R185, R185, RZ, P0 ;  /* 0x000000ffb9b97208 */ /* 0x000fea0000000000 */
[--C-:B------:R-:W-:Y:S04]  /*16760*/  FFMA.FTZ R18, R18, c[0x0][0x23c], -R185.reuse ;  /* 0x00008f0012127a23 */ /* 0x100fe800000108b9 */
[----:B------:R4:W-:Y:S01]  /*16770*/  MUFU.EX2 R243, R2 ;  /* 0x0000000200f37308 */ /* 0x0009e20000000800 */
[----:B------:R-:W-:Y:S02]  /*16780*/  FFMA.FTZ R19, R19, c[0x0][0x23c], -R185 ;  /* 0x00008f0013137a23 */ /* 0x000fe400000108b9 */
[----:B--2---:R-:W-:Y:S05]  /*16790*/  IMAD.WIDE.U32 R16, R4, -0x326172a9, RZ ;  /* 0xcd9e8d5704107825 */ /* 0x004fea00078e00ff */
[----:B------:R-:W-:Y:S02]  /*167a0*/  LOP3.LUT R4, R17, UR16, R186, 0x96, !PT ;  /* 0x0000001011047c12 */ /* 0x000fe4000f8e96ba */
[----:B------:R-:W-:Y:S01]  /*167b0*/  MUFU.EX2 R246, R143 ;  /* 0x0000008f00f67308 */ /* 0x000fe20000000800 */
[----:B------:R-:W-:Y:S02]  /*167c0*/  LOP3.LUT R12, R11, UR14, R16, 0x96, !PT ;  /* 0x0000000e0b0c7c12 */ /* 0x000fe4000f8e9610 */
[----:B-----5:R-:W-:Y:S02]  /*167d0*/  LOP3.LUT R5, R17, UR16, R182, 0x96, !PT ;  /* 0x0000001011057c12 */ /* 0x020fe4000f8e96b6 */
[----:B------:R-:W-:Y:S01]  /*167e0*/  LOP3.LUT R7, R7, UR14, R16, 0x96, !PT ;  /* 0x0000000e07077c12 */ /* 0x000fe2000f8e9610 */
[----:B------:R-:W-:Y:S04]  /*167f0*/  IMAD.WIDE.U32 R12, R12, -0x2daee0ad, RZ ;  /* 0xd2511f530c0c7825 */ /* 0x000fe800078e00ff */
[----:B------:R-:W-:Y:S01]  /*16800*/  IMAD.WIDE.U32 R16, R4, -0x2daee0ad, RZ ;  /* 0xd2511f5304107825 */ /* 0x000fe200078e00ff */
[----:B------:R-:W-:Y:S03]  /*16810*/  MUFU.EX2 R239, R20 ;  /* 0x0000001400ef7308 */ /* 0x000fe60000000800 */
[----:B------:R-:W-:Y:S01]  /*16820*/  IMAD.WIDE.U32 R24, R5, -0x2daee0ad, RZ ;  /* 0xd2511f5305187825 */ /* 0x000fe200078e00ff */
[----:B------:R-:W-:Y:S02]  /*16830*/  LOP3.LUT R0, R17, UR13, R180, 0x96, !PT ;  /* 0x0000000d11007c12 */ /* 0x000fe4000f8e96b4 */
[----:B-1----:R-:W-:Y:S01]  /*16840*/  LOP3.LUT R8, R13, UR11, R16, 0x96, !PT ;  /* 0x0000000b0d087c12 */ /* 0x002fe2000f8e9610 */
[----:B------:R-:W-:Y:S01]  /*16850*/  IMAD.WIDE.U32 R4, R7, -0x2daee0ad, RZ ;  /* 0xd2511f5307047825 */ /* 0x000fe200078e00ff */
[----:B------:R-:W-:Y:S02]  /*16860*/  LOP3.LUT R7, R25, UR13, R178, 0x96, !PT ;  /* 0x0000000d19077c12 */ /* 0x000fe4000f8e96b2 */
[----:B------:R-:W1:Y:S01]  /*16870*/  MUFU.EX2 R245, R177 ;  /* 0x000000b100f57308 */ /* 0x000e620000000800 */
[----:B------:R-:W-:Y:S01]  /*16880*/  IMAD.WIDE.U32 R16, R0, -0x326172a9, RZ ;  /* 0xcd9e8d5700107825 */ /* 0x000fe200078e00ff */
[----:B------:R-:W-:Y:S02]  /*16890*/  LOP3.LUT R0, R5, UR11, R24, 0x96, !PT ;  /* 0x0000000b05007c12 */ /* 0x000fe4000f8e9618 */
[----:B---3--:R-:W-:Y:S01]  /*168a0*/  F2FP.BF16.PACK_AB R178, R252, R251 ;  /* 0x000000fbfcb2723e */ /* 0x008fe200000010ff */
[----:B------:R-:W-:Y:S01]  /*168b0*/  IMAD.WIDE.U32 R8, R8, -0x326172a9, RZ ;  /* 0xcd9e8d5708087825 */ /* 0x000fe200078e00ff */
[----:B------:R-:W-:Y:S03]  /*168c0*/  LOP3.LUT R10, R17, UR12, R10, 0x96, !PT ;  /* 0x0000000c110a7c12 */ /* 0x000fe6000f8e960a */
[----:B------:R-:W-:Y:S01]  /*168d0*/  IMAD.WIDE.U32 R186, R0, -0x326172a9, RZ ;  /* 0xcd9e8d5700ba7825 */ /* 0x000fe200078e00ff */
[----:B----4-:R-:W-:Y:S01]  /*168e0*/  LOP3.LUT R2, R9, UR10, R16, 0x96, !PT ;  /* 0x0000000a09027c12 */ /* 0x010fe2000f8e9610 */
[----:B------:R-:W2:Y:S02]  /*168f0*/  MUFU.EX2 R247, R176 ;  /* 0x000000b000f77308 */ /* 0x000ea40000000800 */
[----:B------:R-:W-:Y:S04]  /*16900*/  IMAD.WIDE.U32 R16, R7, -0x326172a9, RZ ;  /* 0xcd9e8d5707107825 */ /* 0x000fe800078e00ff */
[----:B------:R-:W-:Y:S01]  /*16910*/  IMAD.WIDE.U32 R188, R2, -0x2daee0ad, RZ ;  /* 0xd2511f5302bc7825 */ /* 0x000fe200078e00ff */
[----:B------:R-:W-:Y:S02]  /*16920*/  LOP3.LUT R0, R187, UR10, R16, 0x96, !PT ;  /* 0x0000000abb007c12 */ /* 0x000fe4000f8e9610 */
[----:B------:R-:W-:Y:S01]  /*16930*/  LOP3.LUT R13, R17, UR12, R6, 0x96, !PT ;  /* 0x0000000c110d7c12 */ /* 0x000fe2000f8e9606 */
[----:B------:R-:W-:Y:S01]  /*16940*/  IMAD.WIDE.U32 R10, R10, -0x2daee0ad, RZ ;  /* 0xd2511f530a0a7825 */ /* 0x000fe200078e00ff */
[----:B------:R-:W-:Y:S01]  /*16950*/  MUFU.EX2 R242, R18 ;  /* 0x0000001200f27308 */ /* 0x000fe20000000800 */
[----:B-1----:R-:W-:Y:S02]  /*16960*/  F2FP.BF16.PACK_AB R177, R245, R246 ;  /* 0x000000f6f5b1723e */ /* 0x002fe400000010ff */
[----:B------:R-:W-:Y:S01]  /*16970*/  IMAD.WIDE.U32 R190, R0, -0x2daee0ad, RZ ;  /* 0xd2511f5300be7825 */ /* 0x000fe200078e00ff */
[----:B------:R-:W-:Y:S02]  /*16980*/  LOP3.LUT R6, R189, UR7, R10, 0x96, !PT ;  /* 0x00000007bd067c12 */ /* 0x000fe4000f8e960a */
[----:B------:R-:W-:Y:S01]  /*16990*/  LOP3.LUT R11, R11, UR9, R12, 0x96, !PT ;  /* 0x000000090b0b7c12 */ /* 0x000fe2000f8e960c */
[----:B------:R-:W-:Y:S03]  /*169a0*/  IMAD.WIDE.U32 R12, R13, -0x2daee0ad, RZ ;  /* 0xd2511f530d0c7825 */ /* 0x000fe600078e00ff */
[----:B------:R-:W-:Y:S01]  /*169b0*/  MUFU.EX2 R241, R19 ;  /* 0x0000001300f17308 */ /* 0x000fe20000000800 */
[----:B------:R-:W-:Y:S01]  /*169c0*/  IMAD.WIDE.U32 R6, R6, -0x326172a9, RZ ;  /* 0xcd9e8d5706067825 */ /* 0x000fe200078e00ff */
[----:B------:R-:W-:Y:S02]  /*169d0*/  LOP3.LUT R5, R191, UR7, R12, 0x96, !PT ;  /* 0x00000007bf057c12 */ /* 0x000fe4000f8e960c */
[----:B------:R-:W-:Y:S01]  /*169e0*/  LOP3.LUT R12, R13, UR9, R4, 0x96, !PT ;  /* 0x000000090d0c7c12 */ /* 0x000fe2000f8e9604 */
[----:B------:R-:W-:Y:S01]  /*169f0*/  IMAD.WIDE.U32 R10, R11, -0x326172a9, RZ ;  /* 0xcd9e8d570b0a7825 */ /* 0x000fe200078e00ff */
[----:B------:R-:W-:Y:S02]  /*16a00*/  LOP3.LUT R14, R6, 0xff, RZ, 0xc0, !PT ;  /* 0x000000ff060e7812 */ /* 0x000fe400078ec0ff */
[----:B------:R-:W-:Y:S01]  /*16a10*/  SHF.R.U32.HI R13, RZ, 0x18, R6 ;  /* 0x00000018ff0d7819 */ /* 0x000fe20000011606 */
[----:B------:R-:W-:Y:S01]  /*16a20*/  IMAD.WIDE.U32 R4, R5, -0x326172a9, RZ ;  /* 0xcd9e8d5705047825 */ /* 0x000fe200078e00ff */
[----:B------:R-:W-:Y:S02]  /*16a30*/  LOP3.LUT R143, R11, UR8, R8, 0x96, !PT ;  /* 0x000000080b8f7c12 */ /* 0x000fe4000f8e9608 */
[----:B------:R-:W-:Y:S01]  /*16a40*/  SHF.R.U32.HI R8, RZ, 0x10, R6 ;  /* 0x00000010ff087819 */ /* 0x000fe20000011606 */
[----:B------:R-:W-:Y:S01]  /*16a50*/  IMAD.WIDE.U32 R228, R12, -0x326172a9, RZ ;  /* 0xcd9e8d570ce47825 */ /* 0x000fe200078e00ff */
[----:B------:R-:W-:Y:S02]  /*16a60*/  LOP3.LUT R2, R7, UR18, R10, 0x96, !PT ;  /* 0x0000001207027c12 */ /* 0x000fe4000f8e960a */
[----:B------:R-:W-:Y:S01]  /*16a70*/  LOP3.LUT R7, R6, 0xffff, RZ, 0xc0, !PT ;  /* 0x0000ffff06077812 */ /* 0x000fe200078ec0ff */
[----:B------:R-:W-:Y:S01]  /*16a80*/  FFMA.FTZ R6, R21, c[0x0][0x23c], -R184 ;  /* 0x00008f0015067a23 */ /* 0x000fe200000108b8 */
[C---:B------:R-:W-:Y:S02]  /*16a90*/  LOP3.LUT R0, R4.reuse, 0xffff, RZ, 0xc0, !PT ;  /* 0x0000ffff04007812 */ /* 0x040fe400078ec0ff */
[----:B------:R-:W-:Y:S01]  /*16aa0*/  LOP3.LUT R11, R4, 0xff, RZ, 0xc0, !PT ;  /* 0x000000ff040b7812 */ /* 0x000fe200078ec0ff */
[----:B------:R1:W-:Y:S01]  /*16ab0*/  MUFU.EX2 R238, R6 ;  /* 0x0000000600ee7308 */ /* 0x0003e20000000800 */
[----:B------:R-:W-:Y:S02]  /*16ac0*/  SHF.R.U32.HI R9, RZ, 0x8, R7 ;  /* 0x00000008ff097819 */ /* 0x000fe40000011607 */
[----:B------:R-:W-:Y:S02]  /*16ad0*/  SHF.R.U32.HI R12, RZ, 0x18, R4 ;  /* 0x00000018ff0c7819 */ /* 0x000fe40000011604 */
[----:B------:R-:W-:Y:S02]  /*16ae0*/  PRMT R14, R14, 0x5410, R9 ;  /* 0x000054100e0e7816 */ /* 0x000fe40000000009 */
[----:B------:R-:W-:Y:S02]  /*16af0*/  SHF.R.U32.HI R9, RZ, 0x18, R2 ;  /* 0x00000018ff097819 */ /* 0x000fe40000011602 */
[----:B------:R-:W-:Y:S02]  /*16b00*/  SHF.R.U32.HI R10, RZ, 0x10, R4 ;  /* 0x00000010ff0a7819 */ /* 0x000fe40000011604 */
[----:B------:R-:W-:Y:S02]  /*16b10*/  LOP3.LUT R4, R5, UR18, R228, 0x96, !PT ;  /* 0x0000001205047c12 */ /* 0x000fe4000f8e96e4 */
[----:B------:R-:W-:Y:S02]  /*16b20*/  LOP3.LUT R5, R2, 0xffff, RZ, 0xc0, !PT ;  /* 0x0000ffff02057812 */ /* 0x000fe400078ec0ff */
[----:B------:R-:W-:Y:S01]  /*16b30*/  LOP3.LUT R7, R8, 0xff, RZ, 0xc0, !PT ;  /* 0x000000ff08077812 */ /* 0x000fe200078ec0ff */
[----:B------:R-:W-:Y:S01]  /*16b40*/  FFMA.FTZ R8, R15, c[0x0][0x23c], -R185 ;  /* 0x00008f000f087a23 */ /* 0x000fe200000108b9 */
[----:B------:R-:W-:Y:S02]  /*16b50*/  LOP3.LUT R10, R10, 0xff, RZ, 0xc0, !PT ;  /* 0x000000ff0a0a7812 */ /* 0x000fe400078ec0ff */
[----:B------:R-:W-:Y:S01]  /*16b60*/  PRMT R13, R7, 0x5410, R13 ;  /* 0x00005410070d7816 */ /* 0x000fe2000000000d */
[----:B------:R3:W-:Y:S01]  /*16b70*/  MUFU.EX2 R228, R8 ;  /* 0x0000000800e47308 */ /* 0x0007e20000000800 */
[----:B------:R-:W-:Y:S02]  /*16b80*/  SHF.R.U32.HI R7, RZ, 0x8, R5 ;  /* 0x00000008ff077819 */ /* 0x000fe40000011605 */
[----:B--2---:R-:W-:Y:S02]  /*16b90*/  F2FP.BF16.PACK_AB R176, R247, R248 ;  /* 0x000000f8f7b0723e */ /* 0x004fe400000010ff */
[----:B-1----:R-:W-:Y:S01]  /*16ba0*/  SHF.R.U32.HI R6, RZ, 0x8, R0 ;  /* 0x00000008ff067819 */ /* 0x002fe20000011600 */
[----:B------:R-:W-:Y:S01]  /*16bb0*/  FFMA.FTZ R0, R22, c[0x0][0x23c], -R185 ;  /* 0x00008f0016007a23 */ /* 0x000fe200000108b9 */
[----:B------:R-:W-:Y:S01]  /*16bc0*/  PRMT R10, R10, 0x5410, R12 ;  /* 0x000054100a0a7816 */ /* 0x000fe2000000000c */
[----:B------:R-:W1:Y:S01]  /*16bd0*/  LDSM.16.MT88.4 R20, [R205+0xa000] ;  /* 0x00a00000cd14783b */ /* 0x000e620000004200 */
[----:B------:R-:W-:Y:S01]  /*16be0*/  PRMT R182, R11, 0x5410, R6 ;  /* 0x000054100bb67816 */ /* 0x000fe20000000006 */
[----:B------:R2:W4:Y:S01]  /*16bf0*/  MUFU.EX2 R235, R0 ;  /* 0x0000000000eb7308 */ /* 0x0005220000000800 */
[----:B------:R-:W-:Y:S01]  /*16c00*/  LOP3.LUT R11, R2, 0xff, RZ, 0xc0, !PT ;  /* 0x000000ff020b7812 */ /* 0x000fe200078ec0ff */
[--C-:B------:R-:W-:Y:S01]  /*16c10*/  HSET2.LE.AND R183, R10, R26.reuse, PT ;  /* 0x0000001a0ab77233 */ /* 0x100fe20003803000 */
[----:B------:R-:W-:Y:S01]  /*16c20*/  SHF.R.U32.HI R6, RZ, 0x10, R2 ;  /* 0x00000010ff067819 */ /* 0x000fe20000011602 */
[--C-:B------:R-:W-:Y:S01]  /*16c30*/  HSET2.LE.AND R182, R182, R26.reuse, PT ;  /* 0x0000001ab6b67233 */ /* 0x100fe20003803000 */
[----:B------:R-:W-:Y:S02]  /*16c40*/  PRMT R11, R11, 0x5410, R7 ;  /* 0x000054100b0b7816 */ /* 0x000fe40000000007 */
[----:B------:R-:W-:Y:S02]  /*16c50*/  LOP3.LUT R5, R6, 0xff, RZ, 0xc0, !PT ;  /* 0x000000ff06057812 */ /* 0x000fe400078ec0ff */
[--C-:B------:R-:W-:Y:S02]  /*16c60*/  SHF.R.U32.HI R7, RZ, 0x18, R4.reuse ;  /* 0x00000018ff077819 */ /* 0x100fe40000011604 */
[----:B------:R-:W-:Y:S02]  /*16c70*/  PRMT R9, R5, 0x5410, R9 ;  /* 0x0000541005097816 */ /* 0x000fe40000000009 */
[----:B------:R-:W-:Y:S02]  /*16c80*/  SHF.R.U32.HI R5, RZ, 0x10, R4 ;  /* 0x00000010ff057819 */ /* 0x000fe40000011604 */
[----:B---3--:R-:W-:Y:S02]  /*16c90*/  LOP3.LUT R8, R4, 0xff, RZ, 0xc0, !PT ;  /* 0x000000ff04087812 */ /* 0x008fe400078ec0ff */
[----:B--2---:R-:W-:Y:S05]  /*16ca0*/  FSEL R0, R136, RZ, P3 ;  /* 0x000000ff88007208 */ /* 0x004fea0001800000 */
[----:B------:R-:W-:Y:S01]  /*16cb0*/  FADD.FTZ R2, -R0, R3 ;  /* 0x0000000300027221 */ /* 0x000fe20000010100 */
[----:B------:R-:W-:Y:S02]  /*16cc0*/  FSEL R0, R135, RZ, P2 ;  /* 0x000000ff87007208 */ /* 0x000fe40001000000 */
[----:B------:R-:W-:Y:S01]  /*16cd0*/  LOP3.LUT R3, R4, 0xffff, RZ, 0xc0, !PT ;  /* 0x0000ffff04037812 */ /* 0x000fe200078ec0ff */
[----:B------:R-:W-:Y:S01]  /*16ce0*/  FMUL.FTZ R2, R2, c[0x0][0x23c] ;  /* 0x00008f0002027a20 */ /* 0x000fe20000410000 */
[----:B------:R-:W-:Y:S01]  /*16cf0*/  LOP3.LUT R4, R5, 0xff, RZ, 0xc0, !PT ;  /* 0x000000ff05047812 */ /* 0x000fe200078ec0ff */
[----:B------:R-:W-:Y:S01]  /*16d00*/  FADD.FTZ R0, -R0, R132 ;  /* 0x0000008400007221 */ /* 0x000fe20000010100 */
[----:B------:R-:W-:Y:S01]  /*16d10*/  SHF.R.U32.HI R6, RZ, 0x8, R3 ;  /* 0x00000008ff067819 */ /* 0x000fe20000011603 */
[----:B------:R2:W3:Y:S01]  /*16d20*/  MUFU.EX2 R133, R2 ;  /* 0x0000000200857308 */ /* 0x0004e20000000800 */
[----:B------:R-:W-:Y:S02]  /*16d30*/  FSEL R3, R134, RZ, P1 ;  /* 0x000000ff86037208 */ /* 0x000fe40000800000 */
[----:B------:R-:W-:Y:S01]  /*16d40*/  PRMT R7, R4, 0x5410, R7 ;  /* 0x0000541004077816 */ /* 0x000fe20000000007 */
[--C-:B------:R-:W-:Y:S01]  /*16d50*/  HSET2.LE.AND R4, R13, R26.reuse, PT ;  /* 0x0000001a0d047233 */ /* 0x100fe20003803000 */
[----:B------:R-:W-:Y:S02]  /*16d60*/  PRMT R6, R8, 0x5410, R6 ;  /* 0x0000541008067816 */ /* 0x000fe40000000006 */
[----:B----4-:R-:W-:Y:S01]  /*16d70*/  F2FP.BF16.PACK_AB R8, R228, R235 ;  /* 0x000000ebe408723e */ /* 0x010fe200000010ff */
[--C-:B------:R-:W-:Y:S01]  /*16d80*/  HSET2.LE.AND R181, R7, R26.reuse, PT ;  /* 0x0000001a07b57233 */ /* 0x100fe20003803000 */
[----:B------:R-:W-:Y:S01]  /*16d90*/  LOP3.LUT R179, R4, R179, RZ, 0xc0, !PT ;  /* 0x000000b304b37212 */ /* 0x000fe200078ec0ff */
[--C-:B------:R-:W-:Y:S01]  /*16da0*/  HSET2.LE.AND R4, R9, R26.reuse, PT ;  /* 0x0000001a09047233 */ /* 0x100fe20003803000 */
[----:B------:R-:W-:Y:S01]  /*16db0*/  LOP3.LUT R183, R183, R8, RZ, 0xc0, !PT ;  /* 0x00000008b7b77212 */ /* 0x000fe200078ec0ff */
[--C-:B------:R-:W-:Y:S03]  /*16dc0*/  HSET2.LE.AND R180, R6, R26.reuse, PT ;  /* 0x0000001a06b47233 */ /* 0x100fe60003803000 */
[----:B------:R-:W-:Y:S02]  /*16dd0*/  LOP3.LUT R177, R4, R177, RZ, 0xc0, !PT ;  /* 0x000000b104b17212 */ /* 0x000fe400078ec0ff */
[----:B------:R-:W-:Y:S04]  /*16de0*/  F2FP.BF16.PACK_AB R4, R241, R242 ;  /* 0x000000f2f104723e */ /* 0x000fe800000010ff */
[----:B------:R-:W-:Y:S01]  /*16df0*/  LOP3.LUT R181, R181, R4, RZ, 0xc0, !PT ;  /* 0x00000004b5b57212 */ /* 0x000fe200078ec0ff */
[----:B--2---:R-:W-:Y:S01]  /*16e00*/  FMUL.FTZ R2, R0, c[0x0][0x23c] ;  /* 0x00008f0000027a20 */ /* 0x004fe20000410000 */
[----:B------:R-:W-:Y:S01]  /*16e10*/  FSEL R0, R137, RZ, P0 ;  /* 0x000000ff89007208 */ /* 0x000fe20000000000 */
[C---:B---3--:R-:W-:Y:S01]  /*16e20*/  FMUL.FTZ R4, R133.reuse, R144 ;  /* 0x0000009085047220 */ /* 0x048fe20000410000 */
[----:B------:R-:W-:Y:S01]  /*16e30*/  PLOP3.LUT P0, PT, PT, PT, UP0, 0x80, 0x0 ;  /* 0x000000000000781c */ /* 0x000fe20003f0f008 */
[----:B------:R2:W3:Y:S01]  /*16e40*/  MUFU.EX2 R132, R2 ;  /* 0x0000000200847308 */ /* 0x0004e20000000800 */
[C---:B------:R-:W-:Y:S02]  /*16e50*/  FMUL.FTZ R5, R133.reuse, R145 ;  /* 0x0000009185057220 */ /* 0x040fe40000410000 */
[----:B------:R-:W-:Y:S02]  /*16e60*/  FADD.FTZ R0, -R0, R139 ;  /* 0x0000008b00007221 */ /* 0x000fe40000010100 */
[C---:B------:R-:W-:Y:S02]  /*16e70*/  FMUL.FTZ R16, R133.reuse, R156 ;  /* 0x0000009c85107220 */ /* 0x040fe40000410000 */
[----:B------:R-:W-:Y:S02]  /*16e80*/  FMUL.FTZ R0, R0, c[0x0][0x23c] ;  /* 0x00008f0000007a20 */ /* 0x000fe40000410000 */
[C---:B------:R-:W-:Y:S02]  /*16e90*/  FMUL.FTZ R17, R133.reuse, R157 ;  /* 0x0000009d85117220 */ /* 0x040fe40000410000 */
[C---:B------:R-:W-:Y:S02]  /*16ea0*/  FMUL.FTZ R32, R133.reuse, R172 ;  /* 0x000000ac85207220 */ /* 0x040fe40000410000 */
[----:B------:R-:W4:Y:S01]  /*16eb0*/  MUFU.EX2 R0, R0 ;  /* 0x0000000000007308 */ /* 0x000f220000000800 */
[C---:B------:R-:W-:Y:S02]  /*16ec0*/  FMUL.FTZ R33, R133.reuse, R173 ;  /* 0x000000ad85217220 */ /* 0x040fe40000410000 */
[C---:B------:R-:W-:Y:S02]  /*16ed0*/  FMUL.FTZ R36, R133.reuse, R36 ;  /* 0x0000002485247220 */ /* 0x040fe40000410000 */
[C---:B------:R-:W-:Y:S02]  /*16ee0*/  FMUL.FTZ R37, R133.reuse, R37 ;  /* 0x0000002585257220 */ /* 0x040fe40000410000 */
[C---:B------:R-:W-:Y:S02]  /*16ef0*/  FMUL.FTZ R48, R133.reuse, R48 ;  /* 0x0000003085307220 */ /* 0x040fe40000410000 */
[----:B------:R-:W-:Y:S02]  /*16f00*/  FMUL.FTZ R49, R133, R49 ;  /* 0x0000003185317220 */ /* 0x000fe40000410000 */
[----:B--2---:R-:W-:Y:S01]  /*16f10*/  FADD.FTZ R2, -R3, R138 ;  /* 0x0000008a03027221 */ /* 0x004fe20000010100 */
[--C-:B------:R-:W-:Y:S01]  /*16f20*/  HSET2.LE.AND R3, R14, R26.reuse, PT ;  /* 0x0000001a0e037233 */ /* 0x100fe20003803000 */
[----:B---3--:R-:W-:Y:S02]  /*16f30*/  FMUL.FTZ R6, R132, R146 ;  /* 0x0000009284067220 */ /* 0x008fe40000410000 */
[----:B------:R-:W-:Y:S02]  /*16f40*/  FMUL.FTZ R2, R2, c[0x0][0x23c] ;  /* 0x00008f0002027a20 */ /* 0x000fe40000410000 */
[----:B------:R-:W-:Y:S01]  /*16f50*/  LOP3.LUT R178, R3, R178, RZ, 0xc0, !PT ;  /* 0x000000b203b27212 */ /* 0x000fe200078ec0ff */
[----:B------:R-:W-:Y:S01]  /*16f60*/  HSET2.LE.AND R3, R11, R26, PT ;  /* 0x0000001a0b037233 */ /* 0x000fe20003803000 */
[----:B------:R-:W-:Y:S02]  /*16f70*/  FMUL.FTZ R7, R132, R147 ;  /* 0x0000009384077220 */ /* 0x000fe40000410000 */
[----:B------:R-:W2:Y:S01]  /*16f80*/  MUFU.EX2 R2, R2 ;  /* 0x0000000200027308 */ /* 0x000ea20000000800 */
[----:B------:R-:W3:Y:S01]  /*16f90*/  LDSM.16.MT88.4 R144, [R207+0xa000] ;  /* 0x00a00000cf90783b */ /* 0x000ee20000004200 */
[----:B------:R-:W-:Y:S01]  /*16fa0*/  LOP3.LUT R176, R3, R176, RZ, 0xc0, !PT ;  /* 0x000000b003b07212 */ /* 0x000fe200078ec0ff */
[C---:B----4-:R-:W-:Y:S01]  /*16fb0*/  FMUL.FTZ R10, R0.reuse, R150 ;  /* 0x00000096000a7220 */ /* 0x050fe20000410000 */
[----:B------:R-:W-:Y:S01]  /*16fc0*/  F2FP.BF16.PACK_AB R3, R243, R244 ;  /* 0x000000f4f303723e */ /* 0x000fe200000010ff */
[----:B------:R-:W-:Y:S02]  /*16fd0*/  FMUL.FTZ R11, R0, R151 ;  /* 0x00000097000b7220 */ /* 0x000fe40000410000 */
[----:B------:R-:W-:Y:S01]  /*16fe0*/  FMUL.FTZ R18, R132, R158 ;  /* 0x0000009e84127220 */ /* 0x000fe20000410000 */
[----:B------:R-:W-:Y:S01]  /*16ff0*/  LOP3.LUT R180, R180, R3, RZ, 0xc0, !PT ;  /* 0x00000003b4b47212 */ /* 0x000fe200078ec0ff */
[-C--:B-1----:R-:W-:Y:S01]  /*17000*/  HMMA.16816.F32.BF16 R4, R176, R20.reuse, R4 ;  /* 0x00000014b004723c */ /* 0x082fe20000041804 */
[----:B------:R-:W-:Y:S01]  /*17010*/  F2FP.BF16.PACK_AB R3, R238, R239 ;  /* 0x000000efee03723e */ /* 0x000fe200000010ff */
[C---:B------:R-:W-:Y:S02]  /*17020*/  FMUL.FTZ R14, R0.reuse, R154 ;  /* 0x0000009a000e7220 */ /* 0x040fe40000410000 */
[----:B------:R-:W-:Y:S01]  /*17030*/  FMUL.FTZ R15, R0, R155 ;  /* 0x0000009b000f7220 */ /* 0x000fe20000410000 */
[----:B------:R-:W-:Y:S01]  /*17040*/  LOP3.LUT R182, R182, R3, RZ, 0xc0, !PT ;  /* 0x00000003b6b67212 */ /* 0x000fe200078ec0ff */
[--C-:B------:R-:W-:Y:S02]  /*17050*/  FFMA.FTZ R3, R192, c[0x0][0x23c], -R141.reuse ;  /* 0x00008f00c0037a23 */ /* 0x100fe4000001088d */
[C---:B------:R-:W-:Y:S02]  /*17060*/  FMUL.FTZ R19, R132.reuse, R159 ;  /* 0x0000009f84137220 */ /* 0x040fe40000410000 */
[----:B------:R1:W-:Y:S01]  /*17070*/  MUFU.EX2 R203, R3 ;  /* 0x0000000300cb7308 */ /* 0x0003e20000000800 */
[----:B------:R-:W-:Y:S01]  /*17080*/  LDSM.16.MT88.4 R156, [R205+0xa800] ;  /* 0x00a80000cd9c783b */ /* 0x000fe20000004200 */
[C---:B------:R-:W-:Y:S02]  /*17090*/  FMUL.FTZ R34, R132.reuse, R174 ;  /* 0x000000ae84227220 */ /* 0x040fe40000410000 */
[----:B------:R-:W-:Y:S02]  /*170a0*/  FMUL.FTZ R35, R132, R175 ;  /* 0x000000af84237220 */ /* 0x000fe40000410000 */
[C---:B--2---:R-:W-:Y:S02]  /*170b0*/  FMUL.FTZ R8, R2.reuse, R148 ;  /* 0x0000009402087220 */ /* 0x044fe40000410000 */
[C---:B------:R-:W-:Y:S01]  /*170c0*/  FMUL.FTZ R9, R2.reuse, R149 ;  /* 0x0000009502097220 */ /* 0x040fe20000410000 */
[----:B------:R-:W-:Y:S01]  /*170d0*/  LDSM.16.MT88.4 R172, [R207+0xa800] ;  /* 0x00a80000cfac783b */ /* 0x000fe20000004200 */
[C---:B------:R-:W-:Y:S02]  /*170e0*/  FMUL.FTZ R12, R2.reuse, R152 ;  /* 0x00000098020c7220 */ /* 0x040fe40000410000 */
[C---:B------:R-:W-:Y:S02]  /*170f0*/  FMUL.FTZ R13, R2.reuse, R153 ;  /* 0x00000099020d7220 */ /* 0x040fe40000410000 */
[C---:B------:R-:W-:Y:S01]  /*17100*/  FMUL.FTZ R24, R2.reuse, R164 ;  /* 0x000000a402187220 */ /* 0x040fe20000410000 */
[C---:B------:R-:W-:Y:S01]  /*17110*/  HMMA.16816.F32.BF16 R8, R180.reuse, R20, R8 ;  /* 0x00000014b408723c */ /* 0x040fe20000041808 */
[----:B------:R-:W-:Y:S01]  /*17120*/  FMUL.FTZ R25, R2, R165 ;  /* 0x000000a502197220 */ /* 0x000fe20000410000 */
[----:B------:R-:W2:Y:S01]  /*17130*/  LDSM.16.MT88.4 R148, [R210+0xa000] ;  /* 0x00a00000d294783b */ /* 0x000ea20000004200 */
[----:B------:R-:W-:Y:S02]  /*17140*/  FMUL.FTZ R27, R0, R167 ;  /* 0x000000a7001b7220 */ /* 0x000fe40000410000 */
[C---:B------:R-:W-:Y:S02]  /*17150*/  FMUL.FTZ R28, R2.reuse, R168 ;  /* 0x000000a8021c7220 */ /* 0x040fe40000410000 */
[C---:B------:R-:W-:Y:S01]  /*17160*/  FMUL.FTZ R20, R133.reuse, R160 ;  /* 0x000000a085147220 */ /* 0x040fe20000410000 */
[-C--:B------:R-:W-:Y:S01]  /*17170*/  HMMA.16816.F32.BF16 R12, R180, R22.reuse, R12 ;  /* 0x00000016b40c723c */ /* 0x080fe2000004180c */
[----:B------:R-:W-:Y:S03]  /*17180*/  FMUL.FTZ R21, R133, R161 ;  /* 0x000000a185157220 */ /* 0x000fe60000410000 */
[----:B------:R-:W-:Y:S02]  /*17190*/  FMUL.FTZ R29, R2, R169 ;  /* 0x000000a9021d7220 */ /* 0x000fe40000410000 */
[----:B------:R-:W-:Y:S02]  /*171a0*/  FMUL.FTZ R30, R0, R170 ;  /* 0x000000aa001e7220 */ /* 0x000fe40000410000 */
[C---:B------:R-:W-:Y:S01]  /*171b0*/  HMMA.16816.F32.BF16 R16, R176.reuse, R22, R16 ;  /* 0x00000016b010723c */ /* 0x040fe20000041810 */
[--C-:B-1----:R-:W-:Y:S03]  /*171c0*/  FFMA.FTZ R3, R194, c[0x0][0x23c], -R141.reuse ;  /* 0x00008f00c2037a23 */ /* 0x102fe6000001088d */
[----:B------:R-:W-:Y:S01]  /*171d0*/  IMAD.MOV.U32 R160, RZ, RZ, R26 ;  /* 0x000000ffffa07224 */ /* 0x000fe200078e001a */
[----:B------:R1:W4:Y:S01]  /*171e0*/  MUFU.EX2 R202, R3 ;  /* 0x0000000300ca7308 */ /* 0x0003220000000800 */
[----:B------:R-:W-:Y:S02]  /*171f0*/  FMUL.FTZ R26, R0, R166 ;  /* 0x000000a6001a7220 */ /* 0x000fe40000410000 */
[C---:B------:R-:W-:Y:S04]  /*17200*/  FMUL.FTZ R22, R132.reuse, R162 ;  /* 0x000000a284167220 */ /* 0x040fe80000410000 */
[----:B------:R-:W-:Y:S02]  /*17210*/  FMUL.FTZ R23, R132, R163 ;  /* 0x000000a384177220 */ /* 0x000fe40000410000 */
[----:B------:R-:W-:Y:S02]  /*17220*/  FMUL.FTZ R31, R0, R171 ;  /* 0x000000ab001f7220 */ /* 0x000fe40000410000 */
[C---:B------:R-:W-:Y:S02]  /*17230*/  FMUL.FTZ R38, R132.reuse, R38 ;  /* 0x0000002684267220 */ /* 0x040fe40000410000 */
[----:B------:R-:W-:Y:S01]  /*17240*/  FMUL.FTZ R39, R132, R39 ;  /* 0x0000002784277220 */ /* 0x000fe20000410000 */
[-C--:B---3--:R-:W-:Y:S01]  /*17250*/  HMMA.16816.F32.BF16 R20, R176, R144.reuse, R20 ;  /* 0x00000090b014723c */ /* 0x088fe20000041814 */
[C---:B------:R-:W-:Y:S02]  /*17260*/  FMUL.FTZ R40, R2.reuse, R40 ;  /* 0x0000002802287220 */ /* 0x040fe40000410000 */
[----:B------:R-:W-:Y:S02]  /*17270*/  FMUL.FTZ R41, R2, R41 ;  /* 0x0000002902297220 */ /* 0x000fe40000410000 */
[C---:B------:R-:W-:Y:S02]  /*17280*/  FMUL.FTZ R42, R0.reuse, R42 ;  /* 0x0000002a002a7220 */ /* 0x040fe40000410000 */
[----:B------:R-:W-:Y:S01]  /*17290*/  FMUL.FTZ R43, R0, R43 ;  /* 0x0000002b002b7220 */ /* 0x000fe20000410000 */
[C---:B------:R-:W-:Y:S01]  /*172a0*/  HMMA.16816.F32.BF16 R24, R180.reuse, R144, R24 ;  /* 0x00000090b418723c */ /* 0x040fe20000041818 */
[C---:B------:R-:W-:Y:S03]  /*172b0*/  FMUL.FTZ R44, R2.reuse, R44 ;  /* 0x0000002c022c7220 */ /* 0x040fe60000410000 */
[----:B------:R-:W-:Y:S02]  /*172c0*/  FMUL.FTZ R45, R2, R45 ;  /* 0x0000002d022d7220 */ /* 0x000fe40000410000 */
[C---:B------:R-:W-:Y:S02]  /*172d0*/  FMUL.FTZ R46, R0.reuse, R46 ;  /* 0x0000002e002e7220 */ /* 0x040fe40000410000 */
[-C--:B------:R-:W-:Y:S01]  /*172e0*/  HMMA.16816.F32.BF16 R28, R180, R146.reuse, R28 ;  /* 0x00000092b41c723c */ /* 0x080fe2000004181c */
[--C-:B-1----:R-:W-:Y:S03]  /*172f0*/  FFMA.FTZ R3, R193, c[0x0][0x23c], -R142.reuse ;  /* 0x00008f00c1037a23 */ /* 0x102fe6000001088e */
[----:B------:R-:W-:Y:S01]  /*17300*/  FMUL.FTZ R47, R0, R47 ;  /* 0x0000002f002f7220 */ /* 0x000fe20000410000 */
[----:B------:R1:W-:Y:S01]  /*17310*/  MUFU.EX2 R201, R3 ;  /* 0x0000000300c97308 */ /* 0x0003e20000000800 */
[C---:B------:R-:W-:Y:S02]  /*17320*/  FMUL.FTZ R50, R132.reuse, R50 ;  /* 0x0000003284327220 */ /* 0x040fe40000410000 */
[C---:B------:R-:W-:Y:S01]  /*17330*/  HMMA.16816.F32.BF16 R32, R176.reuse, R146, R32 ;  /* 0x00000092b020723c */ /* 0x040fe20000041820 */
[----:B------:R-:W3:Y:S03]  /*17340*/  LDSM.16.MT88.4 R144, [R209+0xa000] ;  /* 0x00a00000d190783b */ /* 0x000ee60000004200 */
[C---:B------:R-:W-:Y:S02]  /*17350*/  FMUL.FTZ R51, R132.reuse, R51 ;  /* 0x0000003384337220 */ /* 0x040fe40000410000 */
[C---:B------:R-:W-:Y:S02]  /*17360*/  FMUL.FTZ R52, R133.reuse, R52 ;  /* 0x0000003485347220 */ /* 0x040fe40000410000 */
[-C--:B--2---:R-:W-:Y:S01]  /*17370*/  HMMA.16816.F32.BF16 R36, R176, R148.reuse, R36 ;  /* 0x00000094b024723c */ /* 0x084fe20000041824 */
[----:B------:R-:W-:Y:S03]  /*17380*/  FMUL.FTZ R53, R133, R53 ;  /* 0x0000003585357220 */ /* 0x000fe60000410000 */
[C---:B------:R-:W-:Y:S02]  /*17390*/  FMUL.FTZ R54, R132.reuse, R54 ;  /* 0x0000003684367220 */ /* 0x040fe40000410000 */
[----:B------:R-:W-:Y:S02]  /*173a0*/  FMUL.FTZ R55, R132, R55 ;  /* 0x0000003784377220 */ /* 0x000fe40000410000 */
[C---:B------:R-:W-:Y:S01]  /*173b0*/  HMMA.16816.F32.BF16 R40, R180.reuse, R148, R40 ;  /* 0x00000094b428723c */ /* 0x040fe20000041828 */
[C---:B------:R-:W-:Y:S03]  /*173c0*/  FMUL.FTZ R56, R2.reuse, R56 ;  /* 0x0000003802387220 */ /* 0x040fe60000410000 */
[----:B------:R-:W-:Y:S02]  /*173d0*/  FMUL.FTZ R57, R2, R57 ;  /* 0x0000003902397220 */ /* 0x000fe40000410000 */
[----:B-1----:R-:W-:Y:S02]  /*173e0*/  FFMA.FTZ R3, R195, c[0x0][0x23c], -R142 ;  /* 0x00008f00c3037a23 */ /* 0x002fe4000001088e */
[-C--:B------:R-:W-:Y:S01]  /*173f0*/  HMMA.16816.F32.BF16 R44, R180, R150.reuse, R44 ;  /* 0x00000096b42c723c */ /* 0x080fe2000004182c */
[C---:B------:R-:W-:Y:S01]  /*17400*/  FMUL.FTZ R58, R0.reuse, R58 ;  /* 0x0000003a003a7220 */ /* 0x040fe20000410000 */
[----:B------:R1:W2:Y:S02]  /*17410*/  MUFU.EX2 R200, R3 ;  /* 0x0000000300c87308 */ /* 0x0002a40000000800 */
[----:B------:R-:W-:Y:S02]  /*17420*/  FMUL.FTZ R59, R0, R59 ;  /* 0x0000003b003b7220 */ /* 0x000fe40000410000 */
[C---:B------:R-:W-:Y:S02]  /*17430*/  FMUL.FTZ R60, R2.reuse, R60 ;  /* 0x0000003c023c7220 */ /* 0x040fe40000410000 */
[C---:B------:R-:W-:Y:S01]  /*17440*/  HMMA.16816.F32.BF16 R48, R176.reuse, R150, R48 ;  /* 0x00000096b030723c */ /* 0x040fe20000041830 */
[----:B------:R-:W5:Y:S03]  /*17450*/  LDSM.16.MT88.4 R148, [R205+0xb000] ;  /* 0x00b00000cd94783b */ /* 0x000f660000004200 */
[----:B------:R-:W-:Y:S02]  /*17460*/  FMUL.FTZ R61, R2, R61 ;  /* 0x0000003d023d7220 */ /* 0x000fe40000410000 */
[C---:B------:R-:W-:Y:S02]  /*17470*/  FMUL.FTZ R62, R0.reuse, R62 ;  /* 0x0000003e003e7220 */ /* 0x040fe40000410000 */
[----:B------:R-:W-:Y:S01]  /*17480*/  FMUL.FTZ R63, R0, R63 ;  /* 0x0000003f003f7220 */ /* 0x000fe20000410000 */
[-C--:B---3--:R-:W-:Y:S03]  /*17490*/  HMMA.16816.F32.BF16 R52, R176, R144.reuse, R52 ;  /* 0x00000090b034723c */ /* 0x088fe60000041834 */
[C---:B------:R-:W-:Y:S02]  /*174a0*/  FMUL.FTZ R64, R133.reuse, R64 ;  /* 0x0000004085407220 */ /* 0x040fe40000410000 */
[----:B------:R-:W-:Y:S02]  /*174b0*/  FMUL.FTZ R65, R133, R65 ;  /* 0x0000004185417220 */ /* 0x000fe40000410000 */
[----:B------:R-:W-:Y:S01]  /*174c0*/  FMUL.FTZ R66, R132, R66 ;  /* 0x0000004284427220 */ /* 0x000fe20000410000 */
[C---:B------:R-:W-:Y:S01]  /*174d0*/  HMMA.16816.F32.BF16 R56, R180.reuse, R144, R56 ;  /* 0x00000090b438723c */ /* 0x040fe20000041838 */
[--C-:B-1----:R-:W-:Y:S03]  /*174e0*/  FFMA.FTZ R3, R198, c[0x0][0x23c], -R141.reuse ;  /* 0x00008f00c6037a23 */ /* 0x102fe6000001088d */
[----:B------:R-:W-:Y:S01]  /*174f0*/  FFMA.FTZ R141, R197, c[0x0][0x23c], -R141 ;  /* 0x00008f00c58d7a23 */ /* 0x000fe2000001088d */
[----:B------:R-:W-:Y:S01]  /*17500*/  MUFU.EX2 R198, R3 ;  /* 0x0000000300c67308 */ /* 0x000fe20000000800 */
[C---:B------:R-:W-:Y:S02]  /*17510*/  FMUL.FTZ R67, R132.reuse, R67 ;  /* 0x0000004384437220 */ /* 0x040fe40000410000 */
[-C--:B------:R-:W-:Y:S01]  /*17520*/  HMMA.16816.F32.BF16 R60, R180, R146.reuse, R60 ;  /* 0x00000092b43c723c */ /* 0x080fe2000004183c */
[C---:B------:R-:W-:Y:S03]  /*17530*/  FMUL.FTZ R68, R133.reuse, R68 ;  /* 0x0000004485447220 */ /* 0x040fe60000410000 */
[----:B------:R-:W-:Y:S02]  /*17540*/  FMUL.FTZ R69, R133, R69 ;  /* 0x0000004585457220 */ /* 0x000fe40000410000 */
[C---:B------:R-:W-:Y:S01]  /*17550*/  FMUL.FTZ R70, R132.reuse, R70 ;  /* 0x0000004684467220 */ /* 0x040fe20000410000 */
[----:B------:R1:W-:Y:S01]  /*17560*/  MUFU.EX2 R199, R141 ;  /* 0x0000008d00c77308 */ /* 0x0003e20000000800 */
[C---:B------:R-:W-:Y:S01]  /*17570*/  HMMA.16816.F32.BF16 R64, R176.reuse, R146, R64 ;  /* 0x00000092b040723c */ /* 0x040fe20000041840 */
[----:B------:R-:W3:Y:S03]  /*17580*/  LDSM.16.MT88.4 R144, [R207+0xb000] ;  /* 0x00b00000cf90783b */ /* 0x000ee60000004200 */
[----:B------:R-:W-:Y:S02]  /*17590*/  FMUL.FTZ R71, R132, R71 ;  /* 0x0000004784477220 */ /* 0x000fe40000410000 */
[----:B------:R-:W-:Y:S01]  /*175a0*/  IMAD.WIDE.U32 R138, R143, -0x2daee0ad, RZ ;  /* 0xd2511f538f8a7825 */ /* 0x000fe200078e00ff */
[----:B------:R-:W-:Y:S04]  /*175b0*/  LOP3.LUT R143, R229, UR8, R186, 0x96, !PT ;  /* 0x00000008e58f7c12 */ /* 0x000fe8000f8e96ba */
[-C--:B-----5:R-:W-:Y:S01]  /*175c0*/  HMMA.16816.F32.BF16 R68, R176, R148.reuse, R68 ;  /* 0x00000094b044723c */ /* 0x0a0fe20000041844 */
[----:B------:R-:W-:Y:S01]  /*175d0*/  FMUL.FTZ R72, R2, R72 ;  /* 0x0000004802487220 */ /* 0x000fe20000410000 */
[----:B------:R-:W-:Y:S01]  /*175e0*/  LOP3.LUT R152, R138, 0xffff, RZ, 0xc0, !PT ;  /* 0x0000ffff8a987812 */ /* 0x000fe200078ec0ff */
[----:B------:R-:W-:Y:S01]  /*175f0*/  FMUL.FTZ R73, R2, R73 ;  /* 0x0000004902497220 */ /* 0x000fe20000410000 */
[--C-:B------:R-:W-:Y:S01]  /*17600*/  SHF.R.U32.HI R154, RZ, 0x10, R138.reuse ;  /* 0x00000010ff9a7819 */ /* 0x100fe2000001168a */
[----:B------:R-:W-:Y:S01]  /*17610*/  FMUL.FTZ R74, R0, R74 ;  /* 0x0000004a004a7220 */ /* 0x000fe20000410000 */
[----:B------:R-:W-:Y:S01]  /*17620*/  LOP3.LUT R155, R138, 0xff, RZ, 0xc0, !PT ;  /* 0x000000ff8a9b7812 */ /* 0x000fe200078ec0ff */
[----:B------:R-:W-:Y:S01]  /*17630*/  FMUL.FTZ R75, R0, R75 ;  /* 0x0000004b004b7220 */ /* 0x000fe20000410000 */
[----:B------:R-:W-:Y:S01]  /*17640*/  SHF.R.U32.HI R153, RZ, 0x18, R138 ;  /* 0x00000018ff997819 */ /* 0x000fe2000001168a */
[----:B------:R-:W-:Y:S03]  /*17650*/  FMUL.FTZ R76, R2, R76 ;  /* 0x0000004c024c7220 */ /* 0x000fe60000410000 */
[----:B-1----:R-:W-:Y:S01]  /*17660*/  LOP3.LUT R141, R139, UR17, R188, 0x96, !PT ;  /* 0x000000118b8d7c12 */ /* 0x002fe2000f8e96bc */
[----:B------:R-:W-:Y:S01]  /*17670*/  FFMA.FTZ R139, R230, c[0x0][0x23c], -R184 ;  /* 0x00008f00e68b7a23 */ /* 0x000fe200000108b8 */
[C---:B------:R-:W-:Y:S01]  /*17680*/  HMMA.16816.F32.BF16 R72, R180.reuse, R148, R72 ;  /* 0x00000094b448723c */ /* 0x040fe20000041848 */
[----:B------:R-:W-:Y:S02]  /*17690*/  FMUL.FTZ R77, R2, R77 ;  /* 0x0000004d024d7220 */ /* 0x000fe40000410000 */
[C---:B------:R-:W-:Y:S01]  /*176a0*/  FMUL.FTZ R78, R0.reuse, R78 ;  /* 0x0000004e004e7220 */ /* 0x040fe20000410000 */
[----:B------:R1:W-:Y:S01]  /*176b0*/  MUFU.EX2 R195, R139 ;  /* 0x0000008b00c37308 */ /* 0x0003e20000000800 */
[----:B------:R-:W-:Y:S02]  /*176c0*/  FMUL.FTZ R79, R0, R79 ;  /* 0x0000004f004f7220 */ /* 0x000fe40000410000 */
[----:B------:R-:W-:Y:S02]  /*176d0*/  FFMA.FTZ R3, R196, c[0x0][0x23c], -R142 ;  /* 0x00008f00c4037a23 */ /* 0x000fe4000001088e */
[C---:B------:R-:W-:Y:S03]  /*176e0*/  FMUL.FTZ R80, R133.reuse, R80 ;  /* 0x0000005085507220 */ /* 0x040fe60000410000 */
[-C--:B------:R-:W-:Y:S01]  /*176f0*/  HMMA.16816.F32.BF16 R76, R180, R150.reuse, R76 ;  /* 0x00000096b44c723c */ /* 0x080fe2000004184c */
[C---:B------:R-:W-:Y:S01]  /*17700*/  FMUL.FTZ R81, R133.reuse, R81 ;  /* 0x0000005185517220 */ /* 0x040fe20000410000 */
[----:B------:R5:W-:Y:S01]  /*17710*/  MUFU.EX2 R197, R3 ;  /* 0x0000000300c57308 */ /* 0x000be20000000800 */
[C---:B------:R-:W-:Y:S02]  /*17720*/  FMUL.FTZ R82, R132.reuse, R82 ;  /* 0x0000005284527220 */ /* 0x040fe40000410000 */
[C---:B------:R-:W-:Y:S02]  /*17730*/  FMUL.FTZ R83, R132.reuse, R83 ;  /* 0x0000005384537220 */ /* 0x040fe40000410000 */
[C---:B------:R-:W-:Y:S02]  /*17740*/  FMUL.FTZ R84, R133.reuse, R84 ;  /* 0x0000005485547220 */ /* 0x040fe40000410000 */
[----:B------:R-:W-:Y:S03]  /*17750*/  FMUL.FTZ R85, R133, R85 ;  /* 0x0000005585557220 */ /* 0x000fe60000410000 */
[C---:B------:R-:W-:Y:S01]  /*17760*/  HMMA.16816.F32.BF16 R80, R176.reuse, R150, R80 ;  /* 0x00000096b050723c */ /* 0x040fe20000041850 */
[----:B------:R-:W2:Y:S01]  /*17770*/  LDSM.16.MT88.4 R148, [R210+0xb000] ;  /* 0x00b00000d294783b */ /* 0x000ea20000004200 */
[C---:B------:R-:W-:Y:S02]  /*17780*/  FMUL.FTZ R86, R132.reuse, R86 ;  /* 0x0000005684567220 */ /* 0x040fe40000410000 */
[----:B------:R-:W-:Y:S02]  /*17790*/  FMUL.FTZ R87, R132, R87 ;  /* 0x0000005784577220 */ /* 0x000fe40000410000 */
[----:B------:R-:W-:Y:S02]  /*177a0*/  FFMA.FTZ R138, R233, c[0x0][0x23c], -R184 ;  /* 0x00008f00e98a7a23 */ /* 0x000fe400000108b8 */
[----:B-1----:R-:W-:Y:S02]  /*177b0*/  FFMA.FTZ R139, R232, c[0x0][0x23c], -R185 ;  /* 0x00008f00e88b7a23 */ /* 0x002fe400000108b9 */
[----:B------:R1:W-:Y:S01]  /*177c0*/  MUFU.EX2 R194, R138 ;  /* 0x0000008a00c27308 */ /* 0x0003e20000000800 */
[-C--:B---3--:R-:W-:Y:S01]  /*177d0*/  HMMA.16816.F32.BF16 R84, R176, R144.reuse, R84 ;  /* 0x00000090b054723c */ /* 0x088fe20000041854 */
[C---:B------:R-:W-:Y:S01]  /*177e0*/  FMUL.FTZ R88, R2.reuse, R88 ;  /* 0x0000005802587220 */ /* 0x040fe20000410000 */
[----:B------:R-:W3:Y:S01]  /*177f0*/  LDL.LU R232, [R1+0x18] ;  /* 0x0000180001e87983 */ /* 0x000ee20000300800 */
[----:B------:R-:W-:Y:S02]  /*17800*/  FMUL.FTZ R89, R2, R89 ;  /* 0x0000005902597220 */ /* 0x000fe40000410000 */
[C---:B------:R-:W-:Y:S02]  /*17810*/  FMUL.FTZ R90, R0.reuse, R90 ;  /* 0x0000005a005a7220 */ /* 0x040fe40000410000 */
[----:B------:R-:W-:Y:S02]  /*17820*/  FMUL.FTZ R91, R0, R91 ;  /* 0x0000005b005b7220 */ /* 0x000fe40000410000 */
[----:B-----5:R-:W-:Y:S01]  /*17830*/  FFMA.FTZ R3, R231, c[0x0][0x23c], -R142 ;  /* 0x00008f00e7037a23 */ /* 0x020fe2000001088e */
[----:B------:R5:W-:Y:S01]  /*17840*/  MUFU.EX2 R193, R139 ;  /* 0x0000008b00c17308 */ /* 0x000be20000000800 */
[----:B------:R-:W3:Y:S01]  /*17850*/  LDL.LU R231, [R1+0x1c] ;  /* 0x00001c0001e77983 */ /* 0x000ee20000300800 */
[C---:B------:R-:W-:Y:S02]  /*17860*/  FMUL.FTZ R92, R2.reuse, R92 ;  /* 0x0000005c025c7220 */ /* 0x040fe40000410000 */
[C---:B------:R-:W-:Y:S01]  /*17870*/  HMMA.16816.F32.BF16 R88, R180.reuse, R144, R88 ;  /* 0x00000090b458723c */ /* 0x040fe20000041858 */
[----:B------:R-:W-:Y:S01]  /*17880*/  FMUL.FTZ R93, R2, R93 ;  /* 0x0000005d025d7220 */ /* 0x000fe20000410000 */
[----:B------:R-:W3:Y:S01]  /*17890*/  LDL.LU R230, [R1+0x20] ;  /* 0x0000200001e67983 */ /* 0x000ee20000300800 */
[C---:B------:R-:W-:Y:S02]  /*178a0*/  FMUL.FTZ R94, R0.reuse, R94 ;  /* 0x0000005e005e7220 */ /* 0x040fe40000410000 */
[----:B------:R-:W-:Y:S01]  /*178b0*/  FMUL.FTZ R95, R0, R95 ;  /* 0x0000005f005f7220 */ /* 0x000fe20000410000 */
[----:B------:R-:W3:Y:S01]  /*178c0*/  LDL.LU R229, [R1+0x24] ;  /* 0x0000240001e57983 */ /* 0x000ee20000300800 */
[C---:B------:R-:W-:Y:S01]  /*178d0*/  FMUL.FTZ R96, R133.reuse, R96 ;  /* 0x0000006085607220 */ /* 0x040fe20000410000 */
[----:B------:R-:W2:Y:S01]  /*178e0*/  MUFU.EX2 R196, R3 ;  /* 0x0000000300c47308 */ /* 0x000ea20000000800 */
[----:B------:R-:W-:Y:S03]  /*178f0*/  FMUL.FTZ R97, R133, R97 ;  /* 0x0000006185617220 */ /* 0x000fe60000410000 */
[-C--:B------:R-:W-:Y:S01]  /*17900*/  HMMA.16816.F32.BF16 R92, R180, R146.reuse, R92 ;  /* 0x00000092b45c723c */ /* 0x080fe2000004185c */
[----:B------:R-:W-:Y:S01]  /*17910*/  FMUL.FTZ R98, R132, R98 ;  /* 0x0000006284627220 */ /* 0x000fe20000410000 */
[----:B-1----:R-:W-:Y:S01]  /*17920*/  LOP3.LUT R138, R154, 0xff, RZ, 0xc0, !PT ;  /* 0x000000ff9a8a7812 */ /* 0x002fe200078ec0ff */
[----:B------:R-:W-:Y:S02]  /*17930*/  FMUL.FTZ R99, R132, R99 ;  /* 0x0000006384637220 */ /* 0x000fe40000410000 */
[----:B------:R-:W-:Y:S01]  /*17940*/  FMUL.FTZ R104, R2, R104 ;  /* 0x0000006802687220 */ /* 0x000fe20000410000 */
[----:B------:R-:W-:Y:S01]  /*17950*/  PRMT R153, R138, 0x5410, R153 ;  /* 0x000054108a997816 */ /* 0x000fe20000000099 */
[----:B------:R-:W-:Y:S01]  /*17960*/  FFMA.FTZ R138, R234, c[0x0][0x23c], -R185 ;  /* 0x00008f00ea8a7a23 */ /* 0x000fe200000108b9 */
[----:B-----5:R-:W-:Y:S01]  /*17970*/  LOP3.LUT R139, R141, 0xffff, RZ, 0xc0, !PT ;  /* 0x0000ffff8d8b7812 */ /* 0x020fe200078ec0ff */
[----:B------:R-:W-:Y:S01]  /*17980*/  FMUL.FTZ R105, R2, R105 ;  /* 0x0000006902697220 */ /* 0x000fe20000410000 */
[C---:B------:R-:W-:Y:S01]  /*17990*/  HMMA.16816.F32.BF16 R96, R176.reuse, R146, R96 ;  /* 0x00000092b060723c */ /* 0x040fe20000041860 */
[----:B------:R-:W1:Y:S01]  /*179a0*/  LDSM.16.MT88.4 R144, [R209+0xb000] ;  /* 0x00b00000d190783b */ /* 0x000e620000004200 */
[C---:B------:R-:W-:Y:S01]  /*179b0*/  FMUL.FTZ R100, R133.reuse, R100 ;  /* 0x0000006485647220 */ /* 0x040fe20000410000 */
[----:B------:R5:W1:Y:S01]  /*179c0*/  MUFU.EX2 R192, R138 ;  /* 0x0000008a00c07308 */ /* 0x000a620000000800 */
[----:B------:R-:W-:Y:S01]  /*179d0*/  FMUL.FTZ R101, R133, R101 ;  /* 0x0000006585657220 */ /* 0x000fe20000410000 */
[----:B------:R-:W-:Y:S01]  /*179e0*/  SHF.R.U32.HI R139, RZ, 0x8, R139 ;  /* 0x00000008ff8b7819 */ /* 0x000fe2000001168b */
[C---:B------:R-:W-:Y:S02]  /*179f0*/  FMUL.FTZ R102, R132.reuse, R102 ;  /* 0x0000006684667220 */ /* 0x040fe40000410000 */
[----:B------:R-:W-:Y:S04]  /*17a00*/  FMUL.FTZ R103, R132, R103 ;  /* 0x0000006784677220 */ /* 0x000fe80000410000 */
[C---:B------:R-:W-:Y:S02]  /*17a10*/  FMUL.FTZ R106, R0.reuse, R106 ;  /* 0x0000006a006a7220 */ /* 0x040fe40000410000 */
[----:B------:R-:W-:Y:S01]  /*17a20*/  FMUL.FTZ R107, R0, R107 ;  /* 0x0000006b006b7220 */ /* 0x000fe20000410000 */
[-C--:B--2---:R-:W-:Y:S01]  /*17a30*/  HMMA.16816.F32.BF16 R100, R176, R148.reuse, R100 ;  /* 0x00000094b064723c */ /* 0x084fe20000041864 */
[C---:B------:R-:W-:Y:S02]  /*17a40*/  FMUL.FTZ R108, R2.reuse, R108 ;  /* 0x0000006c026c7220 */ /* 0x040fe40000410000 */
[----:B------:R-:W-:Y:S02]  /*17a50*/  FMUL.FTZ R109, R2, R109 ;  /* 0x0000006d026d7220 */ /* 0x000fe40000410000 */
[C---:B------:R-:W-:Y:S02]  /*17a60*/  FMUL.FTZ R110, R0.reuse, R110 ;  /* 0x0000006e006e7220 */ /* 0x040fe40000410000 */
[----:B------:R-:W-:Y:S01]  /*17a70*/  FMUL.FTZ R111, R0, R111 ;  /* 0x0000006f006f7220 */ /* 0x000fe20000410000 */
[C---:B------:R-:W-:Y:S01]  /*17a80*/  HMMA.16816.F32.BF16 R104, R180.reuse, R148, R104 ;  /* 0x00000094b468723c */ /* 0x040fe20000041868 */
[----:B------:R-:W-:Y:S03]  /*17a90*/  FMUL.FTZ R120, R2, R120 ;  /* 0x0000007802787220 */ /* 0x000fe60000410000 */
[--C-:B-----5:R-:W-:Y:S02]  /*17aa0*/  FFMA.FTZ R138, R236, c[0x0][0x23c], -R184.reuse ;  /* 0x00008f00ec8a7a23 */ /* 0x120fe400000108b8 */
[----:B------:R-:W-:Y:S02]  /*17ab0*/  FFMA.FTZ R184, R237, c[0x0][0x23c], -R184 ;  /* 0x00008f00edb87a23 */ /* 0x000fe400000108b8 */
[-C--:B------:R-:W-:Y:S01]  /*17ac0*/  HMMA.16816.F32.BF16 R108, R180, R150.reuse, R108 ;  /* 0x00000096b46c723c */ /* 0x080fe2000004186c */
[C---:B------:R-:W-:Y:S01]  /*17ad0*/  FMUL.FTZ R112, R133.reuse, R112 ;  /* 0x0000007085707220 */ /* 0x040fe20000410000 */
[----:B------:R2:W-:Y:S02]  /*17ae0*/  MUFU.EX2 R191, R138 ;  /* 0x0000008a00bf7308 */ /* 0x0005e40000000800 */
[----:B------:R-:W-:Y:S02]  /*17af0*/  FMUL.FTZ R113, R133, R113 ;  /* 0x0000007185717220 */ /* 0x000fe40000410000 */
[C---:B------:R-:W-:Y:S02]  /*17b00*/  FMUL.FTZ R114, R132.reuse, R114 ;  /* 0x0000007284727220 */ /* 0x040fe40000410000 */
[----:B------:R-:W-:Y:S04]  /*17b10*/  FMUL.FTZ R115, R132, R115 ;  /* 0x0000007384737220 */ /* 0x000fe80000410000 */
[----:B------:R-:W-:Y:S03]  /*17b20*/  IMAD.WIDE.U32 R142, R143, -0x2daee0ad, RZ ;  /* 0xd2511f538f8e7825 */ /* 0x000fe600078e00ff */
[C---:B------:R-:W-:Y:S01]  /*17b30*/  HMMA.16816.F32.BF16 R112, R176.reuse, R150, R112 ;  /* 0x00000096b070723c */ /* 0x040fe20000041870 */
[----:B------:R-:W-:Y:S01]  /*17b40*/  FMUL.FTZ R116, R133, R116 ;  /* 0x0000007485747220 */ /* 0x000fe20000410000 */
[----:B------:R-:W-:Y:S01]  /*17b50*/  LOP3.LUT R3, R143, UR17, R190, 0x96, !PT ;  /* 0x000000118f037c12 */ /* 0x000fe2000f8e96be */
[----:B------:R-:W-:Y:S01]  /*17b60*/  FMUL.FTZ R117, R133, R117 ;  /* 0x0000007585757220 */ /* 0x000fe20000410000 */
[----:B------:R-:W-:Y:S01]  /*17b70*/  LOP3.LUT R154, R142, 0xff, RZ, 0xc0, !PT ;  /* 0x000000ff8e9a7812 */ /* 0x000fe200078ec0ff */
[----:B------:R-:W-:Y:S01]  /*17b80*/  FMUL.FTZ R118, R132, R118 ;  /* 0x0000007684767220 */ /* 0x000fe20000410000 */
[----:B------:R-:W-:Y:S01]  /*17b90*/  LOP3.LUT R148, R142, 0xffff, RZ, 0xc0, !PT ;  /* 0x0000ffff8e947812 */ /* 0x000fe200078ec0ff */
[----:B------:R-:W-:Y:S01]  /*17ba0*/  FMUL.FTZ R119, R132, R119 ;  /* 0x0000007784777220 */ /* 0x000fe20000410000 */
[----:B------:R-:W-:Y:S01]  /*17bb0*/  SHF.R.U32.HI R143, RZ, 0x8, R152 ;  /* 0x00000008ff8f7819 */ /* 0x000fe20000011698 */
[----:B------:R-:W5:Y:S03]  /*17bc0*/  MUFU.EX2 R190, R184 ;  /* 0x000000b800be7308 */ /* 0x000f660000000800 */
[--C-:B------:R-:W-:Y:S01]  /*17bd0*/  SHF.R.U32.HI R152, RZ, 0x18, R142.reuse ;  /* 0x00000018ff987819 */ /* 0x100fe2000001168e */
[----:B------:R-:W-:Y:S01]  /*17be0*/  FMUL.FTZ R121, R2, R121 ;  /* 0x0000007902797220 */ /* 0x000fe20000410000 */
[-C--:B-1----:R-:W-:Y:S01]  /*17bf0*/  HMMA.16816.F32.BF16 R116, R176, R144.reuse, R116 ;  /* 0x00000090b074723c */ /* 0x082fe20000041874 */
[----:B------:R-:W-:Y:S01]  /*17c00*/  SHF.R.U32.HI R149, RZ, 0x10, R142 ;  /* 0x00000010ff957819 */ /* 0x000fe2000001168e */
[C---:B------:R-:W-:Y:S01]  /*17c10*/  FMUL.FTZ R122, R0.reuse, R122 ;  /* 0x0000007a007a7220 */ /* 0x040fe20000410000 */
[----:B------:R-:W-:Y:S01]  /*17c20*/  SHF.R.U32.HI R142, RZ, 0x10, R141 ;  /* 0x00000010ff8e7819 */ /* 0x000fe2000001168d */
[----:B------:R-:W-:Y:S01]  /*17c30*/  FMUL.FTZ R123, R0, R123 ;  /* 0x0000007b007b7220 */ /* 0x000fe20000410000 */
[----:B------:R-:W-:Y:S01]  /*17c40*/  PRMT R155, R155, 0x5410, R143 ;  /* 0x000054109b9b7816 */ /* 0x000fe2000000008f */
[C---:B------:R-:W-:Y:S01]  /*17c50*/  FMUL.FTZ R124, R2.reuse, R124 ;  /* 0x0000007c027c7220 */ /* 0x040fe20000410000 */
[----:B------:R-:W-:Y:S01]  /*17c60*/  SHF.R.U32.HI R148, RZ, 0x8, R148 ;  /* 0x00000008ff947819 */ /* 0x000fe20000011694 */
[----:B------:R-:W-:Y:S01]  /*17c70*/  FMUL.FTZ R125, R2, R125 ;  /* 0x0000007d027d7220 */ /* 0x000fe20000410000 */
[----:B------:R-:W-:Y:S02]  /*17c80*/  LOP3.LUT R143, R141, 0xff, RZ, 0xc0, !PT ;  /* 0x000000ff8d8f7812 */ /* 0x000fe400078ec0ff */
[C---:B------:R-:W-:Y:S01]  /*17c90*/  HMMA.16816.F32.BF16 R120, R180.reuse, R144, R120 ;  /* 0x00000090b478723c */ /* 0x040fe20000041878 */
[----:B------:R-:W-:Y:S01]  /*17ca0*/  SHF.R.U32.HI R141, RZ, 0x18, R141 ;  /* 0x00000018ff8d7819 */ /* 0x000fe2000001168d */
[----:B------:R-:W-:Y:S01]  /*17cb0*/  FMUL.FTZ R126, R0, R126 ;  /* 0x0000007e007e7220 */ /* 0x000fe20000410000 */
[----:B------:R-:W-:Y:S01]  /*17cc0*/  LOP3.LUT R142, R142, 0xff, RZ, 0xc0, !PT ;  /* 0x000000ff8e8e7812 */ /* 0x000fe200078ec0ff */
[----:B------:R-:W-:Y:S01]  /*17cd0*/  FMUL.FTZ R127, R0, R127 ;  /* 0x0000007f007f7220 */ /* 0x000fe20000410000 */
[----:B------:R-:W-:Y:S01]  /*17ce0*/  PRMT R154, R154, 0x5410, R148 ;  /* 0x000054109a9a7816 */ /* 0x000fe20000000094 */
[----:B------:R-:W-:Y:S01]  /*17cf0*/  FMUL.FTZ R128, R133, R128 ;  /* 0x0000008085807220 */ /* 0x000fe20000410000 */
[----:B------:R-:W-:Y:S01]  /*17d00*/  PRMT R148, R142, 0x5410, R141 ;  /* 0x000054108e947816 */ /* 0x000fe2000000008d */
[--C-:B------:R-:W-:Y:S01]  /*17d10*/  FFMA.FTZ R141, R240, c[0x0][0x23c], -R185.reuse ;  /* 0x00008f00f08d7a23 */ /* 0x100fe200000108b9 */
[----:B------:R-:W-:Y:S02]  /*17d20*/  LOP3.LUT R149, R149, 0xff, RZ, 0xc0, !PT ;  /* 0x000000ff95957812 */ /* 0x000fe400078ec0ff */
[-C--:B------:R-:W-:Y:S01]  /*17d30*/  HMMA.16816.F32.BF16 R124, R180, R146.reuse, R124 ;  /* 0x00000092b47c723c */ /* 0x080fe2000004187c */
[----:B------:R1:W-:Y:S01]  /*17d40*/  MUFU.EX2 R189, R141 ;  /* 0x0000008d00bd7308 */ /* 0x0003e20000000800 */
[----:B------:R-:W-:Y:S01]  /*17d50*/  FFMA.FTZ R185, R140, c[0x0][0x23c], -R185 ;  /* 0x00008f008cb97a23 */ /* 0x000fe200000108b9 */
[----:B------:R-:W-:Y:S01]  /*17d60*/  PRMT R152, R149, 0x5410, R152 ;  /* 0x0000541095987816 */ /* 0x000fe20000000098 */
[----:B------:R-:W-:Y:S01]  /*17d70*/  FMUL.FTZ R129, R133, R129 ;  /* 0x0000008185817220 */ /* 0x000fe20000410000 */
[----:B------:R-:W-:Y:S01]  /*17d80*/  PRMT R149, R143, 0x5410, R139 ;  /* 0x000054108f957816 */ /* 0x000fe2000000008b */
[C---:B------:R-:W-:Y:S01]  /*17d90*/  FMUL.FTZ R130, R132.reuse, R130 ;  /* 0x0000008284827220 */ /* 0x040fe20000410000 */
[C---:B--2---:R-:W-:Y:S01]  /*17da0*/  LOP3.LUT R138, R3.reuse, 0xffff, RZ, 0xc0, !PT ;  /* 0x0000ffff038a7812 */ /* 0x044fe200078ec0ff */
[----:B------:R-:W-:Y:S01]  /*17db0*/  FMUL.FTZ R131, R132, R131 ;  /* 0x0000008384837220 */ /* 0x000fe20000410000 */
[--C-:B------:R-:W-:Y:S01]  /*17dc0*/  SHF.R.U32.HI R139, RZ, 0x10, R3.reuse ;  /* 0x00000010ff8b7819 */ /* 0x100fe20000011603 */
[----:B------:R-:W2:Y:S01]  /*17dd0*/  LDSM.16.MT88.4 R180, [R210+0xa800] ;  /* 0x00a80000d2b4783b */ /* 0x000ea20000004200 */
[----:B------:R5:W2:Y:S01]  /*17de0*/  MUFU.EX2 R188, R185 ;  /* 0x000000b900bc7308 */ /* 0x000aa20000000800 */
[--C-:B------:R-:W-:Y:S01]  /*17df0*/  HSET2.LE.AND R142, R155, R160.reuse, PT ;  /* 0x000000a09b8e7233 */ /* 0x100fe20003803000 */
[----:B------:R-:W-:Y:S01]  /*17e00*/  LOP3.LUT R144, R3, 0xff, RZ, 0xc0, !PT ;  /* 0x000000ff03907812 */ /* 0x000fe200078ec0ff */
[--C-:B------:R-:W-:Y:S01]  /*17e10*/  HSET2.LE.AND R140, R149, R160.reuse, PT ;  /* 0x000000a0958c7233 */ /* 0x100fe20003803000 */
[----:B------:R-:W-:Y:S01]  /*17e20*/  HMMA.16816.F32.BF16 R128, R176, R146, R128 ;  /* 0x00000092b080723c */ /* 0x000fe20000041880 */
[----:B------:R-:W-:Y:S02]  /*17e30*/  SHF.R.U32.HI R143, RZ, 0x18, R3 ;  /* 0x00000018ff8f7819 */ /* 0x000fe40000011603 */
[----:B------:R-:W-:Y:S02]  /*17e40*/  LOP3.LUT R139, R139, 0xff, RZ, 0xc0, !PT ;  /* 0x000000ff8b8b7812 */ /* 0x000fe400078ec0ff */
[----:B------:R-:W-:Y:S02]  /*17e50*/  SHF.R.U32.HI R138, RZ, 0x8, R138 ;  /* 0x00000008ff8a7819 */ /* 0x000fe4000001168a */
[----:B----4-:R-:W-:Y:S01]  /*17e60*/  F2FP.BF16.PACK_AB R3, R202, R203 ;  /* 0x000000cbca03723e */ /* 0x010fe200000010ff */
[--C-:B------:R-:W-:Y:S01]  /*17e70*/  HSET2.LE.AND R178, R154, R160.reuse, PT ;  /* 0x000000a09ab27233 */ /* 0x100fe20003803000 */
[----:B------:R-:W-:Y:S03]  /*17e80*/  PRMT R138, R144, 0x5410, R138 ;  /* 0x00005410908a7816 */ /* 0x000fe6000000008a */
[----:B------:R-:W-:Y:S01]  /*17e90*/  PRMT R144, R139, 0x5410, R143 ;  /* 0x000054108b907816 */ /* 0x000fe2000000008f */
[--C-:B------:R-:W-:Y:S01]  /*17ea0*/  HSET2.LE.AND R143, R153, R160.reuse, PT ;  /* 0x000000a0998f7233 */ /* 0x100fe20003803000 */
[----:B------:R-:W-:Y:S01]  /*17eb0*/  LOP3.LUT R142, R142, R3, RZ, 0xc0, !PT ;  /* 0x000000038e8e7212 */ /* 0x000fe200078ec0ff */
[--C-:B-1----:R-:W-:Y:S01]  /*17ec0*/  HSET2.LE.AND R141, R148, R160.reuse, PT ;  /* 0x000000a0948d7233 */ /* 0x102fe20003803000 */
[----:B------:R-:W-:Y:S01]  /*17ed0*/  F2FP.BF16.PACK_AB R3, R200, R201 ;  /* 0x000000c9c803723e */ /* 0x000fe200000010ff */
[--C-:B------:R-:W-:Y:S01]  /*17ee0*/  HSET2.LE.AND R176, R138, R160.reuse, PT ;  /* 0x000000a08ab07233 */ /* 0x100fe20003803000 */
[----:B------:R-:W-:Y:S01]  /*17ef0*/  F2FP.BF16.PACK_AB R138, R196, R197 ;  /* 0x000000c5c48a723e */ /* 0x000fe200000010ff */
[--C-:B------:R-:W-:Y:S01]  /*17f00*/  HSET2.LE.AND R177, R144, R160.reuse, PT ;  /* 0x000000a090b17233 */ /* 0x100fe20003803000 */
[----:B------:R-:W-:Y:S01]  /*17f10*/  LOP3.LUT R143, R143, R3, RZ, 0xc0, !PT ;  /* 0x000000038f8f7212 */ /* 0x000fe200078ec0ff */
[----:B------:R-:W-:Y:S01]  /*17f20*/  HSET2.LE.AND R179, R152, R160, PT ;  /* 0x000000a098b37233 */ /* 0x000fe20003803000 */
[----:B------:R-:W-:Y:S01]  /*17f30*/  F2FP.BF16.PACK_AB R3, R199, R198 ;  /* 0x000000c6c703723e */ /* 0x000fe200000010ff */
[----:B-----5:R-:W1:Y:S01]  /*17f40*/  LDSM.16.MT88.4 R184, [R209+0xa800] ;  /* 0x00a80000d1b8783b */ /* 0x020e620000004200 */
[----:B------:R-:W-:Y:S02]  /*17f50*/  LOP3.LUT R141, R141, R138, RZ, 0xc0, !PT ;  /* 0x0000008a8d8d7212 */ /* 0x000fe400078ec0ff */
[----:B------:R-:W-:Y:S02]  /*17f60*/  LOP3.LUT R140, R140, R3, RZ, 0xc0, !PT ;  /* 0x000000038c8c7212 */ /* 0x000fe400078ec0ff */
[----:B------:R-:W-:Y:S02]  /*17f70*/  F2FP.BF16.PACK_AB R139, R194, R195 ;  /* 0x000000c3c28b723e */ /* 0x000fe400000010ff */
[----:B------:R-:W-:Y:S02]  /*17f80*/  F2FP.BF16.PACK_AB R3, R192, R193 ;  /* 0x000000c1c003723e */ /* 0x000fe400000010ff */
[----:B------:R-:W-:Y:S01]  /*17f90*/  LOP3.LUT R176, R176, R139, RZ, 0xc0, !PT ;  /* 0x0000008bb0b07212 */ /* 0x000fe200078ec0ff */
[-C--:B------:R-:W-:Y:S01]  /*17fa0*/  HMMA.16816.F32.BF16 R144, R140, R156.reuse, R4 ;  /* 0x0000009c8c90723c */ /* 0x080fe20000041804 */
[----:B------:R-:W-:Y:S01]  /*17fb0*/  F2FP.BF16.PACK_AB R138, R190, R191 ;  /* 0x000000bfbe8a723e */ /* 0x000fe200000010ff */
[----:B------:R-:W4:Y:S01]  /*17fc0*/  LDSM.16.MT88.4 R4, [R205+0xb800] ;  /* 0x00b80000cd04783b */ /* 0x000f220000004200 */
[----:B--2---:R-:W-:Y:S02]  /*17fd0*/  F2FP.BF16.PACK_AB R139, R188, R189 ;  /* 0x000000bdbc8b723e */ /* 0x004fe400000010ff */
[----:B------:R-:W-:Y:S02]  /*17fe0*/  LOP3.LUT R177, R177, R3, RZ, 0xc0, !PT ;  /* 0x00000003b1b17212 */ /* 0x000fe400078ec0ff */
[----:B------:R-:W-:Y:S01]  /*17ff0*/  LOP3.LUT R178, R178, R138, RZ, 0xc0, !PT ;  /* 0x0000008ab2b27212 */ /* 0x000fe200078ec0ff */
[----:B------:R-:W-:Y:S01]  /*18000*/  IMAD.MOV.U32 R138, RZ, RZ, R134 ;  /* 0x000000ffff8a7224 */ /* 0x000fe200078e0086 */
[----:B------:R-:W-:Y:S03]  /*18010*/  LOP3.LUT R179, R179, R139, RZ, 0xc0, !PT ;  /* 0x0000008bb3b37212 */ /* 0x000fe600078ec0ff */
[----:B------:R-:W-:Y:S04]  /*18020*/  IMAD.MOV.U32 R139, RZ, RZ, R137 ;  /* 0x000000ffff8b7224 */ /* 0x000fe800078e0089 */
[C---:B------:R-:W-:Y:S01]  /*18030*/  HMMA.16816.F32.BF16 R148, R176.reuse, R156, R8 ;  /* 0x0000009cb094723c */ /* 0x040fe20000041808 */
[----:B------:R-:W2:Y:S07]  /*18040*/  LDSM.16.MT88.4 R8, [R207+0xb800] ;  /* 0x00b80000cf08783b */ /* 0x000eae0000004200 */
[-C--:B------:R-:W-:Y:S01]  /*18050*/  HMMA.16816.F32.BF16 R152, R176, R158.reuse, R12 ;  /* 0x0000009eb098723c */ /* 0x080fe2000004180c */
[----:B------:R-:W5:Y:S07]  /*18060*/  LDSM.16.MT88.4 R12, [R210+0xb800] ;  /* 0x00b80000d20c783b */ /* 0x000f6e0000004200 */
[C---:B------:R-:W-:Y:S01]  /*18070*/  HMMA.16816.F32.BF16 R156, R140.reuse, R158, R16 ;  /* 0x0000009e8c9c723c */ /* 0x040fe20000041810 */
[----:B------:R-:W1:Y:S07]  /*18080*/  LDSM.16.MT88.4 R16, [R209+0xb800] ;  /* 0x00b80000d110783b */ /* 0x000e6e0000004200 */
        /* <DEDUP_REMOVED lines=12> */
[-C--:B----4-:R-:W-:Y:S01]  /*18150*/  HMMA.16816.F32.BF16 R68, R140, R4.reuse, R68 ;  /* 0x000000048c44723c */ /* 0x090fe20000041844 */
[----:B---3--:R-:W-:Y:S04]  /*18160*/  FFMA.FTZ R3, R133, R232, R248 ;  /* 0x000000e885037223 */ /* 0x008fe800000100f8 */
[----:B------:R-:W-:Y:S03]  /*18170*/  FADD.FTZ R3, R247, R3 ;  /* 0x00000003f7037221 */ /* 0x000fe60000010000 */
[C---:B------:R-:W-:Y:S01]  /*18180*/  HMMA.16816.F32.BF16 R72, R176.reuse, R4, R72 ;  /* 0x00000004b048723c */ /* 0x040fe20000041848 */
[----:B------:R-:W-:Y:S03]  /*18190*/  FADD.FTZ R3, R251, R3 ;  /* 0x00000003fb037221 */ /* 0x000fe60000010000 */
[----:B------:R-:W-:Y:S02]  /*181a0*/  FFMA.FTZ R132, R132, R231, R246 ;  /* 0x000000e784847223 */ /* 0x000fe400000100f6 */
[----:B------:R-:W-:Y:S02]  /*181b0*/  FADD.FTZ R3, R252, R3 ;  /* 0x00000003fc037221 */ /* 0x000fe40000010000 */
[-C--:B------:R-:W-:Y:S01]  /*181c0*/  HMMA.16816.F32.BF16 R76, R176, R6.reuse, R76 ;  /* 0x00000006b04c723c */ /* 0x080fe2000004184c */
[----:B------:R-:W-:Y:S03]  /*181d0*/  FFMA.FTZ R2, R2, R230, R244 ;  /* 0x000000e602027223 */ /* 0x000fe600000100f4 */
[----:B------:R-:W-:Y:S02]  /*181e0*/  FADD.FTZ R3, R198, R3 ;  /* 0x00000003c6037221 */ /* 0x000fe40000010000 */
[----:B------:R-:W-:Y:S02]  /*181f0*/  FADD.FTZ R5, R243, R2 ;  /* 0x00000002f3057221 */ /* 0x000fe40000010000 */
[C---:B------:R-:W-:Y:S01]  /*18200*/  HMMA.16816.F32.BF16 R80, R140.reuse, R6, R80 ;  /* 0x000000068c50723c */ /* 0x040fe20000041850 */
[----:B------:R-:W-:Y:S03]  /*18210*/  FFMA.FTZ R0, R0, R229, R242 ;  /* 0x000000e500007223 */ /* 0x000fe600000100f2 */
[----:B------:R-:W-:Y:S02]  /*18220*/  FADD.FTZ R132, R245, R132 ;  /* 0x00000084f5847221 */ /* 0x000fe40000010000 */
[----:B------:R-:W-:Y:S02]  /*18230*/  FADD.FTZ R4, R241, R0 ;  /* 0x00000000f1047221 */ /* 0x000fe40000010000 */
        /* <DEDUP_REMOVED lines=16> */
[-C--:B-----5:R-:W-:Y:S01]  /*18340*/  HMMA.16816.F32.BF16 R100, R140, R12.reuse, R100 ;  /* 0x0000000c8c64723c */ /* 0x0a0fe20000041864 */
        /* <DEDUP_REMOVED lines=10> */
[----:B------:R-:W-:Y:S02]  /*183f0*/  FADD.FTZ R2, R191, R2 ;  /* 0x00000002bf027221 */ /* 0x000fe40000010000 */
[----:B------:R-:W-:Y:S01]  /*18400*/  IMAD.MOV.U32 R132, RZ, RZ, R135 ;  /* 0x000000ffff847224 */ /* 0x000fe200078e0087 */
[----:B------:R1:W-:Y:S01]  /*18410*/  STL [R1+0x1c], R3 ;  /* 0x00001c0301007387 */ /* 0x0003e20000100800 */
[C---:B------:R-:W-:Y:S01]  /*18420*/  HMMA.16816.F32.BF16 R112, R140.reuse, R14, R112 ;  /* 0x0000000e8c70723c */ /* 0x040fe20000041870 */
[----:B------:R-:W-:Y:S05]  /*18430*/  FADD.FTZ R2, R190, R2 ;  /* 0x00000002be027221 */ /* 0x000fea0000010000 */
[----:B------:R2:W-:Y:S02]  /*18440*/  STL [R1+0x20], R2 ;  /* 0x0000200201007387 */ /* 0x0005e40000100800 */
[-C--:B------:R-:W-:Y:S02]  /*18450*/  HMMA.16816.F32.BF16 R116, R140, R16.reuse, R116 ;  /* 0x000000108c74723c */ /* 0x080fe40000041874 */
[----:B------:R2:W-:Y:S06]  /*18460*/  STL [R1+0x24], R0 ;  /* 0x0000240001007387 */ /* 0x0005ec0000100800 */
[C---:B------:R-:W-:Y:S08]  /*18470*/  HMMA.16816.F32.BF16 R120, R176.reuse, R16, R120 ;  /* 0x00000010b078723c */ /* 0x040ff00000041878 */
[-C--:B------:R-:W-:Y:S01]  /*18480*/  HMMA.16816.F32.BF16 R124, R176, R18.reuse, R124 ;  /* 0x00000012b07c723c */ /* 0x080fe2000004187c */
[----:B-1----:R-:W-:Y:S07]  /*18490*/  IMAD.MOV.U32 R3, RZ, RZ, R136 ;  /* 0x000000ffff037224 */ /* 0x002fee00078e0088 */
[----:B------:R-:W-:Y:S01]  /*184a0*/  HMMA.16816.F32.BF16 R128, R140, R18, R128 ;  /* 0x000000128c80723c */ /* 0x000fe20000041880 */
[----:B--2---:R-:W-:-:S07]  /*184b0*/  @P0 BRA `(.L_x_1456) ;  /* 0xffffcd2000000947 */ /* 0x004fce000383ffff */
.L_x_1455:
[----:B------:R-:W2:Y:S04]  /*184c0*/  LDL.LU R7, [R1+0x18] ;  /* 0x0000180001077983 */ /* 0x000ea80000300800 */
[----:B------:R-:W1:Y:S01]  /*184d0*/  S2R R178, SR_TID.X ;  /* 0x0000000000b27919 */ /* 0x000e620000002100 */
[----:B------:R-:W3:Y:S01]  /*184e0*/  S2UR UR7, SR_CTAID.Y ;  /* 0x00000000000779c3 */ /* 0x000ee20000002600 */
[----:B------:R-:W-:-:S02]  /*184f0*/  UISETP.NE.AND UP4, UPT, UR26, -0x1, UPT ;  /* 0xffffffff1a00788c */ /* 0x000fc4000bf85270 */
[----:B------:R-:W4:Y:S01]  /*18500*/  LDL.LU R5, [R1+0x1c] ;  /* 0x00001c0001057983 */ /* 0x000f220000300800 */
[----:B------:R-:W-:-:S03]  /*18510*/  ULDC.64 UR4, c[0x0][0x1e8] ;  /* 0x00007a0000047ab9 */ /* 0x000fc60000000a00 */
[----:B------:R-:W5:Y:S04]  /*18520*/  LDL.LU R6, [R1+0x20] ;  /* 0x0000200001067983 */ /* 0x000f680000300800 */
[----:B------:R-:W5:Y:S01]  /*18530*/  LDL.LU R4, [R1+0x24] ;  /* 0x0000240001047983 */ /* 0x000f620000300800 */
[----:B------:R-:W-:Y:S01]  /*18540*/  ULDC.U8 UR11, c[0x0][0x329] ;  /* 0x0000ca40000b7ab9 */ /* 0x000fe20000000000 */
[----:B------:R-:W-:Y:S01]  /*18550*/  BSSY B0, `(.L_x_1459) ;  /* 0x00001b1000007945 */ /* 0x000fe20003800000 */
[----:B------:R-:W-:Y:S02]  /*18560*/  UISETP.NE.AND UP3, UPT, UR11, URZ, UPT ;  /* 0x0000003f0b00728c */ /* 0x000fe4000bf65270 */
[----:B------:R-:W-:Y:S02]  /*18570*/  ULDC.U8 UR10, c[0x0][0x328] ;  /* 0x0000ca00000a7ab9 */ /* 0x000fe40000000000 */
[----:B------:R-:W-:-:S02]  /*18580*/  @UP4 UIMAD.WIDE.U32 UR14, UR26, UR4, URZ ;  /* 0x000000041a0e42a5 */ /* 0x000fc4000f8e003f */
[----:B------:R-:W-:Y:S02]  /*18590*/  UISETP.NE.AND UP2, UPT, UR10, URZ, UPT ;  /* 0x0000003f0a00728c */ /* 0x000fe4000bf45270 */
[----:B------:R-:W-:Y:S01]  /*185a0*/  @UP4 UIMAD UR8, UR26, UR5, UR15 ;  /* 0x000000051a0842a4 */ /* 0x000fe2000f8e020f */
[----:B-1----:R-:W-:Y:S01]  /*185b0*/  SHF.R.S32.HI R177, RZ, 0x1f, R178 ;  /* 0x0000001fffb17819 */ /* 0x002fe200000114b2 */
[----:B---3--:R-:W-:Y:S02]  /*185c0*/  @!UP4 USHF.R.S32.HI UR12, URZ, 0x1f, UR7 ;  /* 0x0000001f3f0cc899 */ /* 0x008fe40008011407 */
[----:B------:R-:W-:Y:S01]  /*185d0*/  @!UP3 UISETP.NE.AND UP1, UPT, UR10, URZ, UPT ;  /* 0x0000003f0a00b28c */ /* 0x000fe2000bf25270 */
[----:B------:R-:W1:Y:S01]  /*185e0*/  S2UR UR10, SR_CTAID.X ;  /* 0x00000000000a79c3 */ /* 0x000e620000002500 */
[----:B------:R-:W-:Y:S02]  /*185f0*/  ULDC.64 UR4, c[0x0][0x1e0] ;  /* 0x0000780000047ab9 */ /* 0x000fe40000000a00 */
[----:B------:R-:W-:-:S02]  /*18600*/  UISETP.EQ.AND UP2, UPT, UR11, URZ, UP2 ;  /* 0x0000003f0b00728c */ /* 0x000fc40009742270 */
[----:B------:R-:W-:Y:S02]  /*18610*/  @!UP4 UIMAD UR12, UR12, UR4, URZ ;  /* 0x000000040c0cc2a4 */ /* 0x000fe4000f8e023f */
[----:B------:R-:W-:Y:S01]  /*18620*/  ULDC UR9, c[0x0][0x214] ;  /* 0x0000850000097ab9 */ /* 0x000fe20000000800 */
[----:B------:R-:W3:Y:S01]  /*18630*/  S2UR UR11, SR_CTAID.Z ;  /* 0x00000000000b79c3 */ /* 0x000ee20000002700 */
[----:B------:R-:W-:Y:S02]  /*18640*/  @!UP4 UIMAD UR12, UR7, UR5, UR12 ;  /* 0x00000005070cc2a4 */ /* 0x000fe4000f8e020c */
[----:B------:R-:W-:Y:S02]  /*18650*/  @UP3 ULDC UR15, c[0x0][0x210] ;  /* 0x00008400000f3ab9 */ /* 0x000fe40000000800 */
[----:B------:R-:W-:Y:S02]  /*18660*/  ULDC UR5, c[0x0][0x234] ;  /* 0x00008d0000057ab9 */ /* 0x000fe40000000800 */
[----:B------:R-:W-:-:S02]  /*18670*/  @UP3 UIMAD UR15, UR15, UR9, URZ ;  /* 0x000000090f0f32a4 */ /* 0x000fc4000f8e023f */
[----:B------:R-:W-:Y:S02]  /*18680*/  UISETP.NE.OR UP0, UPT, UR26, -0x1, !UP2 ;  /* 0xffffffff1a00788c */ /* 0x000fe4000d705670 */
[----:B------:R-:W-:Y:S02]  /*18690*/  @!UP3 USEL UR15, UR9, UR5, !UP1 ;  /* 0x00000005090fb287 */ /* 0x000fe4000c800000 */
[----:B------:R-:W-:Y:S02]  /*186a0*/  @!UP4 UIMAD.WIDE.U32 UR18, UR7, UR4, URZ ;  /* 0x000000040712c2a5 */ /* 0x000fe4000f8e003f */
[----:B------:R-:W-:Y:S02]  /*186b0*/  @UP3 UMOV UR13, 0x1 ;  /* 0x00000001000d3882 */ /* 0x000fe40000000000 */
[----:B------:R-:W-:Y:S02]  /*186c0*/  ULDC UR4, c[0x0][0x1c0] ;  /* 0x0000700000047ab9 */ /* 0x000fe40000000800 */
[----:B------:R-:W-:-:S02]  /*186d0*/  @!UP3 UIMAD UR13, UR15, UR4, URZ ;  /* 0x000000040f0db2a4 */ /* 0x000fc4000f8e023f */
[----:B------:R-:W-:Y:S02]  /*186e0*/  @UP3 ULDC UR16, c[0x0][0x210] ;  /* 0x0000840000103ab9 */ /* 0x000fe40000000800 */
[----:B------:R-:W-:Y:S02]  /*186f0*/  UIMAD UR4, UR7, UR13, URZ ;  /* 0x0000000d070472a4 */ /* 0x000fe4000f8e023f */
[----:B------:R-:W-:Y:S02]  /*18700*/  @!UP3 UMOV UR16, 0x1 ;  /* 0x000000010010b882 */ /* 0x000fe40000000000 */
[----:B------:R-:W-:Y:S02]  /*18710*/  @!UP0 UIMAD UR26, UR7, UR9, URZ ;  /* 0x00000009071a82a4 */ /* 0x000fe4000f8e023f */
[----:B-1----:R-:W-:Y:S02]  /*18720*/  UIMAD UR10, UR10, UR16, URZ ;  /* 0x000000100a0a72a4 */ /* 0x002fe4000f8e023f */
[----:B------:R-:W-:-:S02]  /*18730*/  USEL UR4, UR4, URZ, !UP2 ;  /* 0x0000003f04047287 */ /* 0x000fc4000d000000 */
[----:B------:R-:W-:Y:S02]  /*18740*/  USHF.L.U32 UR10, UR10, 0x7, URZ ;  /* 0x000000070a0a7899 */ /* 0x000fe4000800063f */
[----:B---3--:R-:W-:Y:S02]  /*18750*/  UIMAD UR15, UR11, UR15, UR4 ;  /* 0x0000000f0b0f72a4 */ /* 0x008fe4000f8e0204 */
[----:B------:R-:W-:Y:S02]  /*18760*/  @!UP2 UMOV UR20, URZ ;  /* 0x0000003f0014ac82 */ /* 0x000fe40008000000 */
[----:B------:R-:W-:Y:S02]  /*18770*/  @UP2 UMOV UR20, UR26 ;  /* 0x0000001a00142c82 */ /* 0x000fe40008000000 */
[----:B------:R-:W-:Y:S02]  /*18780*/  @!UP2 UMOV UR21, URZ ;  /* 0x0000003f0015ac82 */ /* 0x000fe40008000000 */
[----:B------:R-:W-:-:S02]  /*18790*/  USHF.R.S32.HI UR4, URZ, 0x1f, UR10 ;  /* 0x0000001f3f047899 */ /* 0x000fc4000801140a */
[----:B------:R-:W-:Y:S02]  /*187a0*/  @UP2 USHF.R.S32.HI UR21, URZ, 0x1f, UR26 ;  /* 0x0000001f3f152899 */ /* 0x000fe4000801141a */
[----:B------:R-:W-:Y:S02]  /*187b0*/  USHF.R.S32.HI UR5, URZ, 0x1f, UR15 ;  /* 0x0000001f3f057899 */ /* 0x000fe4000801140f */
[----:B------:R-:W-:Y:S02]  /*187c0*/  UIADD3 UR10, UP1, UP0, UR10, UR20, UR15 ;  /* 0x000000140a0a7290 */ /* 0x000fe4000f83e00f */
[----:B------:R-:W-:Y:S02]  /*187d0*/  @!UP4 UIADD3 UR8, UR19, UR12, URZ ;  /* 0x0000000c1308c290 */ /* 0x000fe4000fffe03f */
[----:B------:R-:W-:Y:S02]  /*187e0*/  UIADD3.X UR4, UR4, UR21, UR5, UP1, UP0 ;  /* 0x0000001504047290 */ /* 0x000fe40008fe0405 */
[----:B------:R-:W-:Y:S01]  /*187f0*/  @!UP4 UMOV UR14, UR18 ;  /* 0x00000012000ecc82 */ /* 0x000fe20008000000 */
[----:B--2---:R-:W1:Y:S04]  /*18800*/  SHFL.BFLY PT, R2, R7, 0x2, 0x1f ;  /* 0x0c401f0007027f89 */ /* 0x004e6800000e0000 */
[----:B----4-:R-:W2:Y:S04]  /*18810*/  SHFL.BFLY PT, R0, R5, 0x2, 0x1f ;  /* 0x0c401f0005007f89 */ /* 0x010ea800000e0000 */
[----:B-----5:R-:W-:Y:S01]  /*18820*/  SHFL.BFLY PT, R3, R4, 0x2, 0x1f ;  /* 0x0c401f0004037f89 */ /* 0x020fe200000e0000 */
[----:B-1----:R-:W-:-:S05]  /*18830*/  FADD.FTZ R2, R2, R7 ;  /* 0x0000000702027221 */ /* 0x002fca0000010000 */
[----:B------:R-:W1:Y:S01]  /*18840*/  SHFL.BFLY PT, R133, R2, 0x1, 0x1f ;  /* 0x0c201f0002857f89 */ /* 0x000e6200000e0000 */
[----:B--2---:R-:W-:-:S03]  /*18850*/  FADD.FTZ R0, R0, R5 ;  /* 0x0000000500007221 */ /* 0x004fc60000010000 */
[----:B------:R-:W2:Y:S04]  /*18860*/  SHFL.BFLY PT, R5, R6, 0x2, 0x1f ;  /* 0x0c401f0006057f89 */ /* 0x000ea800000e0000 */
[----:B------:R-:W3:Y:S01]  /*18870*/  SHFL.BFLY PT, R132, R0, 0x1, 0x1f ;  /* 0x0c201f0000847f89 */ /* 0x000ee200000e0000 */
[----:B-1----:R-:W-:Y:S02]  /*18880*/  FADD.FTZ R133, R2, R133 ;  /* 0x0000008502857221 */ /* 0x002fe40000010000 */
[----:B------:R-:W-:Y:S01]  /*18890*/  FADD.FTZ R2, R3, R4 ;  /* 0x0000000403027221 */ /* 0x000fe20000010000 */
[----:B------:R-:W-:Y:S01]  /*188a0*/  MOV R4, 0x3f800000 ;  /* 0x3f80000000047802 */ /* 0x000fe20000000f00 */
[----:B--2---:R-:W-:Y:S01]  /*188b0*/  FADD.FTZ R5, R5, R6 ;  /* 0x0000000605057221 */ /* 0x004fe20000010000 */
[----:B------:R-:W-:-:S02]  /*188c0*/  FSETP.NE.FTZ.AND P6, PT, R133, RZ, PT ;  /* 0x000000ff8500720b */ /* 0x000fc40003fd5000 */
[----:B------:R-:W1:Y:S01]  /*188d0*/  SHFL.BFLY PT, R9, R2, 0x1, 0x1f ;  /* 0x0c201f0002097f89 */ /* 0x000e6200000e0000 */
[CC--:B------:R-:W-:Y:S01]  /*188e0*/  LEA.HI R6, R177.reuse, R178.reuse, RZ, 0x2 ;  /* 0x000000b2b1067211 */ /* 0x0c0fe200078f10ff */
[----:B---3--:R-:W-:Y:S01]  /*188f0*/  FADD.FTZ R132, R0, R132 ;  /* 0x0000008400847221 */ /* 0x008fe20000010000 */
[----:B------:R-:W-:Y:S01]  /*18900*/  MOV R0, 0x3f800000 ;  /* 0x3f80000000007802 */ /* 0x000fe20000000f00 */
[----:B------:R-:W2:Y:S01]  /*18910*/  SHFL.BFLY PT, R8, R5, 0x1, 0x1f ;  /* 0x0c201f0005087f89 */ /* 0x000ea200000e0000 */
[--C-:B------:R-:W-:Y:S02]  /*18920*/  SHF.R.S32.HI R3, RZ, 0x2, R6.reuse ;  /* 0x00000002ff037819 */ /* 0x100fe40000011406 */
[----:B------:R-:W-:Y:S02]  /*18930*/  SHF.R.S32.HI R7, RZ, 0x1f, R6 ;  /* 0x0000001fff077819 */ /* 0x000fe40000011406 */
[----:B------:R-:W-:Y:S02]  /*18940*/  LEA.HI R177, R177, R178, RZ, 0x5 ;  /* 0x000000b2b1b17211 */ /* 0x000fe400078f28ff */
[----:B------:R-:W-:Y:S01]  /*18950*/  LOP3.LUT R6, R6, 0x3ffffffc, RZ, 0xc0, !PT ;  /* 0x3ffffffc06067812 */ /* 0x000fe200078ec0ff */
[----:B------:R-:W3:Y:S01]  /*18960*/  @P6 MUFU.RCP R0, R133 ;  /* 0x0000008500006308 */ /* 0x000ee20000001000 */
[----:B------:R-:W-:-:S02]  /*18970*/  FSETP.NE.FTZ.AND P5, PT, R132, RZ, PT ;  /* 0x000000ff8400720b */ /* 0x000fc40003fb5000 */
[----:B------:R-:W-:-:S04]  /*18980*/  LEA.HI R7, R7, R3, RZ, 0x3 ;  /* 0x0000000307077211 */ /* 0x000fc800078f18ff */
[----:B------:R-:W-:-:S04]  /*18990*/  LOP3.LUT R25, R7, 0xfffffff8, RZ, 0xc0, !PT ;  /* 0xfffffff807197812 */ /* 0x000fc800078ec0ff */
[----:B------:R-:W-:Y:S01]  /*189a0*/  IADD3 R25, R3, -R25, RZ ;  /* 0x8000001903197210 */ /* 0x000fe20007ffe0ff */
[----:B-1----:R-:W-:Y:S01]  /*189b0*/  FADD.FTZ R138, R2, R9 ;  /* 0x00000009028a7221 */ /* 0x002fe20000010000 */
[----:B------:R-:W-:Y:S01]  /*189c0*/  MOV R2, 0x3f800000 ;  /* 0x3f80000000027802 */ /* 0x000fe20000000f00 */
[----:B------:R-:W-:Y:S01]  /*189d0*/  @P5 MUFU.RCP R4, R132 ;  /* 0x0000008400045308 */ /* 0x000fe20000001000 */
[----:B--2---:R-:W-:Y:S01]  /*189e0*/  FADD.FTZ R139, R5, R8 ;  /* 0x00000008058b7221 */ /* 0x004fe20000010000 */
[----:B------:R-:W-:Y:S01]  /*189f0*/  SHF.R.S32.HI R8, RZ, 0x5, R177 ;  /* 0x00000005ff087819 */ /* 0x000fe200000114b1 */
[----:B---3--:R-:W-:Y:S01]  /*18a00*/  FMUL.FTZ R0, R0, c[0x0][0x2dc] ;  /* 0x0000b70000007a20 */ /* 0x008fe20000410000 */
[----:B------:R-:W-:Y:S02]  /*18a10*/  IADD3 R5, -R6, R178, RZ ;  /* 0x000000b206057210 */ /* 0x000fe40007ffe1ff */
[----:B------:R-:W-:Y:S01]  /*18a20*/  FSETP.NE.FTZ.AND P4, PT, R139, RZ, PT ;  /* 0x000000ff8b00720b */ /* 0x000fe20003f95000 */
[----:B------:R-:W-:Y:S01]  /*18a30*/  FMUL.FTZ R144, R0, R144 ;  /* 0x0000009000907220 */ /* 0x000fe20000410000 */
[----:B------:R-:W-:Y:S01]  /*18a40*/  FSETP.NE.FTZ.AND P3, PT, R138, RZ, PT ;  /* 0x000000ff8a00720b */ /* 0x000fe20003f75000 */
[----:B------:R-:W-:Y:S01]  /*18a50*/  FMUL.FTZ R156, R0, R156 ;  /* 0x0000009c009c7220 */ /* 0x000fe20000410000 */
[----:B------:R-:W-:Y:S01]  /*18a60*/  LEA R176, R8, R5, 0x9 ;  /* 0x0000000508b07211 */ /* 0x000fe200078e48ff */
[C---:B------:R-:W-:Y:S01]  /*18a70*/  FMUL.FTZ R5, R0.reuse, R145 ;  /* 0x0000009100057220 */ /* 0x040fe20000410000 */
[----:B------:R-:W-:Y:S01]  /*18a80*/  R2P PR, R25, 0x6 ;  /* 0x0000000619007804 */ /* 0x000fe20000000000 */
[----:B------:R-:W-:-:S02]  /*18a90*/  FMUL.FTZ R157, R0, R157 ;  /* 0x0000009d009d7220 */ /* 0x000fc40000410000 */
[C---:B------:R-:W-:Y:S01]  /*18aa0*/  FMUL.FTZ R160, R0.reuse, R160 ;  /* 0x000000a000a07220 */ /* 0x040fe20000410000 */
[----:B------:R-:W-:Y:S01]  /*18ab0*/  F2FP.BF16.PACK_AB R5, R5, R144 ;  /* 0x000000900505723e */ /* 0x000fe200000010ff */
[C---:B------:R-:W-:Y:S02]  /*18ac0*/  FMUL.FTZ R11, R0.reuse, R161 ;  /* 0x000000a1000b7220 */ /* 0x040fe40000410000 */
[C---:B------:R-:W-:Y:S01]  /*18ad0*/  FMUL.FTZ R172, R0.reuse, R172 ;  /* 0x000000ac00ac7220 */ /* 0x040fe20000410000 */
[----:B------:R-:W1:Y:S01]  /*18ae0*/  @P4 MUFU.RCP R2, R139 ;  /* 0x0000008b00024308 */ /* 0x000e620000001000 */
        /* <DEDUP_REMOVED lines=29> */
[----:B------:R-:W-:Y:S01]  /*18cc0*/  FMUL.FTZ R129, R0, R129 ;  /* 0x0000008100817220 */ /* 0x000fe20000410000 */
[----:B------:R-:W-:Y:S01]  /*18cd0*/  MOV R0, 0x3f800000 ;  /* 0x3f80000000007802 */ /* 0x000fe20000000f00 */
[----:B-1----:R-:W-:Y:S02]  /*18ce0*/  FMUL.FTZ R2, R2, c[0x0][0x2dc] ;  /* 0x0000b70002027a20 */ /* 0x002fe40000410000 */
[----:B------:R-:W-:Y:S02]  /*18cf0*/  FMUL.FTZ R3, R4, c[0x0][0x2dc] ;  /* 0x0000b70004037a20 */ /* 0x000fe40000410000 */
[C---:B------:R-:W-:Y:S01]  /*18d00*/  FMUL.FTZ R19, R2.reuse, R41 ;  /* 0x0000002902137220 */ /* 0x040fe20000410000 */
[----:B------:R-:W1:Y:S01]  /*18d10*/  @P3 MUFU.RCP R0, R138 ;  /* 0x0000008a00003308 */ /* 0x000e620000001000 */
[----:B------:R-:W-:-:S02]  /*18d20*/  FMUL.FTZ R65, R2, R45 ;  /* 0x0000002d02417220 */ /* 0x000fc40000410000 */
[C---:B------:R-:W-:Y:S02]  /*18d30*/  FMUL.FTZ R148, R2.reuse, R148 ;  /* 0x0000009402947220 */ /* 0x040fe40000410000 */
[C---:B------:R-:W-:Y:S02]  /*18d40*/  FMUL.FTZ R8, R2.reuse, R149 ;  /* 0x0000009502087220 */ /* 0x040fe40000410000 */
[C---:B------:R-:W-:Y:S02]  /*18d50*/  FMUL.FTZ R152, R2.reuse, R152 ;  /* 0x0000009802987220 */ /* 0x040fe40000410000 */
[----:B------:R-:W-:Y:S01]  /*18d60*/  FMUL.FTZ R9, R2, R153 ;  /* 0x0000009902097220 */ /* 0x000fe20000410000 */
[----:B------:R-:W-:Y:S01]  /*18d70*/  F2FP.BF16.PACK_AB R8, R8, R148 ;  /* 0x000000940808723e */ /* 0x000fe200000010ff */
[C---:B------:R-:W-:Y:S02]  /*18d80*/  FMUL.FTZ R164, R2.reuse, R164 ;  /* 0x000000a402a47220 */ /* 0x040fe40000410000 */
[C---:B------:R-:W-:Y:S01]  /*18d90*/  FMUL.FTZ R15, R2.reuse, R165 ;  /* 0x000000a5020f7220 */ /* 0x040fe20000410000 */
[----:B------:R-:W-:Y:S01]  /*18da0*/  F2FP.BF16.PACK_AB R9, R9, R152 ;  /* 0x000000980909723e */ /* 0x000fe200000010ff */
[----:B------:R-:W-:-:S02]  /*18db0*/  FMUL.FTZ R168, R2, R168 ;  /* 0x000000a802a87220 */ /* 0x000fc40000410000 */
[----:B-1----:R-:W-:Y:S01]  /*18dc0*/  FMUL.FTZ R0, R0, c[0x0][0x2dc] ;  /* 0x0000b70000007a20 */ /* 0x002fe20000410000 */
[----:B------:R-:W-:Y:S01]  /*18dd0*/  F2FP.BF16.PACK_AB R15, R15, R164 ;  /* 0x000000a40f0f723e */ /* 0x000fe200000010ff */
[C---:B------:R-:W-:Y:S02]  /*18de0*/  FMUL.FTZ R23, R2.reuse, R169 ;  /* 0x000000a902177220 */ /* 0x040fe40000410000 */
[C---:B------:R-:W-:Y:S02]  /*18df0*/  FMUL.FTZ R17, R2.reuse, R40 ;  /* 0x0000002802117220 */ /* 0x040fe40000410000 */
        /* <DEDUP_REMOVED lines=36> */
[C---:B------:R-:W-:Y:S01]  /*19040*/  FMUL.FTZ R56, R0.reuse, R63 ;  /* 0x0000003f00387220 */ /* 0x040fe20000410000 */
[----:B------:R-:W-:Y:S01]  /*19050*/  F2FP.BF16.PACK_AB R63, R141, R142 ;  /* 0x0000008e8d3f723e */ /* 0x000fe200000010ff */
[C---:B------:R-:W-:Y:S02]  /*19060*/  FMUL.FTZ R150, R0.reuse, R150 ;  /* 0x0000009600967220 */ /* 0x040fe40000410000 */
[----:B------:R-:W-:Y:S01]  /*19070*/  FMUL.FTZ R7, R0, R151 ;  /* 0x0000009700077220 */ /* 0x000fe20000410000 */
[----:B------:R-:W-:Y:S01]  /*19080*/  F2FP.BF16.PACK_AB R56, R56, R2 ;  /* 0x000000023838723e */ /* 0x000fe200000010ff */
[C---:B------:R-:W-:Y:S01]  /*19090*/  FMUL.FTZ R154, R0.reuse, R154 ;  /* 0x0000009a009a7220 */ /* 0x040fe20000410000 */
[----:B------:R-:W-:Y:S01]  /*190a0*/  LOP3.LUT R2, R25, 0x1, RZ, 0xc0, !PT ;  /* 0x0000000119027812 */ /* 0x000fe200078ec0ff */
[C---:B------:R-:W-:Y:S01]  /*190b0*/  FMUL.FTZ R12, R0.reuse, R155 ;  /* 0x0000009b000c7220 */ /* 0x040fe20000410000 */
[----:B------:R-:W-:Y:S01]  /*190c0*/  F2FP.BF16.PACK_AB R7, R7, R150 ;  /* 0x000000960707723e */ /* 0x000fe200000010ff */
[----:B------:R-:W-:Y:S01]  /*190d0*/  FMUL.FTZ R166, R0, R166 ;  /* 0x000000a600a67220 */ /* 0x000fe20000410000 */
[----:B------:R-:W-:Y:S01]  /*190e0*/  ISETP.NE.U32.AND P0, PT, R2, 0x1, PT ;  /* 0x000000010200780c */ /* 0x000fe20003f05070 */
        /* <DEDUP_REMOVED lines=40> */
[----:B------:R-:W-:Y:S01]  /*19370*/  SHF.L.U32 R0, R25, 0x6, RZ ;  /* 0x0000000619007819 */ /* 0x000fe200000006ff */
[C---:B------:R-:W-:Y:S01]  /*19380*/  FMUL.FTZ R146, R3.reuse, R146 ;  /* 0x0000009203927220 */ /* 0x040fe20000410000 */
[----:B------:R-:W-:Y:S01]  /*19390*/  F2FP.BF16.PACK_AB R28, R28, R122 ;  /* 0x0000007a1c1c723e */ /* 0x000fe200000010ff */
[C---:B------:R-:W-:Y:S01]  /*193a0*/  FMUL.FTZ R4, R3.reuse, R147 ;  /* 0x0000009303047220 */ /* 0x040fe20000410000 */
[----:B------:R-:W-:Y:S01]  /*193b0*/  LOP3.LUT R0, R0, 0x1c0, RZ, 0xc0, !PT ;  /* 0x000001c000007812 */ /* 0x000fe200078ec0ff */
[----:B------:R-:W-:Y:S01]  /*193c0*/  FMUL.FTZ R67, R3, R67 ;  /* 0x0000004303437220 */ /* 0x000fe20000410000 */
[----:B------:R-:W-:Y:S01]  /*193d0*/  F2FP.BF16.PACK_AB R25, R125, R124 ;  /* 0x0000007c7d19723e */ /* 0x000fe200000010ff */
[C---:B------:R-:W-:Y:S01]  /*193e0*/  FMUL.FTZ R158, R3.reuse, R158 ;  /* 0x0000009e039e7220 */ /* 0x040fe20000410000 */
[----:B------:R-:W-:Y:S01]  /*193f0*/  LEA.HI R0, R0, R0, RZ, 0x1d ;  /* 0x0000000000007211 */ /* 0x000fe200078fe8ff */
[C---:B------:R-:W-:Y:S01]  /*19400*/  FMUL.FTZ R6, R3.reuse, R159 ;  /* 0x0000009f03067220 */ /* 0x040fe20000410000 */
[----:B------:R-:W-:Y:S01]  /*19410*/  F2FP.BF16.PACK_AB R4, R4, R146 ;  /* 0x000000920404723e */ /* 0x000fe200000010ff */
[C---:B------:R-:W-:Y:S01]  /*19420*/  FMUL.FTZ R162, R3.reuse, R162 ;  /* 0x000000a203a27220 */ /* 0x040fe20000410000 */
[----:B------:R-:W-:Y:S01]  /*19430*/  LEA R0, R176, R0, 0x1 ;  /* 0x00000000b0007211 */ /* 0x000fe200078e08ff */
[----:B------:R-:W-:Y:S01]  /*19440*/  FMUL.FTZ R10, R3, R163 ;  /* 0x000000a3030a7220 */ /* 0x000fe20000410000 */
[----:B------:R-:W-:Y:S01]  /*19450*/  F2FP.BF16.PACK_AB R58, R67, R31 ;  /* 0x0000001f433a723e */ /* 0x000fe200000010ff */
[C---:B------:R-:W-:Y:S01]  /*19460*/  FMUL.FTZ R174, R3.reuse, R174 ;  /* 0x000000ae03ae7220 */ /* 0x040fe20000410000 */
[----:B------:R-:W-:Y:S01]  /*19470*/  SHF.L.U32 R0, R0, 0x1, RZ ;  /* 0x0000000100007819 */ /* 0x000fe200000006ff */
[C---:B------:R-:W-:Y:S01]  /*19480*/  FMUL.FTZ R13, R3.reuse, R175 ;  /* 0x000000af030d7220 */ /* 0x040fe20000410000 */
[----:B------:R-:W-:Y:S01]  /*19490*/  MOV R67, 0x20 ;  /* 0x0000002000437802 */ /* 0x000fe20000000f00 */
[C---:B------:R-:W-:Y:S01]  /*194a0*/  FMUL.FTZ R38, R3.reuse, R38 ;  /* 0x0000002603267220 */ /* 0x040fe20000410000 */
[C---:B------:R-:W-:Y:S01]  /*194b0*/  IADD3 R2, R0.reuse, -0x10, RZ ;  /* 0xfffffff000027810 */ /* 0x040fe20007ffe0ff */
[C---:B------:R-:W-:Y:S01]  /*194c0*/  FMUL.FTZ R20, R3.reuse, R39 ;  /* 0x0000002703147220 */ /* 0x040fe20000410000 */
[----:B------:R-:W-:Y:S01]  /*194d0*/  @P0 IADD3 R2, R0, 0x10, RZ ;  /* 0x0000001000020810 */ /* 0x000fe20007ffe0ff */
[C---:B------:R-:W-:Y:S01]  /*194e0*/  FMUL.FTZ R50, R3.reuse, R50 ;  /* 0x0000003203327220 */ /* 0x040fe20000410000 */
[----:B------:R1:W-:Y:S01]  /*194f0*/  STS [R0], R5 ;  /* 0x0000000500007388 */ /* 0x0003e20000000800 */
[C---:B------:R-:W-:Y:S01]  /*19500*/  FMUL.FTZ R51, R3.reuse, R51 ;  /* 0x0000003303337220 */ /* 0x040fe20000410000 */
[----:B------:R-:W-:Y:S01]  /*19510*/  F2FP.BF16.PACK_AB R6, R6, R158 ;  /* 0x0000009e0606723e */ /* 0x000fe200000010ff */
[C---:B------:R-:W-:Y:S01]  /*19520*/  FMUL.FTZ R54, R3.reuse, R54 ;  /* 0x0000003603367220 */ /* 0x040fe20000410000 */
[----:B------:R-:W-:Y:S01]  /*19530*/  STS [R0+0x400], R4 ;  /* 0x0004000400007388 */ /* 0x000fe20000000800 */
[C---:B------:R-:W-:Y:S01]  /*19540*/  FMUL.FTZ R55, R3.reuse, R55 ;  /* 0x0000003703377220 */ /* 0x040fe20000410000 */
[----:B------:R-:W-:Y:S01]  /*19550*/  F2FP.BF16.PACK_AB R10, R10, R162 ;  /* 0x000000a20a0a723e */ /* 0x000fe200000010ff */
[----:B------:R-:W-:Y:S01]  /*19560*/  FMUL.FTZ R70, R3, R70 ;  /* 0x0000004603467220 */ /* 0x000fe20000410000 */
[----:B------:R-:W-:Y:S01]  /*19570*/  F2FP.BF16.PACK_AB R13, R13, R174 ;  /* 0x000000ae0d0d723e */ /* 0x000fe200000010ff */
[C---:B------:R-:W-:Y:S01]  /*19580*/  FMUL.FTZ R71, R3.reuse, R71 ;  /* 0x0000004703477220 */ /* 0x040fe20000410000 */
[----:B------:R-:W-:Y:S01]  /*19590*/  STS [R2+0x400], R6 ;  /* 0x0004000602007388 */ /* 0x000fe20000000800 */
        /* <DEDUP_REMOVED lines=29> */
[----:B------:R-:W-:Y:S01]  /*19770*/  F2FP.BF16.PACK_AB R31, R117, R116 ;  /* 0x00000074751f723e */ /* 0x000fe200000010ff */
[----:B------:R1:W-:Y:S01]  /*19780*/  STS [R2], R3 ;  /* 0x0000000302007388 */ /* 0x0003e20000000800 */
[----:B------:R-:W-:Y:S02]  /*19790*/  F2FP.BF16.PACK_AB R30, R119, R118 ;  /* 0x00000076771e723e */ /* 0x000fe400000010ff */
[----:B------:R-:W-:Y:S01]  /*197a0*/  F2FP.BF16.PACK_AB R26, R131, R130 ;  /* 0x00000082831a723e */ /* 0x000fe200000010ff */
[----:B------:R-:W-:Y:S01]  /*197b0*/  STS [R0+0x2000], R8 ;  /* 0x0020000800007388 */ /* 0x000fe20000000800 */
[----:B------:R-:W-:-:S03]  /*197c0*/  F2FP.BF16.PACK_AB R66, R66, R126 ;  /* 0x0000007e4242723e */ /* 0x000fc600000010ff */
[----:B------:R2:W-:Y:S04]  /*197d0*/  STS [R0+0x2400], R7 ;  /* 0x0024000700007388 */ /* 0x0005e80000000800 */
[----:B------:R3:W-:Y:S04]  /*197e0*/  STS [R2+0x2000], R9 ;  /* 0x0020000902007388 */ /* 0x0007e80000000800 */
[----:B------:R4:W-:Y:S01]  /*197f0*/  STS [R2+0x2400], R12 ;  /* 0x0024000c02007388 */ /* 0x0009e20000000800 */
[----:B-1----:R-:W-:-:S04]  /*19800*/  SEL R3, R67, 0xffffffe0, !P1 ;  /* 0xffffffe043037807 */ /* 0x002fc80004800000 */
[C---:B------:R-:W-:Y:S02]  /*19810*/  IADD3 R4, R0.reuse, R3, RZ ;  /* 0x0000000300047210 */ /* 0x040fe40007ffe0ff */
[-C--:B------:R-:W-:Y:S02]  /*19820*/  IADD3 R3, R3, R2.reuse, RZ ;  /* 0x0000000203037210 */ /* 0x080fe40007ffe0ff */
[-C--:B--2---:R-:W-:Y:S01]  /*19830*/  IADD3 R7, R0, R5.reuse, RZ ;  /* 0x0000000500077210 */ /* 0x084fe20007ffe0ff */
[----:B------:R-:W-:Y:S01]  /*19840*/  STS [R4], R11 ;  /* 0x0000000b04007388 */ /* 0x000fe20000000800 */
[----:B------:R-:W-:Y:S02]  /*19850*/  IADD3 R8, R5, R2, RZ ;  /* 0x0000000205087210 */ /* 0x000fe40007ffe0ff */
[-C--:B------:R-:W-:Y:S01]  /*19860*/  IADD3 R6, R4, R5.reuse, RZ ;  /* 0x0000000504067210 */ /* 0x080fe20007ffe0ff */
[----:B------:R-:W-:Y:S01]  /*19870*/  STS [R4+0x400], R10 ;  /* 0x0004000a04007388 */ /* 0x000fe20000000800 */
[----:B------:R-:W-:-:S02]  /*19880*/  IADD3 R5, R3, R5, RZ ;  /* 0x0000000503057210 */ /* 0x000fc40007ffe0ff */
[----:B---3--:R-:W-:Y:S01]  /*19890*/  MOV R9, 0x7f800000 ;  /* 0x7f80000000097802 */ /* 0x008fe20000000f00 */
[----:B------:R1:W-:Y:S01]  /*198a0*/  STS [R3], R14 ;  /* 0x0000000e03007388 */ /* 0x0003e20000000800 */
[----:B----4-:R-:W-:-:S03]  /*198b0*/  MOV R12, 0x7f800000 ;  /* 0x7f800000000c7802 */ /* 0x010fc60000000f00 */
        /* <DEDUP_REMOVED lines=122> */
.L_x_1460:
[----:B---34-:R-:W-:Y:S05]  /*1a060*/  BSYNC B0 ;  /* 0x0000000000007941 */ /* 0x018fea0003800000 */
.L_x_1459:
        /* <DEDUP_REMOVED lines=31> */
.L_x_1462:
[----:B---3--:R-:W-:Y:S05]  /*1a260*/  BSYNC B0 ;  /* 0x0000000000007941 */ /* 0x008fea0003800000 */
.L_x_1461:
        /* <DEDUP_REMOVED lines=18> */
.L_x_1464:
[----:B------:R-:W-:Y:S05]  /*1a390*/  BSYNC B0 ;  /* 0x0000000000007941 */ /* 0x000fea0003800000 */
.L_x_1463:
        /* <DEDUP_REMOVED lines=18> */
.L_x_1466:
[----:B------:R-:W-:Y:S05]  /*1a4c0*/  BSYNC B0 ;  /* 0x0000000000007941 */ /* 0x000fea0003800000 */
.L_x_1465:
        /* <DEDUP_REMOVED lines=18> */
.L_x_1468:
[----:B------:R-:W-:Y:S05]  /*1a5f0*/  BSYNC B0 ;  /* 0x0000000000007941 */ /* 0x000fea0003800000 */
.L_x_1467:
        /* <DEDUP_REMOVED lines=18> */
.L_x_1470:
[----:B------:R-:W-:Y:S05]  /*1a720*/  BSYNC B0 ;  /* 0x0000000000007941 */ /* 0x000fea0003800000 */
.L_x_1469:
        /* <DEDUP_REMOVED lines=18> */
.L_x_1472:
[----:B------:R-:W-:Y:S05]  /*1a850*/  BSYNC B0 ;  /* 0x0000000000007941 */ /* 0x000fea0003800000 */
.L_x_1471:
        /* <DEDUP_REMOVED lines=18> */
.L_x_1474:
[----:B------:R-:W-:Y:S05]  /*1a980*/  BSYNC B0 ;  /* 0x0000000000007941 */ /* 0x000fea0003800000 */
.L_x_1473:
        /* <DEDUP_REMOVED lines=19> */
.L_x_1475:
        /* <DEDUP_REMOVED lines=12> */
.L_x_2396:


//--------------------- .text._ZN5flash16flash_fwd_kernelI23Flash_fwd_kernel_traitsILi128ELi128ELi32ELi4ELb0ELb0EN7cutlass10bfloat16_tE19Flash_kernel_traitsILi128ELi128ELi32ELi4ES3_EELb1ELb0ELb0ELb0ELb1ELb1ELb0ELb0EEEvNS_16Flash_fwd_paramsE --------------------------
	.section	.text._ZN5flash16flash_fwd_kernelI23Flash_fwd_kernel_traitsILi128ELi128ELi32ELi4ELb0ELb0EN7cutlass10bfloat16_tE19Flash_kernel_traitsILi128ELi128ELi32ELi4ES3_EELb1ELb0ELb0ELb0ELb1ELb1ELb0ELb0EEEvNS_16Flash_fwd_paramsE,"ax",@progbits
	.sectioninfo	@"SHI_REGISTERS=255"
	.align	128
        .global         _ZN5flash16flash_fwd_kernelI23Flash_fwd_kernel_traitsILi128ELi128ELi32ELi4ELb0ELb0EN7cutlass10bfloat16_tE19Flash_kernel_traitsILi128ELi128ELi32ELi4ES3_EELb1ELb0ELb0ELb0ELb1ELb1ELb0ELb0EEEvNS_16Flash_fwd_paramsE
        .type           _ZN5flash16flash_fwd_kernelI23Flash_fwd_kernel_traitsILi128ELi128ELi32ELi4ELb0ELb0EN7cutlass10bfloat16_tE19Flash_kernel_traitsILi128ELi128ELi32ELi4ES3_EELb1ELb0ELb0ELb0ELb1ELb1ELb0ELb0EEEvNS_16Flash_fwd_paramsE,@function
        .size           _ZN5flash16flash_fwd_kernelI23Flash_fwd_kernel_traitsILi128ELi128ELi32ELi4ELb0ELb0EN7cutlass10bfloat16_tE19Flash_kernel_traitsILi128ELi128ELi32ELi4ES3_EELb1ELb0ELb0ELb0ELb1ELb1ELb0ELb0EEEvNS_16Flash_fwd_paramsE,(.L_x_2397 - _ZN5flash16flash_fwd_kernelI23Flash_fwd_kernel_traitsILi128ELi128ELi32ELi4ELb0ELb0EN7cutlass10bfloat16_tE19Flash_kernel_traitsILi128ELi128ELi32ELi4ES3_EELb1ELb0ELb0ELb0ELb1ELb1ELb0ELb0EEEvNS_16Flash_fwd_paramsE)
        .other          _ZN5flash16flash_fwd_kernelI23Flash_fwd_kernel_traitsILi128ELi128ELi32ELi4ELb0ELb0EN7cutlass10bfloat16_tE19Flash_kernel_traitsILi128ELi128ELi32ELi4ES3_EELb1ELb0ELb0ELb0ELb1ELb1ELb0ELb0EEEvNS_16Flash_fwd_paramsE,@"STO_CUDA_ENTRY STV_DEFAULT"
_ZN5flash16flash_fwd_kernelI23Flash_fwd_kernel_traitsILi128ELi128ELi32ELi4ELb0ELb0EN7cutlass10bfloat16_tE19Flash_kernel_traitsILi128ELi128ELi32ELi4ES3_EELb1ELb0ELb0ELb0ELb1ELb1ELb0ELb0EEEvNS_16Flash_fwd_paramsE:
.text._ZN5flash16flash_fwd_kernelI23Flash_fwd_kernel_traitsILi128ELi128ELi32ELi4ELb0ELb0EN7cutlass10bfloat16_tE19Flash_kernel_traitsILi128ELi128ELi32ELi4ES3_EELb1ELb0ELb0ELb0ELb1ELb1ELb0ELb0EEEvNS_16Flash_fwd_paramsE:
        /* <DEDUP_REMOVED lines=9> */
[----:B------:R-:W-:-:S06]  /*0090*/  IMAD.MOV.U32 R11, RZ, RZ, c[0x0][0x2fc] ;  /* 0x0000bf00ff0b7624 */ /* 0x000fcc00078e00ff */
[----:B------:R1:W2:Y:S02]  /*00a0*/  @P2 LDG.E.64 R4, [R2.64] ;  /* 0x0000001402042981 */ /* 0x0002a4000c1e1b00 */
[----:B-1----:R-:W-:Y:S02]  /*00b0*/  @P2 IMAD.MOV.U32 R2, RZ, RZ, R10 ;  /* 0x000000ffff022224 */ /* 0x002fe400078e000a */
[----:B------:R-:W-:-:S06]  /*00c0*/  @P2 IMAD.MOV.U32 R3, RZ, RZ, R11 ;  /* 0x000000ffff032224 */ /* 0x000fcc00078e000b */
[----:B------:R-:W3:Y:S01]  /*00d0*/  @P2 LDG.E.64 R2, [R2.64] ;  /* 0x0000001402022981 */ /* 0x000ee2000c1e1b00 */
[----:B------:R-:W-:Y:S01]  /*00e0*/  ISETP.NE.U32.AND P4, PT, RZ, c[0x0][0x258], PT ;  /* 0x00009600ff007a0c */ /* 0x000fe20003f85070 */
[----:B------:R-:W-:Y:S01]  /*00f0*/  IMAD.MOV.U32 R12, RZ, RZ, RZ ;  /* 0x000000ffff0c7224 */ /* 0x000fe200078e00ff */
[----:B------:R-:W-:Y:S01]  /*0100*/  ISETP.NE.U32.AND P1, PT, RZ, c[0x0][0x250], PT ;  /* 0x00009400ff007a0c */ /* 0x000fe20003f25070 */
[----:B------:R-:W1:Y:S01]  /*0110*/  S2R R86, SR_CTAID.X ;  /* 0x0000000000567919 */ /* 0x000e620000002500 */
[----:B------:R-:W-:Y:S02]  /*0120*/  ISETP.NE.AND.EX P4, PT, RZ, c[0x0][0x25c], PT, P4 ;  /* 0x00009700ff007a0c */ /* 0x000fe40003f85340 */
[----:B------:R-:W-:Y:S01]  /*0130*/  ISETP.NE.AND.EX P1, PT, RZ, c[0x0][0x254], PT, P1 ;  /* 0x00009500ff007a0c */ /* 0x000fe20003f25310 */
[----:B------:R-:W4:Y:S04]  /*0140*/  S2R R21, SR_CTAID.Y ;  /* 0x0000000000157919 */ /* 0x000f280000002600 */
[----:B------:R-:W1:Y:S04]  /*0150*/  S2R R23, SR_CTAID.Z ;  /* 0x0000000000177919 */ /* 0x000e680000002700 */
[----:B------:R-:W5:Y:S02]  /*0160*/  S2R R16, SR_TID.X ;  /* 0x0000000000107919 */ /* 0x000f640000002100 */
[----:B------:R-:W-:-:S02]  /*0170*/  @P4 IMAD.MOV.U32 R6, RZ, RZ, 0x4 ;  /* 0x00000004ff064424 */ /* 0x000fc400078e00ff */
[----:B------:R-:W-:Y:S02]  /*0180*/  @P1 IMAD.MOV.U32 R8, RZ, RZ, 0x4 ;  /* 0x00000004ff081424 */ /* 0x000fe400078e00ff */
[----:B----4-:R-:W-:Y:S01]  /*0190*/  @P4 IMAD.WIDE R6, R21, R6, c[0x0][0x258] ;  /* 0x0000960015064625 */ /* 0x010fe200078e0206 */
[----:B-1----:R-:W-:-:S03]  /*01a0*/  LOP3.LUT R0, R23, R86, R21, 0xfe, !PT ;  /* 0x0000005617007212 */ /* 0x002fc600078efe15 */
[----:B------:R-:W-:Y:S01]  /*01b0*/  @P1 IMAD.WIDE R8, R21, R8, c[0x0][0x250] ;  /* 0x0000940015081625 */ /* 0x000fe200078e0208 */
[----:B-----5:R-:W-:-:S13]  /*01c0*/  LOP3.LUT P3, RZ, R0, R16, RZ, 0xfc, !PT ;  /* 0x0000001000ff7212 */ /* 0x020fda000786fcff */
[----:B------:R-:W-:Y:S02]  /*01d0*/  @!P3 IMAD.MOV.U32 R14, RZ, RZ, c[0x0][0x308] ;  /* 0x0000c200ff0eb624 */ /* 0x000fe400078e00ff */
[----:B------:R-:W-:Y:S01]  /*01e0*/  @!P3 IMAD.MOV.U32 R15, RZ, RZ, c[0x0][0x30c] ;  /* 0x0000c300ff0fb624 */ /* 0x000fe200078e00ff */
[----:B--2---:R-:W1:Y:S08]  /*01f0*/  @P2 R2UR UR22, R4 ;  /* 0x00000000041623c2 */ /* 0x004e7000000e0000 */
[----:B------:R-:W2:Y:S01]  /*0200*/  @P2 R2UR UR23, R5 ;  /* 0x00000000051723c2 */ /* 0x000ea200000e0000 */
[----:B-1----:R-:W-:Y:S01]  /*0210*/  MOV R4, UR22 ;  /* 0x0000001600047c02 */ /* 0x002fe20008000f00 */
[----:B--2---:R-:W-:Y:S01]  /*0220*/  IMAD.U32 R5, RZ, RZ, UR23 ;  /* 0x00000017ff057e24 */ /* 0x004fe2000f8e00ff */
[----:B---3--:R-:W-:-:S04]  /*0230*/  @P2 IADD3 R10, P0, R2, c[0x0][0x300], RZ ;  /* 0x0000c000020a2a10 */ /* 0x008fc80007f1e0ff */
[----:B------:R1:W-:Y:S01]  /*0240*/  @!P3 STG.E.64 [R14.64], R4 ;  /* 0x000000040e00b986 */ /* 0x0003e2000c101b14 */
[----:B------:R-:W-:Y:S02]  /*0250*/  @P2 IMAD.X R11, RZ, RZ, R3, P0 ;  /* 0x000000ffff0b2224 */ /* 0x000fe400000e0603 */
[----:B------:R-:W-:Y:S02]  /*0260*/  @!P3 IMAD.MOV.U32 R2, RZ, RZ, R10 ;  /* 0x000000ffff02b224 */ /* 0x000fe400078e000a */
[----:B------:R-:W-:-:S05]  /*0270*/  @!P3 IMAD.MOV.U32 R3, RZ, RZ, R11 ;  /* 0x000000ffff03b224 */ /* 0x000fca00078e000b */
[----:B------:R2:W-:Y:S04]  /*0280*/  @!P3 STG.E.64 [R14.64+0x8], R2 ;  /* 0x000008020e00b986 */ /* 0x0005e8000c101b14 */
[----:B------:R-:W3:Y:S04]  /*0290*/  @P1 LDG.E R12, [R8.64] ;  /* 0x00000014080c1981 */ /* 0x000ee8000c1e1900 */
[----:B------:R-:W3:Y:S01]  /*02a0*/  @P4 LDG.E R6, [R6.64] ;  /* 0x0000001406064981 */ /* 0x000ee2000c1e1900 */
[----:B------:R-:W-:Y:S01]  /*02b0*/  IMAD R0, R21, c[0x0][0x1c0], R23 ;  /* 0x0000700015007a24 */ /* 0x000fe200078e0217 */
[----:B------:R-:W-:-:S03]  /*02c0*/  @!P4 ISETP.NE.U32.AND P3, PT, RZ, c[0x0][0x268], PT ;  /* 0x00009a00ff00ca0c */ /* 0x000fc60003f65070 */
[----:B------:R-:W-:Y:S01]  /*02d0*/  IMAD.SHL.U32 R0, R0, 0x20, RZ ;  /* 0x0000002000007824 */ /* 0x000fe200078e00ff */
[----:B------:R-:W-:Y:S02]  /*02e0*/  @!P4 ISETP.NE.AND.EX P3, PT, RZ, c[0x0][0x26c], PT, P3 ;  /* 0x00009b00ff00ca0c */ /* 0x000fe40003f65330 */
[----:B-1----:R-:W-:Y:S02]  /*02f0*/  SHF.R.S32.HI R5, RZ, 0x1f, R16 ;  /* 0x0000001fff057819 */ /* 0x002fe40000011410 */
[----:B------:R-:W-:Y:S02]  /*0300*/  @!P4 SEL R4, RZ, c[0x0][0x21c], !P3 ;  /* 0x00008700ff04ca07 */ /* 0x000fe40005800000 */
[----:B------:R-:W-:Y:S02]  /*0310*/  LEA.HI R20, R5, R16, RZ, 0x5 ;  /* 0x0000001005147211 */ /* 0x000fe400078f28ff */
[----:B--2---:R-:W-:Y:S02]  /*0320*/  SHF.L.U32 R3, R86, 0x7, RZ ;  /* 0x0000000756037819 */ /* 0x004fe400000006ff */
[----:B------:R-:W-:-:S02]  /*0330*/  LOP3.LUT R2, R20, 0xffffffe0, RZ, 0xc0, !PT ;  /* 0xffffffe014027812 */ /* 0x000fc400078ec0ff */
[----:B------:R-:W-:Y:S02]  /*0340*/  ISETP.GE.AND P2, PT, R3, c[0x0][0x214], PT ;  /* 0x0000850003007a0c */ /* 0x000fe40003f46270 */
[----:B------:R-:W-:Y:S01]  /*0350*/  SHF.R.S32.HI R3, RZ, 0x1f, R0 ;  /* 0x0000001fff037819 */ /* 0x000fe20000011400 */
[----:B------:R-:W-:-:S05]  /*0360*/  IMAD.IADD R2, R16, 0x1, -R2 ;  /* 0x0000000110027824 */ /* 0x000fca00078e0a02 */
[--C-:B------:R-:W-:Y:S02]  /*0370*/  IADD3 R225, P1, P0, R0, R10, R2.reuse ;  /* 0x0000000a00e17210 */ /* 0x100fe4000783e002 */
[----:B------:R-:W-:-:S04]  /*0380*/  SHF.R.S32.HI R0, RZ, 0x1f, R2 ;  /* 0x0000001fff007819 */ /* 0x000fc80000011402 */
[----:B------:R-:W-:Y:S01]  /*0390*/  IADD3.X R85, R3, R11, R0, P1, P0 ;  /* 0x0000000b03557210 */ /* 0x000fe20000fe0400 */
[--C-:B---3--:R-:W-:Y:S01]  /*03a0*/  @P4 IMAD.IADD R81, R6, 0x1, -R12.reuse ;  /* 0x0000000106514824 */ /* 0x108fe200078e0a0c */
[----:B------:R-:W-:Y:S01]  /*03b0*/  @!P4 IADD3 R81, R4, c[0x0][0x218], -R12 ;  /* 0x000086000451ca10 */ /* 0x000fe20007ffe80c */
[----:B------:R-:W-:Y:S06]  /*03c0*/  @P2 EXIT ;  /* 0x000000000000294d */ /* 0x000fec0003800000 */
[----:B------:R-:W-:Y:S01]  /*03d0*/  IABS R0, c[0x0][0x1c8] ;  /* 0x0000720000007a13 */ /* 0x000fe20000000000 */
[----:B------:R-:W-:Y:S01]  /*03e0*/  ULDC.64 UR4, c[0x0][0x190] ;  /* 0x0000640000047ab9 */ /* 0x000fe20000000a00 */
[CC--:B------:R-:W-:Y:S01]  /*03f0*/  LEA.HI R17, R5.reuse, R16.reuse, RZ, 0x3 ;  /* 0x0000001005117211 */ /* 0x0c0fe200078f18ff */
[----:B------:R-:W-:Y:S01]  /*0400*/  USHF.L.U32 UR8, UR4, 0x5, URZ ;  /* 0x0000000504087899 */ /* 0x000fe2000800063f */
[----:B------:R-:W-:Y:S01]  /*0410*/  LEA.HI R3, R5, R16, RZ, 0x4 ;  /* 0x0000001005037211 */ /* 0x000fe200078f20ff */
[----:B------:R-:W-:Y:S01]  /*0420*/  IMAD.MOV.U32 R22, RZ, RZ, R0 ;  /* 0x000000ffff167224 */ /* 0x000fe200078e0000 */
[----:B------:R-:W-:Y:S01]  /*0430*/  LOP3.LUT R0, R23, c[0x0][0x1c8], RZ, 0x3c, !PT ;  /* 0x0000720017007a12 */ /* 0x000fe200078e3cff */
[----:B------:R-:W-:Y:S01]  /*0440*/  UMOV UR18, 0x5 ;  /* 0x0000000500127882 */ /* 0x000fe20000000000 */
[----:B------:R-:W-:Y:S01]  /*0450*/  SHF.R.S32.HI R4, RZ, 0x3, R17 ;  /* 0x00000003ff047819 */ /* 0x000fe20000011411 */
[----:B------:R-:W1:Y:S01]  /*0460*/  I2F.RP R11, R22 ;  /* 0x00000016000b7306 */ /* 0x000e620000209400 */
[----:B------:R-:W-:Y:S01]  /*0470*/  ISETP.GE.AND P1, PT, R0, RZ, PT ;  /* 0x000000ff0000720c */ /* 0x000fe20003f26270 */
[----:B------:R-:W-:Y:S01]  /*0480*/  USHF.L.U64.HI UR5, UR4, UR18, UR5 ;  /* 0x0000001204057299 */ /* 0x000fe20008010205 */
[----:B------:R-:W-:Y:S01]  /*0490*/  LOP3.LUT R0, R17, 0xfffffff8, RZ, 0xc0, !PT ;  /* 0xfffffff811007812 */ /* 0x000fe200078ec0ff */
[----:B------:R-:W-:Y:S01]  /*04a0*/  ULDC.64 UR6, c[0x0][0x198] ;  /* 0x0000660000067ab9 */ /* 0x000fe20000000a00 */
[----:B------:R-:W-:Y:S01]  /*04b0*/  SHF.R.S32.HI R6, RZ, 0x4, R3 ;  /* 0x00000004ff067819 */ /* 0x000fe20000011403 */
[----:B------:R-:W-:Y:S01]  /*04c0*/  USHF.L.U64.HI UR16, UR6, UR18, UR7 ;  /* 0x0000001206107299 */ /* 0x000fe20008010207 */
[C---:B------:R-:W-:Y:S01]  /*04d0*/  LOP3.LUT R9, R3.reuse, 0xfffffff0, RZ, 0xc0, !PT ;  /* 0xfffffff003097812 */ /* 0x040fe200078ec0ff */
[----:B------:R-:W-:Y:S01]  /*04e0*/  IMAD.IADD R25, R16, 0x1, -R0 ;  /* 0x0000000110197824 */ /* 0x000fe200078e0a00 */
[----:B------:R-:W-:Y:S01]  /*04f0*/  LEA.HI R3, R3, R6, RZ, 0x1 ;  /* 0x0000000603037211 */ /* 0x000fe200078f08ff */
[----:B------:R-:W-:Y:S01]  /*0500*/  IMAD.SHL.U32 R0, R4, 0x40, RZ ;  /* 0x0000004004007824 */ /* 0x000fe200078e00ff */
[----:B------:R-:W-:Y:S01]  /*0510*/  LEA.HI R13, R5, R16, RZ, 0x6 ;  /* 0x00000010050d7211 */ /* 0x000fe200078f30ff */
[----:B------:R-:W-:Y:S01]  /*0520*/  IMAD.SHL.U32 R2, R25, 0x8, RZ ;  /* 0x0000000819027824 */ /* 0x000fe200078e00ff */
[----:B------:R-:W-:Y:S01]  /*0530*/  IADD3 R5, R81, 0x1f, RZ ;  /* 0x0000001f51057810 */ /* 0x000fe20007ffe0ff */
[----:B------:R-:W-:Y:S01]  /*0540*/  USHF.L.U32 UR17, UR6, 0x5, URZ ;  /* 0x0000000506117899 */ /* 0x000fe2000800063f */
[----:B------:R-:W-:Y:S01]  /*0550*/  LOP3.LUT R7, R0, 0x1c0, RZ, 0xc0, !PT ;  /* 0x000001c000077812 */ /* 0x000fe200078ec0ff */
[----:B-1----:R-:W1:Y:S01]  /*0560*/  MUFU.RCP R11, R11 ;  /* 0x0000000b000b7308 */ /* 0x002e620000001000 */
[----:B------:R-:W-:Y:S01]  /*0570*/  LOP3.LUT R0, R3, 0xfffffffe, RZ, 0xc0, !PT ;  /* 0xfffffffe03007812 */ /* 0x000fe200078ec0ff */
[----:B------:R-:W-:Y:S01]  /*0580*/  IMAD.IADD R3, R16, 0x1, -R9 ;  /* 0x0000000110037824 */ /* 0x000fe200078e0a09 */
[----:B------:R-:W-:Y:S01]  /*0590*/  SHF.R.U32.HI R10, RZ, 0x3, R7 ;  /* 0x00000003ff0a7819 */ /* 0x000fe20000011607 */
[----:B------:R-:W2:Y:S01]  /*05a0*/  LDC.U8 R251, c[0x0][0x2d8] ;  /* 0x0000b600fffb7b82 */ /* 0x000ea20000000000 */
[----:B------:R-:W-:Y:S01]  /*05b0*/  LOP3.LUT R7, R7, 0x38, R2, 0xf8, !PT ;  /* 0x0000003807077812 */ /* 0x000fe200078ef802 */
[----:B------:R-:W-:Y:S01]  /*05c0*/  IMAD.IADD R19, R6, 0x1, -R0 ;  /* 0x0000000106137824 */ /* 0x000fe200078e0a00 */
[----:B------:R-:W-:-:S02]  /*05d0*/  SHF.R.S32.HI R8, RZ, 0x1f, R5 ;  /* 0x0000001fff087819 */ /* 0x000fc40000011405 */
[----:B------:R-:W-:Y:S01]  /*05e0*/  LOP3.LUT R9, R7, R10, RZ, 0x3c, !PT ;  /* 0x0000000a07097212 */ /* 0x000fe200078e3cff */
[----:B------:R-:W-:Y:S01]  /*05f0*/  IMAD.SHL.U32 R10, R13, 0x8, RZ ;  /* 0x000000080d0a7824 */ /* 0x000fe200078e00ff */
[----:B------:R-:W-:Y:S02]  /*0600*/  SHF.R.S32.HI R0, RZ, 0x1f, R3 ;  /* 0x0000001fff007819 */ /* 0x000fe40000011403 */
[----:B------:R-:W-:Y:S02]  /*0610*/  LEA.HI R220, R8, R5, RZ, 0x5 ;  /* 0x0000000508dc7211 */ /* 0x000fe400078f28ff */
[----:B------:R-:W-:Y:S02]  /*0620*/  LEA.HI R18, R0, R3, RZ, 0x3 ;  /* 0x0000000300127211 */ /* 0x000fe400078f18ff */
[----:B-1----:R-:W-:Y:S02]  /*0630*/  IADD3 R6, R11, 0xffffffe, RZ ;  /* 0x0ffffffe0b067810 */ /* 0x002fe40007ffe0ff */
[----:B------:R-:W-:-:S02]  /*0640*/  SHF.R.S32.HI R5, RZ, 0x1f, R4 ;  /* 0x0000001fff057819 */ /* 0x000fc40000011404 */
[----:B------:R1:W3:Y:S01]  /*0650*/  F2I.FTZ.U32.TRUNC.NTZ R7, R6 ;  /* 0x0000000600077305 */ /* 0x0002e2000021f000 */
[----:B------:R-:W-:Y:S02]  /*0660*/  IADD3 R0, P0, R4, R12, RZ ;  /* 0x0000000c04007210 */ /* 0x000fe40007f1e0ff */
[----:B------:R-:W-:Y:S02]  /*0670*/  LOP3.LUT R8, R18, 0xfffffff8, RZ, 0xc0, !PT ;  /* 0xfffffff812087812 */ /* 0x000fe400078ec0ff */
[----:B------:R-:W-:Y:S01]  /*0680*/  LOP3.LUT R219, R9, 0x7ffffe00, R10, 0xf8, !PT ;  /* 0x7ffffe0009db7812 */ /* 0x000fe200078ef80a */
[----:B------:R-:W-:Y:S01]  /*0690*/  IMAD.SHL.U32 R10, R25, 0x40, RZ ;  /* 0x00000040190a7824 */ /* 0x000fe200078e00ff */
[----:B------:R-:W-:Y:S01]  /*06a0*/  SHF.R.S32.HI R24, RZ, 0x1f, R21 ;  /* 0x0000001fff187819 */ /* 0x000fe20000011415 */
[----:B------:R-:W-:Y:S01]  /*06b0*/  IMAD.IADD R26, R3, 0x1, -R8 ;  /* 0x00000001031a7824 */ /* 0x000fe200078e0a08 */
[----:B------:R-:W-:Y:S01]  /*06c0*/  SHF.R.S32.HI R3, RZ, 0x1f, R2 ;  /* 0x0000001fff037819 */ /* 0x000fe20000011402 */
[----:B------:R-:W-:Y:S01]  /*06d0*/  IMAD.SHL.U32 R219, R219, 0x2, RZ ;  /* 0x00000002dbdb7824 */ /* 0x000fe200078e00ff */
[----:B------:R-:W-:Y:S01]  /*06e0*/  LEA.HI.SX32 R80, R220, 0xffffffff, 0x1b ;  /* 0xffffffffdc507811 */ /* 0x000fe200078fdaff */
[----:B------:R-:W-:Y:S01]  /*06f0*/  IMAD R14, R24, c[0x0][0x178], RZ ;  /* 0x00005e00180e7a24 */ /* 0x000fe200078e02ff */
[----:B------:R-:W-:-:S02]  /*0700*/  SHF.R.S32.HI R84, RZ, 0x5, R20 ;  /* 0x00000005ff547819 */ /* 0x000fc40000011414 */
[----:B-1----:R-:W-:Y:S01]  /*0710*/  LEA.HI.X.SX32 R6, R12, R5, 0x1, P0 ;  /* 0x000000050c067211 */ /* 0x002fe200000f0eff */
[----:B---3--:R-:W-:Y:S02]  /*0720*/  IMAD.MOV R12, RZ, RZ, -R7 ;  /* 0x000000ffff0c7224 */ /* 0x008fe400078e0a07 */
[----:B------:R-:W-:Y:S02]  /*0730*/  IMAD R14, R21, c[0x0][0x17c], R14 ;  /* 0x00005f00150e7a24 */ /* 0x000fe400078e020e */
[C---:B------:R-:W-:Y:S02]  /*0740*/  IMAD R9, R6.reuse, c[0x0][0x198], RZ ;  /* 0x0000660006097a24 */ /* 0x040fe400078e02ff */
[----:B------:R-:W-:Y:S01]  /*0750*/  IMAD R8, R6, c[0x0][0x1a0], RZ ;  /* 0x0000680006087a24 */ /* 0x000fe200078e02ff */
[----:B------:R-:W-:Y:S01]  /*0760*/  LOP3.LUT R6, R10, 0x1c0, RZ, 0xc0, !PT ;  /* 0x000001c00a067812 */ /* 0x000fe200078ec0ff */
[C---:B------:R-:W-:Y:S02]  /*0770*/  IMAD R15, R0.reuse, c[0x0][0x19c], R9 ;  /* 0x00006700000f7a24 */ /* 0x040fe400078e0209 */
[----:B------:R-:W-:Y:S01]  /*0780*/  IMAD R16, R0, c[0x0][0x1a4], R8 ;  /* 0x0000690000107a24 */ /* 0x000fe200078e0208 */
[----:B------:R-:W-:Y:S01]  /*0790*/  LOP3.LUT R13, R6, 0x8, R17, 0xf8, !PT ;  /* 0x00000008060d7812 */ /* 0x000fe200078ef811 */
[----:B------:R-:W-:Y:S01]  /*07a0*/  IMAD.WIDE.U32 R8, R0, c[0x0][0x198], R2 ;  /* 0x0000660000087a25 */ /* 0x000fe200078e0002 */
[----:B------:R-:W-:-:S03]  /*07b0*/  SHF.R.U32.HI R6, RZ, 0x3, R6 ;  /* 0x00000003ff067819 */ /* 0x000fc60000011606 */
[----:B------:R-:W-:Y:S01]  /*07c0*/  IMAD.WIDE.U32 R10, R0, c[0x0][0x1a0], R2 ;  /* 0x00006800000a7a25 */ /* 0x000fe200078e0002 */
[----:B------:R-:W-:Y:S02]  /*07d0*/  LOP3.LUT R17, R13, R6, RZ, 0x3c, !PT ;  /* 0x000000060d117212 */ /* 0x000fe400078e3cff */
[----:B------:R-:W-:Y:S01]  /*07e0*/  IABS R13, R23 ;  /* 0x00000017000d7213 */ /* 0x000fe20000000000 */
[----:B------:R-:W-:Y:S01]  /*07f0*/  IMAD.MOV.U32 R0, RZ, RZ, R12 ;  /* 0x000000ffff007224 */ /* 0x000fe200078e000c */
[----:B------:R-:W-:Y:S01]  /*0800*/  SHF.R.S32.HI R12, RZ, 0x1f, R23 ;  /* 0x0000001fff0c7819 */ /* 0x000fe20000011417 */
[----:B------:R-:W-:Y:S02]  /*0810*/  IMAD.MOV.U32 R6, RZ, RZ, RZ ;  /* 0x000000ffff067224 */ /* 0x000fe400078e00ff */
[----:B------:R-:W-:Y:S02]  /*0820*/  IMAD R0, R0, R22, RZ ;  /* 0x0000001600007224 */ /* 0x000fe400078e02ff */
[----:B------:R-:W-:-:S02]  /*0830*/  IMAD R12, R12, c[0x0][0x1a8], RZ ;  /* 0x00006a000c0c7a24 */ /* 0x000fc400078e02ff */
[----:B------:R-:W-:-:S04]  /*0840*/  IMAD.HI.U32 R0, R7, R0, R6 ;  /* 0x0000000007007227 */ /* 0x000fc800078e0006 */
[----:B------:R-:W-:Y:S02]  /*0850*/  IMAD R6, R23, c[0x0][0x1ac], R12 ;  /* 0x00006b0017067a24 */ /* 0x000fe400078e020c */
[----:B------:R-:W-:-:S04]  /*0860*/  IMAD.HI.U32 R12, R0, R13, RZ ;  /* 0x0000000d000c7227 */ /* 0x000fc800078e00ff */
[----:B------:R-:W-:Y:S02]  /*0870*/  IMAD.MOV R0, RZ, RZ, -R12 ;  /* 0x000000ffff007224 */ /* 0x000fe400078e0a0c */
[----:B------:R-:W-:-:S04]  /*0880*/  IMAD.WIDE.U32 R2, R21, c[0x0][0x178], R2 ;  /* 0x00005e0015027a25 */ /* 0x000fc800078e0002 */
[----:B------:R-:W-:Y:S02]  /*0890*/  IMAD R0, R22, R0, R13 ;  /* 0x0000000016007224 */ /* 0x000fe400078e020d */
[----:B------:R-:W-:Y:S02]  /*08a0*/  IMAD.IADD R3, R3, 0x1, R14 ;  /* 0x0000000103037824 */ /* 0x000fe400078e020e */
[----:B------:R-:W-:Y:S01]  /*08b0*/  IMAD.WIDE R4, R86, 0x80, R4 ;  /* 0x0000008056047825 */ /* 0x000fe200078e0204 */
[----:B------:R-:W-:-:S03]  /*08c0*/  ISETP.GT.U32.AND P2, PT, R22, R0, PT ;  /* 0x000000001600720c */ /* 0x000fc60003f44070 */
[----:B------:R-:W-:-:S04]  /*08d0*/  IMAD.WIDE.U32 R2, R23, c[0x0][0x1a8], R2 ;  /* 0x00006a0017027a25 */ /* 0x000fc800078e0002 */
[----:B------:R-:W-:Y:S02]  /*08e0*/  IMAD.IADD R3, R3, 0x1, R6 ;  /* 0x0000000103037824 */ /* 0x000fe400078e0206 */
[----:B------:R-:W-:Y:S02]  /*08f0*/  IMAD R5, R5, c[0x0][0x190], RZ ;  /* 0x0000640005057a24 */ /* 0x000fe400078e02ff */
[----:B------:R-:W-:Y:S02]  /*0900*/  IMAD.WIDE.U32 R2, R4, c[0x0][0x190], R2 ;  /* 0x0000640004027a25 */ /* 0x000fe400078e0002 */
[----:B------:R-:W-:Y:S02]  /*0910*/  @!P2 IADD3 R12, R12, 0x1, RZ ;  /* 0x000000010c0ca810 */ /* 0x000fe40007ffe0ff */
[----:B------:R-:W-:Y:S01]  /*0920*/  @!P2 IMAD.IADD R0, R0, 0x1, -R22 ;  /* 0x000000010000a824 */ /* 0x000fe200078e0a16 */
[----:B------:R-:W-:Y:S01]  /*0930*/  ISETP.NE.AND P2, PT, RZ, c[0x0][0x1c8], PT ;  /* 0x00007200ff007a0c */ /* 0x000fe20003f45270 */
[----:B------:R-:W-:Y:S01]  /*0940*/  IMAD R5, R4, c[0x0][0x194], R5 ;  /* 0x0000650004057a24 */ /* 0x000fe200078e0205 */
[----:B------:R-:W-:Y:S01]  /*0950*/  LEA R4, P0, R2, c[0x0][0x160], 0x1 ;  /* 0x0000580002047a11 */ /* 0x000fe200078008ff */
[----:B------:R-:W-:Y:S01]  /*0960*/  IMAD.MOV.U32 R6, RZ, RZ, R10 ;  /* 0x000000ffff067224 */ /* 0x000fe200078e000a */
[----:B------:R-:W-:Y:S01]  /*0970*/  ISETP.GE.U32.AND P3, PT, R0, R22, PT ;  /* 0x000000160000720c */ /* 0x000fe20003f66070 */
[----:B------:R-:W-:-:S02]  /*0980*/  IMAD.IADD R5, R3, 0x1, R5 ;  /* 0x0000000103057824 */ /* 0x000fc400078e0205 */
[----:B------:R-:W-:Y:S02]  /*0990*/  IMAD.IADD R9, R9, 0x1, R15 ;  /* 0x0000000109097824 */ /* 0x000fe400078e020f */
[----:B------:R-:W-:Y:S01]  /*09a0*/  IMAD R10, R24, c[0x0][0x180], RZ ;  /* 0x00006000180a7a24 */ /* 0x000fe200078e02ff */
[----:B------:R-:W-:Y:S01]  /*09b0*/  LEA.HI.X R5, R2, c[0x0][0x164], R5, 0x1, P0 ;  /* 0x0000590002057a11 */ /* 0x000fe200000f0c05 */
[----:B------:R-:W-:Y:S01]  /*09c0*/  IMAD.IADD R7, R11, 0x1, R16 ;  /* 0x000000010b077824 */ /* 0x000fe200078e0210 */
[----:B------:R-:W-:Y:S01]  /*09d0*/  IADD3 R2, P0, R4, UR8, RZ ;  /* 0x0000000804027c10 */ /* 0x000fe2000ff1e0ff */
[----:B------:R-:W-:Y:S02]  /*09e0*/  IMAD R13, R24, c[0x0][0x188], RZ ;  /* 0x00006200180d7a24 */ /* 0x000fe400078e02ff */
[----:B------:R1:W-:Y:S01]  /*09f0*/  LDGSTS.E.BYPASS.LTC128B.128 [R219], [R4.64] ;  /* 0x0000000004db7fae */ /* 0x0003e2000b901d54 */
[----:B------:R-:W-:Y:S01]  /*0a00*/  IADD3.X R3, R5, UR5, RZ, P0, !PT ;  /* 0x0000000505037c10 */ /* 0x000fe200087fe4ff */
[C---:B------:R-:W-:Y:S01]  /*0a10*/  IMAD R10, R21.reuse, c[0x0][0x184], R10 ;  /* 0x00006100150a7a24 */ /* 0x040fe200078e020a */
[----:B------:R-:W-:Y:S01]  /*0a20*/  @P3 IADD3 R12, R12, 0x1, RZ ;  /* 0x000000010c0c3810 */ /* 0x000fe20007ffe0ff */
[----:B------:R1:W-:Y:S01]  /*0a30*/  LDGSTS.E.BYPASS.LTC128B.128 [R219+0x4000], [R4.64+0x80] ;  /* 0x0400008004db7fae */ /* 0x0003e2000b901d54 */
[----:B------:R-:W-:-:S03]  /*0a40*/  IMAD.WIDE.U32 R8, R21, c[0x0][0x180], R8 ;  /* 0x0000600015087a25 */ /* 0x000fc600078e0008 */
[----:B------:R3:W-:Y:S01]  /*0a50*/  LDGSTS.E.BYPASS.LTC128B.128 [R219+0x800], [R2.64] ;  /* 0x0080000002db7fae */ /* 0x0007e2000b901d54 */
[----:B------:R-:W-:Y:S02]  /*0a60*/  IMAD.MOV.U32 R0, RZ, RZ, R12 ;  /* 0x000000ffff007224 */ /* 0x000fe400078e000c */
[C---:B------:R-:W-:Y:S01]  /*0a70*/  IMAD R13, R21.reuse, c[0x0][0x18c], R13 ;  /* 0x00006300150d7a24 */ /* 0x040fe200078e020d */
[----:B------:R3:W-:Y:S01]  /*0a80*/  LDGSTS.E.BYPASS.LTC128B.128 [R219+0x4800], [R2.64+0x80] ;  /* 0x0480008002db7fae */ /* 0x0007e2000b901d54 */
[----:B------:R-:W-:Y:S01]  /*0a90*/  @!P1 IMAD.MOV R0, RZ, RZ, -R0 ;  /* 0x000000ffff009224 */ /* 0x000fe200078e0a00 */
[----:B------:R-:W-:Y:S01]  /*0aa0*/  @!P2 LOP3.LUT R0, RZ, c[0x0][0x1c8], RZ, 0x33, !PT ;  /* 0x00007200ff00aa12 */ /* 0x000fe200078e33ff */
[----:B------:R-:W-:-:S04]  /*0ab0*/  IMAD.WIDE.U32 R6, R21, c[0x0][0x188], R6 ;  /* 0x0000620015067a25 */ /* 0x000fc800078e0006 */
[----:B------:R-:W-:Y:S02]  /*0ac0*/  IMAD.IADD R11, R9, 0x1, R10 ;  /* 0x00000001090b7824 */ /* 0x000fe400078e020a */
[----:B------:R-:W-:Y:S02]  /*0ad0*/  IMAD.IADD R9, R7, 0x1, R13 ;  /* 0x0000000107097824 */ /* 0x000fe400078e020d */
[----:B------:R-:W-:Y:S02]  /*0ae0*/  IMAD.MOV.U32 R10, RZ, RZ, R8 ;  /* 0x000000ffff0a7224 */ /* 0x000fe400078e0008 */
[----:B------:R-:W-:Y:S02]  /*0af0*/  IMAD.MOV.U32 R8, RZ, RZ, R6 ;  /* 0x000000ffff087224 */ /* 0x000fe400078e0006 */
[----:B------:R-:W-:Y:S01]  /*0b00*/  IMAD.WIDE.U32 R12, R80, c[0x0][0x1a0], RZ ;  /* 0x00006800500c7a25 */ /* 0x000fe200078e00ff */
[----:B-1----:R-:W-:-:S03]  /*0b10*/  SHF.R.S32.HI R4, RZ, 0x1f, R80 ;  /* 0x0000001fff047819 */ /* 0x002fc60000011450 */
[----:B------:R-:W-:Y:S02]  /*0b20*/  IMAD R5, R80, UR16, RZ ;  /* 0x0000001050057c24 */ /* 0x000fe4000f8e02ff */
[----:B------:R-:W-:-:S04]  /*0b30*/  IMAD.WIDE.U32 R28, R0, c[0x0][0x1b0], R10 ;  /* 0x00006c00001c7a25 */ /* 0x000fc800078e000a */
[----:B------:R-:W-:Y:S01]  /*0b40*/  IMAD R14, R4, UR17, R5 ;  /* 0x00000011040e7c24 */ /* 0x000fe2000f8e0205 */
[----:B---3--:R-:W-:Y:S01]  /*0b50*/  IADD3 R2, P0, R2, UR8, RZ ;  /* 0x0000000802027c10 */ /* 0x008fe2000ff1e0ff */
[----:B------:R-:W-:Y:S01]  /*0b60*/  IMAD R5, R4, c[0x0][0x1a0], RZ ;  /* 0x0000680004057a24 */ /* 0x000fe200078e02ff */
[----:B------:R-:W-:Y:S01]  /*0b70*/  SHF.R.S32.HI R4, RZ, 0x1f, R0 ;  /* 0x0000001fff047819 */ /* 0x000fe20000011400 */
[----:B------:R-:W-:Y:S01]  /*0b80*/  IMAD.WIDE.U32 R30, R0, c[0x0][0x1b8], R8 ;  /* 0x00006e00001e7a25 */ /* 0x000fe200078e0008 */
[----:B------:R-:W-:Y:S01]  /*0b90*/  IADD3.X R3, R3, UR5, RZ, P0, !PT ;  /* 0x0000000503037c10 */ /* 0x000fe200087fe4ff */
[----:B------:R-:W-:Y:S02]  /*0ba0*/  STL.64 [R1+0x20], R28 ;  /* 0x0000201c01007387 */ /* 0x000fe40000100a00 */
[----:B------:R-:W-:Y:S02]  /*0bb0*/  IMAD R7, R80, c[0x0][0x1a4], R5 ;  /* 0x0000690050077a24 */ /* 0x000fe400078e0205 */
[----:B------:R1:W-:Y:S01]  /*0bc0*/  LDGSTS.E.BYPASS.LTC128B.128 [R219+0x1000], [R2.64] ;  /* 0x0100000002db7fae */ /* 0x0003e2000b901d54 */
[----:B------:R-:W-:-:S02]  /*0bd0*/  IMAD R5, R4, c[0x0][0x1b0], RZ ;  /* 0x00006c0004057a24 */ /* 0x000fc400078e02ff */
[----:B------:R-:W-:Y:S01]  /*0be0*/  IMAD R4, R4, c[0x0][0x1b8], RZ ;  /* 0x00006e0004047a24 */ /* 0x000fe200078e02ff */
[----:B------:R1:W-:Y:S01]  /*0bf0*/  LDGSTS.E.BYPASS.LTC128B.128 [R219+0x5000], [R2.64+0x80] ;  /* 0x0500008002db7fae */ /* 0x0003e2000b901d54 */
[C---:B------:R-:W-:Y:S02]  /*0c00*/  IMAD R5, R0.reuse, c[0x0][0x1b4], R5 ;  /* 0x00006d0000057a24 */ /* 0x040fe400078e0205 */
[----:B------:R-:W-:Y:S01]  /*0c10*/  IMAD R0, R0, c[0x0][0x1bc], R4 ;  /* 0x00006f0000007a24 */ /* 0x000fe200078e0204 */
[----:B------:R-:W-:Y:S01]  /*0c20*/  STL.64 [R1+0x18], R30 ;  /* 0x0000181e01007387 */ /* 0x000fe20000100a00 */
[----:B------:R-:W-:Y:S02]  /*0c30*/  IMAD.IADD R8, R13, 0x1, R7 ;  /* 0x000000010d087824 */ /* 0x000fe400078e0207 */
[----:B------:R-:W-:Y:S02]  /*0c40*/  IMAD.IADD R252, R31, 0x1, R0 ;  /* 0x000000011ffc7824 */ /* 0x000fe400078e0200 */
[----:B------:R-:W-:-:S02]  /*0c50*/  IMAD.IADD R89, R29, 0x1, R5 ;  /* 0x000000011d597824 */ /* 0x000fc400078e0205 */
[----:B------:R-:W-:-:S05]  /*0c60*/  IMAD.MOV.U32 R88, RZ, RZ, R28 ;  /* 0x000000ffff587224 */ /* 0x000fca00078e001c */
[----:B------:R-:W-:Y:S01]  /*0c70*/  STL.64 [R1+0x10], R88 ;  /* 0x0000105801007387 */ /* 0x000fe20000100a00 */
[----:B-1----:R-:W-:-:S04]  /*0c80*/  IADD3 R2, P0, R2, UR8, RZ ;  /* 0x0000000802027c10 */ /* 0x002fc8000ff1e0ff */
[----:B------:R-:W-:Y:S02]  /*0c90*/  IADD3.X R3, R3, UR5, RZ, P0, !PT ;  /* 0x0000000503037c10 */ /* 0x000fe400087fe4ff */
[----:B------:R-:W-:-:S03]  /*0ca0*/  IADD3 R6, P0, R2, UR8, RZ ;  /* 0x0000000802067c10 */ /* 0x000fc6000ff1e0ff */
[----:B------:R1:W-:Y:S01]  /*0cb0*/  LDGSTS.E.BYPASS.LTC128B.128 [R219+0x1800], [R2.64] ;  /* 0x0180000002db7fae */ /* 0x0003e2000b901d54 */
[----:B------:R-:W-:Y:S02]  /*0cc0*/  IADD3.X R7, R3, UR5, RZ, P0, !PT ;  /* 0x0000000503077c10 */ /* 0x000fe400087fe4ff */
[----:B------:R-:W-:Y:S01]  /*0cd0*/  LEA R13, P0, R12, R30, 0x5 ;  /* 0x0000001e0c0d7211 */ /* 0x000fe200078028ff */
[----:B------:R1:W-:Y:S01]  /*0ce0*/  LDGSTS.E.BYPASS.LTC128B.128 [R219+0x5800], [R2.64+0x80] ;  /* 0x0580008002db7fae */ /* 0x0003e2000b901d54 */
[----:B------:R-:W-:Y:S02]  /*0cf0*/  IADD3 R4, P1, R6, UR8, RZ ;  /* 0x0000000806047c10 */ /* 0x000fe4000ff3e0ff */
[----:B------:R-:W-:Y:S01]  /*0d00*/  LEA.HI.X R12, R12, R252, R8, 0x5, P0 ;  /* 0x000000fc0c0c7211 */ /* 0x000fe200000f2c08 */
[----:B------:R-:W-:Y:S01]  /*0d10*/  IMAD.WIDE.U32 R8, R80, UR17, R88 ;  /* 0x0000001150087c25 */ /* 0x000fe2000f8e0058 */
[----:B------:R-:W-:Y:S01]  /*0d20*/  IADD3.X R5, R7, UR5, RZ, P1, !PT ;  /* 0x0000000507057c10 */ /* 0x000fe20008ffe4ff */
[----:B------:R3:W-:Y:S02]  /*0d30*/  LDGSTS.E.BYPASS.LTC128B.128 [R219+0x2000], [R6.64] ;  /* 0x0200000006db7fae */ /* 0x0007e4000b901d54 */
[----:B------:R-:W-:-:S02]  /*0d40*/  IMAD.IADD R0, R9, 0x1, R14 ;  /* 0x0000000109007824 */ /* 0x000fc400078e020e */
[----:B------:R3:W-:Y:S04]  /*0d50*/  LDGSTS.E.BYPASS.LTC128B.128 [R219+0x6000], [R6.64+0x80] ;  /* 0x0600008006db7fae */ /* 0x0007e8000b901d54 */
[----:B------:R4:W-:Y:S04]  /*0d60*/  LDGSTS.E.BYPASS.LTC128B.128 [R219+0x2800], [R4.64] ;  /* 0x0280000004db7fae */ /* 0x0009e8000b901d54 */
[----:B------:R4:W-:Y:S01]  /*0d70*/  LDGSTS.E.BYPASS.LTC128B.128 [R219+0x6800], [R4.64+0x80] ;  /* 0x0680008004db7fae */ /* 0x0009e2000b901d54 */
[----:B-1----:R-:W-:-:S04]  /*0d80*/  IADD3 R2, P0, R4, UR8, RZ ;  /* 0x0000000804027c10 */ /* 0x002fc8000ff1e0ff */
[----:B------:R-:W-:Y:S02]  /*0d90*/  IADD3.X R3, R5, UR5, RZ, P0, !PT ;  /* 0x0000000505037c10 */ /* 0x000fe400087fe4ff */
[----:B------:R-:W-:-:S03]  /*0da0*/  IADD3 R10, P1, R2, UR8, RZ ;  /* 0x00000008020a7c10 */ /* 0x000fc6000ff3e0ff */
[----:B------:R1:W-:Y:S01]  /*0db0*/  LDGSTS.E.BYPASS.LTC128B.128 [R219+0x3000], [R2.64] ;  /* 0x0300000002db7fae */ /* 0x0003e2000b901d54 */
[C---:B---3--:R-:W-:Y:S02]  /*0dc0*/  LEA R6, P0, R8.reuse, c[0x0][0x168], 0x1 ;  /* 0x00005a0008067a11 */ /* 0x048fe400078008ff */
[----:B------:R-:W-:Y:S01]  /*0dd0*/  IADD3.X R11, R3, UR5, RZ, P1, !PT ;  /* 0x00000005030b7c10 */ /* 0x000fe20008ffe4ff */
[----:B------:R1:W-:Y:S01]  /*0de0*/  LDGSTS.E.BYPASS.LTC128B.128 [R219+0x7000], [R2.64+0x80] ;  /* 0x0700008002db7fae */ /* 0x0003e2000b901d54 */
[----:B------:R-:W-:Y:S01]  /*0df0*/  LEA.HI.X R7, R8, c[0x0][0x16c], R0, 0x1, P0 ;  /* 0x00005b0008077a11 */ /* 0x000fe200000f0c00 */
[C---:B------:R-:W-:Y:S01]  /*0e00*/  IMAD.SHL.U32 R0, R26.reuse, 0x40, RZ ;  /* 0x000000401a007824 */ /* 0x040fe200078e00ff */
[----:B------:R-:W-:Y:S01]  /*0e10*/  ULDC.64 UR4, c[0x0][0x1a0] ;  /* 0x0000680000047ab9 */ /* 0x000fe20000000a00 */
[----:B------:R3:W-:Y:S01]  /*0e20*/  LDGSTS.E.BYPASS.LTC128B.128 [R219+0x3800], [R10.64] ;  /* 0x038000000adb7fae */ /* 0x0007e2000b901d54 */
[----:B------:R-:W-:Y:S01]  /*0e30*/  USHF.L.U32 UR19, UR4, 0x5, URZ ;  /* 0x0000000504137899 */ /* 0x000fe2000800063f */
[----:B------:R-:W-:Y:S01]  /*0e40*/  LOP3.LUT P1, RZ, R26, 0x2, RZ, 0xc0, !PT ;  /* 0x000000021aff7812 */ /* 0x000fe2000782c0ff */
[----:B------:R-:W-:Y:S01]  /*0e50*/  USHF.L.U64.HI UR18, UR4, UR18, UR5 ;  /* 0x0000001204127299 */ /* 0x000fe20008010205 */
[----:B------:R3:W-:Y:S01]  /*0e60*/  LDGSTS.E.BYPASS.LTC128B.128 [R219+0x7800], [R10.64+0x80] ;  /* 0x078000800adb7fae */ /* 0x0007e2000b901d54 */
[----:B------:R-:W-:-:S03]  /*0e70*/  LOP3.LUT R0, R0, 0x1c0, RZ, 0xc0, !PT ;  /* 0x000001c000007812 */ /* 0x000fc600078ec0ff */
[----:B------:R5:W-:Y:S04]  /*0e80*/  LDGSTS.E.BYPASS.LTC128B.128 [R219+0x8000], [R6.64] ;  /* 0x0800000006db7fae */ /* 0x000be8000b901d54 */
[----:B------:R5:W-:Y:S01]  /*0e90*/  LDGSTS.E.BYPASS.LTC128B.128 [R219+0x9000], [R6.64+0x80] ;  /* 0x0900008006db7fae */ /* 0x000be2000b901d54 */
[----:B-1----:R-:W-:-:S04]  /*0ea0*/  IADD3 R2, P0, R6, UR17, RZ ;  /* 0x0000001106027c10 */ /* 0x002fc8000ff1e0ff */
[----:B------:R-:W-:Y:S02]  /*0eb0*/  IADD3.X R3, R7, UR16, RZ, P0, !PT ;  /* 0x0000001007037c10 */ /* 0x000fe400087fe4ff */
[----:B----4-:R-:W-:-:S03]  /*0ec0*/  LEA R4, P0, R13, c[0x0][0x170], 0x1 ;  /* 0x00005c000d047a11 */ /* 0x010fc600078008ff */
[----:B------:R1:W-:Y:S01]  /*0ed0*/  LDGSTS.E.BYPASS.LTC128B.128 [R219+0x8800], [R2.64] ;  /* 0x0880000002db7fae */ /* 0x0003e2000b901d54 */
[----:B------:R-:W-:-:S03]  /*0ee0*/  LEA.HI.X R5, R13, c[0x0][0x174], R12, 0x1, P0 ;  /* 0x00005d000d057a11 */ /* 0x000fc600000f0c0c */
[----:B------:R1:W-:Y:S01]  /*0ef0*/  LDGSTS.E.BYPASS.LTC128B.128 [R219+0x9800], [R2.64+0x80] ;  /* 0x0980008002db7fae */ /* 0x0003e2000b901d54 */
[----:B-----5:R-:W-:-:S03]  /*0f00*/  IADD3 R6, P0, R4, UR19, RZ ;  /* 0x0000001304067c10 */ /* 0x020fc6000ff1e0ff */
[----:B------:R-:W0:Y:S01]  /*0f10*/  LDGDEPBAR ;  /* 0x00000000000079af */ /* 0x000e220000000000 */
[----:B------:R-:W-:Y:S02]  /*0f20*/  IADD3.X R7, R5, UR18, RZ, P0, !PT ;  /* 0x0000001205077c10 */ /* 0x000fe400087fe4ff */
[----:B------:R-:W-:Y:S01]  /*0f30*/  LOP3.LUT P0, RZ, R25, 0x2, RZ, 0xc0, !PT ;  /* 0x0000000219ff7812 */ /* 0x000fe2000780c0ff */
[----:B-1----:R-:W-:Y:S01]  /*0f40*/  IMAD.SHL.U32 R2, R19, 0x8, RZ ;  /* 0x0000000813027824 */ /* 0x002fe200078e00ff */
[----:B------:R-:W-:-:S04]  /*0f50*/  DEPBAR.LE SB0, 0x0 ;  /* 0x000080000000791a */ /* 0x000fc80000000000 */
[----:B------:R-:W-:Y:S01]  /*0f60*/  BAR.SYNC.DEFER_BLOCKING 0x0 ;  /* 0x0000000000007b1d */ /* 0x000fe20000010000 */
[----:B------:R-:W-:Y:S01]  /*0f70*/  IMAD.SHL.U32 R3, R18, 0x40, RZ ;  /* 0x0000004012037824 */ /* 0x000fe200078e00ff */
[----:B------:R-:W-:Y:S02]  /*0f80*/  LOP3.LUT R2, R0, 0x8, R2, 0xf8, !PT ;  /* 0x0000000800027812 */ /* 0x000fe400078ef802 */
[----:B------:R-:W-:Y:S02]  /*0f90*/  SHF.R.U32.HI R0, RZ, 0x3, R0 ;  /* 0x00000003ff007819 */ /* 0x000fe40000011600 */
[----:B------:R-:W-:Y:S01]  /*0fa0*/  LOP3.LUT R83, R3, 0xfffffe00, RZ, 0xc0, !PT ;  /* 0xfffffe0003537812 */ /* 0x000fe200078ec0ff */
[----:B------:R-:W-:Y:S01]  /*0fb0*/  IMAD.MOV.U32 R3, RZ, RZ, 0x20 ;  /* 0x00000020ff037424 */ /* 0x000fe200078e00ff */
[----:B------:R-:W-:Y:S01]  /*0fc0*/  LOP3.LUT R82, R2, R0, RZ, 0x3c, !PT ;  /* 0x0000000002527212 */ /* 0x000fe200078e3cff */
[----:B------:R-:W-:Y:S02]  /*0fd0*/  IMAD R0, R19, 0x200, R17 ;  /* 0x0000020013007824 */ /* 0x000fe400078e0211 */
[----:B------:R-:W-:Y:S01]  /*0fe0*/  IMAD R2, R84, 0x400, R83 ;  /* 0x0000040054027824 */ /* 0x000fe200078e0253 */
[----:B------:R-:W-:Y:S01]  /*0ff0*/  SEL R3, R3, 0xffffffe0, !P1 ;  /* 0xffffffe003037807 */ /* 0x000fe20004800000 */
[C---:B------:R-:W-:Y:S01]  /*1000*/  IMAD.SHL.U32 R24, R0.reuse, 0x2, RZ ;  /* 0x0000000200187824 */ /* 0x040fe200078e00ff */
[----:B------:R-:W-:Y:S01]  /*1010*/  LEA R214, R0, 0x8000, 0x1 ;  /* 0x0000800000d67811 */ /* 0x000fe200078e08ff */
[----:B------:R-:W-:Y:S01]  /*1020*/  IMAD.IADD R2, R2, 0x1, R82 ;  /* 0x0000000102027824 */ /* 0x000fe200078e0252 */
[----:B------:R-:W-:Y:S01]  /*1030*/  LOP3.LUT P1, RZ, R26, 0x4, RZ, 0xc0, !PT ;  /* 0x000000041aff7812 */ /* 0x000fe2000782c0ff */
[----:B------:R-:W-:Y:S01]  /*1040*/  IMAD.MOV.U32 R0, RZ, RZ, 0x40 ;  /* 0x00000040ff007424 */ /* 0x000fe200078e00ff */
[----:B------:R-:W-:Y:S01]  /*1050*/  IADD3 R215, R214, 0x20, RZ ;  /* 0x00000020d6d77810 */ /* 0x000fe20007ffe0ff */
[----:B------:R-:W-:Y:S01]  /*1060*/  IMAD.SHL.U32 R205, R2, 0x2, RZ ;  /* 0x0000000202cd7824 */ /* 0x000fe200078e00ff */
[----:B------:R-:W-:-:S02]  /*1070*/  @P0 IADD3 R215, R214, -0x20, RZ ;  /* 0xffffffe0d6d70810 */ /* 0x000fc40007ffe0ff */
[----:B------:R-:W-:Y:S01]  /*1080*/  LOP3.LUT P0, RZ, R25, 0x4, RZ, 0xc0, !PT ;  /* 0x0000000419ff7812 */ /* 0x000fe2000780c0ff */
[----:B------:R-:W-:Y:S01]  /*1090*/  IMAD.IADD R207, R205, 0x1, R3 ;  /* 0x00000001cdcf7824 */ /* 0x000fe200078e0203 */
[----:B------:R-:W-:Y:S01]  /*10a0*/  @!PT LDS RZ, [RZ] ;  /* 0x00000000fffff984 */ /* 0x000fe20000000800 */
[----:B------:R-:W-:Y:S01]  /*10b0*/  @!PT LDS RZ, [RZ] ;  /* 0x00000000fffff984 */ /* 0x000fe20000000800 */
[----:B------:R-:W-:Y:S01]  /*10c0*/  @!PT LDS RZ, [RZ] ;  /* 0x00000000fffff984 */ /* 0x000fe20000000800 */
[----:B------:R1:W-:Y:S01]  /*10d0*/  LDGSTS.E.BYPASS.LTC128B.128 [R219+0xa000], [R4.64] ;  /* 0x0a00000004db7fae */ /* 0x0003e2000b901d54 */
[C---:B------:R-:W-:Y:S02]  /*10e0*/  SEL R2, R0.reuse, 0xffffffc0, !P1 ;  /* 0xffffffc000027807 */ /* 0x040fe40004800000 */
[----:B------:R-:W-:Y:S01]  /*10f0*/  SEL R0, R0, 0xffffffc0, !P0 ;  /* 0xffffffc000007807 */ /* 0x000fe20004000000 */
[----:B------:R1:W-:Y:S01]  /*1100*/  LDGSTS.E.BYPASS.LTC128B.128 [R219+0xb000], [R4.64+0x80] ;  /* 0x0b00008004db7fae */ /* 0x0003e2000b901d54 */
[----:B------:R-:W-:Y:S01]  /*1110*/  ISETP.GE.AND P0, PT, R81, 0x21, PT ;  /* 0x000000215100780c */ /* 0x000fe20003f06270 */
[----:B------:R-:W-:Y:S01]  /*1120*/  IMAD.IADD R213, R205, 0x1, R2 ;  /* 0x00000001cdd57824 */ /* 0x000fe200078e0202 */
[C---:B------:R-:W-:Y:S01]  /*1130*/  IADD3 R218, R215.reuse, 0x800, RZ ;  /* 0x00000800d7da7810 */ /* 0x040fe20007ffe0ff */
[----:B------:R1:W-:Y:S01]  /*1140*/  LDGSTS.E.BYPASS.LTC128B.128 [R219+0xa800], [R6.64] ;  /* 0x0a80000006db7fae */ /* 0x0003e2000b901d54 */
[----:B------:R-:W-:Y:S01]  /*1150*/  IMAD.IADD R212, R214, 0x1, R0 ;  /* 0x00000001d6d47824 */ /* 0x000fe200078e0200 */
[----:B------:R-:W-:Y:S01]  /*1160*/  IADD3 R217, R215, 0x1000, RZ ;  /* 0x00001000d7d97810 */ /* 0x000fe20007ffe0ff */
[----:B------:R-:W-:Y:S01]  /*1170*/  IMAD.IADD R211, R207, 0x1, R2 ;  /* 0x00000001cfd37824 */ /* 0x000fe200078e0202 */
[----:B------:R1:W-:Y:S01]  /*1180*/  LDGSTS.E.BYPASS.LTC128B.128 [R219+0xb800], [R6.64+0x80] ;  /* 0x0b80008006db7fae */ /* 0x0003e2000b901d54 */
[----:B------:R-:W-:Y:S01]  /*1190*/  IMAD.IADD R210, R0, 0x1, R215 ;  /* 0x0000000100d27824 */ /* 0x000fe200078e02d7 */
[----:B------:R-:W-:-:S02]  /*11a0*/  LOP3.LUT R0, R82, R83, RZ, 0xfc, !PT ;  /* 0x0000005352007212 */ /* 0x000fc400078efcff */
[----:B---3--:R-:W-:Y:S01]  /*11b0*/  LDSM.16.M88.4 R8, [R205] ;  /* 0x00000000cd08783b */ /* 0x008fe20000000200 */
[----:B------:R-:W-:-:S03]  /*11c0*/  IADD3 R216, R215, 0x1800, RZ ;  /* 0x00001800d7d87810 */ /* 0x000fc60007ffe0ff */
[----:B------:R-:W3:Y:S04]  /*11d0*/  LDSM.16.M88.4 R12, [R24+0x8000] ;  /* 0x00800000180c783b */ /* 0x000ee80000000200 */
[----:B------:R-:W4:Y:S04]  /*11e0*/  LDSM.16.M88.4 R20, [R24+0x8800] ;  /* 0x008800001814783b */ /* 0x000f280000000200 */
[----:B------:R-:W-:Y:S04]  /*11f0*/  LDSM.16.M88.4 R28, [R215] ;  /* 0x00000000d71c783b */ /* 0x000fe80000000200 */
[----:B------:R-:W-:Y:S04]  /*1200*/  LDSM.16.M88.4 R32, [R215+0x800] ;  /* 0x00080000d720783b */ /* 0x000fe80000000200 */
[----:B------:R-:W-:Y:S04]  /*1210*/  LDSM.16.M88.4 R16, [R207] ;  /* 0x00000000cf10783b */ /* 0x000fe80000000200 */
[----:B-1----:R-:W1:Y:S04]  /*1220*/  LDSM.16.M88.4 R4, [R205+0x2000] ;  /* 0x00200000cd04783b */ /* 0x002e680000000200 */
[----:B------:R-:W-:Y:S04]  /*1230*/  LDSM.16.M88.4 R40, [R212] ;  /* 0x00000000d428783b */ /* 0x000fe80000000200 */
[----:B------:R-:W-:Y:S04]  /*1240*/  LDSM.16.M88.4 R36, [R212+0x800] ;  /* 0x00080000d424783b */ /* 0x000fe80000000200 */
[----:B------:R-:W0:Y:S01]  /*1250*/  LDGDEPBAR ;  /* 0x00000000000079af */ /* 0x000e220000000000 */
[C---:B---3--:R-:W-:Y:S08]  /*1260*/  HMMA.16816.F32.BF16 R64, R8.reuse, R12, RZ ;  /* 0x0000000c0840723c */ /* 0x048ff000000418ff */
[C---:B------:R-:W-:Y:S08]  /*1270*/  HMMA.16816.F32.BF16 R68, R8.reuse, R14, RZ ;  /* 0x0000000e0844723c */ /* 0x040ff000000418ff */
[----:B----4-:R-:W-:Y:S08]  /*1280*/  HMMA.16816.F32.BF16 R44, R8, R20, RZ ;  /* 0x00000014082c723c */ /* 0x010ff000000418ff */
[C---:B-1----:R-:W-:Y:S08]  /*1290*/  HMMA.16816.F32.BF16 R60, R4.reuse, R12, RZ ;  /* 0x0000000c043c723c */ /* 0x042ff000000418ff */
[C---:B------:R-:W-:Y:S01]  /*12a0*/  HMMA.16816.F32.BF16 R56, R4.reuse, R14, RZ ;  /* 0x0000000e0438723c */ /* 0x040fe200000418ff */
[----:B------:R-:W1:Y:S07]  /*12b0*/  LDSM.16.M88.4 R12, [R207+0x2000] ;  /* 0x00200000cf0c783b */ /* 0x000e6e0000000200 */
[C---:B------:R-:W-:Y:S08]  /*12c0*/  HMMA.16816.F32.BF16 R52, R4.reuse, R20, RZ ;  /* 0x000000140434723c */ /* 0x040ff000000418ff */
[-C--:B------:R-:W-:Y:S01]  /*12d0*/  HMMA.16816.F32.BF16 R48, R4, R22.reuse, RZ ;  /* 0x000000160430723c */ /* 0x080fe200000418ff */
[----:B------:R-:W3:Y:S07]  /*12e0*/  LDSM.16.M88.4 R4, [R213+0x2000] ;  /* 0x00200000d504783b */ /* 0x000eee0000000200 */
        /* <DEDUP_REMOVED lines=12> */
[----:B------:R-:W5:Y:S04]  /*13b0*/  LDSM.16.M88.4 R16, [R211] ;  /* 0x00000000d310783b */ /* 0x000f680000000200 */
[----:B------:R-:W1:Y:S03]  /*13c0*/  LDSM.16.M88.4 R20, [R210+0x800] ;  /* 0x00080000d214783b */ /* 0x000e660000000200 */
[C---:B---3--:R-:W-:Y:S08]  /*13d0*/  HMMA.16816.F32.BF16 R64, R4.reuse, R42, R60 ;  /* 0x0000002a0440723c */ /* 0x048ff0000004183c */
[C---:B------:R-:W-:Y:S08]  /*13e0*/  HMMA.16816.F32.BF16 R68, R4.reuse, R40, R76 ;  /* 0x000000280444723c */ /* 0x040ff0000004184c */
[----:B------:R-:W-:Y:S08]  /*13f0*/  HMMA.16816.F32.BF16 R60, R4, R38, R56 ;  /* 0x00000026043c723c */ /* 0x000ff00000041838 */
[----:B----4-:R-:W-:Y:S08]  /*1400*/  HMMA.16816.F32.BF16 R56, R8, R40, R52 ;  /* 0x000000280838723c */ /* 0x010ff00000041834 */
[----:B------:R-:W-:Y:S01]  /*1410*/  HMMA.16816.F32.BF16 R72, R4, R36, R72 ;  /* 0x000000240448723c */ /* 0x000fe20000041848 */
[----:B------:R-:W-:Y:S07]  /*1420*/  LDSM.16.M88.4 R4, [R205+0x6000] ;  /* 0x00600000cd04783b */ /* 0x000fee0000000200 */
[C---:B------:R-:W-:Y:S01]  /*1430*/  HMMA.16816.F32.BF16 R52, R8.reuse, R42, R44 ;  /* 0x0000002a0834723c */ /* 0x040fe2000004182c */
[----:B------:R-:W3:Y:S07]  /*1440*/  LDSM.16.M88.4 R40, [R24+0x9000] ;  /* 0x009000001828783b */ /* 0x000eee0000000200 */
[C---:B------:R-:W-:Y:S08]  /*1450*/  HMMA.16816.F32.BF16 R44, R8.reuse, R36, R48 ;  /* 0x00000024082c723c */ /* 0x040ff00000041830 */
[----:B------:R-:W-:Y:S01]  /*1460*/  HMMA.16816.F32.BF16 R32, R8, R38, R32 ;  /* 0x000000260820723c */ /* 0x000fe20000041820 */
[----:B------:R-:W4:Y:S04]  /*1470*/  LDSM.16.M88.4 R8, [R205+0x4000] ;  /* 0x00400000cd08783b */ /* 0x000f280000000200 */
[----:B------:R-:W2:Y:S03]  /*1480*/  LDSM.16.M88.4 R36, [R24+0x9800] ;  /* 0x009800001824783b */ /* 0x000ea60000000200 */
[C---:B-1----:R-:W-:Y:S01]  /*1490*/  HMMA.16816.F32.BF16 R68, R12.reuse, R28, R68 ;  /* 0x0000001c0c44723c */ /* 0x042fe20000041844 */
[----:B------:R-:W-:Y:S07]  /*14a0*/  LDSM.16.M88.4 R24, [R207+0x4000] ;  /* 0x00400000cf18783b */ /* 0x000fee0000000200 */
[----:B------:R-:W-:Y:S08]  /*14b0*/  HMMA.16816.F32.BF16 R64, R12, R30, R64 ;  /* 0x0000001e0c40723c */ /* 0x000ff00000041840 */
[----:B-----5:R-:W-:Y:S08]  /*14c0*/  HMMA.16816.F32.BF16 R56, R16, R28, R56 ;  /* 0x0000001c1038723c */ /* 0x020ff00000041838 */
[C---:B------:R-:W-:Y:S08]  /*14d0*/  HMMA.16816.F32.BF16 R76, R12.reuse, R20, R72 ;  /* 0x000000140c4c723c */ /* 0x040ff00000041848 */
[----:B------:R-:W-:Y:S08]  /*14e0*/  HMMA.16816.F32.BF16 R60, R12, R22, R60 ;  /* 0x000000160c3c723c */ /* 0x000ff0000004183c */
[C---:B------:R-:W-:Y:S01]  /*14f0*/  HMMA.16816.F32.BF16 R48, R16.reuse, R30, R52 ;  /* 0x0000001e1030723c */ /* 0x040fe20000041834 */
[----:B------:R-:W-:Y:S07]  /*1500*/  LDSM.16.M88.4 R28, [R215+0x1800] ;  /* 0x00180000d71c783b */ /* 0x000fee0000000200 */
[C---:B------:R-:W-:Y:S08]  /*1510*/  HMMA.16816.F32.BF16 R12, R16.reuse, R20, R44 ;  /* 0x00000014100c723c */ /* 0x040ff0000004182c */
[----:B------:R-:W-:Y:S01]  /*1520*/  HMMA.16816.F32.BF16 R16, R16, R22, R32 ;  /* 0x000000161010723c */ /* 0x000fe20000041820 */
[----:B------:R-:W-:Y:S04]  /*1530*/  LDSM.16.M88.4 R20, [R207+0x6000] ;  /* 0x00600000cf14783b */ /* 0x000fe80000000200 */
[----:B------:R-:W1:Y:S03]  /*1540*/  LDSM.16.M88.4 R32, [R215+0x1000] ;  /* 0x00100000d720783b */ /* 0x000e660000000200 */
[C---:B---3--:R-:W-:Y:S08]  /*1550*/  HMMA.16816.F32.BF16 R68, R4.reuse, R40, R68 ;  /* 0x000000280444723c */ /* 0x048ff00000041844 */
[----:B------:R-:W-:Y:S08]  /*1560*/  HMMA.16816.F32.BF16 R64, R4, R42, R64 ;  /* 0x0000002a0440723c */ /* 0x000ff00000041840 */
[----:B----4-:R-:W-:Y:S08]  /*1570*/  HMMA.16816.F32.BF16 R52, R8, R40, R56 ;  /* 0x000000280834723c */ /* 0x010ff00000041838 */
[C---:B--2---:R-:W-:Y:S08]  /*1580*/  HMMA.16816.F32.BF16 R76, R4.reuse, R36, R76 ;  /* 0x00000024044c723c */ /* 0x044ff0000004184c */
[----:B------:R-:W-:Y:S08]  /*1590*/  HMMA.16816.F32.BF16 R60, R4, R38, R60 ;  /* 0x00000026043c723c */ /* 0x000ff0000004183c */
[C---:B------:R-:W-:Y:S01]  /*15a0*/  HMMA.16816.F32.BF16 R44, R8.reuse, R42, R48 ;  /* 0x0000002a082c723c */ /* 0x040fe20000041830 */
[----:B------:R-:W-:Y:S07]  /*15b0*/  LDSM.16.M88.4 R40, [R212+0x1000] ;  /* 0x00100000d428783b */ /* 0x000fee0000000200 */
[C---:B------:R-:W-:Y:S01]  /*15c0*/  HMMA.16816.F32.BF16 R4, R8.reuse, R36, R12 ;  /* 0x000000240804723c */ /* 0x040fe2000004180c */
[----:B------:R-:W2:Y:S07]  /*15d0*/  LDSM.16.M88.4 R12, [R213+0x6000] ;  /* 0x00600000d50c783b */ /* 0x000eae0000000200 */
[----:B------:R-:W-:Y:S01]  /*15e0*/  HMMA.16816.F32.BF16 R8, R8, R38, R16 ;  /* 0x000000260808723c */ /* 0x000fe20000041810 */
[----:B------:R-:W3:Y:S04]  /*15f0*/  LDSM.16.M88.4 R16, [R213+0x4000] ;  /* 0x00400000d510783b */ /* 0x000ee80000000200 */
[----:B------:R-:W4:Y:S03]  /*1600*/  LDSM.16.M88.4 R36, [R212+0x1800] ;  /* 0x00180000d424783b */ /* 0x000f260000000200 */
[C---:B-1----:R-:W-:Y:S08]  /*1610*/  HMMA.16816.F32.BF16 R56, R20.reuse, R32, R68 ;  /* 0x000000201438723c */ /* 0x042ff00000041844 */
[----:B------:R-:W-:Y:S08]  /*1620*/  HMMA.16816.F32.BF16 R48, R20, R34, R64 ;  /* 0x000000221430723c */ /* 0x000ff00000041840 */
[----:B------:R-:W-:Y:S08]  /*1630*/  HMMA.16816.F32.BF16 R68, R24, R32, R52 ;  /* 0x000000201844723c */ /* 0x000ff00000041834 */
[C---:B------:R-:W-:Y:S08]  /*1640*/  HMMA.16816.F32.BF16 R76, R20.reuse, R28, R76 ;  /* 0x0000001c144c723c */ /* 0x040ff0000004184c */
[----:B------:R-:W-:Y:S01]  /*1650*/  HMMA.16816.F32.BF16 R72, R20, R30, R60 ;  /* 0x0000001e1448723c */ /* 0x000fe2000004183c */
[----:B------:R-:W-:Y:S07]  /*1660*/  LDSM.16.M88.4 R20, [R210+0x1800] ;  /* 0x00180000d214783b */ /* 0x000fee0000000200 */
[C---:B------:R-:W-:Y:S08]  /*1670*/  HMMA.16816.F32.BF16 R64, R24.reuse, R34, R44 ;  /* 0x000000221840723c */ /* 0x040ff0000004182c */
[C---:B------:R-:W-:Y:S01]  /*1680*/  HMMA.16816.F32.BF16 R60, R24.reuse, R28, R4 ;  /* 0x0000001c183c723c */ /* 0x040fe20000041804 */
[----:B------:R-:W-:Y:S07]  /*1690*/  LDSM.16.M88.4 R4, [R211+0x6000] ;  /* 0x00600000d304783b */ /* 0x000fee0000000200 */
[----:B------:R-:W-:Y:S01]  /*16a0*/  HMMA.16816.F32.BF16 R44, R24, R30, R8 ;  /* 0x0000001e182c723c */ /* 0x000fe20000041808 */
[----:B------:R-:W1:Y:S04]  /*16b0*/  LDSM.16.M88.4 R24, [R210+0x1000] ;  /* 0x00100000d218783b */ /* 0x000e680000000200 */
[----:B------:R-:W5:Y:S01]  /*16c0*/  LDSM.16.M88.4 R8, [R211+0x4000] ;  /* 0x00400000d308783b */ /* 0x000f620000000200 */
[----:B------:R-:W-:-:S04]  /*16d0*/  DEPBAR.LE SB0, 0x0 ;  /* 0x000080000000791a */ /* 0x000fc80000000000 */
[C---:B--2---:R-:W-:Y:S08]  /*16e0*/  HMMA.16816.F32.BF16 R56, R12.reuse, R40, R56 ;  /* 0x000000280c38723c */ /* 0x044ff00000041838 */
[----:B------:R-:W-:Y:S08]  /*16f0*/  HMMA.16816.F32.BF16 R52, R12, R42, R48 ;  /* 0x0000002a0c34723c */ /* 0x000ff00000041830 */
[----:B---3--:R-:W-:Y:S08]  /*1700*/  HMMA.16816.F32.BF16 R28, R16, R40, R68 ;  /* 0x00000028101c723c */ /* 0x008ff00000041844 */
[C---:B----4-:R-:W-:Y:S08]  /*1710*/  HMMA.16816.F32.BF16 R48, R12.reuse, R36, R76 ;  /* 0x000000240c30723c */ /* 0x050ff0000004184c */
[----:B------:R-:W-:Y:S08]  /*1720*/  HMMA.16816.F32.BF16 R32, R12, R38, R72 ;  /* 0x000000260c20723c */ /* 0x000ff00000041848 */
[C---:B------:R-:W-:Y:S08]  /*1730*/  HMMA.16816.F32.BF16 R40, R16.reuse, R42, R64 ;  /* 0x0000002a1028723c */ /* 0x040ff00000041840 */
[C---:B------:R-:W-:Y:S08]  /*1740*/  HMMA.16816.F32.BF16 R12, R16.reuse, R36, R60 ;  /* 0x00000024100c723c */ /* 0x040ff0000004183c */
[----:B------:R-:W-:Y:S08]  /*1750*/  HMMA.16816.F32.BF16 R16, R16, R38, R44 ;  /* 0x000000261010723c */ /* 0x000ff0000004182c */
[C---:B-1----:R-:W-:Y:S08]  /*1760*/  HMMA.16816.F32.BF16 R56, R4.reuse, R24, R56 ;  /* 0x000000180438723c */ /* 0x042ff00000041838 */
[----:B------:R-:W-:Y:S08]  /*1770*/  HMMA.16816.F32.BF16 R76, R4, R26, R52 ;  /* 0x0000001a044c723c */ /* 0x000ff00000041834 */
[C---:B-----5:R-:W-:Y:S08]  /*1780*/  HMMA.16816.F32.BF16 R28, R8.reuse, R24, R28 ;  /* 0x00000018081c723c */ /* 0x060ff0000004181c */
[----:B------:R-:W-:Y:S08]  /*1790*/  HMMA.16816.F32.BF16 R40, R8, R26, R40 ;  /* 0x0000001a0828723c */ /* 0x000ff00000041828 */
[C---:B------:R-:W-:Y:S08]  /*17a0*/  HMMA.16816.F32.BF16 R124, R4.reuse, R20, R48 ;  /* 0x00000014047c723c */ /* 0x040ff00000041830 */
[----:B------:R-:W-:Y:S08]  /*17b0*/  HMMA.16816.F32.BF16 R160, R4, R22, R32 ;  /* 0x0000001604a0723c */ /* 0x000ff00000041820 */
[C---:B------:R-:W-:Y:S08]  /*17c0*/  HMMA.16816.F32.BF16 R24, R8.reuse, R20, R12 ;  /* 0x000000140818723c */ /* 0x040ff0000004180c */
[----:B------:R-:W-:Y:S01]  /*17d0*/  HMMA.16816.F32.BF16 R20, R8, R22, R16 ;  /* 0x000000160814723c */ /* 0x000fe20000041810 */
[----:B------:R-:W-:Y:S06]  /*17e0*/  BAR.SYNC.DEFER_BLOCKING 0x0 ;  /* 0x0000000000007b1d */ /* 0x000fec0000010000 */
[----:B------:R-:W-:Y:S05]  /*17f0*/  @!P0 BRA `(.L_x_1476) ;  /* 0x0000018000008947 */ /* 0x000fea0003800000 */
[----:B------:R-:W-:Y:S01]  /*1800*/  LEA.HI.SX32 R6, R220, 0xfffffffe, 0x1b ;  /* 0xfffffffedc067811 */ /* 0x000fe200078fdaff */
[----:B------:R-:W-:-:S02]  /*1810*/  USHF.L.U32 UR7, UR6, 0x4, URZ ;  /* 0x0000000406077899 */ /* 0x000fc4000800063f */
[----:B------:R-:W-:Y:S01]  /*1820*/  UMOV UR5, 0x4 ;  /* 0x0000000400057882 */ /* 0x000fe20000000000 */
[----:B------:R-:W-:Y:S01]  /*1830*/  SHF.R.S32.HI R5, RZ, 0x1f, R6 ;  /* 0x0000001fff057819 */ /* 0x000fe20000011406 */
[C---:B------:R-:W-:Y:S01]  /*1840*/  IMAD R4, R6.reuse, UR16, RZ ;  /* 0x0000001006047c24 */ /* 0x040fe2000f8e02ff */
[----:B------:R-:W-:Y:S01]  /*1850*/  ULDC UR4, c[0x0][0x19c] ;  /* 0x0000670000047ab9 */ /* 0x000fe20000000800 */
[----:B------:R-:W-:Y:S01]  /*1860*/  IMAD.WIDE.U32 R6, R6, UR17, R88 ;  /* 0x0000001106067c25 */ /* 0x000fe2000f8e0058 */
[----:B------:R-:W-:-:S03]  /*1870*/  USHF.L.U64.HI UR4, UR6, UR5, UR4 ;  /* 0x0000000506047299 */ /* 0x000fc60008010204 */
[----:B------:R-:W-:Y:S01]  /*1880*/  IMAD R5, R5, UR17, R4 ;  /* 0x0000001105057c24 */ /* 0x000fe2000f8e0204 */
[C---:B------:R-:W-:Y:S01]  /*1890*/  LEA R4, P2, R6.reuse, c[0x0][0x168], 0x1 ;  /* 0x00005a0006047a11 */ /* 0x040fe200078408ff */
[----:B------:R-:W-:Y:S02]  /*18a0*/  IMAD.U32 R9, RZ, RZ, UR7 ;  /* 0x00000007ff097e24 */ /* 0x000fe4000f8e00ff */
[----:B------:R-:W-:Y:S02]  /*18b0*/  IMAD.IADD R5, R7, 0x1, R5 ;  /* 0x0000000107057824 */ /* 0x000fe400078e0205 */
[----:B------:R-:W-:Y:S01]  /*18c0*/  IMAD.U32 R7, RZ, RZ, UR4 ;  /* 0x00000004ff077e24 */ /* 0x000fe2000f8e00ff */
[----:B------:R-:W-:Y:S02]  /*18d0*/  LEA R8, P1, R9, R4, 0x1 ;  /* 0x0000000409087211 */ /* 0x000fe400078208ff */
        /* <DEDUP_REMOVED lines=10> */
.L_x_1476:
[----:B-1----:R-:W-:Y:S01]  /*1980*/  FMNMX.FTZ R4, R28, R29, !PT ;  /* 0x0000001d1c047209 */ /* 0x002fe20007810000 */
[----:B------:R-:W-:Y:S01]  /*1990*/  IMAD R35, R86, 0x8, R84 ;  /* 0x0000000856237824 */ /* 0x000fe200078e0254 */
[----:B------:R-:W-:Y:S01]  /*19a0*/  FMNMX.FTZ R5, R30, R31, !PT ;  /* 0x0000001f1e057209 */ /* 0x000fe20007810000 */
[----:B------:R-:W-:Y:S01]  /*19b0*/  IMAD.WIDE.U32 R32, R225, -0x2daee0ad, RZ ;  /* 0xd2511f53e1207825 */ /* 0x000fe200078e00ff */
        /* <DEDUP_REMOVED lines=23> */
[----:B------:R-:W-:Y:S01]  /*1b30*/  IMAD.SHL.U32 R204, R0, 0x2, RZ ;  /* 0x0000000200cc7824 */ /* 0x000fe200078e00ff */
[----:B------:R-:W-:Y:S01]  /*1b40*/  LOP3.LUT R34, R85, UR22, RZ, 0x3c, !PT ;  /* 0x0000001655227c12 */ /* 0x000fe2000f8e3cff */
[----:B------:R-:W1:Y:S01]  /*1b50*/  SHFL.BFLY PT, R6, R4, 0x2, 0x1f ;  /* 0x0c401f0004067f89 */ /* 0x000e6200000e0000 */
[----:B------:R-:W-:Y:S01]  /*1b60*/  LOP3.LUT R9, R33, UR23, R80, 0x96, !PT ;  /* 0x0000001721097c12 */ /* 0x000fe2000f8e9650 */
[--C-:B------:R-:W-:Y:S01]  /*1b70*/  IMAD.IADD R206, R3, 0x1, R204.reuse ;  /* 0x0000000103ce7824 */ /* 0x100fe200078e02cc */
[----:B------:R-:W-:Y:S01]  /*1b80*/  LOP3.LUT R10, R13, R34, RZ, 0x3c, !PT ;  /* 0x000000220d0a7212 */ /* 0x000fe200078e3cff */
[----:B------:R-:W-:Y:S01]  /*1b90*/  IMAD.IADD R209, R2, 0x1, R204 ;  /* 0x0000000102d17824 */ /* 0x000fe200078e02cc */
[----:B------:R-:W-:Y:S01]  /*1ba0*/  UIADD3 UR5, UR22, 0x1715609d, URZ ;  /* 0x1715609d16057890 */ /* 0x000fe2000fffe03f */
[----:B------:R-:W-:Y:S01]  /*1bb0*/  IMAD.WIDE.U32 R18, R9, -0x326172a9, RZ ;  /* 0xcd9e8d5709127825 */ /* 0x000fe200078e00ff */
[----:B------:R-:W-:Y:S01]  /*1bc0*/  UIADD3 UR14, UR23, 0x646e171e, URZ ;  /* 0x646e171e170e7890 */ /* 0x000fe2000fffe03f */
[----:B------:R-:W-:Y:S01]  /*1bd0*/  LDSM.16.MT88.4 R44, [R206+0xa000] ;  /* 0x00a00000ce2c783b */ /* 0x000fe20000004200 */
[----:B------:R-:W-:Y:S01]  /*1be0*/  IADD3 R33, R35, 0x4, RZ ;  /* 0x0000000423217810 */ /* 0x000fe20007ffe0ff */
[----:B------:R-:W-:-:S02]  /*1bf0*/  IMAD.WIDE.U32 R10, R10, -0x2daee0ad, RZ ;  /* 0xd2511f530a0a7825 */ /* 0x000fc400078e00ff */
[----:B------:R-:W-:Y:S02]  /*1c00*/  LDSM.16.MT88.4 R72, [R209+0xa000] ;  /* 0x00a00000d148783b */ /* 0x000fe40000004200 */
[----:B------:R-:W-:Y:S02]  /*1c10*/  IMAD R139, R251, 0x10000, R251 ;  /* 0x00010000fb8b7824 */ /* 0x000fe400078e02fb */
[----:B------:R-:W-:Y:S01]  /*1c20*/  IMAD.IADD R208, R2, 0x1, R206 ;  /* 0x0000000102d07824 */ /* 0x000fe200078e02ce */
        /* <DEDUP_REMOVED lines=12> */
[----:B--2---:R-:W-:Y:S01]  /*1cf0*/  FMNMX.FTZ R8, R6, R5, !PT ;  /* 0x0000000506087209 */ /* 0x004fe20007810000 */
[C---:B------:R-:W-:Y:S01]  /*1d00*/  FMUL.FTZ R4, R136.reuse, c[0x0][0x23c] ;  /* 0x00008f0088047a20 */ /* 0x040fe20000410000 */
[----:B------:R-:W-:Y:S01]  /*1d10*/  LOP3.LUT R5, R11, UR12, R32, 0x96, !PT ;  /* 0x0000000c0b057c12 */ /* 0x000fe2000f8e9620 */
[----:B------:R-:W-:Y:S01]  /*1d20*/  LDSM.16.MT88.4 R180, [R204+0xb800] ;  /* 0x00b80000ccb4783b */ /* 0x000fe20000004200 */
[----:B------:R-:W-:Y:S02]  /*1d30*/  FSETP.NEU.FTZ.AND P1, PT, R136, -INF , PT ;  /* 0xff8000008800780b */ /* 0x000fe40003f3d000 */
[----:B------:R-:W-:Y:S01]  /*1d40*/  LOP3.LUT R6, R19, UR13, R12, 0x96, !PT ;  /* 0x0000000d13067c12 */ /* 0x000fe2000f8e960c */
[----:B------:R-:W1:Y:S01]  /*1d50*/  SHFL.BFLY PT, R14, R8, 0x1, 0x1f ;  /* 0x0c201f00080e7f89 */ /* 0x000e6200000e0000 */
[----:B------:R-:W-:Y:S01]  /*1d60*/  FSEL R9, R4, RZ, P1 ;  /* 0x000000ff04097208 */ /* 0x000fe20000800000 */
[----:B------:R-:W-:-:S02]  /*1d70*/  IMAD.WIDE.U32 R4, R5, -0x326172a9, RZ ;  /* 0xcd9e8d5705047825 */ /* 0x000fc400078e00ff */
[----:B------:R-:W-:Y:S02]  /*1d80*/  LDSM.16.MT88.4 R172, [R209+0xb800] ;  /* 0x00b80000d1ac783b */ /* 0x000fe40000004200 */
[----:B------:R-:W-:Y:S01]  /*1d90*/  IMAD.WIDE.U32 R12, R6, -0x2daee0ad, RZ ;  /* 0xd2511f53060c7825 */ /* 0x000fe200078e00ff */
[----:B------:R-:W-:Y:S01]  /*1da0*/  LOP3.LUT R5, R5, UR11, R18, 0x96, !PT ;  /* 0x0000000b05057c12 */ /* 0x000fe2000f8e9612 */
[----:B------:R-:W-:Y:S02]  /*1db0*/  LDSM.16.MT88.4 R176, [R208+0xb800] ;  /* 0x00b80000d0b0783b */ /* 0x000fe40000004200 */
[--C-:B------:R-:W-:Y:S01]  /*1dc0*/  FFMA.FTZ R7, R28, c[0x0][0x23c], -R9.reuse ;  /* 0x00008f001c077a23 */ /* 0x100fe20000010809 */
[----:B------:R-:W-:Y:S01]  /*1dd0*/  LOP3.LUT R6, R13, UR10, R10, 0x96, !PT ;  /* 0x0000000a0d067c12 */ /* 0x000fe2000f8e960a */
[----:B------:R-:W-:Y:S02]  /*1de0*/  IMAD.WIDE.U32 R10, R5, -0x2daee0ad, RZ ;  /* 0xd2511f53050a7825 */ /* 0x000fe400078e00ff */
[----:B------:R2:W-:Y:S02]  /*1df0*/  MUFU.EX2 R243, R7 ;  /* 0x0000000700f37308 */ /* 0x0005e40000000800 */
[----:B------:R-:W-:-:S06]  /*1e00*/  FFMA.FTZ R5, R29, c[0x0][0x23c], -R9 ;  /* 0x00008f001d057a23 */ /* 0x000fcc0000010809 */
[----:B------:R3:W-:Y:S01]  /*1e10*/  MUFU.EX2 R242, R5 ;  /* 0x0000000500f27308 */ /* 0x0007e20000000800 */
[----:B-1----:R-:W-:-:S04]  /*1e20*/  FMNMX.FTZ R135, R8, R14, !PT ;  /* 0x0000000e08877209 */ /* 0x002fc80007810000 */
[----:B------:R-:W-:Y:S01]  /*1e30*/  FSETP.NEU.FTZ.AND P1, PT, R135, -INF , PT ;  /* 0xff8000008700780b */ /* 0x000fe20003f3d000 */
[----:B--2---:R-:W-:-:S05]  /*1e40*/  IMAD.WIDE.U32 R6, R6, -0x326172a9, RZ ;  /* 0xcd9e8d5706067825 */ /* 0x004fca00078e00ff */
[----:B------:R-:W-:Y:S01]  /*1e50*/  LOP3.LUT R7, R7, UR9, R4, 0x96, !PT ;  /* 0x0000000907077c12 */ /* 0x000fe2000f8e9604 */
[----:B------:R-:W-:Y:S01]  /*1e60*/  FFMA.FTZ R4, R40, c[0x0][0x23c], -R9 ;  /* 0x00008f0028047a23 */ /* 0x000fe20000010809 */
[----:B---3--:R-:W-:-:S03]  /*1e70*/  LOP3.LUT R5, R11, UR8, R12, 0x96, !PT ;  /* 0x000000080b057c12 */ /* 0x008fc6000f8e960c */
[----:B------:R1:W-:Y:S02]  /*1e80*/  MUFU.EX2 R241, R4 ;  /* 0x0000000400f17308 */ /* 0x0003e40000000800 */
[----:B------:R-:W-:-:S04]  /*1e90*/  IMAD.WIDE.U32 R16, R5, -0x326172a9, RZ ;  /* 0xcd9e8d5705107825 */ /* 0x000fc800078e00ff */
[----:B------:R-:W-:Y:S01]  /*1ea0*/  FFMA.FTZ R5, R41, c[0x0][0x23c], -R9 ;  /* 0x00008f0029057a23 */ /* 0x000fe20000010809 */
[----:B------:R-:W-:-:S03]  /*1eb0*/  LOP3.LUT R6, R17, UR7, R6, 0x96, !PT ;  /* 0x0000000711067c12 */ /* 0x000fc6000f8e9606 */
[----:B------:R2:W3:Y:S02]  /*1ec0*/  MUFU.EX2 R240, R5 ;  /* 0x0000000500f07308 */ /* 0x0004e40000000800 */
[----:B------:R-:W-:-:S04]  /*1ed0*/  IMAD.WIDE.U32 R14, R6, -0x2daee0ad, RZ ;  /* 0xd2511f53060e7825 */ /* 0x000fc800078e00ff */
[----:B-1----:R-:W-:-:S05]  /*1ee0*/  FMUL.FTZ R4, R135, c[0x0][0x23c] ;  /* 0x00008f0087047a20 */ /* 0x002fca0000410000 */
[----:B------:R-:W-:Y:S01]  /*1ef0*/  FSEL R8, R4, RZ, P1 ;  /* 0x000000ff04087208 */ /* 0x000fe20000800000 */
[----:B--2---:R-:W-:-:S04]  /*1f00*/  IMAD.WIDE.U32 R4, R7, -0x2daee0ad, RZ ;  /* 0xd2511f5307047825 */ /* 0x004fc800078e00ff */
[----:B------:R-:W-:Y:S01]  /*1f10*/  FFMA.FTZ R6, R30, c[0x0][0x23c], -R8 ;  /* 0x00008f001e067a23 */ /* 0x000fe20000010808 */
[----:B------:R-:W-:Y:S01]  /*1f20*/  LOP3.LUT R5, R5, UR6, R10, 0x96, !PT ;  /* 0x0000000605057c12 */ /* 0x000fe2000f8e960a */
[----:B------:R-:W-:Y:S01]  /*1f30*/  FFMA.FTZ R7, R42, c[0x0][0x23c], -R8 ;  /* 0x00008f002a077a23 */ /* 0x000fe20000010808 */
[----:B------:R-:W-:Y:S01]  /*1f40*/  LOP3.LUT R4, R15, UR4, R4, 0x96, !PT ;  /* 0x000000040f047c12 */ /* 0x000fe2000f8e9604 */
[----:B------:R1:W-:Y:S01]  /*1f50*/  MUFU.EX2 R239, R6 ;  /* 0x0000000600ef7308 */ /* 0x0003e20000000800 */
[--C-:B------:R-:W-:Y:S02]  /*1f60*/  FFMA.FTZ R11, R43, c[0x0][0x23c], -R8.reuse ;  /* 0x00008f002b0b7a23 */ /* 0x100fe40000010808 */
[----:B------:R-:W-:Y:S01]  /*1f70*/  IMAD.WIDE.U32 R12, R5, -0x326172a9, RZ ;  /* 0xcd9e8d57050c7825 */ /* 0x000fe200078e00ff */
[----:B------:R-:W2:Y:S03]  /*1f80*/  LDSM.16.MT88.4 R40, [R204+0xa000] ;  /* 0x00a00000cc28783b */ /* 0x000ea60000004200 */
[----:B------:R-:W-:Y:S01]  /*1f90*/  IMAD.WIDE.U32 R4, R4, -0x326172a9, RZ ;  /* 0xcd9e8d5704047825 */ /* 0x000fe200078e00ff */
[----:B------:R4:W-:Y:S03]  /*1fa0*/  MUFU.EX2 R238, R7 ;  /* 0x0000000700ee7308 */ /* 0x0009e60000000800 */
[----:B------:R-:W-:Y:S01]  /*1fb0*/  FFMA.FTZ R15, R27, c[0x0][0x23c], -R8 ;  /* 0x00008f001b0f7a23 */ /* 0x000fe20000010808 */
[----:B------:R-:W-:-:S02]  /*1fc0*/  LOP3.LUT R0, R5, UR15, R12, 0x96, !PT ;  /* 0x0000000f05007c12 */ /* 0x000fc4000f8e960c */
[----:B------:R-:W-:Y:S01]  /*1fd0*/  LOP3.LUT R5, R4, 0xffff, RZ, 0xc0, !PT ;  /* 0x0000ffff04057812 */ /* 0x000fe200078ec0ff */
[----:B-1----:R-:W-:Y:S01]  /*1fe0*/  FFMA.FTZ R6, R31, c[0x0][0x23c], -R8 ;  /* 0x00008f001f067a23 */ /* 0x002fe20000010808 */
[----:B------:R-:W1:Y:S02]  /*1ff0*/  MUFU.EX2 R237, R11 ;  /* 0x0000000b00ed7308 */ /* 0x000e640000000800 */
[----:B------:R-:W-:Y:S01]  /*2000*/  SHF.R.U32.HI R5, RZ, 0x8, R5 ;  /* 0x00000008ff057819 */ /* 0x000fe20000011605 */
[----:B------:R-:W5:Y:S01]  /*2010*/  LDSM.16.MT88.4 R28, [R208+0xa000] ;  /* 0x00a00000d01c783b */ /* 0x000f620000004200 */
[--C-:B------:R-:W-:Y:S02]  /*2020*/  SHF.R.U32.HI R10, RZ, 0x10, R4.reuse ;  /* 0x00000010ff0a7819 */ /* 0x100fe40000011604 */
[----:B------:R-:W-:Y:S02]  /*2030*/  LOP3.LUT R2, R0, 0xffff, RZ, 0xc0, !PT ;  /* 0x0000ffff00027812 */ /* 0x000fe400078ec0ff */
[----:B------:R-:W-:Y:S01]  /*2040*/  SHF.R.U32.HI R12, RZ, 0x18, R4 ;  /* 0x00000018ff0c7819 */ /* 0x000fe20000011604 */
[----:B------:R1:W1:Y:S01]  /*2050*/  MUFU.EX2 R236, R6 ;  /* 0x0000000600ec7308 */ /* 0x0002620000000800 */
[----:B------:R-:W-:-:S02]  /*2060*/  SHF.R.U32.HI R3, RZ, 0x10, R0 ;  /* 0x00000010ff037819 */ /* 0x000fc40000011600 */
[----:B----4-:R-:W-:Y:S02]  /*2070*/  SHF.R.U32.HI R7, RZ, 0x18, R0 ;  /* 0x00000018ff077819 */ /* 0x010fe40000011600 */
[----:B------:R-:W-:-:S03]  /*2080*/  LOP3.LUT R3, R3, 0xff, RZ, 0xc0, !PT ;  /* 0x000000ff03037812 */ /* 0x000fc600078ec0ff */
[----:B------:R-:W-:Y:S01]  /*2090*/  MUFU.EX2 R226, R15 ;  /* 0x0000000f00e27308 */ /* 0x000fe20000000800 */
[----:B------:R-:W-:Y:S02]  /*20a0*/  PRMT R7, R3, 0x5410, R7 ;  /* 0x0000541003077816 */ /* 0x000fe40000000007 */
[----:B-1----:R-:W-:Y:S02]  /*20b0*/  LOP3.LUT R6, R4, 0xff, RZ, 0xc0, !PT ;  /* 0x000000ff04067812 */ /* 0x002fe400078ec0ff */
[----:B------:R-:W-:Y:S02]  /*20c0*/  SHF.R.U32.HI R4, RZ, 0x8, R2 ;  /* 0x00000008ff047819 */ /* 0x000fe40000011602 */
[----:B------:R-:W-:Y:S02]  /*20d0*/  PRMT R5, R6, 0x5410, R5 ;  /* 0x0000541006057816 */ /* 0x000fe40000000005 */
[----:B------:R-:W-:Y:S02]  /*20e0*/  LOP3.LUT R6, R10, 0xff, RZ, 0xc0, !PT ;  /* 0x000000ff0a067812 */ /* 0x000fe400078ec0ff */
[----:B------:R-:W-:Y:S01]  /*20f0*/  LOP3.LUT R10, R0, 0xff, RZ, 0xc0, !PT ;  /* 0x000000ff000a7812 */ /* 0x000fe200078ec0ff */
[----:B------:R-:W-:Y:S01]  /*2100*/  HSET2.LE.AND R0, R5, R139, PT ;  /* 0x0000008b05007233 */ /* 0x000fe20003803000 */
[----:B---3--:R-:W-:-:S02]  /*2110*/  F2FP.BF16.PACK_AB R2, R240, R241 ;  /* 0x000000f1f002723e */ /* 0x008fc400000010ff */
[----:B------:R-:W-:Y:S02]  /*2120*/  PRMT R5, R6, 0x5410, R12 ;  /* 0x0000541006057816 */ /* 0x000fe4000000000c */
[----:B------:R-:W-:Y:S02]  /*2130*/  LOP3.LUT R6, R0, R2, RZ, 0xc0, !PT ;  /* 0x0000000200067212 */ /* 0x000fe400078ec0ff */
[----:B------:R-:W-:Y:S01]  /*2140*/  F2FP.BF16.PACK_AB R2, R237, R238 ;  /* 0x000000eeed02723e */ /* 0x000fe200000010ff */
[--C-:B------:R-:W-:Y:S01]  /*2150*/  HSET2.LE.AND R0, R5, R139.reuse, PT ;  /* 0x0000008b05007233 */ /* 0x100fe20003803000 */
[----:B------:R-:W-:Y:S01]  /*2160*/  PRMT R10, R10, 0x5410, R4 ;  /* 0x000054100a0a7816 */ /* 0x000fe20000000004 */
[--C-:B------:R-:W-:Y:S01]  /*2170*/  HSET2.LE.AND R5, R7, R139.reuse, PT ;  /* 0x0000008b07057233 */ /* 0x100fe20003803000 */
[----:B------:R-:W-:Y:S02]  /*2180*/  F2FP.BF16.PACK_AB R4, R242, R243 ;  /* 0x000000f3f204723e */ /* 0x000fe400000010ff */
[----:B------:R-:W-:Y:S01]  /*2190*/  LOP3.LUT R7, R0, R2, RZ, 0xc0, !PT ;  /* 0x0000000200077212 */ /* 0x000fe200078ec0ff */
[----:B------:R-:W-:Y:S01]  /*21a0*/  FFMA.FTZ R2, R24, c[0x0][0x23c], -R9 ;  /* 0x00008f0018027a23 */ /* 0x000fe20000010809 */
[----:B------:R-:W-:Y:S01]  /*21b0*/  FMNMX.FTZ R0, R56, R57, !PT ;  /* 0x0000003938007209 */ /* 0x000fe20007810000 */
[----:B------:R-:W-:Y:S01]  /*21c0*/  HSET2.LE.AND R3, R10, R139, PT ;  /* 0x0000008b0a037233 */ /* 0x000fe20003803000 */
[----:B------:R-:W-:Y:S01]  /*21d0*/  F2FP.BF16.PACK_AB R10, R236, R239 ;  /* 0x000000efec0a723e */ /* 0x000fe200000010ff */
[----:B------:R1:W-:Y:S01]  /*21e0*/  MUFU.EX2 R230, R2 ;  /* 0x0000000200e67308 */ /* 0x0003e20000000800 */
[----:B------:R-:W-:-:S02]  /*21f0*/  FMNMX.FTZ R0, R76, R0, !PT ;  /* 0x000000004c007209 */ /* 0x000fc40007810000 */
[----:B------:R-:W-:Y:S02]  /*2200*/  LOP3.LUT R4, R3, R4, RZ, 0xc0, !PT ;  /* 0x0000000403047212 */ /* 0x000fe400078ec0ff */
[----:B------:R-:W-:Y:S02]  /*2210*/  FMNMX.FTZ R0, R77, R0, !PT ;  /* 0x000000004d007209 */ /* 0x000fe40007810000 */
[----:B------:R-:W-:Y:S01]  /*2220*/  LOP3.LUT R5, R5, R10, RZ, 0xc0, !PT ;  /* 0x0000000a05057212 */ /* 0x000fe200078ec0ff */
[----:B------:R-:W-:Y:S01]  /*2230*/  FFMA.FTZ R10, R20, c[0x0][0x23c], -R9 ;  /* 0x00008f00140a7a23 */ /* 0x000fe20000010809 */
[----:B------:R-:W-:-:S03]  /*2240*/  FMNMX.FTZ R0, R124, R0, !PT ;  /* 0x000000007c007209 */ /* 0x000fc60007810000 */
[----:B------:R-:W-:Y:S01]  /*2250*/  MUFU.EX2 R229, R10 ;  /* 0x0000000a00e57308 */ /* 0x000fe20000000800 */
[----:B------:R-:W-:Y:S01]  /*2260*/  FMNMX.FTZ R0, R125, R0, !PT ;  /* 0x000000007d007209 */ /* 0x000fe20007810000 */
[C---:B--2---:R-:W-:Y:S01]  /*2270*/  HMMA.16816.F32.BF16 R140, R4.reuse, R40, RZ ;  /* 0x00000028048c723c */ /* 0x044fe200000418ff */
[--C-:B-1----:R-:W-:Y:S02]  /*2280*/  FFMA.FTZ R2, R25, c[0x0][0x23c], -R9.reuse ;  /* 0x00008f0019027a23 */ /* 0x102fe40000010809 */
[----:B------:R-:W-:Y:S01]  /*2290*/  FMNMX.FTZ R0, R160, R0, !PT ;  /* 0x00000000a0007209 */ /* 0x000fe20007810000 */
[----:B------:R-:W-:Y:S02]  /*22a0*/  FFMA.FTZ R9, R21, c[0x0][0x23c], -R9 ;  /* 0x00008f0015097a23 */ /* 0x000fe40000010809 */
[----:B------:R1:W-:Y:S01]  /*22b0*/  MUFU.EX2 R235, R2 ;  /* 0x0000000200eb7308 */ /* 0x0003e20000000800 */
[----:B------:R-:W-:Y:S01]  /*22c0*/  FMNMX.FTZ R0, R161, R0, !PT ;  /* 0x00000000a1007209 */ /* 0x000fe20007810000 */
[C---:B------:R-:W-:Y:S04]  /*22d0*/  HMMA.16816.F32.BF16 R36, R4.reuse, R44, RZ ;  /* 0x0000002c0424723c */ /* 0x040fe800000418ff */
[----:B------:R-:W2:Y:S02]  /*22e0*/  SHFL.BFLY PT, R11, R0, 0x2, 0x1f ;  /* 0x0c401f00000b7f89 */ /* 0x000ea400000e0000 */
[----:B------:R3:W4:Y:S02]  /*22f0*/  MUFU.EX2 R234, R9 ;  /* 0x0000000900ea7308 */ /* 0x0007240000000800 */
[----:B------:R-:W-:Y:S01]  /*2300*/  HMMA.16816.F32.BF16 R52, R4, R72, RZ ;  /* 0x000000480434723c */ /* 0x000fe200000418ff */
[----:B-1----:R-:W-:Y:S01]  /*2310*/  LOP3.LUT R2, R13, UR5, R16, 0x96, !PT ;  /* 0x000000050d027c12 */ /* 0x002fe2000f8e9610 */
[----:B------:R-:W-:-:S06]  /*2320*/  FFMA.FTZ R13, R26, c[0x0][0x23c], -R8 ;  /* 0x00008f001a0d7a23 */ /* 0x000fcc0000010808 */
[C---:B-----5:R-:W-:Y:S01]  /*2330*/  HMMA.16816.F32.BF16 R68, R4.reuse, R28, RZ ;  /* 0x0000001c0444723c */ /* 0x060fe200000418ff */
[----:B------:R-:W-:Y:S01]  /*2340*/  LDSM.16.MT88.4 R24, [R206+0xb800] ;  /* 0x00b80000ce18783b */ /* 0x000fe20000004200 */
[----:B------:R-:W-:Y:S01]  /*2350*/  IMAD.WIDE.U32 R2, R2, -0x2daee0ad, RZ ;  /* 0xd2511f5302027825 */ /* 0x000fe200078e00ff */
[----:B------:R-:W-:Y:S04]  /*2360*/  MUFU.EX2 R227, R13 ;  /* 0x0000000d00e37308 */ /* 0x000fe80000000800 */
[----:B------:R-:W-:Y:S01]  /*2370*/  LOP3.LUT R12, R2, 0xff, RZ, 0xc0, !PT ;  /* 0x000000ff020c7812 */ /* 0x000fe200078ec0ff */
[----:B------:R-:W-:Y:S01]  /*2380*/  HMMA.16816.F32.BF16 R84, R4, R60, RZ ;  /* 0x0000003c0454723c */ /* 0x000fe200000418ff */
[----:B---3--:R-:W-:Y:S02]  /*2390*/  SHF.R.U32.HI R9, RZ, 0x10, R2 ;  /* 0x00000010ff097819 */ /* 0x008fe40000011602 */
[----:B--2---:R-:W-:-:S02]  /*23a0*/  FMNMX.FTZ R16, R11, R0, !PT ;  /* 0x000000000b107209 */ /* 0x004fc40007810000 */
[----:B------:R-:W-:Y:S02]  /*23b0*/  LOP3.LUT R0, R3, UR14, R14, 0x96, !PT ;  /* 0x0000000e03007c12 */ /* 0x000fe4000f8e960e */
[----:B------:R-:W-:Y:S01]  /*23c0*/  LOP3.LUT R3, R2, 0xffff, RZ, 0xc0, !PT ;  /* 0x0000ffff02037812 */ /* 0x000fe200078ec0ff */
[C---:B------:R-:W-:Y:S01]  /*23d0*/  HMMA.16816.F32.BF16 R100, R4.reuse, R104, RZ ;  /* 0x000000680464723c */ /* 0x040fe200000418ff */
[----:B------:R-:W-:Y:S01]  /*23e0*/  SHF.R.U32.HI R11, RZ, 0x18, R2 ;  /* 0x00000018ff0b7819 */ /* 0x000fe20000011602 */
[--C-:B------:R-:W-:Y:S01]  /*23f0*/  FFMA.FTZ R2, R22, c[0x0][0x23c], -R8.reuse ;  /* 0x00008f0016027a23 */ /* 0x100fe20000010808 */
[----:B------:R-:W-:Y:S01]  /*2400*/  SHF.R.U32.HI R10, RZ, 0x8, R3 ;  /* 0x00000008ff0a7819 */ /* 0x000fe20000011603 */
[----:B------:R-:W-:Y:S01]  /*2410*/  FFMA.FTZ R3, R23, c[0x0][0x23c], -R8 ;  /* 0x00008f0017037a23 */ /* 0x000fe20000010808 */
[----:B------:R-:W-:Y:S01]  /*2420*/  LOP3.LUT R9, R9, 0xff, RZ, 0xc0, !PT ;  /* 0x000000ff09097812 */ /* 0x000fe200078ec0ff */
[----:B------:R1:W-:Y:S01]  /*2430*/  MUFU.EX2 R228, R2 ;  /* 0x0000000200e47308 */ /* 0x0003e20000000800 */
[----:B------:R-:W-:Y:S01]  /*2440*/  PRMT R14, R12, 0x5410, R10 ;  /* 0x000054100c0e7816 */ /* 0x000fe2000000000a */
[----:B------:R-:W-:Y:S01]  /*2450*/  HMMA.16816.F32.BF16 R112, R4, R116, RZ ;  /* 0x000000740470723c */ /* 0x000fe200000418ff */
[----:B------:R-:W-:-:S02]  /*2460*/  PRMT R12, R9, 0x5410, R11 ;  /* 0x00005410090c7816 */ /* 0x000fc4000000000b */
[----:B------:R-:W-:Y:S02]  /*2470*/  LOP3.LUT R11, R0, 0xff, RZ, 0xc0, !PT ;  /* 0x000000ff000b7812 */ /* 0x000fe400078ec0ff */
[----:B------:R-:W-:Y:S01]  /*2480*/  SHF.R.U32.HI R8, RZ, 0x10, R0 ;  /* 0x00000010ff087819 */ /* 0x000fe20000011600 */
[----:B------:R2:W3:Y:S02]  /*2490*/  MUFU.EX2 R233, R3 ;  /* 0x0000000300e97308 */ /* 0x0004e40000000800 */
[----:B------:R-:W-:Y:S01]  /*24a0*/  HMMA.16816.F32.BF16 R168, R4, R200, RZ ;  /* 0x000000c804a8723c */ /* 0x000fe200000418ff */
[----:B-1----:R-:W-:-:S07]  /*24b0*/  FMNMX.FTZ R2, R58, R59, !PT ;  /* 0x0000003b3a027209 */ /* 0x002fce0007810000 */
[----:B------:R-:W-:Y:S01]  /*24c0*/  HMMA.16816.F32.BF16 R152, R4, R42, RZ ;  /* 0x0000002a0498723c */ /* 0x000fe200000418ff */
[----:B------:R-:W-:-:S04]  /*24d0*/  FMNMX.FTZ R2, R78, R2, !PT ;  /* 0x000000024e027209 */ /* 0x000fc80007810000 */
[----:B------:R-:W-:Y:S02]  /*24e0*/  FMNMX.FTZ R10, R79, R2, !PT ;  /* 0x000000024f0a7209 */ /* 0x000fe40007810000 */
[----:B------:R-:W-:Y:S01]  /*24f0*/  LOP3.LUT R2, R0, 0xffff, RZ, 0xc0, !PT ;  /* 0x0000ffff00027812 */ /* 0x000fe200078ec0ff */
[C---:B------:R-:W-:Y:S01]  /*2500*/  HMMA.16816.F32.BF16 R48, R4.reuse, R46, RZ ;  /* 0x0000002e0430723c */ /* 0x040fe200000418ff */
[----:B--2---:R-:W-:Y:S02]  /*2510*/  SHF.R.U32.HI R3, RZ, 0x18, R0 ;  /* 0x00000018ff037819 */ /* 0x004fe40000011600 */
[----:B------:R-:W-:Y:S02]  /*2520*/  SHF.R.U32.HI R9, RZ, 0x8, R2 ;  /* 0x00000008ff097819 */ /* 0x000fe40000011602 */
[----:B------:R-:W-:Y:S02]  /*2530*/  FMNMX.FTZ R0, R126, R10, !PT ;  /* 0x0000000a7e007209 */ /* 0x000fe40007810000 */
[----:B------:R-:W-:Y:S01]  /*2540*/  PRMT R11, R11, 0x5410, R9 ;  /* 0x000054100b0b7816 */ /* 0x000fe20000000009 */
[----:B------:R-:W-:Y:S01]  /*2550*/  HMMA.16816.F32.BF16 R64, R4, R74, RZ ;  /* 0x0000004a0440723c */ /* 0x000fe200000418ff */
[----:B------:R-:W-:Y:S01]  /*2560*/  FMNMX.FTZ R9, R127, R0, !PT ;  /* 0x000000007f097209 */ /* 0x000fe20007810000 */
[----:B------:R-:W-:Y:S01]  /*2570*/  HSET2.LE.AND R0, R14, R139, PT ;  /* 0x0000008b0e007233 */ /* 0x000fe20003803000 */
[----:B------:R-:W-:-:S02]  /*2580*/  LOP3.LUT R2, R8, 0xff, RZ, 0xc0, !PT ;  /* 0x000000ff08027812 */ /* 0x000fc400078ec0ff */
[----:B------:R-:W-:Y:S02]  /*2590*/  FMNMX.FTZ R9, R162, R9, !PT ;  /* 0x00000009a2097209 */ /* 0x000fe40007810000 */
[----:B------:R-:W-:Y:S01]  /*25a0*/  PRMT R10, R2, 0x5410, R3 ;  /* 0x00005410020a7816 */ /* 0x000fe20000000003 */
[--C-:B------:R-:W-:Y:S01]  /*25b0*/  HSET2.LE.AND R3, R12, R139.reuse, PT ;  /* 0x0000008b0c037233 */ /* 0x100fe20003803000 */
[----:B----4-:R-:W-:Y:S01]  /*25c0*/  F2FP.BF16.PACK_AB R2, R234, R229 ;  /* 0x000000e5ea02723e */ /* 0x010fe200000010ff */
[C---:B------:R-:W-:Y:S01]  /*25d0*/  HMMA.16816.F32.BF16 R80, R4.reuse, R30, RZ ;  /* 0x0000001e0450723c */ /* 0x040fe200000418ff */
[----:B---3--:R-:W-:Y:S02]  /*25e0*/  F2FP.BF16.PACK_AB R8, R233, R228 ;  /* 0x000000e4e908723e */ /* 0x008fe400000010ff */
        /* <DEDUP_REMOVED lines=75> */
[----:B------:R-:W-:Y:S02]  /*2aa0*/  LOP3.LUT R5, R5, UR15, R10, 0x96, !PT ;  /* 0x0000000f05057c12 */ /* 0x000fe4000f8e960a */
[----:B------:R-:W-:Y:S01]  /*2ab0*/  SHF.R.U32.HI R6, RZ, 0x8, R6 ;  /* 0x00000008ff067819 */ /* 0x000fe20000011606 */
[----:B------:R1:W-:Y:S01]  /*2ac0*/  MUFU.EX2 R133, R7 ;  /* 0x0000000700857308 */ /* 0x0003e20000000800 */
[--C-:B------:R-:W-:Y:S01]  /*2ad0*/  SHF.R.U32.HI R9, RZ, 0x10, R4.reuse ;  /* 0x00000010ff097819 */ /* 0x100fe20000011604 */
[----:B------:R-:W-:Y:S01]  /*2ae0*/  HMMA.16816.F32.BF16 R120, R128, R174, R120 ;  /* 0x000000ae8078723c */ /* 0x000fe20000041878 */
[----:B------:R-:W-:-:S02]  /*2af0*/  SHF.R.U32.HI R15, RZ, 0x18, R4 ;  /* 0x00000018ff0f7819 */ /* 0x000fc40000011604 */
[----:B------:R-:W-:Y:S02]  /*2b00*/  LOP3.LUT R4, R5, 0xffff, RZ, 0xc0, !PT ;  /* 0x0000ffff05047812 */ /* 0x000fe400078ec0ff */
[----:B------:R-:W-:Y:S02]  /*2b10*/  PRMT R10, R8, 0x5410, R6 ;  /* 0x00005410080a7816 */ /* 0x000fe40000000006 */
        /* <DEDUP_REMOVED lines=17> */
[----:B------:R-:W-:Y:S02]  /*2c30*/  LOP3.LUT R6, R6, R4, RZ, 0xc0, !PT ;  /* 0x0000000406067212 */ /* 0x000fe400078ec0ff */
[----:B---3--:R-:W-:Y:S01]  /*2c40*/  F2FP.BF16.PACK_AB R4, R132, R133 ;  /* 0x000000858404723e */ /* 0x008fe200000010ff */
[----:B------:R-:W-:Y:S01]  /*2c50*/  HSET2.LE.AND R5, R10, R139, PT ;  /* 0x0000008b0a057233 */ /* 0x000fe20003803000 */
[----:B------:R-:W-:-:S02]  /*2c60*/  F2FP.BF16.PACK_AB R10, R137, R138 ;  /* 0x0000008a890a723e */ /* 0x000fc400000010ff */
[----:B------:R-:W-:Y:S02]  /*2c70*/  LOP3.LUT R7, R7, R4, RZ, 0xc0, !PT ;  /* 0x0000000407077212 */ /* 0x000fe400078ec0ff */
[----:B------:R-:W-:Y:S01]  /*2c80*/  LOP3.LUT R4, R5, R8, RZ, 0xc0, !PT ;  /* 0x0000000805047212 */ /* 0x000fe200078ec0ff */
[--C-:B------:R-:W-:Y:S01]  /*2c90*/  FFMA.FTZ R8, R124, c[0x0][0x23c], -R3.reuse ;  /* 0x00008f007c087a23 */ /* 0x100fe20000010803 */
[----:B------:R-:W-:Y:S01]  /*2ca0*/  LOP3.LUT R5, R9, R10, RZ, 0xc0, !PT ;  /* 0x0000000a09057212 */ /* 0x000fe200078ec0ff */
[----:B------:R-:W-:Y:S02]  /*2cb0*/  FFMA.FTZ R10, R162, c[0x0][0x23c], -R0 ;  /* 0x00008f00a20a7a23 */ /* 0x000fe40000010800 */
[----:B------:R1:W-:Y:S04]  /*2cc0*/  MUFU.EX2 R32, R8 ;  /* 0x0000000800207308 */ /* 0x0003e80000000800 */
[C---:B------:R-:W-:Y:S04]  /*2cd0*/  HMMA.16816.F32.BF16 R144, R4.reuse, R40, RZ ;  /* 0x000000280490723c */ /* 0x040fe800000418ff */
[----:B------:R2:W-:Y:S04]  /*2ce0*/  MUFU.EX2 R15, R10 ;  /* 0x0000000a000f7308 */ /* 0x0005e80000000800 */
[----:B------:R-:W-:Y:S01]  /*2cf0*/  HMMA.16816.F32.BF16 R148, R4, R42, RZ ;  /* 0x0000002a0494723c */ /* 0x000fe200000418ff */
[----:B-1----:R-:W-:-:S04]  /*2d00*/  FFMA.FTZ R8, R125, c[0x0][0x23c], -R3 ;  /* 0x00008f007d087a23 */ /* 0x002fc80000010803 */
[----:B------:R1:W-:Y:S03]  /*2d10*/  MUFU.EX2 R23, R8 ;  /* 0x0000000800177308 */ /* 0x0003e60000000800 */
[----:B------:R-:W-:Y:S01]  /*2d20*/  HMMA.16816.F32.BF16 R40, R4, R44, RZ ;  /* 0x0000002c0428723c */ /* 0x000fe200000418ff */
[----:B--2---:R-:W-:-:S04]  /*2d30*/  FFMA.FTZ R10, R163, c[0x0][0x23c], -R0 ;  /* 0x00008f00a30a7a23 */ /* 0x004fc80000010800 */
[----:B------:R-:W-:Y:S03]  /*2d40*/  MUFU.EX2 R231, R10 ;  /* 0x0000000a00e77308 */ /* 0x000fe60000000800 */
[----:B------:R-:W-:Y:S01]  /*2d50*/  HMMA.16816.F32.BF16 R56, R4, R72, RZ ;  /* 0x000000480438723c */ /* 0x000fe200000418ff */
[----:B-1----:R-:W-:-:S07]  /*2d60*/  FFMA.FTZ R8, R160, c[0x0][0x23c], -R3 ;  /* 0x00008f00a0087a23 */ /* 0x002fce0000010803 */
[C---:B------:R-:W-:Y:S01]  /*2d70*/  HMMA.16816.F32.BF16 R16, R4.reuse, R74, RZ ;  /* 0x0000004a0410723c */ /* 0x040fe200000418ff */
[----:B------:R-:W-:Y:S01]  /*2d80*/  FFMA.FTZ R3, R161, c[0x0][0x23c], -R3 ;  /* 0x00008f00a1037a23 */ /* 0x000fe20000010803 */
[----:B------:R1:W-:Y:S06]  /*2d90*/  MUFU.EX2 R22, R8 ;  /* 0x0000000800167308 */ /* 0x0003ec0000000800 */
[C---:B------:R-:W-:Y:S02]  /*2da0*/  HMMA.16816.F32.BF16 R156, R4.reuse, R104, RZ ;  /* 0x00000068049c723c */ /* 0x040fe400000418ff */
[----:B------:R2:W3:Y:S06]  /*2db0*/  MUFU.EX2 R232, R3 ;  /* 0x0000000300e87308 */ /* 0x0004ec0000000800 */
[----:B------:R-:W-:Y:S01]  /*2dc0*/  HMMA.16816.F32.BF16 R160, R4, R116, RZ ;  /* 0x0000007404a0723c */ /* 0x000fe200000418ff */
[----:B-1----:R-:W-:-:S04]  /*2dd0*/  FFMA.FTZ R8, R127, c[0x0][0x23c], -R0 ;  /* 0x00008f007f087a23 */ /* 0x002fc80000010800 */
[----:B------:R-:W-:Y:S03]  /*2de0*/  MUFU.EX2 R20, R8 ;  /* 0x0000000800147308 */ /* 0x000fe60000000800 */
[----:B------:R-:W-:Y:S01]  /*2df0*/  HMMA.16816.F32.BF16 R44, R4, R46, RZ ;  /* 0x0000002e042c723c */ /* 0x000fe200000418ff */
[----:B--2---:R-:W-:-:S04]  /*2e00*/  FFMA.FTZ R3, R126, c[0x0][0x23c], -R0 ;  /* 0x00008f007e037a23 */ /* 0x004fc80000010800 */
[----:B------:R1:W2:Y:S03]  /*2e10*/  MUFU.EX2 R21, R3 ;  /* 0x0000000300157308 */ /* 0x0002a60000000800 */
[C---:B------:R-:W-:Y:S08]  /*2e20*/  HMMA.16816.F32.BF16 R72, R4.reuse, R28, RZ ;  /* 0x0000001c0448723c */ /* 0x040ff000000418ff */
[----:B------:R-:W-:Y:S01]  /*2e30*/  HMMA.16816.F32.BF16 R76, R4, R30, RZ ;  /* 0x0000001e044c723c */ /* 0x000fe200000418ff */
[----:B-1----:R-:W-:-:S07]  /*2e40*/  LOP3.LUT R3, R11, UR5, R14, 0x96, !PT ;  /* 0x000000050b037c12 */ /* 0x002fce000f8e960e */
[----:B------:R-:W-:Y:S01]  /*2e50*/  HMMA.16816.F32.BF16 R88, R4, R60, RZ ;  /* 0x0000003c0458723c */ /* 0x000fe200000418ff */
[----:B------:R-:W-:-:S07]  /*2e60*/  IMAD.WIDE.U32 R8, R3, -0x2daee0ad, RZ ;  /* 0xd2511f5303087825 */ /* 0x000fce00078e00ff */
[C---:B------:R-:W-:Y:S01]  /*2e70*/  HMMA.16816.F32.BF16 R92, R4.reuse, R62, RZ ;  /* 0x0000003e045c723c */ /* 0x040fe200000418ff */
[C---:B------:R-:W-:Y:S02]  /*2e80*/  LOP3.LUT R3, R8.reuse, 0xffff, RZ, 0xc0, !PT ;  /* 0x0000ffff08037812 */ /* 0x040fe400078ec0ff */
[----:B------:R-:W-:Y:S02]  /*2e90*/  LOP3.LUT R0, R9, UR14, R12, 0x96, !PT ;  /* 0x0000000e09007c12 */ /* 0x000fe4000f8e960c */
[----:B------:R-:W-:Y:S02]  /*2ea0*/  LOP3.LUT R14, R8, 0xff, RZ, 0xc0, !PT ;  /* 0x000000ff080e7812 */ /* 0x000fe400078ec0ff */
[--C-:B------:R-:W-:Y:S01]  /*2eb0*/  SHF.R.U32.HI R9, RZ, 0x10, R8.reuse ;  /* 0x00000010ff097819 */ /* 0x100fe20000011608 */
[----:B------:R-:W-:Y:S01]  /*2ec0*/  HMMA.16816.F32.BF16 R104, R4, R106, RZ ;  /* 0x0000006a0468723c */ /* 0x000fe200000418ff */
[----:B------:R-:W-:Y:S02]  /*2ed0*/  SHF.R.U32.HI R13, RZ, 0x18, R8 ;  /* 0x00000018ff0d7819 */ /* 0x000fe40000011608 */
[----:B------:R-:W-:-:S02]  /*2ee0*/  SHF.R.U32.HI R10, RZ, 0x8, R3 ;  /* 0x00000008ff0a7819 */ /* 0x000fc40000011603 */
[C---:B------:R-:W-:Y:S02]  /*2ef0*/  LOP3.LUT R3, R0.reuse, 0xffff, RZ, 0xc0, !PT ;  /* 0x0000ffff00037812 */ /* 0x040fe400078ec0ff */
[--C-:B------:R-:W-:Y:S01]  /*2f00*/  SHF.R.U32.HI R8, RZ, 0x10, R0.reuse ;  /* 0x00000010ff087819 */ /* 0x100fe20000011600 */
[C---:B------:R-:W-:Y:S01]  /*2f10*/  HMMA.16816.F32.BF16 R164, R4.reuse, R200, RZ ;  /* 0x000000c804a4723c */ /* 0x040fe200000418ff */
[----:B------:R-:W-:Y:S02]  /*2f20*/  LOP3.LUT R12, R0, 0xff, RZ, 0xc0, !PT ;  /* 0x000000ff000c7812 */ /* 0x000fe400078ec0ff */
[----:B------:R-:W-:Y:S02]  /*2f30*/  SHF.R.U32.HI R11, RZ, 0x18, R0 ;  /* 0x00000018ff0b7819 */ /* 0x000fe40000011600 */
[----:B------:R-:W-:Y:S02]  /*2f40*/  LOP3.LUT R9, R9, 0xff, RZ, 0xc0, !PT ;  /* 0x000000ff09097812 */ /* 0x000fe400078ec0ff */
[----:B------:R-:W-:Y:S01]  /*2f50*/  SHF.R.U32.HI R3, RZ, 0x8, R3 ;  /* 0x00000008ff037819 */ /* 0x000fe20000011603 */
[----:B------:R-:W-:Y:S01]  /*2f60*/  HMMA.16816.F32.BF16 R116, R4, R118, RZ ;  /* 0x000000760474723c */ /* 0x000fe200000418ff */
[----:B------:R-:W-:-:S02]  /*2f70*/  LOP3.LUT R0, R8, 0xff, RZ, 0xc0, !PT ;  /* 0x000000ff08007812 */ /* 0x000fc400078ec0ff */
[----:B------:R-:W-:Y:S02]  /*2f80*/  PRMT R8, R14, 0x5410, R10 ;  /* 0x000054100e087816 */ /* 0x000fe4000000000a */
[----:B------:R-:W-:Y:S02]  /*2f90*/  PRMT R9, R9, 0x5410, R13 ;  /* 0x0000541009097816 */ /* 0x000fe4000000000d */
[----:B------:R-:W-:Y:S02]  /*2fa0*/  PRMT R10, R12, 0x5410, R3 ;  /* 0x000054100c0a7816 */ /* 0x000fe40000000003 */
[----:B------:R-:W-:Y:S01]  /*2fb0*/  PRMT R11, R0, 0x5410, R11 ;  /* 0x00005410000b7816 */ /* 0x000fe2000000000b */
[--C-:B------:R-:W-:Y:S01]  /*2fc0*/  HSET2.LE.AND R0, R8, R139.reuse, PT ;  /* 0x0000008b08007233 */ /* 0x100fe20003803000 */
[----:B---3--:R-:W-:Y:S01]  /*2fd0*/  F2FP.BF16.PACK_AB R3, R232, R22 ;  /* 0x00000016e803723e */ /* 0x008fe200000010ff */
[--C-:B------:R-:W-:Y:S01]  /*2fe0*/  HSET2.LE.AND R8, R9, R139.reuse, PT ;  /* 0x0000008b09087233 */ /* 0x100fe20003803000 */
[----:B------:R-:W-:Y:S01]  /*2ff0*/  F2FP.BF16.PACK_AB R9, R231, R15 ;  /* 0x0000000fe709723e */ /* 0x000fe200000010ff */
[--C-:B------:R-:W-:Y:S01]  /*3000*/  HSET2.LE.AND R10, R10, R139.reuse, PT ;  /* 0x0000008b0a0a7233 */ /* 0x100fe20003803000 */
[----:B------:R-:W-:Y:S01]  /*3010*/  LOP3.LUT R126, R0, R3, RZ, 0xc0, !PT ;  /* 0x00000003007e7212 */ /* 0x000fe200078ec0ff */
[----:B------:R-:W-:Y:S01]  /*3020*/  HSET2.LE.AND R12, R11, R139, PT ;  /* 0x0000008b0b0c7233 */ /* 0x000fe20003803000 */
[----:B------:R-:W-:Y:S01]  /*3030*/  F2FP.BF16.PACK_AB R11, R23, R32 ;  /* 0x00000020170b723e */ /* 0x000fe200000010ff */
[----:B------:R-:W-:Y:S01]  /*3040*/  FADD.FTZ R3, R243, R242 ;  /* 0x000000f2f3037221 */ /* 0x000fe20000010000 */
[----:B--2---:R-:W-:-:S02]  /*3050*/  F2FP.BF16.PACK_AB R0, R20, R21 ;  /* 0x000000151400723e */ /* 0x004fc400000010ff */
[----:B------:R-:W-:Y:S01]  /*3060*/  LOP3.LUT R127, R8, R9, RZ, 0xc0, !PT ;  /* 0x00000009087f7212 */ /* 0x000fe200078ec0ff */
[----:B------:R-:W-:Y:S01]  /*3070*/  FADD.FTZ R3, R241, R3 ;  /* 0x00000003f1037221 */ /* 0x000fe20000010000 */
[----:B------:R-:W-:Y:S02]  /*3080*/  LOP3.LUT R124, R10, R11, RZ, 0xc0, !PT ;  /* 0x0000000b0a7c7212 */ /* 0x000fe400078ec0ff */
[----:B------:R-:W-:Y:S01]  /*3090*/  HMMA.16816.F32.BF16 R8, R4, R202, RZ ;  /* 0x000000ca0408723c */ /* 0x000fe200000418ff */
[----:B------:R-:W-:Y:S01]  /*30a0*/  LOP3.LUT R125, R12, R0, RZ, 0xc0, !PT ;  /* 0x000000000c7d7212 */ /* 0x000fe200078ec0ff */
        /* <DEDUP_REMOVED lines=44> */
[----:B------:R-:W-:-:S02]  /*3370*/  LEA.HI.SX32 R220, R220, 0xfffffffe, 0x1b ;  /* 0xfffffffedcdc7811 */ /* 0x000fc400078fdaff */
[----:B------:R-:W-:Y:S01]  /*3380*/  MOV R3, R135 ;  /* 0x0000008700037202 */ /* 0x000fe20000000f00 */
[----:B------:R-:W-:Y:S01]  /*3390*/  IMAD.WIDE.U32 R4, R33, -0x326172a9, RZ ;  /* 0xcd9e8d5721047825 */ /* 0x000fe200078e00ff */
[----:B------:R1:W-:Y:S01]  /*33a0*/  STL.64 [R1+0x8], R6 ;  /* 0x0000080601007387 */ /* 0x0003e20000100a00 */
[----:B------:R-:W-:Y:S02]  /*33b0*/  LOP3.LUT R240, R7, R34, RZ, 0x3c, !PT ;  /* 0x0000002207f07212 */ /* 0x000fe400078e3cff */
[----:B------:R-:W-:Y:S01]  /*33c0*/  MOV R0, R136 ;  /* 0x0000008800007202 */ /* 0x000fe20000000f00 */
[----:B------:R1:W-:Y:S01]  /*33d0*/  STL.64 [R1], R4 ;  /* 0x0000000401007387 */ /* 0x0003e20000100a00 */
[----:B------:R-:W-:Y:S01]  /*33e0*/  LOP3.LUT R238, R5, R34, RZ, 0x3c, !PT ;  /* 0x0000002205ee7212 */ /* 0x000fe200078e3cff */
[----:B------:R-:W-:Y:S01]  /*33f0*/  IMAD.WIDE.U32 R222, R225, -0x2daee0ad, RZ ;  /* 0xd2511f53e1de7825 */ /* 0x000fe200078e00ff */
[----:B------:R-:W-:Y:S02]  /*3400*/  MOV R138, R2 ;  /* 0x00000002008a7202 */ /* 0x000fe40000000f00 */
[----:B------:R-:W-:Y:S01]  /*3410*/  MOV R137, R134 ;  /* 0x0000008600897202 */ /* 0x000fe20000000f00 */
[----:B------:R-:W-:Y:S01]  /*3420*/  IMAD.WIDE.U32 R240, R240, -0x2daee0ad, RZ ;  /* 0xd2511f53f0f07825 */ /* 0x000fe200078e00ff */
[----:B------:R-:W-:-:S03]  /*3430*/  PRMT R251, R251, 0x7054, R251 ;  /* 0x00007054fbfb7816 */ /* 0x000fc600000000fb */
[----:B------:R-:W-:Y:S01]  /*3440*/  IMAD.WIDE.U32 R238, R238, -0x2daee0ad, RZ ;  /* 0xd2511f53eeee7825 */ /* 0x000fe200078e00ff */
[----:B------:R-:W-:Y:S05]  /*3450*/  BRA `(.L_x_1478) ;  /* 0x0000017000007947 */ /* 0x000fea0003800000 */
.L_x_1480:
        /* <DEDUP_REMOVED lines=23> */
.L_x_1478:
[----:B------:R-:W2:Y:S01]  /*35d0*/  LDL.64 R8, [R1+0x18] ;  /* 0x0000180001087983 */ /* 0x000ea20000100a00 */
[----:B------:R-:W-:Y:S01]  /*35e0*/  SHF.R.S32.HI R2, RZ, 0x1f, R220 ;  /* 0x0000001fff027819 */ /* 0x000fe200000114dc */
[----:B------:R-:W-:Y:S04]  /*35f0*/  DEPBAR.LE SB0, 0x0 ;  /* 0x000080000000791a */ /* 0x000fe80000000000 */
[----:B------:R-:W-:Y:S01]  /*3600*/  BAR.SYNC.DEFER_BLOCKING 0x0 ;  /* 0x0000000000007b1d */ /* 0x000fe20000010000 */
[----:B------:R-:W-:Y:S02]  /*3610*/  IMAD R2, R2, c[0x0][0x1a0], RZ ;  /* 0x0000680002027a24 */ /* 0x000fe400078e02ff */
[C---:B-1----:R-:W-:Y:S04]  /*3620*/  IMAD.WIDE.U32 R6, R220.reuse, c[0x0][0x1a0], RZ ;  /* 0x00006800dc067a25 */ /* 0x042fe800078e00ff */
[----:B------:R-:W-:Y:S04]  /*3630*/  IMAD R4, R220, c[0x0][0x1a4], R2 ;  /* 0x00006900dc047a24 */ /* 0x000fe800078e0202 */
[----:B------:R-:W-:Y:S01]  /*3640*/  IMAD.IADD R7, R7, 0x1, R4 ;  /* 0x0000000107077824 */ /* 0x000fe200078e0204 */
[----:B--2---:R-:W-:Y:S04]  /*3650*/  LEA R2, P0, R6, R8, 0x5 ;  /* 0x0000000806027211 */ /* 0x004fe800078028ff */
        /* <DEDUP_REMOVED lines=14> */
[----:B------:R-:W1:Y:S05]  /*3740*/  LDSM.16.M88.4 R16, [R214] ;  /* 0x00000000d610783b */ /* 0x000e6a0000000200 */
        /* <DEDUP_REMOVED lines=9> */
[----:B------:R-:W1:Y:S01]  /*37e0*/  LDSM.16.M88.4 R192, [R212] ;  /* 0x00000000d4c0783b */ /* 0x000e620000000200 */
        /* <DEDUP_REMOVED lines=88> */
.L_x_1479:
[----:B------:R-:W2:Y:S01]  /*3d70*/  LDL.64 R172, [R1+0x8] ;  /* 0x0000080001ac7983 */ /* 0x000ea20000100a00 */
[----:B------:R-:W-:Y:S04]  /*3d80*/  FMNMX.FTZ R2, R4, R0, !PT ;  /* 0x0000000004027209 */ /* 0x000fe80007810000 */
[----:B------:R-:W-:Y:S01]  /*3d90*/  FMNMX.FTZ R2, R5, R2, !PT ;  /* 0x0000000205027209 */ /* 0x000fe20007810000 */
[----:B------:R-:W3:Y:S03]  /*3da0*/  LDL.64 R176, [R1] ;  /* 0x0000000001b07983 */ /* 0x000ee60000100a00 */
        /* <DEDUP_REMOVED lines=21> */
[----:B------:R-:W-:Y:S03]  /*3f00*/  FMNMX.FTZ R2, R28, R2, !PT ;  /* 0x000000021c027209 */ /* 0x000fe60007810000 */
[----:B------:R-:W4:Y:S01]  /*3f10*/  SHFL.BFLY PT, R134, R132, 0x2, 0x1f ;  /* 0x0c401f0084867f89 */ /* 0x000f2200000e0000 */
[----:B------:R-:W-:Y:S07]  /*3f20*/  FMNMX.FTZ R2, R29, R2, !PT ;  /* 0x000000021d027209 */ /* 0x000fee0007810000 */
[----:B------:R-:W5:Y:S01]  /*3f30*/  SHFL.BFLY PT, R133, R2, 0x2, 0x1f ;  /* 0x0c401f0002857f89 */ /* 0x000f6200000e0000 */
[----:B-1----:R-:W-:Y:S07]  /*3f40*/  FMNMX.FTZ R136, R136, R135, !PT ;  /* 0x0000008788887209 */ /* 0x002fee0007810000 */
[----:B------:R-:W1:Y:S01]  /*3f50*/  SHFL.BFLY PT, R135, R136, 0x1, 0x1f ;  /* 0x0c201f0088877f89 */ /* 0x000e6200000e0000 */
[----:B----4-:R-:W-:Y:S07]  /*3f60*/  FMNMX.FTZ R132, R132, R134, !PT ;  /* 0x0000008684847209 */ /* 0x010fee0007810000 */
[----:B------:R-:W4:Y:S01]  /*3f70*/  SHFL.BFLY PT, R134, R132, 0x1, 0x1f ;  /* 0x0c201f0084867f89 */ /* 0x000f2200000e0000 */
[----:B-----5:R-:W-:Y:S07]  /*3f80*/  FMNMX.FTZ R2, R2, R133, !PT ;  /* 0x0000008502027209 */ /* 0x020fee0007810000 */
[----:B------:R-:W5:Y:S01]  /*3f90*/  SHFL.BFLY PT, R139, R2, 0x1, 0x1f ;  /* 0x0c201f00028b7f89 */ /* 0x000f6200000e0000 */
[----:B-1----:R-:W-:Y:S04]  /*3fa0*/  FMNMX.FTZ R136, R136, R135, !PT ;  /* 0x0000008788887209 */ /* 0x002fe80007810000 */
[C---:B------:R-:W-:Y:S01]  /*3fb0*/  FSETP.NEU.FTZ.AND P1, PT, R136.reuse, -INF , PT ;  /* 0xff8000008800780b */ /* 0x040fe20003f3d000 */
[----:B------:R-:W-:Y:S04]  /*3fc0*/  FADD.FTZ R0, -R136, R0 ;  /* 0x0000000088007221 */ /* 0x000fe80000010100 */
[----:B------:R-:W-:Y:S04]  /*3fd0*/  FMUL.FTZ R0, R0, c[0x0][0x23c] ;  /* 0x00008f0000007a20 */ /* 0x000fe80000410000 */
[----:B------:R1:W1:Y:S01]  /*3fe0*/  MUFU.EX2 R133, R0 ;  /* 0x0000000000857308 */ /* 0x0002620000000800 */
[----:B----4-:R-:W-:Y:S02]  /*3ff0*/  FMNMX.FTZ R135, R132, R134, !PT ;  /* 0x0000008684877209 */ /* 0x010fe40007810000 */
[----:B------:R-:W-:Y:S02]  /*4000*/  FMNMX.FTZ R132, R10, R138, !PT ;  /* 0x0000008a0a847209 */ /* 0x000fe40007810000 */
[----:B-----5:R-:W-:Y:S01]  /*4010*/  FMNMX.FTZ R134, R2, R139, !PT ;  /* 0x0000008b02867209 */ /* 0x020fe20007810000 */
[----:B------:R-:W-:Y:S01]  /*4020*/  FMUL.FTZ R139, R135, c[0x0][0x23c] ;  /* 0x00008f00878b7a20 */ /* 0x000fe20000410000 */
[----:B------:R-:W-:Y:S03]  /*4030*/  FMNMX.FTZ R2, R11, R132, !PT ;  /* 0x000000840b027209 */ /* 0x000fe60007810000 */
[----:B------:R-:W-:Y:S01]  /*4040*/  FMUL.FTZ R184, R134, c[0x0][0x23c] ;  /* 0x00008f0086b87a20 */ /* 0x000fe20000410000 */
[----:B------:R-:W-:Y:S04]  /*4050*/  FMNMX.FTZ R2, R14, R2, !PT ;  /* 0x000000020e027209 */ /* 0x000fe80007810000 */
[----:B------:R-:W-:Y:S04]  /*4060*/  FMNMX.FTZ R2, R15, R2, !PT ;  /* 0x000000020f027209 */ /* 0x000fe80007810000 */
[----:B------:R-:W-:Y:S01]  /*4070*/  FMNMX.FTZ R2, R26, R2, !PT ;  /* 0x000000021a027209 */ /* 0x000fe20007810000 */
[----:B-1----:R-:W-:Y:S02]  /*4080*/  FADD.FTZ R0, -R135, R3 ;  /* 0x0000000387007221 */ /* 0x002fe40000010100 */
[C---:B------:R-:W-:Y:S02]  /*4090*/  FMUL.FTZ R36, R133.reuse, R36 ;  /* 0x0000002485247220 */ /* 0x040fe40000410000 */
[----:B------:R-:W-:Y:S02]  /*40a0*/  FMUL.FTZ R0, R0, c[0x0][0x23c] ;  /* 0x00008f0000007a20 */ /* 0x000fe40000410000 */
[C---:B------:R-:W-:Y:S02]  /*40b0*/  FMUL.FTZ R37, R133.reuse, R37 ;  /* 0x0000002585257220 */ /* 0x040fe40000410000 */
[----:B------:R1:W4:Y:S01]  /*40c0*/  MUFU.EX2 R132, R0 ;  /* 0x0000000000847308 */ /* 0x0003220000000800 */
        /* <DEDUP_REMOVED lines=15> */
[C---:B----4-:R-:W-:Y:S01]  /*41c0*/  FMUL.FTZ R38, R132.reuse, R38 ;  /* 0x0000002684267220 */ /* 0x050fe20000410000 */
[----:B------:R-:W-:Y:S01]  /*41d0*/  FSEL R137, R137, RZ, P1 ;  /* 0x000000ff89897208 */ /* 0x000fe20000800000 */
[----:B------:R1:W4:Y:S01]  /*41e0*/  MUFU.EX2 R3, R0 ;  /* 0x0000000000037308 */ /* 0x0003220000000800 */
[----:B------:R-:W-:Y:S01]  /*41f0*/  FSETP.NEU.FTZ.AND P1, PT, R135, -INF , PT ;  /* 0xff8000008700780b */ /* 0x000fe20003f3d000 */
[----:B------:R-:W-:Y:S02]  /*4200*/  FMUL.FTZ R39, R132, R39 ;  /* 0x0000002784277220 */ /* 0x000fe40000410000 */
[--C-:B------:R-:W-:Y:S01]  /*4210*/  FFMA.FTZ R16, R16, c[0x0][0x23c], -R137.reuse ;  /* 0x00008f0010107a23 */ /* 0x100fe20000010889 */
[----:B------:R-:W-:Y:S01]  /*4220*/  FSEL R139, R139, RZ, P1 ;  /* 0x000000ff8b8b7208 */ /* 0x000fe20000800000 */
[--C-:B------:R-:W-:Y:S01]  /*4230*/  FFMA.FTZ R17, R17, c[0x0][0x23c], -R137.reuse ;  /* 0x00008f0011117a23 */ /* 0x100fe20000010889 */
[----:B------:R-:W-:Y:S01]  /*4240*/  FSETP.NEU.FTZ.AND P1, PT, R134, -INF , PT ;  /* 0xff8000008600780b */ /* 0x000fe20003f3d000 */
[----:B------:R-:W-:Y:S02]  /*4250*/  FFMA.FTZ R4, R4, c[0x0][0x23c], -R137 ;  /* 0x00008f0004047a23 */ /* 0x000fe40000010889 */
[----:B------:R5:W-:Y:S01]  /*4260*/  MUFU.EX2 R249, R16 ;  /* 0x0000001000f97308 */ /* 0x000be20000000800 */
[--C-:B------:R-:W-:Y:S01]  /*4270*/  FFMA.FTZ R18, R18, c[0x0][0x23c], -R139.reuse ;  /* 0x00008f0012127a23 */ /* 0x100fe2000001088b */
[----:B------:R-:W-:Y:S01]  /*4280*/  FSEL R184, R184, RZ, P1 ;  /* 0x000000ffb8b87208 */ /* 0x000fe20000800000 */
[--C-:B------:R-:W-:Y:S02]  /*4290*/  FFMA.FTZ R19, R19, c[0x0][0x23c], -R139.reuse ;  /* 0x00008f0013137a23 */ /* 0x100fe4000001088b */
[----:B------:R-:W-:Y:S02]  /*42a0*/  FFMA.FTZ R6, R6, c[0x0][0x23c], -R139 ;  /* 0x00008f0006067a23 */ /* 0x000fe4000001088b */
[--C-:B------:R-:W-:Y:S02]  /*42b0*/  FFMA.FTZ R8, R8, c[0x0][0x23c], -R184.reuse ;  /* 0x00008f0008087a23 */ /* 0x100fe400000108b8 */
[--C-:B------:R-:W-:Y:S01]  /*42c0*/  FFMA.FTZ R9, R9, c[0x0][0x23c], -R184.reuse ;  /* 0x00008f0009097a23 */ /* 0x100fe200000108b8 */
[----:B------:R5:W-:Y:S01]  /*42d0*/  MUFU.EX2 R250, R17 ;  /* 0x0000001100fa7308 */ /* 0x000be20000000800 */
[--C-:B------:R-:W-:Y:S02]  /*42e0*/  FFMA.FTZ R12, R12, c[0x0][0x23c], -R184.reuse ;  /* 0x00008f000c0c7a23 */ /* 0x100fe400000108b8 */
[----:B------:R-:W-:Y:S01]  /*42f0*/  FFMA.FTZ R13, R13, c[0x0][0x23c], -R184 ;  /* 0x00008f000d0d7a23 */ /* 0x000fe200000108b8 */
[----:B-1----:R-:W-:Y:S01]  /*4300*/  FMNMX.FTZ R0, R27, R2, !PT ;  /* 0x000000021b007209 */ /* 0x002fe20007810000 */
[C---:B----4-:R-:W-:Y:S02]  /*4310*/  FMUL.FTZ R40, R3.reuse, R40 ;  /* 0x0000002803287220 */ /* 0x050fe40000410000 */
[C---:B------:R-:W-:Y:S01]  /*4320*/  FMUL.FTZ R41, R3.reuse, R41 ;  /* 0x0000002903297220 */ /* 0x040fe20000410000 */
[----:B------:R-:W-:Y:S01]  /*4330*/  FMNMX.FTZ R0, R30, R0, !PT ;  /* 0x000000001e007209 */ /* 0x000fe20007810000 */
[C---:B------:R-:W-:Y:S01]  /*4340*/  FMUL.FTZ R44, R3.reuse, R44 ;  /* 0x0000002c032c7220 */ /* 0x040fe20000410000 */
[----:B------:R1:W-:Y:S01]  /*4350*/  MUFU.EX2 R246, R4 ;  /* 0x0000000400f67308 */ /* 0x0003e20000000800 */
[----:B------:R-:W-:Y:S01]  /*4360*/  FMUL.FTZ R45, R3, R45 ;  /* 0x0000002d032d7220 */ /* 0x000fe20000410000 */
[----:B------:R-:W-:Y:S01]  /*4370*/  FMNMX.FTZ R0, R31, R0, !PT ;  /* 0x000000001f007209 */ /* 0x000fe20007810000 */
[C---:B------:R-:W-:Y:S02]  /*4380*/  FMUL.FTZ R50, R132.reuse, R50 ;  /* 0x0000003284327220 */ /* 0x040fe40000410000 */
[--C-:B-----5:R-:W-:Y:S02]  /*4390*/  FFMA.FTZ R16, R5, c[0x0][0x23c], -R137.reuse ;  /* 0x00008f0005107a23 */ /* 0x120fe40000010889 */
[----:B------:R-:W4:Y:S01]  /*43a0*/  SHFL.BFLY PT, R2, R0, 0x2, 0x1f ;  /* 0x0c401f0000027f89 */ /* 0x000f2200000e0000 */
[C---:B------:R-:W-:Y:S02]  /*43b0*/  FMUL.FTZ R51, R132.reuse, R51 ;  /* 0x0000003384337220 */ /* 0x040fe40000410000 */
[----:B------:R5:W-:Y:S01]  /*43c0*/  MUFU.EX2 R245, R16 ;  /* 0x0000001000f57308 */ /* 0x000be20000000800 */
[C---:B------:R-:W-:Y:S02]  /*43d0*/  FMUL.FTZ R54, R132.reuse, R54 ;  /* 0x0000003684367220 */ /* 0x040fe40000410000 */
[C---:B------:R-:W-:Y:S01]  /*43e0*/  FMUL.FTZ R55, R132.reuse, R55 ;  /* 0x0000003784377220 */ /* 0x040fe20000410000 */
[----:B------:R-:W-:Y:S01]  /*43f0*/  LOP3.LUT R17, R239, UR12, R222, 0x96, !PT ;  /* 0x0000000cef117c12 */ /* 0x000fe2000f8e96de */
[C---:B------:R-:W-:Y:S02]  /*4400*/  FMUL.FTZ R56, R3.reuse, R56 ;  /* 0x0000003803387220 */ /* 0x040fe40000410000 */
[C---:B------:R-:W-:Y:S02]  /*4410*/  FMUL.FTZ R57, R3.reuse, R57 ;  /* 0x0000003903397220 */ /* 0x040fe40000410000 */
[C---:B------:R-:W-:Y:S01]  /*4420*/  FMUL.FTZ R60, R3.reuse, R60 ;  /* 0x0000003c033c7220 */ /* 0x040fe20000410000 */
[----:B------:R5:W-:Y:S01]  /*4430*/  MUFU.EX2 R247, R18 ;  /* 0x0000001200f77308 */ /* 0x000be20000000800 */
[----:B------:R-:W-:Y:S02]  /*4440*/  FMUL.FTZ R61, R3, R61 ;  /* 0x0000003d033d7220 */ /* 0x000fe40000410000 */
[C---:B------:R-:W-:Y:S01]  /*4450*/  FMUL.FTZ R66, R132.reuse, R66 ;  /* 0x0000004284427220 */ /* 0x040fe20000410000 */
[----:B-1----:R-:W-:Y:S01]  /*4460*/  LOP3.LUT R4, R223, UR23, R220, 0x96, !PT ;  /* 0x00000017df047c12 */ /* 0x002fe2000f8e96dc */
[C---:B------:R-:W-:Y:S02]  /*4470*/  FMUL.FTZ R67, R132.reuse, R67 ;  /* 0x0000004384437220 */ /* 0x040fe40000410000 */
[----:B------:R-:W-:Y:S02]  /*4480*/  FMUL.FTZ R70, R132, R70 ;  /* 0x0000004684467220 */ /* 0x000fe40000410000 */
[----:B------:R-:W-:Y:S01]  /*4490*/  IMAD.WIDE.U32 R4, R4, -0x326172a9, RZ ;  /* 0xcd9e8d5704047825 */ /* 0x000fe200078e00ff */
[----:B------:R1:W-:Y:S01]  /*44a0*/  MUFU.EX2 R248, R19 ;  /* 0x0000001300f87308 */ /* 0x0003e20000000800 */
[----:B----4-:R-:W-:Y:S02]  /*44b0*/  FMNMX.FTZ R0, R0, R2, !PT ;  /* 0x0000000200007209 */ /* 0x010fe40007810000 */
[C---:B------:R-:W-:Y:S02]  /*44c0*/  FMUL.FTZ R71, R132.reuse, R71 ;  /* 0x0000004784477220 */ /* 0x040fe40000410000 */
[----:B-----5:R-:W-:Y:S01]  /*44d0*/  IMAD.WIDE.U32 R16, R17, -0x326172a9, RZ ;  /* 0xcd9e8d5711107825 */ /* 0x020fe200078e00ff */
[----:B------:R-:W4:Y:S03]  /*44e0*/  SHFL.BFLY PT, R2, R0, 0x1, 0x1f ;  /* 0x0c201f0000027f89 */ /* 0x000f2600000e0000 */
[C---:B------:R-:W-:Y:S01]  /*44f0*/  FMUL.FTZ R72, R3.reuse, R72 ;  /* 0x0000004803487220 */ /* 0x040fe20000410000 */
[----:B------:R-:W-:Y:S01]  /*4500*/  MUFU.EX2 R244, R6 ;  /* 0x0000000600f47308 */ /* 0x000fe20000000800 */
[C---:B------:R-:W-:Y:S02]  /*4510*/  FMUL.FTZ R73, R3.reuse, R73 ;  /* 0x0000004903497220 */ /* 0x040fe40000410000 */
[----:B------:R-:W-:Y:S01]  /*4520*/  FMUL.FTZ R76, R3, R76 ;  /* 0x0000004c034c7220 */ /* 0x000fe20000410000 */
[----:B------:R-:W-:Y:S01]  /*4530*/  LOP3.LUT R18, R241, UR12, R222, 0x96, !PT ;  /* 0x0000000cf1127c12 */ /* 0x000fe2000f8e96de */
[C---:B------:R-:W-:Y:S02]  /*4540*/  FMUL.FTZ R77, R3.reuse, R77 ;  /* 0x0000004d034d7220 */ /* 0x040fe40000410000 */
[C---:B------:R-:W-:Y:S02]  /*4550*/  FMUL.FTZ R82, R132.reuse, R82 ;  /* 0x0000005284527220 */ /* 0x040fe40000410000 */
[C---:B------:R-:W-:Y:S01]  /*4560*/  FMUL.FTZ R83, R132.reuse, R83 ;  /* 0x0000005384537220 */ /* 0x040fe20000410000 */
[----:B------:R-:W-:Y:S01]  /*4570*/  MUFU.EX2 R242, R8 ;  /* 0x0000000800f27308 */ /* 0x000fe20000000800 */
[C---:B------:R-:W-:Y:S02]  /*4580*/  FMUL.FTZ R86, R132.reuse, R86 ;  /* 0x0000005684567220 */ /* 0x040fe40000410000 */
[----:B------:R-:W-:Y:S02]  /*4590*/  FMUL.FTZ R87, R132, R87 ;  /* 0x0000005784577220 */ /* 0x000fe40000410000 */
[----:B-1----:R-:W-:Y:S04]  /*45a0*/  IMAD.WIDE.U32 R18, R18, -0x326172a9, RZ ;  /* 0xcd9e8d5712127825 */ /* 0x002fe800078e00ff */
[----:B------:R-:W-:Y:S01]  /*45b0*/  FMUL.FTZ R88, R3, R88 ;  /* 0x0000005803587220 */ /* 0x000fe20000410000 */
[--C-:B------:R-:W-:Y:S01]  /*45c0*/  LOP3.LUT R174, R19, UR11, R4.reuse, 0x96, !PT ;  /* 0x0000000b13ae7c12 */ /* 0x100fe2000f8e9604 */
[----:B------:R-:W-:Y:S01]  /*45d0*/  MUFU.EX2 R237, R9 ;  /* 0x0000000900ed7308 */ /* 0x000fe20000000800 */
[----:B----4-:R-:W-:Y:S01]  /*45e0*/  FMNMX.FTZ R2, R0, R2, !PT ;  /* 0x0000000200027209 */ /* 0x010fe20007810000 */
[----:B------:R-:W-:Y:S02]  /*45f0*/  FMUL.FTZ R89, R3, R89 ;  /* 0x0000005903597220 */ /* 0x000fe40000410000 */
[----:B------:R-:W-:Y:S01]  /*4600*/  IMAD.WIDE.U32 R174, R174, -0x2daee0ad, RZ ;  /* 0xd2511f53aeae7825 */ /* 0x000fe200078e00ff */
[C---:B------:R-:W-:Y:S03]  /*4610*/  FSETP.NEU.FTZ.AND P1, PT, R2.reuse, -INF , PT ;  /* 0xff8000000200780b */ /* 0x040fe60003f3d000 */
[----:B------:R-:W-:Y:S02]  /*4620*/  FMUL.FTZ R185, R2, c[0x0][0x23c] ;  /* 0x00008f0002b97a20 */ /* 0x000fe40000410000 */
[----:B------:R-:W-:Y:S01]  /*4630*/  MUFU.EX2 R230, R12 ;  /* 0x0000000c00e67308 */ /* 0x000fe20000000800 */
[----:B------:R-:W-:Y:S02]  /*4640*/  FFMA.FTZ R21, R21, c[0x0][0x23c], -R137 ;  /* 0x00008f0015157a23 */ /* 0x000fe40000010889 */
[----:B------:R-:W-:Y:S01]  /*4650*/  FSEL R185, R185, RZ, P1 ;  /* 0x000000ffb9b97208 */ /* 0x000fe20000800000 */
[--C-:B------:R-:W-:Y:S02]  /*4660*/  FFMA.FTZ R22, R22, c[0x0][0x23c], -R139.reuse ;  /* 0x00008f0016167a23 */ /* 0x100fe4000001088b */
[----:B------:R-:W-:Y:S02]  /*4670*/  FFMA.FTZ R23, R23, c[0x0][0x23c], -R139 ;  /* 0x00008f0017177a23 */ /* 0x000fe4000001088b */
[--C-:B------:R-:W-:Y:S02]  /*4680*/  FFMA.FTZ R10, R10, c[0x0][0x23c], -R185.reuse ;  /* 0x00008f000a0a7a23 */ /* 0x100fe400000108b9 */
[--C-:B------:R-:W-:Y:S01]  /*4690*/  FFMA.FTZ R11, R11, c[0x0][0x23c], -R185.reuse ;  /* 0x00008f000b0b7a23 */ /* 0x100fe200000108b9 */
[----:B------:R-:W1:Y:S01]  /*46a0*/  MUFU.EX2 R229, R13 ;  /* 0x0000000d00e57308 */ /* 0x000e620000000800 */
[--C-:B------:R-:W-:Y:S02]  /*46b0*/  FFMA.FTZ R14, R14, c[0x0][0x23c], -R185.reuse ;  /* 0x00008f000e0e7a23 */ /* 0x100fe400000108b9 */
[----:B------:R-:W-:Y:S02]  /*46c0*/  FFMA.FTZ R15, R15, c[0x0][0x23c], -R185 ;  /* 0x00008f000f0f7a23 */ /* 0x000fe400000108b9 */
[C---:B------:R-:W-:Y:S02]  /*46d0*/  FMUL.FTZ R92, R3.reuse, R92 ;  /* 0x0000005c035c7220 */ /* 0x040fe40000410000 */
[----:B------:R-:W-:Y:S02]  /*46e0*/  FMUL.FTZ R93, R3, R93 ;  /* 0x0000005d035d7220 */ /* 0x000fe40000410000 */
[C---:B------:R-:W-:Y:S01]  /*46f0*/  FMUL.FTZ R96, R133.reuse, R96 ;  /* 0x0000006085607220 */ /* 0x040fe20000410000 */
[----:B------:R-:W-:Y:S01]  /*4700*/  MUFU.EX2 R236, R10 ;  /* 0x0000000a00ec7308 */ /* 0x000fe20000000800 */
[C---:B------:R-:W-:Y:S02]  /*4710*/  FMUL.FTZ R97, R133.reuse, R97 ;  /* 0x0000006185617220 */ /* 0x040fe40000410000 */
[C---:B------:R-:W-:Y:S02]  /*4720*/  FMUL.FTZ R98, R132.reuse, R98 ;  /* 0x0000006284627220 */ /* 0x040fe40000410000 */
[----:B------:R-:W-:Y:S02]  /*4730*/  FMUL.FTZ R99, R132, R99 ;  /* 0x0000006384637220 */ /* 0x000fe40000410000 */
[----:B------:R-:W-:Y:S01]  /*4740*/  FMUL.FTZ R100, R133, R100 ;  /* 0x0000006485647220 */ /* 0x000fe20000410000 */
[----:B--2---:R-:W-:Y:S01]  /*4750*/  LOP3.LUT R173, R17, UR11, R4, 0x96, !PT ;  /* 0x0000000b11ad7c12 */ /* 0x004fe2000f8e9604 */
[--C-:B------:R-:W-:Y:S01]  /*4760*/  FFMA.FTZ R17, R7, c[0x0][0x23c], -R139.reuse ;  /* 0x00008f0007117a23 */ /* 0x100fe2000001088b */
[----:B------:R-:W-:Y:S01]  /*4770*/  LOP3.LUT R172, R5, UR13, R172, 0x96, !PT ;  /* 0x0000000d05ac7c12 */ /* 0x000fe2000f8e96ac */
[----:B------:R-:W-:Y:S01]  /*4780*/  MUFU.EX2 R235, R11 ;  /* 0x0000000b00eb7308 */ /* 0x000fe20000000800 */
[----:B------:R-:W-:Y:S01]  /*4790*/  FMUL.FTZ R101, R133, R101 ;  /* 0x0000006585657220 */ /* 0x000fe20000410000 */
[----:B---3--:R-:W-:Y:S02]  /*47a0*/  LOP3.LUT R19, R5, UR13, R176, 0x96, !PT ;  /* 0x0000000d05137c12 */ /* 0x008fe4000f8e96b0 */
[----:B------:R-:W-:Y:S01]  /*47b0*/  IMAD.WIDE.U32 R4, R172, -0x2daee0ad, RZ ;  /* 0xd2511f53ac047825 */ /* 0x000fe200078e00ff */
[----:B------:R-:W2:Y:S01]  /*47c0*/  LDSM.16.MT88.4 R176, [R204+0xa000] ;  /* 0x00a00000ccb0783b */ /* 0x000ea20000004200 */
[----:B-1----:R-:W-:Y:S02]  /*47d0*/  F2FP.BF16.PACK_AB R182, R229, R230 ;  /* 0x000000e6e5b6723e */ /* 0x002fe400000010ff */
[----:B------:R-:W-:Y:S01]  /*47e0*/  IMAD.WIDE.U32 R6, R19, -0x2daee0ad, RZ ;  /* 0xd2511f5313067825 */ /* 0x000fe200078e00ff */
[----:B------:R-:W-:Y:S01]  /*47f0*/  LOP3.LUT R5, R5, UR10, R240, 0x96, !PT ;  /* 0x0000000a05057c12 */ /* 0x000fe2000f8e96f0 */
[----:B------:R1:W3:Y:S01]  /*4800*/  MUFU.EX2 R243, R17 ;  /* 0x0000001100f37308 */ /* 0x0002e20000000800 */
[----:B------:R-:W-:Y:S01]  /*4810*/  LOP3.LUT R19, R175, UR8, R4, 0x96, !PT ;  /* 0x00000008af137c12 */ /* 0x000fe2000f8e9604 */
[----:B------:R-:W-:Y:S01]  /*4820*/  IMAD.WIDE.U32 R172, R173, -0x2daee0ad, RZ ;  /* 0xd2511f53adac7825 */ /* 0x000fe200078e00ff */
[----:B------:R-:W-:Y:S03]  /*4830*/  LOP3.LUT R4, R7, UR10, R238, 0x96, !PT ;  /* 0x0000000a07047c12 */ /* 0x000fe6000f8e96ee */
[----:B------:R-:W-:Y:S04]  /*4840*/  IMAD.WIDE.U32 R192, R19, -0x326172a9, RZ ;  /* 0xcd9e8d5713c07825 */ /* 0x000fe800078e00ff */
[----:B------:R-:W-:Y:S01]  /*4850*/  MUFU.EX2 R228, R14 ;  /* 0x0000000e00e47308 */ /* 0x000fe20000000800 */
[----:B------:R-:W-:Y:S02]  /*4860*/  FMUL.FTZ R13, R3, R149 ;  /* 0x00000095030d7220 */ /* 0x000fe40000410000 */
[C---:B------:R-:W-:Y:S02]  /*4870*/  FMUL.FTZ R19, R132.reuse, R155 ;  /* 0x0000009b84137220 */ /* 0x040fe40000410000 */
[C---:B------:R-:W-:Y:S02]  /*4880*/  FMUL.FTZ R102, R132.reuse, R102 ;  /* 0x0000006684667220 */ /* 0x040fe40000410000 */
[----:B------:R-:W-:Y:S02]  /*4890*/  FMUL.FTZ R103, R132, R103 ;  /* 0x0000006784677220 */ /* 0x000fe40000410000 */
[--C-:B------:R-:W-:Y:S01]  /*48a0*/  FFMA.FTZ R34, R34, c[0x0][0x23c], -R139.reuse ;  /* 0x00008f0022227a23 */ /* 0x100fe2000001088b */
[----:B------:R-:W4:Y:S01]  /*48b0*/  MUFU.EX2 R227, R15 ;  /* 0x0000000f00e37308 */ /* 0x000f220000000800 */
[----:B------:R-:W-:Y:S02]  /*48c0*/  FFMA.FTZ R35, R35, c[0x0][0x23c], -R139 ;  /* 0x00008f0023237a23 */ /* 0x000fe4000001088b */
[----:B------:R-:W-:Y:S01]  /*48d0*/  FMUL.FTZ R104, R3, R104 ;  /* 0x0000006803687220 */ /* 0x000fe20000410000 */
[----:B-1----:R-:W-:Y:S01]  /*48e0*/  LOP3.LUT R17, R173, UR8, R6, 0x96, !PT ;  /* 0x00000008ad117c12 */ /* 0x002fe2000f8e9606 */
[----:B------:R-:W-:Y:S01]  /*48f0*/  IMAD.WIDE.U32 R6, R5, -0x326172a9, RZ ;  /* 0xcd9e8d5705067825 */ /* 0x000fe200078e00ff */
[----:B---3--:R-:W-:Y:S03]  /*4900*/  F2FP.BF16.PACK_AB R173, R243, R244 ;  /* 0x000000f4f3ad723e */ /* 0x008fe600000010ff */
[----:B------:R-:W-:Y:S01]  /*4910*/  IMAD.WIDE.U32 R190, R17, -0x326172a9, RZ ;  /* 0xcd9e8d5711be7825 */ /* 0x000fe200078e00ff */
[----:B------:R-:W-:Y:S01]  /*4920*/  LOP3.LUT R8, R193, UR7, R6, 0x96, !PT ;  /* 0x00000007c1087c12 */ /* 0x000fe2000f8e9606 */
[----:B------:R1:W-:Y:S01]  /*4930*/  MUFU.EX2 R225, R21 ;  /* 0x0000001500e17308 */ /* 0x0003e20000000800 */
[----:B------:R-:W-:Y:S01]  /*4940*/  LOP3.LUT R7, R7, UR9, R18, 0x96, !PT ;  /* 0x0000000907077c12 */ /* 0x000fe2000f8e9612 */
[----:B------:R-:W-:Y:S04]  /*4950*/  IMAD.WIDE.U32 R4, R4, -0x326172a9, RZ ;  /* 0xcd9e8d5704047825 */ /* 0x000fe800078e00ff */
[----:B------:R-:W-:Y:S01]  /*4960*/  IMAD.WIDE.U32 R194, R8, -0x2daee0ad, RZ ;  /* 0xd2511f5308c27825 */ /* 0x000fe200078e00ff */
[----:B------:R-:W-:Y:S02]  /*4970*/  LOP3.LUT R0, R191, UR7, R4, 0x96, !PT ;  /* 0x00000007bf007c12 */ /* 0x000fe4000f8e9604 */
[----:B------:R-:W-:Y:S01]  /*4980*/  LOP3.LUT R5, R5, UR9, R16, 0x96, !PT ;  /* 0x0000000905057c12 */ /* 0x000fe2000f8e9610 */
[----:B------:R-:W-:Y:S01]  /*4990*/  IMAD.WIDE.U32 R6, R7, -0x2daee0ad, RZ ;  /* 0xd2511f5307067825 */ /* 0x000fe200078e00ff */
[----:B------:R-:W-:Y:S01]  /*49a0*/  MUFU.EX2 R221, R22 ;  /* 0x0000001600dd7308 */ /* 0x000fe20000000800 */
[----:B----4-:R-:W-:Y:S02]  /*49b0*/  F2FP.BF16.PACK_AB R183, R227, R228 ;  /* 0x000000e4e3b7723e */ /* 0x010fe400000010ff */
        /* <DEDUP_REMOVED lines=8> */
[----:B------:R-:W-:Y:S04]  /*4a40*/  IMAD.WIDE.U32 R6, R6, -0x326172a9, RZ ;  /* 0xcd9e8d5706067825 */ /* 0x000fe800078e00ff */
[----:B------:R-:W-:Y:S01]  /*4a50*/  IMAD.WIDE.U32 R186, R172, -0x326172a9, RZ ;  /* 0xcd9e8d57acba7825 */ /* 0x000fe200078e00ff */
[----:B------:R-:W-:Y:S01]  /*4a60*/  LOP3.LUT R9, R6, 0xffff, RZ, 0xc0, !PT ;  /* 0x0000ffff06097812 */ /* 0x000fe200078ec0ff */
[----:B------:R-:W-:Y:S01]  /*4a70*/  MUFU.EX2 R201, R34 ;  /* 0x0000002200c97308 */ /* 0x000fe20000000800 */
[--C-:B------:R-:W-:Y:S01]  /*4a80*/  SHF.R.U32.HI R8, RZ, 0x10, R6.reuse ;  /* 0x00000010ff087819 */ /* 0x100fe20000011606 */
[----:B------:R-:W-:Y:S01]  /*4a90*/  IMAD.WIDE.U32 R4, R4, -0x326172a9, RZ ;  /* 0xcd9e8d5704047825 */ /* 0x000fe200078e00ff */
[----:B------:R-:W-:Y:S02]  /*4aa0*/  LOP3.LUT R17, R6, 0xff, RZ, 0xc0, !PT ;  /* 0x000000ff06117812 */ /* 0x000fe400078ec0ff */
[----:B------:R-:W-:Y:S01]  /*4ab0*/  SHF.R.U32.HI R16, RZ, 0x18, R6 ;  /* 0x00000018ff107819 */ /* 0x000fe20000011606 */
[----:B-1----:R-:W-:Y:S01]  /*4ac0*/  FMUL.FTZ R21, R3, R157 ;  /* 0x0000009d03157220 */ /* 0x002fe20000410000 */
[----:B------:R-:W-:Y:S01]  /*4ad0*/  LOP3.LUT R6, R7, UR15, R188, 0x96, !PT ;  /* 0x0000000f07067c12 */ /* 0x000fe2000f8e96bc */
[----:B------:R-:W-:Y:S01]  /*4ae0*/  FMUL.FTZ R105, R3, R105 ;  /* 0x0000006903697220 */ /* 0x000fe20000410000 */
[----:B------:R-:W-:Y:S01]  /*4af0*/  LOP3.LUT R0, R5, UR15, R186, 0x96, !PT ;  /* 0x0000000f05007c12 */ /* 0x000fe2000f8e96ba */
[----:B------:R-:W-:Y:S01]  /*4b00*/  MUFU.EX2 R200, R35 ;  /* 0x0000002300c87308 */ /* 0x000fe20000000800 */
[C---:B------:R-:W-:Y:S01]  /*4b10*/  LOP3.LUT R7, R4.reuse, 0xffff, RZ, 0xc0, !PT ;  /* 0x0000ffff04077812 */ /* 0x040fe200078ec0ff */
[C---:B------:R-:W-:Y:S01]  /*4b20*/  FMUL.FTZ R108, R133.reuse, R108 ;  /* 0x0000006c856c7220 */ /* 0x040fe20000410000 */
[--C-:B------:R-:W-:Y:S01]  /*4b30*/  SHF.R.U32.HI R12, RZ, 0x18, R4.reuse ;  /* 0x00000018ff0c7819 */ /* 0x100fe20000011604 */
[C---:B------:R-:W-:Y:S01]  /*4b40*/  FMUL.FTZ R109, R133.reuse, R109 ;  /* 0x0000006d856d7220 */ /* 0x040fe20000410000 */
[----:B------:R-:W-:Y:S01]  /*4b50*/  LOP3.LUT R11, R4, 0xff, RZ, 0xc0, !PT ;  /* 0x000000ff040b7812 */ /* 0x000fe200078ec0ff */
[C---:B------:R-:W-:Y:S01]  /*4b60*/  FMUL.FTZ R110, R132.reuse, R110 ;  /* 0x0000006e846e7220 */ /* 0x040fe20000410000 */
[----:B------:R-:W-:Y:S01]  /*4b70*/  SHF.R.U32.HI R10, RZ, 0x10, R4 ;  /* 0x00000010ff0a7819 */ /* 0x000fe20000011604 */
[----:B------:R-:W-:Y:S01]  /*4b80*/  FMUL.FTZ R111, R132, R111 ;  /* 0x0000006f846f7220 */ /* 0x000fe20000410000 */
[----:B------:R-:W-:Y:S01]  /*4b90*/  LOP3.LUT R4, R0, 0xffff, RZ, 0xc0, !PT ;  /* 0x0000ffff00047812 */ /* 0x000fe200078ec0ff */
[C---:B------:R-:W-:Y:S01]  /*4ba0*/  FMUL.FTZ R112, R133.reuse, R112 ;  /* 0x0000007085707220 */ /* 0x040fe20000410000 */
[----:B------:R-:W-:Y:S01]  /*4bb0*/  LOP3.LUT R8, R8, 0xff, RZ, 0xc0, !PT ;  /* 0x000000ff08087812 */ /* 0x000fe200078ec0ff */
[----:B------:R-:W-:Y:S01]  /*4bc0*/  FMUL.FTZ R113, R133, R113 ;  /* 0x0000007185717220 */ /* 0x000fe20000410000 */
[----:B------:R-:W-:Y:S01]  /*4bd0*/  SHF.R.U32.HI R5, RZ, 0x8, R7 ;  /* 0x00000008ff057819 */ /* 0x000fe20000011607 */
[----:B------:R-:W-:Y:S01]  /*4be0*/  FMUL.FTZ R114, R132, R114 ;  /* 0x0000007284727220 */ /* 0x000fe20000410000 */
[----:B------:R-:W-:Y:S01]  /*4bf0*/  PRMT R16, R8, 0x5410, R16 ;  /* 0x0000541008107816 */ /* 0x000fe20000000010 */
[----:B------:R-:W-:Y:S01]  /*4c00*/  FMUL.FTZ R115, R132, R115 ;  /* 0x0000007384737220 */ /* 0x000fe20000410000 */
[----:B------:R-:W-:Y:S01]  /*4c10*/  PRMT R18, R11, 0x5410, R5 ;  /* 0x000054100b127816 */ /* 0x000fe20000000005 */
[--C-:B------:R-:W-:Y:S01]  /*4c20*/  FFMA.FTZ R24, R24, c[0x0][0x23c], -R184.reuse ;  /* 0x00008f0018187a23 */ /* 0x100fe200000108b8 */
[----:B------:R-:W-:Y:S01]  /*4c30*/  LOP3.LUT R8, R0, 0xff, RZ, 0xc0, !PT ;  /* 0x000000ff00087812 */ /* 0x000fe200078ec0ff */
[--C-:B------:R-:W-:Y:S01]  /*4c40*/  HSET2.LE.AND R175, R16, R251.reuse, PT ;  /* 0x000000fb10af7233 */ /* 0x100fe20003803000 */
[----:B------:R-:W-:Y:S01]  /*4c50*/  SHF.R.U32.HI R9, RZ, 0x8, R9 ;  /* 0x00000008ff097819 */ /* 0x000fe20000011609 */
[----:B------:R-:W-:Y:S01]  /*4c60*/  FMUL.FTZ R16, R133, R152 ;  /* 0x0000009885107220 */ /* 0x000fe20000410000 */
[----:B------:R-:W-:Y:S01]  /*4c70*/  LOP3.LUT R5, R6, 0xffff, RZ, 0xc0, !PT ;  /* 0x0000ffff06057812 */ /* 0x000fe200078ec0ff */
[----:B------:R-:W-:Y:S01]  /*4c80*/  FFMA.FTZ R25, R25, c[0x0][0x23c], -R184 ;  /* 0x00008f0019197a23 */ /* 0x000fe200000108b8 */
[----:B------:R-:W-:Y:S01]  /*4c90*/  SHF.R.U32.HI R7, RZ, 0x10, R6 ;  /* 0x00000010ff077819 */ /* 0x000fe20000011606 */
[--C-:B------:R-:W-:Y:S01]  /*4ca0*/  FFMA.FTZ R26, R26, c[0x0][0x23c], -R185.reuse ;  /* 0x00008f001a1a7a23 */ /* 0x100fe200000108b9 */
[----:B------:R-:W-:Y:S01]  /*4cb0*/  SHF.R.U32.HI R4, RZ, 0x8, R4 ;  /* 0x00000008ff047819 */ /* 0x000fe20000011604 */
[----:B------:R-:W-:Y:S01]  /*4cc0*/  FFMA.FTZ R27, R27, c[0x0][0x23c], -R185 ;  /* 0x00008f001b1b7a23 */ /* 0x000fe200000108b9 */
[----:B------:R-:W-:Y:S01]  /*4cd0*/  PRMT R17, R17, 0x5410, R9 ;  /* 0x0000541011117816 */ /* 0x000fe20000000009 */
[----:B------:R1:W-:Y:S01]  /*4ce0*/  MUFU.EX2 R198, R25 ;  /* 0x0000001900c67308 */ /* 0x0003e20000000800 */
[----:B------:R-:W-:Y:S01]  /*4cf0*/  LOP3.LUT R11, R10, 0xff, RZ, 0xc0, !PT ;  /* 0x000000ff0a0b7812 */ /* 0x000fe200078ec0ff */
[C---:B------:R-:W-:Y:S01]  /*4d00*/  FMUL.FTZ R120, R133.reuse, R120 ;  /* 0x0000007885787220 */ /* 0x040fe20000410000 */
[----:B------:R-:W-:Y:S01]  /*4d10*/  LOP3.LUT R10, R6, 0xff, RZ, 0xc0, !PT ;  /* 0x000000ff060a7812 */ /* 0x000fe200078ec0ff */
[--C-:B------:R-:W-:Y:S01]  /*4d20*/  HSET2.LE.AND R174, R17, R251.reuse, PT ;  /* 0x000000fb11ae7233 */ /* 0x100fe20003803000 */
[----:B------:R-:W-:Y:S01]  /*4d30*/  PRMT R8, R8, 0x5410, R4 ;  /* 0x0000541008087816 */ /* 0x000fe20000000004 */
[C---:B------:R-:W-:Y:S01]  /*4d40*/  FMUL.FTZ R17, R133.reuse, R153 ;  /* 0x0000009985117220 */ /* 0x040fe20000410000 */
[----:B------:R-:W-:Y:S01]  /*4d50*/  SHF.R.U32.HI R4, RZ, 0x10, R0 ;  /* 0x00000010ff047819 */ /* 0x000fe20000011600 */
[----:B------:R-:W-:Y:S01]  /*4d60*/  FMUL.FTZ R121, R133, R121 ;  /* 0x0000007985797220 */ /* 0x000fe20000410000 */
[----:B------:R-:W-:Y:S01]  /*4d70*/  SHF.R.U32.HI R9, RZ, 0x18, R6 ;  /* 0x00000018ff097819 */ /* 0x000fe20000011606 */
[--C-:B------:R-:W-:Y:S01]  /*4d80*/  HSET2.LE.AND R180, R8, R251.reuse, PT ;  /* 0x000000fb08b47233 */ /* 0x100fe20003803000 */
[----:B------:R-:W-:Y:S01]  /*4d90*/  SHF.R.U32.HI R6, RZ, 0x8, R5 ;  /* 0x00000008ff067819 */ /* 0x000fe20000011605 */
[--C-:B------:R-:W-:Y:S01]  /*4da0*/  HSET2.LE.AND R8, R18, R251.reuse, PT ;  /* 0x000000fb12087233 */ /* 0x100fe20003803000 */
[----:B------:R-:W-:Y:S01]  /*4db0*/  LOP3.LUT R5, R7, 0xff, RZ, 0xc0, !PT ;  /* 0x000000ff07057812 */ /* 0x000fe200078ec0ff */
[----:B------:R-:W-:Y:S01]  /*4dc0*/  FMUL.FTZ R18, R132, R154 ;  /* 0x0000009a84127220 */ /* 0x000fe20000410000 */
[----:B------:R-:W-:Y:S01]  /*4dd0*/  SHF.R.U32.HI R7, RZ, 0x18, R0 ;  /* 0x00000018ff077819 */ /* 0x000fe20000011600 */
[----:B------:R-:W-:Y:S01]  /*4de0*/  FADD.FTZ R0, -R2, R138 ;  /* 0x0000008a02007221 */ /* 0x000fe20000010100 */
[----:B------:R-:W-:Y:S01]  /*4df0*/  PRMT R10, R10, 0x5410, R6 ;  /* 0x000054100a0a7816 */ /* 0x000fe20000000006 */
[----:B------:R3:W-:Y:S01]  /*4e00*/  MUFU.EX2 R197, R26 ;  /* 0x0000001a00c57308 */ /* 0x0007e20000000800 */
[----:B------:R-:W-:Y:S01]  /*4e10*/  LOP3.LUT R6, R4, 0xff, RZ, 0xc0, !PT ;  /* 0x000000ff04067812 */ /* 0x000fe200078ec0ff */
[----:B------:R-:W-:Y:S01]  /*4e20*/  FMUL.FTZ R0, R0, c[0x0][0x23c] ;  /* 0x00008f0000007a20 */ /* 0x000fe20000410000 */
[----:B------:R-:W-:Y:S01]  /*4e30*/  PRMT R9, R5, 0x5410, R9 ;  /* 0x0000541005097816 */ /* 0x000fe20000000009 */
[----:B------:R-:W-:Y:S01]  /*4e40*/  FMUL.FTZ R122, R132, R122 ;  /* 0x0000007a847a7220 */ /* 0x000fe20000410000 */
[----:B------:R-:W-:Y:S01]  /*4e50*/  PRMT R6, R6, 0x5410, R7 ;  /* 0x0000541006067816 */ /* 0x000fe20000000007 */
[----:B-1----:R-:W-:Y:S01]  /*4e60*/  FMUL.FTZ R25, R133, R169 ;  /* 0x000000a985197220 */ /* 0x002fe20000410000 */
[----:B------:R-:W-:Y:S01]  /*4e70*/  F2FP.BF16.PACK_AB R4, R250, R249 ;  /* 0x000000f9fa04723e */ /* 0x000fe200000010ff */
[----:B------:R-:W-:Y:S01]  /*4e80*/  FMUL.FTZ R123, R132, R123 ;  /* 0x0000007b847b7220 */ /* 0x000fe20000410000 */
[----:B------:R-:W-:Y:S01]  /*4e90*/  F2FP.BF16.PACK_AB R5, R248, R247 ;  /* 0x000000f7f805723e */ /* 0x000fe200000010ff */
[----:B------:R-:W1:Y:S01]  /*4ea0*/  MUFU.EX2 R0, R0 ;  /* 0x0000000000007308 */ /* 0x000e620000000800 */
[----:B------:R-:W-:Y:S01]  /*4eb0*/  LOP3.LUT R174, R174, R4, RZ, 0xc0, !PT ;  /* 0x00000004aeae7212 */ /* 0x000fe200078ec0ff */
[--C-:B------:R-:W-:Y:S01]  /*4ec0*/  HSET2.LE.AND R4, R10, R251.reuse, PT ;  /* 0x000000fb0a047233 */ /* 0x100fe20003803000 */
[----:B------:R-:W-:Y:S01]  /*4ed0*/  LOP3.LUT R175, R175, R5, RZ, 0xc0, !PT ;  /* 0x00000005afaf7212 */ /* 0x000fe200078ec0ff */
[--C-:B------:R-:W-:Y:S01]  /*4ee0*/  HSET2.LE.AND R5, R9, R251.reuse, PT ;  /* 0x000000fb09057233 */ /* 0x100fe20003803000 */
[----:B------:R-:W-:Y:S01]  /*4ef0*/  F2FP.BF16.PACK_AB R172, R245, R246 ;  /* 0x000000f6f5ac723e */ /* 0x000fe200000010ff */
[--C-:B------:R-:W-:Y:S01]  /*4f00*/  HSET2.LE.AND R181, R6, R251.reuse, PT ;  /* 0x000000fb06b57233 */ /* 0x100fe20003803000 */
[----:B------:R-:W-:Y:S01]  /*4f10*/  F2FP.BF16.PACK_AB R6, R237, R242 ;  /* 0x000000f2ed06723e */ /* 0x000fe200000010ff */
[----:B------:R-:W-:Y:S01]  /*4f20*/  FMUL.FTZ R128, R133, R128 ;  /* 0x0000008085807220 */ /* 0x000fe20000410000 */
[----:B------:R-:W-:Y:S01]  /*4f30*/  F2FP.BF16.PACK_AB R7, R235, R236 ;  /* 0x000000eceb07723e */ /* 0x000fe200000010ff */
[C---:B------:R-:W-:Y:S01]  /*4f40*/  FMUL.FTZ R129, R133.reuse, R129 ;  /* 0x0000008185817220 */ /* 0x040fe20000410000 */
[----:B------:R-:W-:Y:S01]  /*4f50*/  LOP3.LUT R172, R4, R172, RZ, 0xc0, !PT ;  /* 0x000000ac04ac7212 */ /* 0x000fe200078ec0ff */
[----:B------:R-:W-:Y:S01]  /*4f60*/  FMUL.FTZ R4, R133, R140 ;  /* 0x0000008c85047220 */ /* 0x000fe20000410000 */
[----:B------:R-:W-:Y:S01]  /*4f70*/  LOP3.LUT R173, R5, R173, RZ, 0xc0, !PT ;  /* 0x000000ad05ad7212 */ /* 0x000fe200078ec0ff */
[----:B------:R-:W-:Y:S01]  /*4f80*/  FMUL.FTZ R5, R133, R141 ;  /* 0x0000008d85057220 */ /* 0x000fe20000410000 */
[----:B------:R-:W-:Y:S01]  /*4f90*/  LOP3.LUT R180, R180, R6, RZ, 0xc0, !PT ;  /* 0x00000006b4b47212 */ /* 0x000fe200078ec0ff */
[C---:B------:R-:W-:Y:S01]  /*4fa0*/  FMUL.FTZ R6, R132.reuse, R142 ;  /* 0x0000008e84067220 */ /* 0x040fe20000410000 */
[----:B------:R-:W-:Y:S01]  /*4fb0*/  LOP3.LUT R181, R181, R7, RZ, 0xc0, !PT ;  /* 0x00000007b5b57212 */ /* 0x000fe200078ec0ff */
[C---:B------:R-:W-:Y:S01]  /*4fc0*/  FMUL.FTZ R7, R132.reuse, R143 ;  /* 0x0000008f84077220 */ /* 0x040fe20000410000 */
[----:B------:R-:W-:Y:S01]  /*4fd0*/  PRMT R11, R11, 0x5410, R12 ;  /* 0x000054100b0b7816 */ /* 0x000fe2000000000c */
[----:B------:R-:W4:Y:S01]  /*4fe0*/  LDSM.16.MT88.4 R140, [R206+0xa000] ;  /* 0x00a00000ce8c783b */ /* 0x000f220000004200 */
[----:B------:R-:W-:Y:S01]  /*4ff0*/  LOP3.LUT R138, R189, UR5, R192, 0x96, !PT ;  /* 0x00000005bd8a7c12 */ /* 0x000fe2000f8e96c0 */
[----:B---3--:R-:W-:Y:S01]  /*5000*/  FMUL.FTZ R26, R132, R170 ;  /* 0x000000aa841a7220 */ /* 0x008fe20000410000 */
[----:B------:R-:W-:Y:S01]  /*5010*/  LOP3.LUT R149, R187, UR5, R190, 0x96, !PT ;  /* 0x00000005bb957c12 */ /* 0x000fe2000f8e96be */
[--C-:B------:R-:W-:Y:S01]  /*5020*/  HSET2.LE.AND R9, R11, R251.reuse, PT ;  /* 0x000000fb0b097233 */ /* 0x100fe20003803000 */
[-C--:B--2---:R-:W-:Y:S01]  /*5030*/  HMMA.16816.F32.BF16 R4, R172, R176.reuse, R4 ;  /* 0x000000b0ac04723c */ /* 0x084fe20000041804 */
[----:B-1----:R-:W-:Y:S01]  /*5040*/  FMUL.FTZ R10, R0, R146 ;  /* 0x00000092000a7220 */ /* 0x002fe20000410000 */
[----:B------:R-:W-:Y:S01]  /*5050*/  LOP3.LUT R182, R8, R182, RZ, 0xc0, !PT ;  /* 0x000000b608b67212 */ /* 0x000fe200078ec0ff */
[----:B------:R-:W-:Y:S01]  /*5060*/  FMUL.FTZ R8, R3, R144 ;  /* 0x0000009003087220 */ /* 0x000fe20000410000 */
[----:B------:R-:W-:Y:S01]  /*5070*/  LOP3.LUT R183, R9, R183, RZ, 0xc0, !PT ;  /* 0x000000b709b77212 */ /* 0x000fe200078ec0ff */
[C---:B------:R-:W-:Y:S01]  /*5080*/  FMUL.FTZ R9, R3.reuse, R145 ;  /* 0x0000009103097220 */ /* 0x040fe20000410000 */
[----:B------:R-:W-:Y:S01]  /*5090*/  LDSM.16.MT88.4 R188, [R208+0xb800] ;  /* 0x00b80000d0bc783b */ /* 0x000fe20000004200 */
[C---:B------:R-:W-:Y:S01]  /*50a0*/  FMUL.FTZ R11, R0.reuse, R147 ;  /* 0x00000093000b7220 */ /* 0x040fe20000410000 */
[----:B------:R-:W-:Y:S01]  /*50b0*/  MUFU.EX2 R199, R24 ;  /* 0x0000001800c77308 */ /* 0x000fe20000000800 */
[C---:B------:R-:W-:Y:S03]  /*50c0*/  FMUL.FTZ R22, R0.reuse, R158 ;  /* 0x0000009e00167220 */ /* 0x040fe60000410000 */
[C---:B------:R-:W-:Y:S02]  /*50d0*/  FMUL.FTZ R23, R0.reuse, R159 ;  /* 0x0000009f00177220 */ /* 0x040fe40000410000 */
[C---:B------:R-:W-:Y:S01]  /*50e0*/  HMMA.16816.F32.BF16 R8, R180.reuse, R176, R8 ;  /* 0x000000b0b408723c */ /* 0x040fe20000041808 */
[----:B------:R-:W-:Y:S01]  /*50f0*/  FMUL.FTZ R12, R3, R148 ;  /* 0x00000094030c7220 */ /* 0x000fe20000410000 */
[----:B------:R-:W1:Y:S01]  /*5100*/  LDSM.16.MT88.4 R144, [R209+0xa000] ;  /* 0x00a00000d190783b */ /* 0x000e620000004200 */
[C---:B------:R-:W-:Y:S02]  /*5110*/  FMUL.FTZ R14, R0.reuse, R150 ;  /* 0x00000096000e7220 */ /* 0x040fe40000410000 */
[C---:B------:R-:W-:Y:S02]  /*5120*/  FMUL.FTZ R15, R0.reuse, R151 ;  /* 0x00000097000f7220 */ /* 0x040fe40000410000 */
[C---:B------:R-:W-:Y:S02]  /*5130*/  FMUL.FTZ R34, R0.reuse, R162 ;  /* 0x000000a200227220 */ /* 0x040fe40000410000 */
[C---:B------:R-:W-:Y:S03]  /*5140*/  FMUL.FTZ R35, R0.reuse, R163 ;  /* 0x000000a300237220 */ /* 0x040fe60000410000 */
[-C--:B------:R-:W-:Y:S01]  /*5150*/  HMMA.16816.F32.BF16 R12, R180, R178.reuse, R12 ;  /* 0x000000b2b40c723c */ /* 0x080fe2000004180c */
[C---:B------:R-:W-:Y:S02]  /*5160*/  FMUL.FTZ R42, R0.reuse, R42 ;  /* 0x0000002a002a7220 */ /* 0x040fe40000410000 */
[C---:B------:R-:W-:Y:S02]  /*5170*/  FMUL.FTZ R43, R0.reuse, R43 ;  /* 0x0000002b002b7220 */ /* 0x040fe40000410000 */
[C---:B------:R-:W-:Y:S02]  /*5180*/  FMUL.FTZ R46, R0.reuse, R46 ;  /* 0x0000002e002e7220 */ /* 0x040fe40000410000 */
[C---:B------:R-:W-:Y:S01]  /*5190*/  FMUL.FTZ R47, R0.reuse, R47 ;  /* 0x0000002f002f7220 */ /* 0x040fe20000410000 */
[C---:B------:R-:W-:Y:S01]  /*51a0*/  HMMA.16816.F32.BF16 R16, R172.reuse, R178, R16 ;  /* 0x000000b2ac10723c */ /* 0x040fe20000041810 */
[C---:B------:R-:W-:Y:S03]  /*51b0*/  FMUL.FTZ R58, R0.reuse, R58 ;  /* 0x0000003a003a7220 */ /* 0x040fe60000410000 */
[C---:B------:R-:W-:Y:S02]  /*51c0*/  FMUL.FTZ R59, R0.reuse, R59 ;  /* 0x0000003b003b7220 */ /* 0x040fe40000410000 */
[----:B------:R-:W-:Y:S01]  /*51d0*/  FMUL.FTZ R62, R0, R62 ;  /* 0x0000003e003e7220 */ /* 0x000fe20000410000 */
[----:B------:R-:W-:Y:S01]  /*51e0*/  F2FP.BF16.PACK_AB R179, R200, R201 ;  /* 0x000000c9c8b3723e */ /* 0x000fe200000010ff */
        /* <DEDUP_REMOVED lines=13> */
[----:B------:R-:W2:Y:S03]  /*52c0*/  LDSM.16.MT88.4 R140, [R208+0xa000] ;  /* 0x00a00000d08c783b */ /* 0x000ea60000004200 */
[C---:B------:R-:W-:Y:S02]  /*52d0*/  FMUL.FTZ R106, R0.reuse, R106 ;  /* 0x0000006a006a7220 */ /* 0x040fe40000410000 */
[----:B------:R-:W-:Y:S02]  /*52e0*/  FMUL.FTZ R107, R0, R107 ;  /* 0x0000006b006b7220 */ /* 0x000fe40000410000 */
[-C--:B-1----:R-:W-:Y:S01]  /*52f0*/  HMMA.16816.F32.BF16 R52, R172, R144.reuse, R52 ;  /* 0x00000090ac34723c */ /* 0x082fe20000041834 */
[--C-:B------:R-:W-:Y:S03]  /*5300*/  FFMA.FTZ R150, R28, c[0x0][0x23c], -R184.reuse ;  /* 0x00008f001c967a23 */ /* 0x100fe600000108b8 */
[----:B------:R-:W-:Y:S01]  /*5310*/  FFMA.FTZ R184, R29, c[0x0][0x23c], -R184 ;  /* 0x00008f001db87a23 */ /* 0x000fe200000108b8 */
[----:B------:R-:W-:Y:S01]  /*5320*/  MUFU.EX2 R195, R150 ;  /* 0x0000009600c37308 */ /* 0x000fe20000000800 */
[----:B------:R-:W-:Y:S02]  /*5330*/  FMUL.FTZ R29, R3, R165 ;  /* 0x000000a5031d7220 */ /* 0x000fe40000410000 */
[C---:B------:R-:W-:Y:S01]  /*5340*/  HMMA.16816.F32.BF16 R56, R180.reuse, R144, R56 ;  /* 0x00000090b438723c */ /* 0x040fe20000041838 */
[C---:B------:R-:W-:Y:S03]  /*5350*/  FMUL.FTZ R130, R132.reuse, R130 ;  /* 0x0000008284827220 */ /* 0x040fe60000410000 */
[----:B------:R-:W-:Y:S02]  /*5360*/  FMUL.FTZ R131, R132, R131 ;  /* 0x0000008384837220 */ /* 0x000fe40000410000 */
[--C-:B------:R-:W-:Y:S02]  /*5370*/  FFMA.FTZ R20, R20, c[0x0][0x23c], -R137.reuse ;  /* 0x00008f0014147a23 */ /* 0x100fe40000010889 */
[-C--:B------:R-:W-:Y:S01]  /*5380*/  HMMA.16816.F32.BF16 R60, R180, R146.reuse, R60 ;  /* 0x00000092b43c723c */ /* 0x080fe2000004183c */
[--C-:B------:R-:W-:Y:S01]  /*5390*/  FFMA.FTZ R32, R32, c[0x0][0x23c], -R137.reuse ;  /* 0x00008f0020207a23 */ /* 0x100fe20000010889 */
[----:B------:R1:W-:Y:S02]  /*53a0*/  MUFU.EX2 R226, R20 ;  /* 0x0000001400e27308 */ /* 0x0003e40000000800 */
[----:B------:R-:W-:Y:S02]  /*53b0*/  FFMA.FTZ R137, R33, c[0x0][0x23c], -R137 ;  /* 0x00008f0021897a23 */ /* 0x000fe40000010889 */
[C---:B------:R-:W-:Y:S02]  /*53c0*/  FMUL.FTZ R116, R3.reuse, R116 ;  /* 0x0000007403747220 */ /* 0x040fe40000410000 */
[C---:B------:R-:W-:Y:S01]  /*53d0*/  HMMA.16816.F32.BF16 R64, R172.reuse, R146, R64 ;  /* 0x00000092ac40723c */ /* 0x040fe20000041840 */
[----:B------:R-:W3:Y:S03]  /*53e0*/  LDSM.16.MT88.4 R144, [R204+0xb000] ;  /* 0x00b00000cc90783b */ /* 0x000ee60000004200 */
[----:B------:R4:W-:Y:S01]  /*53f0*/  MUFU.EX2 R203, R32 ;  /* 0x0000002000cb7308 */ /* 0x0009e20000000800 */
[C---:B------:R-:W-:Y:S02]  /*5400*/  FMUL.FTZ R117, R3.reuse, R117 ;  /* 0x0000007503757220 */ /* 0x040fe40000410000 */
[C---:B------:R-:W-:Y:S01]  /*5410*/  FMUL.FTZ R118, R0.reuse, R118 ;  /* 0x0000007600767220 */ /* 0x040fe20000410000 */
[-C--:B--2---:R-:W-:Y:S01]  /*5420*/  HMMA.16816.F32.BF16 R68, R172, R140.reuse, R68 ;  /* 0x0000008cac44723c */ /* 0x084fe20000041844 */
[C---:B------:R-:W-:Y:S03]  /*5430*/  FMUL.FTZ R119, R0.reuse, R119 ;  /* 0x0000007700777220 */ /* 0x040fe60000410000 */
[C---:B------:R-:W-:Y:S02]  /*5440*/  FMUL.FTZ R124, R3.reuse, R124 ;  /* 0x0000007c037c7220 */ /* 0x040fe40000410000 */
[----:B------:R2:W-:Y:S01]  /*5450*/  MUFU.EX2 R202, R137 ;  /* 0x0000008900ca7308 */ /* 0x0005e20000000800 */
[C---:B------:R-:W-:Y:S01]  /*5460*/  FMUL.FTZ R125, R3.reuse, R125 ;  /* 0x0000007d037d7220 */ /* 0x040fe20000410000 */
[C---:B------:R-:W-:Y:S01]  /*5470*/  HMMA.16816.F32.BF16 R72, R180.reuse, R140, R72 ;  /* 0x0000008cb448723c */ /* 0x040fe20000041848 */
[----:B-1----:R-:W-:Y:S03]  /*5480*/  FMUL.FTZ R20, R3, R156 ;  /* 0x0000009c03147220 */ /* 0x002fe60000410000 */
[C---:B------:R-:W-:Y:S02]  /*5490*/  FMUL.FTZ R126, R0.reuse, R126 ;  /* 0x0000007e007e7220 */ /* 0x040fe40000410000 */
[----:B------:R-:W-:Y:S02]  /*54a0*/  FMUL.FTZ R127, R0, R127 ;  /* 0x0000007f007f7220 */ /* 0x000fe40000410000 */
[-C--:B------:R-:W-:Y:S01]  /*54b0*/  HMMA.16816.F32.BF16 R76, R180, R142.reuse, R76 ;  /* 0x0000008eb44c723c */ /* 0x080fe2000004184c */
[----:B----4-:R-:W-:Y:S07]  /*54c0*/  IMAD.WIDE.U32 R32, R138, -0x2daee0ad, RZ ;  /* 0xd2511f538a207825 */ /* 0x010fee00078e00ff */
[C---:B------:R-:W-:Y:S01]  /*54d0*/  HMMA.16816.F32.BF16 R80, R172.reuse, R142, R80 ;  /* 0x0000008eac50723c */ /* 0x040fe20000041850 */
[----:B------:R-:W1:Y:S03]  /*54e0*/  LDSM.16.MT88.4 R140, [R206+0xb000] ;  /* 0x00b00000ce8c783b */ /* 0x000e660000004200 */
[----:B------:R-:W-:Y:S01]  /*54f0*/  LOP3.LUT R154, R32, 0xff, RZ, 0xc0, !PT ;  /* 0x000000ff209a7812 */ /* 0x000fe200078ec0ff */
[----:B------:R-:W-:Y:S01]  /*5500*/  IMAD.WIDE.U32 R138, R149, -0x2daee0ad, RZ ;  /* 0xd2511f53958a7825 */ /* 0x000fe200078e00ff */
[--C-:B------:R-:W-:Y:S02]  /*5510*/  SHF.R.U32.HI R155, RZ, 0x10, R32.reuse ;  /* 0x00000010ff9b7819 */ /* 0x100fe40000011620 */
[-C--:B---3--:R-:W-:Y:S01]  /*5520*/  HMMA.16816.F32.BF16 R84, R172, R144.reuse, R84 ;  /* 0x00000090ac54723c */ /* 0x088fe20000041854 */
[----:B------:R-:W-:Y:S03]  /*5530*/  SHF.R.U32.HI R156, RZ, 0x18, R32 ;  /* 0x00000018ff9c7819 */ /* 0x000fe60000011620 */
[----:B------:R-:W-:Y:S02]  /*5540*/  LOP3.LUT R153, R138, 0xff, RZ, 0xc0, !PT ;  /* 0x000000ff8a997812 */ /* 0x000fe400078ec0ff */
[----:B------:R-:W-:Y:S02]  /*5550*/  SHF.R.U32.HI R152, RZ, 0x18, R138 ;  /* 0x00000018ff987819 */ /* 0x000fe4000001168a */
[C---:B------:R-:W-:Y:S01]  /*5560*/  HMMA.16816.F32.BF16 R88, R180.reuse, R144, R88 ;  /* 0x00000090b458723c */ /* 0x040fe20000041858 */
[----:B------:R-:W-:Y:S02]  /*5570*/  LOP3.LUT R148, R33, UR14, R194, 0x96, !PT ;  /* 0x0000000e21947c12 */ /* 0x000fe4000f8e96c2 */
[----:B------:R-:W-:Y:S01]  /*5580*/  MUFU.EX2 R194, R184 ;  /* 0x000000b800c27308 */ /* 0x000fe20000000800 */
[----:B------:R-:W-:Y:S01]  /*5590*/  LOP3.LUT R151, R32, 0xffff, RZ, 0xc0, !PT ;  /* 0x0000ffff20977812 */ /* 0x000fe200078ec0ff */
[C---:B------:R-:W-:Y:S01]  /*55a0*/  FMUL.FTZ R32, R3.reuse, R160 ;  /* 0x000000a003207220 */ /* 0x040fe20000410000 */
[----:B------:R-:W-:Y:S01]  /*55b0*/  LOP3.LUT R28, R148, 0xffff, RZ, 0xc0, !PT ;  /* 0x0000ffff941c7812 */ /* 0x000fe200078ec0ff */
[----:B------:R-:W-:Y:S01]  /*55c0*/  FMUL.FTZ R33, R3, R161 ;  /* 0x000000a103217220 */ /* 0x000fe20000410000 */
[-C--:B------:R-:W-:Y:S01]  /*55d0*/  HMMA.16816.F32.BF16 R92, R180, R146.reuse, R92 ;  /* 0x00000092b45c723c */ /* 0x080fe2000004185c */
[----:B------:R-:W-:Y:S03]  /*55e0*/  LDSM.16.MT88.4 R160, [R209+0xa800] ;  /* 0x00a80000d1a0783b */ /* 0x000fe60000004200 */
[----:B------:R-:W-:Y:S01]  /*55f0*/  SHF.R.U32.HI R24, RZ, 0x8, R151 ;  /* 0x00000008ff187819 */ /* 0x000fe20000011697 */
[--C-:B------:R-:W-:Y:S01]  /*5600*/  FFMA.FTZ R151, R30, c[0x0][0x23c], -R185.reuse ;  /* 0x00008f001e977a23 */ /* 0x100fe200000108b9 */
[----:B--2---:R-:W-:Y:S01]  /*5610*/  LOP3.LUT R137, R139, UR14, R196, 0x96, !PT ;  /* 0x0000000e8b897c12 */ /* 0x004fe2000f8e96c4 */
[----:B------:R-:W-:Y:S01]  /*5620*/  FFMA.FTZ R185, R31, c[0x0][0x23c], -R185 ;  /* 0x00008f001fb97a23 */ /* 0x000fe200000108b9 */
[C---:B------:R-:W-:Y:S01]  /*5630*/  HMMA.16816.F32.BF16 R96, R172.reuse, R146, R96 ;  /* 0x00000092ac60723c */ /* 0x040fe20000041860 */
[----:B------:R-:W2:Y:S01]  /*5640*/  LDSM.16.MT88.4 R144, [R209+0xb000] ;  /* 0x00b00000d190783b */ /* 0x000ea20000004200 */
[----:B------:R3:W4:Y:S02]  /*5650*/  MUFU.EX2 R196, R27 ;  /* 0x0000001b00c47308 */ /* 0x0007240000000800 */
[----:B------:R-:W-:Y:S01]  /*5660*/  PRMT R178, R154, 0x5410, R24 ;  /* 0x000054109ab27816 */ /* 0x000fe20000000018 */
[C---:B------:R-:W-:Y:S01]  /*5670*/  FMUL.FTZ R24, R133.reuse, R168 ;  /* 0x000000a885187220 */ /* 0x040fe20000410000 */
[----:B------:R-:W-:Y:S01]  /*5680*/  LOP3.LUT R139, R138, 0xffff, RZ, 0xc0, !PT ;  /* 0x0000ffff8a8b7812 */ /* 0x000fe200078ec0ff */
[C---:B------:R-:W-:Y:S01]  /*5690*/  FMUL.FTZ R30, R0.reuse, R166 ;  /* 0x000000a6001e7220 */ /* 0x040fe20000410000 */
[----:B------:R-:W-:Y:S01]  /*56a0*/  SHF.R.U32.HI R149, RZ, 0x10, R138 ;  /* 0x00000010ff957819 */ /* 0x000fe2000001168a */
[-C--:B-1----:R-:W-:Y:S03]  /*56b0*/  HMMA.16816.F32.BF16 R100, R172, R140.reuse, R100 ;  /* 0x0000008cac64723c */ /* 0x082fe60000041864 */
[----:B------:R-:W-:Y:S01]  /*56c0*/  FMUL.FTZ R31, R0, R167 ;  /* 0x000000a7001f7220 */ /* 0x000fe20000410000 */
[----:B------:R1:W-:Y:S01]  /*56d0*/  MUFU.EX2 R192, R185 ;  /* 0x000000b900c07308 */ /* 0x0003e20000000800 */
[----:B------:R-:W-:Y:S01]  /*56e0*/  SHF.R.U32.HI R138, RZ, 0x10, R148 ;  /* 0x00000010ff8a7819 */ /* 0x000fe20000011694 */
[----:B------:R-:W-:Y:S01]  /*56f0*/  FFMA.FTZ R133, R133, R234, R246 ;  /* 0x000000ea85857223 */ /* 0x000fe200000100f6 */
[----:B------:R-:W-:Y:S01]  /*5700*/  LOP3.LUT R176, R148, 0xff, RZ, 0xc0, !PT ;  /* 0x000000ff94b07812 */ /* 0x000fe200078ec0ff */
[C---:B------:R-:W-:Y:S01]  /*5710*/  HMMA.16816.F32.BF16 R20, R180.reuse, R140, R20 ;  /* 0x0000008cb414723c */ /* 0x040fe20000041814 */
[----:B------:R-:W-:Y:S03]  /*5720*/  SHF.R.U32.HI R148, RZ, 0x18, R148 ;  /* 0x00000018ff947819 */ /* 0x000fe60000011694 */
[----:B------:R-:W-:Y:S01]  /*5730*/  LOP3.LUT R138, R138, 0xff, RZ, 0xc0, !PT ;  /* 0x000000ff8a8a7812 */ /* 0x000fe200078ec0ff */
[----:B------:R-:W-:Y:S01]  /*5740*/  FFMA.FTZ R0, R0, R231, R236 ;  /* 0x000000e700007223 */ /* 0x000fe200000100ec */
[----:B------:R-:W5:Y:S02]  /*5750*/  MUFU.EX2 R193, R151 ;  /* 0x0000009700c17308 */ /* 0x000f640000000800 */
[-C--:B------:R-:W-:Y:S01]  /*5760*/  HMMA.16816.F32.BF16 R104, R180, R142.reuse, R104 ;  /* 0x0000008eb468723c */ /* 0x080fe20000041868 */
[C---:B---3--:R-:W-:Y:S02]  /*5770*/  FMUL.FTZ R27, R132.reuse, R171 ;  /* 0x000000ab841b7220 */ /* 0x048fe40000410000 */
[----:B------:R-:W-:Y:S01]  /*5780*/  LDSM.16.MT88.4 R168, [R204+0xb800] ;  /* 0x00b80000cca8783b */ /* 0x000fe20000004200 */
[----:B------:R-:W-:Y:S01]  /*5790*/  FFMA.FTZ R132, R132, R233, R244 ;  /* 0x000000e984847223 */ /* 0x000fe200000100f4 */
[----:B------:R-:W-:Y:S01]  /*57a0*/  PRMT R148, R138, 0x5410, R148 ;  /* 0x000054108a947816 */ /* 0x000fe20000000094 */
[----:B------:R-:W-:Y:S01]  /*57b0*/  FADD.FTZ R0, R235, R0 ;  /* 0x00000000eb007221 */ /* 0x000fe20000010000 */
[----:B------:R-:W-:Y:S01]  /*57c0*/  LOP3.LUT R138, R137, 0xffff, RZ, 0xc0, !PT ;  /* 0x0000ffff898a7812 */ /* 0x000fe200078ec0ff */
[C---:B------:R-:W-:Y:S01]  /*57d0*/  HMMA.16816.F32.BF16 R108, R172.reuse, R142, R108 ;  /* 0x0000008eac6c723c */ /* 0x040fe2000004186c */
[----:B------:R-:W-:Y:S02]  /*57e0*/  FADD.FTZ R132, R243, R132 ;  /* 0x00000084f3847221 */ /* 0x000fe40000010000 */
[----:B------:R-:W3:Y:S01]  /*57f0*/  LDSM.16.MT88.4 R140, [R208+0xb000] ;  /* 0x00b00000d08c783b */ /* 0x000ee20000004200 */
[--C-:B------:R-:W-:Y:S01]  /*5800*/  HSET2.LE.AND R177, R148, R251.reuse, PT ;  /* 0x000000fb94b17233 */ /* 0x100fe20003803000 */
[----:B------:R-:W-:Y:S03]  /*5810*/  FADD.FTZ R0, R228, R0 ;  /* 0x00000000e4007221 */ /* 0x000fe60000010000 */
[-C--:B--2---:R-:W-:Y:S01]  /*5820*/  HMMA.16816.F32.BF16 R112, R172, R144.reuse, R112 ;  /* 0x00000090ac70723c */ /* 0x084fe20000041870 */
[----:B------:R-:W-:Y:S02]  /*5830*/  FADD.FTZ R0, R227, R0 ;  /* 0x00000000e3007221 */ /* 0x000fe40000010000 */
[----:B-1----:R-:W-:Y:S02]  /*5840*/  LDSM.16.MT88.4 R184, [R206+0xb800] ;  /* 0x00b80000ceb8783b */ /* 0x002fe40000004200 */
[----:B------:R-:W-:Y:S03]  /*5850*/  FADD.FTZ R0, R197, R0 ;  /* 0x00000000c5007221 */ /* 0x000fe60000010000 */
[C---:B------:R-:W-:Y:S01]  /*5860*/  HMMA.16816.F32.BF16 R32, R180.reuse, R144, R32 ;  /* 0x00000090b420723c */ /* 0x040fe20000041820 */
[----:B----4-:R-:W-:Y:S06]  /*5870*/  FADD.FTZ R0, R196, R0 ;  /* 0x00000000c4007221 */ /* 0x010fec0000010000 */
[----:B------:R-:W-:Y:S01]  /*5880*/  SHF.R.U32.HI R145, RZ, 0x8, R139 ;  /* 0x00000008ff917819 */ /* 0x000fe2000001168b */
[-C--:B------:R-:W-:Y:S01]  /*5890*/  HMMA.16816.F32.BF16 R116, R180, R146.reuse, R116 ;  /* 0x00000092b474723c */ /* 0x080fe20000041874 */
[----:B------:R-:W-:Y:S03]  /*58a0*/  LOP3.LUT R144, R149, 0xff, RZ, 0xc0, !PT ;  /* 0x000000ff95907812 */ /* 0x000fe600078ec0ff */
[----:B------:R-:W-:Y:S02]  /*58b0*/  PRMT R145, R153, 0x5410, R145 ;  /* 0x0000541099917816 */ /* 0x000fe40000000091 */
[----:B------:R-:W-:Y:S01]  /*58c0*/  SHF.R.U32.HI R139, RZ, 0x8, R28 ;  /* 0x00000008ff8b7819 */ /* 0x000fe2000001161c */
[C---:B------:R-:W-:Y:S01]  /*58d0*/  FMUL.FTZ R28, R3.reuse, R164 ;  /* 0x000000a4031c7220 */ /* 0x040fe20000410000 */
[C---:B------:R-:W-:Y:S01]  /*58e0*/  HMMA.16816.F32.BF16 R120, R172.reuse, R146, R120 ;  /* 0x00000092ac78723c */ /* 0x040fe20000041878 */
[----:B------:R-:W-:Y:S03]  /*58f0*/  LDSM.16.MT88.4 R164, [R208+0xa800] ;  /* 0x00a80000d0a4783b */ /* 0x000fe60000004200 */
[----:B------:R-:W-:Y:S01]  /*5900*/  PRMT R176, R176, 0x5410, R139 ;  /* 0x00005410b0b07816 */ /* 0x000fe2000000008b */
[----:B------:R-:W-:Y:S01]  /*5910*/  FFMA.FTZ R3, R3, R232, R242 ;  /* 0x000000e803037223 */ /* 0x000fe200000100f2 */
[--C-:B------:R-:W-:Y:S02]  /*5920*/  SHF.R.U32.HI R139, RZ, 0x10, R137.reuse ;  /* 0x00000010ff8b7819 */ /* 0x100fe40000011689 */
[----:B------:R-:W-:Y:S01]  /*5930*/  LOP3.LUT R146, R155, 0xff, RZ, 0xc0, !PT ;  /* 0x000000ff9b927812 */ /* 0x000fe200078ec0ff */
[--C-:B------:R-:W-:Y:S01]  /*5940*/  HSET2.LE.AND R176, R176, R251.reuse, PT ;  /* 0x000000fbb0b07233 */ /* 0x100fe20003803000 */
[-C--:B---3--:R-:W-:Y:S02]  /*5950*/  HMMA.16816.F32.BF16 R24, R172, R140.reuse, R24 ;  /* 0x0000008cac18723c */ /* 0x088fe40000041818 */
[----:B------:R-:W-:Y:S02]  /*5960*/  PRMT R147, R144, 0x5410, R152 ;  /* 0x0000541090937816 */ /* 0x000fe40000000098 */
[----:B------:R-:W1:Y:S01]  /*5970*/  LDSM.16.MT88.4 R152, [R204+0xa800] ;  /* 0x00a80000cc98783b */ /* 0x000e620000004200 */
[----:B------:R-:W-:Y:S02]  /*5980*/  PRMT R146, R146, 0x5410, R156 ;  /* 0x0000541092927816 */ /* 0x000fe4000000009c */
[----:B------:R-:W-:Y:S01]  /*5990*/  LOP3.LUT R144, R137, 0xff, RZ, 0xc0, !PT ;  /* 0x000000ff89907812 */ /* 0x000fe200078ec0ff */
[C---:B------:R-:W-:Y:S01]  /*59a0*/  HMMA.16816.F32.BF16 R28, R180.reuse, R140, R28 ;  /* 0x0000008cb41c723c */ /* 0x040fe2000004181c */
[----:B------:R-:W-:Y:S03]  /*59b0*/  LOP3.LUT R139, R139, 0xff, RZ, 0xc0, !PT ;  /* 0x000000ff8b8b7812 */ /* 0x000fe600078ec0ff */
[----:B------:R-:W2:Y:S03]  /*59c0*/  LDSM.16.MT88.4 R156, [R206+0xa800] ;  /* 0x00a80000ce9c783b */ /* 0x000ea60000004200 */
[----:B------:R-:W-:Y:S01]  /*59d0*/  SHF.R.U32.HI R140, RZ, 0x8, R138 ;  /* 0x00000008ff8c7819 */ /* 0x000fe2000001168a */
[-C--:B------:R-:W-:Y:S01]  /*59e0*/  HMMA.16816.F32.BF16 R124, R180, R142.reuse, R124 ;  /* 0x0000008eb47c723c */ /* 0x080fe2000004187c */
[----:B------:R-:W-:Y:S03]  /*59f0*/  SHF.R.U32.HI R141, RZ, 0x18, R137 ;  /* 0x00000018ff8d7819 */ /* 0x000fe60000011689 */
[----:B------:R-:W-:Y:S02]  /*5a00*/  F2FP.BF16.PACK_AB R137, R225, R226 ;  /* 0x000000e2e189723e */ /* 0x000fe400000010ff */
[----:B------:R-:W-:Y:S01]  /*5a10*/  F2FP.BF16.PACK_AB R138, R224, R221 ;  /* 0x000000dde08a723e */ /* 0x000fe200000010ff */
[--C-:B------:R-:W-:Y:S01]  /*5a20*/  HSET2.LE.AND R182, R145, R251.reuse, PT ;  /* 0x000000fb91b67233 */ /* 0x100fe20003803000 */
[----:B------:R-:W-:Y:S01]  /*5a30*/  HMMA.16816.F32.BF16 R128, R172, R142, R128 ;  /* 0x0000008eac80723c */ /* 0x000fe20000041880 */
[----:B------:R-:W-:Y:S01]  /*5a40*/  PRMT R140, R144, 0x5410, R140 ;  /* 0x00005410908c7816 */ /* 0x000fe2000000008c */
[----:B------:R-:W3:Y:S02]  /*5a50*/  LDSM.16.MT88.4 R172, [R209+0xb800] ;  /* 0x00b80000d1ac783b */ /* 0x000ee40000004200 */
[----:B------:R-:W-:Y:S01]  /*5a60*/  LOP3.LUT R176, R176, R137, RZ, 0xc0, !PT ;  /* 0x00000089b0b07212 */ /* 0x000fe200078ec0ff */
[--C-:B------:R-:W-:Y:S01]  /*5a70*/  HSET2.LE.AND R137, R178, R251.reuse, PT ;  /* 0x000000fbb2897233 */ /* 0x100fe20003803000 */
[----:B------:R-:W-:Y:S01]  /*5a80*/  LOP3.LUT R177, R177, R138, RZ, 0xc0, !PT ;  /* 0x0000008ab1b17212 */ /* 0x000fe200078ec0ff */
[--C-:B------:R-:W-:Y:S01]  /*5a90*/  HSET2.LE.AND R138, R146, R251.reuse, PT ;  /* 0x000000fb928a7233 */ /* 0x100fe20003803000 */
[----:B------:R-:W-:Y:S01]  /*5aa0*/  F2FP.BF16.PACK_AB R178, R202, R203 ;  /* 0x000000cbcab2723e */ /* 0x000fe200000010ff */
[--C-:B------:R-:W-:Y:S03]  /*5ab0*/  HSET2.LE.AND R180, R140, R251.reuse, PT ;  /* 0x000000fb8cb47233 */ /* 0x100fe60003803000 */
[----:B------:R-:W-:Y:S01]  /*5ac0*/  PRMT R141, R139, 0x5410, R141 ;  /* 0x000054108b8d7816 */ /* 0x000fe2000000008d */
[--C-:B------:R-:W-:Y:S01]  /*5ad0*/  HSET2.LE.AND R183, R147, R251.reuse, PT ;  /* 0x000000fb93b77233 */ /* 0x100fe20003803000 */
[----:B------:R-:W-:Y:S02]  /*5ae0*/  F2FP.BF16.PACK_AB R139, R198, R199 ;  /* 0x000000c7c68b723e */ /* 0x000fe400000010ff */
[----:B------:R-:W-:Y:S01]  /*5af0*/  LOP3.LUT R178, R137, R178, RZ, 0xc0, !PT ;  /* 0x000000b289b27212 */ /* 0x000fe200078ec0ff */
[----:B------:R-:W-:Y:S01]  /*5b00*/  HSET2.LE.AND R181, R141, R251, PT ;  /* 0x000000fb8db57233 */ /* 0x000fe20003803000 */
[----:B------:R-:W-:Y:S02]  /*5b10*/  LOP3.LUT R179, R138, R179, RZ, 0xc0, !PT ;  /* 0x000000b38ab37212 */ /* 0x000fe400078ec0ff */
[----:B------:R-:W-:Y:S02]  /*5b20*/  LOP3.LUT R180, R180, R139, RZ, 0xc0, !PT ;  /* 0x0000008bb4b47212 */ /* 0x000fe400078ec0ff */
[----:B------:R-:W-:Y:S02]  /*5b30*/  F2FP.BF16.PACK_AB R137, R196, R197 ;  /* 0x000000c5c489723e */ /* 0x000fe400000010ff */
[----:B------:R-:W-:Y:S01]  /*5b40*/  F2FP.BF16.PACK_AB R138, R194, R195 ;  /* 0x000000c3c28a723e */ /* 0x000fe200000010ff */
[-C--:B-1----:R-:W-:Y:S01]  /*5b50*/  HMMA.16816.F32.BF16 R140, R176, R152.reuse, R4 ;  /* 0x00000098b08c723c */ /* 0x082fe20000041804 */
[----:B-----5:R-:W-:Y:S02]  /*5b60*/  F2FP.BF16.PACK_AB R139, R192, R193 ;  /* 0x000000c1c08b723e */ /* 0x020fe400000010ff */
[----:B------:R-:W-:Y:S02]  /*5b70*/  LOP3.LUT R181, R181, R137, RZ, 0xc0, !PT ;  /* 0x00000089b5b57212 */ /* 0x000fe400078ec0ff */
[----:B------:R-:W-:Y:S02]  /*5b80*/  LOP3.LUT R182, R182, R138, RZ, 0xc0, !PT ;  /* 0x0000008ab6b67212 */ /* 0x000fe400078ec0ff */
[----:B------:R-:W-:Y:S01]  /*5b90*/  LOP3.LUT R183, R183, R139, RZ, 0xc0, !PT ;  /* 0x0000008bb7b77212 */ /* 0x000fe200078ec0ff */
[----:B------:R-:W-:Y:S01]  /*5ba0*/  FADD.FTZ R4, R245, R133 ;  /* 0x00000085f5047221 */ /* 0x000fe20000010000 */
[----:B------:R-:W-:Y:S03]  /*5bb0*/  MOV R138, R2 ;  /* 0x00000002008a7202 */ /* 0x000fe60000000f00 */
[----:B------:R-:W-:Y:S01]  /*5bc0*/  FADD.FTZ R5, R237, R3 ;  /* 0x00000003ed057221 */ /* 0x000fe20000010000 */
[----:B------:R-:W-:Y:S01]  /*5bd0*/  MOV R137, R134 ;  /* 0x0000008600897202 */ /* 0x000fe20000000f00 */
[C---:B------:R-:W-:Y:S01]  /*5be0*/  HMMA.16816.F32.BF16 R144, R180.reuse, R152, R8 ;  /* 0x00000098b490723c */ /* 0x040fe20000041808 */
[----:B------:R-:W-:Y:S02]  /*5bf0*/  FADD.FTZ R4, R249, R4 ;  /* 0x00000004f9047221 */ /* 0x000fe40000010000 */
        /* <DEDUP_REMOVED lines=18> */
[----:B------:R-:W-:Y:S01]  /*5d20*/  FADD.FTZ R3, R193, R0 ;  /* 0x00000000c1037221 */ /* 0x000fe20000010000 */
[----:B------:R-:W-:Y:S01]  /*5d30*/  IADD3 R0, R220, -0x1, RZ ;  /* 0xffffffffdc007810 */ /* 0x000fe20007ffe0ff */
[-C--:B------:R-:W-:Y:S01]  /*5d40*/  HMMA.16816.F32.BF16 R44, R180, R158.reuse, R44 ;  /* 0x0000009eb42c723c */ /* 0x080fe2000004182c */
[----:B------:R-:W-:Y:S03]  /*5d50*/  FADD.FTZ R234, R202, R5 ;  /* 0x00000005caea7221 */ /* 0x000fe60000010000 */
[----:B------:R-:W-:Y:S01]  /*5d60*/  FADD.FTZ R233, R200, R6 ;  /* 0x00000006c8e97221 */ /* 0x000fe20000010000 */
[----:B------:R-:W-:Y:S01]  /*5d70*/  MOV R220, R0 ;  /* 0x0000000000dc7202 */ /* 0x000fe20000000f00 */
[----:B------:R-:W-:Y:S01]  /*5d80*/  FADD.FTZ R232, R194, R4 ;  /* 0x00000004c2e87221 */ /* 0x000fe20000010000 */
[----:B------:R-:W-:Y:S01]  /*5d90*/  MOV R0, R136 ;  /* 0x0000008800007202 */ /* 0x000fe20000000f00 */
[C---:B------:R-:W-:Y:S01]  /*5da0*/  HMMA.16816.F32.BF16 R48, R176.reuse, R158, R48 ;  /* 0x0000009eb030723c */ /* 0x040fe20000041830 */
[----:B------:R-:W-:Y:S03]  /*5db0*/  FADD.FTZ R231, R192, R3 ;  /* 0x00000003c0e77221 */ /* 0x000fe60000010000 */
[----:B------:R-:W-:Y:S04]  /*5dc0*/  MOV R3, R135 ;  /* 0x0000008700037202 */ /* 0x000fe80000000f00 */
        /* <DEDUP_REMOVED lines=25> */
.L_x_1477:
[----:B------:R-:W1:Y:S01]  /*5f60*/  SHFL.BFLY PT, R0, R234, 0x2, 0x1f ;  /* 0x0c401f00ea007f89 */ /* 0x000e6200000e0000 */
[----:B------:R-:W-:Y:S01]  /*5f70*/  ULDC.U8 UR4, c[0x0][0x329] ;  /* 0x0000ca4000047ab9 */ /* 0x000fe20000000000 */
[----:B------:R-:W-:Y:S01]  /*5f80*/  BSSY B0, `(.L_x_1481) ;  /* 0x00001ae000007945 */ /* 0x000fe20003800000 */
[----:B------:R-:W-:Y:S01]  /*5f90*/  ISETP.NE.AND P0, PT, RZ, UR4, PT ;  /* 0x00000004ff007c0c */ /* 0x000fe2000bf05270 */
[----:B------:R-:W2:Y:S01]  /*5fa0*/  SHFL.BFLY PT, R3, R233, 0x2, 0x1f ;  /* 0x0c401f00e9037f89 */ /* 0x000ea200000e0000 */
[----:B------:R-:W-:-:S02]  /*5fb0*/  ULDC.U8 UR5, c[0x0][0x328] ;  /* 0x0000ca0000057ab9 */ /* 0x000fc40000000000 */
[----:B------:R-:W-:Y:S01]  /*5fc0*/  ISETP.NE.AND P3, PT, RZ, UR5, PT ;  /* 0x00000005ff007c0c */ /* 0x000fe2000bf65270 */
[----:B------:R-:W3:Y:S04]  /*5fd0*/  SHFL.BFLY PT, R4, R232, 0x2, 0x1f ;  /* 0x0c401f00e8047f89 */ /* 0x000ee800000e0000 */
[----:B------:R-:W4:Y:S04]  /*5fe0*/  SHFL.BFLY PT, R5, R231, 0x2, 0x1f ;  /* 0x0c401f00e7057f89 */ /* 0x000f2800000e0000 */
[----:B------:R-:W5:Y:S01]  /*5ff0*/  S2R R138, SR_TID.X ;  /* 0x00000000008a7919 */ /* 0x000f620000002100 */
[----:B------:R-:W-:-:S05]  /*6000*/  @P0 MOV R133, c[0x0][0x210] ;  /* 0x0000840000850a02 */ /* 0x000fca0000000f00 */
[----:B------:R-:W-:Y:S02]  /*6010*/  @P0 IMAD R133, R133, c[0x0][0x214], RZ ;  /* 0x0000850085850a24 */ /* 0x000fe400078e02ff */
[----:B-1----:R-:W-:Y:S02]  /*6020*/  FADD.FTZ R234, R0, R234 ;  /* 0x000000ea00ea7221 */ /* 0x002fe40000010000 */
[----:B--2---:R-:W-:-:S03]  /*6030*/  FADD.FTZ R233, R3, R233 ;  /* 0x000000e903e97221 */ /* 0x004fc60000010000 */
[----:B------:R-:W1:Y:S01]  /*6040*/  SHFL.BFLY PT, R6, R234, 0x1, 0x1f ;  /* 0x0c201f00ea067f89 */ /* 0x000e6200000e0000 */
[----:B---3--:R-:W-:-:S03]  /*6050*/  FADD.FTZ R232, R4, R232 ;  /* 0x000000e804e87221 */ /* 0x008fc60000010000 */
[----:B------:R-:W2:Y:S01]  /*6060*/  SHFL.BFLY PT, R0, R233, 0x1, 0x1f ;  /* 0x0c201f00e9007f89 */ /* 0x000ea200000e0000 */
[----:B----4-:R-:W-:-:S03]  /*6070*/  FADD.FTZ R231, R5, R231 ;  /* 0x000000e705e77221 */ /* 0x010fc60000010000 */
[----:B------:R-:W3:Y:S01]  /*6080*/  SHFL.BFLY PT, R5, R232, 0x1, 0x1f ;  /* 0x0c201f00e8057f89 */ /* 0x000ee200000e0000 */
[----:B-----5:R-:W-:-:S03]  /*6090*/  SHF.R.S32.HI R139, RZ, 0x1f, R138 ;  /* 0x0000001fff8b7819 */ /* 0x020fc6000001148a */
[----:B------:R-:W4:Y:S01]  /*60a0*/  SHFL.BFLY PT, R4, R231, 0x1, 0x1f ;  /* 0x0c201f00e7047f89 */ /* 0x000f2200000e0000 */
[----:B------:R-:W-:-:S04]  /*60b0*/  LEA.HI R132, R139, R138, RZ, 0x5 ;  /* 0x0000008a8b847211 */ /* 0x000fc800078f28ff */
[----:B------:R-:W-:Y:S01]  /*60c0*/  SHF.R.S32.HI R132, RZ, 0x5, R132 ;  /* 0x00000005ff847819 */ /* 0x000fe20000011484 */
[----:B-1----:R-:W-:Y:S01]  /*60d0*/  FADD.FTZ R234, R234, R6 ;  /* 0x00000006eaea7221 */ /* 0x002fe20000010000 */
[----:B------:R-:W-:Y:S01]  /*60e0*/  LEA.HI R6, R139, R138, RZ, 0x2 ;  /* 0x0000008a8b067211 */ /* 0x000fe200078f10ff */
[----:B--2---:R-:W-:-:S03]  /*60f0*/  FADD.FTZ R233, R233, R0 ;  /* 0x00000000e9e97221 */ /* 0x004fc60000010000 */
[--C-:B------:R-:W-:Y:S02]  /*6100*/  SHF.R.S32.HI R7, RZ, 0x2, R6.reuse ;  /* 0x00000002ff077819 */ /* 0x100fe40000011406 */
[----:B------:R-:W-:Y:S02]  /*6110*/  SHF.R.S32.HI R3, RZ, 0x1f, R6 ;  /* 0x0000001fff037819 */ /* 0x000fe40000011406 */
[----:B------:R-:W-:Y:S01]  /*6120*/  FSETP.NE.FTZ.AND P6, PT, R234, RZ, PT ;  /* 0x000000ffea00720b */ /* 0x000fe20003fd5000 */
[----:B---3--:R-:W-:Y:S01]  /*6130*/  FADD.FTZ R232, R232, R5 ;  /* 0x00000005e8e87221 */ /* 0x008fe20000010000 */
[----:B------:R-:W-:Y:S02]  /*6140*/  LEA.HI R3, R3, R7, RZ, 0x3 ;  /* 0x0000000703037211 */ /* 0x000fe400078f18ff */
[----:B------:R-:W-:Y:S01]  /*6150*/  MOV R0, 0x3f800000 ;  /* 0x3f80000000007802 */ /* 0x000fe20000000f00 */
[----:B----4-:R-:W-:Y:S01]  /*6160*/  FADD.FTZ R231, R231, R4 ;  /* 0x00000004e7e77221 */ /* 0x010fe20000010000 */
[----:B------:R-:W-:-:S02]  /*6170*/  LOP3.LUT R3, R3, 0xfffffff8, RZ, 0xc0, !PT ;  /* 0xfffffff803037812 */ /* 0x000fc400078ec0ff */
[----:B------:R-:W-:Y:S02]  /*6180*/  LOP3.LUT R5, R6, 0x3ffffffc, RZ, 0xc0, !PT ;  /* 0x3ffffffc06057812 */ /* 0x000fe400078ec0ff */
[----:B------:R-:W-:Y:S02]  /*6190*/  IADD3 R3, R7, -R3, RZ ;  /* 0x8000000307037210 */ /* 0x000fe40007ffe0ff */
[----:B------:R-:W-:Y:S01]  /*61a0*/  IADD3 R5, -R5, R138, RZ ;  /* 0x0000008a05057210 */ /* 0x000fe20007ffe1ff */
[----:B------:R-:W1:Y:S01]  /*61b0*/  @P6 MUFU.RCP R0, R234 ;  /* 0x000000ea00006308 */ /* 0x000e620000001000 */
[C---:B------:R-:W-:Y:S02]  /*61c0*/  SHF.L.U32 R22, R3.reuse, 0x6, RZ ;  /* 0x0000000603167819 */ /* 0x040fe400000006ff */
[----:B------:R-:W-:Y:S02]  /*61d0*/  LOP3.LUT R6, R3, 0x1, RZ, 0xc0, !PT ;  /* 0x0000000103067812 */ /* 0x000fe400078ec0ff */
[----:B------:R-:W-:-:S02]  /*61e0*/  LOP3.LUT R22, R22, 0x1c0, RZ, 0xc0, !PT ;  /* 0x000001c016167812 */ /* 0x000fc400078ec0ff */
[----:B------:R-:W-:Y:S02]  /*61f0*/  LEA R5, R132, R5, 0x9 ;  /* 0x0000000584057211 */ /* 0x000fe400078e48ff */
[----:B------:R-:W-:Y:S02]  /*6200*/  LEA.HI R22, R22, R22, RZ, 0x1d ;  /* 0x0000001616167211 */ /* 0x000fe400078fe8ff */
[----:B------:R-:W-:Y:S02]  /*6210*/  ISETP.NE.U32.AND P4, PT, R6, 0x1, PT ;  /* 0x000000010600780c */ /* 0x000fe40003f85070 */
[----:B------:R-:W-:Y:S02]  /*6220*/  LEA R22, R5, R22, 0x1 ;  /* 0x0000001605167211 */ /* 0x000fe400078e08ff */
[----:B------:R-:W-:Y:S01]  /*6230*/  FSETP.NE.FTZ.AND P5, PT, R233, RZ, PT ;  /* 0x000000ffe900720b */ /* 0x000fe20003fb5000 */
[----:B-1----:R-:W-:Y:S01]  /*6240*/  FMUL.FTZ R0, R0, c[0x0][0x2dc] ;  /* 0x0000b70000007a20 */ /* 0x002fe20000410000 */
[----:B------:R-:W-:-:S02]  /*6250*/  SHF.L.U32 R22, R22, 0x1, RZ ;  /* 0x0000000116167819 */ /* 0x000fc400000006ff */
[----:B------:R-:W-:Y:S01]  /*6260*/  R2P PR, R3, 0x6 ;  /* 0x0000000603007804 */ /* 0x000fe20000000000 */
[----:B------:R-:W-:Y:S01]  /*6270*/  FMUL.FTZ R137, R0, R68 ;  /* 0x0000004400897220 */ /* 0x000fe20000410000 */
[----:B------:R-:W-:Y:S01]  /*6280*/  IADD3 R24, R22, -0x10, RZ ;  /* 0xfffffff016187810 */ /* 0x000fe20007ffe0ff */
[C---:B------:R-:W-:Y:S01]  /*6290*/  FMUL.FTZ R10, R0.reuse, R37 ;  /* 0x00000025000a7220 */ /* 0x040fe20000410000 */
[----:B------:R-:W-:Y:S01]  /*62a0*/  MOV R68, 0x20 ;  /* 0x0000002000447802 */ /* 0x000fe20000000f00 */
[----:B------:R-:W-:Y:S01]  /*62b0*/  FMUL.FTZ R140, R0, R140 ;  /* 0x0000008c008c7220 */ /* 0x000fe20000410000 */
[----:B------:R-:W-:Y:S01]  /*62c0*/  @P4 IADD3 R24, R22, 0x10, RZ ;  /* 0x0000001016184810 */ /* 0x000fe20007ffe0ff */
[----:B------:R-:W-:Y:S01]  /*62d0*/  FMUL.FTZ R152, R0, R152 ;  /* 0x0000009800987220 */ /* 0x000fe20000410000 */
[----:B------:R-:W-:Y:S01]  /*62e0*/  FSETP.NE.FTZ.AND P4, PT, R232, RZ, PT ;  /* 0x000000ffe800720b */ /* 0x000fe20003f95000 */
[----:B------:R-:W-:Y:S01]  /*62f0*/  FMUL.FTZ R153, R0, R153 ;  /* 0x0000009900997220 */ /* 0x000fe20000410000 */
[----:B------:R-:W-:Y:S01]  /*6300*/  SEL R68, R68, 0xffffffe0, !P1 ;  /* 0xffffffe044447807 */ /* 0x000fe20004800000 */
[C---:B------:R-:W-:Y:S01]  /*6310*/  FMUL.FTZ R13, R0.reuse, R36 ;  /* 0x00000024000d7220 */ /* 0x040fe20000410000 */
[----:B------:R-:W-:Y:S01]  /*6320*/  FSETP.NE.FTZ.AND P1, PT, R231, RZ, PT ;  /* 0x000000ffe700720b */ /* 0x000fe20003f35000 */
[C---:B------:R-:W-:Y:S01]  /*6330*/  FMUL.FTZ R20, R0.reuse, R48 ;  /* 0x0000003000147220 */ /* 0x040fe20000410000 */
[----:B------:R-:W-:Y:S01]  /*6340*/  @!P0 MOV R7, c[0x0][0x214] ;  /* 0x0000850000078a02 */ /* 0x000fe20000000f00 */
[C---:B------:R-:W-:Y:S01]  /*6350*/  FMUL.FTZ R49, R0.reuse, R49 ;  /* 0x0000003100317220 */ /* 0x040fe20000410000 */
[----:B------:R-:W-:Y:S01]  /*6360*/  MOV R4, 0x3f800000 ;  /* 0x3f80000000047802 */ /* 0x000fe20000000f00 */
[C---:B------:R-:W-:Y:S01]  /*6370*/  FMUL.FTZ R33, R0.reuse, R52 ;  /* 0x0000003400217220 */ /* 0x040fe20000410000 */
[----:B------:R-:W-:Y:S01]  /*6380*/  MOV R3, 0x3f800000 ;  /* 0x3f80000000037802 */ /* 0x000fe20000000f00 */
[C---:B------:R-:W-:Y:S01]  /*6390*/  FMUL.FTZ R53, R0.reuse, R53 ;  /* 0x0000003500357220 */ /* 0x040fe20000410000 */
[----:B------:R-:W-:Y:S01]  /*63a0*/  @!P0 SEL R133, R7, c[0x0][0x234], !P3 ;  /* 0x00008d0007858a07 */ /* 0x000fe20005800000 */
[C---:B------:R-:W-:Y:S01]  /*63b0*/  FMUL.FTZ R7, R0.reuse, R141 ;  /* 0x0000008d00077220 */ /* 0x040fe20000410000 */
[----:B------:R-:W1:Y:S01]  /*63c0*/  @P5 MUFU.RCP R4, R233 ;  /* 0x000000e900045308 */ /* 0x000e620000001000 */
[----:B------:R-:W-:Y:S01]  /*63d0*/  FMUL.FTZ R37, R0, R64 ;  /* 0x0000004000257220 */ /* 0x000fe20000410000 */
[----:B------:R-:W-:Y:S01]  /*63e0*/  F2FP.BF16.PACK_AB R10, R10, R13 ;  /* 0x0000000d0a0a723e */ /* 0x000fe200000010ff */
[C---:B------:R-:W-:Y:S01]  /*63f0*/  FMUL.FTZ R65, R0.reuse, R65 ;  /* 0x0000004100417220 */ /* 0x040fe20000410000 */
[----:B------:R-:W-:Y:S01]  /*6400*/  F2FP.BF16.PACK_AB R7, R7, R140 ;  /* 0x0000008c0707723e */ /* 0x000fe200000010ff */
[C---:B------:R-:W-:Y:S01]  /*6410*/  FMUL.FTZ R69, R0.reuse, R69 ;  /* 0x0000004500457220 */ /* 0x040fe20000410000 */
[----:B------:R-:W-:Y:S01]  /*6420*/  F2FP.BF16.PACK_AB R13, R49, R20 ;  /* 0x00000014310d723e */ /* 0x000fe200000010ff */
[C---:B------:R-:W-:Y:S01]  /*6430*/  FMUL.FTZ R80, R0.reuse, R80 ;  /* 0x0000005000507220 */ /* 0x040fe20000410000 */
[----:B------:R-:W2:Y:S01]  /*6440*/  @P4 MUFU.RCP R3, R232 ;  /* 0x000000e800034308 */ /* 0x000ea20000001000 */
[C---:B------:R-:W-:Y:S01]  /*6450*/  FMUL.FTZ R81, R0.reuse, R81 ;  /* 0x0000005100517220 */ /* 0x040fe20000410000 */
[----:B------:R3:W-:Y:S01]  /*6460*/  STS [R22], R7 ;  /* 0x0000000716007388 */ /* 0x0007e20000000800 */
[C---:B------:R-:W-:Y:S01]  /*6470*/  FMUL.FTZ R84, R0.reuse, R84 ;  /* 0x0000005400547220 */ /* 0x040fe20000410000 */
[----:B------:R-:W-:Y:S01]  /*6480*/  F2FP.BF16.PACK_AB R20, R53, R33 ;  /* 0x000000213514723e */ /* 0x000fe200000010ff */
[C---:B------:R-:W-:Y:S01]  /*6490*/  FMUL.FTZ R85, R0.reuse, R85 ;  /* 0x0000005500557220 */ /* 0x040fe20000410000 */
[----:B------:R-:W-:Y:S01]  /*64a0*/  ISETP.NE.OR P3, PT, RZ, UR4, !P3 ;  /* 0x00000004ff007c0c */ /* 0x000fe2000df65670 */
        /* <DEDUP_REMOVED lines=12> */
[----:B------:R-:W-:Y:S01]  /*6570*/  FMUL.FTZ R168, R0, R168 ;  /* 0x000000a800a87220 */ /* 0x000fe20000410000 */
[----:B---3--:R-:W-:Y:S01]  /*6580*/  IADD3 R7, R68, R24, RZ ;  /* 0x0000001844077210 */ /* 0x008fe20007ffe0ff */
[C---:B------:R-:W-:Y:S02]  /*6590*/  FMUL.FTZ R169, R0.reuse, R169 ;  /* 0x000000a900a97220 */ /* 0x040fe40000410000 */
[----:B------:R-:W-:-:S02]  /*65a0*/  FMUL.FTZ R128, R0, R128 ;  /* 0x0000008000807220 */ /* 0x000fc40000410000 */
[----:B------:R-:W-:Y:S01]  /*65b0*/  FMUL.FTZ R129, R0, R129 ;  /* 0x0000008100817220 */ /* 0x000fe20000410000 */
[----:B------:R-:W-:Y:S01]  /*65c0*/  MOV R0, 0x3f800000 ;  /* 0x3f80000000007802 */ /* 0x000fe20000000f00 */
[----:B-1----:R-:W-:Y:S01]  /*65d0*/  FMUL.FTZ R4, R4, c[0x0][0x2dc] ;  /* 0x0000b70004047a20 */ /* 0x002fe20000410000 */
[----:B------:R-:W-:Y:S01]  /*65e0*/  F2FP.BF16.PACK_AB R33, R169, R168 ;  /* 0x000000a8a921723e */ /* 0x000fe200000010ff */
[----:B--2---:R-:W-:Y:S02]  /*65f0*/  FMUL.FTZ R3, R3, c[0x0][0x2dc] ;  /* 0x0000b70003037a20 */ /* 0x004fe40000410000 */
[C---:B------:R-:W-:Y:S01]  /*6600*/  FMUL.FTZ R142, R4.reuse, R142 ;  /* 0x0000008e048e7220 */ /* 0x040fe20000410000 */
[----:B------:R-:W1:Y:S01]  /*6610*/  @P1 MUFU.RCP R0, R231 ;  /* 0x000000e700001308 */ /* 0x000e620000001000 */
[C---:B------:R-:W-:Y:S02]  /*6620*/  FMUL.FTZ R6, R4.reuse, R143 ;  /* 0x0000008f04067220 */ /* 0x040fe40000410000 */
[----:B------:R-:W-:-:S02]  /*6630*/  FMUL.FTZ R154, R4, R154 ;  /* 0x0000009a049a7220 */ /* 0x000fc40000410000 */
[----:B------:R-:W-:Y:S01]  /*6640*/  FMUL.FTZ R155, R4, R155 ;  /* 0x0000009b049b7220 */ /* 0x000fe20000410000 */
[----:B------:R-:W-:Y:S01]  /*6650*/  F2FP.BF16.PACK_AB R6, R6, R142 ;  /* 0x0000008e0606723e */ /* 0x000fe200000010ff */
[C---:B------:R-:W-:Y:S02]  /*6660*/  FMUL.FTZ R144, R3.reuse, R144 ;  /* 0x0000009003907220 */ /* 0x040fe40000410000 */
[----:B------:R-:W-:Y:S02]  /*6670*/  FMUL.FTZ R5, R3, R145 ;  /* 0x0000009103057220 */ /* 0x000fe40000410000 */
[C---:B------:R-:W-:Y:S01]  /*6680*/  FMUL.FTZ R12, R4.reuse, R38 ;  /* 0x00000026040c7220 */ /* 0x040fe20000410000 */
[----:B------:R-:W-:Y:S01]  /*6690*/  STS [R22+0x400], R6 ;  /* 0x0004000616007388 */ /* 0x000fe20000000800 */
[C---:B------:R-:W-:Y:S01]  /*66a0*/  FMUL.FTZ R9, R4.reuse, R39 ;  /* 0x0000002704097220 */ /* 0x040fe20000410000 */
[----:B------:R-:W-:Y:S01]  /*66b0*/  F2FP.BF16.PACK_AB R5, R5, R144 ;  /* 0x000000900505723e */ /* 0x000fe200000010ff */
[----:B------:R-:W-:-:S02]  /*66c0*/  FMUL.FTZ R17, R4, R50 ;  /* 0x0000003204117220 */ /* 0x000fc40000410000 */
[----:B-1----:R-:W-:Y:S01]  /*66d0*/  FMUL.FTZ R0, R0, c[0x0][0x2dc] ;  /* 0x0000b70000007a20 */ /* 0x002fe20000410000 */
[----:B------:R-:W-:Y:S01]  /*66e0*/  F2FP.BF16.PACK_AB R9, R9, R12 ;  /* 0x0000000c0909723e */ /* 0x000fe200000010ff */
[C---:B------:R-:W-:Y:S02]  /*66f0*/  FMUL.FTZ R16, R4.reuse, R51 ;  /* 0x0000003304107220 */ /* 0x040fe40000410000 */
        /* <DEDUP_REMOVED lines=87> */
[C---:B------:R-:W-:Y:S01]  /*6c70*/  FMUL.FTZ R4, R0.reuse, R147 ;  /* 0x0000009300047220 */ /* 0x040fe20000410000 */
[----:B------:R-:W-:Y:S01]  /*6c80*/  F2FP.BF16.PACK_AB R27, R27, R124 ;  /* 0x0000007c1b1b723e */ /* 0x000fe200000010ff */
[C---:B------:R-:W-:Y:S01]  /*6c90*/  FMUL.FTZ R150, R0.reuse, R150 ;  /* 0x0000009600967220 */ /* 0x040fe20000410000 */
[----:B------:R-:W-:Y:S01]  /*6ca0*/  STS [R24], R3 ;  /* 0x0000000318007388 */ /* 0x000fe20000000800 */
[----:B------:R-:W-:Y:S01]  /*6cb0*/  FMUL.FTZ R11, R0, R151 ;  /* 0x00000097000b7220 */ /* 0x000fe20000410000 */
        /* <DEDUP_REMOVED lines=46> */
[----:B------:R-:W-:Y:S02]  /*6fa0*/  F2FP.BF16.PACK_AB R0, R155, R154 ;  /* 0x0000009a9b00723e */ /* 0x000fe400000010ff */
[----:B------:R-:W-:-:S02]  /*6fb0*/  F2FP.BF16.PACK_AB R30, R30, R166 ;  /* 0x000000a61e1e723e */ /* 0x000fc400000010ff */
        /* <DEDUP_REMOVED lines=86> */
[----:B------:R-:W5:Y:S04]  /*7520*/  S2R R17, SR_CTAID.X ;  /* 0x0000000000117919 */ /* 0x000f680000002500 */
[----:B------:R-:W5:Y:S01]  /*7530*/  S2R R19, SR_CTAID.Z ;  /* 0x0000000000137919 */ /* 0x000f620000002700 */
        /* <DEDUP_REMOVED lines=12> */
[----:B-----5:R-:W-:Y:S01]  /*7600*/  IMAD R3, R17, R7, RZ ;  /* 0x0000000711037224 */ /* 0x020fe200078e02ff */
        /* <DEDUP_REMOVED lines=69> */
.L_x_1482:
[----:B--234-:R-:W-:Y:S05]  /*7a60*/  BSYNC B0 ;  /* 0x0000000000007941 */ /* 0x01cfea0003800000 */
.L_x_1481:
        /* <DEDUP_REMOVED lines=59> */
.L_x_1483:
        /* <DEDUP_REMOVED lines=14> */
.L_x_2397:


//--------------------- .text._ZN5flash16flash_fwd_kernelI23Flash_fwd_kernel_traitsILi128ELi128ELi32ELi4ELb0ELb0EN7cutlass10bfloat16_tE19Flash_kernel_traitsILi128ELi128ELi32ELi4ES3_EELb0ELb0ELb0ELb0ELb1ELb1ELb1ELb0EEEvNS_16Flash_fwd_paramsE --------------------------
	.section	.text._ZN5flash16flash_fwd_kernelI23Flash_fwd_kernel_traitsILi128ELi128ELi32ELi4ELb0ELb0EN7cutlass10bfloat16_tE19Flash_kernel_traitsILi128ELi128ELi32ELi4ES3_EELb0ELb0ELb0ELb0ELb1ELb1ELb1ELb0EEEvNS_16Flash_fwd_paramsE,"ax",@progbits
	.sectioninfo	@"SHI_REGISTERS=255"
	.align	128
        .global         _ZN5flash16flash_fwd_kernelI23Flash_fwd_kernel_traitsILi128ELi128ELi32ELi4ELb0ELb0EN7cutlass10bfloat16_tE19Flash_kernel_traitsILi128ELi128ELi32ELi4ES3_EELb0ELb0ELb0ELb0ELb1ELb1ELb1ELb0EEEvNS_16Flash_fwd_paramsE
        .type           _ZN5flash16flash_fwd_kernelI23Flash_fwd_kernel_traitsILi128ELi128ELi32ELi4ELb0ELb0EN7cutlass10bfloat16_tE19Flash_kernel_traitsILi128ELi128ELi32ELi4ES3_EELb0ELb0ELb0ELb0ELb1ELb1ELb1ELb0EEEvNS_16Flash_fwd_paramsE,@function
        .size           _ZN5flash16flash_fwd_kernelI23Flash_fwd_kernel_traitsILi128ELi128ELi32ELi4ELb0ELb0EN7cutlass10bfloat16_tE19Flash_kernel_traitsILi128ELi128ELi32ELi4ES3_EELb0ELb0ELb0ELb0ELb1ELb1ELb1ELb0EEEvNS_16Flash_fwd_paramsE,(.L_x_2398 - _ZN5flash16flash_fwd_kernelI23Flash_fwd_kernel_traitsILi128ELi128ELi32ELi4ELb0ELb0EN7cutlass10bfloat16_tE19Flash_kernel_traitsILi128ELi128ELi32ELi4ES3_EELb0ELb0ELb0ELb0ELb1ELb1ELb1ELb0EEEvNS_16Flash_fwd_paramsE)
        .other          _ZN5flash16flash_fwd_kernelI23Flash_fwd_kernel_traitsILi128ELi128ELi32ELi4ELb0ELb0EN7cutlass10bfloat16_tE19Flash_kernel_traitsILi128ELi128ELi32ELi4ES3_EELb0ELb0ELb0ELb0ELb1ELb1ELb1ELb0EEEvNS_16Flash_fwd_paramsE,@"STO_CUDA_ENTRY STV_DEFAULT"
_ZN5flash16flash_fwd_kernelI23Flash_fwd_kernel_traitsILi128ELi128ELi32ELi4ELb0ELb0EN7cutlass10bfloat16_tE19Flash_kernel_traitsILi128ELi128ELi32ELi4ES3_EELb0ELb0ELb0ELb0ELb1ELb1ELb1ELb0EEEvNS_16Flash_fwd_paramsE:
.text._ZN5flash16flash_fwd_kernelI23Flash_fwd_kernel_traitsILi128ELi128ELi32ELi4ELb0ELb0EN7cutlass10bfloat16_tE19Flash_kernel_traitsILi128ELi128ELi32ELi4ES3_EELb0ELb0ELb0ELb0ELb1ELb1ELb1ELb0EEEvNS_16Flash_fwd_paramsE:
        /* <DEDUP_REMOVED lines=38> */
[----:B------:R-:W-:Y:S02]  /*0260*/  LEA.HI R12, R21, R116, RZ, 0x3 ;  /* 0x00000074150c7211 */ /* 0x000fe400078f18ff */
[----:B------:R-:W-:Y:S02]  /*0270*/  ISETP.GE.AND P0, PT, R2, RZ, PT ;  /* 0x000000ff0200720c */ /* 0x000fe40003f06270 */
[----:B------:R-:W-:Y:S02]  /*0280*/  SHF.R.S32.HI R2, RZ, 0x3, R12 ;  /* 0x00000003ff027819 */ /* 0x000fe4000001140c */
[----:B------:R-:W-:-:S02]  /*0290*/  LOP3.LUT R4, R12, 0xfffffff8, RZ, 0xc0, !PT ;  /* 0xfffffff80c047812 */ /* 0x000fc400078ec0ff */
[----:B------:R-:W-:Y:S02]  /*02a0*/  LEA.HI R11, R21, R116, RZ, 0x4 ;  /* 0x00000074150b7211 */ /* 0x000fe400078f20ff */
[----:B---3--:R-:W-:Y:S01]  /*02b0*/  IADD3 R0, R0, 0xffffffe, RZ ;  /* 0x0ffffffe00007810 */ /* 0x008fe20007ffe0ff */
[----:B------:R-:W-:Y:S01]  /*02c0*/  IMAD.IADD R40, R116, 0x1, -R4 ;  /* 0x0000000174287824 */ /* 0x000fe200078e0a04 */
[--C-:B------:R-:W-:Y:S02]  /*02d0*/  SHF.R.S32.HI R3, RZ, 0x1f, R2.reuse ;  /* 0x0000001fff037819 */ /* 0x100fe40000011402 */
[----:B------:R1:W2:Y:S01]  /*02e0*/  F2I.FTZ.U32.TRUNC.NTZ R5, R0 ;  /* 0x0000000000057305 */ /* 0x0002a2000021f000 */
[----:B------:R-:W-:Y:S02]  /*02f0*/  SHF.R.S32.HI R9, RZ, 0x4, R11 ;  /* 0x00000004ff097819 */ /* 0x000fe4000001140b */
[----:B------:R-:W-:Y:S01]  /*0300*/  SHF.L.U32 R4, R2, 0x6, RZ ;  /* 0x0000000602047819 */ /* 0x000fe200000006ff */
[----:B------:R-:W-:Y:S01]  /*0310*/  IMAD.WIDE R16, R16, 0x80, R2 ;  /* 0x0000008010107825 */ /* 0x000fe200078e0202 */
[----:B------:R-:W-:-:S02]  /*0320*/  LEA.HI R7, R11, R9, RZ, 0x1 ;  /* 0x000000090b077211 */ /* 0x000fc400078f08ff */
[C---:B------:R-:W-:Y:S02]  /*0330*/  LEA.HI R10, R21.reuse, R116, RZ, 0x6 ;  /* 0x00000074150a7211 */ /* 0x040fe400078f30ff */
[----:B------:R-:W-:Y:S02]  /*0340*/  IABS R22, R20 ;  /* 0x0000001400167213 */ /* 0x000fe40000000000 */
[----:B------:R-:W-:Y:S02]  /*0350*/  SHF.R.S32.HI R13, RZ, 0x1f, R20 ;  /* 0x0000001fff0d7819 */ /* 0x000fe40000011414 */
[----:B------:R-:W-:Y:S02]  /*0360*/  LEA.HI R115, R21, R116, RZ, 0x5 ;  /* 0x0000007415737211 */ /* 0x000fe400078f28ff */
[----:B-1----:R-:W-:Y:S01]  /*0370*/  IADD3 R0, P1, R2, R6, RZ ;  /* 0x0000000602007210 */ /* 0x002fe20007f3e0ff */
[----:B------:R-:W-:Y:S02]  /*0380*/  IMAD.SHL.U32 R2, R40, 0x8, RZ ;  /* 0x0000000828027824 */ /* 0x000fe400078e00ff */
[----:B------:R-:W-:Y:S01]  /*0390*/  IMAD R13, R13, c[0x0][0x1a8], RZ ;  /* 0x00006a000d0d7a24 */ /* 0x000fe200078e02ff */
[----:B------:R-:W-:Y:S01]  /*03a0*/  LEA.HI.X.SX32 R8, R6, R3, 0x1, P1 ;  /* 0x0000000306087211 */ /* 0x000fe200008f0eff */
[----:B--2---:R-:W-:Y:S01]  /*03b0*/  IMAD.MOV R3, RZ, RZ, -R5 ;  /* 0x000000ffff037224 */ /* 0x004fe200078e0a05 */
[----:B------:R-:W-:Y:S01]  /*03c0*/  LOP3.LUT R6, R4, 0x1c0, RZ, 0xc0, !PT ;  /* 0x000001c004067812 */ /* 0x000fe200078ec0ff */
[----:B------:R-:W-:Y:S01]  /*03d0*/  IMAD R13, R20, c[0x0][0x1ac], R13 ;  /* 0x00006b00140d7a24 */ /* 0x000fe200078e020d */
[----:B------:R-:W-:-:S02]  /*03e0*/  LOP3.LUT R4, R7, 0xfffffffe, RZ, 0xc0, !PT ;  /* 0xfffffffe07047812 */ /* 0x000fc400078ec0ff */
[----:B------:R-:W-:Y:S02]  /*03f0*/  SHF.R.U32.HI R7, RZ, 0x3, R6 ;  /* 0x00000003ff077819 */ /* 0x000fe40000011606 */
[----:B------:R-:W-:Y:S02]  /*0400*/  LOP3.LUT R6, R6, 0x38, R2, 0xf8, !PT ;  /* 0x0000003806067812 */ /* 0x000fe400078ef802 */
[----:B------:R-:W-:Y:S01]  /*0410*/  IADD3 R19, R9, -R4, RZ ;  /* 0x8000000409137210 */ /* 0x000fe20007ffe0ff */
[----:B------:R-:W-:Y:S01]  /*0420*/  IMAD.SHL.U32 R4, R10, 0x8, RZ ;  /* 0x000000080a047824 */ /* 0x000fe200078e00ff */
[----:B------:R-:W-:Y:S01]  /*0430*/  LOP3.LUT R6, R6, R7, RZ, 0x3c, !PT ;  /* 0x0000000706067212 */ /* 0x000fe200078e3cff */
[----:B------:R-:W-:Y:S01]  /*0440*/  IMAD.MOV.U32 R9, RZ, RZ, R3 ;  /* 0x000000ffff097224 */ /* 0x000fe200078e0003 */
[----:B------:R-:W-:Y:S01]  /*0450*/  LOP3.LUT R3, R11, 0xfffffff0, RZ, 0xc0, !PT ;  /* 0xfffffff00b037812 */ /* 0x000fe200078ec0ff */
[----:B------:R-:W-:Y:S01]  /*0460*/  IMAD.SHL.U32 R11, R40, 0x40, RZ ;  /* 0x00000040280b7824 */ /* 0x000fe200078e00ff */
[----:B------:R-:W-:Y:S01]  /*0470*/  LOP3.LUT R227, R6, 0x7ffffe00, R4, 0xf8, !PT ;  /* 0x7ffffe0006e37812 */ /* 0x000fe200078ef804 */
[----:B------:R-:W-:Y:S01]  /*0480*/  IMAD R7, R9, R23, RZ ;  /* 0x0000001709077224 */ /* 0x000fe200078e02ff */
[----:B------:R-:W-:Y:S01]  /*0490*/  IADD3 R6, -R3, R116, RZ ;  /* 0x0000007403067210 */ /* 0x000fe20007ffe1ff */
[----:B------:R-:W-:Y:S01]  /*04a0*/  IMAD.MOV.U32 R4, RZ, RZ, RZ ;  /* 0x000000ffff047224 */ /* 0x000fe200078e00ff */
[----:B------:R-:W-:Y:S01]  /*04b0*/  SHF.R.S32.HI R3, RZ, 0x1f, R2 ;  /* 0x0000001fff037819 */ /* 0x000fe20000011402 */
[----:B------:R-:W-:Y:S01]  /*04c0*/  IMAD.SHL.U32 R227, R227, 0x2, RZ ;  /* 0x00000002e3e37824 */ /* 0x000fe200078e00ff */
[----:B------:R-:W-:Y:S01]  /*04d0*/  SHF.R.S32.HI R9, RZ, 0x1f, R6 ;  /* 0x0000001fff097819 */ /* 0x000fe20000011406 */
[----:B------:R-:W-:-:S03]  /*04e0*/  IMAD.HI.U32 R10, R5, R7, R4 ;  /* 0x00000007050a7227 */ /* 0x000fc600078e0004 */
[----:B------:R-:W-:Y:S01]  /*04f0*/  LEA.HI R18, R9, R6, RZ, 0x3 ;  /* 0x0000000609127211 */ /* 0x000fe200078f18ff */
[C---:B------:R-:W-:Y:S02]  /*0500*/  IMAD R5, R8.reuse, c[0x0][0x198], RZ ;  /* 0x0000660008057a24 */ /* 0x040fe400078e02ff */
[----:B------:R-:W-:Y:S02]  /*0510*/  IMAD R4, R8, c[0x0][0x1a0], RZ ;  /* 0x0000680008047a24 */ /* 0x000fe400078e02ff */
[C---:B------:R-:W-:Y:S02]  /*0520*/  IMAD R14, R0.reuse, c[0x0][0x19c], R5 ;  /* 0x00006700000e7a24 */ /* 0x040fe400078e0205 */
[C---:B------:R-:W-:Y:S02]  /*0530*/  IMAD R15, R0.reuse, c[0x0][0x1a4], R4 ;  /* 0x00006900000f7a24 */ /* 0x040fe400078e0204 */
[----:B------:R-:W-:-:S04]  /*0540*/  IMAD.WIDE.U32 R4, R0, c[0x0][0x198], R2 ;  /* 0x0000660000047a25 */ /* 0x000fc800078e0002 */
[----:B------:R-:W-:Y:S01]  /*0550*/  IMAD.WIDE.U32 R8, R0, c[0x0][0x1a0], R2 ;  /* 0x0000680000087a25 */ /* 0x000fe200078e0002 */
[----:B------:R-:W-:Y:S02]  /*0560*/  LOP3.LUT R0, R18, 0xfffffff8, RZ, 0xc0, !PT ;  /* 0xfffffff812007812 */ /* 0x000fe400078ec0ff */
[----:B------:R-:W-:Y:S01]  /*0570*/  IADD3 R5, R5, R14, RZ ;  /* 0x0000000e05057210 */ /* 0x000fe20007ffe0ff */
[----:B------:R-:W-:Y:S01]  /*0580*/  IMAD.HI.U32 R10, R10, R22, RZ ;  /* 0x000000160a0a7227 */ /* 0x000fe200078e00ff */
[----:B------:R-:W-:-:S03]  /*0590*/  LEA.HI.SX32 R14, R228, 0xffffffff, 0x1b ;  /* 0xffffffffe40e7811 */ /* 0x000fc600078fdaff */
[----:B------:R-:W-:Y:S01]  /*05a0*/  IMAD.IADD R41, R6, 0x1, -R0 ;  /* 0x0000000106297824 */ /* 0x000fe200078e0a00 */
[----:B------:R-:W-:Y:S01]  /*05b0*/  LOP3.LUT R0, R11, 0x1c0, RZ, 0xc0, !PT ;  /* 0x000001c00b007812 */ /* 0x000fe200078ec0ff */
[----:B------:R-:W-:Y:S02]  /*05c0*/  IMAD R7, R24, c[0x0][0x178], RZ ;  /* 0x00005e0018077a24 */ /* 0x000fe400078e02ff */
[C---:B------:R-:W-:Y:S01]  /*05d0*/  IMAD.WIDE.U32 R2, R25.reuse, c[0x0][0x178], R2 ;  /* 0x00005e0019027a25 */ /* 0x040fe200078e0002 */
[----:B------:R-:W-:Y:S02]  /*05e0*/  LOP3.LUT R12, R0, 0x8, R12, 0xf8, !PT ;  /* 0x00000008000c7812 */ /* 0x000fe400078ef80c */
[----:B------:R-:W-:Y:S01]  /*05f0*/  SHF.R.U32.HI R11, RZ, 0x3, R0 ;  /* 0x00000003ff0b7819 */ /* 0x000fe20000011600 */
[----:B------:R-:W-:Y:S02]  /*0600*/  IMAD.MOV R0, RZ, RZ, -R10 ;  /* 0x000000ffff007224 */ /* 0x000fe400078e0a0a */
[----:B------:R-:W-:-:S02]  /*0610*/  IMAD R7, R25, c[0x0][0x17c], R7 ;  /* 0x00005f0019077a24 */ /* 0x000fc400078e0207 */
[----:B------:R-:W-:-:S03]  /*0620*/  IMAD R0, R23, R0, R22 ;  /* 0x0000000017007224 */ /* 0x000fc600078e0216 */
[----:B------:R-:W-:Y:S02]  /*0630*/  IADD3 R3, R3, R7, RZ ;  /* 0x0000000703037210 */ /* 0x000fe40007ffe0ff */
[----:B------:R-:W-:-:S03]  /*0640*/  ISETP.GT.U32.AND P1, PT, R23, R0, PT ;  /* 0x000000001700720c */ /* 0x000fc60003f24070 */
[----:B------:R-:W-:Y:S01]  /*0650*/  IMAD.WIDE.U32 R6, R20, c[0x0][0x1a8], R2 ;  /* 0x00006a0014067a25 */ /* 0x000fe200078e0002 */
[----:B------:R-:W-:Y:S02]  /*0660*/  MOV R2, R8 ;  /* 0x0000000800027202 */ /* 0x000fe40000000f00 */
[----:B------:R-:W-:Y:S01]  /*0670*/  LOP3.LUT R20, R12, R11, RZ, 0x3c, !PT ;  /* 0x0000000b0c147212 */ /* 0x000fe200078e3cff */
[----:B------:R-:W-:Y:S02]  /*0680*/  IMAD.IADD R7, R7, 0x1, R13 ;  /* 0x0000000107077824 */ /* 0x000fe400078e020d */
[----:B------:R-:W-:Y:S02]  /*0690*/  IMAD R8, R17, c[0x0][0x190], RZ ;  /* 0x0000640011087a24 */ /* 0x000fe400078e02ff */
[----:B------:R-:W-:Y:S02]  /*06a0*/  IMAD.IADD R3, R9, 0x1, R15 ;  /* 0x0000000109037824 */ /* 0x000fe400078e020f */
[-C--:B------:R-:W-:Y:S01]  /*06b0*/  @!P1 IADD3 R0, R0, -R23.reuse, RZ ;  /* 0x8000001700009210 */ /* 0x080fe20007ffe0ff */
[----:B------:R-:W-:Y:S01]  /*06c0*/  IMAD R11, R16, c[0x0][0x194], R8 ;  /* 0x00006500100b7a24 */ /* 0x000fe200078e0208 */
[----:B------:R-:W-:Y:S01]  /*06d0*/  @!P1 IADD3 R10, R10, 0x1, RZ ;  /* 0x000000010a0a9810 */ /* 0x000fe20007ffe0ff */
[----:B------:R-:W-:Y:S01]  /*06e0*/  IMAD.WIDE.U32 R6, R16, c[0x0][0x190], R6 ;  /* 0x0000640010067a25 */ /* 0x000fe200078e0006 */
[----:B------:R-:W-:-:S03]  /*06f0*/  ISETP.GE.U32.AND P3, PT, R0, R23, PT ;  /* 0x000000170000720c */ /* 0x000fc60003f66070 */
[----:B------:R-:W-:-:S04]  /*0700*/  IMAD.WIDE.U32 R8, R25, c[0x0][0x180], R4 ;  /* 0x0000600019087a25 */ /* 0x000fc800078e0004 */
[----:B------:R-:W-:Y:S01]  /*0710*/  IMAD.WIDE.U32 R4, R25, c[0x0][0x188], R2 ;  /* 0x0000620019047a25 */ /* 0x000fe200078e0002 */
[----:B------:R-:W-:-:S03]  /*0720*/  LEA R2, P2, R6, c[0x0][0x160], 0x1 ;  /* 0x0000580006027a11 */ /* 0x000fc600078408ff */
[----:B------:R-:W-:Y:S02]  /*0730*/  IMAD.IADD R11, R7, 0x1, R11 ;  /* 0x00000001070b7824 */ /* 0x000fe400078e020b */
[----:B------:R-:W-:Y:S01]  /*0740*/  IMAD.MOV.U32 R17, RZ, RZ, 0x5 ;  /* 0x00000005ff117424 */ /* 0x000fe200078e00ff */
[----:B------:R-:W-:Y:S01]  /*0750*/  @P3 IADD3 R10, R10, 0x1, RZ ;  /* 0x000000010a0a3810 */ /* 0x000fe20007ffe0ff */
[----:B------:R-:W-:Y:S01]  /*0760*/  IMAD R12, R24, c[0x0][0x188], RZ ;  /* 0x00006200180c7a24 */ /* 0x000fe200078e02ff */
[----:B------:R-:W-:Y:S01]  /*0770*/  LEA.HI.X R3, R6, c[0x0][0x164], R11, 0x1, P2 ;  /* 0x0000590006037a11 */ /* 0x000fe200010f0c0b */
[----:B------:R-:W-:Y:S01]  /*0780*/  IMAD.MOV.U32 R16, RZ, RZ, c[0x0][0x190] ;  /* 0x00006400ff107624 */ /* 0x000fe200078e00ff */
[----:B------:R-:W-:Y:S01]  /*0790*/  ISETP.NE.AND P2, PT, RZ, c[0x0][0x1c8], PT ;  /* 0x00007200ff007a0c */ /* 0x000fe20003f45270 */
[----:B------:R-:W-:Y:S01]  /*07a0*/  IMAD R12, R25, c[0x0][0x18c], R12 ;  /* 0x00006300190c7a24 */ /* 0x000fe200078e020c */
[-C--:B------:R-:W-:Y:S01]  /*07b0*/  SHF.L.U64.HI R119, R117, R17.reuse, c[0x0][0x19c] ;  /* 0x0000670075777619 */ /* 0x080fe20000010211 */
[----:B------:R-:W-:Y:S01]  /*07c0*/  IMAD.MOV.U32 R0, RZ, RZ, R10 ;  /* 0x000000ffff007224 */ /* 0x000fe200078e000a */
[C---:B------:R-:W-:Y:S01]  /*07d0*/  SHF.L.U32 R22, R16.reuse, 0x5, RZ ;  /* 0x0000000510167819 */ /* 0x040fe200000006ff */
[----:B------:R1:W-:Y:S01]  /*07e0*/  LDGSTS.E.BYPASS.LTC128B.128 [R227], [R2.64] ;  /* 0x0000000002e37fae */ /* 0x0003e2000b901d48 */
[----:B------:R-:W-:Y:S01]  /*07f0*/  MOV R6, R4 ;  /* 0x0000000400067202 */ /* 0x000fe20000000f00 */
[----:B------:R-:W-:Y:S01]  /*0800*/  IMAD.IADD R7, R5, 0x1, R12 ;  /* 0x0000000105077824 */ /* 0x000fe200078e020c */
[----:B------:R-:W-:Y:S01]  /*0810*/  SHF.R.S32.HI R4, RZ, 0x1f, R14 ;  /* 0x0000001fff047819 */ /* 0x000fe2000001140e */
[----:B------:R1:W-:Y:S01]  /*0820*/  LDGSTS.E.BYPASS.LTC128B.128 [R227+0x4000], [R2.64+0x80] ;  /* 0x0400008002e37fae */ /* 0x0003e2000b901d48 */
[----:B------:R-:W-:Y:S01]  /*0830*/  SHF.L.U64.HI R16, R16, R17, c[0x0][0x194] ;  /* 0x0000650010107619 */ /* 0x000fe20000010211 */
[----:B------:R-:W-:-:S02]  /*0840*/  IMAD R5, R119, R14, RZ ;  /* 0x0000000e77057224 */ /* 0x000fc400078e02ff */
[----:B------:R-:W-:Y:S01]  /*0850*/  @!P0 IMAD.MOV R0, RZ, RZ, -R0 ;  /* 0x000000ffff008224 */ /* 0x000fe200078e0a00 */
[----:B------:R-:W-:Y:S01]  /*0860*/  @!P2 LOP3.LUT R0, RZ, c[0x0][0x1c8], RZ, 0x33, !PT ;  /* 0x00007200ff00aa12 */ /* 0x000fe200078e33ff */
[----:B------:R-:W-:Y:S02]  /*0870*/  IMAD R13, R24, c[0x0][0x180], RZ ;  /* 0x00006000180d7a24 */ /* 0x000fe400078e02ff */
[C---:B------:R-:W-:Y:S01]  /*0880*/  IMAD R15, R4.reuse, R118, R5 ;  /* 0x00000076040f7224 */ /* 0x040fe200078e0205 */
[----:B------:R-:W-:Y:S01]  /*0890*/  SHF.R.S32.HI R10, RZ, 0x1f, R0 ;  /* 0x0000001fff0a7819 */ /* 0x000fe20000011400 */
[----:B------:R-:W-:Y:S02]  /*08a0*/  IMAD R5, R4, c[0x0][0x1a0], RZ ;  /* 0x0000680004057a24 */ /* 0x000fe400078e02ff */
[----:B------:R-:W-:Y:S02]  /*08b0*/  IMAD R13, R25, c[0x0][0x184], R13 ;  /* 0x00006100190d7a24 */ /* 0x000fe400078e020d */
[----:B------:R-:W-:-:S02]  /*08c0*/  IMAD R11, R14, c[0x0][0x1a4], R5 ;  /* 0x000069000e0b7a24 */ /* 0x000fc400078e0205 */
[----:B------:R-:W-:Y:S02]  /*08d0*/  IMAD.IADD R9, R9, 0x1, R13 ;  /* 0x0000000109097824 */ /* 0x000fe400078e020d */
[----:B------:R-:W-:-:S04]  /*08e0*/  IMAD.WIDE.U32 R28, R0, c[0x0][0x1b8], R6 ;  /* 0x00006e00001c7a25 */ /* 0x000fc800078e0006 */
[----:B------:R-:W-:-:S04]  /*08f0*/  IMAD.WIDE.U32 R26, R0, c[0x0][0x1b0], R8 ;  /* 0x00006c00001a7a25 */ /* 0x000fc800078e0008 */
[----:B------:R-:W-:Y:S01]  /*0900*/  IMAD.WIDE.U32 R12, R14, c[0x0][0x1a0], RZ ;  /* 0x000068000e0c7a25 */ /* 0x000fe200078e00ff */
[----:B-1----:R-:W-:Y:S01]  /*0910*/  IADD3 R2, P1, R22, R2, RZ ;  /* 0x0000000216027210 */ /* 0x002fe20007f3e0ff */
[----:B------:R-:W-:Y:S01]  /*0920*/  STL.64 [R1+0x18], R26 ;  /* 0x0000181a01007387 */ /* 0x000fe20000100a00 */
[----:B------:R-:W-:Y:S01]  /*0930*/  MOV R120, R26 ;  /* 0x0000001a00787202 */ /* 0x000fe20000000f00 */
[----:B------:R-:W-:Y:S01]  /*0940*/  IMAD.IADD R6, R13, 0x1, R11 ;  /* 0x000000010d067824 */ /* 0x000fe200078e020b */
[----:B------:R-:W-:Y:S01]  /*0950*/  IADD3.X R3, R16, R3, RZ, P1, !PT ;  /* 0x0000000310037210 */ /* 0x000fe20000ffe4ff */
[----:B------:R-:W-:Y:S01]  /*0960*/  STL.64 [R1+0x10], R28 ;  /* 0x0000101c01007387 */ /* 0x000fe20000100a00 */
[----:B------:R-:W-:-:S03]  /*0970*/  IADD3 R4, P0, R2, R22, RZ ;  /* 0x0000001602047210 */ /* 0x000fc60007f1e0ff */
[----:B------:R1:W-:Y:S01]  /*0980*/  LDGSTS.E.BYPASS.LTC128B.128 [R227+0x800], [R2.64] ;  /* 0x0080000002e37fae */ /* 0x0003e2000b901d48 */
[----:B------:R-:W-:-:S03]  /*0990*/  IADD3.X R5, R3, R16, RZ, P0, !PT ;  /* 0x0000001003057210 */ /* 0x000fc600007fe4ff */
        /* <DEDUP_REMOVED lines=9> */
[--C-:B------:R-:W-:Y:S01]  /*0a30*/  IMAD.X R3, R5, 0x1, R16.reuse, P0 ;  /* 0x0000000105037824 */ /* 0x100fe200000e0610 */
[----:B------:R-:W-:Y:S01]  /*0a40*/  LEA R13, P0, R12, R28, 0x5 ;  /* 0x0000001c0c0d7211 */ /* 0x000fe200078028ff */
[----:B------:R-:W-:Y:S01]  /*0a50*/  IMAD.IADD R121, R27, 0x1, R7 ;  /* 0x000000011b797824 */ /* 0x000fe200078e0207 */
[----:B------:R-:W-:Y:S01]  /*0a60*/  IADD3 R0, R29, R0, RZ ;  /* 0x000000001d007210 */ /* 0x000fe20007ffe0ff */
[----:B------:R-:W-:Y:S01]  /*0a70*/  IMAD.X R9, R3, 0x1, R16, P1 ;  /* 0x0000000103097824 */ /* 0x000fe200008e0610 */
[----:B------:R1:W-:Y:S01]  /*0a80*/  LDGSTS.E.BYPASS.LTC128B.128 [R227+0x1800], [R2.64] ;  /* 0x0180000002e37fae */ /* 0x0003e2000b901d48 */
[----:B------:R-:W-:Y:S01]  /*0a90*/  IMAD.WIDE.U32 R10, R14, R118, R120 ;  /* 0x000000760e0a7225 */ /* 0x000fe200078e0078 */
[----:B------:R-:W-:-:S02]  /*0aa0*/  LEA.HI.X R12, R12, R0, R6, 0x5, P0 ;  /* 0x000000000c0c7211 */ /* 0x000fc400000f2c06 */
[-C--:B------:R-:W-:Y:S01]  /*0ab0*/  IADD3 R6, P0, R8, R22.reuse, RZ ;  /* 0x0000001608067210 */ /* 0x080fe20007f1e0ff */
[----:B------:R3:W-:Y:S03]  /*0ac0*/  STL [R1+0x4], R0 ;  /* 0x0000040001007387 */ /* 0x0007e60000100800 */
[----:B--2---:R-:W-:Y:S01]  /*0ad0*/  IADD3 R4, P1, R6, R22, RZ ;  /* 0x0000001606047210 */ /* 0x004fe20007f3e0ff */
[----:B------:R1:W-:Y:S01]  /*0ae0*/  LDGSTS.E.BYPASS.LTC128B.128 [R227+0x5800], [R2.64+0x80] ;  /* 0x0580008002e37fae */ /* 0x0003e2000b901d48 */
[----:B------:R-:W-:-:S03]  /*0af0*/  IMAD.X R7, R9, 0x1, R16, P0 ;  /* 0x0000000109077824 */ /* 0x000fc600000e0610 */
[----:B------:R2:W-:Y:S02]  /*0b00*/  LDGSTS.E.BYPASS.LTC128B.128 [R227+0x2000], [R8.64] ;  /* 0x0200000008e37fae */ /* 0x0005e4000b901d48 */
[----:B------:R-:W-:Y:S02]  /*0b10*/  IADD3.X R5, R7, R16, RZ, P1, !PT ;  /* 0x0000001007057210 */ /* 0x000fe40000ffe4ff */
[----:B------:R2:W-:Y:S01]  /*0b20*/  LDGSTS.E.BYPASS.LTC128B.128 [R227+0x6000], [R8.64+0x80] ;  /* 0x0600008008e37fae */ /* 0x0005e2000b901d48 */
[----:B------:R-:W-:-:S03]  /*0b30*/  LOP3.LUT P1, RZ, R41, 0x2, RZ, 0xc0, !PT ;  /* 0x0000000229ff7812 */ /* 0x000fc6000782c0ff */
[----:B------:R4:W-:Y:S04]  /*0b40*/  LDGSTS.E.BYPASS.LTC128B.128 [R227+0x2800], [R6.64] ;  /* 0x0280000006e37fae */ /* 0x0009e8000b901d48 */
[----:B------:R4:W-:Y:S04]  /*0b50*/  LDGSTS.E.BYPASS.LTC128B.128 [R227+0x6800], [R6.64+0x80] ;  /* 0x0680008006e37fae */ /* 0x0009e8000b901d48 */
[----:B------:R5:W-:Y:S01]  /*0b60*/  LDGSTS.E.BYPASS.LTC128B.128 [R227+0x3000], [R4.64] ;  /* 0x0300000004e37fae */ /* 0x000be2000b901d48 */
[----:B---3--:R-:W-:-:S03]  /*0b70*/  IMAD.IADD R0, R11, 0x1, R15 ;  /* 0x000000010b007824 */ /* 0x008fc600078e020f */
[----:B------:R5:W-:Y:S01]  /*0b80*/  LDGSTS.E.BYPASS.LTC128B.128 [R227+0x7000], [R4.64+0x80] ;  /* 0x0700008004e37fae */ /* 0x000be2000b901d48 */
[----:B-1----:R-:W-:-:S03]  /*0b90*/  LEA R2, P0, R10, c[0x0][0x168], 0x1 ;  /* 0x00005a000a027a11 */ /* 0x002fc600078008ff */
[----:B------:R-:W-:Y:S01]  /*0ba0*/  STL.64 [R1+0x8], R120 ;  /* 0x0000087801007387 */ /* 0x000fe20000100a00 */
[----:B------:R-:W-:Y:S02]  /*0bb0*/  LEA.HI.X R3, R10, c[0x0][0x16c], R0, 0x1, P0 ;  /* 0x00005b000a037a11 */ /* 0x000fe400000f0c00 */
[----:B------:R-:W-:Y:S02]  /*0bc0*/  SHF.L.U32 R0, R41, 0x6, RZ ;  /* 0x0000000629007819 */ /* 0x000fe400000006ff */
[----:B--2---:R-:W-:Y:S02]  /*0bd0*/  IADD3 R8, P0, R4, R22, RZ ;  /* 0x0000001604087210 */ /* 0x004fe40007f1e0ff */
[----:B------:R-:W-:-:S03]  /*0be0*/  LOP3.LUT R0, R0, 0x1c0, RZ, 0xc0, !PT ;  /* 0x000001c000007812 */ /* 0x000fc600078ec0ff */
[----:B------:R-:W-:Y:S01]  /*0bf0*/  IMAD.X R9, R5, 0x1, R16, P0 ;  /* 0x0000000105097824 */ /* 0x000fe200000e0610 */
[----:B----4-:R-:W-:-:S04]  /*0c00*/  MOV R7, c[0x0][0x1a0] ;  /* 0x0000680000077a02 */ /* 0x010fc80000000f00 */
[----:B------:R1:W-:Y:S01]  /*0c10*/  LDGSTS.E.BYPASS.LTC128B.128 [R227+0x3800], [R8.64] ;  /* 0x0380000008e37fae */ /* 0x0003e2000b901d48 */
[----:B------:R-:W-:Y:S02]  /*0c20*/  SHF.R.S32.HI R6, RZ, 0x5, R115 ;  /* 0x00000005ff067819 */ /* 0x000fe40000011473 */
[C---:B------:R-:W-:Y:S01]  /*0c30*/  SHF.L.U32 R23, R7.reuse, 0x5, RZ ;  /* 0x0000000507177819 */ /* 0x040fe200000006ff */
[----:B------:R1:W-:Y:S01]  /*0c40*/  LDGSTS.E.BYPASS.LTC128B.128 [R227+0x7800], [R8.64+0x80] ;  /* 0x0780008008e37fae */ /* 0x0003e2000b901d48 */
[----:B------:R-:W-:Y:S02]  /*0c50*/  SHF.L.U64.HI R17, R7, R17, c[0x0][0x1a4] ;  /* 0x0000690007117619 */ /* 0x000fe40000010211 */
[----:B-----5:R-:W-:Y:S01]  /*0c60*/  IADD3 R4, P0, R2, R118, RZ ;  /* 0x0000007602047210 */ /* 0x020fe20007f1e0ff */
[----:B------:R2:W-:Y:S04]  /*0c70*/  LDGSTS.E.BYPASS.LTC128B.128 [R227+0x8000], [R2.64] ;  /* 0x0800000002e37fae */ /* 0x0005e8000b901d48 */
[----:B------:R-:W-:Y:S01]  /*0c80*/  IMAD.X R5, R3, 0x1, R119, P0 ;  /* 0x0000000103057824 */ /* 0x000fe200000e0677 */
        /* <DEDUP_REMOVED lines=17> */
[----:B------:R-:W-:-:S02]  /*0da0*/  LEA R0, R19, R20, 0x9 ;  /* 0x0000001413007211 */ /* 0x000fc400078e48ff */
[----:B------:R-:W-:Y:S01]  /*0db0*/  IADD3.X R7, R17, R5, RZ, P0, !PT ;  /* 0x0000000511077210 */ /* 0x000fe200007fe4ff */
[----:B------:R-:W-:Y:S01]  /*0dc0*/  IMAD.SHL.U32 R213, R2, 0x2, RZ ;  /* 0x0000000202d57824 */ /* 0x000fe200078e00ff */
[----:B------:R-:W-:Y:S01]  /*0dd0*/  SHF.L.U32 R3, R0, 0x1, RZ ;  /* 0x0000000100037819 */ /* 0x000fe200000006ff */
[----:B------:R-:W-:Y:S01]  /*0de0*/  IMAD.MOV.U32 R2, RZ, RZ, 0x40 ;  /* 0x00000040ff027424 */ /* 0x000fe200078e00ff */
[----:B------:R-:W-:Y:S02]  /*0df0*/  LOP3.LUT P0, RZ, R40, 0x2, RZ, 0xc0, !PT ;  /* 0x0000000228ff7812 */ /* 0x000fe4000780c0ff */
[----:B------:R-:W-:-:S04]  /*0e00*/  LEA R222, R0, 0x8000, 0x1 ;  /* 0x0000800000de7811 */ /* 0x000fc800078e08ff */
[C---:B------:R-:W-:Y:S01]  /*0e10*/  IADD3 R223, R222.reuse, 0x20, RZ ;  /* 0x00000020dedf7810 */ /* 0x040fe20007ffe0ff */
[----:B------:R-:W-:Y:S01]  /*0e20*/  @!PT LDS RZ, [RZ] ;  /* 0x00000000fffff984 */ /* 0x000fe20000000800 */
[----:B------:R-:W-:Y:S01]  /*0e30*/  @!PT LDS RZ, [RZ] ;  /* 0x00000000fffff984 */ /* 0x000fe20000000800 */
[----:B------:R-:W-:Y:S01]  /*0e40*/  @!PT LDS RZ, [RZ] ;  /* 0x00000000fffff984 */ /* 0x000fe20000000800 */
[----:B------:R2:W-:Y:S04]  /*0e50*/  LDGSTS.E.BYPASS.LTC128B.128 [R227+0xa000], [R4.64] ;  /* 0x0a00000004e37fae */ /* 0x0005e8000b901d48 */
[----:B------:R2:W-:Y:S02]  /*0e60*/  LDGSTS.E.BYPASS.LTC128B.128 [R227+0xb000], [R4.64+0x80] ;  /* 0x0b00008004e37fae */ /* 0x0005e4000b901d48 */
[----:B------:R-:W-:Y:S02]  /*0e70*/  @P0 IADD3 R223, R222, -0x20, RZ ;  /* 0xffffffe0dedf0810 */ /* 0x000fe40007ffe0ff */
[----:B------:R-:W-:Y:S01]  /*0e80*/  LOP3.LUT P0, RZ, R40, 0x4, RZ, 0xc0, !PT ;  /* 0x0000000428ff7812 */ /* 0x000fe2000780c0ff */
[----:B------:R3:W-:Y:S01]  /*0e90*/  LDGSTS.E.BYPASS.LTC128B.128 [R227+0xa800], [R6.64] ;  /* 0x0a80000006e37fae */ /* 0x0007e2000b901d48 */
[----:B------:R-:W-:-:S02]  /*0ea0*/  IADD3 R226, R223, 0x800, RZ ;  /* 0x00000800dfe27810 */ /* 0x000fc40007ffe0ff */
[C---:B------:R-:W-:Y:S01]  /*0eb0*/  IADD3 R225, R223.reuse, 0x1000, RZ ;  /* 0x00001000dfe17810 */ /* 0x040fe20007ffe0ff */
[----:B------:R3:W-:Y:S01]  /*0ec0*/  LDGSTS.E.BYPASS.LTC128B.128 [R227+0xb800], [R6.64+0x80] ;  /* 0x0b80008006e37fae */ /* 0x0007e2000b901d48 */
[----:B------:R-:W-:-:S03]  /*0ed0*/  IADD3 R224, R223, 0x1800, RZ ;  /* 0x00001800dfe07810 */ /* 0x000fc60007ffe0ff */
        /* <DEDUP_REMOVED lines=9> */
[C---:B------:R-:W-:Y:S01]  /*0f70*/  IADD3 R215, R213.reuse, R4, RZ ;  /* 0x00000004d5d77210 */ /* 0x040fe20007ffe0ff */
[----:B------:R-:W0:Y:S01]  /*0f80*/  LDGDEPBAR ;  /* 0x00000000000079af */ /* 0x000e220000000000 */
[C---:B------:R-:W-:Y:S02]  /*0f90*/  SEL R0, R2.reuse, 0xffffffc0, !P1 ;  /* 0xffffffc002007807 */ /* 0x040fe40004800000 */
[----:B------:R-:W-:Y:S01]  /*0fa0*/  SEL R2, R2, 0xffffffc0, !P0 ;  /* 0xffffffc002027807 */ /* 0x000fe20004000000 */
[----:B------:R-:W2:Y:S01]  /*0fb0*/  LDSM.16.M88.4 R24, [R215] ;  /* 0x00000000d718783b */ /* 0x000ea20000000200 */
[----:B------:R-:W-:-:S02]  /*0fc0*/  IADD3 R221, R213, R0, RZ ;  /* 0x00000000d5dd7210 */ /* 0x000fc40007ffe0ff */
[----:B------:R-:W-:Y:S01]  /*0fd0*/  IADD3 R219, R215, R0, RZ ;  /* 0x00000000d7db7210 */ /* 0x000fe20007ffe0ff */
[----:B------:R-:W2:Y:S01]  /*0fe0*/  LDSM.16.M88.4 R20, [R215+0x2000] ;  /* 0x00200000d714783b */ /* 0x000ea20000000200 */
[----:B------:R-:W-:Y:S01]  /*0ff0*/  IMAD.IADD R220, R222, 0x1, R2 ;  /* 0x00000001dedc7824 */ /* 0x000fe200078e0202 */
[----:B------:R-:W-:Y:S01]  /*1000*/  ISETP.GE.AND P0, PT, R112, 0x21, PT ;  /* 0x000000217000780c */ /* 0x000fe20003f06270 */
[----:B------:R-:W-:-:S03]  /*1010*/  IMAD.IADD R218, R2, 0x1, R223 ;  /* 0x0000000102da7824 */ /* 0x000fc600078e02df */
[----:B------:R-:W-:Y:S01]  /*1020*/  LDSM.16.M88.4 R48, [R220] ;  /* 0x00000000dc30783b */ /* 0x000fe20000000200 */
[-C--:B----4-:R-:W-:Y:S08]  /*1030*/  HMMA.16816.F32.BF16 R44, R16, R12.reuse, RZ ;  /* 0x0000000c102c723c */ /* 0x090ff000000418ff */
[C---:B-1----:R-:W-:Y:S08]  /*1040*/  HMMA.16816.F32.BF16 R36, R8.reuse, R12, RZ ;  /* 0x0000000c0824723c */ /* 0x042ff000000418ff */
[-C--:B------:R-:W-:Y:S08]  /*1050*/  HMMA.16816.F32.BF16 R52, R8, R14.reuse, RZ ;  /* 0x0000000e0834723c */ /* 0x080ff000000418ff */
[----:B------:R-:W-:Y:S01]  /*1060*/  HMMA.16816.F32.BF16 R76, R16, R14, RZ ;  /* 0x0000000e104c723c */ /* 0x000fe200000418ff */
[----:B------:R-:W1:Y:S07]  /*1070*/  LDSM.16.M88.4 R12, [R221] ;  /* 0x00000000dd0c783b */ /* 0x000e6e0000000200 */
[C---:B-----5:R-:W-:Y:S08]  /*1080*/  HMMA.16816.F32.BF16 R60, R8.reuse, R28, RZ ;  /* 0x0000001c083c723c */ /* 0x060ff000000418ff */
[----:B------:R-:W-:Y:S01]  /*1090*/  HMMA.16816.F32.BF16 R40, R8, R30, RZ ;  /* 0x0000001e0828723c */ /* 0x000fe200000418ff */
[----:B------:R-:W4:Y:S07]  /*10a0*/  LDSM.16.M88.4 R8, [R221+0x2000] ;  /* 0x00200000dd08783b */ /* 0x000f2e0000000200 */
[-C--:B--2---:R-:W-:Y:S01]  /*10b0*/  HMMA.16816.F32.BF16 R64, R24, R32.reuse, R44 ;  /* 0x000000201840723c */ /* 0x084fe2000004182c */
[----:B------:R-:W-:Y:S07]  /*10c0*/  LDSM.16.M88.4 R44, [R219] ;  /* 0x00000000db2c783b */ /* 0x000fee0000000200 */
[C---:B------:R-:W-:Y:S08]  /*10d0*/  HMMA.16816.F32.BF16 R36, R20.reuse, R32, R36 ;  /* 0x000000201424723c */ /* 0x040ff00000041824 */
[C---:B------:R-:W-:Y:S01]  /*10e0*/  HMMA.16816.F32.BF16 R92, R20.reuse, R34, R52 ;  /* 0x00000022145c723c */ /* 0x040fe20000041834 */
[----:B------:R-:W2:Y:S07]  /*10f0*/  LDSM.16.M88.4 R52, [R218] ;  /* 0x00000000da34783b */ /* 0x000eae0000000200 */
[----:B------:R-:W-:Y:S01]  /*1100*/  HMMA.16816.F32.BF16 R84, R20, R58, R40 ;  /* 0x0000003a1454723c */ /* 0x000fe20000041828 */
[----:B------:R-:W5:Y:S07]  /*1110*/  LDSM.16.M88.4 R40, [R219+0x2000] ;  /* 0x00200000db28783b */ /* 0x000f6e0000000200 */
[C---:B------:R-:W-:Y:S08]  /*1120*/  HMMA.16816.F32.BF16 R68, R16.reuse, R28, RZ ;  /* 0x0000001c1044723c */ /* 0x040ff000000418ff */
[----:B------:R-:W-:Y:S01]  /*1130*/  HMMA.16816.F32.BF16 R80, R16, R30, RZ ;  /* 0x0000001e1050723c */ /* 0x000fe200000418ff */
[----:B------:R-:W3:Y:S07]  /*1140*/  LDSM.16.M88.4 R16, [R220+0x800] ;  /* 0x00080000dc10783b */ /* 0x000eee0000000200 */
[----:B------:R-:W-:Y:S08]  /*1150*/  HMMA.16816.F32.BF16 R88, R20, R56, R60 ;  /* 0x000000381458723c */ /* 0x000ff0000004183c */
[-C--:B-1----:R-:W-:Y:S01]  /*1160*/  HMMA.16816.F32.BF16 R20, R12, R48.reuse, R64 ;  /* 0x000000300c14723c */ /* 0x082fe20000041840 */
[----:B------:R-:W-:Y:S07]  /*1170*/  LDSM.16.M88.4 R64, [R3+0x9000] ;  /* 0x009000000340783b */ /* 0x000fee0000000200 */
[----:B----4-:R-:W-:Y:S01]  /*1180*/  HMMA.16816.F32.BF16 R28, R8, R48, R36 ;  /* 0x00000030081c723c */ /* 0x010fe20000041824 */
[----:B------:R-:W1:Y:S07]  /*1190*/  LDSM.16.M88.4 R36, [R213+0x4000] ;  /* 0x00400000d524783b */ /* 0x000e6e0000000200 */
[----:B------:R-:W-:Y:S01]  /*11a0*/  HMMA.16816.F32.BF16 R60, R24, R34, R76 ;  /* 0x00000022183c723c */ /* 0x000fe2000004184c */
[----:B------:R-:W-:Y:S07]  /*11b0*/  LDSM.16.M88.4 R32, [R213+0x6000] ;  /* 0x00600000d520783b */ /* 0x000fee0000000200 */
[----:B--2---:R-:W-:Y:S08]  /*11c0*/  HMMA.16816.F32.BF16 R20, R44, R52, R20 ;  /* 0x000000342c14723c */ /* 0x004ff00000041814 */
[C---:B------:R-:W-:Y:S01]  /*11d0*/  HMMA.16816.F32.BF16 R72, R24.reuse, R56, R68 ;  /* 0x000000381848723c */ /* 0x040fe20000041844 */
[----:B------:R-:W-:Y:S07]  /*11e0*/  LDSM.16.M88.4 R68, [R223+0x1000] ;  /* 0x00100000df44783b */ /* 0x000fee0000000200 */
[----:B------:R-:W-:Y:S01]  /*11f0*/  HMMA.16816.F32.BF16 R24, R24, R58, R80 ;  /* 0x0000003a1818723c */ /* 0x000fe20000041850 */
[----:B------:R-:W-:Y:S07]  /*1200*/  LDSM.16.M88.4 R56, [R218+0x1000] ;  /* 0x00100000da38783b */ /* 0x000fee0000000200 */
[----:B-----5:R-:W-:Y:S01]  /*1210*/  HMMA.16816.F32.BF16 R80, R40, R52, R28 ;  /* 0x000000342850723c */ /* 0x020fe2000004181c */
[----:B------:R-:W2:Y:S07]  /*1220*/  LDSM.16.M88.4 R28, [R215+0x4000] ;  /* 0x00400000d71c783b */ /* 0x000eae0000000200 */
[C---:B---3--:R-:W-:Y:S08]  /*1230*/  HMMA.16816.F32.BF16 R104, R8.reuse, R16, R88 ;  /* 0x000000100868723c */ /* 0x048ff00000041858 */
[-C--:B------:R-:W-:Y:S08]  /*1240*/  HMMA.16816.F32.BF16 R88, R8, R50.reuse, R92 ;  /* 0x000000320858723c */ /* 0x080ff0000004185c */
[----:B------:R-:W-:Y:S01]  /*1250*/  HMMA.16816.F32.BF16 R48, R12, R50, R60 ;  /* 0x000000320c30723c */ /* 0x000fe2000004183c */
[----:B------:R-:W-:Y:S07]  /*1260*/  LDSM.16.M88.4 R60, [R220+0x1000] ;  /* 0x00100000dc3c783b */ /* 0x000fee0000000200 */
[----:B------:R-:W-:Y:S08]  /*1270*/  HMMA.16816.F32.BF16 R108, R8, R18, R84 ;  /* 0x00000012086c723c */ /* 0x000ff00000041854 */
[----:B-1----:R-:W-:Y:S01]  /*1280*/  HMMA.16816.F32.BF16 R8, R36, R64, R20 ;  /* 0x000000402408723c */ /* 0x002fe20000041814 */
[----:B------:R-:W1:Y:S07]  /*1290*/  LDSM.16.M88.4 R20, [R221+0x4000] ;  /* 0x00400000dd14783b */ /* 0x000e6e0000000200 */
[----:B------:R-:W-:Y:S01]  /*12a0*/  HMMA.16816.F32.BF16 R76, R44, R54, R48 ;  /* 0x000000362c4c723c */ /* 0x000fe20000041830 */
[----:B------:R-:W3:Y:S07]  /*12b0*/  LDSM.16.M88.4 R48, [R218+0x800] ;  /* 0x00080000da30783b */ /* 0x000eee0000000200 */
[----:B------:R-:W-:Y:S08]  /*12c0*/  HMMA.16816.F32.BF16 R100, R12, R16, R72 ;  /* 0x000000100c64723c */ /* 0x000ff00000041848 */
[----:B--2---:R-:W-:Y:S01]  /*12d0*/  HMMA.16816.F32.BF16 R72, R28, R68, R8 ;  /* 0x000000441c48723c */ /* 0x004fe20000041808 */
[----:B------:R-:W-:Y:S07]  /*12e0*/  LDSM.16.M88.4 R8, [R219+0x6000] ;  /* 0x00600000db08783b */ /* 0x000fee0000000200 */
[----:B------:R-:W-:Y:S01]  /*12f0*/  HMMA.16816.F32.BF16 R88, R40, R54, R88 ;  /* 0x000000362858723c */ /* 0x000fe20000041858 */
[----:B------:R-:W-:Y:S07]  /*1300*/  LDSM.16.M88.4 R52, [R3+0x9800] ;  /* 0x009800000334783b */ /* 0x000fee0000000200 */
[----:B------:R-:W-:Y:S01]  /*1310*/  HMMA.16816.F32.BF16 R96, R12, R18, R24 ;  /* 0x000000120c60723c */ /* 0x000fe20000041818 */
[----:B------:R-:W2:Y:S04]  /*1320*/  LDSM.16.M88.4 R24, [R215+0x6000] ;  /* 0x00600000d718783b */ /* 0x000ea80000000200 */
[----:B------:R-:W4:Y:S03]  /*1330*/  LDSM.16.M88.4 R16, [R221+0x6000] ;  /* 0x00600000dd10783b */ /* 0x000f260000000200 */
[----:B------:R-:W-:Y:S01]  /*1340*/  HMMA.16816.F32.BF16 R80, R32, R64, R80 ;  /* 0x000000402050723c */ /* 0x000fe20000041850 */
[----:B------:R-:W5:Y:S07]  /*1350*/  LDSM.16.M88.4 R12, [R219+0x4000] ;  /* 0x00400000db0c783b */ /* 0x000f6e0000000200 */
[----:B------:R-:W-:Y:S08]  /*1360*/  HMMA.16816.F32.BF16 R84, R36, R66, R76 ;  /* 0x000000422454723c */ /* 0x000ff0000004184c */
[----:B-1----:R-:W-:Y:S08]  /*1370*/  HMMA.16816.F32.BF16 R76, R20, R60, R72 ;  /* 0x0000003c144c723c */ /* 0x002ff00000041848 */
[----:B------:R-:W-:Y:S01]  /*1380*/  HMMA.16816.F32.BF16 R72, R32, R66, R88 ;  /* 0x000000422048723c */ /* 0x000fe20000041858 */
[----:B------:R-:W1:Y:S07]  /*1390*/  LDSM.16.M88.4 R64, [R223+0x1800] ;  /* 0x00180000df40783b */ /* 0x000e6e0000000200 */
[----:B---3--:R-:W-:Y:S08]  /*13a0*/  HMMA.16816.F32.BF16 R100, R44, R48, R100 ;  /* 0x000000302c64723c */ /* 0x008ff00000041864 */
[----:B--2---:R-:W-:Y:S08]  /*13b0*/  HMMA.16816.F32.BF16 R80, R24, R68, R80 ;  /* 0x000000441850723c */ /* 0x004ff00000041850 */
[-C--:B------:R-:W-:Y:S08]  /*13c0*/  HMMA.16816.F32.BF16 R84, R28, R70.reuse, R84 ;  /* 0x000000461c54723c */ /* 0x080ff00000041854 */
[----:B------:R-:W-:Y:S08]  /*13d0*/  HMMA.16816.F32.BF16 R68, R24, R70, R72 ;  /* 0x000000461844723c */ /* 0x000ff00000041848 */
[----:B------:R-:W-:Y:S08]  /*13e0*/  HMMA.16816.F32.BF16 R96, R44, R50, R96 ;  /* 0x000000322c60723c */ /* 0x000ff00000041860 */
[C---:B------:R-:W-:Y:S08]  /*13f0*/  HMMA.16816.F32.BF16 R104, R40.reuse, R48, R104 ;  /* 0x000000302868723c */ /* 0x040ff00000041868 */
[----:B------:R-:W-:Y:S01]  /*1400*/  HMMA.16816.F32.BF16 R108, R40, R50, R108 ;  /* 0x00000032286c723c */ /* 0x000fe2000004186c */
[----:B------:R-:W2:Y:S07]  /*1410*/  LDSM.16.M88.4 R40, [R220+0x1800] ;  /* 0x00180000dc28783b */ /* 0x000eae0000000200 */
[----:B------:R-:W-:Y:S08]  /*1420*/  HMMA.16816.F32.BF16 R44, R36, R52, R100 ;  /* 0x00000034242c723c */ /* 0x000ff00000041864 */
[----:B----4-:R-:W-:Y:S08]  /*1430*/  HMMA.16816.F32.BF16 R80, R16, R60, R80 ;  /* 0x0000003c1050723c */ /* 0x010ff00000041850 */
[-C--:B------:R-:W-:Y:S08]  /*1440*/  HMMA.16816.F32.BF16 R48, R20, R62.reuse, R84 ;  /* 0x0000003e1430723c */ /* 0x080ff00000041854 */
[----:B------:R-:W-:Y:S08]  /*1450*/  HMMA.16816.F32.BF16 R72, R16, R62, R68 ;  /* 0x0000003e1048723c */ /* 0x000ff00000041844 */
[----:B-----5:R-:W-:Y:S08]  /*1460*/  HMMA.16816.F32.BF16 R92, R12, R56, R76 ;  /* 0x000000380c5c723c */ /* 0x020ff0000004184c */
[----:B------:R-:W-:Y:S01]  /*1470*/  HMMA.16816.F32.BF16 R60, R36, R54, R96 ;  /* 0x00000036243c723c */ /* 0x000fe20000041860 */
[----:B------:R-:W3:Y:S01]  /*1480*/  LDSM.16.M88.4 R36, [R218+0x1800] ;  /* 0x00180000da24783b */ /* 0x000ee20000000200 */
[----:B------:R-:W-:-:S06]  /*1490*/  DEPBAR.LE SB0, 0x0 ;  /* 0x000080000000791a */ /* 0x000fcc0000000000 */
[C---:B------:R-:W-:Y:S08]  /*14a0*/  HMMA.16816.F32.BF16 R76, R32.reuse, R52, R104 ;  /* 0x00000034204c723c */ /* 0x040ff00000041868 */
[----:B------:R-:W-:Y:S01]  /*14b0*/  HMMA.16816.F32.BF16 R32, R32, R54, R108 ;  /* 0x000000362020723c */ /* 0x000fe2000004186c */
[----:B------:R-:W-:-:S04]  /*14c0*/  FMUL.FTZ R2, R92, c[0x0][0x2ec] ;  /* 0x0000bb005c027a20 */ /* 0x000fc80000410000 */
[----:B------:R4:W2:Y:S03]  /*14d0*/  MUFU.TANH R87, R2 ;  /* 0x0000000200577308 */ /* 0x0008a60000002400 */
[----:B-1----:R-:W-:Y:S08]  /*14e0*/  HMMA.16816.F32.BF16 R44, R28, R64, R44 ;  /* 0x000000401c2c723c */ /* 0x002ff0000004182c */
[----:B------:R-:W-:Y:S01]  /*14f0*/  HMMA.16816.F32.BF16 R88, R8, R56, R80 ;  /* 0x000000380858723c */ /* 0x000fe20000041850 */
[----:B----4-:R-:W-:-:S07]  /*1500*/  FMUL.FTZ R2, R93, c[0x0][0x2ec] ;  /* 0x0000bb005d027a20 */ /* 0x010fce0000410000 */
[----:B------:R-:W-:Y:S01]  /*1510*/  HMMA.16816.F32.BF16 R28, R28, R66, R60 ;  /* 0x000000421c1c723c */ /* 0x000fe2000004183c */
[----:B------:R1:W4:Y:S07]  /*1520*/  MUFU.TANH R86, R2 ;  /* 0x0000000200567308 */ /* 0x00032e0000002400 */
[C---:B------:R-:W-:Y:S08]  /*1530*/  HMMA.16816.F32.BF16 R68, R24.reuse, R64, R76 ;  /* 0x000000401844723c */ /* 0x040ff0000004184c */
[----:B------:R-:W-:Y:S01]  /*1540*/  HMMA.16816.F32.BF16 R32, R24, R66, R32 ;  /* 0x000000421820723c */ /* 0x000fe20000041820 */
[----:B-1----:R-:W-:-:S04]  /*1550*/  FMUL.FTZ R2, R94, c[0x0][0x2ec] ;  /* 0x0000bb005e027a20 */ /* 0x002fc80000410000 */
[----:B------:R1:W1:Y:S03]  /*1560*/  MUFU.TANH R93, R2 ;  /* 0x00000002005d7308 */ /* 0x0002660000002400 */
[----:B------:R-:W-:Y:S08]  /*1570*/  HMMA.16816.F32.BF16 R80, R12, R58, R48 ;  /* 0x0000003a0c50723c */ /* 0x000ff00000041830 */
[----:B--2---:R-:W-:Y:S01]  /*1580*/  HMMA.16816.F32.BF16 R48, R20, R40, R44 ;  /* 0x000000281430723c */ /* 0x004fe2000004182c */
[----:B-1----:R-:W-:-:S07]  /*1590*/  FMUL.FTZ R2, R95, c[0x0][0x2ec] ;  /* 0x0000bb005f027a20 */ /* 0x002fce0000410000 */
[----:B------:R-:W-:Y:S01]  /*15a0*/  HMMA.16816.F32.BF16 R72, R8, R58, R72 ;  /* 0x0000003a0848723c */ /* 0x000fe20000041848 */
[----:B------:R1:W2:Y:S07]  /*15b0*/  MUFU.TANH R92, R2 ;  /* 0x00000002005c7308 */ /* 0x0002ae0000002400 */
[----:B------:R-:W-:Y:S01]  /*15c0*/  HMMA.16816.F32.BF16 R20, R20, R42, R28 ;  /* 0x0000002a1414723c */ /* 0x000fe2000004181c */
[----:B------:R-:W-:Y:S02]  /*15d0*/  FMUL.FTZ R81, R81, c[0x0][0x2ec] ;  /* 0x0000bb0051517a20 */ /* 0x000fe40000410000 */
[----:B------:R-:W-:-:S02]  /*15e0*/  FMUL.FTZ R82, R82, c[0x0][0x2ec] ;  /* 0x0000bb0052527a20 */ /* 0x000fc40000410000 */
[----:B------:R-:W-:Y:S02]  /*15f0*/  FMUL.FTZ R83, R83, c[0x0][0x2ec] ;  /* 0x0000bb0053537a20 */ /* 0x000fe40000410000 */
[----:B------:R-:W2:Y:S01]  /*1600*/  MUFU.TANH R81, R81 ;  /* 0x0000005100517308 */ /* 0x000ea20000002400 */
[----:B------:R-:W-:Y:S01]  /*1610*/  HMMA.16816.F32.BF16 R44, R16, R40, R68 ;  /* 0x00000028102c723c */ /* 0x000fe20000041844 */
[----:B-1----:R-:W-:-:S06]  /*1620*/  FMUL.FTZ R2, R88, c[0x0][0x2ec] ;  /* 0x0000bb0058027a20 */ /* 0x002fcc0000410000 */
[----:B------:R1:W1:Y:S01]  /*1630*/  MUFU.TANH R84, R2 ;  /* 0x0000000200547308 */ /* 0x0002620000002400 */
[----:B------:R-:W-:Y:S01]  /*1640*/  HMMA.16816.F32.BF16 R16, R16, R42, R32 ;  /* 0x0000002a1010723c */ /* 0x000fe20000041820 */
[----:B------:R-:W-:Y:S02]  /*1650*/  FMUL.FTZ R72, R72, c[0x0][0x2ec] ;  /* 0x0000bb0048487a20 */ /* 0x000fe40000410000 */
[----:B------:R-:W-:-:S04]  /*1660*/  FMUL.FTZ R73, R73, c[0x0][0x2ec] ;  /* 0x0000bb0049497a20 */ /* 0x000fc80000410000 */
[----:B------:R-:W2:Y:S01]  /*1670*/  MUFU.TANH R82, R82 ;  /* 0x0000005200527308 */ /* 0x000ea20000002400 */
[----:B---3--:R-:W-:Y:S01]  /*1680*/  HMMA.16816.F32.BF16 R48, R12, R36, R48 ;  /* 0x000000240c30723c */ /* 0x008fe20000041830 */
[----:B-1----:R-:W-:-:S07]  /*1690*/  FMUL.FTZ R2, R89, c[0x0][0x2ec] ;  /* 0x0000bb0059027a20 */ /* 0x002fce0000410000 */
[----:B------:R-:W-:Y:S01]  /*16a0*/  HMMA.16816.F32.BF16 R12, R12, R38, R20 ;  /* 0x000000260c0c723c */ /* 0x000fe20000041814 */
[----:B------:R-:W1:Y:S07]  /*16b0*/  MUFU.TANH R65, R83 ;  /* 0x0000005300417308 */ /* 0x000e6e0000002400 */
[C---:B------:R-:W-:Y:S01]  /*16c0*/  HMMA.16816.F32.BF16 R24, R8.reuse, R36, R44 ;  /* 0x000000240818723c */ /* 0x040fe2000004182c */
[----:B------:R3:W1:Y:S07]  /*16d0*/  MUFU.TANH R56, R2 ;  /* 0x0000000200387308 */ /* 0x00066e0000002400 */
[----:B------:R-:W-:Y:S01]  /*16e0*/  HMMA.16816.F32.BF16 R8, R8, R38, R16 ;  /* 0x000000260808723c */ /* 0x000fe20000041810 */
[----:B------:R-:W-:Y:S01]  /*16f0*/  FMUL.FTZ R48, R48, c[0x0][0x2ec] ;  /* 0x0000bb0030307a20 */ /* 0x000fe20000410000 */
[----:B------:R-:W1:Y:S01]  /*1700*/  MUFU.TANH R72, R72 ;  /* 0x0000004800487308 */ /* 0x000e620000002400 */
[----:B------:R-:W-:-:S02]  /*1710*/  FMUL.FTZ R49, R49, c[0x0][0x2ec] ;  /* 0x0000bb0031317a20 */ /* 0x000fc40000410000 */
[----:B------:R-:W-:-:S03]  /*1720*/  FMUL.FTZ R50, R50, c[0x0][0x2ec] ;  /* 0x0000bb0032327a20 */ /* 0x000fc60000410000 */
[----:B------:R-:W-:Y:S02]  /*1730*/  FMUL.FTZ R14, R14, c[0x0][0x2ec] ;  /* 0x0000bb000e0e7a20 */ /* 0x000fe40000410000 */
[----:B---3--:R-:W-:Y:S01]  /*1740*/  FMUL.FTZ R2, R90, c[0x0][0x2ec] ;  /* 0x0000bb005a027a20 */ /* 0x008fe20000410000 */
[----:B------:R-:W3:Y:S01]  /*1750*/  MUFU.TANH R70, R48 ;  /* 0x0000003000467308 */ /* 0x000ee20000002400 */
[----:B------:R-:W-:Y:S02]  /*1760*/  FMUL.FTZ R15, R15, c[0x0][0x2ec] ;  /* 0x0000bb000f0f7a20 */ /* 0x000fe40000410000 */
[----:B------:R-:W-:Y:S02]  /*1770*/  FMUL.FTZ R12, R12, c[0x0][0x2ec] ;  /* 0x0000bb000c0c7a20 */ /* 0x000fe40000410000 */
[----:B------:R-:W-:Y:S02]  /*1780*/  FMUL.FTZ R24, R24, c[0x0][0x2ec] ;  /* 0x0000bb0018187a20 */ /* 0x000fe40000410000 */
[----:B------:R-:W-:Y:S01]  /*1790*/  FMUL.FTZ R25, R25, c[0x0][0x2ec] ;  /* 0x0000bb0019197a20 */ /* 0x000fe20000410000 */
[----:B------:R5:W1:Y:S01]  /*17a0*/  MUFU.TANH R64, R2 ;  /* 0x0000000200407308 */ /* 0x000a620000002400 */
        /* <DEDUP_REMOVED lines=8> */
[----:B-----5:R-:W-:Y:S01]  /*1830*/  FMUL.FTZ R2, R91, c[0x0][0x2ec] ;  /* 0x0000bb005b027a20 */ /* 0x020fe20000410000 */
        /* <DEDUP_REMOVED lines=18> */
[----:B------:R1:W1:Y:S01]  /*1960*/  MUFU.TANH R51, R27 ;  /* 0x0000001b00337308 */ /* 0x0002620000002400 */
[----:B-----5:R-:W-:-:S07]  /*1970*/  LOP3.LUT R2, R115, 0xffffffe0, RZ, 0xc0, !PT ;  /* 0xffffffe073027812 */ /* 0x020fce00078ec0ff */
[----:B------:R1:W1:Y:S01]  /*1980*/  MUFU.TANH R15, R8 ;  /* 0x00000008000f7308 */ /* 0x0002620000002400 */
[----:B------:R-:W-:Y:S02]  /*1990*/  IADD3 R3, -R2, R116, RZ ;  /* 0x0000007402037210 */ /* 0x000fe40007ffe1ff */
[----:B------:R-:W-:-:S03]  /*19a0*/  LOP3.LUT R2, R113, R114, RZ, 0xfc, !PT ;  /* 0x0000007271027212 */ /* 0x000fc600078efcff */
[----:B------:R1:W-:Y:S02]  /*19b0*/  STL [R1+0x20], R3 ;  /* 0x0000200301007387 */ /* 0x0003e40000100800 */
[----:B------:R1:W1:Y:S08]  /*19c0*/  MUFU.TANH R14, R9 ;  /* 0x00000009000e7308 */ /* 0x0002700000002400 */
[----:B------:R1:W1:Y:S08]  /*19d0*/  MUFU.TANH R52, R10 ;  /* 0x0000000a00347308 */ /* 0x0002700000002400 */
[----:B------:R1:W1:Y:S01]  /*19e0*/  MUFU.TANH R53, R11 ;  /* 0x0000000b00357308 */ /* 0x0002620000002400 */
[----:B------:R-:W-:Y:S06]  /*19f0*/  BAR.SYNC.DEFER_BLOCKING 0x0 ;  /* 0x0000000000007b1d */ /* 0x000fec0000010000 */
[----:B------:R-:W-:Y:S05]  /*1a00*/  @!P0 BRA `(.L_x_1484) ;  /* 0x0000015000008947 */ /* 0x000fea0003800000 */
[----:B-1234-:R-:W-:Y:S01]  /*1a10*/  LEA.HI.SX32 R8, R228, 0xfffffffe, 0x1b ;  /* 0xfffffffee4087811 */ /* 0x01efe200078fdaff */
        /* <DEDUP_REMOVED lines=20> */
.L_x_1484:
[----:B-1234-:R-:W-:Y:S02]  /*1b60*/  FMNMX.FTZ R3, R84, R56, !PT ;  /* 0x0000003854037209 */ /* 0x01efe40007810000 */
        /* <DEDUP_REMOVED lines=14> */
[----:B------:R-:W1:Y:S01]  /*1c50*/  SHFL.BFLY PT, R6, R3, 0x2, 0x1f ;  /* 0x0c401f0003067f89 */ /* 0x000e6200000e0000 */
[----:B------:R-:W-:-:S04]  /*1c60*/  SHF.L.U32 R212, R2, 0x1, RZ ;  /* 0x0000000102d47819 */ /* 0x000fc800000006ff */
[-C--:B------:R-:W-:Y:S01]  /*1c70*/  IADD3 R214, R4, R212.reuse, RZ ;  /* 0x000000d404d67210 */ /* 0x080fe20007ffe0ff */
[----:B------:R-:W-:Y:S01]  /*1c80*/  LDSM.16.MT88.4 R36, [R212+0xa000] ;  /* 0x00a00000d424783b */ /* 0x000fe20000004200 */
[C---:B------:R-:W-:Y:S02]  /*1c90*/  IADD3 R217, R0.reuse, R212, RZ ;  /* 0x000000d400d97210 */ /* 0x040fe40007ffe0ff */
[----:B------:R-:W-:Y:S01]  /*1ca0*/  IADD3 R216, R0, R214, RZ ;  /* 0x000000d600d87210 */ /* 0x000fe20007ffe0ff */
        /* <DEDUP_REMOVED lines=15> */
[----:B------:R-:W-:Y:S02]  /*1da0*/  FMNMX.FTZ R3, R76, R7, !PT ;  /* 0x000000074c037209 */ /* 0x000fe40007810000 */
[C---:B------:R-:W-:Y:S01]  /*1db0*/  FSETP.NEU.FTZ.AND P1, PT, R134.reuse, -INF , PT ;  /* 0xff8000008600780b */ /* 0x040fe20003f3d000 */
[----:B------:R-:W-:Y:S01]  /*1dc0*/  FMUL.FTZ R13, R134, c[0x0][0x23c] ;  /* 0x00008f00860d7a20 */ /* 0x000fe20000410000 */
[----:B------:R-:W-:Y:S01]  /*1dd0*/  FMNMX.FTZ R3, R81, R3, !PT ;  /* 0x0000000351037209 */ /* 0x000fe20007810000 */
[----:B------:R-:W-:Y:S03]  /*1de0*/  LDSM.16.MT88.4 R172, [R214+0xa800] ;  /* 0x00a80000d6ac783b */ /* 0x000fe60000004200 */
[----:B------:R-:W-:Y:S02]  /*1df0*/  FSEL R13, R13, RZ, P1 ;  /* 0x000000ff0d0d7208 */ /* 0x000fe40000800000 */
[----:B------:R-:W-:-:S03]  /*1e00*/  FMNMX.FTZ R6, R70, R3, !PT ;  /* 0x0000000346067209 */ /* 0x000fc60007810000 */
[--C-:B------:R-:W-:Y:S01]  /*1e10*/  FFMA.FTZ R3, R84, c[0x0][0x23c], -R13.reuse ;  /* 0x00008f0054037a23 */ /* 0x100fe2000001080d */
[----:B------:R-:W-:Y:S01]  /*1e20*/  FMNMX.FTZ R6, R71, R6, !PT ;  /* 0x0000000647067209 */ /* 0x000fe20007810000 */
[----:B------:R-:W-:Y:S02]  /*1e30*/  FFMA.FTZ R8, R56, c[0x0][0x23c], -R13 ;  /* 0x00008f0038087a23 */ /* 0x000fe4000001080d */
[----:B------:R2:W-:Y:S01]  /*1e40*/  MUFU.EX2 R244, R3 ;  /* 0x0000000300f47308 */ /* 0x0005e20000000800 */
[----:B------:R-:W-:-:S04]  /*1e50*/  FMNMX.FTZ R6, R54, R6, !PT ;  /* 0x0000000636067209 */ /* 0x000fc80007810000 */
[----:B------:R-:W-:-:S03]  /*1e60*/  FMNMX.FTZ R6, R55, R6, !PT ;  /* 0x0000000637067209 */ /* 0x000fc60007810000 */
[----:B------:R3:W-:Y:S01]  /*1e70*/  MUFU.EX2 R242, R8 ;  /* 0x0000000800f27308 */ /* 0x0007e20000000800 */
[----:B--2---:R-:W-:-:S04]  /*1e80*/  FMNMX.FTZ R3, R93, R92, !PT ;  /* 0x0000005c5d037209 */ /* 0x004fc80007810000 */
[----:B------:R-:W-:Y:S02]  /*1e90*/  FMNMX.FTZ R7, R82, R3, !PT ;  /* 0x0000000352077209 */ /* 0x000fe40007810000 */
[----:B-1----:R-:W-:Y:S02]  /*1ea0*/  FMNMX.FTZ R3, R5, R9, !PT ;  /* 0x0000000905037209 */ /* 0x002fe40007810000 */
[----:B------:R-:W-:Y:S01]  /*1eb0*/  FMNMX.FTZ R5, R65, R7, !PT ;  /* 0x0000000741057209 */ /* 0x000fe20007810000 */
[----:B---3--:R-:W1:Y:S01]  /*1ec0*/  SHFL.BFLY PT, R8, R6, 0x2, 0x1f ;  /* 0x0c401f0006087f89 */ /* 0x008e6200000e0000 */
[----:B------:R-:W-:Y:S01]  /*1ed0*/  FFMA.FTZ R7, R72, c[0x0][0x23c], -R13 ;  /* 0x00008f0048077a23 */ /* 0x000fe2000001080d */
[C---:B------:R-:W-:Y:S01]  /*1ee0*/  FSETP.NEU.FTZ.AND P1, PT, R3.reuse, -INF , PT ;  /* 0xff8000000300780b */ /* 0x040fe20003f3d000 */
[----:B------:R-:W-:Y:S01]  /*1ef0*/  FMUL.FTZ R12, R3, c[0x0][0x23c] ;  /* 0x00008f00030c7a20 */ /* 0x000fe20000410000 */
[----:B------:R-:W-:Y:S01]  /*1f00*/  FMNMX.FTZ R5, R100, R5, !PT ;  /* 0x0000000564057209 */ /* 0x000fe20007810000 */
[----:B------:R2:W-:Y:S03]  /*1f10*/  MUFU.EX2 R241, R7 ;  /* 0x0000000700f17308 */ /* 0x0005e60000000800 */
[----:B------:R-:W-:-:S02]  /*1f20*/  FMNMX.FTZ R5, R85, R5, !PT ;  /* 0x0000000555057209 */ /* 0x000fc40007810000 */
[----:B------:R-:W-:Y:S02]  /*1f30*/  FSEL R12, R12, RZ, P1 ;  /* 0x000000ff0c0c7208 */ /* 0x000fe40000800000 */
[----:B------:R-:W-:-:S03]  /*1f40*/  FMNMX.FTZ R5, R68, R5, !PT ;  /* 0x0000000544057209 */ /* 0x000fc60007810000 */
[--C-:B------:R-:W-:Y:S01]  /*1f50*/  FFMA.FTZ R4, R57, c[0x0][0x23c], -R12.reuse ;  /* 0x00008f0039047a23 */ /* 0x100fe2000001080c */
[----:B------:R-:W-:Y:S01]  /*1f60*/  FMNMX.FTZ R5, R69, R5, !PT ;  /* 0x0000000545057209 */ /* 0x000fe20007810000 */
[----:B------:R-:W-:Y:S02]  /*1f70*/  FFMA.FTZ R0, R40, c[0x0][0x23c], -R12 ;  /* 0x00008f0028007a23 */ /* 0x000fe4000001080c */
[----:B------:R3:W-:Y:S01]  /*1f80*/  MUFU.EX2 R237, R4 ;  /* 0x0000000400ed7308 */ /* 0x0007e20000000800 */
[----:B--2---:R-:W-:Y:S01]  /*1f90*/  FFMA.FTZ R7, R73, c[0x0][0x23c], -R13 ;  /* 0x00008f0049077a23 */ /* 0x004fe2000001080d */
[----:B-1----:R-:W-:-:S06]  /*1fa0*/  FMNMX.FTZ R2, R6, R8, !PT ;  /* 0x0000000806027209 */ /* 0x002fcc0007810000 */
[----:B------:R1:W2:Y:S01]  /*1fb0*/  MUFU.EX2 R243, R7 ;  /* 0x0000000700f37308 */ /* 0x0002a20000000800 */
[----:B------:R-:W4:Y:S01]  /*1fc0*/  SHFL.BFLY PT, R136, R2, 0x1, 0x1f ;  /* 0x0c201f0002887f89 */ /* 0x000f2200000e0000 */
[----:B---3--:R-:W-:-:S06]  /*1fd0*/  FFMA.FTZ R4, R41, c[0x0][0x23c], -R12 ;  /* 0x00008f0029047a23 */ /* 0x008fcc000001080c */
[----:B------:R3:W-:Y:S01]  /*1fe0*/  MUFU.EX2 R240, R0 ;  /* 0x0000000000f07308 */ /* 0x0007e20000000800 */
[----:B------:R-:W-:Y:S01]  /*1ff0*/  LDSM.16.MT88.4 R40, [R217+0xb000] ;  /* 0x00b00000d928783b */ /* 0x000fe20000004200 */
[----:B-1----:R-:W-:-:S06]  /*2000*/  FFMA.FTZ R7, R64, c[0x0][0x23c], -R12 ;  /* 0x00008f0040077a23 */ /* 0x002fcc000001080c */
[----:B------:R1:W-:Y:S01]  /*2010*/  MUFU.EX2 R238, R4 ;  /* 0x0000000400ee7308 */ /* 0x0003e20000000800 */
[----:B--2---:R-:W-:-:S07]  /*2020*/  F2FP.BF16.PACK_AB R6, R243, R241 ;  /* 0x000000f1f306723e */ /* 0x004fce00000010ff */
[----:B------:R2:W5:Y:S01]  /*2030*/  MUFU.EX2 R239, R7 ;  /* 0x0000000700ef7308 */ /* 0x0005620000000800 */
[----:B----4-:R-:W-:-:S04]  /*2040*/  FMNMX.FTZ R136, R2, R136, !PT ;  /* 0x0000008802887209 */ /* 0x010fc80007810000 */
[C---:B------:R-:W-:Y:S01]  /*2050*/  FSETP.NEU.FTZ.AND P1, PT, R136.reuse, -INF , PT ;  /* 0xff8000008800780b */ /* 0x040fe20003f3d000 */
[----:B---3--:R-:W-:Y:S01]  /*2060*/  FMUL.FTZ R0, R136, c[0x0][0x23c] ;  /* 0x00008f0088007a20 */ /* 0x008fe20000410000 */
[----:B-1----:R-:W-:-:S04]  /*2070*/  F2FP.BF16.PACK_AB R4, R242, R244 ;  /* 0x000000f4f204723e */ /* 0x002fc800000010ff */
[----:B------:R-:W-:Y:S01]  /*2080*/  FSEL R0, R0, RZ, P1 ;  /* 0x000000ff00007208 */ /* 0x000fe20000800000 */
[----:B--2---:R-:W1:Y:S04]  /*2090*/  SHFL.BFLY PT, R7, R5, 0x2, 0x1f ;  /* 0x0c401f0005077f89 */ /* 0x004e6800000e0000 */
[----:B------:R-:W-:-:S04]  /*20a0*/  FFMA.FTZ R2, R87, c[0x0][0x23c], -R0 ;  /* 0x00008f0057027a23 */ /* 0x000fc80000010800 */
[----:B------:R2:W-:Y:S02]  /*20b0*/  MUFU.EX2 R234, R2 ;  /* 0x0000000200ea7308 */ /* 0x0005e40000000800 */
[----:B--2---:R-:W-:Y:S01]  /*20c0*/  FFMA.FTZ R2, R86, c[0x0][0x23c], -R0 ;  /* 0x00008f0056027a23 */ /* 0x004fe20000010800 */
[----:B-1----:R-:W-:-:S05]  /*20d0*/  FMNMX.FTZ R8, R7, R5, !PT ;  /* 0x0000000507087209 */ /* 0x002fca0007810000 */
[----:B------:R1:W-:Y:S01]  /*20e0*/  MUFU.EX2 R232, R2 ;  /* 0x0000000200e87308 */ /* 0x0003e20000000800 */
[----:B-----5:R-:W-:Y:S02]  /*20f0*/  F2FP.BF16.PACK_AB R5, R237, R239 ;  /* 0x000000efed05723e */ /* 0x020fe400000010ff */
[----:B------:R-:W-:Y:S01]  /*2100*/  F2FP.BF16.PACK_AB R7, R240, R238 ;  /* 0x000000eef007723e */ /* 0x000fe200000010ff */
[----:B------:R-:W2:Y:S06]  /*2110*/  SHFL.BFLY PT, R9, R8, 0x1, 0x1f ;  /* 0x0c201f0008097f89 */ /* 0x000eac00000e0000 */
[C---:B------:R-:W-:Y:S08]  /*2120*/  HMMA.16816.F32.BF16 R144, R4.reuse, R36, RZ ;  /* 0x000000240490723c */ /* 0x040ff000000418ff */
[C---:B------:R-:W-:Y:S08]  /*2130*/  HMMA.16816.F32.BF16 R164, R4.reuse, R28, RZ ;  /* 0x0000001c04a4723c */ /* 0x040ff000000418ff */
[----:B------:R-:W-:Y:S01]  /*2140*/  HMMA.16816.F32.BF16 R56, R4, R24, RZ ;  /* 0x000000180438723c */ /* 0x000fe200000418ff */
[----:B--2---:R-:W-:Y:S01]  /*2150*/  FMNMX.FTZ R135, R8, R9, !PT ;  /* 0x0000000908877209 */ /* 0x004fe20007810000 */
[----:B------:R-:W-:-:S03]  /*2160*/  FFMA.FTZ R8, R76, c[0x0][0x23c], -R0 ;  /* 0x00008f004c087a23 */ /* 0x000fc60000010800 */
[C---:B------:R-:W-:Y:S01]  /*2170*/  FSETP.NEU.FTZ.AND P1, PT, R135.reuse, -INF , PT ;  /* 0xff8000008700780b */ /* 0x040fe20003f3d000 */
[----:B-1----:R-:W-:Y:S01]  /*2180*/  FMUL.FTZ R2, R135, c[0x0][0x23c] ;  /* 0x00008f0087027a20 */ /* 0x002fe20000410000 */
[----:B------:R1:W-:Y:S01]  /*2190*/  MUFU.EX2 R235, R8 ;  /* 0x0000000800eb7308 */ /* 0x0003e20000000800 */
[----:B------:R-:W-:Y:S03]  /*21a0*/  HMMA.16816.F32.BF16 R60, R4, R20, RZ ;  /* 0x00000014043c723c */ /* 0x000fe600000418ff */
[----:B------:R-:W-:-:S05]  /*21b0*/  FSEL R2, R2, RZ, P1 ;  /* 0x000000ff02027208 */ /* 0x000fca0000800000 */
        /* <DEDUP_REMOVED lines=15> */
[C---:B------:R-:W-:Y:S01]  /*22b0*/  HMMA.16816.F32.BF16 R108, R4.reuse, R18, RZ ;  /* 0x00000012046c723c */ /* 0x040fe200000418ff */
[--C-:B-1----:R-:W-:Y:S01]  /*22c0*/  FFMA.FTZ R8, R82, c[0x0][0x23c], -R2.reuse ;  /* 0x00008f0052087a23 */ /* 0x102fe20000010802 */
[----:B--2---:R-:W-:Y:S01]  /*22d0*/  F2FP.BF16.PACK_AB R9, R229, R231 ;  /* 0x000000e7e509723e */ /* 0x004fe200000010ff */
[----:B------:R-:W-:Y:S02]  /*22e0*/  LDSM.16.MT88.4 R80, [R212+0xb800] ;  /* 0x00b80000d450783b */ /* 0x000fe40000004200 */
[----:B------:R1:W-:Y:S03]  /*22f0*/  MUFU.EX2 R230, R8 ;  /* 0x0000000800e67308 */ /* 0x0003e60000000800 */
[C---:B------:R-:W-:Y:S08]  /*2300*/  HMMA.16816.F32.BF16 R128, R4.reuse, R34, RZ ;  /* 0x000000220480723c */ /* 0x040ff000000418ff */
[----:B------:R-:W-:Y:S01]  /*2310*/  HMMA.16816.F32.BF16 R148, R4, R42, RZ ;  /* 0x0000002a0494723c */ /* 0x000fe200000418ff */
[----:B-1----:R-:W-:-:S07]  /*2320*/  FFMA.FTZ R8, R65, c[0x0][0x23c], -R2 ;  /* 0x00008f0041087a23 */ /* 0x002fce0000010802 */
[----:B------:R-:W-:Y:S01]  /*2330*/  HMMA.16816.F32.BF16 R140, R4, R46, RZ ;  /* 0x0000002e048c723c */ /* 0x000fe200000418ff */
[----:B------:R-:W-:Y:S01]  /*2340*/  LDSM.16.MT88.4 R64, [R216+0xa800] ;  /* 0x00a80000d840783b */ /* 0x000fe20000004200 */
[----:B------:R1:W2:Y:S05]  /*2350*/  MUFU.EX2 R233, R8 ;  /* 0x0000000800e97308 */ /* 0x0002aa0000000800 */
[----:B------:R-:W-:Y:S02]  /*2360*/  FFMA.FTZ R4, R50, c[0x0][0x23c], -R13 ;  /* 0x00008f0032047a23 */ /* 0x000fe4000001080d */
[----:B------:R-:W-:Y:S02]  /*2370*/  FADD.FTZ R6, R244, R242 ;  /* 0x000000f2f4067221 */ /* 0x000fe40000010000 */
[----:B------:R3:W-:Y:S01]  /*2380*/  MUFU.EX2 R211, R4 ;  /* 0x0000000400d37308 */ /* 0x0007e20000000800 */
[----:B------:R-:W-:-:S02]  /*2390*/  FADD.FTZ R7, R239, R237 ;  /* 0x000000edef077221 */ /* 0x000fc40000010000 */
[----:B------:R-:W-:Y:S02]  /*23a0*/  FADD.FTZ R6, R241, R6 ;  /* 0x00000006f1067221 */ /* 0x000fe40000010000 */
[----:B------:R-:W-:Y:S01]  /*23b0*/  FADD.FTZ R7, R238, R7 ;  /* 0x00000007ee077221 */ /* 0x000fe20000010000 */
[----:B-1----:R-:W-:Y:S02]  /*23c0*/  F2FP.BF16.PACK_AB R8, R232, R234 ;  /* 0x000000eae808723e */ /* 0x002fe400000010ff */
[----:B--2---:R-:W-:Y:S01]  /*23d0*/  F2FP.BF16.PACK_AB R11, R233, R230 ;  /* 0x000000e6e90b723e */ /* 0x004fe200000010ff */
[----:B---3--:R-:W-:-:S06]  /*23e0*/  FFMA.FTZ R4, R48, c[0x0][0x23c], -R13 ;  /* 0x00008f0030047a23 */ /* 0x008fcc000001080d */
        /* <DEDUP_REMOVED lines=21> */
[----:B------:R-:W1:Y:S01]  /*2540*/  LDSM.16.MT88.4 R48, [R217+0xa800] ;  /* 0x00a80000d930783b */ /* 0x000e620000004200 */
[----:B------:R2:W3:Y:S06]  /*2550*/  MUFU.EX2 R207, R4 ;  /* 0x0000000400cf7308 */ /* 0x0004ec0000000800 */
[C---:B------:R-:W-:Y:S08]  /*2560*/  HMMA.16816.F32.BF16 R180, R8.reuse, R34, RZ ;  /* 0x0000002208b4723c */ /* 0x040ff000000418ff */
[----:B------:R-:W-:Y:S01]  /*2570*/  HMMA.16816.F32.BF16 R16, R8, R40, RZ ;  /* 0x000000280810723c */ /* 0x000fe200000418ff */
[----:B--2---:R-:W-:Y:S01]  /*2580*/  FFMA.FTZ R4, R52, c[0x0][0x23c], -R12 ;  /* 0x00008f0034047a23 */ /* 0x004fe2000001080c */
[----:B---3--:R-:W-:-:S03]  /*2590*/  F2FP.BF16.PACK_AB R125, R207, R208 ;  /* 0x000000d0cf7d723e */ /* 0x008fc600000010ff */
[----:B------:R2:W-:Y:S03]  /*25a0*/  MUFU.EX2 R206, R4 ;  /* 0x0000000400ce7308 */ /* 0x0005e60000000800 */
[C---:B------:R-:W-:Y:S08]  /*25b0*/  HMMA.16816.F32.BF16 R116, R8.reuse, R44, RZ ;  /* 0x0000002c0874723c */ /* 0x040ff000000418ff */
[----:B------:R-:W-:Y:S01]  /*25c0*/  HMMA.16816.F32.BF16 R32, R8, R46, RZ ;  /* 0x0000002e0820723c */ /* 0x000fe200000418ff */
[----:B--2---:R-:W-:-:S07]  /*25d0*/  FFMA.FTZ R4, R53, c[0x0][0x23c], -R12 ;  /* 0x00008f0035047a23 */ /* 0x004fce000001080c */
[----:B------:R-:W-:Y:S01]  /*25e0*/  HMMA.16816.F32.BF16 R12, R8, R42, RZ ;  /* 0x0000002a080c723c */ /* 0x000fe200000418ff */
[----:B------:R-:W2:Y:S01]  /*25f0*/  LDSM.16.MT88.4 R8, [R216+0xb800] ;  /* 0x00b80000d808783b */ /* 0x000ea20000004200 */
[----:B------:R3:W4:Y:S02]  /*2600*/  MUFU.EX2 R250, R4 ;  /* 0x0000000400fa7308 */ /* 0x0007240000000800 */
[----:B---3--:R-:W-:Y:S01]  /*2610*/  FFMA.FTZ R4, R70, c[0x0][0x23c], -R0 ;  /* 0x00008f0046047a23 */ /* 0x008fe20000010800 */
[----:B----4-:R-:W-:-:S05]  /*2620*/  F2FP.BF16.PACK_AB R127, R250, R206 ;  /* 0x000000cefa7f723e */ /* 0x010fca00000010ff */
[----:B------:R3:W-:Y:S02]  /*2630*/  MUFU.EX2 R205, R4 ;  /* 0x0000000400cd7308 */ /* 0x0007e40000000800 */
[C---:B-1----:R-:W-:Y:S08]  /*2640*/  HMMA.16816.F32.BF16 R40, R124.reuse, R48, R56 ;  /* 0x000000307c28723c */ /* 0x042ff00000041838 */
[----:B------:R-:W-:Y:S01]  /*2650*/  HMMA.16816.F32.BF16 R56, R124, R64, R60 ;  /* 0x000000407c38723c */ /* 0x000fe2000004183c */
[----:B---3--:R-:W-:-:S04]  /*2660*/  FFMA.FTZ R4, R71, c[0x0][0x23c], -R0 ;  /* 0x00008f0047047a23 */ /* 0x008fc80000010800 */
[----:B------:R1:W3:Y:S03]  /*2670*/  MUFU.EX2 R204, R4 ;  /* 0x0000000400cc7308 */ /* 0x0002e60000000800 */
[C---:B------:R-:W-:Y:S08]  /*2680*/  HMMA.16816.F32.BF16 R60, R124.reuse, R66, R92 ;  /* 0x000000427c3c723c */ /* 0x040ff0000004185c */
[----:B------:R-:W-:Y:S01]  /*2690*/  HMMA.16816.F32.BF16 R92, R124, R98, R128 ;  /* 0x000000627c5c723c */ /* 0x000fe20000041880 */
[----:B-1----:R-:W-:-:S06]  /*26a0*/  FFMA.FTZ R4, R54, c[0x0][0x23c], -R0 ;  /* 0x00008f0036047a23 */ /* 0x002fcc0000010800 */
[----:B---3--:R-:W-:Y:S01]  /*26b0*/  F2FP.BF16.PACK_AB R128, R204, R205 ;  /* 0x000000cdcc80723e */ /* 0x008fe200000010ff */
[----:B------:R-:W-:Y:S01]  /*26c0*/  FFMA.FTZ R0, R55, c[0x0][0x23c], -R0 ;  /* 0x00008f0037007a23 */ /* 0x000fe20000010800 */
[C---:B------:R-:W-:Y:S01]  /*26d0*/  HMMA.16816.F32.BF16 R44, R124.reuse, R50, R76 ;  /* 0x000000327c2c723c */ /* 0x040fe2000004184c */
[----:B------:R-:W-:Y:S07]  /*26e0*/  MUFU.EX2 R139, R4 ;  /* 0x00000004008b7308 */ /* 0x000fee0000000800 */
[C---:B------:R-:W-:Y:S01]  /*26f0*/  HMMA.16816.F32.BF16 R76, R124.reuse, R82, R108 ;  /* 0x000000527c4c723c */ /* 0x040fe2000004186c */
[----:B------:R1:W3:Y:S07]  /*2700*/  MUFU.EX2 R138, R0 ;  /* 0x00000000008a7308 */ /* 0x0002ee0000000800 */
[C---:B------:R-:W-:Y:S08]  /*2710*/  HMMA.16816.F32.BF16 R108, R124.reuse, R114, R148 ;  /* 0x000000727c6c723c */ /* 0x040ff00000041894 */
[----:B------:R-:W-:Y:S01]  /*2720*/  HMMA.16816.F32.BF16 R144, R124, R156, R144 ;  /* 0x0000009c7c90723c */ /* 0x000fe20000041890 */
[----:B-1----:R-:W-:Y:S01]  /*2730*/  FFMA.FTZ R0, R100, c[0x0][0x23c], -R2 ;  /* 0x00008f0064007a23 */ /* 0x002fe20000010802 */
[----:B---3--:R-:W-:-:S03]  /*2740*/  F2FP.BF16.PACK_AB R130, R138, R139 ;  /* 0x0000008b8a82723e */ /* 0x008fc600000010ff */
[----:B------:R1:W-:Y:S03]  /*2750*/  MUFU.EX2 R137, R0 ;  /* 0x0000000000897308 */ /* 0x0003e60000000800 */
[C---:B------:R-:W-:Y:S08]  /*2760*/  HMMA.16816.F32.BF16 R164, R124.reuse, R172, R164 ;  /* 0x000000ac7ca4723c */ /* 0x040ff000000418a4 */
[----:B------:R-:W-:Y:S01]  /*2770*/  HMMA.16816.F32.BF16 R72, R124, R80, R72 ;  /* 0x000000507c48723c */ /* 0x000fe20000041848 */
[----:B-1----:R-:W-:-:S07]  /*2780*/  FFMA.FTZ R0, R85, c[0x0][0x23c], -R2 ;  /* 0x00008f0055007a23 */ /* 0x002fce0000010802 */
[C---:B------:R-:W-:Y:S01]  /*2790*/  HMMA.16816.F32.BF16 R88, R124.reuse, R96, R88 ;  /* 0x000000607c58723c */ /* 0x040fe20000041858 */
[----:B------:R1:W3:Y:S07]  /*27a0*/  MUFU.EX2 R133, R0 ;  /* 0x0000000000857308 */ /* 0x0002ee0000000800 */
[C---:B------:R-:W-:Y:S08]  /*27b0*/  HMMA.16816.F32.BF16 R104, R124.reuse, R112, R104 ;  /* 0x000000707c68723c */ /* 0x040ff00000041868 */
[----:B------:R-:W-:Y:S01]  /*27c0*/  HMMA.16816.F32.BF16 R152, R124, R158, R152 ;  /* 0x0000009e7c98723c */ /* 0x000fe20000041898 */
[--C-:B-1----:R-:W-:Y:S01]  /*27d0*/  FFMA.FTZ R0, R68, c[0x0][0x23c], -R2.reuse ;  /* 0x00008f0044007a23 */ /* 0x102fe20000010802 */
[----:B---3--:R-:W-:Y:S01]  /*27e0*/  F2FP.BF16.PACK_AB R129, R133, R137 ;  /* 0x000000898581723e */ /* 0x008fe200000010ff */
[----:B------:R-:W-:-:S02]  /*27f0*/  FFMA.FTZ R2, R69, c[0x0][0x23c], -R2 ;  /* 0x00008f0045027a23 */ /* 0x000fc40000010802 */
[----:B------:R1:W-:Y:S03]  /*2800*/  MUFU.EX2 R132, R0 ;  /* 0x0000000000847308 */ /* 0x0003e60000000800 */
[C---:B------:R-:W-:Y:S05]  /*2810*/  HMMA.16816.F32.BF16 R168, R124.reuse, R174, R168 ;  /* 0x000000ae7ca8723c */ /* 0x040fea00000418a8 */
[----:B------:R-:W3:Y:S03]  /*2820*/  MUFU.EX2 R252, R2 ;  /* 0x0000000200fc7308 */ /* 0x000ee60000000800 */
[----:B--2---:R-:W-:Y:S01]  /*2830*/  HMMA.16816.F32.BF16 R120, R124, R8, R120 ;  /* 0x000000087c78723c */ /* 0x004fe20000041878 */
[----:B-1----:R-:W-:-:S07]  /*2840*/  FADD.FTZ R0, R234, R232 ;  /* 0x000000e8ea007221 */ /* 0x002fce0000010000 */
[----:B------:R-:W-:Y:S01]  /*2850*/  HMMA.16816.F32.BF16 R124, R124, R10, R140 ;  /* 0x0000000a7c7c723c */ /* 0x000fe2000004188c */
[----:B------:R-:W-:-:S04]  /*2860*/  FADD.FTZ R0, R235, R0 ;  /* 0x00000000eb007221 */ /* 0x000fc80000010000 */
[----:B------:R-:W-:Y:S01]  /*2870*/  FADD.FTZ R5, R236, R0 ;  /* 0x00000000ec057221 */ /* 0x000fe20000010000 */
[----:B---3--:R-:W-:Y:S01]  /*2880*/  F2FP.BF16.PACK_AB R131, R252, R132 ;  /* 0x00000084fc83723e */ /* 0x008fe200000010ff */
        /* <DEDUP_REMOVED lines=11> */
[----:B------:R-:W-:Y:S01]  /*2940*/  FADD.FTZ R4, R137, R4 ;  /* 0x0000000489047221 */ /* 0x000fe20000010000 */
[----:B------:R1:W-:Y:S01]  /*2950*/  STL [R1], R5 ;  /* 0x0000000501007387 */ /* 0x0003e20000100800 */
        /* <DEDUP_REMOVED lines=27> */
[----:B-1----:R-:W-:Y:S01]  /*2b10*/  LEA.HI.SX32 R228, R228, 0xfffffffe, 0x1b ;  /* 0xfffffffee4e47811 */ /* 0x002fe200078fdaff */
[----:B------:R-:W-:Y:S01]  /*2b20*/  IMAD.MOV.U32 R137, RZ, RZ, R135 ;  /* 0x000000ffff897224 */ /* 0x000fe200078e0087 */
[----:B------:R-:W-:Y:S01]  /*2b30*/  MOV R139, R3 ;  /* 0x00000003008b7202 */ /* 0x000fe20000000f00 */
[----:B------:R-:W-:Y:S01]  /*2b40*/  IMAD.MOV.U32 R132, RZ, RZ, R136 ;  /* 0x000000ffff847224 */ /* 0x000fe200078e0088 */
[----:B------:R-:W-:Y:S01]  /*2b50*/  MOV R138, R134 ;  /* 0x00000086008a7202 */ /* 0x000fe20000000f00 */
[----:B------:R-:W-:Y:S06]  /*2b60*/  BRA `(.L_x_1486) ;  /* 0x000001c000007947 */ /* 0x000fec0003800000 */
.L_x_1488:
        /* <DEDUP_REMOVED lines=28> */
.L_x_1486:
[----:B------:R-:W2:Y:S01]  /*2d30*/  LDL.64 R6, [R1+0x10] ;  /* 0x0000100001067983 */ /* 0x000ea20000100a00 */
[----:B------:R-:W-:Y:S01]  /*2d40*/  SHF.R.S32.HI R0, RZ, 0x1f, R228 ;  /* 0x0000001fff007819 */ /* 0x000fe200000114e4 */
[----:B------:R-:W-:Y:S04]  /*2d50*/  DEPBAR.LE SB0, 0x0 ;  /* 0x000080000000791a */ /* 0x000fe80000000000 */
[----:B------:R-:W3:Y:S01]  /*2d60*/  LDL R9, [R1+0x4] ;  /* 0x0000040001097983 */ /* 0x000ee20000100800 */
[----:B------:R-:W-:Y:S01]  /*2d70*/  IMAD R0, R0, c[0x0][0x1a0], RZ ;  /* 0x0000680000007a24 */ /* 0x000fe200078e02ff */
[----:B------:R-:W-:Y:S01]  /*2d80*/  MOV R8, c[0x0][0x1a0] ;  /* 0x0000680000087a02 */ /* 0x000fe20000000f00 */
[----:B------:R-:W-:Y:S01]  /*2d90*/  IMAD.WIDE.U32 R4, R228, c[0x0][0x1a0], RZ ;  /* 0x00006800e4047a25 */ /* 0x000fe200078e00ff */
[----:B------:R-:W-:Y:S02]  /*2da0*/  BAR.SYNC.DEFER_BLOCKING 0x0 ;  /* 0x0000000000007b1d */ /* 0x000fe40000010000 */
[----:B------:R-:W-:Y:S01]  /*2db0*/  SHF.L.U32 R8, R8, 0x5, RZ ;  /* 0x0000000508087819 */ /* 0x000fe200000006ff */
[----:B------:R-:W-:Y:S05]  /*2dc0*/  IMAD R2, R228, c[0x0][0x1a4], R0 ;  /* 0x00006900e4027a24 */ /* 0x000fea00078e0200 */
[----:B------:R-:W-:Y:S02]  /*2dd0*/  IADD3 R5, R5, R2, RZ ;  /* 0x0000000205057210 */ /* 0x000fe40007ffe0ff */
[----:B--2---:R-:W-:Y:S02]  /*2de0*/  LEA R0, P0, R4, R6, 0x5 ;  /* 0x0000000604007211 */ /* 0x004fe400078028ff */
[----:B------:R-:W-:Y:S02]  /*2df0*/  MOV R7, 0x5 ;  /* 0x0000000500077802 */ /* 0x000fe40000000f00 */
[----:B------:R-:W-:Y:S02]  /*2e00*/  LEA R2, P1, R0, c[0x0][0x170], 0x1 ;  /* 0x00005c0000027a11 */ /* 0x000fe400078208ff */
[----:B---3--:R-:W-:Y:S02]  /*2e10*/  LEA.HI.X R5, R4, R9, R5, 0x5, P0 ;  /* 0x0000000904057211 */ /* 0x008fe400000f2c05 */
[----:B------:R-:W-:Y:S02]  /*2e20*/  MOV R6, c[0x0][0x1a0] ;  /* 0x0000680000067a02 */ /* 0x000fe40000000f00 */
[----:B------:R-:W-:Y:S02]  /*2e30*/  LEA.HI.X R3, R0, c[0x0][0x174], R5, 0x1, P1 ;  /* 0x00005d0000037a11 */ /* 0x000fe400008f0c05 */
[----:B------:R-:W-:Y:S02]  /*2e40*/  IADD3 R4, P0, R2, R8, RZ ;  /* 0x0000000802047210 */ /* 0x000fe40007f1e0ff */
[----:B------:R-:W-:Y:S01]  /*2e50*/  SHF.L.U64.HI R6, R6, R7, c[0x0][0x1a4] ;  /* 0x0000690006067619 */ /* 0x000fe20000010207 */
[----:B------:R-:W-:Y:S01]  /*2e60*/  @!PT LDS RZ, [RZ] ;  /* 0x00000000fffff984 */ /* 0x000fe20000000800 */
[----:B------:R-:W-:Y:S01]  /*2e70*/  @!PT LDS RZ, [RZ] ;  /* 0x00000000fffff984 */ /* 0x000fe20000000800 */
[----:B------:R-:W-:Y:S01]  /*2e80*/  @!PT LDS RZ, [RZ] ;  /* 0x00000000fffff984 */ /* 0x000fe20000000800 */
[----:B------:R1:W-:Y:S03]  /*2e90*/  LDGSTS.E.BYPASS.LTC128B.128 [R227+0xa000], [R2.64] ;  /* 0x0a00000002e37fae */ /* 0x0003e6000b901d48 */
[----:B------:R-:W-:Y:S02]  /*2ea0*/  IADD3.X R5, R3, R6, RZ, P0, !PT ;  /* 0x0000000603057210 */ /* 0x000fe400007fe4ff */
[----:B------:R-:W-:Y:S03]  /*2eb0*/  ISETP.GT.AND P0, PT, R228, RZ, PT ;  /* 0x000000ffe400720c */ /* 0x000fe60003f04270 */
[----:B------:R1:W-:Y:S08]  /*2ec0*/  LDGSTS.E.BYPASS.LTC128B.128 [R227+0xb000], [R2.64+0x80] ;  /* 0x0b00008002e37fae */ /* 0x0003f0000b901d48 */
[----:B------:R2:W-:Y:S08]  /*2ed0*/  LDGSTS.E.BYPASS.LTC128B.128 [R227+0xa800], [R4.64] ;  /* 0x0a80000004e37fae */ /* 0x0005f0000b901d48 */
[----:B------:R2:W-:Y:S08]  /*2ee0*/  LDGSTS.E.BYPASS.LTC128B.128 [R227+0xb800], [R4.64+0x80] ;  /* 0x0b80008004e37fae */ /* 0x0005f0000b901d48 */
[----:B------:R-:W-:Y:S08]  /*2ef0*/  LDSM.16.M88.4 R32, [R213] ;  /* 0x00000000d520783b */ /* 0x000ff00000000200 */
[----:B------:R-:W2:Y:S08]  /*2f00*/  LDSM.16.M88.4 R16, [R222] ;  /* 0x00000000de10783b */ /* 0x000eb00000000200 */
        /* <DEDUP_REMOVED lines=13> */
[----:B------:R-:W4:Y:S01]  /*2fe0*/  LDSM.16.M88.4 R196, [R220] ;  /* 0x00000000dcc4783b */ /* 0x000f220000000200 */
        /* <DEDUP_REMOVED lines=148> */
.L_x_1487:
        /* <DEDUP_REMOVED lines=400> */
.L_x_1485:
[----:B-1----:R-:W2:Y:S04]  /*5230*/  LDL.LU R4, [R1] ;  /* 0x0000000001047983 */ /* 0x002ea80000300800 */
[----:B------:R-:W3:Y:S04]  /*5240*/  LDL R178, [R1+0x20] ;  /* 0x0000200001b27983 */ /* 0x000ee80000100800 */
[----:B------:R-:W1:Y:S04]  /*5250*/  SHFL.BFLY PT, R5, R251, 0x2, 0x1f ;  /* 0x0c401f00fb057f89 */ /* 0x000e6800000e0000 */
[----:B------:R-:W4:Y:S04]  /*5260*/  SHFL.BFLY PT, R2, R252, 0x2, 0x1f ;  /* 0x0c401f00fc027f89 */ /* 0x000f2800000e0000 */
[----:B------:R-:W5:Y:S01]  /*5270*/  S2R R176, SR_TID.X ;  /* 0x0000000000b07919 */ /* 0x000f620000002100 */
[----:B-1----:R-:W-:-:S02]  /*5280*/  FADD.FTZ R251, R5, R251 ;  /* 0x000000fb05fb7221 */ /* 0x002fc40000010000 */
[----:B----4-:R-:W-:-:S03]  /*5290*/  FADD.FTZ R252, R2, R252 ;  /* 0x000000fc02fc7221 */ /* 0x010fc60000010000 */
[----:B------:R-:W1:Y:S01]  /*52a0*/  SHFL.BFLY PT, R2, R251, 0x1, 0x1f ;  /* 0x0c201f00fb027f89 */ /* 0x000e6200000e0000 */
[----:B-----5:R-:W-:-:S04]  /*52b0*/  SHF.R.S32.HI R177, RZ, 0x1f, R176 ;  /* 0x0000001fffb17819 */ /* 0x020fc800000114b0 */
[----:B------:R-:W-:-:S04]  /*52c0*/  LEA.HI R18, R177, R176, RZ, 0x2 ;  /* 0x000000b0b1127211 */ /* 0x000fc800078f10ff */
[----:B------:R-:W-:Y:S01]  /*52d0*/  SHF.R.S32.HI R8, RZ, 0x2, R18 ;  /* 0x00000002ff087819 */ /* 0x000fe20000011412 */
[----:B------:R-:W4:Y:S01]  /*52e0*/  SHFL.BFLY PT, R6, R252, 0x1, 0x1f ;  /* 0x0c201f00fc067f89 */ /* 0x000f2200000e0000 */
[----:B-1----:R-:W-:Y:S01]  /*52f0*/  FADD.FTZ R251, R251, R2 ;  /* 0x00000002fbfb7221 */ /* 0x002fe20000010000 */
[----:B------:R-:W-:-:S04]  /*5300*/  SHF.R.S32.HI R2, RZ, 0x1f, R18 ;  /* 0x0000001fff027819 */ /* 0x000fc80000011412 */
[----:B------:R-:W-:-:S04]  /*5310*/  LEA.HI R2, R2, R8, RZ, 0x3 ;  /* 0x0000000802027211 */ /* 0x000fc800078f18ff */
[----:B------:R-:W-:Y:S02]  /*5320*/  LOP3.LUT R2, R2, 0xfffffff8, RZ, 0xc0, !PT ;  /* 0xfffffff802027812 */ /* 0x000fe400078ec0ff */
[----:B------:R-:W-:-:S04]  /*5330*/  LOP3.LUT R18, R18, 0x3ffffffc, RZ, 0xc0, !PT ;  /* 0x3ffffffc12127812 */ /* 0x000fc800078ec0ff */
[----:B------:R-:W-:Y:S01]  /*5340*/  IADD3 R18, -R18, R176, RZ ;  /* 0x000000b012127210 */ /* 0x000fe20007ffe1ff */
[----:B----4-:R-:W-:Y:S01]  /*5350*/  FADD.FTZ R252, R252, R6 ;  /* 0x00000006fcfc7221 */ /* 0x010fe20000010000 */
[----:B------:R-:W-:Y:S02]  /*5360*/  ULDC.U8 UR4, c[0x0][0x329] ;  /* 0x0000ca4000047ab9 */ /* 0x000fe40000000000 */
[----:B------:R-:W-:Y:S01]  /*5370*/  ULDC.U8 UR5, c[0x0][0x328] ;  /* 0x0000ca0000057ab9 */ /* 0x000fe20000000000 */
[----:B------:R-:W-:Y:S02]  /*5380*/  ISETP.NE.AND P0, PT, RZ, UR4, PT ;  /* 0x00000004ff007c0c */ /* 0x000fe4000bf05270 */
[----:B------:R-:W-:Y:S02]  /*5390*/  FSETP.NE.FTZ.AND P5, PT, R252, RZ, PT ;  /* 0x000000fffc00720b */ /* 0x000fe40003fb5000 */
[----:B------:R-:W-:Y:S02]  /*53a0*/  ISETP.NE.AND P3, PT, RZ, UR5, PT ;  /* 0x00000005ff007c0c */ /* 0x000fe4000bf65270 */
[----:B------:R-:W-:-:S07]  /*53b0*/  FSETP.NE.FTZ.AND P4, PT, R251, RZ, PT ;  /* 0x000000fffb00720b */ /* 0x000fce0003f95000 */
[----:B------:R-:W-:Y:S02]  /*53c0*/  @P0 MOV R133, c[0x0][0x210] ;  /* 0x0000840000850a02 */ /* 0x000fe40000000f00 */
[----:B------:R-:W-:-:S03]  /*53d0*/  @!P0 MOV R6, c[0x0][0x214] ;  /* 0x0000850000068a02 */ /* 0x000fc60000000f00 */
[----:B------:R-:W-:Y:S01]  /*53e0*/  @P0 IMAD R133, R133, c[0x0][0x214], RZ ;  /* 0x0000850085850a24 */ /* 0x000fe200078e02ff */
[----:B------:R-:W-:Y:S01]  /*53f0*/  @!P0 SEL R133, R6, c[0x0][0x234], !P3 ;  /* 0x00008d0006858a07 */ /* 0x000fe20005800000 */
[----:B--2---:R-:W1:Y:S02]  /*5400*/  SHFL.BFLY PT, R0, R4, 0x2, 0x1f ;  /* 0x0c401f0004007f89 */ /* 0x004e6400000e0000 */
[----:B-1----:R-:W-:-:S05]  /*5410*/  FADD.FTZ R0, R0, R4 ;  /* 0x0000000400007221 */ /* 0x002fca0000010000 */
[----:B------:R-:W1:Y:S04]  /*5420*/  SHFL.BFLY PT, R132, R0, 0x1, 0x1f ;  /* 0x0c201f0000847f89 */ /* 0x000e6800000e0000 */
[----:B------:R-:W2:Y:S01]  /*5430*/  SHFL.BFLY PT, R4, R250, 0x2, 0x1f ;  /* 0x0c401f00fa047f89 */ /* 0x000ea200000e0000 */
[----:B-1----:R-:W-:-:S05]  /*5440*/  FADD.FTZ R132, R0, R132 ;  /* 0x0000008400847221 */ /* 0x002fca0000010000 */
[----:B------:R-:W-:Y:S02]  /*5450*/  FSETP.NE.FTZ.AND P6, PT, R132, RZ, PT ;  /* 0x000000ff8400720b */ /* 0x000fe40003fd5000 */
[----:B------:R-:W-:Y:S01]  /*5460*/  MOV R0, 0x3f800000 ;  /* 0x3f80000000007802 */ /* 0x000fe20000000f00 */
[----:B--2---:R-:W-:-:S05]  /*5470*/  FADD.FTZ R250, R4, R250 ;  /* 0x000000fa04fa7221 */ /* 0x004fca0000010000 */
[----:B------:R-:W1:Y:S05]  /*5480*/  SHFL.BFLY PT, R5, R250, 0x1, 0x1f ;  /* 0x0c201f00fa057f89 */ /* 0x000e6a00000e0000 */
[----:B------:R-:W2:Y:S02]  /*5490*/  @P6 MUFU.RCP R0, R132 ;  /* 0x0000008400006308 */ /* 0x000ea40000001000 */
[C---:B--2---:R-:W-:Y:S02]  /*54a0*/  FMUL.FTZ R7, R0.reuse, R149 ;  /* 0x0000009500077220 */ /* 0x044fe40000410000 */
        /* <DEDUP_REMOVED lines=31> */
[----:B------:R-:W-:Y:S02]  /*56a0*/  IADD3 R0, R8, -R2, RZ ;  /* 0x8000000208007210 */ /* 0x000fe40007ffe0ff */
[----:B------:R-:W-:-:S02]  /*56b0*/  LEA.HI R84, R177, R176, RZ, 0x5 ;  /* 0x000000b0b1547211 */ /* 0x000fc400078f28ff */
[----:B------:R-:W-:Y:S01]  /*56c0*/  SHF.L.U32 R2, R0, 0x6, RZ ;  /* 0x0000000600027819 */ /* 0x000fe200000006ff */
[----:B-1----:R-:W-:Y:S01]  /*56d0*/  FADD.FTZ R250, R250, R5 ;  /* 0x00000005fafa7221 */ /* 0x002fe20000010000 */
[----:B------:R-:W-:Y:S02]  /*56e0*/  SHF.R.S32.HI R84, RZ, 0x5, R84 ;  /* 0x00000005ff547819 */ /* 0x000fe40000011454 */
[----:B------:R-:W-:Y:S02]  /*56f0*/  LOP3.LUT R2, R2, 0x1c0, RZ, 0xc0, !PT ;  /* 0x000001c002027812 */ /* 0x000fe400078ec0ff */
[----:B------:R-:W-:Y:S02]  /*5700*/  LOP3.LUT R5, R0, 0x1, RZ, 0xc0, !PT ;  /* 0x0000000100057812 */ /* 0x000fe400078ec0ff */
[----:B------:R-:W-:Y:S02]  /*5710*/  LEA R18, R84, R18, 0x9 ;  /* 0x0000001254127211 */ /* 0x000fe400078e48ff */
[----:B------:R-:W-:-:S02]  /*5720*/  LEA.HI R2, R2, R2, RZ, 0x1d ;  /* 0x0000000202027211 */ /* 0x000fc400078fe8ff */
[----:B------:R-:W-:Y:S02]  /*5730*/  ISETP.NE.U32.AND P1, PT, R5, 0x1, PT ;  /* 0x000000010500780c */ /* 0x000fe40003f25070 */
[----:B------:R-:W-:-:S04]  /*5740*/  LEA R18, R18, R2, 0x1 ;  /* 0x0000000212127211 */ /* 0x000fc800078e08ff */
[----:B------:R-:W-:-:S04]  /*5750*/  SHF.L.U32 R18, R18, 0x1, RZ ;  /* 0x0000000112127819 */ /* 0x000fc800000006ff */
[----:B------:R-:W-:-:S03]  /*5760*/  IADD3 R20, R18, -0x10, RZ ;  /* 0xfffffff012147810 */ /* 0x000fc60007ffe0ff */
[----:B------:R-:W-:Y:S02]  /*5770*/  @P1 IADD3 R20, R18, 0x10, RZ ;  /* 0x0000001012141810 */ /* 0x000fe40007ffe0ff */
[----:B------:R-:W-:Y:S02]  /*5780*/  R2P PR, R0, 0x6 ;  /* 0x0000000600007804 */ /* 0x000fe40000000000 */
[----:B------:R-:W-:-:S04]  /*5790*/  MOV R68, 0x20 ;  /* 0x0000002000447802 */ /* 0x000fc80000000f00 */
[----:B------:R-:W-:Y:S02]  /*57a0*/  SEL R68, R68, 0xffffffe0, !P1 ;  /* 0xffffffe044447807 */ /* 0x000fe40004800000 */
[----:B------:R-:W-:Y:S02]  /*57b0*/  FSETP.NE.FTZ.AND P1, PT, R250, RZ, PT ;  /* 0x000000fffa00720b */ /* 0x000fe40003f35000 */
[----:B------:R-:W-:Y:S02]  /*57c0*/  MOV R4, 0x3f800000 ;  /* 0x3f80000000047802 */ /* 0x000fe40000000f00 */
[----:B------:R-:W-:Y:S02]  /*57d0*/  MOV R2, 0x3f800000 ;  /* 0x3f80000000027802 */ /* 0x000fe40000000f00 */
[----:B------:R-:W-:Y:S02]  /*57e0*/  MOV R0, 0x3f800000 ;  /* 0x3f80000000007802 */ /* 0x000fe40000000f00 */
[----:B------:R-:W1:Y:S08]  /*57f0*/  @P5 MUFU.RCP R4, R252 ;  /* 0x000000fc00045308 */ /* 0x000e700000001000 */
[----:B------:R-:W2:Y:S08]  /*5800*/  @P4 MUFU.RCP R2, R251 ;  /* 0x000000fb00024308 */ /* 0x000eb00000001000 */
[----:B------:R-:W4:Y:S01]  /*5810*/  @P1 MUFU.RCP R0, R250 ;  /* 0x000000fa00001308 */ /* 0x000f220000001000 */
[----:B-1----:R-:W-:-:S02]  /*5820*/  FMUL.FTZ R150, R4, R150 ;  /* 0x0000009604967220 */ /* 0x002fc40000410000 */
[C---:B------:R-:W-:Y:S02]  /*5830*/  FMUL.FTZ R6, R4.reuse, R151 ;  /* 0x0000009704067220 */ /* 0x040fe40000410000 */
[C---:B------:R-:W-:Y:S02]  /*5840*/  FMUL.FTZ R158, R4.reuse, R158 ;  /* 0x0000009e049e7220 */ /* 0x040fe40000410000 */
[----:B------:R-:W-:Y:S02]  /*5850*/  FMUL.FTZ R159, R4, R159 ;  /* 0x0000009f049f7220 */ /* 0x000fe40000410000 */
[C---:B--2---:R-:W-:Y:S02]  /*5860*/  FMUL.FTZ R144, R2.reuse, R144 ;  /* 0x0000009002907220 */ /* 0x044fe40000410000 */
[----:B------:R-:W-:Y:S01]  /*5870*/  FMUL.FTZ R5, R2, R145 ;  /* 0x0000009102057220 */ /* 0x000fe20000410000 */
[----:B------:R-:W-:Y:S01]  /*5880*/  F2FP.BF16.PACK_AB R7, R7, R148 ;  /* 0x000000940707723e */ /* 0x000fe200000010ff */
        /* <DEDUP_REMOVED lines=28> */
[----:B------:R-:W-:Y:S02]  /*5a50*/  FMUL.FTZ R131, R4, R131 ;  /* 0x0000008304837220 */ /* 0x000fe40000410000 */
        /* <DEDUP_REMOVED lines=29> */
[----:B------:R-:W-:Y:S01]  /*5c30*/  FMUL.FTZ R67, R2, R125 ;  /* 0x0000007d02437220 */ /* 0x000fe20000410000 */
[----:B------:R-:W-:Y:S01]  /*5c40*/  F2FP.BF16.PACK_AB R2, R157, R156 ;  /* 0x0000009c9d02723e */ /* 0x000fe200000010ff */
[C---:B----4-:R-:W-:Y:S02]  /*5c50*/  FMUL.FTZ R147, R0.reuse, R147 ;  /* 0x0000009300937220 */ /* 0x050fe40000410000 */
        /* <DEDUP_REMOVED lines=30> */
[----:B------:R-:W-:Y:S01]  /*5e40*/  FMUL.FTZ R66, R0, R126 ;  /* 0x0000007e00427220 */ /* 0x000fe20000410000 */
[----:B------:R-:W-:Y:S02]  /*5e50*/  F2FP.BF16.PACK_AB R0, R159, R158 ;  /* 0x0000009e9f00723e */ /* 0x000fe400000010ff */
[----:B------:R-:W-:Y:S01]  /*5e60*/  F2FP.BF16.PACK_AB R5, R5, R144 ;  /* 0x000000900505723e */ /* 0x000fe200000010ff */
[----:B------:R1:W-:Y:S04]  /*5e70*/  STS [R18], R7 ;  /* 0x0000000712007388 */ /* 0x0003e80000000800 */
[----:B------:R-:W-:Y:S04]  /*5e80*/  STS [R18+0x400], R6 ;  /* 0x0004000612007388 */ /* 0x000fe80000000800 */
[----:B------:R-:W-:Y:S04]  /*5e90*/  STS [R20], R2 ;  /* 0x0000000214007388 */ /* 0x000fe80000000800 */
[----:B------:R2:W-:Y:S01]  /*5ea0*/  STS [R20+0x400], R0 ;  /* 0x0004000014007388 */ /* 0x0005e20000000800 */
[----:B------:R-:W-:-:S03]  /*5eb0*/  F2FP.BF16.PACK_AB R4, R147, R4 ;  /* 0x000000049304723e */ /* 0x000fc600000010ff */
[----:B------:R4:W-:Y:S01]  /*5ec0*/  STS [R18+0x2000], R5 ;  /* 0x0020000512007388 */ /* 0x0009e20000000800 */
[----:B------:R-:W-:Y:S02]  /*5ed0*/  F2FP.BF16.PACK_AB R8, R8, R152 ;  /* 0x000000980808723e */ /* 0x000fe400000010ff */
[----:B------:R-:W-:Y:S02]  /*5ee0*/  F2FP.BF16.PACK_AB R11, R155, R11 ;  /* 0x0000000b9b0b723e */ /* 0x000fe400000010ff */
[----:B------:R-:W-:Y:S02]  /*5ef0*/  F2FP.BF16.PACK_AB R10, R10, R160 ;  /* 0x000000a00a0a723e */ /* 0x000fe400000010ff */
[----:B------:R-:W-:Y:S02]  /*5f00*/  F2FP.BF16.PACK_AB R9, R9, R162 ;  /* 0x000000a20909723e */ /* 0x000fe400000010ff */
[----:B------:R-:W-:Y:S02]  /*5f10*/  F2FP.BF16.PACK_AB R13, R13, R172 ;  /* 0x000000ac0d0d723e */ /* 0x000fe400000010ff */
[----:B------:R-:W-:-:S02]  /*5f20*/  F2FP.BF16.PACK_AB R12, R12, R174 ;  /* 0x000000ae0c0c723e */ /* 0x000fc400000010ff */
[----:B-1----:R-:W-:Y:S01]  /*5f30*/  IADD3 R7, R68, R20, RZ ;  /* 0x0000001444077210 */ /* 0x002fe20007ffe0ff */
[----:B------:R1:W-:Y:S01]  /*5f40*/  STS [R18+0x2400], R4 ;  /* 0x0024000412007388 */ /* 0x0003e20000000800 */
[----:B------:R-:W-:Y:S02]  /*5f50*/  F2FP.BF16.PACK_AB R14, R14, R164 ;  /* 0x000000a40e0e723e */ /* 0x000fe400000010ff */
[----:B------:R-:W-:Y:S02]  /*5f60*/  F2FP.BF16.PACK_AB R15, R167, R15 ;  /* 0x0000000fa70f723e */ /* 0x000fe400000010ff */
[----:B--2---:R-:W-:Y:S02]  /*5f70*/  IADD3 R0, R18, R68, RZ ;  /* 0x0000004412007210 */ /* 0x004fe40007ffe0ff */
[----:B----4-:R-:W-:-:S04]  /*5f80*/  MOV R5, 0x40 ;  /* 0x0000004000057802 */ /* 0x010fc80000000f00 */
[----:B------:R-:W-:Y:S01]  /*5f90*/  SEL R5, R5, 0xffffffc0, !P2 ;  /* 0xffffffc005057807 */ /* 0x000fe20005000000 */
[----:B------:R-:W-:Y:S01]  /*5fa0*/  STS [R20+0x2000], R8 ;  /* 0x0020000814007388 */ /* 0x000fe20000000800 */
[----:B------:R-:W-:Y:S02]  /*5fb0*/  F2FP.BF16.PACK_AB R24, R24, R168 ;  /* 0x000000a81818723e */ /* 0x000fe400000010ff */
[----:B------:R-:W-:Y:S01]  /*5fc0*/  F2FP.BF16.PACK_AB R23, R171, R23 ;  /* 0x00000017ab17723e */ /* 0x000fe200000010ff */
[----:B------:R-:W-:Y:S01]  /*5fd0*/  STS [R20+0x2400], R11 ;  /* 0x0024000b14007388 */ /* 0x000fe20000000800 */
[----:B------:R-:W-:Y:S02]  /*5fe0*/  F2FP.BF16.PACK_AB R22, R22, R17 ;  /* 0x000000111616723e */ /* 0x000fe400000010ff */
[----:B------:R-:W-:Y:S01]  /*5ff0*/  F2FP.BF16.PACK_AB R21, R21, R38 ;  /* 0x000000261515723e */ /* 0x000fe200000010ff */
[----:B------:R-:W-:Y:S01]  /*6000*/  STS [R0], R10 ;  /* 0x0000000a00007388 */ /* 0x000fe20000000800 */
[----:B------:R-:W-:-:S02]  /*6010*/  F2FP.BF16.PACK_AB R19, R19, R16 ;  /* 0x000000101313723e */ /* 0x000fc400000010ff */
[----:B-1----:R-:W-:Y:S01]  /*6020*/  IADD3 R4, R18, R5, RZ ;  /* 0x0000000512047210 */ /* 0x002fe20007ffe0ff */
[----:B------:R-:W-:Y:S01]  /*6030*/  STS [R0+0x400], R9 ;  /* 0x0004000900007388 */ /* 0x000fe20000000800 */
[----:B------:R-:W-:Y:S02]  /*6040*/  F2FP.BF16.PACK_AB R17, R137, R138 ;  /* 0x0000008a8911723e */ /* 0x000fe400000010ff */
[----:B------:R-:W-:Y:S01]  /*6050*/  F2FP.BF16.PACK_AB R16, R51, R50 ;  /* 0x000000323310723e */ /* 0x000fe200000010ff */
[----:B------:R-:W-:Y:S01]  /*6060*/  STS [R7], R13 ;  /* 0x0000000d07007388 */ /* 0x000fe20000000800 */
[----:B------:R-:W-:Y:S02]  /*6070*/  IADD3 R6, R5, R20, RZ ;  /* 0x0000001405067210 */ /* 0x000fe40007ffe0ff */
[----:B------:R-:W-:Y:S01]  /*6080*/  F2FP.BF16.PACK_AB R25, R43, R25 ;  /* 0x000000192b19723e */ /* 0x000fe200000010ff */
[----:B------:R-:W-:Y:S01]  /*6090*/  STS [R7+0x400], R12 ;  /* 0x0004000c07007388 */ /* 0x000fe20000000800 */
[----:B------:R-:W-:-:S02]  /*60a0*/  F2FP.BF16.PACK_AB R65, R65, R27 ;  /* 0x0000001b4141723e */ /* 0x000fc400000010ff */
[----:B------:R-:W-:Y:S01]  /*60b0*/  F2FP.BF16.PACK_AB R64, R47, R64 ;  /* 0x000000402f40723e */ /* 0x000fe200000010ff */
[----:B------:R-:W-:Y:S01]  /*60c0*/  STS [R0+0x2000], R14 ;  /* 0x0020000e00007388 */ /* 0x000fe20000000800 */
[----:B------:R-:W-:Y:S02]  /*60d0*/  F2FP.BF16.PACK_AB R63, R139, R140 ;  /* 0x0000008c8b3f723e */ /* 0x000fe400000010ff */
[----:B------:R-:W-:Y:S01]  /*60e0*/  F2FP.BF16.PACK_AB R62, R55, R54 ;  /* 0x00000036373e723e */ /* 0x000fe200000010ff */
[----:B------:R-:W-:Y:S01]  /*60f0*/  STS [R0+0x2400], R15 ;  /* 0x0024000f00007388 */ /* 0x000fe20000000800 */
[----:B------:R-:W-:Y:S02]  /*6100*/  F2FP.BF16.PACK_AB R60, R59, R60 ;  /* 0x0000003c3b3c723e */ /* 0x000fe400000010ff */
[----:B------:R-:W-:Y:S01]  /*6110*/  IADD3 R2, R0, R5, RZ ;  /* 0x0000000500027210 */ /* 0x000fe20007ffe0ff */
[----:B------:R-:W-:Y:S01]  /*6120*/  STS [R7+0x2000], R24 ;  /* 0x0020001807007388 */ /* 0x000fe20000000800 */
[----:B------:R-:W-:-:S02]  /*6130*/  F2FP.BF16.PACK_AB R59, R141, R142 ;  /* 0x0000008e8d3b723e */ /* 0x000fc400000010ff */
[----:B------:R-:W-:Y:S01]  /*6140*/  F2FP.BF16.PACK_AB R58, R34, R35 ;  /* 0x00000023223a723e */ /* 0x000fe200000010ff */
[----:B------:R-:W-:Y:S01]  /*6150*/  STS [R7+0x2400], R23 ;  /* 0x0024001707007388 */ /* 0x000fe20000000800 */
[----:B------:R-:W-:Y:S02]  /*6160*/  IADD3 R5, R7, R5, RZ ;  /* 0x0000000507057210 */ /* 0x000fe40007ffe0ff */
[----:B------:R-:W-:Y:S01]  /*6170*/  F2FP.BF16.PACK_AB R61, R57, R29 ;  /* 0x0000001d393d723e */ /* 0x000fe200000010ff */
[----:B------:R-:W-:Y:S01]  /*6180*/  STS [R4], R22 ;  /* 0x0000001604007388 */ /* 0x000fe20000000800 */
[----:B------:R-:W-:-:S03]  /*6190*/  F2FP.BF16.PACK_AB R57, R30, R31 ;  /* 0x0000001f1e39723e */ /* 0x000fc600000010ff */
[----:B------:R-:W-:Y:S01]  /*61a0*/  STS [R4+0x400], R21 ;  /* 0x0004001504007388 */ /* 0x000fe20000000800 */
[----:B------:R-:W-:-:S03]  /*61b0*/  F2FP.BF16.PACK_AB R56, R26, R56 ;  /* 0x000000381a38723e */ /* 0x000fc600000010ff */
[----:B------:R-:W-:Y:S01]  /*61c0*/  STS [R6], R17 ;  /* 0x0000001106007388 */ /* 0x000fe20000000800 */
[----:B------:R-:W-:-:S03]  /*61d0*/  F2FP.BF16.PACK_AB R55, R69, R143 ;  /* 0x0000008f4537723e */ /* 0x000fc600000010ff */
[----:B------:R-:W-:Y:S01]  /*61e0*/  STS [R6+0x400], R16 ;  /* 0x0004001006007388 */ /* 0x000fe20000000800 */
        /* <DEDUP_REMOVED lines=35> */
[----:B------:R1:W-:Y:S01]  /*6420*/  STS [R18+0x6400], R52 ;  /* 0x0064003412007388 */ /* 0x0003e20000000800 */
        /* <DEDUP_REMOVED lines=40> */
[----:B-1----:R-:W1:Y:S04]  /*66b0*/  S2R R18, SR_CTAID.Y ;  /* 0x0000000000127919 */ /* 0x002e680000002600 */
[----:B------:R-:W5:Y:S04]  /*66c0*/  S2R R19, SR_CTAID.Z ;  /* 0x0000000000137919 */ /* 0x000f680000002700 */
[----:B------:R-:W1:Y:S01]  /*66d0*/  S2R R17, SR_CTAID.X ;  /* 0x0000000000117919 */ /* 0x000e620000002500 */
[----:B--2---:R-:W2:Y:S01]  /*66e0*/  @P6 MUFU.LG2 R2, R132 ;  /* 0x0000008400026308 */ /* 0x004ea20000000c00 */
[----:B------:R-:W-:-:S02]  /*66f0*/  ISETP.NE.OR P3, PT, RZ, UR4, !P3 ;  /* 0x00000004ff007c0c */ /* 0x000fc4000df65670 */
[----:B------:R-:W-:Y:S01]  /*6700*/  @P0 MOV R0, 0x1 ;  /* 0x0000000100000802 */ /* 0x000fe20000000f00 */
[----:B------:R1:W1:Y:S04]  /*6710*/  LDS.128 R20, [R227] ;  /* 0x00000000e3147984 */ /* 0x0002680000000c00 */
[----:B------:R1:W1:Y:S04]  /*6720*/  LDS.128 R28, [R227+0x800] ;  /* 0x00080000e31c7984 */ /* 0x0002680000000c00 */
[----:B------:R1:W1:Y:S04]  /*6730*/  LDS.128 R36, [R227+0x1000] ;  /* 0x00100000e3247984 */ /* 0x0002680000000c00 */
[----:B------:R1:W1:Y:S04]  /*6740*/  LDS.128 R44, [R227+0x1800] ;  /* 0x00180000e32c7984 */ /* 0x0002680000000c00 */
[----:B------:R1:W1:Y:S04]  /*6750*/  LDS.128 R56, [R227+0x2000] ;  /* 0x00200000e3387984 */ /* 0x0002680000000c00 */
[----:B------:R1:W1:Y:S04]  /*6760*/  LDS.128 R80, [R227+0x2800] ;  /* 0x00280000e3507984 */ /* 0x0002680000000c00 */
[----:B------:R1:W1:Y:S04]  /*6770*/  LDS.128 R76, [R227+0x3000] ;  /* 0x00300000e34c7984 */ /* 0x0002680000000c00 */
[----:B------:R1:W2:Y:S04]  /*6780*/  LDS.128 R72, [R227+0x3800] ;  /* 0x00380000e3487984 */ /* 0x0002a80000000c00 */
[----:B------:R1:W3:Y:S04]  /*6790*/  LDS.128 R24, [R227+0x4000] ;  /* 0x00400000e3187984 */ /* 0x0002e80000000c00 */
[----:B------:R1:W3:Y:S04]  /*67a0*/  LDS.128 R32, [R227+0x4800] ;  /* 0x00480000e3207984 */ /* 0x0002e80000000c00 */
[----:B------:R1:W3:Y:S04]  /*67b0*/  LDS.128 R40, [R227+0x5000] ;  /* 0x00500000e3287984 */ /* 0x0002e80000000c00 */
[----:B------:R2:W3:Y:S04]  /*67c0*/  LDS.128 R52, [R227+0x5800] ;  /* 0x00580000e3347984 */ /* 0x0004e80000000c00 */
[----:B------:R3:W3:Y:S04]  /*67d0*/  LDS.128 R68, [R227+0x6000] ;  /* 0x00600000e3447984 */ /* 0x0006e80000000c00 */
[----:B------:R3:W3:Y:S04]  /*67e0*/  LDS.128 R64, [R227+0x6800] ;  /* 0x00680000e3407984 */ /* 0x0006e80000000c00 */
[----:B------:R3:W3:Y:S04]  /*67f0*/  LDS.128 R60, [R227+0x7000] ;  /* 0x00700000e33c7984 */ /* 0x0006e80000000c00 */
[----:B------:R3:W3:Y:S01]  /*6800*/  LDS.128 R48, [R227+0x7800] ;  /* 0x00780000e3307984 */ /* 0x0006e20000000c00 */
[----:B------:R-:W-:-:S04]  /*6810*/  @!P0 IMAD R0, R133, c[0x0][0x1c0], RZ ;  /* 0x0000700085008a24 */ /* 0x000fc800078e02ff */
[C---:B-1----:R-:W-:Y:S01]  /*6820*/  IMAD R0, R18.reuse, R0, RZ ;  /* 0x0000000012007224 */ /* 0x042fe200078e02ff */
[----:B------:R-:W1:Y:S01]  /*6830*/  @P1 MUFU.LG2 R7, R250 ;  /* 0x000000fa00071308 */ /* 0x000e620000000c00 */
[----:B------:R-:W-:Y:S01]  /*6840*/  @!P3 IMAD R10, R18, c[0x0][0x214], RZ ;  /* 0x00008500120aba24 */ /* 0x000fe200078e02ff */
[----:B------:R-:W-:Y:S01]  /*6850*/  @P0 MOV R6, c[0x0][0x210] ;  /* 0x0000840000060a02 */ /* 0x000fe20000000f00 */
[----:B--2---:R-:W-:Y:S01]  /*6860*/  @P6 FMUL.FTZ R2, R2, 0.69314718246459960938 ;  /* 0x3f31721802026820 */ /* 0x004fe20000410000 */
[----:B------:R-:W-:Y:S01]  /*6870*/  SEL R0, R0, RZ, P3 ;  /* 0x000000ff00007207 */ /* 0x000fe20001800000 */
[----:B----4-:R-:W-:Y:S01]  /*6880*/  CS2R R4, SRZ ;  /* 0x0000000000047805 */ /* 0x010fe2000001ff00 */
[----:B------:R-:W-:Y:S02]  /*6890*/  @!P0 MOV R6, 0x1 ;  /* 0x0000000100068802 */ /* 0x000fe40000000f00 */
[----:B------:R-:W2:Y:S01]  /*68a0*/  @P5 MUFU.LG2 R9, R252 ;  /* 0x000000fc00095308 */ /* 0x000ea20000000c00 */
[----:B------:R-:W-:Y:S01]  /*68b0*/  MOV R16, 0x7f800000 ;  /* 0x7f80000000107802 */ /* 0x000fe20000000f00 */
[----:B------:R-:W-:Y:S01]  /*68c0*/  @P6 FFMA.FTZ R16, R136, c[0x0][0x238], R2 ;  /* 0x00008e0088106a23 */ /* 0x000fe20000010002 */
[----:B------:R-:W-:-:S05]  /*68d0*/  @!P3 SHF.R.S32.HI R5, RZ, 0x1f, R10 ;  /* 0x0000001fff05b819 */ /* 0x000fca000001140a */
[----:B------:R-:W4:Y:S01]  /*68e0*/  @P4 MUFU.LG2 R8, R251 ;  /* 0x000000fb00084308 */ /* 0x000f220000000c00 */
[----:B------:R-:W-:Y:S01]  /*68f0*/  @!P3 MOV R4, R10 ;  /* 0x0000000a0004b202 */ /* 0x000fe20000000f00 */
[----:B-----5:R-:W-:Y:S01]  /*6900*/  IMAD R2, R19, R133, R0 ;  /* 0x0000008513027224 */ /* 0x020fe200078e0200 */
[----:B---3--:R-:W-:Y:S01]  /*6910*/  LOP3.LUT P3, RZ, R178, 0x3, RZ, 0xc0, !PT ;  /* 0x00000003b2ff7812 */ /* 0x008fe2000786c0ff */
[----:B------:R-:W-:-:S05]  /*6920*/  IMAD R0, R17, R6, RZ ;  /* 0x0000000611007224 */ /* 0x000fca00078e02ff */
[----:B------:R-:W-:Y:S01]  /*6930*/  SHF.L.U32 R0, R0, 0x7, RZ ;  /* 0x0000000700007819 */ /* 0x000fe200000006ff */
[----:B-1----:R-:W-:Y:S01]  /*6940*/  @P1 FMUL.FTZ R7, R7, 0.69314718246459960938 ;  /* 0x3f31721807071820 */ /* 0x002fe20000410000 */
[----:B------:R-:W-:Y:S01]  /*6950*/  BSSY B0, `(.L_x_1489) ;  /* 0x0000037000007945 */ /* 0x000fe20003800000 */
[----:B--2---:R-:W-:Y:S01]  /*6960*/  @P5 FMUL.FTZ R9, R9, 0.69314718246459960938 ;  /* 0x3f31721809095820 */ /* 0x004fe20000410000 */
[----:B------:R-:W-:Y:S02]  /*6970*/  IADD3 R10, P2, P0, R0, R4, R2 ;  /* 0x00000004000a7210 */ /* 0x000fe4000785e002 */
[----:B------:R-:W-:Y:S01]  /*6980*/  SHF.R.S32.HI R0, RZ, 0x1f, R0 ;  /* 0x0000001fff007819 */ /* 0x000fe20000011400 */
[----:B----4-:R-:W-:Y:S01]  /*6990*/  @P4 FMUL.FTZ R8, R8, 0.69314718246459960938 ;  /* 0x3f31721808084820 */ /* 0x010fe20000410000 */
        /* <DEDUP_REMOVED lines=9> */
[----:B------:R-:W-:Y:S01]  /*6a30*/  SHF.R.S32.HI R2, RZ, 0x1f, R84 ;  /* 0x0000001fff027819 */ /* 0x000fe20000011454 */
        /* <DEDUP_REMOVED lines=40> */
.L_x_1490:
[----:B------:R-:W-:Y:S05]  /*6cc0*/  BSYNC B0 ;  /* 0x0000000000007941 */ /* 0x000fea0003800000 */
.L_x_1489:
[----:B-1----:R-:W-:Y:S01]  /*6cd0*/  LEA.HI R4, R177, R176, RZ, 0x3 ;  /* 0x000000b0b1047211 */ /* 0x002fe200078f18ff */
        /* <DEDUP_REMOVED lines=31> */
[----:B------:R1:W-:Y:S03]  /*6ed0*/  STG.E.128 [R4.64+0x80], R24 ;  /* 0x0000801804007986 */ /* 0x0003e6000c101d08 */
        /* <DEDUP_REMOVED lines=26> */
.L_x_1491:
        /* <DEDUP_REMOVED lines=16> */
.L_x_2398:


//--------------------- .text._ZN5flash16flash_fwd_kernelI23Flash_fwd_kernel_traitsILi128ELi128ELi32ELi4ELb0ELb0EN7cutlass10bfloat16_tE19Flash_kernel_traitsILi128ELi128ELi32ELi4ES3_EELb1ELb0ELb0ELb1ELb0ELb0ELb0ELb0EEEvNS_16Flash_fwd_paramsE --------------------------
	.section	.text._ZN5flash16flash_fwd_kernelI23Flash_fwd_kernel_traitsILi128ELi128ELi32ELi4ELb0ELb0EN7cutlass10bfloat16_tE19Flash_kernel_traitsILi128ELi128ELi32ELi4ES3_EELb1ELb0ELb0ELb1ELb0ELb0ELb0ELb0EEEvNS_16Flash_fwd_paramsE,"ax",@progbits
	.sectioninfo	@"SHI_REGISTERS=255"
	.align	128
        .global         _ZN5flash16flash_fwd_kernelI23Flash_fwd_kernel_traitsILi128ELi128ELi32ELi4ELb0ELb0EN7cutlass10bfloat16_tE19Flash_kernel_traitsILi128ELi128ELi32ELi4ES3_EELb1ELb0ELb0ELb1ELb0ELb0ELb0ELb0EEEvNS_16Flash_fwd_paramsE
        .type           _ZN5flash16flash_fwd_kernelI23Flash_fwd_kernel_traitsILi128ELi128ELi32ELi4ELb0ELb0EN7cutlass10bfloat16_tE19Flash_kernel_traitsILi128ELi128ELi32ELi4ES3_EELb1ELb0ELb0ELb1ELb0ELb0ELb0ELb0EEEvNS_16Flash_fwd_paramsE,@function
        .size           _ZN5flash16flash_fwd_kernelI23Flash_fwd_kernel_traitsILi128ELi128ELi32ELi4ELb0ELb0EN7cutlass10bfloat16_tE19Flash_kernel_traitsILi128ELi128ELi32ELi4ES3_EELb1ELb0ELb0ELb1ELb0ELb0ELb0ELb0EEEvNS_16Flash_fwd_paramsE,(.L_x_2399 - _ZN5flash16flash_fwd_kernelI23Flash_fwd_kernel_traitsILi128ELi128ELi32ELi4ELb0ELb0EN7cutlass10bfloat16_tE19Flash_kernel_traitsILi128ELi128ELi32ELi4ES3_EELb1ELb0ELb0ELb1ELb0ELb0ELb0ELb0EEEvNS_16Flash_fwd_paramsE)
        .other          _ZN5flash16flash_fwd_kernelI23Flash_fwd_kernel_traitsILi128ELi128ELi32ELi4ELb0ELb0EN7cutlass10bfloat16_tE19Flash_kernel_traitsILi128ELi128ELi32ELi4ES3_EELb1ELb0ELb0ELb1ELb0ELb0ELb0ELb0EEEvNS_16Flash_fwd_paramsE,@"STO_CUDA_ENTRY STV_DEFAULT"
_ZN5flash16flash_fwd_kernelI23Flash_fwd_kernel_traitsILi128ELi128ELi32ELi4ELb0ELb0EN7cutlass10bfloat16_tE19Flash_kernel_traitsILi128ELi128ELi32ELi4ES3_EELb1ELb0ELb0ELb1ELb0ELb0ELb0ELb0EEEvNS_16Flash_fwd_paramsE:
.text._ZN5flash16flash_fwd_kernelI23Flash_fwd_kernel_traitsILi128ELi128ELi32ELi4ELb0ELb0EN7cutlass10bfloat16_tE19Flash_kernel_traitsILi128ELi128ELi32ELi4ES3_EELb1ELb0ELb0ELb1ELb0ELb0ELb0ELb0EEEvNS_16Flash_fwd_paramsE:
        /* <DEDUP_REMOVED lines=22> */
[----:B------:R-:W-:Y:S01]  /*0160*/  UMOV UR15, 0x4 ;  /* 0x00000004000f7882 */ /* 0x000fe20000000000 */
[----:B------:R-:W1:Y:S01]  /*0170*/  S2UR UR14, SR_CTAID.Z ;  /* 0x00000000000e79c3 */ /* 0x000e620000002700 */
[----:B------:R-:W-:-:S02]  /*0180*/  ULDC.64 UR8, c[0x0][0x240] ;  /* 0x0000900000087ab9 */ /* 0x000fc40000000a00 */
        /* <DEDUP_REMOVED lines=68> */
.L_x_1492:
[----:B------:R-:W-:Y:S02]  /*05d0*/  ULDC UR7, c[0x0][0x218] ;  /* 0x0000860000077ab9 */ /* 0x000fe40000000800 */
.L_x_1493:
        /* <DEDUP_REMOVED lines=37> */
[----:B------:R-:W-:Y:S02]  /*0830*/  ULDC.64 UR4, c[0x0][0x198] ;  /* 0x0000660000047ab9 */ /* 0x000fe40000000a00 */
[----:B------:R-:W-:-:S02]  /*0840*/  @!UP1 UIMAD UR21, UR21, UR6, URZ ;  /* 0x00000006151592a4 */ /* 0x000fc4000f8e023f */
[----:B------:R-:W-:Y:S02]  /*0850*/  @UP0 UIMAD.WIDE.U32 UR26, UR25, UR4, URZ ;  /* 0x00000004191a02a5 */ /* 0x000fe4000f8e003f */
[----:B------:R-:W-:Y:S02]  /*0860*/  @!UP1 UIMAD.WIDE.U32 UR28, UR13, UR6, URZ ;  /* 0x000000060d1c92a5 */ /* 0x000fe4000f8e003f */
[----:B------:R-:W-:Y:S02]  /*0870*/  @!UP1 UIMAD UR4, UR13, UR7, UR21 ;  /* 0x000000070d0492a4 */ /* 0x000fe4000f8e0215 */
[----:B------:R-:W-:Y:S02]  /*0880*/  @UP1 UMOV UR6, UR24 ;  /* 0x0000001800061c82 */ /* 0x000fe40008000000 */
[----:B------:R-:W-:Y:S02]  /*0890*/  @UP0 UIMAD UR7, UR25, UR5, UR27 ;  /* 0x00000005190702a4 */ /* 0x000fe4000f8e021b */
[----:B------:R-:W-:-:S02]  /*08a0*/  USHF.R.S32.HI UR21, URZ, 0x1f, UR14 ;  /* 0x0000001f3f157899 */ /* 0x000fc4000801140e */
[----:B------:R-:W-:Y:S02]  /*08b0*/  @!UP1 UIADD3 UR20, UR29, UR4, URZ ;  /* 0x000000041d149290 */ /* 0x000fe4000fffe03f */
[----:B------:R-:W-:Y:S02]  /*08c0*/  @!UP1 UMOV UR6, UR28 ;  /* 0x0000001c00069c82 */ /* 0x000fe40008000000 */
[----:B------:R-:W-:Y:S01]  /*08d0*/  @UP0 UMOV UR24, UR26 ;  /* 0x0000001a00180c82 */ /* 0x000fe20008000000 */
[----:B------:R-:W-:Y:S05]  /*08e0*/  @P0 BRA `(.L_x_1495) ;  /* 0x000000d000000947 */ /* 0x000fea0003800000 */
[----:B-1----:R-:W-:Y:S02]  /*08f0*/  USHF.R.S32.HI UR24, URZ, 0x1f, UR22 ;  /* 0x0000001f3f187899 */ /* 0x002fe40008011416 */
[----:B------:R-:W-:Y:S02]  /*0900*/  ULDC.64 UR4, c[0x0][0x198] ;  /* 0x0000660000047ab9 */ /* 0x000fe40000000a00 */
[----:B------:R-:W-:Y:S02]  /*0910*/  UIMAD UR24, UR24, UR4, URZ ;  /* 0x00000004181872a4 */ /* 0x000fe4000f8e023f */
[----:B------:R-:W-:-:S02]  /*0920*/  UIMAD.WIDE.U32 UR26, UR22, UR4, URZ ;  /* 0x00000004161a72a5 */ /* 0x000fc4000f8e003f */
[----:B------:R-:W-:Y:S02]  /*0930*/  UIMAD UR24, UR22, UR5, UR24 ;  /* 0x00000005161872a4 */ /* 0x000fe4000f8e0218 */
[----:B------:R-:W-:Y:S02]  /*0940*/  USHF.R.S32.HI UR7, URZ, 0x1f, UR13 ;  /* 0x0000001f3f077899 */ /* 0x000fe4000801140d */
[----:B------:R-:W-:Y:S02]  /*0950*/  ULDC.64 UR4, c[0x0][0x180] ;  /* 0x0000600000047ab9 */ /* 0x000fe40000000a00 */
[----:B------:R-:W-:Y:S02]  /*0960*/  UIADD3 UR25, UR27, UR24, URZ ;  /* 0x000000181b197290 */ /* 0x000fe4000fffe03f */
[----:B------:R-:W-:Y:S02]  /*0970*/  UIMAD UR7, UR7, UR4, URZ ;  /* 0x00000004070772a4 */ /* 0x000fe4000f8e023f */
[----:B------:R-:W-:-:S02]  /*0980*/  UMOV UR24, UR26 ;  /* 0x0000001a00187c82 */ /* 0x000fc40008000000 */
[----:B------:R-:W-:Y:S02]  /*0990*/  UIMAD UR7, UR13, UR5, UR7 ;  /* 0x000000050d0772a4 */ /* 0x000fe4000f8e0207 */
[----:B------:R-:W-:-:S04]  /*09a0*/  UIMAD.WIDE.U32 UR24, UR13, UR4, UR24 ;  /* 0x000000040d1872a5 */ /* 0x000fc8000f8e0018 */
[----:B------:R-:W-:Y:S02]  /*09b0*/  UIADD3 UR7, UR25, UR7, URZ ;  /* 0x0000000719077290 */ /* 0x000fe4000fffe03f */
.L_x_1495:
        /* <DEDUP_REMOVED lines=10> */
[----:B--2---:R-:W2:Y:S02]  /*0a60*/  MUFU.RCP R2, R2 ;  /* 0x0000000200027308 */ /* 0x004ea40000001000 */
        /* <DEDUP_REMOVED lines=35> */
.L_x_1496:
[CC--:B------:R-:W-:Y:S01]  /*0ca0*/  LEA.HI R0, R5.reuse, R234.reuse, RZ, 0x3 ;  /* 0x000000ea05007211 */ /* 0x0c0fe200078f18ff */
[----:B------:R-:W1:Y:S01]  /*0cb0*/  S2R R14, SR_CTAID.Z ;  /* 0x00000000000e7919 */ /* 0x000e620000002700 */
[CC--:B------:R-:W-:Y:S01]  /*0cc0*/  LEA.HI R18, R5.reuse, R234.reuse, RZ, 0x4 ;  /* 0x000000ea05127211 */ /* 0x0c0fe200078f20ff */
[----:B------:R-:W-:Y:S01]  /*0cd0*/  IMAD.MOV.U32 R19, RZ, RZ, 0x10 ;  /* 0x00000010ff137424 */ /* 0x000fe200078e00ff */
        /* <DEDUP_REMOVED lines=27> */
[----:B------:R-:W-:Y:S01]  /*0e90*/  UIADD3 UR20, -UR10, UR12, URZ ;  /* 0x0000000c0a147290 */ /* 0x000fe2000fffe13f */
        /* <DEDUP_REMOVED lines=58> */
.L_x_1498:
[----:B------:R-:W-:Y:S05]  /*1240*/  BSYNC B0 ;  /* 0x0000000000007941 */ /* 0x000fea0003800000 */
.L_x_1497:
        /* <DEDUP_REMOVED lines=29> */
.L_x_1500:
[----:B------:R-:W-:Y:S05]  /*1420*/  BSYNC B0 ;  /* 0x0000000000007941 */ /* 0x000fea0003800000 */
.L_x_1499:
        /* <DEDUP_REMOVED lines=29> */
.L_x_1502:
[----:B------:R-:W-:Y:S05]  /*1600*/  BSYNC B0 ;  /* 0x0000000000007941 */ /* 0x000fea0003800000 */
.L_x_1501:
        /* <DEDUP_REMOVED lines=29> */
.L_x_1504:
[----:B------:R-:W-:Y:S05]  /*17e0*/  BSYNC B0 ;  /* 0x0000000000007941 */ /* 0x000fea0003800000 */
.L_x_1503:
        /* <DEDUP_REMOVED lines=29> */
.L_x_1506:
[----:B------:R-:W-:Y:S05]  /*19c0*/  BSYNC B0 ;  /* 0x0000000000007941 */ /* 0x000fea0003800000 */
.L_x_1505:
        /* <DEDUP_REMOVED lines=29> */
.L_x_1508:
[----:B------:R-:W-:Y:S05]  /*1ba0*/  BSYNC B0 ;  /* 0x0000000000007941 */ /* 0x000fea0003800000 */
.L_x_1507:
[----:B------:R-:W-:Y:S01]  /*1bb0*/  IADD3 R0, R10, 0x60, RZ ;  /* 0x000000600a007810 */ /* 0x000fe20007ffe0ff */
[----:B------:R-:W-:Y:S03]  /*1bc0*/  BSSY B0, `(.L_x_1509) ;  /* 0x000001d000007945 */ /* 0x000fe60003800000 */
[----:B------:R-:W-:Y:S01]  /*1bd0*/  ISETP.GE.AND P0, PT, R0, UR20, PT ;  /* 0x0000001400007c0c */ /* 0x000fe2000bf06270 */
[----:B------:R3:W-:-:S12]  /*1be0*/  STL [R1+0x30], R0 ;  /* 0x0000300001007387 */ /* 0x0007d80000100800 */
        /* <DEDUP_REMOVED lines=26> */
.L_x_1510:
[----:B------:R-:W-:Y:S05]  /*1d90*/  BSYNC B0 ;  /* 0x0000000000007941 */ /* 0x000fea0003800000 */
.L_x_1509:
        /* <DEDUP_REMOVED lines=34> */
.L_x_1512:
[----:B------:R-:W-:Y:S05]  /*1fc0*/  BSYNC B0 ;  /* 0x0000000000007941 */ /* 0x000fea0003800000 */
.L_x_1511:
        /* <DEDUP_REMOVED lines=32> */
.L_x_1514:
[----:B------:R-:W-:Y:S05]  /*21d0*/  BSYNC B0 ;  /* 0x0000000000007941 */ /* 0x000fea0003800000 */
.L_x_1513:
        /* <DEDUP_REMOVED lines=25> */
.L_x_1516:
[----:B------:R-:W-:Y:S05]  /*2370*/  BSYNC B0 ;  /* 0x0000000000007941 */ /* 0x000fea0003800000 */
.L_x_1515:
        /* <DEDUP_REMOVED lines=17> */
[----:B------:R-:W3:Y:S01]  /*2490*/  @P0 MUFU.RCP R3, c[0x0][0x238] ;  /* 0x00008e0000030b08 */ /* 0x000ee20000001000 */
[----:B------:R-:W-:Y:S01]  /*24a0*/  ISETP.GE.AND P1, PT, R10, UR23, PT ;  /* 0x000000170a007c0c */ /* 0x000fe2000bf26270 */
[----:B------:R-:W-:Y:S02]  /*24b0*/  ULDC.64 UR4, c[0x0][0x1a0] ;  /* 0x0000680000047ab9 */ /* 0x000fe40000000a00 */
[----:B------:R-:W-:-:S05]  /*24c0*/  IMAD.U32 R7, RZ, RZ, UR7 ;  /* 0x00000007ff077e24 */ /* 0x000fca000f8e00ff */
[----:B------:R5:W3:Y:S01]  /*24d0*/  @P0 LDG.E R0, [R6.64] ;  /* 0x0000001006000981 */ /* 0x000ae2000c1e1900 */
[----:B------:R-:W-:Y:S01]  /*24e0*/  UIMAD.WIDE.U32 UR28, UR24, UR4, URZ ;  /* 0x00000004181c72a5 */ /* 0x000fe2000f8e003f */
[----:B------:R-:W-:Y:S01]  /*24f0*/  BSSY B0, `(.L_x_1517) ;  /* 0x0000022000007945 */ /* 0x000fe20003800000 */
[----:B------:R-:W-:Y:S01]  /*2500*/  UIMAD UR4, UR27, UR4, URZ ;  /* 0x000000041b0472a4 */ /* 0x000fe2000f8e023f */
[----:B------:R-:W-:Y:S03]  /*2510*/  BAR.SYNC.DEFER_BLOCKING 0x0 ;  /* 0x0000000000007b1d */ /* 0x000fe60000010000 */
[----:B------:R-:W-:-:S04]  /*2520*/  UIMAD UR4, UR24, UR5, UR4 ;  /* 0x00000005180472a4 */ /* 0x000fc8000f8e0204 */
[----:B------:R-:W-:Y:S01]  /*2530*/  UIADD3 UR4, UR29, UR4, URZ ;  /* 0x000000041d047290 */ /* 0x000fe2000fffe03f */
[----:B-----5:R-:W-:Y:S01]  /*2540*/  MOV R6, UR28 ;  /* 0x0000001c00067c02 */ /* 0x020fe20008000f00 */
[----:B------:R-:W-:Y:S01]  /*2550*/  IMAD.U32 R7, RZ, RZ, UR29 ;  /* 0x0000001dff077e24 */ /* 0x000fe2000f8e00ff */
[----:B------:R1:W-:Y:S04]  /*2560*/  @P1 STS.128 [R223+0xa000], RZ ;  /* 0x00a000ffdf001388 */ /* 0x0003e80000000c00 */
[----:B------:R1:W-:Y:S01]  /*2570*/  @P1 STS.128 [R223+0xb000], RZ ;  /* 0x00b000ffdf001388 */ /* 0x0003e20000000c00 */
[----:B---3--:R-:W-:Y:S01]  /*2580*/  @P0 FMUL.FTZ R0, R0, R3 ;  /* 0x0000000300000220 */ /* 0x008fe20000410000 */
[----:B------:R-:W-:Y:S01]  /*2590*/  MOV R3, UR4 ;  /* 0x0000000400037c02 */ /* 0x000fe20008000f00 */
[----:B------:R-:W-:-:S02]  /*25a0*/  UMOV UR4, URZ ;  /* 0x0000003f00047c82 */ /* 0x000fc40008000000 */
[----:B------:R3:W5:Y:S02]  /*25b0*/  @P0 R2UR UR6, R0 ;  /* 0x00000000000603c2 */ /* 0x00076400000e0000 */
[----:B---3--:R-:W-:Y:S01]  /*25c0*/  LEA R0, P0, R6, R22, 0x5 ;  /* 0x0000001606007211 */ /* 0x008fe200078028ff */
[----:B-----5:R-:W-:-:S03]  /*25d0*/  @UP1 UMOV UR4, UR6 ;  /* 0x0000000600041c82 */ /* 0x020fc60008000000 */
[----:B------:R-:W-:Y:S01]  /*25e0*/  LEA.HI.X R3, R6, R21, R3, 0x5, P0 ;  /* 0x0000001506037211 */ /* 0x000fe200000f2c03 */
        /* <DEDUP_REMOVED lines=18> */
.L_x_1518:
[----:B-1----:R-:W-:Y:S05]  /*2710*/  BSYNC B0 ;  /* 0x0000000000007941 */ /* 0x002fea0003800000 */
.L_x_1517:
[----:B------:R-:W-:Y:S01]  /*2720*/  ISETP.GE.AND P0, PT, R5, UR23, PT ;  /* 0x0000001705007c0c */ /* 0x000fe2000bf06270 */
        /* <DEDUP_REMOVED lines=25> */
.L_x_1520:
[----:B------:R-:W-:Y:S05]  /*28c0*/  BSYNC B0 ;  /* 0x0000000000007941 */ /* 0x000fea0003800000 */
.L_x_1519:
[----:B---3--:R-:W-:Y:S01]  /*28d0*/  SHF.R.S32.HI R7, RZ, 0x4, R18 ;  /* 0x00000004ff077819 */ /* 0x008fe20000011412 */
        /* <DEDUP_REMOVED lines=21> */
[----:B------:R-:W-:-:S02]  /*2a30*/  IMAD.U32 R5, RZ, RZ, UR11 ;  /* 0x0000000bff057e24 */ /* 0x000fc4000f8e00ff */
[----:B------:R-:W-:Y:S02]  /*2a40*/  IMAD R0, R7, 0x200, R0 ;  /* 0x0000020007007824 */ /* 0x000fe400078e0200 */
[----:B------:R-:W-:Y:S02]  /*2a50*/  IMAD.IADD R3, R112, 0x1, R3 ;  /* 0x0000000170037824 */ /* 0x000fe400078e0203 */
[----:B------:R-:W-:Y:S02]  /*2a60*/  IMAD.SHL.U32 R208, R0, 0x2, RZ ;  /* 0x0000000200d07824 */ /* 0x000fe400078e00ff */
[----:B------:R-:W-:-:S03]  /*2a70*/  IMAD.SHL.U32 R210, R3, 0x2, RZ ;  /* 0x0000000203d27824 */ /* 0x000fc600078e00ff */
[----:B------:R-:W-:Y:S01]  /*2a80*/  LDSM.16.M88.4 R28, [R208+0x8000] ;  /* 0x00800000d01c783b */ /* 0x000fe20000000200 */
[----:B------:R-:W-:Y:S01]  /*2a90*/  IADD3 R0, R208, 0x8000, RZ ;  /* 0x00008000d0007810 */ /* 0x000fe20007ffe0ff */
[--C-:B------:R-:W-:Y:S01]  /*2aa0*/  IMAD R212, R4, 0x2, R210.reuse ;  /* 0x0000000204d47824 */ /* 0x100fe200078e02d2 */
[----:B------:R-:W-:Y:S01]  /*2ab0*/  IADD3 R219, R208, 0x8020, RZ ;  /* 0x00008020d0db7810 */ /* 0x000fe20007ffe0ff */
[----:B------:R-:W2:Y:S01]  /*2ac0*/  LDSM.16.M88.4 R16, [R210] ;  /* 0x00000000d210783b */ /* 0x000ea20000000200 */
[----:B------:R-:W-:Y:S01]  /*2ad0*/  @P1 IADD3 R219, R0, -0x20, RZ ;  /* 0xffffffe000db1810 */ /* 0x000fe20007ffe0ff */
[----:B------:R-:W-:Y:S02]  /*2ae0*/  IMAD.MOV.U32 R0, RZ, RZ, 0x40 ;  /* 0x00000040ff007424 */ /* 0x000fe400078e00ff */
[----:B------:R-:W3:Y:S01]  /*2af0*/  LDSM.16.M88.4 R8, [R210+0x2000] ;  /* 0x00200000d208783b */ /* 0x000ee20000000200 */
[C---:B------:R-:W-:Y:S01]  /*2b00*/  IMAD R218, R2.reuse, 0x2, R210 ;  /* 0x0000000202da7824 */ /* 0x040fe200078e02d2 */
[----:B------:R-:W-:Y:S01]  /*2b10*/  IADD3 R222, R219, 0x800, RZ ;  /* 0x00000800dbde7810 */ /* 0x000fe20007ffe0ff */
[----:B------:R-:W-:Y:S01]  /*2b20*/  IMAD R216, R2, 0x2, R212 ;  /* 0x0000000202d87824 */ /* 0x000fe200078e02d4 */
[----:B------:R-:W5:Y:S01]  /*2b30*/  LDSM.16.M88.4 R32, [R208+0x8800] ;  /* 0x00880000d020783b */ /* 0x000f620000000200 */
[----:B------:R-:W-:-:S02]  /*2b40*/  SEL R0, R0, 0xffffffc0, !P2 ;  /* 0xffffffc000007807 */ /* 0x000fc40005000000 */
[C---:B------:R-:W-:Y:S01]  /*2b50*/  IADD3 R221, R219.reuse, 0x1000, RZ ;  /* 0x00001000dbdd7810 */ /* 0x040fe20007ffe0ff */
[----:B------:R-:W-:Y:S01]  /*2b60*/  LDSM.16.M88.4 R36, [R219] ;  /* 0x00000000db24783b */ /* 0x000fe20000000200 */
[----:B------:R-:W-:Y:S01]  /*2b70*/  IADD3 R220, R219, 0x1800, RZ ;  /* 0x00001800dbdc7810 */ /* 0x000fe20007ffe0ff */
[----:B------:R-:W-:Y:S02]  /*2b80*/  IMAD.IADD R217, R208, 0x1, R0 ;  /* 0x00000001d0d97824 */ /* 0x000fe400078e0200 */
[----:B------:R-:W1:Y:S01]  /*2b90*/  LDSM.16.M88.4 R12, [R212+0x2000] ;  /* 0x00200000d40c783b */ /* 0x000e620000000200 */
[----:B------:R-:W-:Y:S01]  /*2ba0*/  IMAD.IADD R215, R0, 0x1, R219 ;  /* 0x0000000100d77824 */ /* 0x000fe200078e02db */
[----:B------:R-:W-:Y:S02]  /*2bb0*/  SHF.R.S32.HI R0, RZ, 0x1f, R88 ;  /* 0x0000001fff007819 */ /* 0x000fe40000011458 */
[----:B------:R-:W4:Y:S02]  /*2bc0*/  LDSM.16.M88.4 R40, [R219+0x800] ;  /* 0x00080000db28783b */ /* 0x000f240000000200 */
[----:B------:R-:W-:-:S02]  /*2bd0*/  LEA.HI R0, R0, R88, RZ, 0x2 ;  /* 0x0000005800007211 */ /* 0x000fc400078f10ff */
[----:B------:R-:W1:Y:S02]  /*2be0*/  LDSM.16.M88.4 R24, [R212] ;  /* 0x00000000d418783b */ /* 0x000e640000000200 */
[----:B------:R-:W-:Y:S01]  /*2bf0*/  SHF.R.S32.HI R89, RZ, 0x2, R0 ;  /* 0x00000002ff597819 */ /* 0x000fe20000011400 */
[----:B------:R-:W-:Y:S01]  /*2c00*/  IMAD.U32 R0, RZ, RZ, UR24 ;  /* 0x00000018ff007e24 */ /* 0x000fe2000f8e00ff */
[----:B------:R-:W-:Y:S03]  /*2c10*/  LDSM.16.M88.4 R44, [R217+0x8000] ;  /* 0x00800000d92c783b */ /* 0x000fe60000000200 */
[----:B------:R-:W-:Y:S01]  /*2c20*/  IMAD R3, R111, 0x10, R89 ;  /* 0x000000106f037824 */ /* 0x000fe200078e0259 */
[----:B------:R-:W1:Y:S04]  /*2c30*/  LDSM.16.M88.4 R20, [R218+0x2000] ;  /* 0x00200000da14783b */ /* 0x000e680000000200 */
[----:B------:R-:W1:Y:S01]  /*2c40*/  LDSM.16.M88.4 R64, [R217+0x8800] ;  /* 0x00880000d940783b */ /* 0x000e620000000200 */
[----:B------:R-:W-:Y:S01]  /*2c50*/  IADD3 R202, R3, UR10, RZ ;  /* 0x0000000a03ca7c10 */ /* 0x000fe2000fffe0ff */
[-C--:B--2---:R-:W-:Y:S02]  /*2c60*/  HMMA.16816.F32.BF16 R68, R16, R28.reuse, RZ ;  /* 0x0000001c1044723c */ /* 0x084fe400000418ff */
[----:B------:R-:W-:Y:S06]  /*2c70*/  STL [R1+0x28], R89 ;  /* 0x0000285901007387 */ /* 0x000fec0000100800 */
[C---:B---3--:R-:W-:Y:S08]  /*2c80*/  HMMA.16816.F32.BF16 R48, R8.reuse, R28, RZ ;  /* 0x0000001c0830723c */ /* 0x048ff000000418ff */
[C---:B-----5:R-:W-:Y:S08]  /*2c90*/  HMMA.16816.F32.BF16 R52, R8.reuse, R32, RZ ;  /* 0x000000200834723c */ /* 0x060ff000000418ff */
[-C--:B------:R-:W-:Y:S08]  /*2ca0*/  HMMA.16816.F32.BF16 R56, R8, R30.reuse, RZ ;  /* 0x0000001e0838723c */ /* 0x080ff000000418ff */
[C---:B------:R-:W-:Y:S08]  /*2cb0*/  HMMA.16816.F32.BF16 R28, R16.reuse, R30, RZ ;  /* 0x0000001e101c723c */ /* 0x040ff000000418ff */
[----:B------:R-:W-:Y:S08]  /*2cc0*/  HMMA.16816.F32.BF16 R60, R16, R32, RZ ;  /* 0x00000020103c723c */ /* 0x000ff000000418ff */
[-C--:B------:R-:W-:Y:S08]  /*2cd0*/  HMMA.16816.F32.BF16 R8, R8, R34.reuse, RZ ;  /* 0x000000220808723c */ /* 0x080ff000000418ff */
[----:B------:R-:W-:Y:S01]  /*2ce0*/  HMMA.16816.F32.BF16 R76, R16, R34, RZ ;  /* 0x00000022104c723c */ /* 0x000fe200000418ff */
[----:B------:R-:W2:Y:S07]  /*2cf0*/  LDSM.16.M88.4 R16, [R218] ;  /* 0x00000000da10783b */ /* 0x000eae0000000200 */
[C---:B-1----:R-:W-:Y:S08]  /*2d00*/  HMMA.16816.F32.BF16 R72, R12.reuse, R36, R48 ;  /* 0x000000240c48723c */ /* 0x042ff00000041830 */
[C---:B----4-:R-:W-:Y:S08]  /*2d10*/  HMMA.16816.F32.BF16 R52, R12.reuse, R40, R52 ;  /* 0x000000280c34723c */ /* 0x050ff00000041834 */
[----:B------:R-:W-:Y:S08]  /*2d20*/  HMMA.16816.F32.BF16 R80, R12, R38, R56 ;  /* 0x000000260c50723c */ /* 0x000ff00000041838 */
[C---:B------:R-:W-:Y:S08]  /*2d30*/  HMMA.16816.F32.BF16 R32, R24.reuse, R36, R68 ;  /* 0x000000241820723c */ /* 0x040ff00000041844 */
[C---:B------:R-:W-:Y:S01]  /*2d40*/  HMMA.16816.F32.BF16 R36, R24.reuse, R38, R28 ;  /* 0x000000261824723c */ /* 0x040fe2000004181c */
[----:B------:R-:W-:Y:S07]  /*2d50*/  LDSM.16.M88.4 R28, [R215] ;  /* 0x00000000d71c783b */ /* 0x000fee0000000200 */
[----:B------:R-:W-:Y:S08]  /*2d60*/  HMMA.16816.F32.BF16 R84, R24, R40, R60 ;  /* 0x000000281854723c */ /* 0x000ff0000004183c */
[-C--:B------:R-:W-:Y:S01]  /*2d70*/  HMMA.16816.F32.BF16 R48, R12, R42.reuse, R8 ;  /* 0x0000002a0c30723c */ /* 0x080fe20000041808 */
[----:B------:R-:W1:Y:S04]  /*2d80*/  LDSM.16.M88.4 R8, [R216+0x2000] ;  /* 0x00200000d808783b */ /* 0x000e680000000200 */
[----:B------:R-:W3:Y:S03]  /*2d90*/  LDSM.16.M88.4 R12, [R216] ;  /* 0x00000000d80c783b */ /* 0x000ee60000000200 */
[----:B------:R-:W-:Y:S01]  /*2da0*/  HMMA.16816.F32.BF16 R40, R24, R42, R76 ;  /* 0x0000002a1828723c */ /* 0x000fe2000004184c */
[----:B------:R-:W4:Y:S07]  /*2db0*/  LDSM.16.M88.4 R24, [R215+0x800] ;  /* 0x00080000d718783b */ /* 0x000f2e0000000200 */
[C---:B------:R-:W-:Y:S08]  /*2dc0*/  HMMA.16816.F32.BF16 R56, R20.reuse, R44, R72 ;  /* 0x0000002c1438723c */ /* 0x040ff00000041848 */
[C---:B------:R-:W-:Y:S08]  /*2dd0*/  HMMA.16816.F32.BF16 R76, R20.reuse, R64, R52 ;  /* 0x00000040144c723c */ /* 0x040ff00000041834 */
[----:B------:R-:W-:Y:S08]  /*2de0*/  HMMA.16816.F32.BF16 R60, R20, R46, R80 ;  /* 0x0000002e143c723c */ /* 0x000ff00000041850 */
[C---:B--2---:R-:W-:Y:S01]  /*2df0*/  HMMA.16816.F32.BF16 R68, R16.reuse, R44, R32 ;  /* 0x0000002c1044723c */ /* 0x044fe20000041820 */
[----:B------:R-:W-:Y:S07]  /*2e00*/  LDSM.16.M88.4 R32, [R208+0x9000] ;  /* 0x00900000d020783b */ /* 0x000fee0000000200 */
[C---:B------:R-:W-:Y:S08]  /*2e10*/  HMMA.16816.F32.BF16 R52, R16.reuse, R46, R36 ;  /* 0x0000002e1034723c */ /* 0x040ff00000041824 */
[----:B------:R-:W-:Y:S08]  /*2e20*/  HMMA.16816.F32.BF16 R44, R16, R64, R84 ;  /* 0x00000040102c723c */ /* 0x000ff00000041854 */
[----:B------:R-:W-:Y:S01]  /*2e30*/  HMMA.16816.F32.BF16 R72, R20, R66, R48 ;  /* 0x000000421448723c */ /* 0x000fe20000041830 */
[----:B------:R-:W2:Y:S04]  /*2e40*/  LDSM.16.M88.4 R20, [R210+0x6000] ;  /* 0x00600000d214783b */ /* 0x000ea80000000200 */
[----:B------:R-:W5:Y:S03]  /*2e50*/  LDSM.16.M88.4 R48, [R208+0x9800] ;  /* 0x00980000d030783b */ /* 0x000f660000000200 */
[C---:B-1----:R-:W-:Y:S08]  /*2e60*/  HMMA.16816.F32.BF16 R36, R8.reuse, R28, R56 ;  /* 0x0000001c0824723c */ /* 0x042ff00000041838 */
[----:B------:R-:W-:Y:S08]  /*2e70*/  HMMA.16816.F32.BF16 R56, R8, R30, R60 ;  /* 0x0000001e0838723c */ /* 0x000ff0000004183c */
[C---:B---3--:R-:W-:Y:S08]  /*2e80*/  HMMA.16816.F32.BF16 R68, R12.reuse, R28, R68 ;  /* 0x0000001c0c44723c */ /* 0x048ff00000041844 */
[C---:B------:R-:W-:Y:S08]  /*2e90*/  HMMA.16816.F32.BF16 R52, R12.reuse, R30, R52 ;  /* 0x0000001e0c34723c */ /* 0x040ff00000041834 */
[----:B----4-:R-:W-:Y:S07]  /*2ea0*/  HMMA.16816.F32.BF16 R28, R12, R24, R44 ;  /* 0x000000180c1c723c */ /* 0x010fee000004182c */
[----:B------:R-:W-:Y:S01]  /*2eb0*/  IMAD.SHL.U32 R44, R234, 0x2, RZ ;  /* 0x00000002ea2c7824 */ /* 0x000fe200078e00ff */
[----:B------:R-:W-:Y:S01]  /*2ec0*/  HMMA.16816.F32.BF16 R40, R16, R66, R40 ;  /* 0x000000421028723c */ /* 0x000fe20000041828 */
[----:B------:R-:W1:Y:S03]  /*2ed0*/  LDSM.16.M88.4 R16, [R210+0x4000] ;  /* 0x00400000d210783b */ /* 0x000e660000000200 */
[----:B------:R-:W-:-:S04]  /*2ee0*/  LOP3.LUT R44, R44, 0x6, RZ, 0xc0, !PT ;  /* 0x000000062c2c7812 */ /* 0x000fc800078ec0ff */
[----:B------:R-:W-:Y:S01]  /*2ef0*/  HMMA.16816.F32.BF16 R60, R8, R24, R76 ;  /* 0x00000018083c723c */ /* 0x000fe2000004184c */
[----:B------:R-:W-:Y:S01]  /*2f00*/  IMAD R44, R0, 0x20, R44 ;  /* 0x00000020002c7824 */ /* 0x000fe200078e022c */
[----:B------:R-:W-:-:S04]  /*2f10*/  IADD3 R0, R5, -UR12, R202 ;  /* 0x8000000c05007c10 */ /* 0x000fc8000fffe0ca */
[----:B------:R-:W-:Y:S01]  /*2f20*/  IADD3 R93, R44, 0x1, RZ ;  /* 0x000000012c5d7810 */ /* 0x000fe20007ffe0ff */
[----:B------:R-:W-:Y:S01]  /*2f30*/  IMAD.IADD R3, R0, 0x1, -R44 ;  /* 0x0000000100037824 */ /* 0x000fe200078e0a2c */
[-C--:B------:R-:W-:Y:S01]  /*2f40*/  HMMA.16816.F32.BF16 R72, R8, R26.reuse, R72 ;  /* 0x0000001a0848723c */ /* 0x080fe20000041848 */
[----:B------:R-:W-:Y:S01]  /*2f50*/  IADD3 R92, R44, 0x8, RZ ;  /* 0x000000082c5c7810 */ /* 0x000fe20007ffe0ff */
[----:B------:R-:W-:Y:S01]  /*2f60*/  LDSM.16.M88.4 R8, [R212+0x6000] ;  /* 0x00600000d408783b */ /* 0x000fe20000000200 */
[----:B------:R-:W-:Y:S01]  /*2f70*/  IMAD.IADD R6, R0, 0x1, -R93 ;  /* 0x0000000100067824 */ /* 0x000fe200078e0a5d */
[----:B------:R-:W-:Y:S02]  /*2f80*/  IABS R3, R3 ;  /* 0x0000000300037213 */ /* 0x000fe40000000000 */
[----:B------:R-:W-:Y:S02]  /*2f90*/  IADD3 R87, R44, 0x9, RZ ;  /* 0x000000092c577810 */ /* 0x000fe40007ffe0ff */
[----:B------:R-:W-:Y:S01]  /*2fa0*/  HMMA.16816.F32.BF16 R40, R12, R26, R40 ;  /* 0x0000001a0c28723c */ /* 0x000fe20000041828 */
[----:B------:R-:W-:Y:S01]  /*2fb0*/  IMAD.MOV.U32 R5, RZ, RZ, R3 ;  /* 0x000000ffff057224 */ /* 0x000fe200078e0003 */
[----:B------:R-:W-:Y:S01]  /*2fc0*/  IABS R3, R6 ;  /* 0x0000000600037213 */ /* 0x000fe20000000000 */
[----:B------:R-:W3:Y:S01]  /*2fd0*/  LDSM.16.M88.4 R12, [R219+0x1000] ;  /* 0x00100000db0c783b */ /* 0x000ee20000000200 */
[----:B------:R-:W-:Y:S01]  /*2fe0*/  IMAD.IADD R6, R0, 0x1, -R92 ;  /* 0x0000000100067824 */ /* 0x000fe200078e0a5c */
[----:B------:R4:W-:Y:S01]  /*2ff0*/  I2F R107, R5 ;  /* 0x00000005006b7306 */ /* 0x0009e20000201400 */
[C---:B------:R-:W-:Y:S01]  /*3000*/  IADD3 R46, R44.reuse, 0x10, RZ ;  /* 0x000000102c2e7810 */ /* 0x040fe20007ffe0ff */
[----:B------:R-:W3:Y:S01]  /*3010*/  LDSM.16.M88.4 R24, [R219+0x1800] ;  /* 0x00180000db18783b */ /* 0x000ee20000000200 */
[C---:B------:R-:W-:Y:S01]  /*3020*/  IADD3 R86, R44.reuse, 0x11, RZ ;  /* 0x000000112c567810 */ /* 0x040fe20007ffe0ff */
[----:B--2---:R-:W-:Y:S01]  /*3030*/  HMMA.16816.F32.BF16 R36, R20, R32, R36 ;  /* 0x000000201424723c */ /* 0x004fe20000041824 */
[----:B------:R-:W-:-:S02]  /*3040*/  IADD3 R85, R44, 0x18, RZ ;  /* 0x000000182c557810 */ /* 0x000fc40007ffe0ff */
[C---:B------:R-:W-:Y:S02]  /*3050*/  IADD3 R84, R44.reuse, 0x19, RZ ;  /* 0x000000192c547810 */ /* 0x040fe40007ffe0ff */
[----:B------:R-:W-:Y:S02]  /*3060*/  ISETP.GE.AND P1, PT, R44, UR11, PT ;  /* 0x0000000b2c007c0c */ /* 0x000fe4000bf26270 */
[----:B------:R-:W-:Y:S01]  /*3070*/  ISETP.GE.AND P0, PT, R93, UR11, PT ;  /* 0x0000000b5d007c0c */ /* 0x000fe2000bf06270 */
[C---:B------:R-:W-:Y:S01]  /*3080*/  HMMA.16816.F32.BF16 R56, R20.reuse, R34, R56 ;  /* 0x000000221438723c */ /* 0x040fe20000041838 */
[----:B------:R-:W-:Y:S01]  /*3090*/  IMAD.IADD R7, R0, 0x1, -R84 ;  /* 0x0000000100077824 */ /* 0x000fe200078e0a54 */
[----:B------:R-:W-:Y:S01]  /*30a0*/  ISETP.GE.AND P4, PT, R46, UR11, PT ;  /* 0x0000000b2e007c0c */ /* 0x000fe2000bf86270 */
[----:B----4-:R-:W-:Y:S01]  /*30b0*/  IMAD.MOV.U32 R5, RZ, RZ, R3 ;  /* 0x000000ffff057224 */ /* 0x010fe200078e0003 */
[----:B------:R-:W-:Y:S01]  /*30c0*/  IABS R3, R6 ;  /* 0x0000000600037213 */ /* 0x000fe20000000000 */
[----:B------:R-:W-:Y:S01]  /*30d0*/  IMAD.IADD R6, R0, 0x1, -R86 ;  /* 0x0000000100067824 */ /* 0x000fe200078e0a56 */
[----:B------:R-:W-:Y:S01]  /*30e0*/  IABS R7, R7 ;  /* 0x0000000700077213 */ /* 0x000fe20000000000 */
[----:B------:R2:W4:Y:S01]  /*30f0*/  I2F R110, R5 ;  /* 0x00000005006e7306 */ /* 0x0005220000201400 */
[----:B-----5:R-:W-:Y:S01]  /*3100*/  HMMA.16816.F32.BF16 R60, R20, R48, R60 ;  /* 0x00000030143c723c */ /* 0x020fe2000004183c */
[----:B------:R-:W-:-:S02]  /*3110*/  ISETP.GE.AND P6, PT, R92, UR11, PT ;  /* 0x0000000b5c007c0c */ /* 0x000fc4000bfc6270 */
[----:B------:R-:W-:Y:S02]  /*3120*/  ISETP.GE.AND P5, PT, R87, UR11, PT ;  /* 0x0000000b57007c0c */ /* 0x000fe4000bfa6270 */
[----:B------:R-:W-:Y:S02]  /*3130*/  ISETP.GE.AND P3, PT, R86, UR11, PT ;  /* 0x0000000b56007c0c */ /* 0x000fe4000bf66270 */
[----:B------:R5:W3:Y:S01]  /*3140*/  I2F R109, R3 ;  /* 0x00000003006d7306 */ /* 0x000ae20000201400 */
[----:B------:R-:W-:Y:S01]  /*3150*/  HMMA.16816.F32.BF16 R72, R20, R50, R72 ;  /* 0x000000321448723c */ /* 0x000fe20000041848 */
[----:B------:R-:W4:Y:S01]  /*3160*/  LDSM.16.M88.4 R20, [R212+0x4000] ;  /* 0x00400000d414783b */ /* 0x000f220000000200 */
[----:B------:R-:W-:Y:S01]  /*3170*/  ISETP.GE.AND P2, PT, R85, UR11, PT ;  /* 0x0000000b55007c0c */ /* 0x000fe2000bf46270 */
[----:B--2---:R-:W-:-:S05]  /*3180*/  IMAD.IADD R5, R0, 0x1, -R87 ;  /* 0x0000000100057824 */ /* 0x004fca00078e0a57 */
[----:B-1----:R-:W-:Y:S01]  /*3190*/  HMMA.16816.F32.BF16 R68, R16, R32, R68 ;  /* 0x000000201044723c */ /* 0x002fe20000041844 */
[----:B------:R-:W-:Y:S01]  /*31a0*/  I2F R103, R7 ;  /* 0x0000000700677306 */ /* 0x000fe20000201400 */
[----:B------:R-:W-:Y:S01]  /*31b0*/  IABS R5, R5 ;  /* 0x0000000500057213 */ /* 0x000fe20000000000 */
[----:B-----5:R-:W-:-:S05]  /*31c0*/  IMAD.IADD R3, R0, 0x1, -R46 ;  /* 0x0000000100037824 */ /* 0x020fca00078e0a2e */
[----:B------:R-:W-:Y:S01]  /*31d0*/  HMMA.16816.F32.BF16 R76, R16, R34, R52 ;  /* 0x00000022104c723c */ /* 0x000fe20000041834 */
[----:B------:R1:W2:Y:S01]  /*31e0*/  I2F R108, R5 ;  /* 0x00000005006c7306 */ /* 0x0002a20000201400 */
[----:B------:R-:W-:Y:S01]  /*31f0*/  LDSM.16.M88.4 R32, [R217+0x9800] ;  /* 0x00980000d920783b */ /* 0x000fe20000000200 */
[----:B------:R-:W-:-:S05]  /*3200*/  IABS R3, R3 ;  /* 0x0000000300037213 */ /* 0x000fca0000000000 */
[C---:B------:R-:W-:Y:S08]  /*3210*/  HMMA.16816.F32.BF16 R52, R16.reuse, R50, R40 ;  /* 0x000000321034723c */ /* 0x040ff00000041828 */
[----:B------:R-:W-:Y:S01]  /*3220*/  HMMA.16816.F32.BF16 R64, R16, R48, R28 ;  /* 0x000000301040723c */ /* 0x000fe2000004181c */
[----:B-1----:R-:W-:Y:S01]  /*3230*/  IMAD.MOV.U32 R5, RZ, RZ, R3 ;  /* 0x000000ffff057224 */ /* 0x002fe200078e0003 */
[----:B------:R-:W-:Y:S01]  /*3240*/  IABS R3, R6 ;  /* 0x0000000600037213 */ /* 0x000fe20000000000 */
[----:B------:R-:W-:Y:S01]  /*3250*/  IMAD.IADD R6, R0, 0x1, -R85 ;  /* 0x0000000100067824 */ /* 0x000fe200078e0a55 */
[----:B------:R-:W-:Y:S01]  /*3260*/  LDSM.16.M88.4 R28, [R217+0x9000] ;  /* 0x00900000d91c783b */ /* 0x000fe20000000200 */
[----:B------:R1:W-:Y:S03]  /*3270*/  I2F R106, R5 ;  /* 0x00000005006a7306 */ /* 0x0003e60000201400 */
[C---:B---3--:R-:W-:Y:S01]  /*3280*/  HMMA.16816.F32.BF16 R40, R8.reuse, R12, R36 ;  /* 0x0000000c0828723c */ /* 0x048fe20000041824 */
[----:B------:R-:W3:Y:S07]  /*3290*/  LDSM.16.M88.4 R16, [R218+0x6000] ;  /* 0x00600000da10783b */ /* 0x000eee0000000200 */
[----:B------:R-:W-:Y:S01]  /*32a0*/  HMMA.16816.F32.BF16 R56, R8, R14, R56 ;  /* 0x0000000e0838723c */ /* 0x000fe20000041838 */
[----:B-1----:R-:W-:Y:S01]  /*32b0*/  IMAD.MOV.U32 R5, RZ, RZ, R3 ;  /* 0x000000ffff057224 */ /* 0x002fe200078e0003 */
[----:B------:R-:W-:-:S06]  /*32c0*/  IABS R3, R6 ;  /* 0x0000000600037213 */ /* 0x000fcc0000000000 */
[C---:B------:R-:W-:Y:S01]  /*32d0*/  HMMA.16816.F32.BF16 R60, R8.reuse, R24, R60 ;  /* 0x00000018083c723c */ /* 0x040fe2000004183c */
[----:B------:R1:W-:Y:S07]  /*32e0*/  I2F R105, R5 ;  /* 0x0000000500697306 */ /* 0x0003ee0000201400 */
[----:B------:R-:W-:Y:S01]  /*32f0*/  HMMA.16816.F32.BF16 R36, R8, R26, R72 ;  /* 0x0000001a0824723c */ /* 0x000fe20000041848 */
[----:B------:R5:W-:Y:S07]  /*3300*/  I2F R104, R3 ;  /* 0x0000000300687306 */ /* 0x000bee0000201400 */
[----:B----4-:R-:W-:Y:S01]  /*3310*/  HMMA.16816.F32.BF16 R48, R20, R12, R68 ;  /* 0x0000000c1430723c */ /* 0x010fe20000041844 */
[----:B-1----:R-:W-:-:S05]  /*3320*/  IADD3 R5, R0, 0x8, RZ ;  /* 0x0000000800057810 */ /* 0x002fca0007ffe0ff */
[--C-:B------:R-:W-:Y:S02]  /*3330*/  IMAD.IADD R6, R5, 0x1, -R44.reuse ;  /* 0x0000000105067824 */ /* 0x100fe400078e0a2c */
[C---:B------:R-:W-:Y:S01]  /*3340*/  HMMA.16816.F32.BF16 R68, R20.reuse, R14, R76 ;  /* 0x0000000e1444723c */ /* 0x040fe2000004184c */
[C---:B-----5:R-:W-:Y:S01]  /*3350*/  IADD3 R3, R0.reuse, 0x40, RZ ;  /* 0x0000004000037810 */ /* 0x060fe20007ffe0ff */
[----:B------:R-:W1:Y:S01]  /*3360*/  LDSM.16.M88.4 R12, [R218+0x4000] ;  /* 0x00400000da0c783b */ /* 0x000e620000000200 */
[----:B------:R-:W-:Y:S02]  /*3370*/  IABS R6, R6 ;  /* 0x0000000600067213 */ /* 0x000fe40000000000 */
[----:B------:R-:W-:Y:S01]  /*3380*/  IADD3 R0, R0, 0x48, RZ ;  /* 0x0000004800007810 */ /* 0x000fe20007ffe0ff */
[----:B------:R-:W-:Y:S02]  /*3390*/  IMAD.IADD R8, R3, 0x1, -R44 ;  /* 0x0000000103087824 */ /* 0x000fe400078e0a2c */
[----:B------:R-:W-:Y:S01]  /*33a0*/  IMAD.MOV.U32 R7, RZ, RZ, R6 ;  /* 0x000000ffff077224 */ /* 0x000fe200078e0006 */
[C---:B------:R-:W-:Y:S02]  /*33b0*/  HMMA.16816.F32.BF16 R72, R20.reuse, R24, R64 ;  /* 0x000000181448723c */ /* 0x040fe40000041840 */
[----:B------:R-:W-:Y:S01]  /*33c0*/  IABS R6, R8 ;  /* 0x0000000800067213 */ /* 0x000fe20000000000 */
[C---:B------:R-:W-:Y:S01]  /*33d0*/  IMAD.IADD R8, R0.reuse, 0x1, -R44 ;  /* 0x0000000100087824 */ /* 0x040fe200078e0a2c */
[----:B------:R4:W-:Y:S04]  /*33e0*/  I2F R101, R7 ;  /* 0x0000000700657306 */ /* 0x0009e80000201400 */
[----:B------:R-:W-:Y:S01]  /*33f0*/  HMMA.16816.F32.BF16 R64, R20, R26, R52 ;  /* 0x0000001a1440723c */ /* 0x000fe20000041834 */
[----:B------:R-:W-:Y:S04]  /*3400*/  LDSM.16.M88.4 R24, [R215+0x1000] ;  /* 0x00100000d718783b */ /* 0x000fe80000000200 */
[----:B------:R-:W5:Y:S03]  /*3410*/  LDSM.16.M88.4 R20, [R216+0x6000] ;  /* 0x00600000d814783b */ /* 0x000f660000000200 */
[----:B---3--:R-:W-:Y:S01]  /*3420*/  HMMA.16816.F32.BF16 R52, R16, R28, R40 ;  /* 0x0000001c1034723c */ /* 0x008fe20000041828 */
[----:B----4-:R-:W-:Y:S01]  /*3430*/  IMAD.MOV.U32 R7, RZ, RZ, R6 ;  /* 0x000000ffff077224 */ /* 0x010fe200078e0006 */
[----:B------:R-:W-:Y:S01]  /*3440*/  IABS R6, R8 ;  /* 0x0000000800067213 */ /* 0x000fe20000000000 */
[----:B------:R-:W-:-:S02]  /*3450*/  IMAD.IADD R8, R0, 0x1, -R93 ;  /* 0x0000000100087824 */ /* 0x000fc400078e0a5d */
[----:B------:R3:W-:Y:S03]  /*3460*/  I2F R99, R7 ;  /* 0x0000000700637306 */ /* 0x0007e60000201400 */
[C---:B------:R-:W-:Y:S05]  /*3470*/  HMMA.16816.F32.BF16 R76, R16.reuse, R30, R56 ;  /* 0x0000001e104c723c */ /* 0x040fea0000041838 */
[----:B------:R4:W-:Y:S03]  /*3480*/  I2F R96, R6 ;  /* 0x0000000600607306 */ /* 0x0009e60000201400 */
[----:B------:R-:W-:Y:S01]  /*3490*/  HMMA.16816.F32.BF16 R80, R16, R32, R60 ;  /* 0x000000201050723c */ /* 0x000fe2000004183c */
[----:B---3--:R-:W-:-:S07]  /*34a0*/  IMAD.IADD R7, R5, 0x1, -R93 ;  /* 0x0000000105077824 */ /* 0x008fce00078e0a5d */
[----:B------:R-:W-:Y:S01]  /*34b0*/  HMMA.16816.F32.BF16 R88, R16, R34, R36 ;  /* 0x000000221058723c */ /* 0x000fe20000041824 */
[----:B------:R-:W-:Y:S01]  /*34c0*/  IABS R7, R7 ;  /* 0x0000000700077213 */ /* 0x000fe20000000000 */
[----:B----4-:R-:W-:-:S03]  /*34d0*/  IMAD.IADD R6, R3, 0x1, -R93 ;  /* 0x0000000103067824 */ /* 0x010fc600078e0a5d */
[----:B------:R3:W-:Y:S02]  /*34e0*/  I2F R102, R7 ;  /* 0x0000000700667306 */ /* 0x0007e40000201400 */
[----:B------:R-:W-:Y:S01]  /*34f0*/  IMAD.IADD R16, R0, 0x1, -R92 ;  /* 0x0000000100107824 */ /* 0x000fe200078e0a5c */
[----:B-1----:R-:W-:Y:S01]  /*3500*/  HMMA.16816.F32.BF16 R40, R12, R30, R68 ;  /* 0x0000001e0c28723c */ /* 0x002fe20000041844 */
[----:B------:R-:W-:-:S07]  /*3510*/  IABS R6, R6 ;  /* 0x0000000600067213 */ /* 0x000fce0000000000 */
[----:B------:R-:W-:Y:S01]  /*3520*/  HMMA.16816.F32.BF16 R48, R12, R28, R48 ;  /* 0x0000001c0c30723c */ /* 0x000fe20000041830 */
[----:B------:R-:W-:Y:S01]  /*3530*/  LDSM.16.M88.4 R28, [R215+0x1800] ;  /* 0x00180000d71c783b */ /* 0x000fe20000000200 */
[----:B---3--:R-:W-:Y:S01]  /*3540*/  IMAD.MOV.U32 R7, RZ, RZ, R6 ;  /* 0x000000ffff077224 */ /* 0x008fe200078e0006 */
[----:B------:R-:W-:Y:S01]  /*3550*/  IABS R6, R8 ;  /* 0x0000000800067213 */ /* 0x000fe20000000000 */
[----:B------:R-:W-:-:S04]  /*3560*/  IMAD.IADD R8, R5, 0x1, -R92 ;  /* 0x0000000105087824 */ /* 0x000fc800078e0a5c */
[----:B------:R-:W-:Y:S01]  /*3570*/  HMMA.16816.F32.BF16 R36, R12, R32, R72 ;  /* 0x000000200c24723c */ /* 0x000fe20000041848 */
[----:B------:R1:W-:Y:S07]  /*3580*/  I2F R100, R7 ;  /* 0x0000000700647306 */ /* 0x0003ee0000201400 */
[----:B-----5:R-:W-:Y:S01]  /*3590*/  HMMA.16816.F32.BF16 R60, R20, R24, R52 ;  /* 0x00000018143c723c */ /* 0x020fe20000041834 */
[----:B-1----:R-:W-:Y:S01]  /*35a0*/  IMAD.MOV.U32 R7, RZ, RZ, R6 ;  /* 0x000000ffff077224 */ /* 0x002fe200078e0006 */
[----:B------:R-:W-:Y:S01]  /*35b0*/  IABS R6, R8 ;  /* 0x0000000800067213 */ /* 0x000fe20000000000 */
[----:B------:R-:W-:-:S02]  /*35c0*/  IMAD.IADD R8, R3, 0x1, -R92 ;  /* 0x0000000103087824 */ /* 0x000fc400078e0a5c */
[----:B------:R1:W-:Y:S02]  /*35d0*/  I2F R98, R7 ;  /* 0x0000000700627306 */ /* 0x0003e40000201400 */
[----:B-1----:R-:W-:Y:S01]  /*35e0*/  IMAD.MOV.U32 R7, RZ, RZ, R6 ;  /* 0x000000ffff077224 */ /* 0x002fe200078e0006 */
[----:B------:R-:W-:Y:S02]  /*35f0*/  IABS R6, R8 ;  /* 0x0000000800067213 */ /* 0x000fe40000000000 */
[----:B------:R-:W1:Y:S03]  /*3600*/  LDSM.16.M88.4 R8, [R216+0x4000] ;  /* 0x00400000d808783b */ /* 0x000e660000000200 */
[----:B------:R3:W4:Y:S01]  /*3610*/  I2F R97, R7 ;  /* 0x0000000700617306 */ /* 0x0007220000201400 */
[----:B------:R-:W-:-:S04]  /*3620*/  DEPBAR.LE SB0, 0x0 ;  /* 0x000080000000791a */ /* 0x000fc80000000000 */
[----:B---3--:R-:W-:Y:S01]  /*3630*/  IMAD.MOV.U32 R7, RZ, RZ, R6 ;  /* 0x000000ffff077224 */ /* 0x008fe200078e0006 */
[----:B------:R-:W-:Y:S01]  /*3640*/  IABS R6, R16 ;  /* 0x0000001000067213 */ /* 0x000fe20000000000 */
[--C-:B------:R-:W-:Y:S02]  /*3650*/  IMAD.IADD R16, R5, 0x1, -R87.reuse ;  /* 0x0000000105107824 */ /* 0x100fe400078e0a57 */
[----:B------:R3:W-:Y:S02]  /*3660*/  I2F R95, R7 ;  /* 0x00000007005f7306 */ /* 0x0007e40000201400 */
[----:B---3--:R-:W-:Y:S01]  /*3670*/  IMAD.MOV.U32 R7, RZ, RZ, R6 ;  /* 0x000000ffff077224 */ /* 0x008fe200078e0006 */
[----:B------:R-:W-:Y:S01]  /*3680*/  IABS R6, R16 ;  /* 0x0000001000067213 */ /* 0x000fe20000000000 */
[----:B------:R-:W-:Y:S01]  /*3690*/  IMAD.IADD R16, R3, 0x1, -R87 ;  /* 0x0000000103107824 */ /* 0x000fe200078e0a57 */
[C---:B-1----:R-:W-:Y:S03]  /*36a0*/  HMMA.16816.F32.BF16 R48, R8.reuse, R24, R48 ;  /* 0x000000180830723c */ /* 0x042fe60000041830 */
[----:B------:R1:W-:Y:S05]  /*36b0*/  I2F R94, R7 ;  /* 0x00000007005e7306 */ /* 0x0003ea0000201400 */
[C---:B------:R-:W-:Y:S08]  /*36c0*/  HMMA.16816.F32.BF16 R56, R8.reuse, R26, R40 ;  /* 0x0000001a0838723c */ /* 0x040ff00000041828 */
[----:B------:R-:W-:Y:S01]  /*36d0*/  HMMA.16816.F32.BF16 R52, R8, R28, R36 ;  /* 0x0000001c0834723c */ /* 0x000fe20000041824 */
[----:B-1----:R-:W-:Y:S01]  /*36e0*/  IMAD.MOV.U32 R7, RZ, RZ, R6 ;  /* 0x000000ffff077224 */ /* 0x002fe200078e0006 */
[----:B------:R-:W-:-:S03]  /*36f0*/  IABS R6, R16 ;  /* 0x0000001000067213 */ /* 0x000fc60000000000 */
[----:B------:R1:W3:Y:S03]  /*3700*/  I2F R69, R7 ;  /* 0x0000000700457306 */ /* 0x0002e60000201400 */
[----:B------:R-:W-:Y:S01]  /*3710*/  HMMA.16816.F32.BF16 R16, R12, R34, R64 ;  /* 0x000000220c10723c */ /* 0x000fe20000041840 */
[----:B------:R-:W-:-:S04]  /*3720*/  FFMA.FTZ R33, R110, -UR4, R49 ;  /* 0x800000046e217c23 */ /* 0x000fc80008010031 */
[----:B------:R5:W3:Y:S01]  /*3730*/  I2F R68, R6 ;  /* 0x0000000600447306 */ /* 0x000ae20000201400 */
[----:B------:R-:W-:Y:S01]  /*3740*/  FSEL R33, R33, -INF , !P0 ;  /* 0xff80000021217808 */ /* 0x000fe20004000000 */
[----:B------:R-:W-:Y:S01]  /*3750*/  IMAD.IADD R12, R3, 0x1, -R46 ;  /* 0x00000001030c7824 */ /* 0x000fe200078e0a2e */
[----:B------:R-:W-:Y:S01]  /*3760*/  HMMA.16816.F32.BF16 R36, R20, R28, R80 ;  /* 0x0000001c1424723c */ /* 0x000fe20000041850 */
[----:B------:R-:W-:Y:S02]  /*3770*/  FFMA.FTZ R35, R109, -UR4, R56 ;  /* 0x800000046d237c23 */ /* 0x000fe40008010038 */
[----:B--2---:R-:W-:Y:S02]  /*3780*/  FFMA.FTZ R34, R108, -UR4, R57 ;  /* 0x800000046c227c23 */ /* 0x004fe40008010039 */
[----:B-1----:R-:W-:Y:S01]  /*3790*/  IMAD.IADD R7, R0, 0x1, -R87 ;  /* 0x0000000100077824 */ /* 0x002fe200078e0a57 */
[----:B------:R-:W-:Y:S01]  /*37a0*/  FSEL R35, R35, -INF , !P6 ;  /* 0xff80000023237808 */ /* 0x000fe20007000000 */
[----:B----4-:R-:W-:Y:S01]  /*37b0*/  FFMA.FTZ R24, R97, -UR4, R58 ;  /* 0x8000000461187c23 */ /* 0x010fe2000801003a */
[----:B------:R-:W-:Y:S01]  /*37c0*/  FSEL R34, R34, -INF , !P5 ;  /* 0xff80000022227808 */ /* 0x000fe20006800000 */
[----:B------:R-:W-:Y:S01]  /*37d0*/  FFMA.FTZ R32, R106, -UR4, R52 ;  /* 0x800000046a207c23 */ /* 0x000fe20008010034 */
[----:B------:R-:W-:-:S02]  /*37e0*/  IABS R7, R7 ;  /* 0x0000000700077213 */ /* 0x000fc40000000000 */
[----:B------:R-:W-:Y:S01]  /*37f0*/  FSEL R24, R24, -INF , !P6 ;  /* 0xff80000018187808 */ /* 0x000fe20007000000 */
[----:B-----5:R-:W-:Y:S01]  /*3800*/  IMAD.IADD R6, R5, 0x1, -R46 ;  /* 0x0000000105067824 */ /* 0x020fe200078e0a2e */
[----:B------:R1:W2:Y:S02]  /*3810*/  I2F R66, R7 ;  /* 0x0000000700427306 */ /* 0x0002a40000201400 */
[----:B------:R-:W-:Y:S02]  /*3820*/  HMMA.16816.F32.BF16 R40, R8, R30, R16 ;  /* 0x0000001e0828723c */ /* 0x000fe40000041810 */
[----:B------:R-:W-:-:S05]  /*3830*/  IABS R6, R6 ;  /* 0x0000000600067213 */ /* 0x000fca0000000000 */
[----:B------:R-:W-:Y:S01]  /*3840*/  FFMA.FTZ R8, R99, -UR4, R60 ;  /* 0x8000000463087c23 */ /* 0x000fe2000801003c */
[C---:B------:R-:W-:Y:S01]  /*3850*/  HMMA.16816.F32.BF16 R16, R20.reuse, R26, R76 ;  /* 0x0000001a1410723c */ /* 0x040fe2000004184c */
[----:B------:R-:W-:Y:S02]  /*3860*/  FFMA.FTZ R10, R107, -UR4, R48 ;  /* 0x800000046b0a7c23 */ /* 0x000fe40008010030 */
[----:B------:R-:W-:Y:S01]  /*3870*/  FFMA.FTZ R9, R101, -UR4, R50 ;  /* 0x8000000465097c23 */ /* 0x000fe20008010032 */
[----:B------:R-:W-:Y:S01]  /*3880*/  FSEL R107, R8, -INF , !P1 ;  /* 0xff800000086b7808 */ /* 0x000fe20004800000 */
[C---:B------:R-:W-:Y:S02]  /*3890*/  IMAD.IADD R8, R0.reuse, 0x1, -R84 ;  /* 0x0000000100087824 */ /* 0x040fe400078e0a54 */
[----:B-1----:R-:W-:Y:S01]  /*38a0*/  IMAD.MOV.U32 R7, RZ, RZ, R6 ;  /* 0x000000ffff077224 */ /* 0x002fe200078e0006 */
[----:B------:R-:W-:Y:S01]  /*38b0*/  IABS R6, R12 ;  /* 0x0000000c00067213 */ /* 0x000fe20000000000 */
[----:B------:R-:W-:Y:S01]  /*38c0*/  IMAD.IADD R12, R0, 0x1, -R46 ;  /* 0x00000001000c7824 */ /* 0x000fe200078e0a2e */
[----:B------:R-:W-:Y:S01]  /*38d0*/  HMMA.16816.F32.BF16 R28, R20, R30, R88 ;  /* 0x0000001e141c723c */ /* 0x000fe20000041858 */
[----:B------:R1:W4:Y:S01]  /*38e0*/  I2F R65, R7 ;  /* 0x0000000700417306 */ /* 0x0003220000201400 */
[----:B------:R-:W-:Y:S01]  /*38f0*/  FSEL R46, R10, -INF , !P1 ;  /* 0xff8000000a2e7808 */ /* 0x000fe20004800000 */
[----:B------:R-:W-:Y:S01]  /*3900*/  FFMA.FTZ R27, R105, -UR4, R53 ;  /* 0x80000004691b7c23 */ /* 0x000fe20008010035 */
[----:B------:R-:W-:-:S02]  /*3910*/  FSEL R48, R9, -INF , !P1 ;  /* 0xff80000009307808 */ /* 0x000fc40004800000 */
[----:B------:R-:W-:Y:S02]  /*3920*/  FFMA.FTZ R26, R104, -UR4, R40 ;  /* 0x80000004681a7c23 */ /* 0x000fe40008010028 */
[----:B------:R-:W-:Y:S01]  /*3930*/  FFMA.FTZ R23, R102, -UR4, R51 ;  /* 0x8000000466177c23 */ /* 0x000fe20008010033 */
[----:B------:R-:W-:Y:S01]  /*3940*/  FSEL R27, R27, -INF , !P3 ;  /* 0xff8000001b1b7808 */ /* 0x000fe20005800000 */
[----:B------:R-:W-:Y:S01]  /*3950*/  FFMA.FTZ R25, R103, -UR4, R41 ;  /* 0x8000000467197c23 */ /* 0x000fe20008010029 */
[----:B------:R-:W-:Y:S01]  /*3960*/  FSEL R26, R26, -INF , !P2 ;  /* 0xff8000001a1a7808 */ /* 0x000fe20005000000 */
[----:B---3--:R-:W-:Y:S01]  /*3970*/  FFMA.FTZ R22, R69, -UR4, R59 ;  /* 0x8000000445167c23 */ /* 0x008fe2000801003b */
[----:B------:R-:W-:Y:S01]  /*3980*/  FSEL R23, R23, -INF , !P0 ;  /* 0xff80000017177808 */ /* 0x000fe20004000000 */
[----:B------:R-:W-:Y:S02]  /*3990*/  FFMA.FTZ R15, R68, -UR4, R17 ;  /* 0x80000004440f7c23 */ /* 0x000fe40008010011 */
[----:B------:R-:W-:Y:S01]  /*39a0*/  FFMA.FTZ R21, R95, -UR4, R16 ;  /* 0x800000045f157c23 */ /* 0x000fe20008010010 */
[----:B------:R-:W-:Y:S01]  /*39b0*/  FSEL R22, R22, -INF , !P5 ;  /* 0xff80000016167808 */ /* 0x000fe20006800000 */
[----:B-1----:R-:W-:Y:S01]  /*39c0*/  IMAD.MOV.U32 R7, RZ, RZ, R6 ;  /* 0x000000ffff077224 */ /* 0x002fe200078e0006 */
[----:B------:R-:W-:Y:S01]  /*39d0*/  IABS R6, R12 ;  /* 0x0000000c00067213 */ /* 0x000fe20000000000 */
[----:B------:R-:W-:Y:S01]  /*39e0*/  IMAD.IADD R12, R5, 0x1, -R86 ;  /* 0x00000001050c7824 */ /* 0x000fe200078e0a56 */
[----:B------:R-:W-:Y:S01]  /*39f0*/  FSEL R72, R15, -INF , !P5 ;  /* 0xff8000000f487808 */ /* 0x000fe20006800000 */
[----:B------:R1:W3:Y:S01]  /*3a00*/  I2F R14, R7 ;  /* 0x00000007000e7306 */ /* 0x0002e20000201400 */
[----:B------:R-:W-:-:S02]  /*3a10*/  FFMA.FTZ R20, R94, -UR4, R18 ;  /* 0x800000045e147c23 */ /* 0x000fc40008010012 */
[----:B--2---:R-:W-:Y:S02]  /*3a20*/  FFMA.FTZ R10, R66, -UR4, R19 ;  /* 0x80000004420a7c23 */ /* 0x004fe40008010013 */
[----:B----4-:R-:W-:Y:S01]  /*3a30*/  FFMA.FTZ R19, R65, -UR4, R54 ;  /* 0x8000000441137c23 */ /* 0x010fe20008010036 */
[----:B------:R-:W-:Y:S02]  /*3a40*/  FSEL R74, R20, -INF , !P6 ;  /* 0xff800000144a7808 */ /* 0x000fe40007000000 */
[----:B------:R-:W-:Y:S01]  /*3a50*/  FSEL R75, R10, -INF , !P5 ;  /* 0xff8000000a4b7808 */ /* 0x000fe20006800000 */
[----:B-1----:R-:W-:Y:S01]  /*3a60*/  IMAD.MOV.U32 R7, RZ, RZ, R6 ;  /* 0x000000ffff077224 */ /* 0x002fe200078e0006 */
[----:B------:R-:W-:Y:S01]  /*3a70*/  IABS R6, R12 ;  /* 0x0000000c00067213 */ /* 0x000fe20000000000 */
[----:B---3--:R-:W-:Y:S02]  /*3a80*/  FFMA.FTZ R14, R14, -UR4, R36 ;  /* 0x800000040e0e7c23 */ /* 0x008fe40008010024 */
[----:B------:R1:W2:Y:S03]  /*3a90*/  I2F R64, R7 ;  /* 0x0000000700407306 */ /* 0x0002a60000201400 */
[----:B------:R-:W-:-:S05]  /*3aa0*/  FSEL R194, R14, -INF , !P4 ;  /* 0xff8000000ec27808 */ /* 0x000fca0006000000 */
[----:B------:R-:W3:Y:S01]  /*3ab0*/  I2F R47, R6 ;  /* 0x00000006002f7306 */ /* 0x000ee20000201400 */
[C---:B-1----:R-:W-:Y:S02]  /*3ac0*/  IMAD.IADD R7, R5.reuse, 0x1, -R85 ;  /* 0x0000000105077824 */ /* 0x042fe400078e0a55 */
[----:B------:R-:W-:Y:S02]  /*3ad0*/  IMAD.IADD R5, R5, 0x1, -R84 ;  /* 0x0000000105057824 */ /* 0x000fe400078e0a54 */
[----:B--2---:R-:W-:Y:S01]  /*3ae0*/  FFMA.FTZ R9, R64, -UR4, R38 ;  /* 0x8000000440097c23 */ /* 0x004fe20008010026 */
[----:B------:R-:W-:Y:S02]  /*3af0*/  IABS R7, R7 ;  /* 0x0000000700077213 */ /* 0x000fe40000000000 */
[----:B------:R-:W-:Y:S01]  /*3b00*/  IABS R5, R5 ;  /* 0x0000000500057213 */ /* 0x000fe20000000000 */
[----:B---3--:R-:W-:Y:S01]  /*3b10*/  FFMA.FTZ R18, R47, -UR4, R55 ;  /* 0x800000042f127c23 */ /* 0x008fe20008010037 */
[----:B------:R-:W-:Y:S01]  /*3b20*/  FSEL R195, R9, -INF , !P4 ;  /* 0xff80000009c37808 */ /* 0x000fe20006000000 */
[----:B------:R-:W-:-:S02]  /*3b30*/  IMAD.MOV.U32 R6, RZ, RZ, R7 ;  /* 0x000000ffff067224 */ /* 0x000fc400078e0007 */
[----:B------:R-:W-:Y:S02]  /*3b40*/  IMAD.IADD R7, R3, 0x1, -R86 ;  /* 0x0000000103077824 */ /* 0x000fe400078e0a56 */
[----:B------:R1:W2:Y:S02]  /*3b50*/  I2F R45, R6 ;  /* 0x00000006002d7306 */ /* 0x0002a40000201400 */
[----:B-1----:R-:W-:Y:S01]  /*3b60*/  IMAD.MOV.U32 R6, RZ, RZ, R5 ;  /* 0x000000ffff067224 */ /* 0x002fe200078e0005 */
[----:B------:R-:W-:Y:S01]  /*3b70*/  IABS R5, R7 ;  /* 0x0000000700057213 */ /* 0x000fe20000000000 */
[----:B------:R-:W-:-:S04]  /*3b80*/  FFMA.FTZ R7, R96, -UR4, R62 ;  /* 0x8000000460077c23 */ /* 0x000fc8000801003e */
[----:B------:R1:W3:Y:S01]  /*3b90*/  I2F R44, R6 ;  /* 0x00000006002c7306 */ /* 0x0002e20000201400 */
[----:B--2---:R-:W-:Y:S01]  /*3ba0*/  FFMA.FTZ R17, R45, -UR4, R42 ;  /* 0x800000042d117c23 */ /* 0x004fe2000801002a */
[----:B------:R-:W-:Y:S01]  /*3bb0*/  FSEL R124, R7, -INF , !P1 ;  /* 0xff800000077c7808 */ /* 0x000fe20004800000 */
[----:B------:R-:W-:Y:S01]  /*3bc0*/  IMAD.IADD R7, R0, 0x1, -R85 ;  /* 0x0000000100077824 */ /* 0x000fe200078e0a55 */
[----:B------:R-:W-:Y:S01]  /*3bd0*/  BAR.SYNC.DEFER_BLOCKING 0x0 ;  /* 0x0000000000007b1d */ /* 0x000fe20000010000 */
[----:B------:R-:W-:-:S04]  /*3be0*/  ISETP.GE.AND P1, PT, R84, UR11, PT ;  /* 0x0000000b54007c0c */ /* 0x000fc8000bf26270 */
[----:B------:R-:W-:Y:S01]  /*3bf0*/  FSEL R25, R25, -INF , !P1 ;  /* 0xff80000019197808 */ /* 0x000fe20004800000 */
[----:B------:R2:W4:Y:S01]  /*3c00*/  I2F R13, R5 ;  /* 0x00000005000d7306 */ /* 0x0005220000201400 */
[C---:B-1----:R-:W-:Y:S02]  /*3c10*/  IMAD.IADD R6, R3.reuse, 0x1, -R85 ;  /* 0x0000000103067824 */ /* 0x042fe400078e0a55 */
[----:B------:R-:W-:Y:S02]  /*3c20*/  IMAD.IADD R3, R3, 0x1, -R84 ;  /* 0x0000000103037824 */ /* 0x000fe400078e0a54 */
[----:B---3--:R-:W-:Y:S01]  /*3c30*/  FFMA.FTZ R16, R44, -UR4, R43 ;  /* 0x800000042c107c23 */ /* 0x008fe2000801002b */
[----:B------:R-:W-:Y:S02]  /*3c40*/  IABS R6, R6 ;  /* 0x0000000600067213 */ /* 0x000fe40000000000 */
[----:B------:R-:W-:Y:S02]  /*3c50*/  IABS R3, R3 ;  /* 0x0000000300037213 */ /* 0x000fe40000000000 */
[----:B------:R-:W-:Y:S01]  /*3c60*/  FSEL R43, R21, -INF , !P6 ;  /* 0xff800000152b7808 */ /* 0x000fe20007000000 */
[----:B--2---:R-:W-:-:S02]  /*3c70*/  IMAD.MOV.U32 R5, RZ, RZ, R6 ;  /* 0x000000ffff057224 */ /* 0x004fc400078e0006 */
[----:B------:R-:W-:Y:S01]  /*3c80*/  IMAD.IADD R6, R0, 0x1, -R86 ;  /* 0x0000000100067824 */ /* 0x000fe200078e0a56 */
[----:B------:R-:W-:Y:S01]  /*3c90*/  LOP3.LUT R0, R112, R113, RZ, 0xfc, !PT ;  /* 0x0000007170007212 */ /* 0x000fe200078efcff */
[----:B------:R1:W2:Y:S01]  /*3ca0*/  I2F R12, R5 ;  /* 0x00000005000c7306 */ /* 0x0002a20000201400 */
[----:B----4-:R-:W-:-:S05]  /*3cb0*/  FFMA.FTZ R13, R13, -UR4, R37 ;  /* 0x800000040d0d7c23 */ /* 0x010fca0008010025 */
[----:B------:R-:W-:Y:S01]  /*3cc0*/  FSEL R192, R13, -INF , !P3 ;  /* 0xff8000000dc07808 */ /* 0x000fe20005800000 */
[----:B-1----:R-:W-:Y:S01]  /*3cd0*/  IMAD.MOV.U32 R5, RZ, RZ, R3 ;  /* 0x000000ffff057224 */ /* 0x002fe200078e0003 */
[----:B------:R-:W-:Y:S01]  /*3ce0*/  IABS R3, R6 ;  /* 0x0000000600037213 */ /* 0x000fe20000000000 */
[----:B--2---:R-:W-:Y:S01]  /*3cf0*/  FFMA.FTZ R12, R12, -UR4, R28 ;  /* 0x800000040c0c7c23 */ /* 0x004fe2000801001c */
[----:B------:R-:W-:Y:S01]  /*3d00*/  FSEL R28, R16, -INF , !P1 ;  /* 0xff800000101c7808 */ /* 0x000fe20004800000 */
[----:B------:R1:W2:Y:S03]  /*3d10*/  I2F R11, R5 ;  /* 0x00000005000b7306 */ /* 0x0002a60000201400 */
[----:B------:R-:W-:Y:S01]  /*3d20*/  FSEL R138, R12, -INF , !P2 ;  /* 0xff8000000c8a7808 */ /* 0x000fe20005000000 */
[----:B-1----:R-:W-:Y:S01]  /*3d30*/  IMAD.MOV.U32 R5, RZ, RZ, R3 ;  /* 0x000000ffff057224 */ /* 0x002fe200078e0003 */
[----:B------:R-:W-:Y:S01]  /*3d40*/  IABS R3, R7 ;  /* 0x0000000700037213 */ /* 0x000fe20000000000 */
[----:B------:R-:W-:-:S02]  /*3d50*/  FFMA.FTZ R7, R98, -UR4, R63 ;  /* 0x8000000462077c23 */ /* 0x000fc4000801003f */
[----:B------:R1:W3:Y:S01]  /*3d60*/  I2F R6, R5 ;  /* 0x0000000500067306 */ /* 0x0002e20000201400 */
[----:B--2---:R-:W-:Y:S01]  /*3d70*/  FFMA.FTZ R11, R11, -UR4, R29 ;  /* 0x800000040b0b7c23 */ /* 0x004fe2000801001d */
[----:B------:R-:W-:Y:S02]  /*3d80*/  FSEL R29, R17, -INF , !P2 ;  /* 0xff800000111d7808 */ /* 0x000fe40005000000 */
[----:B------:R-:W-:Y:S02]  /*3d90*/  FSEL R73, R7, -INF , !P0 ;  /* 0xff80000007497808 */ /* 0x000fe40004000000 */
[----:B------:R-:W-:Y:S01]  /*3da0*/  FSEL R132, R11, -INF , !P1 ;  /* 0xff8000000b847808 */ /* 0x000fe20004800000 */
[----:B-1----:R-:W-:Y:S01]  /*3db0*/  IMAD.MOV.U32 R5, RZ, RZ, R3 ;  /* 0x000000ffff057224 */ /* 0x002fe200078e0003 */
[----:B------:R-:W-:Y:S01]  /*3dc0*/  IABS R3, R8 ;  /* 0x0000000800037213 */ /* 0x000fe20000000000 */
[----:B------:R-:W-:Y:S02]  /*3dd0*/  FFMA.FTZ R8, R100, -UR4, R61 ;  /* 0x8000000464087c23 */ /* 0x000fe4000801003d */
[----:B---3--:R-:W-:-:S02]  /*3de0*/  FFMA.FTZ R6, R6, -UR4, R39 ;  /* 0x8000000406067c23 */ /* 0x008fc40008010027 */
[----:B------:R-:W1:Y:S01]  /*3df0*/  I2F R5, R5 ;  /* 0x0000000500057306 */ /* 0x000e620000201400 */
[----:B------:R-:W-:Y:S02]  /*3e00*/  FSEL R42, R8, -INF , !P0 ;  /* 0xff800000082a7808 */ /* 0x000fe40004000000 */
[----:B------:R-:W-:Y:S02]  /*3e10*/  PLOP3.LUT P0, PT, PT, PT, UP0, 0x80, 0x0 ;  /* 0x000000000000781c */ /* 0x000fe40003f0f008 */
[----:B------:R-:W-:-:S03]  /*3e20*/  FSEL R193, R6, -INF , !P3 ;  /* 0xff80000006c17808 */ /* 0x000fc60005800000 */
[----:B------:R-:W2:Y:S01]  /*3e30*/  I2F R3, R3 ;  /* 0x0000000300037306 */ /* 0x000ea20000201400 */
[----:B-1----:R-:W-:Y:S01]  /*3e40*/  FFMA.FTZ R5, R5, -UR4, R30 ;  /* 0x8000000405057c23 */ /* 0x002fe2000801001e */
[----:B------:R-:W-:Y:S02]  /*3e50*/  FSEL R30, R32, -INF , !P4 ;  /* 0xff800000201e7808 */ /* 0x000fe40006000000 */
[----:B------:R-:W-:Y:S02]  /*3e60*/  FSEL R32, R19, -INF , !P4 ;  /* 0xff80000013207808 */ /* 0x000fe40006000000 */
[----:B------:R-:W-:Y:S01]  /*3e70*/  FSEL R139, R5, -INF , !P2 ;  /* 0xff800000058b7808 */ /* 0x000fe20005000000 */
[----:B--2---:R-:W-:Y:S01]  /*3e80*/  FFMA.FTZ R3, R3, -UR4, R31 ;  /* 0x8000000403037c23 */ /* 0x004fe2000801001f */
[----:B------:R-:W-:-:S04]  /*3e90*/  FSEL R31, R18, -INF , !P3 ;  /* 0xff800000121f7808 */ /* 0x000fc80005800000 */
        /* <DEDUP_REMOVED lines=42> */
.L_x_1523:
[----:B------:R-:W-:Y:S05]  /*4140*/  BSYNC B0 ;  /* 0x0000000000007941 */ /* 0x000fea0003800000 */
.L_x_1522:
[----:B------:R-:W0:Y:S02]  /*4150*/  LDGDEPBAR ;  /* 0x00000000000079af */ /* 0x000e240000000000 */
.L_x_1521:
[----:B------:R-:W-:Y:S01]  /*4160*/  FMNMX.FTZ R137, R46, R33, !PT ;  /* 0x000000212e897209 */ /* 0x000fe20007810000 */
[----:B------:R-:W-:Y:S01]  /*4170*/  IMAD R196, R196, 0x8, R111 ;  /* 0x00000008c4c47824 */ /* 0x000fe200078e026f */
[----:B------:R-:W-:Y:S01]  /*4180*/  FMNMX.FTZ R3, R48, R23, !PT ;  /* 0x0000001730037209 */ /* 0x000fe20007810000 */
[----:B------:R-:W-:Y:S01]  /*4190*/  ULEA.HI.SX32 UR5, UR8, 0xffffffff, 0x1b ;  /* 0xffffffff08057891 */ /* 0x000fe2000f8fda3f */
        /* <DEDUP_REMOVED lines=24> */
[----:B------:R-:W-:Y:S01]  /*4320*/  LOP3.LUT R133, R133, UR18, RZ, 0x3c, !PT ;  /* 0x0000001285857c12 */ /* 0x000fe2000f8e3cff */
[----:B------:R-:W3:Y:S01]  /*4330*/  SHFL.BFLY PT, R5, R137, 0x2, 0x1f ;  /* 0x0c401f0089057f89 */ /* 0x000ee200000e0000 */
[----:B------:R-:W-:Y:S01]  /*4340*/  IMAD R198, R241, 0x10000, R241 ;  /* 0x00010000f1c67824 */ /* 0x000fe200078e02f1 */
[----:B------:R-:W-:Y:S01]  /*4350*/  UIADD3 UR13, UR18, 0x1715609d, URZ ;  /* 0x1715609d120d7890 */ /* 0x000fe2000fffe03f */
[----:B-1----:R-:W-:Y:S01]  /*4360*/  LOP3.LUT R8, R15, R133, RZ, 0x3c, !PT ;  /* 0x000000850f087212 */ /* 0x002fe200078e3cff */
[----:B--2---:R-:W1:Y:S01]  /*4370*/  SHFL.BFLY PT, R7, R3, 0x2, 0x1f ;  /* 0x0c401f0003077f89 */ /* 0x004e6200000e0000 */
[--C-:B------:R-:W-:Y:S01]  /*4380*/  IMAD R211, R4, 0x2, R209.reuse ;  /* 0x0000000204d37824 */ /* 0x100fe200078e02d1 */
[----:B------:R-:W-:Y:S01]  /*4390*/  UIADD3 UR29, UR19, 0x646e171e, URZ ;  /* 0x646e171e131d7890 */ /* 0x000fe2000fffe03f */
[----:B------:R-:W-:Y:S01]  /*43a0*/  IMAD R214, R2, 0x2, R209 ;  /* 0x0000000202d67824 */ /* 0x000fe200078e02d1 */
[----:B------:R-:W-:Y:S01]  /*43b0*/  LDSM.16.MT88.4 R92, [R209+0xb000] ;  /* 0x00b00000d15c783b */ /* 0x000fe20000004200 */
[----:B------:R-:W-:Y:S01]  /*43c0*/  IMAD.WIDE.U32 R8, R8, -0x2daee0ad, RZ ;  /* 0xd2511f5308087825 */ /* 0x000fe200078e00ff */
[----:B------:R-:W-:-:S02]  /*43d0*/  IADD3 R250, R196, 0x4, RZ ;  /* 0x00000004c4fa7810 */ /* 0x000fc40007ffe0ff */
[----:B------:R-:W-:Y:S01]  /*43e0*/  LDSM.16.MT88.4 R56, [R211+0xa000] ;  /* 0x00a00000d338783b */ /* 0x000fe20000004200 */
[----:B------:R-:W-:Y:S01]  /*43f0*/  IMAD R213, R2, 0x2, R211 ;  /* 0x0000000202d57824 */ /* 0x000fe200078e02d3 */
[----:B------:R-:W-:Y:S02]  /*4400*/  LOP3.LUT R12, R9, UR27, R40, 0x96, !PT ;  /* 0x0000001b090c7c12 */ /* 0x000fe4000f8e9628 */
[----:B------:R-:W-:Y:S03]  /*4410*/  LDSM.16.MT88.4 R60, [R214+0xa000] ;  /* 0x00a00000d63c783b */ /* 0x000fe60000004200 */
[----:B------:R-:W-:Y:S01]  /*4420*/  IMAD.WIDE.U32 R12, R12, -0x326172a9, RZ ;  /* 0xcd9e8d570c0c7825 */ /* 0x000fe200078e00ff */
[----:B------:R-:W-:Y:S01]  /*4430*/  LDSM.16.MT88.4 R76, [R213+0xa000] ;  /* 0x00a00000d54c783b */ /* 0x000fe20000004200 */
[----:B---3--:R-:W-:Y:S02]  /*4440*/  FMNMX.FTZ R137, R137, R5, !PT ;  /* 0x0000000589897209 */ /* 0x008fe40007810000 */
[----:B------:R-:W-:Y:S01]  /*4450*/  IMAD.U32 R5, RZ, RZ, UR5 ;  /* 0x00000005ff057e24 */ /* 0x000fe2000f8e00ff */
[----:B------:R-:W-:Y:S01]  /*4460*/  UIADD3 UR5, UR19, -0x56f99767, URZ ;  /* 0xa906689913057890 */ /* 0x000fe2000fffe03f */
[----:B------:R-:W-:Y:S01]  /*4470*/  LDSM.16.MT88.4 R108, [R211+0xb000] ;  /* 0x00b00000d36c783b */ /* 0x000fe20000004200 */
[----:B-1----:R-:W-:-:S02]  /*4480*/  FMNMX.FTZ R3, R7, R3, !PT ;  /* 0x0000000307037209 */ /* 0x002fc40007810000 */
[----:B------:R-:W-:Y:S01]  /*4490*/  LOP3.LUT R5, R41, UR19, R5, 0x96, !PT ;  /* 0x0000001329057c12 */ /* 0x000fe2000f8e9605 */
[----:B------:R-:W1:Y:S04]  /*44a0*/  SHFL.BFLY PT, R10, R137, 0x1, 0x1f ;  /* 0x0c201f00890a7f89 */ /* 0x000e6800000e0000 */
[----:B------:R-:W-:Y:S01]  /*44b0*/  IMAD.WIDE.U32 R20, R5, -0x326172a9, RZ ;  /* 0xcd9e8d5705147825 */ /* 0x000fe200078e00ff */
[----:B------:R-:W2:Y:S04]  /*44c0*/  SHFL.BFLY PT, R136, R3, 0x1, 0x1f ;  /* 0x0c201f0003887f89 */ /* 0x000ea800000e0000 */
[----:B------:R-:W-:Y:S01]  /*44d0*/  LOP3.LUT R6, R21, UR28, R14, 0x96, !PT ;  /* 0x0000001c15067c12 */ /* 0x000fe2000f8e960e */
[----:B------:R-:W-:Y:S04]  /*44e0*/  LDSM.16.MT88.4 R116, [R214+0xb000] ;  /* 0x00b00000d674783b */ /* 0x000fe80000004200 */
[----:B------:R-:W-:Y:S01]  /*44f0*/  IMAD.WIDE.U32 R6, R6, -0x2daee0ad, RZ ;  /* 0xd2511f5306067825 */ /* 0x000fe200078e00ff */
[----:B------:R-:W-:Y:S04]  /*4500*/  LDSM.16.MT88.4 R128, [R213+0xb000] ;  /* 0x00b00000d580783b */ /* 0x000fe80000004200 */
[----:B------:R-:W-:Y:S01]  /*4510*/  LOP3.LUT R7, R7, UR25, R8, 0x96, !PT ;  /* 0x0000001907077c12 */ /* 0x000fe2000f8e9608 */
[----:B------:R-:W-:Y:S01]  /*4520*/  LDSM.16.MT88.4 R188, [R209+0xa800] ;  /* 0x00a80000d1bc783b */ /* 0x000fe20000004200 */
[----:B-1----:R-:W-:-:S03]  /*4530*/  FMNMX.FTZ R137, R137, R10, !PT ;  /* 0x0000000a89897209 */ /* 0x002fc60007810000 */
[----:B------:R-:W-:Y:S01]  /*4540*/  LDSM.16.MT88.4 R184, [R211+0xa800] ;  /* 0x00a80000d3b8783b */ /* 0x000fe20000004200 */
[----:B------:R-:W-:Y:S02]  /*4550*/  LOP3.LUT R10, R13, UR26, R20, 0x96, !PT ;  /* 0x0000001a0d0a7c12 */ /* 0x000fe4000f8e9614 */
[C---:B------:R-:W-:Y:S01]  /*4560*/  FSETP.NEU.FTZ.AND P1, PT, R137.reuse, -INF , PT ;  /* 0xff8000008900780b */ /* 0x040fe20003f3d000 */
[----:B------:R-:W-:Y:S01]  /*4570*/  FMUL.FTZ R8, R137, c[0x0][0x23c] ;  /* 0x00008f0089087a20 */ /* 0x000fe20000410000 */
[----:B--2---:R-:W-:Y:S01]  /*4580*/  FMNMX.FTZ R136, R3, R136, !PT ;  /* 0x0000008803887209 */ /* 0x004fe20007810000 */
[----:B------:R-:W-:Y:S01]  /*4590*/  IMAD.WIDE.U32 R10, R10, -0x2daee0ad, RZ ;  /* 0xd2511f530a0a7825 */ /* 0x000fe200078e00ff */
[----:B------:R-:W-:Y:S02]  /*45a0*/  LDSM.16.MT88.4 R180, [R214+0xa800] ;  /* 0x00a80000d6b4783b */ /* 0x000fe40000004200 */
[----:B------:R-:W-:Y:S01]  /*45b0*/  FSEL R8, R8, RZ, P1 ;  /* 0x000000ff08087208 */ /* 0x000fe20000800000 */
[C---:B------:R-:W-:Y:S01]  /*45c0*/  FMUL.FTZ R3, R136.reuse, c[0x0][0x23c] ;  /* 0x00008f0088037a20 */ /* 0x040fe20000410000 */
[----:B------:R-:W-:Y:S01]  /*45d0*/  LOP3.LUT R5, R11, UR23, R6, 0x96, !PT ;  /* 0x000000170b057c12 */ /* 0x000fe2000f8e9606 */
[----:B------:R-:W-:Y:S01]  /*45e0*/  IMAD.WIDE.U32 R6, R7, -0x326172a9, RZ ;  /* 0xcd9e8d5707067825 */ /* 0x000fe200078e00ff */
[----:B------:R-:W-:Y:S01]  /*45f0*/  FSETP.NEU.FTZ.AND P1, PT, R136, -INF , PT ;  /* 0xff8000008800780b */ /* 0x000fe20003f3d000 */
[----:B------:R-:W-:Y:S02]  /*4600*/  LDSM.16.MT88.4 R176, [R213+0xa800] ;  /* 0x00a80000d5b0783b */ /* 0x000fe40000004200 */
[----:B------:R-:W-:Y:S01]  /*4610*/  IMAD.WIDE.U32 R16, R5, -0x326172a9, RZ ;  /* 0xcd9e8d5705107825 */ /* 0x000fe200078e00ff */
[----:B------:R-:W-:Y:S01]  /*4620*/  LOP3.LUT R7, R7, UR24, R12, 0x96, !PT ;  /* 0x0000001807077c12 */ /* 0x000fe2000f8e960c */
[----:B------:R-:W-:Y:S01]  /*4630*/  LDSM.16.MT88.4 R172, [R209+0xb800] ;  /* 0x00b80000d1ac783b */ /* 0x000fe20000004200 */
[----:B------:R-:W-:Y:S01]  /*4640*/  FSEL R3, R3, RZ, P1 ;  /* 0x000000ff03037208 */ /* 0x000fe20000800000 */
[----:B------:R-:W-:Y:S01]  /*4650*/  FFMA.FTZ R9, R46, c[0x0][0x23c], -R8 ;  /* 0x00008f002e097a23 */ /* 0x000fe20000010808 */
[----:B------:R-:W-:Y:S01]  /*4660*/  LOP3.LUT R5, R17, UR21, R6, 0x96, !PT ;  /* 0x0000001511057c12 */ /* 0x000fe2000f8e9606 */
[----:B------:R-:W-:Y:S01]  /*4670*/  IMAD.WIDE.U32 R6, R7, -0x2daee0ad, RZ ;  /* 0xd2511f5307067825 */ /* 0x000fe200078e00ff */
[----:B------:R-:W1:Y:S01]  /*4680*/  LDSM.16.MT88.4 R44, [R209+0xa000] ;  /* 0x00a00000d12c783b */ /* 0x000e620000004200 */
[----:B------:R2:W-:Y:S02]  /*4690*/  MUFU.EX2 R233, R9 ;  /* 0x0000000900e97308 */ /* 0x0005e40000000800 */
[----:B------:R-:W-:Y:S01]  /*46a0*/  IMAD.WIDE.U32 R18, R5, -0x2daee0ad, RZ ;  /* 0xd2511f5305127825 */ /* 0x000fe200078e00ff */
[----:B------:R-:W-:-:S03]  /*46b0*/  LOP3.LUT R10, R7, UR14, R10, 0x96, !PT ;  /* 0x0000000e070a7c12 */ /* 0x000fc6000f8e960a */
[----:B------:R-:W-:Y:S01]  /*46c0*/  FFMA.FTZ R5, R35, c[0x0][0x23c], -R8 ;  /* 0x00008f0023057a23 */ /* 0x000fe20000010808 */
[----:B------:R-:W-:Y:S01]  /*46d0*/  LOP3.LUT R6, R19, UR5, R6, 0x96, !PT ;  /* 0x0000000513067c12 */ /* 0x000fe2000f8e9606 */
[----:B------:R-:W-:Y:S02]  /*46e0*/  IMAD.WIDE.U32 R14, R10, -0x326172a9, RZ ;  /* 0xcd9e8d570a0e7825 */ /* 0x000fe400078e00ff */
[----:B------:R3:W-:Y:S02]  /*46f0*/  MUFU.EX2 R232, R5 ;  /* 0x0000000500e87308 */ /* 0x0007e40000000800 */
[----:B------:R-:W-:-:S04]  /*4700*/  IMAD.WIDE.U32 R6, R6, -0x326172a9, RZ ;  /* 0xcd9e8d5706067825 */ /* 0x000fc800078e00ff */
[----:B--2---:R-:W-:Y:S01]  /*4710*/  FFMA.FTZ R9, R33, c[0x0][0x23c], -R8 ;  /* 0x00008f0021097a23 */ /* 0x004fe20000010808 */
[----:B------:R-:W-:Y:S01]  /*4720*/  LOP3.LUT R13, R6, 0xff, RZ, 0xc0, !PT ;  /* 0x000000ff060d7812 */ /* 0x000fe200078ec0ff */
[--C-:B------:R-:W-:Y:S01]  /*4730*/  FFMA.FTZ R10, R24, c[0x0][0x23c], -R3.reuse ;  /* 0x00008f00180a7a23 */ /* 0x100fe20000010803 */
[----:B------:R-:W-:Y:S01]  /*4740*/  SHF.R.U32.HI R12, RZ, 0x18, R6 ;  /* 0x00000018ff0c7819 */ /* 0x000fe20000011606 */
[----:B------:R2:W-:Y:S01]  /*4750*/  MUFU.EX2 R231, R9 ;  /* 0x0000000900e77308 */ /* 0x0005e20000000800 */
[----:B------:R-:W-:Y:S02]  /*4760*/  FFMA.FTZ R0, R48, c[0x0][0x23c], -R3 ;  /* 0x00008f0030007a23 */ /* 0x000fe40000010803 */
[----:B---3--:R-:W-:-:S05]  /*4770*/  FFMA.FTZ R5, R34, c[0x0][0x23c], -R8 ;  /* 0x00008f0022057a23 */ /* 0x008fca0000010808 */
[----:B------:R-:W-:Y:S08]  /*4780*/  MUFU.EX2 R229, R10 ;  /* 0x0000000a00e57308 */ /* 0x000ff00000000800 */
[----:B------:R3:W4:Y:S01]  /*4790*/  MUFU.EX2 R230, R5 ;  /* 0x0000000500e67308 */ /* 0x0007220000000800 */
[----:B--2---:R-:W-:-:S04]  /*47a0*/  SHF.R.U32.HI R9, RZ, 0x10, R6 ;  /* 0x00000010ff097819 */ /* 0x004fc80000011606 */
[----:B------:R-:W-:-:S03]  /*47b0*/  LOP3.LUT R9, R9, 0xff, RZ, 0xc0, !PT ;  /* 0x000000ff09097812 */ /* 0x000fc600078ec0ff */
[----:B------:R2:W-:Y:S01]  /*47c0*/  MUFU.EX2 R227, R0 ;  /* 0x0000000000e37308 */ /* 0x0005e20000000800 */
[----:B---3--:R-:W-:Y:S01]  /*47d0*/  LOP3.LUT R5, R7, UR30, R14, 0x96, !PT ;  /* 0x0000001e07057c12 */ /* 0x008fe2000f8e960e */
[----:B------:R-:W-:Y:S01]  /*47e0*/  FFMA.FTZ R14, R28, c[0x0][0x23c], -R3 ;  /* 0x00008f001c0e7a23 */ /* 0x000fe20000010803 */
[----:B------:R-:W-:Y:S02]  /*47f0*/  LOP3.LUT R7, R6, 0xffff, RZ, 0xc0, !PT ;  /* 0x0000ffff06077812 */ /* 0x000fe400078ec0ff */
[----:B------:R-:W-:-:S03]  /*4800*/  LOP3.LUT R6, R5, 0xffff, RZ, 0xc0, !PT ;  /* 0x0000ffff05067812 */ /* 0x000fc600078ec0ff */
[----:B------:R-:W-:Y:S01]  /*4810*/  MUFU.EX2 R239, R14 ;  /* 0x0000000e00ef7308 */ /* 0x000fe20000000800 */
[----:B------:R-:W-:Y:S02]  /*4820*/  SHF.R.U32.HI R7, RZ, 0x8, R7 ;  /* 0x00000008ff077819 */ /* 0x000fe40000011607 */
[----:B------:R-:W-:Y:S01]  /*4830*/  SHF.R.U32.HI R10, RZ, 0x8, R6 ;  /* 0x00000008ff0a7819 */ /* 0x000fe20000011606 */
[----:B------:R-:W-:Y:S01]  /*4840*/  FFMA.FTZ R6, R22, c[0x0][0x23c], -R3 ;  /* 0x00008f0016067a23 */ /* 0x000fe20000010803 */
[----:B------:R-:W-:Y:S01]  /*4850*/  PRMT R13, R13, 0x5410, R7 ;  /* 0x000054100d0d7816 */ /* 0x000fe20000000007 */
[----:B--2---:R-:W-:Y:S01]  /*4860*/  FFMA.FTZ R0, R23, c[0x0][0x23c], -R3 ;  /* 0x00008f0017007a23 */ /* 0x004fe20000010803 */
[----:B------:R-:W-:Y:S01]  /*4870*/  PRMT R7, R9, 0x5410, R12 ;  /* 0x0000541009077816 */ /* 0x000fe2000000000c */
[----:B------:R2:W3:Y:S01]  /*4880*/  MUFU.EX2 R228, R6 ;  /* 0x0000000600e47308 */ /* 0x0004e20000000800 */
[----:B------:R-:W-:Y:S02]  /*4890*/  SHF.R.U32.HI R4, RZ, 0x10, R5 ;  /* 0x00000010ff047819 */ /* 0x000fe40000011605 */
[----:B------:R-:W-:Y:S01]  /*48a0*/  LOP3.LUT R11, R5, 0xff, RZ, 0xc0, !PT ;  /* 0x000000ff050b7812 */ /* 0x000fe200078ec0ff */
[----:B------:R-:W-:Y:S01]  /*48b0*/  HSET2.LE.AND R7, R7, R198, PT ;  /* 0x000000c607077233 */ /* 0x000fe20003803000 */
[----:B----4-:R-:W-:-:S02]  /*48c0*/  F2FP.BF16.PACK_AB R2, R230, R232 ;  /* 0x000000e8e602723e */ /* 0x010fc400000010ff */
[----:B------:R-:W-:Y:S01]  /*48d0*/  PRMT R10, R11, 0x5410, R10 ;  /* 0x000054100b0a7816 */ /* 0x000fe2000000000a */
[----:B------:R4:W5:Y:S01]  /*48e0*/  MUFU.EX2 R226, R0 ;  /* 0x0000000000e27308 */ /* 0x0009620000000800 */
[----:B------:R-:W-:Y:S02]  /*48f0*/  FMNMX.FTZ R11, R124, R73, !PT ;  /* 0x000000497c0b7209 */ /* 0x000fe40007810000 */
[----:B--2---:R-:W-:-:S04]  /*4900*/  FMNMX.FTZ R6, R107, R42, !PT ;  /* 0x0000002a6b067209 */ /* 0x004fc80007810000 */
[----:B------:R-:W-:Y:S02]  /*4910*/  FMNMX.FTZ R9, R43, R6, !PT ;  /* 0x000000062b097209 */ /* 0x000fe40007810000 */
[----:B------:R-:W-:Y:S02]  /*4920*/  SHF.R.U32.HI R6, RZ, 0x18, R5 ;  /* 0x00000018ff067819 */ /* 0x000fe40000011605 */
[----:B------:R-:W-:Y:S01]  /*4930*/  LOP3.LUT R5, R4, 0xff, RZ, 0xc0, !PT ;  /* 0x000000ff04057812 */ /* 0x000fe200078ec0ff */
[--C-:B----4-:R-:W-:Y:S01]  /*4940*/  HSET2.LE.AND R0, R13, R198.reuse, PT ;  /* 0x000000c60d007233 */ /* 0x110fe20003803000 */
[----:B---3--:R-:W-:Y:S01]  /*4950*/  F2FP.BF16.PACK_AB R4, R228, R229 ;  /* 0x000000e5e404723e */ /* 0x008fe200000010ff */
[----:B------:R-:W-:Y:S01]  /*4960*/  FFMA.FTZ R13, R29, c[0x0][0x23c], -R3 ;  /* 0x00008f001d0d7a23 */ /* 0x000fe20000010803 */
[----:B------:R-:W-:Y:S02]  /*4970*/  PRMT R5, R5, 0x5410, R6 ;  /* 0x0000541005057816 */ /* 0x000fe40000000006 */
[----:B------:R-:W-:Y:S01]  /*4980*/  LOP3.LUT R7, R7, R4, RZ, 0xc0, !PT ;  /* 0x0000000407077212 */ /* 0x000fe200078ec0ff */
[----:B------:R-:W-:Y:S01]  /*4990*/  MUFU.EX2 R206, R13 ;  /* 0x0000000d00ce7308 */ /* 0x000fe20000000800 */
[----:B------:R-:W-:Y:S01]  /*49a0*/  FMNMX.FTZ R4, R72, R9, !PT ;  /* 0x0000000948047209 */ /* 0x000fe20007810000 */
[--C-:B------:R-:W-:Y:S01]  /*49b0*/  HSET2.LE.AND R5, R5, R198.reuse, PT ;  /* 0x000000c605057233 */ /* 0x100fe20003803000 */
[----:B------:R-:W-:Y:S01]  /*49c0*/  LOP3.LUT R6, R0, R2, RZ, 0xc0, !PT ;  /* 0x0000000200067212 */ /* 0x000fe200078ec0ff */
[----:B------:R-:W-:Y:S01]  /*49d0*/  HSET2.LE.AND R0, R10, R198, PT ;  /* 0x000000c60a007233 */ /* 0x000fe20003803000 */
[----:B------:R-:W-:-:S02]  /*49e0*/  F2FP.BF16.PACK_AB R2, R231, R233 ;  /* 0x000000e9e702723e */ /* 0x000fc400000010ff */
[----:B------:R-:W-:Y:S02]  /*49f0*/  FMNMX.FTZ R10, R194, R4, !PT ;  /* 0x00000004c20a7209 */ /* 0x000fe40007810000 */
[----:B------:R-:W-:Y:S01]  /*4a00*/  LOP3.LUT R4, R0, R2, RZ, 0xc0, !PT ;  /* 0x0000000200047212 */ /* 0x000fe200078ec0ff */
[----:B------:R-:W-:Y:S01]  /*4a10*/  FFMA.FTZ R2, R30, c[0x0][0x23c], -R8 ;  /* 0x00008f001e027a23 */ /* 0x000fe20000010808 */
[----:B------:R-:W-:Y:S02]  /*4a20*/  FMNMX.FTZ R0, R192, R10, !PT ;  /* 0x0000000ac0007209 */ /* 0x000fe40007810000 */
[----:B-----5:R-:W-:Y:S01]  /*4a30*/  F2FP.BF16.PACK_AB R9, R226, R227 ;  /* 0x000000e3e209723e */ /* 0x020fe200000010ff */
[----:B------:R2:W-:Y:S01]  /*4a40*/  MUFU.EX2 R224, R2 ;  /* 0x0000000200e07308 */ /* 0x0005e20000000800 */
[----:B------:R-:W-:Y:S02]  /*4a50*/  FMNMX.FTZ R0, R138, R0, !PT ;  /* 0x000000008a007209 */ /* 0x000fe40007810000 */
[----:B------:R-:W-:-:S02]  /*4a60*/  LOP3.LUT R5, R5, R9, RZ, 0xc0, !PT ;  /* 0x0000000905057212 */ /* 0x000fc400078ec0ff */
[----:B------:R-:W-:-:S05]  /*4a70*/  FMNMX.FTZ R0, R132, R0, !PT ;  /* 0x0000000084007209 */ /* 0x000fca0007810000 */
[----:B------:R-:W3:Y:S01]  /*4a80*/  SHFL.BFLY PT, R9, R0, 0x2, 0x1f ;  /* 0x0c401f0000097f89 */ /* 0x000ee200000e0000 */
[----:B-1----:R-:W-:Y:S01]  /*4a90*/  HMMA.16816.F32.BF16 R140, R4, R44, RZ ;  /* 0x0000002c048c723c */ /* 0x002fe200000418ff */
[----:B--2---:R-:W-:-:S07]  /*4aa0*/  FFMA.FTZ R2, R27, c[0x0][0x23c], -R8 ;  /* 0x00008f001b027a23 */ /* 0x004fce0000010808 */
[C---:B------:R-:W-:Y:S01]  /*4ab0*/  HMMA.16816.F32.BF16 R36, R4.reuse, R56, RZ ;  /* 0x000000380424723c */ /* 0x040fe200000418ff */
[----:B------:R1:W-:Y:S07]  /*4ac0*/  MUFU.EX2 R225, R2 ;  /* 0x0000000200e17308 */ /* 0x0003ee0000000800 */
[----:B------:R-:W-:Y:S01]  /*4ad0*/  HMMA.16816.F32.BF16 R52, R4, R60, RZ ;  /* 0x0000003c0434723c */ /* 0x000fe200000418ff */
[----:B---3--:R-:W-:-:S07]  /*4ae0*/  FMNMX.FTZ R17, R9, R0, !PT ;  /* 0x0000000009117209 */ /* 0x008fce0007810000 */
[C---:B------:R-:W-:Y:S01]  /*4af0*/  HMMA.16816.F32.BF16 R68, R4.reuse, R76, RZ ;  /* 0x0000004c0444723c */ /* 0x040fe200000418ff */
[----:B-1----:R-:W-:Y:S01]  /*4b00*/  FFMA.FTZ R2, R26, c[0x0][0x23c], -R8 ;  /* 0x00008f001a027a23 */ /* 0x002fe20000010808 */
[----:B------:R-:W-:Y:S01]  /*4b10*/  LOP3.LUT R0, R15, UR13, R16, 0x96, !PT ;  /* 0x0000000d0f007c12 */ /* 0x000fe2000f8e9610 */
[--C-:B------:R-:W-:Y:S02]  /*4b20*/  FFMA.FTZ R15, R32, c[0x0][0x23c], -R3.reuse ;  /* 0x00008f00200f7a23 */ /* 0x100fe40000010803 */
[----:B------:R1:W-:Y:S01]  /*4b30*/  MUFU.EX2 R207, R2 ;  /* 0x0000000200cf7308 */ /* 0x0003e20000000800 */
[----:B------:R-:W-:Y:S01]  /*4b40*/  FFMA.FTZ R16, R31, c[0x0][0x23c], -R3 ;  /* 0x00008f001f107a23 */ /* 0x000fe20000010803 */
[----:B------:R-:W-:Y:S01]  /*4b50*/  LDSM.16.MT88.4 R32, [R213+0xb800] ;  /* 0x00b80000d520783b */ /* 0x000fe20000004200 */
[C---:B------:R-:W-:Y:S03]  /*4b60*/  HMMA.16816.F32.BF16 R84, R4.reuse, R92, RZ ;  /* 0x0000005c0454723c */ /* 0x040fe600000418ff */
[----:B------:R-:W-:Y:S02]  /*4b70*/  LDSM.16.MT88.4 R28, [R214+0xb800] ;  /* 0x00b80000d61c783b */ /* 0x000fe40000004200 */
[----:B------:R-:W-:Y:S03]  /*4b80*/  MUFU.EX2 R205, R15 ;  /* 0x0000000f00cd7308 */ /* 0x000fe60000000800 */
[----:B------:R-:W-:Y:S01]  /*4b90*/  HMMA.16816.F32.BF16 R100, R4, R108, RZ ;  /* 0x0000006c0464723c */ /* 0x000fe200000418ff */
[----:B-1----:R-:W-:-:S04]  /*4ba0*/  FFMA.FTZ R2, R25, c[0x0][0x23c], -R8 ;  /* 0x00008f0019027a23 */ /* 0x002fc80000010808 */
[----:B------:R-:W-:Y:S01]  /*4bb0*/  MUFU.EX2 R204, R16 ;  /* 0x0000001000cc7308 */ /* 0x000fe20000000800 */
[----:B------:R-:W-:Y:S02]  /*4bc0*/  IMAD.WIDE.U32 R8, R0, -0x2daee0ad, RZ ;  /* 0xd2511f5300087825 */ /* 0x000fe400078e00ff */
[C---:B------:R-:W-:Y:S01]  /*4bd0*/  HMMA.16816.F32.BF16 R112, R4.reuse, R116, RZ ;  /* 0x000000740470723c */ /* 0x040fe200000418ff */
[----:B------:R-:W-:Y:S02]  /*4be0*/  LDSM.16.MT88.4 R24, [R211+0xb800] ;  /* 0x00b80000d318783b */ /* 0x000fe40000004200 */
[C---:B------:R-:W-:Y:S02]  /*4bf0*/  LOP3.LUT R0, R8.reuse, 0xffff, RZ, 0xc0, !PT ;  /* 0x0000ffff08007812 */ /* 0x040fe400078ec0ff */
[----:B------:R1:W2:Y:S01]  /*4c00*/  MUFU.EX2 R240, R2 ;  /* 0x0000000200f07308 */ /* 0x0002a20000000800 */
[----:B------:R-:W-:Y:S02]  /*4c10*/  LOP3.LUT R12, R8, 0xff, RZ, 0xc0, !PT ;  /* 0x000000ff080c7812 */ /* 0x000fe400078ec0ff */
[----:B------:R-:W-:Y:S01]  /*4c20*/  HMMA.16816.F32.BF16 R164, R4, R128, RZ ;  /* 0x0000008004a4723c */ /* 0x000fe200000418ff */
[----:B------:R-:W-:-:S02]  /*4c30*/  SHF.R.U32.HI R10, RZ, 0x8, R0 ;  /* 0x00000008ff0a7819 */ /* 0x000fc40000011600 */
[----:B------:R-:W-:Y:S02]  /*4c40*/  LOP3.LUT R0, R9, UR29, R18, 0x96, !PT ;  /* 0x0000001d09007c12 */ /* 0x000fe4000f8e9612 */
[----:B------:R-:W-:-:S03]  /*4c50*/  PRMT R13, R12, 0x5410, R10 ;  /* 0x000054100c0d7816 */ /* 0x000fc6000000000a */
[----:B------:R-:W-:Y:S01]  /*4c60*/  HMMA.16816.F32.BF16 R152, R4, R46, RZ ;  /* 0x0000002e0498723c */ /* 0x000fe200000418ff */
[--C-:B-1----:R-:W-:Y:S02]  /*4c70*/  SHF.R.U32.HI R2, RZ, 0x10, R8.reuse ;  /* 0x00000010ff027819 */ /* 0x102fe40000011608 */
[----:B------:R-:W-:-:S05]  /*4c80*/  SHF.R.U32.HI R8, RZ, 0x18, R8 ;  /* 0x00000018ff087819 */ /* 0x000fca0000011608 */
[C---:B------:R-:W-:Y:S01]  /*4c90*/  HMMA.16816.F32.BF16 R48, R4.reuse, R58, RZ ;  /* 0x0000003a0430723c */ /* 0x040fe200000418ff */
[----:B------:R-:W-:Y:S02]  /*4ca0*/  LOP3.LUT R3, R2, 0xff, RZ, 0xc0, !PT ;  /* 0x000000ff02037812 */ /* 0x000fe400078ec0ff */
[----:B------:R-:W-:Y:S02]  /*4cb0*/  FMNMX.FTZ R2, R74, R11, !PT ;  /* 0x0000000b4a027209 */ /* 0x000fe40007810000 */
[----:B------:R-:W-:Y:S02]  /*4cc0*/  PRMT R12, R3, 0x5410, R8 ;  /* 0x00005410030c7816 */ /* 0x000fe40000000008 */
[----:B------:R-:W-:Y:S01]  /*4cd0*/  FMNMX.FTZ R10, R75, R2, !PT ;  /* 0x000000024b0a7209 */ /* 0x000fe20007810000 */
[----:B------:R-:W-:Y:S01]  /*4ce0*/  HMMA.16816.F32.BF16 R64, R4, R62, RZ ;  /* 0x0000003e0440723c */ /* 0x000fe200000418ff */
[C---:B------:R-:W-:Y:S02]  /*4cf0*/  LOP3.LUT R2, R0.reuse, 0xffff, RZ, 0xc0, !PT ;  /* 0x0000ffff00027812 */ /* 0x040fe400078ec0ff */
[----:B------:R-:W-:-:S02]  /*4d00*/  LOP3.LUT R11, R0, 0xff, RZ, 0xc0, !PT ;  /* 0x000000ff000b7812 */ /* 0x000fc400078ec0ff */
[----:B------:R-:W-:Y:S02]  /*4d10*/  SHF.R.U32.HI R8, RZ, 0x10, R0 ;  /* 0x00000010ff087819 */ /* 0x000fe40000011600 */
[----:B------:R-:W-:Y:S01]  /*4d20*/  SHF.R.U32.HI R9, RZ, 0x8, R2 ;  /* 0x00000008ff097819 */ /* 0x000fe20000011602 */
[C---:B------:R-:W-:Y:S01]  /*4d30*/  HMMA.16816.F32.BF16 R80, R4.reuse, R78, RZ ;  /* 0x0000004e0450723c */ /* 0x040fe200000418ff */
[----:B------:R-:W-:Y:S02]  /*4d40*/  SHF.R.U32.HI R3, RZ, 0x18, R0 ;  /* 0x00000018ff037819 */ /* 0x000fe40000011600 */
[----:B------:R-:W-:Y:S02]  /*4d50*/  FMNMX.FTZ R0, R195, R10, !PT ;  /* 0x0000000ac3007209 */ /* 0x000fe40007810000 */
[----:B------:R-:W-:Y:S02]  /*4d60*/  PRMT R11, R11, 0x5410, R9 ;  /* 0x000054100b0b7816 */ /* 0x000fe40000000009 */
[----:B------:R-:W-:Y:S01]  /*4d70*/  LOP3.LUT R2, R8, 0xff, RZ, 0xc0, !PT ;  /* 0x000000ff08027812 */ /* 0x000fe200078ec0ff */
[----:B------:R-:W-:Y:S01]  /*4d80*/  HMMA.16816.F32.BF16 R96, R4, R94, RZ ;  /* 0x0000005e0460723c */ /* 0x000fe200000418ff */
[----:B------:R-:W-:Y:S01]  /*4d90*/  FMNMX.FTZ R9, R193, R0, !PT ;  /* 0x00000000c1097209 */ /* 0x000fe20007810000 */
[--C-:B------:R-:W-:Y:S01]  /*4da0*/  HSET2.LE.AND R0, R13, R198.reuse, PT ;  /* 0x000000c60d007233 */ /* 0x100fe20003803000 */
[----:B------:R-:W-:Y:S01]  /*4db0*/  PRMT R10, R2, 0x5410, R3 ;  /* 0x00005410020a7816 */ /* 0x000fe20000000003 */
[----:B------:R-:W-:Y:S01]  /*4dc0*/  HSET2.LE.AND R3, R12, R198, PT ;  /* 0x000000c60c037233 */ /* 0x000fe20003803000 */
[----:B------:R-:W-:-:S02]  /*4dd0*/  FMNMX.FTZ R9, R139, R9, !PT ;  /* 0x000000098b097209 */ /* 0x000fc40007810000 */
[----:B--2---:R-:W-:Y:S01]  /*4de0*/  F2FP.BF16.PACK_AB R2, R240, R207 ;  /* 0x000000cff002723e */ /* 0x004fe200000010ff */
[C---:B------:R-:W-:Y:S01]  /*4df0*/  HMMA.16816.F32.BF16 R156, R4.reuse, R110, RZ ;  /* 0x0000006e049c723c */ /* 0x040fe200000418ff */
[----:B------:R-:W-:Y:S02]  /*4e00*/  F2FP.BF16.PACK_AB R8, R239, R206 ;  /* 0x000000ceef08723e */ /* 0x000fe400000010ff */
        /* <DEDUP_REMOVED lines=16> */
[----:B------:R-:W-:Y:S01]  /*4f10*/  HMMA.16816.F32.BF16 R140, R168, R188, R140 ;  /* 0x000000bca88c723c */ /* 0x000fe2000004188c */
[----:B------:R-:W-:Y:S01]  /*4f20*/  IMAD.WIDE.U32 R6, R0, -0x2daee0ad, RZ ;  /* 0xd2511f5300067825 */ /* 0x000fe200078e00ff */
[----:B-1----:R-:W-:-:S04]  /*4f30*/  FMNMX.FTZ R135, R17, R11, !PT ;  /* 0x0000000b11877209 */ /* 0x002fc80007810000 */
[----:B------:R-:W-:Y:S02]  /*4f40*/  LOP3.LUT R4, R7, UR27, R40, 0x96, !PT ;  /* 0x0000001b07047c12 */ /* 0x000fe4000f8e9628 */
[C---:B------:R-:W-:Y:S01]  /*4f50*/  HMMA.16816.F32.BF16 R36, R168.reuse, R184, R36 ;  /* 0x000000b8a824723c */ /* 0x040fe20000041824 */
[----:B--2---:R-:W-:Y:S01]  /*4f60*/  FMNMX.FTZ R0, R10, R9, !PT ;  /* 0x000000090a007209 */ /* 0x004fe20007810000 */
[C---:B------:R-:W-:Y:S01]  /*4f70*/  FMUL.FTZ R3, R135.reuse, c[0x0][0x23c] ;  /* 0x00008f0087037a20 */ /* 0x040fe20000410000 */
[----:B------:R-:W-:Y:S01]  /*4f80*/  FSETP.NEU.FTZ.AND P1, PT, R135, -INF , PT ;  /* 0xff8000008700780b */ /* 0x000fe20003f3d000 */
[----:B------:R-:W-:Y:S02]  /*4f90*/  IMAD.WIDE.U32 R8, R4, -0x326172a9, RZ ;  /* 0xcd9e8d5704087825 */ /* 0x000fe400078e00ff */
[----:B------:R-:W1:Y:S01]  /*4fa0*/  SHFL.BFLY PT, R12, R0, 0x1, 0x1f ;  /* 0x0c201f00000c7f89 */ /* 0x000e6200000e0000 */
[----:B------:R-:W-:Y:S01]  /*4fb0*/  FSEL R3, R3, RZ, P1 ;  /* 0x000000ff03037208 */ /* 0x000fe20000800000 */
[----:B------:R-:W-:Y:S01]  /*4fc0*/  HMMA.16816.F32.BF16 R52, R168, R180, R52 ;  /* 0x000000b4a834723c */ /* 0x000fe20000041834 */
[----:B------:R-:W-:-:S03]  /*4fd0*/  LOP3.LUT R7, R9, UR26, R20, 0x96, !PT ;  /* 0x0000001a09077c12 */ /* 0x000fc6000f8e9614 */
[--C-:B------:R-:W-:Y:S02]  /*4fe0*/  FFMA.FTZ R4, R107, c[0x0][0x23c], -R3.reuse ;  /* 0x00008f006b047a23 */ /* 0x100fe40000010803 */
[----:B------:R-:W-:Y:S02]  /*4ff0*/  IMAD.WIDE.U32 R10, R7, -0x2daee0ad, RZ ;  /* 0xd2511f53070a7825 */ /* 0x000fe400078e00ff */
[----:B------:R2:W-:Y:S01]  /*5000*/  MUFU.EX2 R203, R4 ;  /* 0x0000000400cb7308 */ /* 0x0005e20000000800 */
[----:B------:R-:W-:Y:S01]  /*5010*/  HMMA.16816.F32.BF16 R68, R168, R176, R68 ;  /* 0x000000b0a844723c */ /* 0x000fe20000041844 */
[----:B------:R-:W-:-:S06]  /*5020*/  FFMA.FTZ R7, R43, c[0x0][0x23c], -R3 ;  /* 0x00008f002b077a23 */ /* 0x000fcc0000010803 */
[----:B------:R-:W-:Y:S01]  /*5030*/  MUFU.EX2 R200, R7 ;  /* 0x0000000700c87308 */ /* 0x000fe20000000800 */
[----:B------:R-:W-:Y:S01]  /*5040*/  HMMA.16816.F32.BF16 R84, R168, R172, R84 ;  /* 0x000000aca854723c */ /* 0x000fe20000041854 */
[----:B--2---:R-:W-:-:S07]  /*5050*/  IMAD.WIDE.U32 R4, R2, -0x2daee0ad, RZ ;  /* 0xd2511f5302047825 */ /* 0x004fce00078e00ff */
        /* <DEDUP_REMOVED lines=45> */
[--C-:B------:R-:W-:Y:S02]  /*5330*/  SHF.R.U32.HI R6, RZ, 0x10, R5.reuse ;  /* 0x00000010ff067819 */ /* 0x100fe40000011605 */
        /* <DEDUP_REMOVED lines=46> */
[----:B------:R-:W-:-:S04]  /*5620*/  FFMA.FTZ R4, R194, c[0x0][0x23c], -R3 ;  /* 0x00008f00c2047a23 */ /* 0x000fc80000010803 */
        /* <DEDUP_REMOVED lines=84> */
[----:B------:R-:W-:Y:S01]  /*5b70*/  LOP3.LUT R3, R234, 0x3, RZ, 0xc0, !PT ;  /* 0x00000003ea037812 */ /* 0x000fe200078ec0ff */
[----:B------:R-:W-:Y:S01]  /*5b80*/  ULEA.HI.SX32 UR8, UR8, 0xfffffffe, 0x1b ;  /* 0xfffffffe08087891 */ /* 0x000fe2000f8fda3f */
[----:B------:R-:W-:Y:S01]  /*5b90*/  ISETP.GE.AND P2, PT, R237, c[0x0][0x220], PT ;  /* 0x00008800ed007a0c */ /* 0x000fe20003f46270 */
[----:B------:R-:W-:Y:S01]  /*5ba0*/  IMAD.WIDE.U32 R250, R250, -0x326172a9, RZ ;  /* 0xcd9e8d57fafa7825 */ /* 0x000fe200078e00ff */
[----:B------:R1:W-:Y:S01]  /*5bb0*/  STL.64 [R1], R4 ;  /* 0x0000000401007387 */ /* 0x0003e20000100a00 */
[----:B------:R-:W-:-:S02]  /*5bc0*/  LOP3.LUT R244, R5, R133, RZ, 0x3c, !PT ;  /* 0x0000008505f47212 */ /* 0x000fc400078e3cff */
[----:B------:R-:W-:Y:S01]  /*5bd0*/  IMAD R0, R3, -0x2, R202 ;  /* 0xfffffffe03007824 */ /* 0x000fe200078e02ca */
[----:B------:R-:W-:Y:S01]  /*5be0*/  LOP3.LUT R242, R251, R133, RZ, 0x3c, !PT ;  /* 0x00000085fbf27212 */ /* 0x000fe200078e3cff */
[----:B------:R-:W-:Y:S01]  /*5bf0*/  IMAD.U32 R252, RZ, RZ, UR11 ;  /* 0x0000000bfffc7e24 */ /* 0x000fe2000f8e00ff */
[----:B------:R-:W-:Y:S01]  /*5c00*/  MOV R3, R136 ;  /* 0x0000008800037202 */ /* 0x000fe20000000f00 */
[----:B------:R-:W-:Y:S01]  /*5c10*/  IMAD.MOV.U32 R132, RZ, RZ, R135 ;  /* 0x000000ffff847224 */ /* 0x000fe200078e0087 */
[----:B------:R-:W-:Y:S01]  /*5c20*/  MOV R138, R2 ;  /* 0x00000002008a7202 */ /* 0x000fe20000000f00 */
[----:B------:R-:W-:Y:S01]  /*5c30*/  IMAD.WIDE.U32 R236, R236, -0x2daee0ad, RZ ;  /* 0xd2511f53ecec7825 */ /* 0x000fe200078e00ff */
[----:B------:R-:W-:Y:S01]  /*5c40*/  IADD3 R252, R252, -UR12, R0 ;  /* 0x8000000cfcfc7c10 */ /* 0x000fe2000fffe000 */
[----:B------:R-:W-:Y:S01]  /*5c50*/  ULDC.64 UR10, c[0x0][0x1a0] ;  /* 0x00006800000a7ab9 */ /* 0x000fe20000000a00 */
[----:B------:R-:W-:Y:S01]  /*5c60*/  ISETP.GE.AND P3, PT, R246, c[0x0][0x220], PT ;  /* 0x00008800f6007a0c */ /* 0x000fe20003f66270 */
[----:B------:R-:W-:Y:S01]  /*5c70*/  IMAD.MOV.U32 R0, RZ, RZ, R137 ;  /* 0x000000ffff007224 */ /* 0x000fe200078e0089 */
[----:B------:R-:W-:Y:S01]  /*5c80*/  PRMT R241, R241, 0x7054, R241 ;  /* 0x00007054f1f17816 */ /* 0x000fe200000000f1 */
[----:B------:R-:W-:-:S04]  /*5c90*/  IMAD.WIDE.U32 R244, R244, -0x2daee0ad, RZ ;  /* 0xd2511f53f4f47825 */ /* 0x000fc800078e00ff */
[----:B------:R-:W-:Y:S01]  /*5ca0*/  IMAD.WIDE.U32 R242, R242, -0x2daee0ad, RZ ;  /* 0xd2511f53f2f27825 */ /* 0x000fe200078e00ff */
[----:B------:R-:W-:Y:S05]  /*5cb0*/  BRA `(.L_x_1525) ;  /* 0x000002e000007947 */ /* 0x000fea0003800000 */
.L_x_1527:
        /* <DEDUP_REMOVED lines=46> */
.L_x_1525:
        /* <DEDUP_REMOVED lines=147> */
.L_x_1526:
[----:B------:R-:W-:Y:S01]  /*68d0*/  MOV R133, UR8 ;  /* 0x0000000800857c02 */ /* 0x000fe20008000f00 */
[----:B------:R-:W2:Y:S04]  /*68e0*/  LDL.64 R186, [R1] ;  /* 0x0000000001ba7983 */ /* 0x000ea80000100a00 */
[----:B------:R-:W-:Y:S05]  /*68f0*/  IMAD R133, R133, -0x20, R252 ;  /* 0xffffffe085857824 */ /* 0x000fea00078e02fc */
[C---:B------:R-:W-:Y:S02]  /*6900*/  IADD3 R2, R133.reuse, -0x1, RZ ;  /* 0xffffffff85027810 */ /* 0x040fe40007ffe0ff */
[C---:B-1----:R-:W-:Y:S02]  /*6910*/  IADD3 R136, R133.reuse, -0x9, RZ ;  /* 0xfffffff785887810 */ /* 0x042fe40007ffe0ff */
[----:B------:R-:W-:Y:S02]  /*6920*/  ISETP.GE.AND P0, PT, R2, RZ, PT ;  /* 0x000000ff0200720c */ /* 0x000fe40003f06270 */
[----:B------:R-:W-:Y:S02]  /*6930*/  IABS R134, R133 ;  /* 0x0000008500867213 */ /* 0x000fe40000000000 */
[C---:B------:R-:W-:Y:S02]  /*6940*/  IADD3 R135, R133.reuse, -0x11, RZ ;  /* 0xffffffef85877810 */ /* 0x040fe40007ffe0ff */
[----:B------:R-:W-:Y:S02]  /*6950*/  MOV R178, R134 ;  /* 0x0000008600b27202 */ /* 0x000fe40000000f00 */
[C---:B------:R-:W-:Y:S04]  /*6960*/  IADD3 R134, R133.reuse, -0x8, RZ ;  /* 0xfffffff885867810 */ /* 0x040fe80007ffe0ff */
[----:B------:R-:W1:Y:S01]  /*6970*/  I2F R178, R178 ;  /* 0x000000b200b27306 */ /* 0x000e620000201400 */
[C---:B------:R-:W-:Y:S02]  /*6980*/  @!P0 IADD3 R2, -R133.reuse, 0x1, RZ ;  /* 0x0000000185028810 */ /* 0x040fe40007ffe1ff */
[----:B------:R-:W-:Y:S02]  /*6990*/  ISETP.GE.AND P0, PT, R136, RZ, PT ;  /* 0x000000ff8800720c */ /* 0x000fe40003f06270 */
[----:B------:R-:W-:Y:S05]  /*69a0*/  ISETP.GE.AND P1, PT, R134, RZ, PT ;  /* 0x000000ff8600720c */ /* 0x000fea0003f26270 */
[----:B------:R-:W3:Y:S06]  /*69b0*/  I2F R177, R2 ;  /* 0x0000000200b17306 */ /* 0x000eec0000201400 */
[C---:B------:R-:W-:Y:S02]  /*69c0*/  @!P0 IADD3 R136, -R133.reuse, 0x9, RZ ;  /* 0x0000000985888810 */ /* 0x040fe40007ffe1ff */
[----:B------:R-:W-:Y:S02]  /*69d0*/  @!P1 IADD3 R134, -R133, 0x8, RZ ;  /* 0x0000000885869810 */ /* 0x000fe40007ffe1ff */
[----:B------:R-:W4:Y:S01]  /*69e0*/  I2F R175, R136 ;  /* 0x0000008800af7306 */ /* 0x000f220000201400 */
[----:B------:R-:W-:Y:S01]  /*69f0*/  ISETP.GE.AND P0, PT, R135, RZ, PT ;  /* 0x000000ff8700720c */ /* 0x000fe20003f06270 */
[C---:B-1----:R-:W-:Y:S02]  /*6a00*/  FFMA.FTZ R4, R178.reuse, -UR4, R4 ;  /* 0x80000004b2047c23 */ /* 0x042fe40008010004 */
[----:B------:R-:W-:Y:S06]  /*6a10*/  FFMA.FTZ R18, R178, -UR4, R18 ;  /* 0x80000004b2127c23 */ /* 0x000fec0008010012 */
[----:B------:R-:W1:Y:S01]  /*6a20*/  I2F R176, R134 ;  /* 0x0000008600b07306 */ /* 0x000e620000201400 */
[----:B---3--:R-:W-:Y:S01]  /*6a30*/  FFMA.FTZ R5, R177, -UR4, R5 ;  /* 0x80000004b1057c23 */ /* 0x008fe20008010005 */
[----:B------:R-:W-:Y:S01]  /*6a40*/  IADD3 R2, R133, -0x10, RZ ;  /* 0xfffffff085027810 */ /* 0x000fe20007ffe0ff */
[----:B------:R-:W-:Y:S01]  /*6a50*/  FFMA.FTZ R19, R177, -UR4, R19 ;  /* 0x80000004b1137c23 */ /* 0x000fe20008010013 */
[----:B------:R-:W-:Y:S02]  /*6a60*/  @!P0 IADD3 R135, -R133, 0x11, RZ ;  /* 0x0000001185878810 */ /* 0x000fe40007ffe1ff */
[----:B------:R-:W-:Y:S04]  /*6a70*/  ISETP.GE.AND P1, PT, R2, RZ, PT ;  /* 0x000000ff0200720c */ /* 0x000fe80003f26270 */
[----:B------:R-:W3:Y:S01]  /*6a80*/  I2F R139, R135 ;  /* 0x00000087008b7306 */ /* 0x000ee20000201400 */
[----:B----4-:R-:W-:Y:S01]  /*6a90*/  FFMA.FTZ R17, R175, -UR4, R17 ;  /* 0x80000004af117c23 */ /* 0x010fe20008010011 */
[----:B------:R-:W-:Y:S01]  /*6aa0*/  IADD3 R136, R133, -0x18, RZ ;  /* 0xffffffe885887810 */ /* 0x000fe20007ffe0ff */
[----:B------:R-:W-:Y:S06]  /*6ab0*/  FFMA.FTZ R23, R175, -UR4, R23 ;  /* 0x80000004af177c23 */ /* 0x000fec0008010017 */
[C---:B------:R-:W-:Y:S01]  /*6ac0*/  @!P1 IADD3 R2, -R133.reuse, 0x10, RZ ;  /* 0x0000001085029810 */ /* 0x040fe20007ffe1ff */
[----:B-1----:R-:W-:Y:S01]  /*6ad0*/  FFMA.FTZ R16, R176, -UR4, R16 ;  /* 0x80000004b0107c23 */ /* 0x002fe20008010010 */
[----:B------:R-:W-:Y:S01]  /*6ae0*/  ISETP.GE.AND P1, PT, R136, RZ, PT ;  /* 0x000000ff8800720c */ /* 0x000fe20003f26270 */
[----:B------:R-:W-:Y:S01]  /*6af0*/  FFMA.FTZ R22, R176, -UR4, R22 ;  /* 0x80000004b0167c23 */ /* 0x000fe20008010016 */
[----:B------:R-:W1:Y:S01]  /*6b00*/  I2F R173, R2 ;  /* 0x0000000200ad7306 */ /* 0x000e620000201400 */
[----:B------:R-:W-:Y:S04]  /*6b10*/  IADD3 R134, R133, -0x19, RZ ;  /* 0xffffffe785867810 */ /* 0x000fe80007ffe0ff */
[----:B------:R-:W-:Y:S01]  /*6b20*/  ISETP.GE.AND P0, PT, R134, RZ, PT ;  /* 0x000000ff8600720c */ /* 0x000fe20003f06270 */
[----:B---3--:R-:W-:Y:S01]  /*6b30*/  FFMA.FTZ R21, R139, -UR4, R21 ;  /* 0x800000048b157c23 */ /* 0x008fe20008010015 */
[----:B------:R-:W-:Y:S01]  /*6b40*/  IADD3 R135, R133, 0x40, RZ ;  /* 0x0000004085877810 */ /* 0x000fe20007ffe0ff */
[----:B------:R-:W-:Y:S03]  /*6b50*/  FFMA.FTZ R35, R139, -UR4, R35 ;  /* 0x800000048b237c23 */ /* 0x000fe60008010023 */
[C---:B------:R-:W-:Y:S04]  /*6b60*/  @!P1 IADD3 R136, -R133.reuse, 0x18, RZ ;  /* 0x0000001885889810 */ /* 0x040fe80007ffe1ff */
[----:B------:R-:W3:Y:S03]  /*6b70*/  I2F R137, R136 ;  /* 0x0000008800897306 */ /* 0x000ee60000201400 */
[----:B------:R-:W-:Y:S01]  /*6b80*/  @!P0 IADD3 R134, -R133, 0x19, RZ ;  /* 0x0000001985868810 */ /* 0x000fe20007ffe1ff */
[----:B-1----:R-:W-:Y:S01]  /*6b90*/  FFMA.FTZ R20, R173, -UR4, R20 ;  /* 0x80000004ad147c23 */ /* 0x002fe20008010014 */
[----:B------:R-:W-:Y:S01]  /*6ba0*/  IADD3 R2, R133, 0x8, RZ ;  /* 0x0000000885027810 */ /* 0x000fe20007ffe0ff */
[----:B------:R-:W-:Y:S04]  /*6bb0*/  FFMA.FTZ R34, R173, -UR4, R34 ;  /* 0x80000004ad227c23 */ /* 0x000fe80008010022 */
[----:B------:R-:W1:Y:S01]  /*6bc0*/  I2F R182, R134 ;  /* 0x0000008600b67306 */ /* 0x000e620000201400 */
[----:B------:R-:W-:Y:S01]  /*6bd0*/  ISETP.GE.AND P1, PT, R2, RZ, PT ;  /* 0x000000ff0200720c */ /* 0x000fe20003f26270 */
[----:B---3--:R-:W-:Y:S01]  /*6be0*/  FFMA.FTZ R32, R137, -UR4, R32 ;  /* 0x8000000489207c23 */ /* 0x008fe20008010020 */
[C---:B------:R-:W-:Y:S11]  /*6bf0*/  IADD3 R136, R133.reuse, 0x7, RZ ;  /* 0x0000000785887810 */ /* 0x040ff60007ffe0ff */
[----:B------:R-:W-:Y:S02]  /*6c00*/  @!P1 IADD3 R2, -R133, -0x8, RZ ;  /* 0xfffffff885029810 */ /* 0x000fe40007ffe1ff */
[----:B------:R-:W-:Y:S02]  /*6c10*/  ISETP.GE.AND P1, PT, R135, RZ, PT ;  /* 0x000000ff8700720c */ /* 0x000fe40003f26270 */
[----:B------:R-:W-:Y:S01]  /*6c20*/  ISETP.GE.AND P0, PT, R136, RZ, PT ;  /* 0x000000ff8800720c */ /* 0x000fe20003f06270 */
[----:B------:R-:W3:Y:S01]  /*6c30*/  I2F R184, R2 ;  /* 0x0000000200b87306 */ /* 0x000ee20000201400 */
[----:B-1----:R-:W-:Y:S01]  /*6c40*/  FFMA.FTZ R33, R182, -UR4, R33 ;  /* 0x80000004b6217c23 */ /* 0x002fe20008010021 */
[C---:B------:R-:W-:Y:S08]  /*6c50*/  IADD3 R134, R133.reuse, 0x3f, RZ ;  /* 0x0000003f85867810 */ /* 0x040ff00007ffe0ff */
[C---:B------:R-:W-:Y:S02]  /*6c60*/  @!P1 IADD3 R135, -R133.reuse, -0x40, RZ ;  /* 0xffffffc085879810 */ /* 0x040fe40007ffe1ff */
[C---:B------:R-:W-:Y:S02]  /*6c70*/  @!P0 IADD3 R136, -R133.reuse, -0x7, RZ ;  /* 0xfffffff985888810 */ /* 0x040fe40007ffe1ff */
[----:B------:R-:W-:Y:S01]  /*6c80*/  ISETP.GE.AND P0, PT, R134, RZ, PT ;  /* 0x000000ff8600720c */ /* 0x000fe20003f06270 */
[----:B------:R-:W1:Y:S01]  /*6c90*/  I2F R181, R135 ;  /* 0x0000008700b57306 */ /* 0x000e620000201400 */
[----:B---3--:R-:W-:Y:S01]  /*6ca0*/  FFMA.FTZ R6, R184, -UR4, R6 ;  /* 0x80000004b8067c23 */ /* 0x008fe20008010006 */
[C---:B------:R-:W-:Y:S08]  /*6cb0*/  IADD3 R2, R133.reuse, 0x38, RZ ;  /* 0x0000003885027810 */ /* 0x040ff00007ffe0ff */
[----:B------:R-:W3:Y:S02]  /*6cc0*/  I2F R183, R136 ;  /* 0x0000008800b77306 */ /* 0x000ee40000201400 */
[----:B------:R-:W-:Y:S02]  /*6cd0*/  @!P0 IADD3 R134, -R133, -0x3f, RZ ;  /* 0xffffffc185868810 */ /* 0x000fe40007ffe1ff */
[----:B------:R-:W-:Y:S06]  /*6ce0*/  ISETP.GE.AND P1, PT, R2, RZ, PT ;  /* 0x000000ff0200720c */ /* 0x000fec0003f26270 */
[----:B------:R-:W4:Y:S01]  /*6cf0*/  I2F R180, R134 ;  /* 0x0000008600b47306 */ /* 0x000f220000201400 */
[----:B-1----:R-:W-:Y:S01]  /*6d00*/  FFMA.FTZ R8, R181, -UR4, R8 ;  /* 0x80000004b5087c23 */ /* 0x002fe20008010008 */
[----:B------:R-:W-:Y:S01]  /*6d10*/  IADD3 R135, R133, 0x37, RZ ;  /* 0x0000003785877810 */ /* 0x000fe20007ffe0ff */
[----:B------:R-:W-:Y:S04]  /*6d20*/  FFMA.FTZ R14, R181, -UR4, R14 ;  /* 0x80000004b50e7c23 */ /* 0x000fe8000801000e */
[----:B------:R-:W-:Y:S02]  /*6d30*/  @!P1 IADD3 R2, -R133, -0x38, RZ ;  /* 0xffffffc885029810 */ /* 0x000fe40007ffe1ff */
[----:B------:R-:W-:Y:S02]  /*6d40*/  ISETP.GE.AND P0, PT, R135, RZ, PT ;  /* 0x000000ff8700720c */ /* 0x000fe40003f06270 */
[----:B------:R-:W1:Y:S01]  /*6d50*/  I2F R179, R2 ;  /* 0x0000000200b37306 */ /* 0x000e620000201400 */
[----:B------:R-:W-:Y:S01]  /*6d60*/  FMNMX.FTZ R139, R8, R132, !PT ;  /* 0x00000084088b7209 */ /* 0x000fe20007810000 */
[----:B---3--:R-:W-:Y:S09]  /*6d70*/  FFMA.FTZ R7, R183, -UR4, R7 ;  /* 0x80000004b7077c23 */ /* 0x008ff20008010007 */
[C---:B------:R-:W-:Y:S01]  /*6d80*/  @!P0 IADD3 R135, -R133.reuse, -0x37, RZ ;  /* 0xffffffc985878810 */ /* 0x040fe20007ffe1ff */
[C---:B----4-:R-:W-:Y:S01]  /*6d90*/  FFMA.FTZ R9, R180.reuse, -UR4, R9 ;  /* 0x80000004b4097c23 */ /* 0x050fe20008010009 */
[----:B------:R-:W-:Y:S01]  /*6da0*/  IADD3 R134, R133, 0x30, RZ ;  /* 0x0000003085867810 */ /* 0x000fe20007ffe0ff */
[----:B------:R-:W-:Y:S01]  /*6db0*/  FFMA.FTZ R15, R180, -UR4, R15 ;  /* 0x80000004b40f7c23 */ /* 0x000fe2000801000f */
[----:B------:R3:W4:Y:S02]  /*6dc0*/  I2F R174, R135 ;  /* 0x0000008700ae7306 */ /* 0x0007240000201400 */
[----:B------:R-:W-:Y:S02]  /*6dd0*/  ISETP.GE.AND P1, PT, R134, RZ, PT ;  /* 0x000000ff8600720c */ /* 0x000fe40003f26270 */
[----:B------:R-:W-:Y:S01]  /*6de0*/  FMNMX.FTZ R139, R9, R139, !PT ;  /* 0x0000008b098b7209 */ /* 0x000fe20007810000 */
[C---:B-1----:R-:W-:Y:S01]  /*6df0*/  FFMA.FTZ R12, R179.reuse, -UR4, R12 ;  /* 0x80000004b30c7c23 */ /* 0x042fe2000801000c */
[----:B------:R-:W-:Y:S01]  /*6e00*/  FMNMX.FTZ R2, R4, R0, !PT ;  /* 0x0000000004027209 */ /* 0x000fe20007810000 */
[----:B------:R-:W-:Y:S03]  /*6e10*/  FFMA.FTZ R26, R179, -UR4, R26 ;  /* 0x80000004b31a7c23 */ /* 0x000fe6000801001a */
[----:B------:R-:W-:Y:S02]  /*6e20*/  FMNMX.FTZ R2, R5, R2, !PT ;  /* 0x0000000205027209 */ /* 0x000fe40007810000 */
[----:B------:R-:W-:Y:S03]  /*6e30*/  FMNMX.FTZ R139, R12, R139, !PT ;  /* 0x0000008b0c8b7209 */ /* 0x000fe60007810000 */
[C---:B------:R-:W-:Y:S02]  /*6e40*/  @!P1 IADD3 R134, -R133.reuse, -0x30, RZ ;  /* 0xffffffd085869810 */ /* 0x040fe40007ffe1ff */
[----:B------:R-:W-:Y:S02]  /*6e50*/  FMNMX.FTZ R136, R16, R2, !PT ;  /* 0x0000000210887209 */ /* 0x000fe40007810000 */
[----:B------:R1:W5:Y:S01]  /*6e60*/  I2F R172, R134 ;  /* 0x0000008600ac7306 */ /* 0x0003620000201400 */
[----:B------:R-:W-:Y:S02]  /*6e70*/  IADD3 R2, R133, 0x2f, RZ ;  /* 0x0000002f85027810 */ /* 0x000fe40007ffe0ff */
[----:B---3--:R-:W-:Y:S01]  /*6e80*/  FMNMX.FTZ R135, R17, R136, !PT ;  /* 0x0000008811877209 */ /* 0x008fe20007810000 */
[----:B----4-:R-:W-:Y:S01]  /*6e90*/  FFMA.FTZ R13, R174, -UR4, R13 ;  /* 0x80000004ae0d7c23 */ /* 0x010fe2000801000d */
[----:B------:R-:W-:Y:S01]  /*6ea0*/  ISETP.GE.AND P0, PT, R2, RZ, PT ;  /* 0x000000ff0200720c */ /* 0x000fe20003f06270 */
[----:B------:R-:W-:Y:S01]  /*6eb0*/  FFMA.FTZ R27, R174, -UR4, R27 ;  /* 0x80000004ae1b7c23 */ /* 0x000fe2000801001b */
[----:B------:R-:W-:Y:S02]  /*6ec0*/  FMNMX.FTZ R135, R20, R135, !PT ;  /* 0x0000008714877209 */ /* 0x000fe40007810000 */
[----:B------:R-:W-:Y:S02]  /*6ed0*/  FMNMX.FTZ R139, R13, R139, !PT ;  /* 0x0000008b0d8b7209 */ /* 0x000fe40007810000 */
[----:B------:R-:W-:Y:S02]  /*6ee0*/  FMNMX.FTZ R137, R21, R135, !PT ;  /* 0x0000008715897209 */ /* 0x000fe40007810000 */
[----:B------:R-:W-:Y:S02]  /*6ef0*/  IADD3 R135, R133, 0x28, RZ ;  /* 0x0000002885877810 */ /* 0x000fe40007ffe0ff */
[----:B------:R-:W-:Y:S02]  /*6f00*/  FMNMX.FTZ R137, R32, R137, !PT ;  /* 0x0000008920897209 */ /* 0x000fe40007810000 */
[----:B------:R-:W-:Y:S02]  /*6f10*/  ISETP.GE.AND P1, PT, R135, RZ, PT ;  /* 0x000000ff8700720c */ /* 0x000fe40003f26270 */
[----:B------:R-:W-:Y:S02]  /*6f20*/  @!P0 IADD3 R2, -R133, -0x2f, RZ ;  /* 0xffffffd185028810 */ /* 0x000fe40007ffe1ff */
[----:B------:R-:W-:Y:S02]  /*6f30*/  FMNMX.FTZ R137, R33, R137, !PT ;  /* 0x0000008921897209 */ /* 0x000fe40007810000 */
[C---:B-1----:R-:W-:Y:S01]  /*6f40*/  IADD3 R134, R133.reuse, 0x27, RZ ;  /* 0x0000002785867810 */ /* 0x042fe20007ffe0ff */
[----:B-----5:R-:W-:Y:S01]  /*6f50*/  FFMA.FTZ R24, R172, -UR4, R24 ;  /* 0x80000004ac187c23 */ /* 0x020fe20008010018 */
[----:B------:R-:W1:Y:S01]  /*6f60*/  I2F R2, R2 ;  /* 0x0000000200027306 */ /* 0x000e620000201400 */
[----:B------:R-:W3:Y:S01]  /*6f70*/  SHFL.BFLY PT, R136, R137, 0x2, 0x1f ;  /* 0x0c401f0089887f89 */ /* 0x000ee200000e0000 */
[----:B------:R-:W-:Y:S01]  /*6f80*/  ISETP.GE.AND P0, PT, R134, RZ, PT ;  /* 0x000000ff8600720c */ /* 0x000fe20003f06270 */
[----:B------:R-:W-:Y:S01]  /*6f90*/  FFMA.FTZ R30, R172, -UR4, R30 ;  /* 0x80000004ac1e7c23 */ /* 0x000fe2000801001e */
[----:B------:R-:W-:Y:S02]  /*6fa0*/  FMNMX.FTZ R139, R24, R139, !PT ;  /* 0x0000008b188b7209 */ /* 0x000fe40007810000 */
[C---:B------:R-:W-:Y:S04]  /*6fb0*/  @!P1 IADD3 R135, -R133.reuse, -0x28, RZ ;  /* 0xffffffd885879810 */ /* 0x040fe80007ffe1ff */
[----:B------:R4:W5:Y:S05]  /*6fc0*/  I2F R178, R135 ;  /* 0x0000008700b27306 */ /* 0x00096a0000201400 */
[----:B------:R-:W-:Y:S05]  /*6fd0*/  @!P0 IADD3 R134, -R133, -0x27, RZ ;  /* 0xffffffd985868810 */ /* 0x000fea0007ffe1ff */
[----:B------:R5:W5:Y:S01]  /*6fe0*/  I2F R175, R134 ;  /* 0x0000008600af7306 */ /* 0x000b620000201400 */
[C---:B-1----:R-:W-:Y:S01]  /*6ff0*/  FFMA.FTZ R25, R2.reuse, -UR4, R25 ;  /* 0x8000000402197c23 */ /* 0x042fe20008010019 */
[----:B---3--:R-:W-:Y:S01]  /*7000*/  FMNMX.FTZ R137, R137, R136, !PT ;  /* 0x0000008889897209 */ /* 0x008fe20007810000 */
[----:B------:R-:W-:Y:S03]  /*7010*/  FFMA.FTZ R31, R2, -UR4, R31 ;  /* 0x80000004021f7c23 */ /* 0x000fe6000801001f */
[----:B------:R-:W-:Y:S01]  /*7020*/  FMNMX.FTZ R139, R25, R139, !PT ;  /* 0x0000008b198b7209 */ /* 0x000fe20007810000 */
[----:B------:R-:W1:Y:S01]  /*7030*/  SHFL.BFLY PT, R173, R137, 0x1, 0x1f ;  /* 0x0c201f0089ad7f89 */ /* 0x000e6200000e0000 */
[----:B----4-:R-:W-:Y:S01]  /*7040*/  FMNMX.FTZ R135, R6, R3, !PT ;  /* 0x0000000306877209 */ /* 0x010fe20007810000 */
[----:B-----5:R-:W-:Y:S03]  /*7050*/  FFMA.FTZ R28, R178, -UR4, R28 ;  /* 0x80000004b21c7c23 */ /* 0x020fe6000801001c */
[----:B------:R-:W-:Y:S02]  /*7060*/  FMNMX.FTZ R135, R7, R135, !PT ;  /* 0x0000008707877209 */ /* 0x000fe40007810000 */
[----:B------:R-:W-:Y:S02]  /*7070*/  FMNMX.FTZ R139, R28, R139, !PT ;  /* 0x0000008b1c8b7209 */ /* 0x000fe40007810000 */
[----:B------:R-:W-:Y:S01]  /*7080*/  FMNMX.FTZ R134, R18, R135, !PT ;  /* 0x0000008712867209 */ /* 0x000fe20007810000 */
[----:B------:R-:W-:Y:S01]  /*7090*/  FFMA.FTZ R29, R175, -UR4, R29 ;  /* 0x80000004af1d7c23 */ /* 0x000fe2000801001d */
[----:B------:R-:W-:Y:S02]  /*70a0*/  IADD3 R135, R133, 0x48, RZ ;  /* 0x0000004885877810 */ /* 0x000fe40007ffe0ff */
[----:B------:R-:W-:Y:S02]  /*70b0*/  FMNMX.FTZ R134, R19, R134, !PT ;  /* 0x0000008613867209 */ /* 0x000fe40007810000 */
[----:B------:R-:W-:Y:S02]  /*70c0*/  ISETP.GE.AND P1, PT, R135, RZ, PT ;  /* 0x000000ff8700720c */ /* 0x000fe40003f26270 */
[----:B------:R-:W-:Y:S02]  /*70d0*/  FMNMX.FTZ R134, R22, R134, !PT ;  /* 0x0000008616867209 */ /* 0x000fe40007810000 */
[----:B-1----:R-:W-:Y:S02]  /*70e0*/  FMNMX.FTZ R137, R137, R173, !PT ;  /* 0x000000ad89897209 */ /* 0x002fe40007810000 */
[----:B------:R-:W-:Y:S02]  /*70f0*/  FMNMX.FTZ R136, R23, R134, !PT ;  /* 0x0000008617887209 */ /* 0x000fe40007810000 */
[----:B------:R-:W-:Y:S01]  /*7100*/  IADD3 R134, R133, 0x47, RZ ;  /* 0x0000004785867810 */ /* 0x000fe20007ffe0ff */
[----:B------:R-:W-:Y:S01]  /*7110*/  FADD.FTZ R0, -R137, R0 ;  /* 0x0000000089007221 */ /* 0x000fe20000010100 */
[----:B------:R-:W-:Y:S02]  /*7120*/  FMNMX.FTZ R136, R34, R136, !PT ;  /* 0x0000008822887209 */ /* 0x000fe40007810000 */
[----:B------:R-:W-:Y:S01]  /*7130*/  ISETP.GE.AND P0, PT, R134, RZ, PT ;  /* 0x000000ff8600720c */ /* 0x000fe20003f06270 */
[----:B------:R-:W-:Y:S01]  /*7140*/  FMUL.FTZ R0, R0, c[0x0][0x23c] ;  /* 0x00008f0000007a20 */ /* 0x000fe20000410000 */
[----:B------:R-:W-:Y:S02]  /*7150*/  @!P1 IADD3 R135, -R133, -0x48, RZ ;  /* 0xffffffb885879810 */ /* 0x000fe40007ffe1ff */
[----:B------:R-:W-:Y:S02]  /*7160*/  FMNMX.FTZ R136, R35, R136, !PT ;  /* 0x0000008823887209 */ /* 0x000fe40007810000 */
[----:B------:R1:W3:Y:S03]  /*7170*/  I2F R176, R135 ;  /* 0x0000008700b07306 */ /* 0x0002e60000201400 */
[----:B------:R-:W4:Y:S04]  /*7180*/  SHFL.BFLY PT, R175, R136, 0x2, 0x1f ;  /* 0x0c401f0088af7f89 */ /* 0x000f2800000e0000 */
[----:B------:R-:W-:Y:S02]  /*7190*/  @!P0 IADD3 R134, -R133, -0x47, RZ ;  /* 0xffffffb985868810 */ /* 0x000fe40007ffe1ff */
[----:B------:R-:W-:Y:S02]  /*71a0*/  FSETP.NEU.FTZ.AND P0, PT, R137, -INF , PT ;  /* 0xff8000008900780b */ /* 0x000fe40003f1d000 */
[----:B------:R-:W5:Y:S10]  /*71b0*/  I2F R173, R134 ;  /* 0x0000008600ad7306 */ /* 0x000f740000201400 */
[----:B------:R2:W2:Y:S01]  /*71c0*/  MUFU.EX2 R134, R0 ;  /* 0x0000000000867308 */ /* 0x0004a20000000800 */
[----:B-1----:R-:W-:Y:S01]  /*71d0*/  FMNMX.FTZ R135, R29, R139, !PT ;  /* 0x0000008b1d877209 */ /* 0x002fe20007810000 */
[----:B------:R-:W-:Y:S01]  /*71e0*/  FMUL.FTZ R139, R137, c[0x0][0x23c] ;  /* 0x00008f00898b7a20 */ /* 0x000fe20000410000 */
[----:B----4-:R-:W-:Y:S01]  /*71f0*/  FMNMX.FTZ R136, R136, R175, !PT ;  /* 0x000000af88887209 */ /* 0x010fe20007810000 */
[----:B---3--:R-:W-:Y:S02]  /*7200*/  FFMA.FTZ R10, R176, -UR4, R10 ;  /* 0x80000004b00a7c23 */ /* 0x008fe4000801000a */
[----:B------:R-:W1:Y:S01]  /*7210*/  SHFL.BFLY PT, R133, R135, 0x2, 0x1f ;  /* 0x0c401f0087857f89 */ /* 0x000e6200000e0000 */
[----:B------:R-:W-:Y:S05]  /*7220*/  FSEL R139, R139, RZ, P0 ;  /* 0x000000ff8b8b7208 */ /* 0x000fea0000000000 */
[----:B------:R-:W-:Y:S02]  /*7230*/  FFMA.FTZ R16, R16, c[0x0][0x23c], -R139 ;  /* 0x00008f0010107a23 */ /* 0x000fe4000001088b */
[----:B------:R-:W3:Y:S01]  /*7240*/  SHFL.BFLY PT, R175, R136, 0x1, 0x1f ;  /* 0x0c201f0088af7f89 */ /* 0x000ee200000e0000 */
[----:B-----5:R-:W-:Y:S01]  /*7250*/  FFMA.FTZ R11, R173, -UR4, R11 ;  /* 0x80000004ad0b7c23 */ /* 0x020fe2000801000b */
[----:B------:R4:W-:Y:S01]  /*7260*/  MUFU.EX2 R234, R16 ;  /* 0x0000001000ea7308 */ /* 0x0009e20000000800 */
[--C-:B------:R-:W-:Y:S02]  /*7270*/  FFMA.FTZ R17, R17, c[0x0][0x23c], -R139.reuse ;  /* 0x00008f0011117a23 */ /* 0x100fe4000001088b */
[--C-:B------:R-:W-:Y:S02]  /*7280*/  FFMA.FTZ R4, R4, c[0x0][0x23c], -R139.reuse ;  /* 0x00008f0004047a23 */ /* 0x100fe4000001088b */
[----:B------:R-:W-:Y:S01]  /*7290*/  FFMA.FTZ R5, R5, c[0x0][0x23c], -R139 ;  /* 0x00008f0005057a23 */ /* 0x000fe2000001088b */
[----:B--2---:R-:W-:Y:S01]  /*72a0*/  FMNMX.FTZ R0, R10, R138, !PT ;  /* 0x0000008a0a007209 */ /* 0x004fe20007810000 */
[----:B------:R-:W-:Y:S01]  /*72b0*/  LDSM.16.MT88.4 R176, [R209+0xa000] ;  /* 0x00a00000d1b0783b */ /* 0x000fe20000004200 */
[C---:B------:R-:W-:Y:S02]  /*72c0*/  FMUL.FTZ R36, R134.reuse, R36 ;  /* 0x0000002486247220 */ /* 0x040fe40000410000 */
[----:B------:R-:W-:Y:S01]  /*72d0*/  FMNMX.FTZ R0, R11, R0, !PT ;  /* 0x000000000b007209 */ /* 0x000fe20007810000 */
[----:B------:R2:W-:Y:S01]  /*72e0*/  MUFU.EX2 R233, R17 ;  /* 0x0000001100e97308 */ /* 0x0005e20000000800 */
[C---:B------:R-:W-:Y:S01]  /*72f0*/  FMUL.FTZ R37, R134.reuse, R37 ;  /* 0x0000002586257220 */ /* 0x040fe20000410000 */
[----:B-1----:R-:W-:Y:S01]  /*7300*/  FMNMX.FTZ R135, R135, R133, !PT ;  /* 0x0000008587877209 */ /* 0x002fe20007810000 */
[----:B------:R-:W-:Y:S01]  /*7310*/  FMUL.FTZ R48, R134, R48 ;  /* 0x0000003086307220 */ /* 0x000fe20000410000 */
[----:B------:R-:W-:Y:S01]  /*7320*/  FMNMX.FTZ R0, R14, R0, !PT ;  /* 0x000000000e007209 */ /* 0x000fe20007810000 */
[C---:B------:R-:W-:Y:S02]  /*7330*/  FMUL.FTZ R49, R134.reuse, R49 ;  /* 0x0000003186317220 */ /* 0x040fe40000410000 */
[----:B------:R-:W-:Y:S01]  /*7340*/  FMUL.FTZ R52, R134, R52 ;  /* 0x0000003486347220 */ /* 0x000fe20000410000 */
[----:B------:R-:W-:Y:S02]  /*7350*/  FMNMX.FTZ R0, R15, R0, !PT ;  /* 0x000000000f007209 */ /* 0x000fe40007810000 */
[----:B------:R-:W-:Y:S01]  /*7360*/  MUFU.EX2 R232, R4 ;  /* 0x0000000400e87308 */ /* 0x000fe20000000800 */
[----:B---3--:R-:W-:Y:S01]  /*7370*/  FMNMX.FTZ R136, R136, R175, !PT ;  /* 0x000000af88887209 */ /* 0x008fe20007810000 */
[----:B------:R-:W-:Y:S01]  /*7380*/  FMUL.FTZ R53, R134, R53 ;  /* 0x0000003586357220 */ /* 0x000fe20000410000 */
[----:B----4-:R-:W1:Y:S01]  /*7390*/  SHFL.BFLY PT, R16, R135, 0x1, 0x1f ;  /* 0x0c201f0087107f89 */ /* 0x010e6200000e0000 */
[----:B------:R-:W-:Y:S01]  /*73a0*/  FMNMX.FTZ R0, R26, R0, !PT ;  /* 0x000000001a007209 */ /* 0x000fe20007810000 */
[----:B------:R-:W-:Y:S01]  /*73b0*/  FMUL.FTZ R64, R134, R64 ;  /* 0x0000004086407220 */ /* 0x000fe20000410000 */
[C---:B------:R-:W-:Y:S01]  /*73c0*/  FSETP.NEU.FTZ.AND P0, PT, R136.reuse, -INF , PT ;  /* 0xff8000008800780b */ /* 0x040fe20003f1d000 */
[C---:B------:R-:W-:Y:S01]  /*73d0*/  FADD.FTZ R3, -R136.reuse, R3 ;  /* 0x0000000388037221 */ /* 0x040fe20000010100 */
[----:B------:R-:W-:Y:S01]  /*73e0*/  FMNMX.FTZ R0, R27, R0, !PT ;  /* 0x000000001b007209 */ /* 0x000fe20007810000 */
[----:B------:R-:W-:Y:S01]  /*73f0*/  FMUL.FTZ R184, R136, c[0x0][0x23c] ;  /* 0x00008f0088b87a20 */ /* 0x000fe20000410000 */
[----:B------:R-:W-:Y:S01]  /*7400*/  MUFU.EX2 R231, R5 ;  /* 0x0000000500e77308 */ /* 0x000fe20000000800 */
[----:B------:R-:W-:Y:S01]  /*7410*/  FMUL.FTZ R3, R3, c[0x0][0x23c] ;  /* 0x00008f0003037a20 */ /* 0x000fe20000410000 */
[----:B------:R-:W-:Y:S01]  /*7420*/  FMNMX.FTZ R0, R30, R0, !PT ;  /* 0x000000001e007209 */ /* 0x000fe20007810000 */
[----:B------:R-:W-:Y:S01]  /*7430*/  FMUL.FTZ R65, R134, R65 ;  /* 0x0000004186417220 */ /* 0x000fe20000410000 */
[----:B------:R-:W-:Y:S01]  /*7440*/  FSEL R184, R184, RZ, P0 ;  /* 0x000000ffb8b87208 */ /* 0x000fe20000000000 */
[C---:B------:R-:W-:Y:S01]  /*7450*/  FMUL.FTZ R68, R134.reuse, R68 ;  /* 0x0000004486447220 */ /* 0x040fe20000410000 */
[----:B------:R-:W-:Y:S01]  /*7460*/  FMNMX.FTZ R0, R31, R0, !PT ;  /* 0x000000001f007209 */ /* 0x000fe20007810000 */
[----:B------:R-:W-:Y:S02]  /*7470*/  FMUL.FTZ R69, R134, R69 ;  /* 0x0000004586457220 */ /* 0x000fe40000410000 */
[--C-:B------:R-:W-:Y:S01]  /*7480*/  FFMA.FTZ R18, R18, c[0x0][0x23c], -R184.reuse ;  /* 0x00008f0012127a23 */ /* 0x100fe200000108b8 */
[----:B------:R3:W4:Y:S01]  /*7490*/  MUFU.EX2 R133, R3 ;  /* 0x0000000300857308 */ /* 0x0007220000000800 */
[----:B------:R-:W-:Y:S02]  /*74a0*/  FFMA.FTZ R6, R6, c[0x0][0x23c], -R184 ;  /* 0x00008f0006067a23 */ /* 0x000fe400000108b8 */
[C---:B------:R-:W-:Y:S02]  /*74b0*/  FMUL.FTZ R80, R134.reuse, R80 ;  /* 0x0000005086507220 */ /* 0x040fe40000410000 */
[C---:B------:R-:W-:Y:S01]  /*74c0*/  FMUL.FTZ R81, R134.reuse, R81 ;  /* 0x0000005186517220 */ /* 0x040fe20000410000 */
[----:B-1----:R-:W-:Y:S01]  /*74d0*/  FMNMX.FTZ R135, R135, R16, !PT ;  /* 0x0000001087877209 */ /* 0x002fe20007810000 */
[----:B------:R-:W-:Y:S01]  /*74e0*/  FMUL.FTZ R84, R134, R84 ;  /* 0x0000005486547220 */ /* 0x000fe20000410000 */
[----:B------:R-:W-:Y:S02]  /*74f0*/  LOP3.LUT R16, R243, UR27, R236, 0x96, !PT ;  /* 0x0000001bf3107c12 */ /* 0x000fe4000f8e96ec */
[----:B------:R1:W-:Y:S01]  /*7500*/  MUFU.EX2 R230, R18 ;  /* 0x0000001200e67308 */ /* 0x0003e20000000800 */
[C---:B------:R-:W-:Y:S01]  /*7510*/  FSETP.NEU.FTZ.AND P0, PT, R135.reuse, -INF , PT ;  /* 0xff8000008700780b */ /* 0x040fe20003f1d000 */
[C---:B------:R-:W-:Y:S02]  /*7520*/  FADD.FTZ R2, -R135.reuse, R132 ;  /* 0x0000008487027221 */ /* 0x040fe40000010100 */
[----:B--2---:R-:W-:Y:S04]  /*7530*/  IMAD.WIDE.U32 R16, R16, -0x326172a9, RZ ;  /* 0xcd9e8d5710107825 */ /* 0x004fe800078e00ff */
[----:B------:R-:W-:Y:S02]  /*7540*/  FMUL.FTZ R2, R2, c[0x0][0x23c] ;  /* 0x00008f0002027a20 */ /* 0x000fe40000410000 */
[----:B------:R-:W-:Y:S01]  /*7550*/  MUFU.EX2 R228, R6 ;  /* 0x0000000600e47308 */ /* 0x000fe20000000800 */
[----:B------:R-:W-:Y:S02]  /*7560*/  FMUL.FTZ R185, R135, c[0x0][0x23c] ;  /* 0x00008f0087b97a20 */ /* 0x000fe40000410000 */
[----:B------:R-:W-:Y:S01]  /*7570*/  FMUL.FTZ R85, R134, R85 ;  /* 0x0000005586557220 */ /* 0x000fe20000410000 */
[----:B---3--:R-:W2:Y:S01]  /*7580*/  SHFL.BFLY PT, R3, R0, 0x2, 0x1f ;  /* 0x0c401f0000037f89 */ /* 0x008ea200000e0000 */
[----:B----4-:R-:W-:Y:S01]  /*7590*/  FMUL.FTZ R38, R133, R38 ;  /* 0x0000002685267220 */ /* 0x010fe20000410000 */
[----:B------:R-:W-:Y:S01]  /*75a0*/  FSEL R185, R185, RZ, P0 ;  /* 0x000000ffb9b97208 */ /* 0x000fe20000000000 */
[C---:B------:R-:W-:Y:S02]  /*75b0*/  FMUL.FTZ R39, R133.reuse, R39 ;  /* 0x0000002785277220 */ /* 0x040fe40000410000 */
[----:B------:R-:W-:Y:S01]  /*75c0*/  FMUL.FTZ R50, R133, R50 ;  /* 0x0000003285327220 */ /* 0x000fe20000410000 */
[----:B------:R3:W4:Y:S01]  /*75d0*/  MUFU.EX2 R132, R2 ;  /* 0x0000000200847308 */ /* 0x0007220000000800 */
[--C-:B------:R-:W-:Y:S02]  /*75e0*/  FFMA.FTZ R8, R8, c[0x0][0x23c], -R185.reuse ;  /* 0x00008f0008087a23 */ /* 0x100fe400000108b9 */
[--C-:B------:R-:W-:Y:S01]  /*75f0*/  FFMA.FTZ R12, R12, c[0x0][0x23c], -R185.reuse ;  /* 0x00008f000c0c7a23 */ /* 0x100fe200000108b9 */
[----:B-1----:R-:W-:Y:S01]  /*7600*/  LOP3.LUT R18, R245, UR27, R236, 0x96, !PT ;  /* 0x0000001bf5127c12 */ /* 0x002fe2000f8e96ec */
[--C-:B------:R-:W-:Y:S02]  /*7610*/  FFMA.FTZ R13, R13, c[0x0][0x23c], -R185.reuse ;  /* 0x00008f000d0d7a23 */ /* 0x100fe400000108b9 */
[C---:B------:R-:W-:Y:S02]  /*7620*/  FMUL.FTZ R51, R133.reuse, R51 ;  /* 0x0000003385337220 */ /* 0x040fe40000410000 */
[C---:B------:R-:W-:Y:S01]  /*7630*/  FMUL.FTZ R54, R133.reuse, R54 ;  /* 0x0000003685367220 */ /* 0x040fe20000410000 */
[----:B------:R-:W-:Y:S01]  /*7640*/  MUFU.EX2 R226, R8 ;  /* 0x0000000800e27308 */ /* 0x000fe20000000800 */
[C---:B------:R-:W-:Y:S02]  /*7650*/  FMUL.FTZ R55, R133.reuse, R55 ;  /* 0x0000003785377220 */ /* 0x040fe40000410000 */
[C---:B------:R-:W-:Y:S02]  /*7660*/  FMUL.FTZ R66, R133.reuse, R66 ;  /* 0x0000004285427220 */ /* 0x040fe40000410000 */
[C---:B------:R-:W-:Y:S02]  /*7670*/  FMUL.FTZ R67, R133.reuse, R67 ;  /* 0x0000004385437220 */ /* 0x040fe40000410000 */
[C---:B------:R-:W-:Y:S01]  /*7680*/  FMUL.FTZ R70, R133.reuse, R70 ;  /* 0x0000004685467220 */ /* 0x040fe20000410000 */
[----:B--2---:R-:W-:Y:S01]  /*7690*/  FMNMX.FTZ R0, R0, R3, !PT ;  /* 0x0000000300007209 */ /* 0x004fe20007810000 */
[C---:B------:R-:W-:Y:S01]  /*76a0*/  FMUL.FTZ R71, R133.reuse, R71 ;  /* 0x0000004785477220 */ /* 0x040fe20000410000 */
[----:B------:R-:W-:Y:S01]  /*76b0*/  MUFU.EX2 R206, R12 ;  /* 0x0000000c00ce7308 */ /* 0x000fe20000000800 */
[C---:B------:R-:W-:Y:S02]  /*76c0*/  FMUL.FTZ R82, R133.reuse, R82 ;  /* 0x0000005285527220 */ /* 0x040fe40000410000 */
[----:B------:R-:W-:Y:S01]  /*76d0*/  FMUL.FTZ R83, R133, R83 ;  /* 0x0000005385537220 */ /* 0x000fe20000410000 */
[----:B---3--:R-:W-:Y:S01]  /*76e0*/  MOV R2, UR19 ;  /* 0x0000001300027c02 */ /* 0x008fe20008000f00 */
[C---:B----4-:R-:W-:Y:S02]  /*76f0*/  FMUL.FTZ R40, R132.reuse, R40 ;  /* 0x0000002884287220 */ /* 0x050fe40000410000 */
[C---:B------:R-:W-:Y:S01]  /*7700*/  FMUL.FTZ R41, R132.reuse, R41 ;  /* 0x0000002984297220 */ /* 0x040fe20000410000 */
[----:B------:R-:W-:Y:S01]  /*7710*/  LOP3.LUT R2, R237, UR8, R2, 0x96, !PT ;  /* 0x00000008ed027c12 */ /* 0x000fe2000f8e9602 */
[C---:B------:R-:W-:Y:S01]  /*7720*/  FMUL.FTZ R44, R132.reuse, R44 ;  /* 0x0000002c842c7220 */ /* 0x040fe20000410000 */
[----:B------:R-:W1:Y:S01]  /*7730*/  MUFU.EX2 R205, R13 ;  /* 0x0000000d00cd7308 */ /* 0x000e620000000800 */
[----:B------:R-:W-:Y:S01]  /*7740*/  FMUL.FTZ R45, R132, R45 ;  /* 0x0000002d842d7220 */ /* 0x000fe20000410000 */
[----:B------:R-:W-:Y:S01]  /*7750*/  UIADD3 UR8, UR8, -0x1, URZ ;  /* 0xffffffff08087890 */ /* 0x000fe2000fffe03f */
[----:B------:R-:W-:Y:S04]  /*7760*/  IMAD.WIDE.U32 R174, R2, -0x326172a9, RZ ;  /* 0xcd9e8d5702ae7825 */ /* 0x000fe800078e00ff */
[----:B------:R-:W-:Y:S01]  /*7770*/  FFMA.FTZ R2, R19, c[0x0][0x23c], -R184 ;  /* 0x00008f0013027a23 */ /* 0x000fe200000108b8 */
[C---:B------:R-:W-:Y:S01]  /*7780*/  LOP3.LUT R3, R175.reuse, UR28, R250, 0x96, !PT ;  /* 0x0000001caf037c12 */ /* 0x040fe2000f8e96fa */
[----:B------:R-:W-:Y:S01]  /*7790*/  IMAD.WIDE.U32 R18, R18, -0x326172a9, RZ ;  /* 0xcd9e8d5712127825 */ /* 0x000fe200078e00ff */
[----:B------:R-:W-:Y:S01]  /*77a0*/  LOP3.LUT R4, R175, UR28, R186, 0x96, !PT ;  /* 0x0000001caf047c12 */ /* 0x000fe2000f8e96ba */
[----:B------:R2:W3:Y:S01]  /*77b0*/  MUFU.EX2 R229, R2 ;  /* 0x0000000200e57308 */ /* 0x0004e20000000800 */
[--C-:B------:R-:W-:Y:S01]  /*77c0*/  LOP3.LUT R6, R17, UR26, R174.reuse, 0x96, !PT ;  /* 0x0000001a11067c12 */ /* 0x100fe2000f8e96ae */
[----:B------:R-:W-:Y:S01]  /*77d0*/  FMUL.FTZ R56, R132, R56 ;  /* 0x0000003884387220 */ /* 0x000fe20000410000 */
[----:B------:R-:W-:Y:S01]  /*77e0*/  LOP3.LUT R172, R19, UR26, R174, 0x96, !PT ;  /* 0x0000001a13ac7c12 */ /* 0x000fe2000f8e96ae */
[----:B------:R-:W-:Y:S04]  /*77f0*/  IMAD.WIDE.U32 R174, R3, -0x2daee0ad, RZ ;  /* 0xd2511f5303ae7825 */ /* 0x000fe800078e00ff */
[----:B------:R-:W-:Y:S01]  /*7800*/  FFMA.FTZ R3, R7, c[0x0][0x23c], -R184 ;  /* 0x00008f0007037a23 */ /* 0x000fe200000108b8 */
[----:B------:R-:W-:Y:S01]  /*7810*/  LOP3.LUT R17, R175, UR25, R242, 0x96, !PT ;  /* 0x00000019af117c12 */ /* 0x000fe2000f8e96f2 */
[----:B------:R-:W-:Y:S02]  /*7820*/  IMAD.WIDE.U32 R4, R4, -0x2daee0ad, RZ ;  /* 0xd2511f5304047825 */ /* 0x000fe400078e00ff */
[----:B------:R4:W5:Y:S01]  /*7830*/  MUFU.EX2 R227, R3 ;  /* 0x0000000300e37308 */ /* 0x0009620000000800 */
[----:B-1----:R-:W-:Y:S01]  /*7840*/  F2FP.BF16.PACK_AB R182, R205, R206 ;  /* 0x000000cecdb6723e */ /* 0x002fe200000010ff */
[----:B------:R-:W-:Y:S01]  /*7850*/  IMAD.WIDE.U32 R172, R172, -0x2daee0ad, RZ ;  /* 0xd2511f53acac7825 */ /* 0x000fe200078e00ff */
[----:B------:R-:W-:Y:S03]  /*7860*/  LOP3.LUT R5, R5, UR25, R244, 0x96, !PT ;  /* 0x0000001905057c12 */ /* 0x000fe6000f8e96f4 */
[----:B------:R-:W-:Y:S01]  /*7870*/  IMAD.WIDE.U32 R6, R6, -0x2daee0ad, RZ ;  /* 0xd2511f5306067825 */ /* 0x000fe200078e00ff */
[----:B------:R-:W-:Y:S03]  /*7880*/  LOP3.LUT R19, R173, UR23, R4, 0x96, !PT ;  /* 0x00000017ad137c12 */ /* 0x000fe6000f8e9604 */
[----:B------:R-:W-:Y:S01]  /*7890*/  IMAD.WIDE.U32 R4, R5, -0x326172a9, RZ ;  /* 0xcd9e8d5705047825 */ /* 0x000fe200078e00ff */
[----:B--2---:R-:W1:Y:S01]  /*78a0*/  SHFL.BFLY PT, R2, R0, 0x1, 0x1f ;  /* 0x0c201f0000027f89 */ /* 0x004e6200000e0000 */
[----:B---3--:R-:W-:Y:S02]  /*78b0*/  F2FP.BF16.PACK_AB R175, R229, R230 ;  /* 0x000000e6e5af723e */ /* 0x008fe400000010ff */
[----:B------:R-:W-:Y:S01]  /*78c0*/  IMAD.WIDE.U32 R190, R19, -0x326172a9, RZ ;  /* 0xcd9e8d5713be7825 */ /* 0x000fe200078e00ff */
[----:B------:R-:W-:Y:S03]  /*78d0*/  LOP3.LUT R5, R5, UR24, R18, 0x96, !PT ;  /* 0x0000001805057c12 */ /* 0x000fe6000f8e9612 */
[----:B------:R-:W-:Y:S04]  /*78e0*/  IMAD.WIDE.U32 R18, R17, -0x326172a9, RZ ;  /* 0xcd9e8d5711127825 */ /* 0x000fe800078e00ff */
[C---:B------:R-:W-:Y:S01]  /*78f0*/  FMUL.FTZ R13, R132.reuse, R149 ;  /* 0x00000095840d7220 */ /* 0x040fe20000410000 */
[----:B------:R-:W-:Y:S01]  /*7900*/  LOP3.LUT R8, R19, UR24, R16, 0x96, !PT ;  /* 0x0000001813087c12 */ /* 0x000fe2000f8e9610 */
[----:B------:R-:W-:Y:S01]  /*7910*/  FMUL.FTZ R19, R133, R155 ;  /* 0x0000009b85137220 */ /* 0x000fe20000410000 */
[----:B----4-:R-:W-:Y:S01]  /*7920*/  LOP3.LUT R3, R7, UR23, R174, 0x96, !PT ;  /* 0x0000001707037c12 */ /* 0x010fe2000f8e96ae */
[C---:B------:R-:W-:Y:S01]  /*7930*/  FMUL.FTZ R57, R132.reuse, R57 ;  /* 0x0000003984397220 */ /* 0x040fe20000410000 */
[----:B-----5:R-:W-:Y:S01]  /*7940*/  F2FP.BF16.PACK_AB R173, R227, R228 ;  /* 0x000000e4e3ad723e */ /* 0x020fe200000010ff */
[----:B------:R-:W-:Y:S02]  /*7950*/  FMUL.FTZ R60, R132, R60 ;  /* 0x0000003c843c7220 */ /* 0x000fe40000410000 */
[----:B------:R-:W-:Y:S01]  /*7960*/  IMAD.WIDE.U32 R194, R3, -0x326172a9, RZ ;  /* 0xcd9e8d5703c27825 */ /* 0x000fe200078e00ff */
[----:B------:R-:W-:Y:S03]  /*7970*/  LOP3.LUT R3, R191, UR21, R4, 0x96, !PT ;  /* 0x00000015bf037c12 */ /* 0x000fe6000f8e9604 */
[----:B------:R-:W-:Y:S01]  /*7980*/  IMAD.WIDE.U32 R4, R5, -0x2daee0ad, RZ ;  /* 0xd2511f5305047825 */ /* 0x000fe200078e00ff */
[----:B------:R-:W-:Y:S02]  /*7990*/  LOP3.LUT R7, R195, UR21, R18, 0x96, !PT ;  /* 0x00000015c3077c12 */ /* 0x000fe4000f8e9612 */
[----:B-1----:R-:W-:Y:S01]  /*79a0*/  FMNMX.FTZ R2, R0, R2, !PT ;  /* 0x0000000200027209 */ /* 0x002fe20007810000 */
[----:B------:R-:W-:Y:S01]  /*79b0*/  FFMA.FTZ R0, R9, c[0x0][0x23c], -R185 ;  /* 0x00008f0009007a23 */ /* 0x000fe200000108b9 */
[----:B------:R-:W-:Y:S01]  /*79c0*/  LOP3.LUT R5, R5, UR14, R172, 0x96, !PT ;  /* 0x0000000e05057c12 */ /* 0x000fe2000f8e96ac */
[----:B------:R-:W-:Y:S01]  /*79d0*/  IMAD.WIDE.U32 R198, R7, -0x2daee0ad, RZ ;  /* 0xd2511f5307c67825 */ /* 0x000fe200078e00ff */
[C---:B------:R-:W-:Y:S01]  /*79e0*/  FSETP.NEU.FTZ.AND P0, PT, R2.reuse, -INF , PT ;  /* 0xff8000000200780b */ /* 0x040fe20003f1d000 */
[----:B------:R1:W-:Y:S01]  /*79f0*/  MUFU.EX2 R225, R0 ;  /* 0x0000000000e17308 */ /* 0x0003e20000000800 */
[----:B------:R-:W-:Y:S01]  /*7a00*/  F2FP.BF16.PACK_AB R172, R231, R232 ;  /* 0x000000e8e7ac723e */ /* 0x000fe200000010ff */
[----:B------:R-:W-:Y:S02]  /*7a10*/  FMUL.FTZ R186, R2, c[0x0][0x23c] ;  /* 0x00008f0002ba7a20 */ /* 0x000fe40000410000 */
[----:B------:R-:W-:Y:S03]  /*7a20*/  IMAD.WIDE.U32 R192, R3, -0x2daee0ad, RZ ;  /* 0xd2511f5303c07825 */ /* 0x000fe600078e00ff */
[----:B------:R-:W-:Y:S01]  /*7a30*/  FSEL R186, R186, RZ, P0 ;  /* 0x000000ffbaba7208 */ /* 0x000fe20000000000 */
[----:B------:R-:W-:Y:S01]  /*7a40*/  IMAD.WIDE.U32 R8, R8, -0x2daee0ad, RZ ;  /* 0xd2511f5308087825 */ /* 0x000fe200078e00ff */
[----:B------:R-:W-:Y:S03]  /*7a50*/  LOP3.LUT R7, R193, UR5, R4, 0x96, !PT ;  /* 0x00000005c1077c12 */ /* 0x000fe6000f8e9604 */
[----:B------:R-:W-:Y:S01]  /*7a60*/  FFMA.FTZ R10, R10, c[0x0][0x23c], -R186 ;  /* 0x00008f000a0a7a23 */ /* 0x000fe200000108ba */
[----:B------:R-:W-:Y:S01]  /*7a70*/  LOP3.LUT R4, R199, UR5, R8, 0x96, !PT ;  /* 0x00000005c7047c12 */ /* 0x000fe2000f8e9608 */
[----:B------:R-:W-:Y:S01]  /*7a80*/  FFMA.FTZ R11, R11, c[0x0][0x23c], -R186 ;  /* 0x00008f000b0b7a23 */ /* 0x000fe200000108ba */
[----:B------:R-:W-:Y:S01]  /*7a90*/  LOP3.LUT R8, R9, UR14, R6, 0x96, !PT ;  /* 0x0000000e09087c12 */ /* 0x000fe2000f8e9606 */
[----:B------:R2:W-:Y:S01]  /*7aa0*/  MUFU.EX2 R224, R10 ;  /* 0x0000000a00e07308 */ /* 0x0005e20000000800 */
[----:B------:R-:W-:Y:S04]  /*7ab0*/  IMAD.WIDE.U32 R188, R5, -0x326172a9, RZ ;  /* 0xcd9e8d5705bc7825 */ /* 0x000fe800078e00ff */
[----:B------:R-:W-:Y:S04]  /*7ac0*/  IMAD.WIDE.U32 R4, R4, -0x326172a9, RZ ;  /* 0xcd9e8d5704047825 */ /* 0x000fe800078e00ff */
[----:B------:R-:W-:Y:S01]  /*7ad0*/  IMAD.WIDE.U32 R202, R8, -0x326172a9, RZ ;  /* 0xcd9e8d5708ca7825 */ /* 0x000fe200078e00ff */
[----:B------:R3:W4:Y:S01]  /*7ae0*/  MUFU.EX2 R207, R11 ;  /* 0x0000000b00cf7308 */ /* 0x0007220000000800 */
[C---:B------:R-:W-:Y:S02]  /*7af0*/  LOP3.LUT R3, R4.reuse, 0xffff, RZ, 0xc0, !PT ;  /* 0x0000ffff04037812 */ /* 0x040fe400078ec0ff */
[----:B------:R-:W-:Y:S01]  /*7b00*/  IMAD.WIDE.U32 R6, R7, -0x326172a9, RZ ;  /* 0xcd9e8d5707067825 */ /* 0x000fe200078e00ff */
[----:B------:R-:W-:Y:S02]  /*7b10*/  LOP3.LUT R8, R4, 0xff, RZ, 0xc0, !PT ;  /* 0x000000ff04087812 */ /* 0x000fe400078ec0ff */
[----:B-1----:R-:W-:Y:S01]  /*7b20*/  LOP3.LUT R0, R5, UR30, R202, 0x96, !PT ;  /* 0x0000001e05007c12 */ /* 0x002fe2000f8e96ca */
[--C-:B------:R-:W-:Y:S01]  /*7b30*/  FFMA.FTZ R14, R14, c[0x0][0x23c], -R186.reuse ;  /* 0x00008f000e0e7a23 */ /* 0x100fe200000108ba */
[----:B------:R-:W-:Y:S01]  /*7b40*/  LOP3.LUT R17, R6, 0xff, RZ, 0xc0, !PT ;  /* 0x000000ff06117812 */ /* 0x000fe200078ec0ff */
[----:B------:R-:W-:Y:S01]  /*7b50*/  FFMA.FTZ R15, R15, c[0x0][0x23c], -R186 ;  /* 0x00008f000f0f7a23 */ /* 0x000fe200000108ba */
[--C-:B------:R-:W-:Y:S01]  /*7b60*/  SHF.R.U32.HI R16, RZ, 0x18, R6.reuse ;  /* 0x00000018ff107819 */ /* 0x100fe20000011606 */
[----:B------:R-:W-:Y:S01]  /*7b70*/  MUFU.EX2 R204, R14 ;  /* 0x0000000e00cc7308 */ /* 0x000fe20000000800 */
[----:B------:R-:W-:Y:S01]  /*7b80*/  SHF.R.U32.HI R3, RZ, 0x8, R3 ;  /* 0x00000008ff037819 */ /* 0x000fe20000011603 */
[----:B------:R-:W-:Y:S01]  /*7b90*/  FMUL.FTZ R18, R133, R154 ;  /* 0x0000009a85127220 */ /* 0x000fe20000410000 */
[----:B--2---:R-:W-:Y:S01]  /*7ba0*/  SHF.R.U32.HI R10, RZ, 0x10, R6 ;  /* 0x00000010ff0a7819 */ /* 0x004fe20000011606 */
[----:B------:R-:W-:Y:S01]  /*7bb0*/  FMUL.FTZ R61, R132, R61 ;  /* 0x0000003d843d7220 */ /* 0x000fe20000410000 */
[----:B------:R-:W-:Y:S01]  /*7bc0*/  LOP3.LUT R9, R6, 0xffff, RZ, 0xc0, !PT ;  /* 0x0000ffff06097812 */ /* 0x000fe200078ec0ff */
[C---:B------:R-:W-:Y:S01]  /*7bd0*/  FMUL.FTZ R72, R132.reuse, R72 ;  /* 0x0000004884487220 */ /* 0x040fe20000410000 */
[----:B------:R-:W-:Y:S01]  /*7be0*/  LOP3.LUT R6, R7, UR30, R188, 0x96, !PT ;  /* 0x0000001e07067c12 */ /* 0x000fe2000f8e96bc */
[----:B------:R-:W-:Y:S01]  /*7bf0*/  FMUL.FTZ R73, R132, R73 ;  /* 0x0000004984497220 */ /* 0x000fe20000410000 */
[----:B------:R-:W-:Y:S01]  /*7c00*/  PRMT R12, R8, 0x5410, R3 ;  /* 0x00005410080c7816 */ /* 0x000fe20000000003 */
[----:B------:R-:W1:Y:S01]  /*7c10*/  MUFU.EX2 R202, R15 ;  /* 0x0000000f00ca7308 */ /* 0x000e620000000800 */
[--C-:B------:R-:W-:Y:S01]  /*7c20*/  SHF.R.U32.HI R7, RZ, 0x10, R4.reuse ;  /* 0x00000010ff077819 */ /* 0x100fe20000011604 */
[C---:B------:R-:W-:Y:S01]  /*7c30*/  FMUL.FTZ R76, R132.reuse, R76 ;  /* 0x0000004c844c7220 */ /* 0x040fe20000410000 */
[----:B---3--:R-:W-:Y:S01]  /*7c40*/  SHF.R.U32.HI R11, RZ, 0x18, R4 ;  /* 0x00000018ff0b7819 */ /* 0x008fe20000011604 */
[----:B------:R-:W-:Y:S01]  /*7c50*/  FMUL.FTZ R77, R132, R77 ;  /* 0x0000004d844d7220 */ /* 0x000fe20000410000 */
[----:B------:R-:W-:Y:S01]  /*7c60*/  SHF.R.U32.HI R9, RZ, 0x8, R9 ;  /* 0x00000008ff097819 */ /* 0x000fe20000011609 */
[C---:B------:R-:W-:Y:S01]  /*7c70*/  FMUL.FTZ R86, R133.reuse, R86 ;  /* 0x0000005685567220 */ /* 0x040fe20000410000 */
[----:B------:R-:W-:Y:S01]  /*7c80*/  LOP3.LUT R5, R10, 0xff, RZ, 0xc0, !PT ;  /* 0x000000ff0a057812 */ /* 0x000fe200078ec0ff */
[----:B------:R-:W-:Y:S01]  /*7c90*/  FMUL.FTZ R87, R133, R87 ;  /* 0x0000005785577220 */ /* 0x000fe20000410000 */
[----:B------:R-:W-:Y:S01]  /*7ca0*/  LOP3.LUT R4, R6, 0xffff, RZ, 0xc0, !PT ;  /* 0x0000ffff06047812 */ /* 0x000fe200078ec0ff */
[----:B------:R-:W-:Y:S01]  /*7cb0*/  FMUL.FTZ R88, R132, R88 ;  /* 0x0000005884587220 */ /* 0x000fe20000410000 */
[----:B------:R-:W-:Y:S01]  /*7cc0*/  LOP3.LUT R3, R0, 0xffff, RZ, 0xc0, !PT ;  /* 0x0000ffff00037812 */ /* 0x000fe200078ec0ff */
[----:B------:R-:W-:Y:S01]  /*7cd0*/  FMUL.FTZ R89, R132, R89 ;  /* 0x0000005984597220 */ /* 0x000fe20000410000 */
[----:B------:R-:W-:Y:S01]  /*7ce0*/  PRMT R17, R17, 0x5410, R9 ;  /* 0x0000541011117816 */ /* 0x000fe20000000009 */
[--C-:B------:R-:W-:Y:S01]  /*7cf0*/  FFMA.FTZ R32, R32, c[0x0][0x23c], -R139.reuse ;  /* 0x00008f0020207a23 */ /* 0x100fe2000001088b */
[----:B------:R-:W-:Y:S01]  /*7d00*/  PRMT R16, R5, 0x5410, R16 ;  /* 0x0000541005107816 */ /* 0x000fe20000000010 */
[----:B------:R-:W-:Y:S01]  /*7d10*/  FFMA.FTZ R33, R33, c[0x0][0x23c], -R139 ;  /* 0x00008f0021217a23 */ /* 0x000fe2000001088b */
[----:B------:R-:W-:Y:S01]  /*7d20*/  LOP3.LUT R9, R7, 0xff, RZ, 0xc0, !PT ;  /* 0x000000ff07097812 */ /* 0x000fe200078ec0ff */
[--C-:B------:R-:W-:Y:S01]  /*7d30*/  HSET2.LE.AND R174, R17, R241.reuse, PT ;  /* 0x000000f111ae7233 */ /* 0x100fe20003803000 */
[----:B------:R-:W-:Y:S01]  /*7d40*/  LOP3.LUT R10, R6, 0xff, RZ, 0xc0, !PT ;  /* 0x000000ff060a7812 */ /* 0x000fe200078ec0ff */
[----:B------:R-:W-:Y:S01]  /*7d50*/  FMUL.FTZ R17, R134, R153 ;  /* 0x0000009986117220 */ /* 0x000fe20000410000 */
[----:B------:R-:W-:Y:S01]  /*7d60*/  LOP3.LUT R7, R0, 0xff, RZ, 0xc0, !PT ;  /* 0x000000ff00077812 */ /* 0x000fe200078ec0ff */
[C---:B------:R-:W-:Y:S01]  /*7d70*/  FMUL.FTZ R92, R132.reuse, R92 ;  /* 0x0000005c845c7220 */ /* 0x040fe20000410000 */
[----:B------:R-:W-:Y:S01]  /*7d80*/  SHF.R.U32.HI R3, RZ, 0x8, R3 ;  /* 0x00000008ff037819 */ /* 0x000fe20000011603 */
[----:B------:R-:W-:Y:S01]  /*7d90*/  FMUL.FTZ R93, R132, R93 ;  /* 0x0000005d845d7220 */ /* 0x000fe20000410000 */
[--C-:B------:R-:W-:Y:S01]  /*7da0*/  SHF.R.U32.HI R5, RZ, 0x10, R6.reuse ;  /* 0x00000010ff057819 */ /* 0x100fe20000011606 */
[C---:B------:R-:W-:Y:S01]  /*7db0*/  FMUL.FTZ R96, R134.reuse, R96 ;  /* 0x0000006086607220 */ /* 0x040fe20000410000 */
[----:B------:R-:W-:Y:S01]  /*7dc0*/  SHF.R.U32.HI R8, RZ, 0x18, R6 ;  /* 0x00000018ff087819 */ /* 0x000fe20000011606 */
[----:B------:R-:W-:Y:S01]  /*7dd0*/  FMUL.FTZ R97, R134, R97 ;  /* 0x0000006186617220 */ /* 0x000fe20000410000 */
[----:B------:R-:W-:Y:S01]  /*7de0*/  SHF.R.U32.HI R6, RZ, 0x8, R4 ;  /* 0x00000008ff067819 */ /* 0x000fe20000011604 */
[----:B------:R-:W-:Y:S01]  /*7df0*/  FMUL.FTZ R98, R133, R98 ;  /* 0x0000006285627220 */ /* 0x000fe20000410000 */
[----:B------:R-:W-:Y:S01]  /*7e00*/  PRMT R7, R7, 0x5410, R3 ;  /* 0x0000541007077816 */ /* 0x000fe20000000003 */
[----:B------:R-:W-:Y:S01]  /*7e10*/  FMUL.FTZ R99, R133, R99 ;  /* 0x0000006385637220 */ /* 0x000fe20000410000 */
[----:B------:R-:W-:Y:S01]  /*7e20*/  PRMT R10, R10, 0x5410, R6 ;  /* 0x000054100a0a7816 */ /* 0x000fe20000000006 */
[----:B------:R-:W-:Y:S01]  /*7e30*/  FFMA.FTZ R34, R34, c[0x0][0x23c], -R184 ;  /* 0x00008f0022227a23 */ /* 0x000fe200000108b8 */
[--C-:B------:R-:W-:Y:S01]  /*7e40*/  SHF.R.U32.HI R3, RZ, 0x10, R0.reuse ;  /* 0x00000010ff037819 */ /* 0x100fe20000011600 */
[--C-:B------:R-:W-:Y:S01]  /*7e50*/  HSET2.LE.AND R180, R7, R241.reuse, PT ;  /* 0x000000f107b47233 */ /* 0x100fe20003803000 */
[----:B------:R-:W-:Y:S01]  /*7e60*/  SHF.R.U32.HI R6, RZ, 0x18, R0 ;  /* 0x00000018ff067819 */ /* 0x000fe20000011600 */
[----:B------:R-:W-:Y:S01]  /*7e70*/  FADD.FTZ R0, -R2, R138 ;  /* 0x0000008a02007221 */ /* 0x000fe20000010100 */
[----:B------:R-:W-:Y:S01]  /*7e80*/  LOP3.LUT R4, R5, 0xff, RZ, 0xc0, !PT ;  /* 0x000000ff05047812 */ /* 0x000fe200078ec0ff */
[----:B------:R-:W-:Y:S01]  /*7e90*/  FMUL.FTZ R7, R133, R143 ;  /* 0x0000008f85077220 */ /* 0x000fe20000410000 */
[----:B------:R-:W-:Y:S01]  /*7ea0*/  LOP3.LUT R5, R3, 0xff, RZ, 0xc0, !PT ;  /* 0x000000ff03057812 */ /* 0x000fe200078ec0ff */
[----:B------:R-:W-:Y:S01]  /*7eb0*/  FMUL.FTZ R0, R0, c[0x0][0x23c] ;  /* 0x00008f0000007a20 */ /* 0x000fe20000410000 */
[----:B------:R-:W-:Y:S01]  /*7ec0*/  PRMT R8, R4, 0x5410, R8 ;  /* 0x0000541004087816 */ /* 0x000fe20000000008 */
[--C-:B------:R-:W-:Y:S01]  /*7ed0*/  HSET2.LE.AND R4, R10, R241.reuse, PT ;  /* 0x000000f10a047233 */ /* 0x100fe20003803000 */
[----:B------:R-:W-:Y:S01]  /*7ee0*/  PRMT R5, R5, 0x5410, R6 ;  /* 0x0000541005057816 */ /* 0x000fe20000000006 */
[----:B------:R-:W-:Y:S01]  /*7ef0*/  FFMA.FTZ R35, R35, c[0x0][0x23c], -R184 ;  /* 0x00008f0023237a23 */ /* 0x000fe200000108b8 */
[----:B------:R-:W-:Y:S01]  /*7f00*/  F2FP.BF16.PACK_AB R3, R233, R234 ;  /* 0x000000eae903723e */ /* 0x000fe200000010ff */
[----:B------:R-:W2:Y:S01]  /*7f10*/  MUFU.EX2 R0, R0 ;  /* 0x0000000000007308 */ /* 0x000ea20000000800 */
[----:B------:R-:W-:Y:S01]  /*7f20*/  LOP3.LUT R172, R4, R172, RZ, 0xc0, !PT ;  /* 0x000000ac04ac7212 */ /* 0x000fe200078ec0ff */
[--C-:B------:R-:W-:Y:S01]  /*7f30*/  HSET2.LE.AND R4, R8, R241.reuse, PT ;  /* 0x000000f108047233 */ /* 0x100fe20003803000 */
[----:B----4-:R-:W-:Y:S01]  /*7f40*/  F2FP.BF16.PACK_AB R6, R207, R224 ;  /* 0x000000e0cf06723e */ /* 0x010fe200000010ff */
[--C-:B------:R-:W-:Y:S01]  /*7f50*/  HSET2.LE.AND R181, R5, R241.reuse, PT ;  /* 0x000000f105b57233 */ /* 0x100fe20003803000 */
[----:B------:R-:W-:Y:S01]  /*7f60*/  F2FP.BF16.PACK_AB R5, R225, R226 ;  /* 0x000000e2e105723e */ /* 0x000fe200000010ff */
[----:B------:R-:W-:Y:S01]  /*7f70*/  FMUL.FTZ R100, R134, R100 ;  /* 0x0000006486647220 */ /* 0x000fe20000410000 */
[----:B------:R-:W-:Y:S01]  /*7f80*/  LOP3.LUT R174, R174, R3, RZ, 0xc0, !PT ;  /* 0x00000003aeae7212 */ /* 0x000fe200078ec0ff */
[--C-:B------:R-:W-:Y:S01]  /*7f90*/  HSET2.LE.AND R3, R16, R241.reuse, PT ;  /* 0x000000f110037233 */ /* 0x100fe20003803000 */
[----:B------:R-:W-:Y:S01]  /*7fa0*/  LOP3.LUT R173, R4, R173, RZ, 0xc0, !PT ;  /* 0x000000ad04ad7212 */ /* 0x000fe200078ec0ff */
[----:B------:R-:W-:Y:S01]  /*7fb0*/  FMUL.FTZ R4, R134, R140 ;  /* 0x0000008c86047220 */ /* 0x000fe20000410000 */
[----:B------:R-:W-:Y:S01]  /*7fc0*/  LOP3.LUT R180, R180, R5, RZ, 0xc0, !PT ;  /* 0x00000005b4b47212 */ /* 0x000fe200078ec0ff */
[----:B------:R-:W-:Y:S01]  /*7fd0*/  FMUL.FTZ R5, R134, R141 ;  /* 0x0000008d86057220 */ /* 0x000fe20000410000 */
[----:B------:R-:W-:Y:S01]  /*7fe0*/  LOP3.LUT R181, R181, R6, RZ, 0xc0, !PT ;  /* 0x00000006b5b57212 */ /* 0x000fe200078ec0ff */
[----:B------:R-:W-:Y:S01]  /*7ff0*/  FMUL.FTZ R6, R133, R142 ;  /* 0x0000008e85067220 */ /* 0x000fe20000410000 */
[----:B------:R-:W-:Y:S01]  /*8000*/  PRMT R9, R9, 0x5410, R11 ;  /* 0x0000541009097816 */ /* 0x000fe2000000000b */
[----:B------:R-:W3:Y:S01]  /*8010*/  LDSM.16.MT88.4 R140, [R211+0xa000] ;  /* 0x00a00000d38c783b */ /* 0x000ee20000004200 */
[----:B------:R-:W-:Y:S01]  /*8020*/  LOP3.LUT R175, R3, R175, RZ, 0xc0, !PT ;  /* 0x000000af03af7212 */ /* 0x000fe200078ec0ff */
[--C-:B------:R-:W-:Y:S01]  /*8030*/  HSET2.LE.AND R3, R12, R241.reuse, PT ;  /* 0x000000f10c037233 */ /* 0x100fe20003803000 */
[----:B-1----:R-:W-:Y:S01]  /*8040*/  F2FP.BF16.PACK_AB R183, R202, R204 ;  /* 0x000000cccab7723e */ /* 0x002fe200000010ff */
[--C-:B------:R-:W-:Y:S01]  /*8050*/  HSET2.LE.AND R8, R9, R241.reuse, PT ;  /* 0x000000f109087233 */ /* 0x100fe20003803000 */
[----:B------:R-:W-:Y:S01]  /*8060*/  FMUL.FTZ R9, R132, R145 ;  /* 0x0000009184097220 */ /* 0x000fe20000410000 */
[----:B------:R1:W-:Y:S01]  /*8070*/  MUFU.EX2 R201, R32 ;  /* 0x0000002000c97308 */ /* 0x0003e20000000800 */
[----:B------:R-:W-:Y:S01]  /*8080*/  LOP3.LUT R182, R3, R182, RZ, 0xc0, !PT ;  /* 0x000000b603b67212 */ /* 0x000fe200078ec0ff */
[-C--:B------:R-:W-:Y:S01]  /*8090*/  HMMA.16816.F32.BF16 R4, R172, R176.reuse, R4 ;  /* 0x000000b0ac04723c */ /* 0x080fe20000041804 */
[----:B--2---:R-:W-:Y:S01]  /*80a0*/  FMUL.FTZ R10, R0, R146 ;  /* 0x00000092000a7220 */ /* 0x004fe20000410000 */
[----:B------:R-:W-:Y:S01]  /*80b0*/  LOP3.LUT R183, R8, R183, RZ, 0xc0, !PT ;  /* 0x000000b708b77212 */ /* 0x000fe200078ec0ff */
[----:B------:R-:W-:Y:S01]  /*80c0*/  FMUL.FTZ R8, R132, R144 ;  /* 0x0000009084087220 */ /* 0x000fe20000410000 */
[----:B------:R-:W-:Y:S01]  /*80d0*/  LOP3.LUT R138, R189, UR13, R190, 0x96, !PT ;  /* 0x0000000dbd8a7c12 */ /* 0x000fe2000f8e96be */
[----:B------:R-:W-:Y:S02]  /*80e0*/  FMUL.FTZ R11, R0, R147 ;  /* 0x00000093000b7220 */ /* 0x000fe40000410000 */
[----:B------:R-:W2:Y:S01]  /*80f0*/  LDSM.16.MT88.4 R144, [R214+0xa000] ;  /* 0x00a00000d690783b */ /* 0x000ea20000004200 */
[----:B------:R-:W-:Y:S01]  /*8100*/  FMUL.FTZ R12, R132, R148 ;  /* 0x00000094840c7220 */ /* 0x000fe20000410000 */
[----:B------:R4:W-:Y:S03]  /*8110*/  MUFU.EX2 R200, R33 ;  /* 0x0000002100c87308 */ /* 0x0009e60000000800 */
[C---:B------:R-:W-:Y:S01]  /*8120*/  HMMA.16816.F32.BF16 R8, R180.reuse, R176, R8 ;  /* 0x000000b0b408723c */ /* 0x040fe20000041808 */
[C---:B------:R-:W-:Y:S01]  /*8130*/  FMUL.FTZ R14, R0.reuse, R150 ;  /* 0x00000096000e7220 */ /* 0x040fe20000410000 */
[----:B------:R-:W-:Y:S01]  /*8140*/  LOP3.LUT R148, R203, UR13, R194, 0x96, !PT ;  /* 0x0000000dcb947c12 */ /* 0x000fe2000f8e96c2 */
[----:B------:R-:W-:Y:S02]  /*8150*/  FMUL.FTZ R15, R0, R151 ;  /* 0x00000097000f7220 */ /* 0x000fe40000410000 */
[----:B------:R-:W-:Y:S02]  /*8160*/  FMUL.FTZ R16, R134, R152 ;  /* 0x0000009886107220 */ /* 0x000fe40000410000 */
[C---:B------:R-:W-:Y:S01]  /*8170*/  FMUL.FTZ R42, R0.reuse, R42 ;  /* 0x0000002a002a7220 */ /* 0x040fe20000410000 */
[----:B------:R5:W-:Y:S01]  /*8180*/  MUFU.EX2 R196, R34 ;  /* 0x0000002200c47308 */ /* 0x000be20000000800 */
[----:B------:R-:W-:Y:S01]  /*8190*/  FMUL.FTZ R43, R0, R43 ;  /* 0x0000002b002b7220 */ /* 0x000fe20000410000 */
[-C--:B------:R-:W-:Y:S02]  /*81a0*/  HMMA.16816.F32.BF16 R12, R180, R178.reuse, R12 ;  /* 0x000000b2b40c723c */ /* 0x080fe4000004180c */
[----:B-1----:R-:W-:Y:S02]  /*81b0*/  FMUL.FTZ R32, R134, R156 ;  /* 0x0000009c86207220 */ /* 0x002fe40000410000 */
[C---:B------:R-:W-:Y:S02]  /*81c0*/  FMUL.FTZ R46, R0.reuse, R46 ;  /* 0x0000002e002e7220 */ /* 0x040fe40000410000 */
[C---:B------:R-:W-:Y:S02]  /*81d0*/  FMUL.FTZ R47, R0.reuse, R47 ;  /* 0x0000002f002f7220 */ /* 0x040fe40000410000 */
[C---:B------:R-:W-:Y:S01]  /*81e0*/  HMMA.16816.F32.BF16 R16, R172.reuse, R178, R16 ;  /* 0x000000b2ac10723c */ /* 0x040fe20000041810 */
[----:B------:R-:W-:Y:S01]  /*81f0*/  FMUL.FTZ R58, R0, R58 ;  /* 0x0000003a003a7220 */ /* 0x000fe20000410000 */
[----:B------:R1:W1:Y:S02]  /*8200*/  MUFU.EX2 R195, R35 ;  /* 0x0000002300c37308 */ /* 0x0002640000000800 */
[----:B----4-:R-:W-:Y:S02]  /*8210*/  FMUL.FTZ R33, R134, R157 ;  /* 0x0000009d86217220 */ /* 0x010fe40000410000 */
[C---:B------:R-:W-:Y:S02]  /*8220*/  FMUL.FTZ R59, R0.reuse, R59 ;  /* 0x0000003b003b7220 */ /* 0x040fe40000410000 */
[-C--:B---3--:R-:W-:Y:S01]  /*8230*/  HMMA.16816.F32.BF16 R36, R172, R140.reuse, R36 ;  /* 0x0000008cac24723c */ /* 0x088fe20000041824 */
[C---:B------:R-:W-:Y:S03]  /*8240*/  FMUL.FTZ R62, R0.reuse, R62 ;  /* 0x0000003e003e7220 */ /* 0x040fe60000410000 */
[C---:B------:R-:W-:Y:S02]  /*8250*/  FMUL.FTZ R63, R0.reuse, R63 ;  /* 0x0000003f003f7220 */ /* 0x040fe40000410000 */
[C---:B-----5:R-:W-:Y:S02]  /*8260*/  FMUL.FTZ R34, R133.reuse, R158 ;  /* 0x0000009e85227220 */ /* 0x060fe40000410000 */
[C---:B------:R-:W-:Y:S01]  /*8270*/  HMMA.16816.F32.BF16 R40, R180.reuse, R140, R40 ;  /* 0x0000008cb428723c */ /* 0x040fe20000041828 */
[C---:B------:R-:W-:Y:S03]  /*8280*/  FMUL.FTZ R74, R0.reuse, R74 ;  /* 0x0000004a004a7220 */ /* 0x040fe60000410000 */
[C---:B------:R-:W-:Y:S02]  /*8290*/  FMUL.FTZ R75, R0.reuse, R75 ;  /* 0x0000004b004b7220 */ /* 0x040fe40000410000 */
[C---:B------:R-:W-:Y:S02]  /*82a0*/  FMUL.FTZ R78, R0.reuse, R78 ;  /* 0x0000004e004e7220 */ /* 0x040fe40000410000 */
[-C--:B------:R-:W-:Y:S01]  /*82b0*/  HMMA.16816.F32.BF16 R44, R180, R142.reuse, R44 ;  /* 0x0000008eb42c723c */ /* 0x080fe2000004182c */
[C---:B------:R-:W-:Y:S03]  /*82c0*/  FMUL.FTZ R79, R0.reuse, R79 ;  /* 0x0000004f004f7220 */ /* 0x040fe60000410000 */
[----:B-1----:R-:W-:Y:S01]  /*82d0*/  FMUL.FTZ R35, R133, R159 ;  /* 0x0000009f85237220 */ /* 0x002fe20000410000 */
[----:B------:R-:W-:Y:S01]  /*82e0*/  F2FP.BF16.PACK_AB R179, R195, R196 ;  /* 0x000000c4c3b3723e */ /* 0x000fe200000010ff */
[----:B------:R-:W-:Y:S01]  /*82f0*/  LDSM.16.MT88.4 R156, [R211+0xa800] ;  /* 0x00a80000d39c783b */ /* 0x000fe20000004200 */
[C---:B------:R-:W-:Y:S01]  /*8300*/  FMUL.FTZ R90, R0.reuse, R90 ;  /* 0x0000005a005a7220 */ /* 0x040fe20000410000 */
[C---:B------:R-:W-:Y:S01]  /*8310*/  HMMA.16816.F32.BF16 R48, R172.reuse, R142, R48 ;  /* 0x0000008eac30723c */ /* 0x040fe20000041830 */
[C---:B------:R-:W-:Y:S03]  /*8320*/  FMUL.FTZ R91, R0.reuse, R91 ;  /* 0x0000005b005b7220 */ /* 0x040fe60000410000 */
[C---:B------:R-:W-:Y:S02]  /*8330*/  FMUL.FTZ R94, R0.reuse, R94 ;  /* 0x0000005e005e7220 */ /* 0x040fe40000410000 */
[----:B------:R-:W1:Y:S01]  /*8340*/  LDSM.16.MT88.4 R140, [R213+0xa000] ;  /* 0x00a00000d58c783b */ /* 0x000e620000004200 */
[----:B------:R-:W-:Y:S01]  /*8350*/  FMUL.FTZ R95, R0, R95 ;  /* 0x0000005f005f7220 */ /* 0x000fe20000410000 */
[-C--:B--2---:R-:W-:Y:S01]  /*8360*/  HMMA.16816.F32.BF16 R52, R172, R144.reuse, R52 ;  /* 0x00000090ac34723c */ /* 0x084fe20000041834 */
[----:B------:R-:W-:Y:S03]  /*8370*/  FMUL.FTZ R101, R134, R101 ;  /* 0x0000006586657220 */ /* 0x000fe60000410000 */
        /* <DEDUP_REMOVED lines=11> */
[----:B------:R-:W2:Y:S03]  /*8430*/  LDSM.16.MT88.4 R144, [R209+0xb000] ;  /* 0x00b00000d190783b */ /* 0x000ea60000004200 */
[C---:B------:R-:W-:Y:S02]  /*8440*/  FMUL.FTZ R110, R0.reuse, R110 ;  /* 0x0000006e006e7220 */ /* 0x040fe40000410000 */
[----:B------:R-:W-:Y:S02]  /*8450*/  FMUL.FTZ R111, R0, R111 ;  /* 0x0000006f006f7220 */ /* 0x000fe40000410000 */
[C---:B------:R-:W-:Y:S04]  /*8460*/  FMUL.FTZ R112, R134.reuse, R112 ;  /* 0x0000007086707220 */ /* 0x040fe80000410000 */
[----:B------:R-:W-:Y:S01]  /*8470*/  FMUL.FTZ R113, R134, R113 ;  /* 0x0000007186717220 */ /* 0x000fe20000410000 */
[-C--:B-1----:R-:W-:Y:S01]  /*8480*/  HMMA.16816.F32.BF16 R68, R172, R140.reuse, R68 ;  /* 0x0000008cac44723c */ /* 0x082fe20000041844 */
[C---:B------:R-:W-:Y:S02]  /*8490*/  FMUL.FTZ R114, R133.reuse, R114 ;  /* 0x0000007285727220 */ /* 0x040fe40000410000 */
[----:B------:R-:W-:Y:S02]  /*84a0*/  FMUL.FTZ R115, R133, R115 ;  /* 0x0000007385737220 */ /* 0x000fe40000410000 */
[--C-:B------:R-:W-:Y:S02]  /*84b0*/  FFMA.FTZ R25, R25, c[0x0][0x23c], -R185.reuse ;  /* 0x00008f0019197a23 */ /* 0x100fe400000108b9 */
[--C-:B------:R-:W-:Y:S01]  /*84c0*/  FFMA.FTZ R26, R26, c[0x0][0x23c], -R186.reuse ;  /* 0x00008f001a1a7a23 */ /* 0x100fe200000108ba */
[C---:B------:R-:W-:Y:S01]  /*84d0*/  HMMA.16816.F32.BF16 R72, R180.reuse, R140, R72 ;  /* 0x0000008cb448723c */ /* 0x040fe20000041848 */
[--C-:B------:R-:W-:Y:S01]  /*84e0*/  FFMA.FTZ R27, R27, c[0x0][0x23c], -R186.reuse ;  /* 0x00008f001b1b7a23 */ /* 0x100fe200000108ba */
[----:B------:R1:W-:Y:S02]  /*84f0*/  MUFU.EX2 R191, R25 ;  /* 0x0000001900bf7308 */ /* 0x0003e40000000800 */
[C---:B------:R-:W-:Y:S02]  /*8500*/  FMUL.FTZ R120, R134.reuse, R120 ;  /* 0x0000007886787220 */ /* 0x040fe40000410000 */
[----:B------:R-:W-:Y:S02]  /*8510*/  FMUL.FTZ R121, R134, R121 ;  /* 0x0000007986797220 */ /* 0x000fe40000410000 */
[-C--:B------:R-:W-:Y:S01]  /*8520*/  HMMA.16816.F32.BF16 R76, R180, R142.reuse, R76 ;  /* 0x0000008eb44c723c */ /* 0x080fe2000004184c */
[C---:B------:R-:W-:Y:S03]  /*8530*/  FMUL.FTZ R122, R133.reuse, R122 ;  /* 0x0000007a857a7220 */ /* 0x040fe60000410000 */
[----:B------:R3:W-:Y:S01]  /*8540*/  MUFU.EX2 R189, R26 ;  /* 0x0000001a00bd7308 */ /* 0x0007e20000000800 */
[----:B------:R-:W-:Y:S02]  /*8550*/  FMUL.FTZ R123, R133, R123 ;  /* 0x0000007b857b7220 */ /* 0x000fe40000410000 */
[----:B------:R-:W-:Y:S01]  /*8560*/  FFMA.FTZ R24, R24, c[0x0][0x23c], -R185 ;  /* 0x00008f0018187a23 */ /* 0x000fe200000108b9 */
[C---:B------:R-:W-:Y:S01]  /*8570*/  HMMA.16816.F32.BF16 R80, R172.reuse, R142, R80 ;  /* 0x0000008eac50723c */ /* 0x040fe20000041850 */
[----:B------:R-:W4:Y:S03]  /*8580*/  LDSM.16.MT88.4 R140, [R211+0xb000] ;  /* 0x00b00000d38c783b */ /* 0x000f260000004200 */
[C---:B------:R-:W-:Y:S02]  /*8590*/  FMUL.FTZ R116, R132.reuse, R116 ;  /* 0x0000007484747220 */ /* 0x040fe40000410000 */
[----:B------:R5:W-:Y:S01]  /*85a0*/  MUFU.EX2 R187, R27 ;  /* 0x0000001b00bb7308 */ /* 0x000be20000000800 */
[----:B------:R-:W-:Y:S01]  /*85b0*/  FMUL.FTZ R117, R132, R117 ;  /* 0x0000007584757220 */ /* 0x000fe20000410000 */
[-C--:B--2---:R-:W-:Y:S01]  /*85c0*/  HMMA.16816.F32.BF16 R84, R172, R144.reuse, R84 ;  /* 0x00000090ac54723c */ /* 0x084fe20000041854 */
[--C-:B------:R-:W-:Y:S03]  /*85d0*/  FFMA.FTZ R20, R20, c[0x0][0x23c], -R139.reuse ;  /* 0x00008f0014147a23 */ /* 0x100fe6000001088b */
[----:B------:R-:W-:Y:S02]  /*85e0*/  FFMA.FTZ R139, R21, c[0x0][0x23c], -R139 ;  /* 0x00008f00158b7a23 */ /* 0x000fe4000001088b */
[----:B-1----:R-:W-:Y:S02]  /*85f0*/  FMUL.FTZ R25, R134, R165 ;  /* 0x000000a586197220 */ /* 0x002fe40000410000 */
[C---:B------:R-:W-:Y:S01]  /*8600*/  HMMA.16816.F32.BF16 R88, R180.reuse, R144, R88 ;  /* 0x00000090b458723c */ /* 0x040fe20000041858 */
[----:B------:R1:W-:Y:S03]  /*8610*/  MUFU.EX2 R197, R139 ;  /* 0x0000008b00c57308 */ /* 0x0003e60000000800 */
[C---:B---3--:R-:W-:Y:S02]  /*8620*/  FMUL.FTZ R26, R133.reuse, R166 ;  /* 0x000000a6851a7220 */ /* 0x048fe40000410000 */
[C---:B------:R-:W-:Y:S02]  /*8630*/  FMUL.FTZ R118, R0.reuse, R118 ;  /* 0x0000007600767220 */ /* 0x040fe40000410000 */
[-C--:B------:R-:W-:Y:S01]  /*8640*/  HMMA.16816.F32.BF16 R92, R180, R146.reuse, R92 ;  /* 0x00000092b45c723c */ /* 0x080fe2000004185c */
[----:B------:R-:W-:Y:S02]  /*8650*/  FMUL.FTZ R119, R0, R119 ;  /* 0x0000007700777220 */ /* 0x000fe40000410000 */
[----:B------:R2:W-:Y:S01]  /*8660*/  MUFU.EX2 R190, R24 ;  /* 0x0000001800be7308 */ /* 0x0005e20000000800 */
[--C-:B------:R-:W-:Y:S02]  /*8670*/  FFMA.FTZ R30, R30, c[0x0][0x23c], -R186.reuse ;  /* 0x00008f001e1e7a23 */ /* 0x100fe400000108ba */
[----:B-----5:R-:W-:Y:S02]  /*8680*/  FMUL.FTZ R27, R133, R167 ;  /* 0x000000a7851b7220 */ /* 0x020fe40000410000 */
[C---:B------:R-:W-:Y:S01]  /*8690*/  HMMA.16816.F32.BF16 R96, R172.reuse, R146, R96 ;  /* 0x00000092ac60723c */ /* 0x040fe20000041860 */
[----:B------:R-:W3:Y:S03]  /*86a0*/  LDSM.16.MT88.4 R144, [R214+0xb000] ;  /* 0x00b00000d690783b */ /* 0x000ee60000004200 */
[----:B------:R-:W-:Y:S01]  /*86b0*/  IMAD.WIDE.U32 R148, R148, -0x2daee0ad, RZ ;  /* 0xd2511f5394947825 */ /* 0x000fe200078e00ff */
[----:B------:R5:W2:Y:S03]  /*86c0*/  MUFU.EX2 R199, R20 ;  /* 0x0000001400c77308 */ /* 0x000aa60000000800 */
[----:B------:R-:W-:Y:S01]  /*86d0*/  FFMA.FTZ R186, R31, c[0x0][0x23c], -R186 ;  /* 0x00008f001fba7a23 */ /* 0x000fe200000108ba */
[-C--:B----4-:R-:W-:Y:S03]  /*86e0*/  HMMA.16816.F32.BF16 R100, R172, R140.reuse, R100 ;  /* 0x0000008cac64723c */ /* 0x090fe60000041864 */
[----:B-1----:R-:W-:Y:S01]  /*86f0*/  IMAD.WIDE.U32 R138, R138, -0x2daee0ad, RZ ;  /* 0xd2511f538a8a7825 */ /* 0x002fe200078e00ff */
[----:B------:R-:W-:Y:S02]  /*8700*/  LOP3.LUT R3, R149, UR29, R198, 0x96, !PT ;  /* 0x0000001d95037c12 */ /* 0x000fe4000f8e96c6 */
[----:B------:R-:W-:Y:S01]  /*8710*/  MUFU.EX2 R186, R186 ;  /* 0x000000ba00ba7308 */ /* 0x000fe20000000800 */
[----:B------:R-:W-:Y:S01]  /*8720*/  FFMA.FTZ R22, R22, c[0x0][0x23c], -R184 ;  /* 0x00008f0016167a23 */ /* 0x000fe200000108b8 */
[C---:B------:R-:W-:Y:S01]  /*8730*/  HMMA.16816.F32.BF16 R104, R180.reuse, R140, R104 ;  /* 0x0000008cb468723c */ /* 0x040fe20000041868 */
[----:B------:R-:W-:Y:S03]  /*8740*/  LOP3.LUT R150, R139, UR29, R192, 0x96, !PT ;  /* 0x0000001d8b967c12 */ /* 0x000fe6000f8e96c0 */
[----:B------:R-:W-:Y:S01]  /*8750*/  LOP3.LUT R153, R138, 0xff, RZ, 0xc0, !PT ;  /* 0x000000ff8a997812 */ /* 0x000fe200078ec0ff */
[----:B------:R-:W-:Y:S01]  /*8760*/  FMUL.FTZ R31, R133, R171 ;  /* 0x000000ab851f7220 */ /* 0x000fe20000410000 */
[--C-:B------:R-:W-:Y:S01]  /*8770*/  SHF.R.U32.HI R152, RZ, 0x18, R138.reuse ;  /* 0x00000018ff987819 */ /* 0x100fe2000001168a */
[C---:B------:R-:W-:Y:S01]  /*8780*/  FMUL.FTZ R128, R132.reuse, R128 ;  /* 0x0000008084807220 */ /* 0x040fe20000410000 */
[-C--:B------:R-:W-:Y:S01]  /*8790*/  HMMA.16816.F32.BF16 R108, R180, R142.reuse, R108 ;  /* 0x0000008eb46c723c */ /* 0x080fe2000004186c */
[----:B------:R1:W-:Y:S03]  /*87a0*/  MUFU.EX2 R192, R22 ;  /* 0x0000001600c07308 */ /* 0x0003e60000000800 */
[----:B------:R-:W-:Y:S01]  /*87b0*/  SHF.R.U32.HI R151, RZ, 0x10, R138 ;  /* 0x00000010ff977819 */ /* 0x000fe2000001168a */
[----:B------:R-:W-:Y:S01]  /*87c0*/  FMUL.FTZ R129, R132, R129 ;  /* 0x0000008184817220 */ /* 0x000fe20000410000 */
[----:B------:R-:W-:Y:S01]  /*87d0*/  LOP3.LUT R139, R138, 0xffff, RZ, 0xc0, !PT ;  /* 0x0000ffff8a8b7812 */ /* 0x000fe200078ec0ff */
[C---:B------:R-:W-:Y:S01]  /*87e0*/  FMUL.FTZ R130, R0.reuse, R130 ;  /* 0x0000008200827220 */ /* 0x040fe20000410000 */
[C---:B------:R-:W-:Y:S01]  /*87f0*/  HMMA.16816.F32.BF16 R32, R172.reuse, R142, R32 ;  /* 0x0000008eac20723c */ /* 0x040fe20000041820 */
[----:B------:R-:W4:Y:S03]  /*8800*/  LDSM.16.MT88.4 R140, [R213+0xb000] ;  /* 0x00b00000d58c783b */ /* 0x000f260000004200 */
[----:B------:R-:W-:Y:S01]  /*8810*/  SHF.R.U32.HI R138, RZ, 0x8, R139 ;  /* 0x00000008ff8a7819 */ /* 0x000fe2000001168b */
[----:B------:R-:W-:Y:S01]  /*8820*/  FMUL.FTZ R131, R0, R131 ;  /* 0x0000008300837220 */ /* 0x000fe20000410000 */
[----:B--2---:R-:W-:Y:S01]  /*8830*/  LOP3.LUT R24, R151, 0xff, RZ, 0xc0, !PT ;  /* 0x000000ff97187812 */ /* 0x004fe200078ec0ff */
[----:B------:R-:W-:Y:S01]  /*8840*/  FFMA.FTZ R184, R23, c[0x0][0x23c], -R184 ;  /* 0x00008f0017b87a23 */ /* 0x000fe200000108b8 */
[-C--:B---3--:R-:W-:Y:S01]  /*8850*/  HMMA.16816.F32.BF16 R112, R172, R144.reuse, R112 ;  /* 0x00000090ac70723c */ /* 0x088fe20000041870 */
[C---:B-----5:R-:W-:Y:S02]  /*8860*/  FMUL.FTZ R20, R132.reuse, R160 ;  /* 0x000000a084147220 */ /* 0x060fe40000410000 */
[----:B------:R-:W2:Y:S01]  /*8870*/  MUFU.EX2 R193, R184 ;  /* 0x000000b800c17308 */ /* 0x000ea20000000800 */
[----:B------:R-:W-:Y:S01]  /*8880*/  FMUL.FTZ R21, R132, R161 ;  /* 0x000000a184157220 */ /* 0x000fe20000410000 */
[----:B------:R-:W-:Y:S01]  /*8890*/  PRMT R178, R153, 0x5410, R138 ;  /* 0x0000541099b27816 */ /* 0x000fe2000000008a */
[----:B------:R-:W-:Y:S01]  /*88a0*/  FMUL.FTZ R23, R0, R163 ;  /* 0x000000a300177220 */ /* 0x000fe20000410000 */
[----:B------:R-:W-:Y:S01]  /*88b0*/  PRMT R151, R24, 0x5410, R152 ;  /* 0x0000541018977816 */ /* 0x000fe20000000098 */
[--C-:B------:R-:W-:Y:S01]  /*88c0*/  FFMA.FTZ R28, R28, c[0x0][0x23c], -R185.reuse ;  /* 0x00008f001c1c7a23 */ /* 0x100fe200000108b9 */
[----:B------:R-:W3:Y:S03]  /*88d0*/  LDSM.16.MT88.4 R152, [R209+0xa800] ;  /* 0x00a80000d198783b */ /* 0x000ee60000004200 */
[----:B-1----:R-:W-:Y:S01]  /*88e0*/  FMUL.FTZ R22, R0, R162 ;  /* 0x000000a200167220 */ /* 0x002fe20000410000 */
[----:B------:R1:W-:Y:S01]  /*88f0*/  MUFU.EX2 R184, R30 ;  /* 0x0000001e00b87308 */ /* 0x0003e20000000800 */
[----:B------:R-:W-:Y:S01]  /*8900*/  FMUL.FTZ R24, R134, R164 ;  /* 0x000000a486187220 */ /* 0x000fe20000410000 */
[--C-:B------:R-:W-:Y:S01]  /*8910*/  HSET2.LE.AND R178, R178, R241.reuse, PT ;  /* 0x000000f1b2b27233 */ /* 0x100fe20003803000 */
[----:B------:R-:W-:Y:S01]  /*8920*/  F2FP.BF16.PACK_AB R176, R197, R199 ;  /* 0x000000c7c5b0723e */ /* 0x000fe200000010ff */
[----:B------:R-:W-:Y:S01]  /*8930*/  LDSM.16.MT88.4 R164, [R214+0xb800] ;  /* 0x00b80000d6a4783b */ /* 0x000fe20000004200 */
[----:B------:R-:W-:Y:S01]  /*8940*/  SHF.R.U32.HI R139, RZ, 0x10, R150 ;  /* 0x00000010ff8b7819 */ /* 0x000fe20000011696 */
[C---:B------:R-:W-:Y:S01]  /*8950*/  HMMA.16816.F32.BF16 R20, R180.reuse, R144, R20 ;  /* 0x00000090b414723c */ /* 0x040fe20000041814 */
[----:B------:R-:W-:Y:S01]  /*8960*/  LOP3.LUT R138, R150, 0xffff, RZ, 0xc0, !PT ;  /* 0x0000ffff968a7812 */ /* 0x000fe200078ec0ff */
[C---:B------:R-:W-:Y:S02]  /*8970*/  FMUL.FTZ R124, R132.reuse, R124 ;  /* 0x0000007c847c7220 */ /* 0x040fe40000410000 */
[----:B------:R5:W-:Y:S01]  /*8980*/  MUFU.EX2 R188, R28 ;  /* 0x0000001c00bc7308 */ /* 0x000be20000000800 */
[----:B------:R-:W-:Y:S01]  /*8990*/  SHF.R.U32.HI R138, RZ, 0x8, R138 ;  /* 0x00000008ff8a7819 */ /* 0x000fe2000001168a */
[----:B------:R-:W-:Y:S01]  /*89a0*/  FMUL.FTZ R125, R132, R125 ;  /* 0x0000007d847d7220 */ /* 0x000fe20000410000 */
[C---:B------:R-:W-:Y:S01]  /*89b0*/  LOP3.LUT R144, R148.reuse, 0xffff, RZ, 0xc0, !PT ;  /* 0x0000ffff94907812 */ /* 0x040fe200078ec0ff */
[-C--:B------:R-:W-:Y:S01]  /*89c0*/  HMMA.16816.F32.BF16 R116, R180, R146.reuse, R116 ;  /* 0x00000092b474723c */ /* 0x080fe20000041874 */
[----:B------:R-:W-:Y:S03]  /*89d0*/  LOP3.LUT R149, R148, 0xff, RZ, 0xc0, !PT ;  /* 0x000000ff94957812 */ /* 0x000fe600078ec0ff */
[--C-:B------:R-:W-:Y:S01]  /*89e0*/  SHF.R.U32.HI R145, RZ, 0x10, R148.reuse ;  /* 0x00000010ff917819 */ /* 0x100fe20000011694 */
[C---:B------:R-:W-:Y:S01]  /*89f0*/  FMUL.FTZ R126, R0.reuse, R126 ;  /* 0x0000007e007e7220 */ /* 0x040fe20000410000 */
[----:B------:R-:W-:Y:S01]  /*8a00*/  SHF.R.U32.HI R148, RZ, 0x18, R148 ;  /* 0x00000018ff947819 */ /* 0x000fe20000011694 */
[----:B------:R-:W-:Y:S01]  /*8a10*/  FMUL.FTZ R127, R0, R127 ;  /* 0x0000007f007f7220 */ /* 0x000fe20000410000 */
[C---:B------:R-:W-:Y:S01]  /*8a20*/  HMMA.16816.F32.BF16 R120, R172.reuse, R146, R120 ;  /* 0x00000092ac78723c */ /* 0x040fe20000041878 */
[----:B------:R-:W-:Y:S03]  /*8a30*/  FFMA.FTZ R185, R29, c[0x0][0x23c], -R185 ;  /* 0x00008f001db97a23 */ /* 0x000fe600000108b9 */
[----:B-1----:R-:W-:Y:S01]  /*8a40*/  FMUL.FTZ R30, R133, R170 ;  /* 0x000000aa851e7220 */ /* 0x002fe20000410000 */
[----:B------:R-:W-:Y:S01]  /*8a50*/  LOP3.LUT R145, R145, 0xff, RZ, 0xc0, !PT ;  /* 0x000000ff91917812 */ /* 0x000fe200078ec0ff */
[----:B------:R-:W-:Y:S01]  /*8a60*/  FFMA.FTZ R133, R133, R239, R228 ;  /* 0x000000ef85857223 */ /* 0x000fe200000100e4 */
[----:B------:R-:W-:Y:S01]  /*8a70*/  SHF.R.U32.HI R146, RZ, 0x8, R144 ;  /* 0x00000008ff927819 */ /* 0x000fe20000011690 */
[-C--:B----4-:R-:W-:Y:S01]  /*8a80*/  HMMA.16816.F32.BF16 R24, R172, R140.reuse, R24 ;  /* 0x0000008cac18723c */ /* 0x090fe20000041818 */
[----:B------:R-:W-:Y:S01]  /*8a90*/  LOP3.LUT R144, R150, 0xff, RZ, 0xc0, !PT ;  /* 0x000000ff96907812 */ /* 0x000fe200078ec0ff */
[----:B------:R-:W1:Y:S02]  /*8aa0*/  MUFU.EX2 R185, R185 ;  /* 0x000000b900b97308 */ /* 0x000e640000000800 */
[----:B------:R-:W-:Y:S01]  /*8ab0*/  SHF.R.U32.HI R150, RZ, 0x18, R150 ;  /* 0x00000018ff967819 */ /* 0x000fe20000011696 */
[----:B------:R-:W-:Y:S01]  /*8ac0*/  FFMA.FTZ R132, R132, R238, R226 ;  /* 0x000000ee84847223 */ /* 0x000fe200000100e2 */
[----:B-----5:R-:W-:Y:S01]  /*8ad0*/  LOP3.LUT R28, R139, 0xff, RZ, 0xc0, !PT ;  /* 0x000000ff8b1c7812 */ /* 0x020fe200078ec0ff */
[----:B------:R-:W-:Y:S01]  /*8ae0*/  FFMA.FTZ R0, R0, R235, R224 ;  /* 0x000000eb00007223 */ /* 0x000fe200000100e0 */
[C---:B------:R-:W-:Y:S01]  /*8af0*/  HMMA.16816.F32.BF16 R124, R180.reuse, R140, R124 ;  /* 0x0000008cb47c723c */ /* 0x040fe2000004187c */
[----:B------:R-:W-:Y:S03]  /*8b00*/  LOP3.LUT R139, R3, 0xff, RZ, 0xc0, !PT ;  /* 0x000000ff038b7812 */ /* 0x000fe600078ec0ff */
[----:B------:R-:W-:Y:S01]  /*8b10*/  PRMT R150, R28, 0x5410, R150 ;  /* 0x000054101c967816 */ /* 0x000fe20000000096 */
[----:B------:R-:W-:Y:S01]  /*8b20*/  FADD.FTZ R0, R207, R0 ;  /* 0x00000000cf007221 */ /* 0x000fe20000010000 */
[----:B------:R-:W-:Y:S02]  /*8b30*/  LOP3.LUT R28, R3, 0xffff, RZ, 0xc0, !PT ;  /* 0x0000ffff031c7812 */ /* 0x000fe400078ec0ff */
[-C--:B------:R-:W-:Y:S01]  /*8b40*/  HMMA.16816.F32.BF16 R128, R180, R142.reuse, R128 ;  /* 0x0000008eb480723c */ /* 0x080fe20000041880 */
[--C-:B------:R-:W-:Y:S03]  /*8b50*/  SHF.R.U32.HI R29, RZ, 0x10, R3.reuse ;  /* 0x00000010ff1d7819 */ /* 0x100fe60000011603 */
[----:B------:R-:W-:Y:S01]  /*8b60*/  SHF.R.U32.HI R28, RZ, 0x8, R28 ;  /* 0x00000008ff1c7819 */ /* 0x000fe2000001161c */
[----:B------:R-:W-:Y:S01]  /*8b70*/  FADD.FTZ R0, R204, R0 ;  /* 0x00000000cc007221 */ /* 0x000fe20000010000 */
[----:B------:R-:W-:Y:S02]  /*8b80*/  PRMT R144, R144, 0x5410, R138 ;  /* 0x0000541090907816 */ /* 0x000fe4000000008a */
[----:B------:R-:W-:Y:S01]  /*8b90*/  PRMT R28, R139, 0x5410, R28 ;  /* 0x000054108b1c7816 */ /* 0x000fe2000000001c */
[--C-:B------:R-:W-:Y:S03]  /*8ba0*/  HSET2.LE.AND R139, R150, R241.reuse, PT ;  /* 0x000000f1968b7233 */ /* 0x100fe60003803000 */
[----:B------:R-:W-:Y:S01]  /*8bb0*/  SHF.R.U32.HI R138, RZ, 0x18, R3 ;  /* 0x00000018ff8a7819 */ /* 0x000fe20000011603 */
[--C-:B------:R-:W-:Y:S01]  /*8bc0*/  HSET2.LE.AND R140, R28, R241.reuse, PT ;  /* 0x000000f11c8c7233 */ /* 0x100fe20003803000 */
[----:B------:R-:W-:Y:S01]  /*8bd0*/  LOP3.LUT R29, R29, 0xff, RZ, 0xc0, !PT ;  /* 0x000000ff1d1d7812 */ /* 0x000fe200078ec0ff */
[----:B------:R-:W-:Y:S01]  /*8be0*/  FMUL.FTZ R28, R134, R168 ;  /* 0x000000a8861c7220 */ /* 0x000fe20000410000 */
[----:B------:R-:W-:Y:S01]  /*8bf0*/  F2FP.BF16.PACK_AB R3, R200, R201 ;  /* 0x000000c9c803723e */ /* 0x000fe200000010ff */
[----:B------:R-:W-:Y:S01]  /*8c00*/  FADD.FTZ R0, R202, R0 ;  /* 0x00000000ca007221 */ /* 0x000fe20000010000 */
[----:B------:R-:W-:Y:S01]  /*8c10*/  PRMT R141, R29, 0x5410, R138 ;  /* 0x000054101d8d7816 */ /* 0x000fe2000000008a */
[----:B------:R-:W-:Y:S01]  /*8c20*/  FMUL.FTZ R29, R134, R169 ;  /* 0x000000a9861d7220 */ /* 0x000fe20000410000 */
[----:B------:R-:W-:Y:S01]  /*8c30*/  LOP3.LUT R178, R178, R3, RZ, 0xc0, !PT ;  /* 0x00000003b2b27212 */ /* 0x000fe200078ec0ff */
[--C-:B------:R-:W-:Y:S01]  /*8c40*/  HSET2.LE.AND R138, R151, R241.reuse, PT ;  /* 0x000000f1978a7233 */ /* 0x100fe20003803000 */
[----:B--2---:R-:W-:Y:S01]  /*8c50*/  F2FP.BF16.PACK_AB R177, R193, R192 ;  /* 0x000000c0c1b1723e */ /* 0x004fe200000010ff */
[--C-:B------:R-:W-:Y:S01]  /*8c60*/  HSET2.LE.AND R3, R144, R241.reuse, PT ;  /* 0x000000f190037233 */ /* 0x100fe20003803000 */
[----:B------:R-:W-:Y:S01]  /*8c70*/  PRMT R146, R149, 0x5410, R146 ;  /* 0x0000541095927816 */ /* 0x000fe20000000092 */
[--C-:B------:R-:W-:Y:S01]  /*8c80*/  HSET2.LE.AND R169, R141, R241.reuse, PT ;  /* 0x000000f18da97233 */ /* 0x100fe20003803000 */
[----:B------:R-:W-:Y:S01]  /*8c90*/  HMMA.16816.F32.BF16 R28, R172, R142, R28 ;  /* 0x0000008eac1c723c */ /* 0x000fe2000004181c */
[----:B------:R-:W-:Y:S01]  /*8ca0*/  PRMT R145, R145, 0x5410, R148 ;  /* 0x0000541091917816 */ /* 0x000fe20000000094 */
[----:B------:R-:W-:Y:S01]  /*8cb0*/  LDSM.16.MT88.4 R172, [R213+0xb800] ;  /* 0x00b80000d5ac783b */ /* 0x000fe20000004200 */
[----:B------:R-:W-:Y:S01]  /*8cc0*/  LOP3.LUT R176, R3, R176, RZ, 0xc0, !PT ;  /* 0x000000b003b07212 */ /* 0x000fe200078ec0ff */
[--C-:B------:R-:W-:Y:S01]  /*8cd0*/  HSET2.LE.AND R170, R146, R241.reuse, PT ;  /* 0x000000f192aa7233 */ /* 0x100fe20003803000 */
[----:B------:R-:W-:Y:S01]  /*8ce0*/  LOP3.LUT R179, R138, R179, RZ, 0xc0, !PT ;  /* 0x000000b38ab37212 */ /* 0x000fe200078ec0ff */
[----:B------:R-:W-:Y:S01]  /*8cf0*/  HSET2.LE.AND R171, R145, R241, PT ;  /* 0x000000f191ab7233 */ /* 0x000fe20003803000 */
[----:B------:R-:W-:Y:S01]  /*8d00*/  LOP3.LUT R177, R139, R177, RZ, 0xc0, !PT ;  /* 0x000000b18bb17212 */ /* 0x000fe200078ec0ff */
[----:B------:R-:W-:Y:S01]  /*8d10*/  FFMA.FTZ R134, R134, R240, R232 ;  /* 0x000000f086867223 */ /* 0x000fe200000100e8 */
[----:B------:R-:W-:Y:S03]  /*8d20*/  F2FP.BF16.PACK_AB R168, R191, R190 ;  /* 0x000000bebfa8723e */ /* 0x000fe600000010ff */
[----:B------:R-:W-:Y:S02]  /*8d30*/  F2FP.BF16.PACK_AB R3, R187, R189 ;  /* 0x000000bdbb03723e */ /* 0x000fe400000010ff */
[----:B-1----:R-:W-:Y:S02]  /*8d40*/  F2FP.BF16.PACK_AB R138, R185, R188 ;  /* 0x000000bcb98a723e */ /* 0x002fe400000010ff */
[----:B------:R-:W-:Y:S02]  /*8d50*/  F2FP.BF16.PACK_AB R139, R186, R184 ;  /* 0x000000b8ba8b723e */ /* 0x000fe400000010ff */
[----:B------:R-:W-:Y:S02]  /*8d60*/  LOP3.LUT R168, R140, R168, RZ, 0xc0, !PT ;  /* 0x000000a88ca87212 */ /* 0x000fe400078ec0ff */
[-C--:B---3--:R-:W-:Y:S01]  /*8d70*/  HMMA.16816.F32.BF16 R140, R176, R152.reuse, R4 ;  /* 0x00000098b08c723c */ /* 0x088fe20000041804 */
[----:B------:R-:W-:Y:S01]  /*8d80*/  LOP3.LUT R169, R169, R3, RZ, 0xc0, !PT ;  /* 0x00000003a9a97212 */ /* 0x000fe200078ec0ff */
[----:B------:R-:W1:Y:S01]  /*8d90*/  LDSM.16.MT88.4 R4, [R214+0xa800] ;  /* 0x00a80000d604783b */ /* 0x000e620000004200 */
[----:B------:R-:W-:Y:S01]  /*8da0*/  LOP3.LUT R170, R170, R138, RZ, 0xc0, !PT ;  /* 0x0000008aaaaa7212 */ /* 0x000fe200078ec0ff */
[----:B------:R-:W-:Y:S01]  /*8db0*/  FADD.FTZ R3, R227, R133 ;  /* 0x00000085e3037221 */ /* 0x000fe20000010000 */
[----:B------:R-:W-:Y:S02]  /*8dc0*/  LOP3.LUT R171, R171, R139, RZ, 0xc0, !PT ;  /* 0x0000008babab7212 */ /* 0x000fe400078ec0ff */
[----:B------:R-:W-:Y:S01]  /*8dd0*/  MOV R138, R2 ;  /* 0x00000002008a7202 */ /* 0x000fe20000000f00 */
[----:B------:R-:W-:Y:S04]  /*8de0*/  FADD.FTZ R3, R230, R3 ;  /* 0x00000003e6037221 */ /* 0x000fe80000010000 */
        /* <DEDUP_REMOVED lines=15> */
[----:B------:R-:W-:Y:S01]  /*8ee0*/  FADD.FTZ R4, R234, R4 ;  /* 0x00000004ea047221 */ /* 0x000fe20000010000 */
[----:B------:R-:W-:Y:S01]  /*8ef0*/  MOV R132, R135 ;  /* 0x0000008700847202 */ /* 0x000fe20000000f00 */
[----:B------:R-:W-:Y:S02]  /*8f00*/  FADD.FTZ R5, R206, R5 ;  /* 0x00000005ce057221 */ /* 0x000fe40000010000 */
        /* <DEDUP_REMOVED lines=23> */
[----:B------:R-:W-:Y:S01]  /*9080*/  FADD.FTZ R238, R185, R3 ;  /* 0x00000003b9ee7221 */ /* 0x000fe20000010000 */
[----:B------:R-:W-:Y:S01]  /*9090*/  MOV R3, R136 ;  /* 0x0000008800037202 */ /* 0x000fe20000000f00 */
[C---:B------:R-:W-:Y:S01]  /*90a0*/  HMMA.16816.F32.BF16 R88, R168.reuse, R12, R88 ;  /* 0x0000000ca858723c */ /* 0x040fe20000041858 */
[----:B------:R-:W-:Y:S03]  /*90b0*/  FADD.FTZ R235, R186, R0 ;  /* 0x00000000baeb7221 */ /* 0x000fe60000010000 */
[----:B------:R-:W-:Y:S04]  /*90c0*/  MOV R0, R137 ;  /* 0x0000008900007202 */ /* 0x000fe80000000f00 */
        /* <DEDUP_REMOVED lines=15> */
.L_x_1524:
        /* <DEDUP_REMOVED lines=11> */
[----:B------:R-:W5:Y:S01]  /*9270*/  S2R R133, SR_TID.X ;  /* 0x0000000000857919 */ /* 0x000f620000002100 */
        /* <DEDUP_REMOVED lines=10> */
[----:B----4-:R-:W-:Y:S01]  /*9320*/  FADD.FTZ R235, R5, R235 ;  /* 0x000000eb05eb7221 */ /* 0x010fe20000010000 */
[----:B------:R-:W-:Y:S02]  /*9330*/  ULDC.U8 UR4, c[0x0][0x329] ;  /* 0x0000ca4000047ab9 */ /* 0x000fe40000000000 */
[----:B------:R-:W3:Y:S01]  /*9340*/  SHFL.BFLY PT, R4, R240, 0x1, 0x1f ;  /* 0x0c201f00f0047f89 */ /* 0x000ee200000e0000 */
[----:B------:R-:W-:Y:S01]  /*9350*/  UISETP.NE.AND UP2, UPT, UR4, URZ, UPT ;  /* 0x0000003f0400728c */ /* 0x000fe2000bf45270 */
[----:B-----5:R-:W-:Y:S01]  /*9360*/  SHF.R.S32.HI R134, RZ, 0x1f, R133 ;  /* 0x0000001fff867819 */ /* 0x020fe20000011485 */
[----:B------:R-:W-:Y:S01]  /*9370*/  UISETP.EQ.AND UP3, UPT, UR4, URZ, UP3 ;  /* 0x0000003f0400728c */ /* 0x000fe20009f62270 */
[----:B------:R-:W4:Y:S01]  /*9380*/  SHFL.BFLY PT, R6, R235, 0x1, 0x1f ;  /* 0x0c201f00eb067f89 */ /* 0x000f2200000e0000 */
[----:B------:R-:W-:Y:S01]  /*9390*/  @!UP0 UIMAD UR12, UR6, UR5, UR12 ;  /* 0x00000005060c82a4 */ /* 0x000fe2000f8e020c */
[----:B------:R-:W-:Y:S01]  /*93a0*/  LEA.HI R132, R134, R133, RZ, 0x2 ;  /* 0x0000008586847211 */ /* 0x000fe200078f10ff */
[----:B------:R-:W-:-:S02]  /*93b0*/  ULDC UR4, c[0x0][0x1c0] ;  /* 0x0000700000047ab9 */ /* 0x000fc40000000800 */
[----:B------:R-:W-:Y:S01]  /*93c0*/  ULDC UR5, c[0x0][0x234] ;  /* 0x00008d0000057ab9 */ /* 0x000fe20000000800 */
[----:B------:R-:W-:Y:S01]  /*93d0*/  SHF.R.S32.HI R26, RZ, 0x2, R132 ;  /* 0x00000002ff1a7819 */ /* 0x000fe20000011484 */
[----:B------:R-:W-:Y:S02]  /*93e0*/  @!UP0 UIADD3 UR7, UR23, UR12, URZ ;  /* 0x0000000c17078290 */ /* 0x000fe4000fffe03f */
[----:B------:R-:W-:Y:S01]  /*93f0*/  @!UP2 UISETP.NE.AND UP1, UPT, UR10, URZ, UPT ;  /* 0x0000003f0a00a28c */ /* 0x000fe2000bf25270 */
[----:B------:R-:W5:Y:S01]  /*9400*/  S2UR UR10, SR_CTAID.X ;  /* 0x00000000000a79c3 */ /* 0x000f620000002500 */
[----:B------:R-:W-:Y:S01]  /*9410*/  @UP2 ULDC UR15, c[0x0][0x210] ;  /* 0x00008400000f2ab9 */ /* 0x000fe20000000800 */
[----:B-1----:R-:W-:Y:S01]  /*9420*/  FADD.FTZ R238, R3, R238 ;  /* 0x000000ee03ee7221 */ /* 0x002fe20000010000 */
[----:B------:R-:W-:Y:S01]  /*9430*/  SHF.R.S32.HI R3, RZ, 0x1f, R132 ;  /* 0x0000001fff037819 */ /* 0x000fe20000011484 */
[----:B------:R-:W-:Y:S01]  /*9440*/  @UP2 UIMAD UR15, UR15, UR8, URZ ;  /* 0x000000080f0f22a4 */ /* 0x000fe2000f8e023f */
[----:B--2---:R-:W-:-:S02]  /*9450*/  FADD.FTZ R239, R239, R0 ;  /* 0x00000000efef7221 */ /* 0x004fc40000010000 */
[----:B------:R-:W1:Y:S01]  /*9460*/  SHFL.BFLY PT, R5, R238, 0x1, 0x1f ;  /* 0x0c201f00ee057f89 */ /* 0x000e6200000e0000 */
[----:B------:R-:W-:Y:S01]  /*9470*/  MOV R0, 0x3f800000 ;  /* 0x3f80000000007802 */ /* 0x000fe20000000f00 */
[----:B------:R-:W-:Y:S01]  /*9480*/  @!UP2 USEL UR15, UR8, UR5, !UP1 ;  /* 0x00000005080fa287 */ /* 0x000fe2000c800000 */
[----:B---3--:R-:W-:Y:S01]  /*9490*/  FADD.FTZ R240, R240, R4 ;  /* 0x00000004f0f07221 */ /* 0x008fe20000010000 */
[----:B------:R-:W-:Y:S01]  /*94a0*/  LEA.HI R3, R3, R26, RZ, 0x3 ;  /* 0x0000001a03037211 */ /* 0x000fe200078f18ff */
[----:B------:R-:W-:Y:S01]  /*94b0*/  @UP2 UMOV UR13, 0x1 ;  /* 0x00000001000d2882 */ /* 0x000fe20000000000 */
[----:B------:R-:W-:Y:S01]  /*94c0*/  FSETP.NE.FTZ.AND P5, PT, R239, RZ, PT ;  /* 0x000000ffef00720b */ /* 0x000fe20003fb5000 */
[----:B----4-:R-:W-:Y:S01]  /*94d0*/  FADD.FTZ R235, R235, R6 ;  /* 0x00000006ebeb7221 */ /* 0x010fe20000010000 */
[----:B------:R-:W-:Y:S01]  /*94e0*/  FSETP.NE.FTZ.AND P6, PT, R240, RZ, PT ;  /* 0x000000fff000720b */ /* 0x000fe20003fd5000 */
[----:B------:R-:W-:Y:S01]  /*94f0*/  @!UP2 UIMAD UR13, UR15, UR4, URZ ;  /* 0x000000040f0da2a4 */ /* 0x000fe2000f8e023f */
[----:B------:R-:W-:Y:S01]  /*9500*/  LOP3.LUT R3, R3, 0xfffffff8, RZ, 0xc0, !PT ;  /* 0xfffffff803037812 */ /* 0x000fe200078ec0ff */
[----:B------:R-:W-:Y:S01]  /*9510*/  @UP3 UIMAD UR19, UR6, UR8, URZ ;  /* 0x00000008061332a4 */ /* 0x000fe2000f8e023f */
[----:B------:R-:W-:Y:S01]  /*9520*/  FSETP.NE.FTZ.AND P3, PT, R235, RZ, PT ;  /* 0x000000ffeb00720b */ /* 0x000fe20003f75000 */
[----:B------:R-:W-:Y:S01]  /*9530*/  @UP2 ULDC UR18, c[0x0][0x210] ;  /* 0x0000840000122ab9 */ /* 0x000fe20000000800 */
[----:B------:R-:W-:Y:S01]  /*9540*/  IADD3 R26, R26, -R3, RZ ;  /* 0x800000031a1a7210 */ /* 0x000fe20007ffe0ff */
[----:B------:R-:W-:Y:S01]  /*9550*/  UIMAD UR4, UR6, UR13, URZ ;  /* 0x0000000d060472a4 */ /* 0x000fe2000f8e023f */
[----:B------:R-:W-:Y:S01]  /*9560*/  MOV R3, 0x3f800000 ;  /* 0x3f80000000037802 */ /* 0x000fe20000000f00 */
[----:B------:R-:W-:Y:S01]  /*9570*/  @!UP2 UMOV UR18, 0x1 ;  /* 0x000000010012a882 */ /* 0x000fe20000000000 */
[----:B------:R-:W-:Y:S01]  /*9580*/  MOV R4, 0x3f800000 ;  /* 0x3f80000000047802 */ /* 0x000fe20000000f00 */
[----:B------:R-:W-:-:S02]  /*9590*/  @UP3 USEL UR19, UR19, UR9, !UP0 ;  /* 0x0000000913133287 */ /* 0x000fc4000c000000 */
[----:B------:R-:W2:Y:S01]  /*95a0*/  @P6 MUFU.RCP R0, R240 ;  /* 0x000000f000006308 */ /* 0x000ea20000001000 */
[----:B-----5:R-:W-:Y:S01]  /*95b0*/  UIMAD UR10, UR10, UR18, URZ ;  /* 0x000000120a0a72a4 */ /* 0x020fe2000f8e023f */
[----:B-1----:R-:W-:Y:S01]  /*95c0*/  FADD.FTZ R238, R238, R5 ;  /* 0x00000005eeee7221 */ /* 0x002fe20000010000 */
[----:B------:R-:W-:Y:S02]  /*95d0*/  USEL UR4, UR4, URZ, !UP3 ;  /* 0x0000003f04047287 */ /* 0x000fe4000d800000 */
[----:B------:R-:W-:Y:S02]  /*95e0*/  USHF.L.U32 UR10, UR10, 0x7, URZ ;  /* 0x000000070a0a7899 */ /* 0x000fe4000800063f */
[----:B------:R-:W-:Y:S01]  /*95f0*/  FSETP.NE.FTZ.AND P4, PT, R238, RZ, PT ;  /* 0x000000ffee00720b */ /* 0x000fe20003f95000 */
[----:B------:R-:W-:Y:S01]  /*9600*/  @P5 MUFU.RCP R4, R239 ;  /* 0x000000ef00045308 */ /* 0x000fe20000001000 */
[----:B------:R-:W-:Y:S02]  /*9610*/  UIMAD UR15, UR11, UR15, UR4 ;  /* 0x0000000f0b0f72a4 */ /* 0x000fe4000f8e0204 */
[----:B------:R-:W-:Y:S01]  /*9620*/  R2P PR, R26, 0x6 ;  /* 0x000000061a007804 */ /* 0x000fe20000000000 */
[----:B------:R-:W-:-:S02]  /*9630*/  @!UP3 UMOV UR24, URZ ;  /* 0x0000003f0018bc82 */ /* 0x000fc40008000000 */
[----:B------:R-:W-:Y:S01]  /*9640*/  @UP3 UMOV UR24, UR19 ;  /* 0x0000001300183c82 */ /* 0x000fe20008000000 */
[----:B--2---:R-:W-:Y:S01]  /*9650*/  FMUL.FTZ R0, R0, c[0x0][0x2dc] ;  /* 0x0000b70000007a20 */ /* 0x004fe20000410000 */
[----:B------:R-:W-:Y:S02]  /*9660*/  @!UP3 UMOV UR25, URZ ;  /* 0x0000003f0019bc82 */ /* 0x000fe40008000000 */
[----:B------:R-:W-:Y:S01]  /*9670*/  USHF.R.S32.HI UR4, URZ, 0x1f, UR10 ;  /* 0x0000001f3f047899 */ /* 0x000fe2000801140a */
[C---:B------:R-:W-:Y:S01]  /*9680*/  FMUL.FTZ R140, R0.reuse, R140 ;  /* 0x0000008c008c7220 */ /* 0x040fe20000410000 */
[----:B------:R-:W1:Y:S01]  /*9690*/  @P4 MUFU.RCP R3, R238 ;  /* 0x000000ee00034308 */ /* 0x000e620000001000 */
[C---:B------:R-:W-:Y:S01]  /*96a0*/  FMUL.FTZ R6, R0.reuse, R141 ;  /* 0x0000008d00067220 */ /* 0x040fe20000410000 */
[----:B------:R-:W-:Y:S01]  /*96b0*/  @UP3 USHF.R.S32.HI UR25, URZ, 0x1f, UR19 ;  /* 0x0000001f3f193899 */ /* 0x000fe20008011413 */
[C---:B------:R-:W-:Y:S01]  /*96c0*/  FMUL.FTZ R152, R0.reuse, R152 ;  /* 0x0000009800987220 */ /* 0x040fe20000410000 */
[----:B------:R-:W-:Y:S01]  /*96d0*/  USHF.R.S32.HI UR5, URZ, 0x1f, UR15 ;  /* 0x0000001f3f057899 */ /* 0x000fe2000801140f */
[----:B------:R-:W-:Y:S01]  /*96e0*/  FMUL.FTZ R153, R0, R153 ;  /* 0x0000009900997220 */ /* 0x000fe20000410000 */
[----:B------:R-:W-:Y:S01]  /*96f0*/  F2FP.BF16.PACK_AB R6, R6, R140 ;  /* 0x0000008c0606723e */ /* 0x000fe200000010ff */
[C---:B------:R-:W-:Y:S01]  /*9700*/  FMUL.FTZ R36, R0.reuse, R36 ;  /* 0x0000002400247220 */ /* 0x040fe20000410000 */
[----:B------:R-:W-:Y:S01]  /*9710*/  UIADD3 UR10, UP2, UP1, UR10, UR24, UR15 ;  /* 0x000000180a0a7290 */ /* 0x000fe2000f95e00f */
[C---:B------:R-:W-:Y:S01]  /*9720*/  FMUL.FTZ R11, R0.reuse, R37 ;  /* 0x00000025000b7220 */ /* 0x040fe20000410000 */
[----:B------:R-:W-:Y:S01]  /*9730*/  @!UP0 UMOV UR14, UR22 ;  /* 0x00000016000e8c82 */ /* 0x000fe20008000000 */
[C---:B------:R-:W-:Y:S01]  /*9740*/  FMUL.FTZ R48, R0.reuse, R48 ;  /* 0x0000003000307220 */ /* 0x040fe20000410000 */
[----:B------:R-:W-:Y:S01]  /*9750*/  UIADD3.X UR4, UR4, UR25, UR5, UP2, UP1 ;  /* 0x0000001904047290 */ /* 0x000fe200097e2405 */
        /* <DEDUP_REMOVED lines=30> */
[----:B------:R-:W-:Y:S01]  /*9940*/  FMUL.FTZ R169, R0, R169 ;  /* 0x000000a900a97220 */ /* 0x000fe20000410000 */
[----:B------:R-:W-:Y:S01]  /*9950*/  MOV R0, 0x3f800000 ;  /* 0x3f80000000007802 */ /* 0x000fe20000000f00 */
[----:B-1----:R-:W-:-:S02]  /*9960*/  FMUL.FTZ R3, R3, c[0x0][0x2dc] ;  /* 0x0000b70003037a20 */ /* 0x002fc40000410000 */
[----:B------:R-:W-:Y:S02]  /*9970*/  FMUL.FTZ R4, R4, c[0x0][0x2dc] ;  /* 0x0000b70004047a20 */ /* 0x000fe40000410000 */
[C---:B------:R-:W-:Y:S01]  /*9980*/  FMUL.FTZ R56, R3.reuse, R56 ;  /* 0x0000003803387220 */ /* 0x040fe20000410000 */
[----:B------:R-:W1:Y:S01]  /*9990*/  @P3 MUFU.RCP R0, R235 ;  /* 0x000000eb00003308 */ /* 0x000e620000001000 */
[----:B------:R-:W-:Y:S02]  /*99a0*/  FMUL.FTZ R19, R3, R57 ;  /* 0x0000003903137220 */ /* 0x000fe40000410000 */
[C---:B------:R-:W-:Y:S02]  /*99b0*/  FMUL.FTZ R13, R4.reuse, R38 ;  /* 0x00000026040d7220 */ /* 0x040fe40000410000 */
[C---:B------:R-:W-:Y:S01]  /*99c0*/  FMUL.FTZ R10, R4.reuse, R39 ;  /* 0x00000027040a7220 */ /* 0x040fe20000410000 */
[----:B------:R-:W-:Y:S01]  /*99d0*/  F2FP.BF16.PACK_AB R19, R19, R56 ;  /* 0x000000381313723e */ /* 0x000fe200000010ff */
[C---:B------:R-:W-:Y:S01]  /*99e0*/  FMUL.FTZ R17, R4.reuse, R50 ;  /* 0x0000003204117220 */ /* 0x040fe20000410000 */
[----:B------:R-:W-:Y:S01]  /*99f0*/  F2FP.BF16.PACK_AB R56, R85, R84 ;  /* 0x000000545538723e */ /* 0x000fe200000010ff */
[----:B------:R-:W-:Y:S01]  /*9a00*/  FMUL.FTZ R51, R4, R51 ;  /* 0x0000003304337220 */ /* 0x000fe20000410000 */
[----:B------:R-:W-:Y:S01]  /*9a10*/  LEA.HI R84, R134, R133, RZ, 0x5 ;  /* 0x0000008586547211 */ /* 0x000fe200078f28ff */
[----:B------:R-:W-:Y:S01]  /*9a20*/  FMUL.FTZ R27, R4, R66 ;  /* 0x00000042041b7220 */ /* 0x000fe20000410000 */
[----:B------:R-:W-:Y:S01]  /*9a30*/  F2FP.BF16.PACK_AB R10, R10, R13 ;  /* 0x0000000d0a0a723e */ /* 0x000fe200000010ff */
[C---:B------:R-:W-:Y:S01]  /*9a40*/  FMUL.FTZ R18, R4.reuse, R54 ;  /* 0x0000003604127220 */ /* 0x040fe20000410000 */
[----:B------:R-:W-:Y:S01]  /*9a50*/  F2FP.BF16.PACK_AB R13, R51, R17 ;  /* 0x00000011330d723e */ /* 0x000fe200000010ff */
[----:B------:R-:W-:-:S02]  /*9a60*/  FMUL.FTZ R24, R4, R67 ;  /* 0x0000004304187220 */ /* 0x000fc40000410000 */
[----:B-1----:R-:W-:Y:S02]  /*9a70*/  FMUL.FTZ R0, R0, c[0x0][0x2dc] ;  /* 0x0000b70000007a20 */ /* 0x002fe40000410000 */
[C---:B------:R-:W-:Y:S01]  /*9a80*/  FMUL.FTZ R15, R3.reuse, R41 ;  /* 0x00000029030f7220 */ /* 0x040fe20000410000 */
[----:B------:R-:W-:Y:S01]  /*9a90*/  F2FP.BF16.PACK_AB R17, R24, R27 ;  /* 0x0000001b1811723e */ /* 0x000fe200000010ff */
[C---:B------:R-:W-:Y:S01]  /*9aa0*/  FMUL.FTZ R23, R3.reuse, R45 ;  /* 0x0000002d03177220 */ /* 0x040fe20000410000 */
[----:B------:R-:W-:Y:S01]  /*9ab0*/  SHF.R.S32.HI R24, RZ, 0x5, R84 ;  /* 0x00000005ff187819 */ /* 0x000fe20000011454 */
[C---:B------:R-:W-:Y:S02]  /*9ac0*/  FMUL.FTZ R66, R3.reuse, R61 ;  /* 0x0000003d03427220 */ /* 0x040fe40000410000 */
        /* <DEDUP_REMOVED lines=39> */
[----:B------:R-:W-:Y:S01]  /*9d40*/  SHF.L.U32 R3, R26, 0x6, RZ ;  /* 0x000000061a037819 */ /* 0x000fe200000006ff */
[----:B------:R-:W-:Y:S01]  /*9d50*/  FMUL.FTZ R146, R0, R146 ;  /* 0x0000009200927220 */ /* 0x000fe20000410000 */
[----:B------:R-:W-:Y:S01]  /*9d60*/  LOP3.LUT R26, R26, 0x1, RZ, 0xc0, !PT ;  /* 0x000000011a1a7812 */ /* 0x000fe200078ec0ff */
[C---:B------:R-:W-:Y:S01]  /*9d70*/  FMUL.FTZ R8, R0.reuse, R147 ;  /* 0x0000009300087220 */ /* 0x040fe20000410000 */
[----:B------:R-:W-:Y:S01]  /*9d80*/  LOP3.LUT R3, R3, 0x1c0, RZ, 0xc0, !PT ;  /* 0x000001c003037812 */ /* 0x000fe200078ec0ff */
[----:B------:R-:W-:Y:S01]  /*9d90*/  FMUL.FTZ R150, R0, R150 ;  /* 0x0000009600967220 */ /* 0x000fe20000410000 */
        /* <DEDUP_REMOVED lines=51> */
[----:B------:R-:W-:Y:S01]  /*a0d0*/  LOP3.LUT R0, R132, 0x3ffffffc, RZ, 0xc0, !PT ;  /* 0x3ffffffc84007812 */ /* 0x000fe200078ec0ff */
[C---:B------:R-:W-:Y:S01]  /*a0e0*/  FMUL.FTZ R142, R4.reuse, R142 ;  /* 0x0000008e048e7220 */ /* 0x040fe20000410000 */
[----:B------:R-:W-:Y:S01]  /*a0f0*/  F2FP.BF16.PACK_AB R29, R29, R126 ;  /* 0x0000007e1d1d723e */ /* 0x000fe200000010ff */
[----:B------:R-:W-:Y:S01]  /*a100*/  FMUL.FTZ R5, R4, R143 ;  /* 0x0000008f04057220 */ /* 0x000fe20000410000 */
[----:B------:R-:W-:Y:S01]  /*a110*/  IADD3 R0, -R0, R133, RZ ;  /* 0x0000008500007210 */ /* 0x000fe20007ffe1ff */
[----:B------:R-:W-:Y:S01]  /*a120*/  FMUL.FTZ R20, R4, R55 ;  /* 0x0000003704147220 */ /* 0x000fe20000410000 */
[----:B------:R-:W-:Y:S01]  /*a130*/  F2FP.BF16.PACK_AB R68, R68, R130 ;  /* 0x000000824444723e */ /* 0x000fe200000010ff */
[----:B------:R-:W-:Y:S01]  /*a140*/  FMUL.FTZ R154, R4, R154 ;  /* 0x0000009a049a7220 */ /* 0x000fe20000410000 */
[----:B------:R-:W-:Y:S01]  /*a150*/  LEA R0, R24, R0, 0x9 ;  /* 0x0000000018007211 */ /* 0x000fe200078e48ff */
[C---:B------:R-:W-:Y:S01]  /*a160*/  FMUL.FTZ R7, R4.reuse, R155 ;  /* 0x0000009b04077220 */ /* 0x040fe20000410000 */
[----:B------:R-:W-:Y:S01]  /*a170*/  F2FP.BF16.PACK_AB R5, R5, R142 ;  /* 0x0000008e0505723e */ /* 0x000fe200000010ff */
[----:B------:R-:W-:Y:S01]  /*a180*/  FMUL.FTZ R70, R4, R70 ;  /* 0x0000004604467220 */ /* 0x000fe20000410000 */
[----:B------:R-:W-:Y:S01]  /*a190*/  LEA R0, R0, R3, 0x1 ;  /* 0x0000000300007211 */ /* 0x000fe200078e08ff */
[----:B------:R-:W-:Y:S01]  /*a1a0*/  FMUL.FTZ R71, R4, R71 ;  /* 0x0000004704477220 */ /* 0x000fe20000410000 */
[----:B------:R-:W-:Y:S01]  /*a1b0*/  F2FP.BF16.PACK_AB R20, R20, R18 ;  /* 0x000000121414723e */ /* 0x000fe200000010ff */
[----:B------:R-:W-:Y:S01]  /*a1c0*/  FMUL.FTZ R82, R4, R82 ;  /* 0x0000005204527220 */ /* 0x000fe20000410000 */
[----:B------:R-:W-:Y:S01]  /*a1d0*/  SHF.L.U32 R0, R0, 0x1, RZ ;  /* 0x0000000100007819 */ /* 0x000fe200000006ff */
[----:B------:R-:W-:Y:S01]  /*a1e0*/  FMUL.FTZ R83, R4, R83 ;  /* 0x0000005304537220 */ /* 0x000fe20000410000 */
[----:B------:R-:W-:Y:S01]  /*a1f0*/  F2FP.BF16.PACK_AB R18, R28, R64 ;  /* 0x000000401c12723e */ /* 0x000fe200000010ff */
[----:B------:R-:W-:Y:S01]  /*a200*/  FMUL.FTZ R86, R4, R86 ;  /* 0x0000005604567220 */ /* 0x000fe20000410000 */
[----:B------:R-:W-:Y:S01]  /*a210*/  IADD3 R3, R0, -0x10, RZ ;  /* 0xfffffff000037810 */ /* 0x000fe20007ffe0ff */
[----:B------:R-:W-:Y:S01]  /*a220*/  FMUL.FTZ R55, R4, R87 ;  /* 0x0000005704377220 */ /* 0x000fe20000410000 */
[----:B------:R-:W-:Y:S01]  /*a230*/  @P0 IADD3 R3, R0, 0x10, RZ ;  /* 0x0000001000030810 */ /* 0x000fe20007ffe0ff */
[C---:B------:R-:W-:Y:S01]  /*a240*/  FMUL.FTZ R98, R4.reuse, R98 ;  /* 0x0000006204627220 */ /* 0x040fe20000410000 */
[----:B------:R-:W-:Y:S01]  /*a250*/  F2FP.BF16.PACK_AB R64, R69, R32 ;  /* 0x000000204540723e */ /* 0x000fe200000010ff */
[C---:B------:R-:W-:Y:S01]  /*a260*/  FMUL.FTZ R99, R4.reuse, R99 ;  /* 0x0000006304637220 */ /* 0x040fe20000410000 */
[----:B------:R-:W-:Y:S01]  /*a270*/  MOV R69, 0x20 ;  /* 0x0000002000457802 */ /* 0x000fe20000000f00 */
        /* <DEDUP_REMOVED lines=8> */
[C---:B------:R-:W-:Y:S01]  /*a300*/  FMUL.FTZ R114, R4.reuse, R114 ;  /* 0x0000007204727220 */ /* 0x040fe20000410000 */
[----:B------:R-:W-:Y:S01]  /*a310*/  STS [R3+0x400], R7 ;  /* 0x0004000703007388 */ /* 0x000fe20000000800 */
        /* <DEDUP_REMOVED lines=13> */
[----:B------:R-:W-:-:S02]  /*a3f0*/  F2FP.BF16.PACK_AB R4, R153, R152 ;  /* 0x000000989904723e */ /* 0x000fc400000010ff */
[----:B------:R-:W-:Y:S02]  /*a400*/  F2FP.BF16.PACK_AB R35, R35, R122 ;  /* 0x0000007a2323723e */ /* 0x000fe400000010ff */
[----:B-1----:R-:W-:Y:S01]  /*a410*/  MOV R6, 0x40 ;  /* 0x0000004000067802 */ /* 0x002fe20000000f00 */
[----:B------:R1:W-:Y:S01]  /*a420*/  STS [R3], R4 ;  /* 0x0000000403007388 */ /* 0x0003e20000000800 */
[----:B------:R-:W-:Y:S02]  /*a430*/  F2FP.BF16.PACK_AB R32, R165, R164 ;  /* 0x000000a4a520723e */ /* 0x000fe400000010ff */
[----:B------:R-:W-:Y:S01]  /*a440*/  SEL R6, R6, 0xffffffc0, !P2 ;  /* 0xffffffc006067807 */ /* 0x000fe20005000000 */
[----:B------:R-:W-:Y:S01]  /*a450*/  STS [R0+0x2000], R67 ;  /* 0x0020004300007388 */ /* 0x000fe20000000800 */
[----:B------:R-:W-:Y:S02]  /*a460*/  F2FP.BF16.PACK_AB R31, R31, R166 ;  /* 0x000000a61f1f723e */ /* 0x000fe400000010ff */
[----:B------:R-:W-:Y:S01]  /*a470*/  F2FP.BF16.PACK_AB R28, R169, R168 ;  /* 0x000000a8a91c723e */ /* 0x000fe200000010ff */
[----:B------:R2:W-:Y:S01]  /*a480*/  STS [R0+0x2400], R8 ;  /* 0x0024000800007388 */ /* 0x0005e20000000800 */
[----:B------:R-:W-:-:S03]  /*a490*/  F2FP.BF16.PACK_AB R27, R171, R170 ;  /* 0x000000aaab1b723e */ /* 0x000fc600000010ff */
        /* <DEDUP_REMOVED lines=85> */
[----:B------:R1:W2:Y:S04]  /*a9f0*/  LDS.128 R20, [R223] ;  /* 0x00000000df147984 */ /* 0x0002a80000000c00 */
        /* <DEDUP_REMOVED lines=53> */
.L_x_1529:
[----:B--234-:R-:W-:Y:S05]  /*ad50*/  BSYNC B0 ;  /* 0x0000000000007941 */ /* 0x01cfea0003800000 */
.L_x_1528:
[----:B-1----:R1:W5:Y:S01]  /*ad60*/  LDL R12, [R1+0x10] ;  /* 0x00001000010c7983 */ /* 0x0023620000100800 */
[----:B------:R-:W-:Y:S01]  /*ad70*/  SHF.R.S32.HI R3, RZ, 0x1f, R246 ;  /* 0x0000001fff037819 */ /* 0x000fe200000114f6 */
[----:B------:R-:W-:Y:S01]  /*ad80*/  USHF.R.S32.HI UR6, URZ, 0x1f, UR11 ;  /* 0x0000001f3f067899 */ /* 0x000fe2000801140b */
[----:B------:R-:W-:Y:S01]  /*ad90*/  IADD3 R2, P0, R246, UR14, RZ ;  /* 0x0000000ef6027c10 */ /* 0x000fe2000ff1e0ff */
[----:B------:R-:W2:Y:S01]  /*ada0*/  S2R R4, SR_TID.X ;  /* 0x0000000000047919 */ /* 0x000ea20000002100 */
[----:B------:R-:W-:Y:S01]  /*adb0*/  ULDC.64 UR4, c[0x0][0x1f0] ;  /* 0x00007c0000047ab9 */ /* 0x000fe20000000a00 */
[----:B------:R-:W-:Y:S01]  /*adc0*/  BSSY B0, `(.L_x_1530) ;  /* 0x0000017000007945 */ /* 0x000fe20003800000 */
[----:B------:R-:W-:Y:S01]  /*add0*/  IADD3.X R3, R3, UR7, RZ, P0, !PT ;  /* 0x0000000703037c10 */ /* 0x000fe200087fe4ff */
[----:B------:R-:W3:Y:S01]  /*ade0*/  S2R R10, SR_CTAID.Z ;  /* 0x00000000000a7919 */ /* 0x000ee20000002700 */
[----:B------:R-:W-:-:S04]  /*adf0*/  UIMAD UR4, UR6, UR4, URZ ;  /* 0x00000004060472a4 */ /* 0x000fc8000f8e023f */
[----:B------:R-:W-:Y:S01]  /*ae00*/  UIMAD UR4, UR11, UR5, UR4 ;  /* 0x000000050b0472a4 */ /* 0x000fe2000f8e0204 */
[----:B--2---:R-:W-:-:S04]  /*ae10*/  SHF.R.S32.HI R0, RZ, 0x1f, R4 ;  /* 0x0000001fff007819 */ /* 0x004fc80000011404 */
[----:B------:R-:W-:Y:S01]  /*ae20*/  LEA.HI R0, R0, R4, RZ, 0x3 ;  /* 0x0000000400007211 */ /* 0x000fe200078f18ff */
[----:B---3--:R-:W-:-:S03]  /*ae30*/  IMAD.WIDE.U32 R10, R10, c[0x0][0x1f0], R2 ;  /* 0x00007c000a0a7a25 */ /* 0x008fc600078e0002 */
[----:B------:R-:W-:Y:S02]  /*ae40*/  SHF.R.S32.HI R7, RZ, 0x3, R0 ;  /* 0x00000003ff077819 */ /* 0x000fe40000011400 */
[----:B------:R-:W-:Y:S02]  /*ae50*/  IADD3 R9, R11, UR4, RZ ;  /* 0x000000040b097c10 */ /* 0x000fe4000fffe0ff */
[----:B------:R-:W-:-:S13]  /*ae60*/  ISETP.GE.AND P0, PT, R7, UR20, PT ;  /* 0x0000001407007c0c */ /* 0x000fda000bf06270 */
[----:B------:R-:W-:Y:S05]  /*ae70*/  @P0 BRA `(.L_x_1531) ;  /* 0x000000b000000947 */ /* 0x000fea0003800000 */
[----:B-1----:R-:W-:Y:S01]  /*ae80*/  IMAD R0, R249, c[0x0][0x1e8], RZ ;  /* 0x00007a00f9007a24 */ /* 0x002fe200078e02ff */
        /* <DEDUP_REMOVED lines=10> */
.L_x_1531:
[----:B-1----:R-:W-:Y:S05]  /*af30*/  BSYNC B0 ;  /* 0x0000000000007941 */ /* 0x002fea0003800000 */
.L_x_1530:
        /* <DEDUP_REMOVED lines=8> */
[----:B------:R-:W-:Y:S01]  /*afc0*/  IMAD.X R0, RZ, RZ, R249, P0 ;  /* 0x000000ffff007224 */ /* 0x000fe200000e06f9 */
[----:B-----5:R-:W-:Y:S01]  /*afd0*/  ISETP.GE.AND P0, PT, R12, c[0x0][0x220], PT ;  /* 0x000088000c007a0c */ /* 0x020fe20003f06270 */
        /* <DEDUP_REMOVED lines=8> */
.L_x_1533:
[----:B------:R-:W-:Y:S05]  /*b060*/  BSYNC B0 ;  /* 0x0000000000007941 */ /* 0x000fea0003800000 */
.L_x_1532:
        /* <DEDUP_REMOVED lines=18> */
.L_x_1535:
[----:B------:R-:W-:Y:S05]  /*b190*/  BSYNC B0 ;  /* 0x0000000000007941 */ /* 0x000fea0003800000 */
.L_x_1534:
        /* <DEDUP_REMOVED lines=18> */
.L_x_1537:
[----:B------:R-:W-:Y:S05]  /*b2c0*/  BSYNC B0 ;  /* 0x0000000000007941 */ /* 0x000fea0003800000 */
.L_x_1536:
        /* <DEDUP_REMOVED lines=18> */
.L_x_1539:
[----:B------:R-:W-:Y:S05]  /*b3f0*/  BSYNC B0 ;  /* 0x0000000000007941 */ /* 0x000fea0003800000 */
.L_x_1538:
        /* <DEDUP_REMOVED lines=18> */
.L_x_1541:
[----:B------:R-:W-:Y:S05]  /*b520*/  BSYNC B0 ;  /* 0x0000000000007941 */ /* 0x000fea0003800000 */
.L_x_1540:
[----:B------:R-:W2:Y:S01]  /*b530*/  LDL.LU R0, [R1+0x30] ;  /* 0x0000300001007983 */ /* 0x000ea20000300800 */
[----:B------:R-:W-:Y:S01]  /*b540*/  BSSY B0, `(.L_x_1542) ;  /* 0x0000011000007945 */ /* 0x000fe20003800000 */
[----:B--2---:R-:W-:-:S13]  /*b550*/  ISETP.GE.AND P0, PT, R0, UR20, PT ;  /* 0x0000001400007c0c */ /* 0x004fda000bf06270 */
        /* <DEDUP_REMOVED lines=15> */
.L_x_1543:
[----:B------:R-:W-:Y:S05]  /*b650*/  BSYNC B0 ;  /* 0x0000000000007941 */ /* 0x000fea0003800000 */
.L_x_1542:
[----:B------:R-:W2:Y:S02]  /*b660*/  LDL.LU R0, [R1+0x2c] ;  /* 0x00002c0001007983 */ /* 0x000ea40000300800 */
[----:B--2---:R-:W-:-:S13]  /*b670*/  ISETP.GE.AND P0, PT, R0, UR20, PT ;  /* 0x0000001400007c0c */ /* 0x004fda000bf06270 */
        /* <DEDUP_REMOVED lines=17> */
.L_x_1494:
[----:B------:R-:W-:Y:S01]  /*b790*/  UISETP.NE.AND UP4, UPT, UR9, -0x1, UPT ;  /* 0xffffffff0900788c */ /* 0x000fe2000bf85270 */
[----:B------:R-:W-:Y:S01]  /*b7a0*/  LEA.HI R8, R5, R234, RZ, 0x3 ;  /* 0x000000ea05087211 */ /* 0x000fe200078f18ff */
[----:B------:R-:W-:Y:S01]  /*b7b0*/  ULDC.64 UR6, c[0x0][0x1e8] ;  /* 0x00007a0000067ab9 */ /* 0x000fe20000000a00 */
[----:B------:R-:W1:Y:S01]  /*b7c0*/  S2R R12, SR_CTAID.Z ;  /* 0x00000000000c7919 */ /* 0x000e620000002700 */
[----:B------:R-:W-:Y:S01]  /*b7d0*/  ULDC.64 UR4, c[0x0][0x1e0] ;  /* 0x0000780000047ab9 */ /* 0x000fe20000000a00 */
[----:B------:R-:W-:Y:S01]  /*b7e0*/  LOP3.LUT R0, R8, 0xfffffff8, RZ, 0xc0, !PT ;  /* 0xfffffff808007812 */ /* 0x000fe200078ec0ff */
[----:B------:R-:W-:Y:S01]  /*b7f0*/  ULDC.U8 UR20, c[0x0][0x328] ;  /* 0x0000ca0000147ab9 */ /* 0x000fe20000000000 */
[----:B------:R-:W2:Y:S01]  /*b800*/  S2R R6, SR_CTAID.X ;  /* 0x0000000000067919 */ /* 0x000ea20000002500 */
[----:B------:R-:W-:Y:S01]  /*b810*/  USHF.R.S32.HI UR15, URZ, 0x1f, UR14 ;  /* 0x0000001f3f0f7899 */ /* 0x000fe2000801140e */
[----:B------:R-:W-:Y:S01]  /*b820*/  SHF.R.S32.HI R8, RZ, 0x3, R8 ;  /* 0x00000003ff087819 */ /* 0x000fe20000011408 */
[----:B------:R-:W-:Y:S01]  /*b830*/  UISETP.NE.AND UP2, UPT, UR20, URZ, UPT ;  /* 0x0000003f1400728c */ /* 0x000fe2000bf45270 */
[----:B------:R-:W-:Y:S01]  /*b840*/  IMAD.IADD R15, R234, 0x1, -R0 ;  /* 0x00000001ea0f7824 */ /* 0x000fe200078e0a00 */
[----:B------:R-:W-:Y:S01]  /*b850*/  @UP4 UIMAD.WIDE.U32 UR18, UR9, UR6, URZ ;  /* 0x00000006091242a5 */ /* 0x000fe2000f8e003f */
[----:B------:R-:W-:Y:S01]  /*b860*/  SHF.R.S32.HI R9, RZ, 0x1f, R8 ;  /* 0x0000001fff097819 */ /* 0x000fe20000011408 */
[----:B------:R-:W-:Y:S01]  /*b870*/  @!UP4 USHF.R.S32.HI UR21, URZ, 0x1f, UR13 ;  /* 0x0000001f3f15c899 */ /* 0x000fe2000801140d */
[----:B------:R-:W-:Y:S01]  /*b880*/  IMAD.SHL.U32 R14, R15, 0x8, RZ ;  /* 0x000000080f0e7824 */ /* 0x000fe200078e00ff */
[----:B------:R-:W-:Y:S01]  /*b890*/  @UP4 UIMAD UR7, UR9, UR7, UR19 ;  /* 0x00000007090742a4 */ /* 0x000fe2000f8e0213 */
[----:B------:R-:W-:Y:S01]  /*b8a0*/  BSSY B0, `(.L_x_1544) ;  /* 0x0000039000007945 */ /* 0x000fe20003800000 */
[----:B------:R-:W-:-:S02]  /*b8b0*/  @!UP4 UIMAD UR21, UR21, UR4, URZ ;  /* 0x000000041515c2a4 */ /* 0x000fc4000f8e023f */
[----:B------:R-:W-:Y:S01]  /*b8c0*/  ULDC.U8 UR19, c[0x0][0x329] ;  /* 0x0000ca4000137ab9 */ /* 0x000fe20000000000 */
[----:B------:R-:W-:Y:S01]  /*b8d0*/  IADD3 R23, R14, 0x40, RZ ;  /* 0x000000400e177810 */ /* 0x000fe20007ffe0ff */
[----:B------:R-:W-:Y:S02]  /*b8e0*/  UISETP.NE.AND UP3, UPT, UR19, URZ, UPT ;  /* 0x0000003f1300728c */ /* 0x000fe4000bf65270 */
[----:B------:R-:W-:Y:S02]  /*b8f0*/  @!UP4 UIMAD.WIDE.U32 UR22, UR13, UR4, URZ ;  /* 0x000000040d16c2a5 */ /* 0x000fe4000f8e003f */
[----:B------:R-:W-:Y:S02]  /*b900*/  @!UP4 UIMAD UR21, UR13, UR5, UR21 ;  /* 0x000000050d15c2a4 */ /* 0x000fe4000f8e0215 */
[----:B------:R-:W-:Y:S02]  /*b910*/  UISETP.EQ.AND UP2, UPT, UR19, URZ, UP2 ;  /* 0x0000003f1300728c */ /* 0x000fe40009742270 */
[----:B------:R-:W-:Y:S01]  /*b920*/  ULDC.64 UR4, c[0x0][0x1f0] ;  /* 0x00007c0000047ab9 */ /* 0x000fe20000000a00 */
[----:B--2---:R-:W-:Y:S01]  /*b930*/  IMAD.WIDE R6, R6, 0x80, R8 ;  /* 0x0000008006067825 */ /* 0x004fe200078e0208 */
[----:B------:R-:W-:-:S02]  /*b940*/  UIMAD UR4, UR15, UR4, URZ ;  /* 0x000000040f0472a4 */ /* 0x000fc4000f8e023f */
[----:B------:R-:W-:Y:S02]  /*b950*/  @!UP3 UISETP.NE.AND UP1, UPT, UR20, URZ, UPT ;  /* 0x0000003f1400b28c */ /* 0x000fe4000bf25270 */
[----:B------:R-:W-:Y:S02]  /*b960*/  ULDC UR11, c[0x0][0x214] ;  /* 0x00008500000b7ab9 */ /* 0x000fe40000000800 */
[----:B------:R-:W-:Y:S02]  /*b970*/  @UP3 ULDC UR15, c[0x0][0x210] ;  /* 0x00008400000f3ab9 */ /* 0x000fe40000000800 */
[----:B------:R-:W-:Y:S02]  /*b980*/  ULDC UR8, c[0x0][0x234] ;  /* 0x00008d0000087ab9 */ /* 0x000fe40000000800 */
[----:B------:R-:W-:Y:S02]  /*b990*/  @UP3 UIMAD UR15, UR15, UR11, URZ ;  /* 0x0000000b0f0f32a4 */ /* 0x000fe4000f8e023f */
[----:B------:R-:W-:-:S02]  /*b9a0*/  UISETP.NE.OR UP0, UPT, UR9, -0x1, !UP2 ;  /* 0xffffffff0900788c */ /* 0x000fc4000d705670 */
[----:B------:R-:W-:Y:S02]  /*b9b0*/  @!UP3 USEL UR15, UR11, UR8, !UP1 ;  /* 0x000000080b0fb287 */ /* 0x000fe4000c800000 */
        /* <DEDUP_REMOVED lines=12> */
[----:B------:R-:W-:Y:S02]  /*ba80*/  USEL UR24, UR24, URZ, !UP2 ;  /* 0x0000003f18187287 */ /* 0x000fe4000d000000 */
[----:B------:R-:W-:Y:S01]  /*ba90*/  @!UP3 UMOV UR25, 0x1 ;  /* 0x000000010019b882 */ /* 0x000fe20000000000 */
[----:B-1----:R-:W-:Y:S01]  /*baa0*/  IMAD.WIDE.U32 R12, R12, c[0x0][0x1f0], R2 ;  /* 0x00007c000c0c7a25 */ /* 0x002fe200078e0002 */
[----:B------:R-:W-:-:S02]  /*bab0*/  UIMAD UR10, UR10, UR25, URZ ;  /* 0x000000190a0a72a4 */ /* 0x000fc4000f8e023f */
[----:B------:R-:W-:Y:S02]  /*bac0*/  UIMAD UR15, UR14, UR15, UR24 ;  /* 0x0000000f0e0f72a4 */ /* 0x000fe4000f8e0218 */
[----:B------:R-:W-:Y:S02]  /*bad0*/  @!UP2 UMOV UR26, URZ ;  /* 0x0000003f001aac82 */ /* 0x000fe40008000000 */
[----:B------:R-:W-:Y:S02]  /*bae0*/  @UP2 UMOV UR26, UR9 ;  /* 0x00000009001a2c82 */ /* 0x000fe40008000000 */
[----:B------:R-:W-:Y:S02]  /*baf0*/  UIMAD UR4, UR14, UR5, UR4 ;  /* 0x000000050e0472a4 */ /* 0x000fe4000f8e0204 */
[----:B------:R-:W-:Y:S02]  /*bb00*/  @!UP2 UMOV UR27, URZ ;  /* 0x0000003f001bac82 */ /* 0x000fe40008000000 */
[----:B------:R-:W-:-:S02]  /*bb10*/  USHF.R.S32.HI UR6, URZ, 0x1f, UR10 ;  /* 0x0000001f3f067899 */ /* 0x000fc4000801140a */
        /* <DEDUP_REMOVED lines=17> */
.L_x_1545:
[----:B------:R-:W-:Y:S05]  /*bc30*/  BSYNC B0 ;  /* 0x0000000000007941 */ /* 0x000fea0003800000 */
.L_x_1544:
        /* <DEDUP_REMOVED lines=18> */
.L_x_1547:
[----:B------:R-:W-:Y:S05]  /*bd60*/  BSYNC B0 ;  /* 0x0000000000007941 */ /* 0x000fea0003800000 */
.L_x_1546:
        /* <DEDUP_REMOVED lines=18> */
.L_x_1549:
[----:B------:R-:W-:Y:S05]  /*be90*/  BSYNC B0 ;  /* 0x0000000000007941 */ /* 0x000fea0003800000 */
.L_x_1548:
        /* <DEDUP_REMOVED lines=18> */
.L_x_1551:
[----:B------:R-:W-:Y:S05]  /*bfc0*/  BSYNC B0 ;  /* 0x0000000000007941 */ /* 0x000fea0003800000 */
.L_x_1550:
        /* <DEDUP_REMOVED lines=18> */
.L_x_1553:
[----:B------:R-:W-:Y:S05]  /*c0f0*/  BSYNC B0 ;  /* 0x0000000000007941 */ /* 0x000fea0003800000 */
.L_x_1552:
        /* <DEDUP_REMOVED lines=18> */
.L_x_1555:
[----:B------:R-:W-:Y:S05]  /*c220*/  BSYNC B0 ;  /* 0x0000000000007941 */ /* 0x000fea0003800000 */
.L_x_1554:
        /* <DEDUP_REMOVED lines=18> */
.L_x_1557:
[----:B------:R-:W-:Y:S05]  /*c350*/  BSYNC B0 ;  /* 0x0000000000007941 */ /* 0x000fea0003800000 */
.L_x_1556:
        /* <DEDUP_REMOVED lines=18> */
.L_x_1559:
[----:B------:R-:W-:Y:S05]  /*c480*/  BSYNC B0 ;  /* 0x0000000000007941 */ /* 0x000fea0003800000 */
.L_x_1558:
        /* <DEDUP_REMOVED lines=67> */
.L_x_1560:
        /* <DEDUP_REMOVED lines=12> */
.L_x_2399:


//--------------------- .text._ZN5flash16flash_fwd_kernelI23Flash_fwd_kernel_traitsILi128ELi128ELi32ELi4ELb0ELb0EN7cutlass10bfloat16_tE19Flash_kernel_traitsILi128ELi128ELi32ELi4ES3_EELb1ELb0ELb0ELb0ELb0ELb0ELb0ELb1EEEvNS_16Flash_fwd_paramsE --------------------------
	.section	.text._ZN5flash16flash_fwd_kernelI23Flash_fwd_kernel_traitsILi128ELi128ELi32ELi4ELb0ELb0EN7cutlass10bfloat16_tE19Flash_kernel_traitsILi128ELi128ELi32ELi4ES3_EELb1ELb0ELb0ELb0ELb0ELb0ELb0ELb1EEEvNS_16Flash_fwd_paramsE,"ax",@progbits
	.sectioninfo	@"SHI_REGISTERS=255"
	.align	128
        .global         _ZN5flash16flash_fwd_kernelI23Flash_fwd_kernel_traitsILi128ELi128ELi32ELi4ELb0ELb0EN7cutlass10bfloat16_tE19Flash_kernel_traitsILi128ELi128ELi32ELi4ES3_EELb1ELb0ELb0ELb0ELb0ELb0ELb0ELb1EEEvNS_16Flash_fwd_paramsE
        .type           _ZN5flash16flash_fwd_kernelI23Flash_fwd_kernel_traitsILi128ELi128ELi32ELi4ELb0ELb0EN7cutlass10bfloat16_tE19Flash_kernel_traitsILi128ELi128ELi32ELi4ES3_EELb1ELb0ELb0ELb0ELb0ELb0ELb0ELb1EEEvNS_16Flash_fwd_paramsE,@function
        .size           _ZN5flash16flash_fwd_kernelI23Flash_fwd_kernel_traitsILi128ELi128ELi32ELi4ELb0ELb0EN7cutlass10bfloat16_tE19Flash_kernel_traitsILi128ELi128ELi32ELi4ES3_EELb1ELb0ELb0ELb0ELb0ELb0ELb0ELb1EEEvNS_16Flash_fwd_paramsE,(.L_x_2400 - _ZN5flash16flash_fwd_kernelI23Flash_fwd_kernel_traitsILi128ELi128ELi32ELi4ELb0ELb0EN7cutlass10bfloat16_tE19Flash_kernel_traitsILi128ELi128ELi32ELi4ES3_EELb1ELb0ELb0ELb0ELb0ELb0ELb0ELb1EEEvNS_16Flash_fwd_paramsE)
        .other          _ZN5flash16flash_fwd_kernelI23Flash_fwd_kernel_traitsILi128ELi128ELi32ELi4ELb0ELb0EN7cutlass10bfloat16_tE19Flash_kernel_traitsILi128ELi128ELi32ELi4ES3_EELb1ELb0ELb0ELb0ELb0ELb0ELb0ELb1EEEvNS_16Flash_fwd_paramsE,@"STO_CUDA_ENTRY STV_DEFAULT"
_ZN5flash16flash_fwd_kernelI23Flash_fwd_kernel_traitsILi128ELi128ELi32ELi4ELb0ELb0EN7cutlass10bfloat16_tE19Flash_kernel_traitsILi128ELi128ELi32ELi4ES3_EELb1ELb0ELb0ELb0ELb0ELb0ELb0ELb1EEEvNS_16Flash_fwd_paramsE:
.text._ZN5flash16flash_fwd_kernelI23Flash_fwd_kernel_traitsILi128ELi128ELi32ELi4ELb0ELb0EN7cutlass10bfloat16_tE19Flash_kernel_traitsILi128ELi128ELi32ELi4ES3_EELb1ELb0ELb0ELb0ELb0ELb0ELb0ELb1EEEvNS_16Flash_fwd_paramsE:
        /* <DEDUP_REMOVED lines=12> */
[----:B------:R-:W-:-:S03]  /*00c0*/  ULDC.64 UR4, c[0x0][0x240] ;  /* 0x0000900000047ab9 */ /* 0x000fc60000000a00 */
[----:B------:R-:W3:Y:S04]  /*00d0*/  @P2 LDG.E.64 R6, [R6.64] ;  /* 0x0000001206062981 */ /* 0x000ee8000c1e1b00 */
[----:B------:R-:W4:Y:S01]  /*00e0*/  @P2 LDG.E.64 R4, [R2.64] ;  /* 0x0000001202042981 */ /* 0x000f22000c1e1b00 */
[----:B------:R-:W5:Y:S01]  /*00f0*/  S2UR UR11, SR_CTAID.Y ;  /* 0x00000000000b79c3 */ /* 0x000f620000002600 */
[----:B------:R-:W-:Y:S02]  /*0100*/  UISETP.NE.U32.AND UP2, UPT, URZ, UR4, UPT ;  /* 0x000000043f00728c */ /* 0x000fe4000bf45070 */
[----:B------:R-:W-:Y:S02]  /*0110*/  UMOV UR8, 0x4 ;  /* 0x0000000400087882 */ /* 0x000fe40000000000 */
[----:B------:R-:W-:-:S02]  /*0120*/  UISETP.NE.AND.EX UP2, UPT, URZ, UR5, UPT, UP2 ;  /* 0x000000053f00728c */ /* 0x000fc4000bf45320 */
[----:B------:R-:W-:Y:S01]  /*0130*/  ULDC.64 UR14, c[0x0][0x240] ;  /* 0x00009000000e7ab9 */ /* 0x000fe20000000a00 */
[----:B------:R-:W1:Y:S01]  /*0140*/  S2UR UR10, SR_CTAID.Z ;  /* 0x00000000000a79c3 */ /* 0x000e620000002700 */
[----:B------:R-:W-:Y:S02]  /*0150*/  ULDC.64 UR4, c[0x0][0x250] ;  /* 0x0000940000047ab9 */ /* 0x000fe40000000a00 */
[----:B------:R-:W-:Y:S01]  /*0160*/  PLOP3.LUT P0, PT, PT, PT, UP2, 0x80, 0x0 ;  /* 0x000000000000781c */ /* 0x000fe20003f0f028 */
[----:B------:R-:W-:Y:S02]  /*0170*/  UISETP.NE.U32.AND UP0, UPT, URZ, UR4, UPT ;  /* 0x000000043f00728c */ /* 0x000fe4000bf05070 */
[----:B------:R-:W-:Y:S02]  /*0180*/  ULDC.U8 UR9, c[0x0][0x312] ;  /* 0x0000c48000097ab9 */ /* 0x000fe40000000000 */
[----:B------:R-:W-:Y:S02]  /*0190*/  UISETP.NE.AND UP3, UPT, UR9, URZ, UPT ;  /* 0x0000003f0900728c */ /* 0x000fe4000bf65270 */
[----:B------:R-:W-:-:S02]  /*01a0*/  UISETP.NE.AND.EX UP0, UPT, URZ, UR5, UPT, UP0 ;  /* 0x000000053f00728c */ /* 0x000fc4000bf05300 */
[----:B-----5:R-:W-:-:S06]  /*01b0*/  UIMAD.WIDE UR14, UR11, UR8, UR14 ;  /* 0x000000080b0e72a5 */ /* 0x020fcc000f8e020e */
[----:B------:R-:W-:Y:S01]  /*01c0*/  MOV R14, UR14 ;  /* 0x0000000e000e7c02 */ /* 0x000fe20008000f00 */
[----:B------:R-:W-:Y:S01]  /*01d0*/  IMAD.U32 R15, RZ, RZ, UR15 ;  /* 0x0000000fff0f7e24 */ /* 0x000fe2000f8e00ff */
[----:B-1----:R-:W-:-:S06]  /*01e0*/  ULOP3.LUT UR6, UR10, UR12, UR11, 0xfe, !UPT ;  /* 0x0000000c0a067292 */ /* 0x002fcc000f8efe0b */
[----:B--2---:R-:W-:Y:S01]  /*01f0*/  LOP3.LUT P3, RZ, R74, UR6, RZ, 0xfc, !PT ;  /* 0x000000064aff7c12 */ /* 0x004fe2000f86fcff */
[----:B------:R-:W-:Y:S02]  /*0200*/  ULDC.64 UR6, c[0x0][0x248] ;  /* 0x0000920000067ab9 */ /* 0x000fe40000000a00 */
[----:B------:R-:W-:-:S04]  /*0210*/  UISETP.EQ.U32.AND UP1, UPT, URZ, UR6, UPT ;  /* 0x000000063f00728c */ /* 0x000fc8000bf22070 */
[----:B------:R-:W-:Y:S02]  /*0220*/  UISETP.EQ.OR.EX UP1, UPT, URZ, UR7, !UP3, UP1 ;  /* 0x000000073f00728c */ /* 0x000fe4000df22710 */
[----:B------:R-:W-:Y:S02]  /*0230*/  ULDC.64 UR4, c[0x0][0x250] ;  /* 0x0000940000047ab9 */ /* 0x000fe40000000a00 */
[----:B------:R-:W-:Y:S02]  /*0240*/  ULDC.64 UR6, c[0x0][0x248] ;  /* 0x0000920000067ab9 */ /* 0x000fe40000000a00 */
[----:B------:R-:W-:Y:S02]  /*0250*/  @UP0 UIMAD.WIDE UR4, UR11, UR8, UR4 ;  /* 0x000000080b0402a5 */ /* 0x000fe4000f8e0204 */
[----:B------:R-:W-:-:S04]  /*0260*/  UIMAD.WIDE UR6, UR11, UR8, UR6 ;  /* 0x000000080b0672a5 */ /* 0x000fc8000f8e0206 */
[----:B------:R-:W-:Y:S02]  /*0270*/  IMAD.U32 R12, RZ, RZ, UR4 ;  /* 0x00000004ff0c7e24 */ /* 0x000fe4000f8e00ff */
[----:B------:R-:W-:Y:S01]  /*0280*/  IMAD.U32 R13, RZ, RZ, UR5 ;  /* 0x00000005ff0d7e24 */ /* 0x000fe2000f8e00ff */
[----:B---3--:R1:W2:Y:S01]  /*0290*/  @P2 R2UR UR20, R6 ;  /* 0x00000000061423c2 */ /* 0x0082a200000e0000 */
[----:B----4-:R-:W-:-:S07]  /*02a0*/  @P2 IADD3 R2, P1, R4, c[0x0][0x300], RZ ;  /* 0x0000c00004022a10 */ /* 0x010fce0007f3e0ff */
[----:B------:R3:W4:Y:S01]  /*02b0*/  @P2 R2UR UR21, R7 ;  /* 0x00000000071523c2 */ /* 0x00072200000e0000 */
[----:B------:R-:W-:Y:S02]  /*02c0*/  @P2 IMAD.X R3, RZ, RZ, R5, P1 ;  /* 0x000000ffff032224 */ /* 0x000fe400008e0605 */
[----:B-1----:R-:W-:Y:S02]  /*02d0*/  @!P3 IMAD.MOV.U32 R6, RZ, RZ, c[0x0][0x308] ;  /* 0x0000c200ff06b624 */ /* 0x002fe400078e00ff */
[----:B--2---:R-:W-:Y:S01]  /*02e0*/  IMAD.U32 R8, RZ, RZ, UR20 ;  /* 0x00000014ff087e24 */ /* 0x004fe2000f8e00ff */
[----:B---3--:R-:W-:Y:S01]  /*02f0*/  @!P3 MOV R7, c[0x0][0x30c] ;  /* 0x0000c3000007ba02 */ /* 0x008fe20000000f00 */
[----:B----4-:R-:W-:-:S04]  /*0300*/  IMAD.U32 R9, RZ, RZ, UR21 ;  /* 0x00000015ff097e24 */ /* 0x010fc8000f8e00ff */
[----:B------:R-:W-:Y:S04]  /*0310*/  @!P3 STG.E.64 [R6.64+0x8], R2 ;  /* 0x000008020600b986 */ /* 0x000fe8000c101b12 */
[----:B------:R1:W-:Y:S04]  /*0320*/  @!P3 STG.E.64 [R6.64], R8 ;  /* 0x000000080600b986 */ /* 0x0003e8000c101b12 */
[----:B------:R-:W2:Y:S04]  /*0330*/  @P0 LDG.E R10, [R14.64] ;  /* 0x000000120e0a0981 */ /* 0x000ea8000c1e1900 */
[----:B------:R-:W3:Y:S01]  /*0340*/  @P0 LDG.E R4, [R14.64+0x4] ;  /* 0x000004120e040981 */ /* 0x000ee2000c1e1900 */
[----:B------:R-:W-:-:S02]  /*0350*/  PLOP3.LUT P1, PT, PT, PT, UP0, 0x80, 0x0 ;  /* 0x000000000000781c */ /* 0x000fc40003f2f008 */
[----:B------:R-:W-:-:S11]  /*0360*/  PLOP3.LUT P2, PT, PT, PT, UP1, 0x80, 0x0 ;  /* 0x000000000000781c */ /* 0x000fd60003f4f018 */
[----:B------:R-:W4:Y:S01]  /*0370*/  @P1 LDG.E R5, [R12.64] ;  /* 0x000000120c051981 */ /* 0x000f22000c1e1900 */
[----:B-1----:R-:W-:Y:S01]  /*0380*/  MOV R8, UR6 ;  /* 0x0000000600087c02 */ /* 0x002fe20008000f00 */
[----:B------:R-:W-:-:S05]  /*0390*/  IMAD.U32 R9, RZ, RZ, UR7 ;  /* 0x00000007ff097e24 */ /* 0x000fca000f8e00ff */
[----:B------:R-:W5:Y:S01]  /*03a0*/  @!P2 LDG.E R6, [R8.64] ;  /* 0x000000120806a981 */ /* 0x000f62000c1e1900 */
[----:B------:R-:W-:Y:S01]  /*03b0*/  UMOV UR9, 0xffffffff ;  /* 0xffffffff00097882 */ /* 0x000fe20000000000 */
[----:B------:R-:W-:Y:S01]  /*03c0*/  SHF.R.S32.HI R7, RZ, 0x1f, R74 ;  /* 0x0000001fff077819 */ /* 0x000fe2000001144a */
[----:B------:R-:W-:-:S03]  /*03d0*/  UMOV UR15, URZ ;  /* 0x0000003f000f7c82 */ /* 0x000fc60008000000 */
[----:B------:R-:W-:Y:S01]  /*03e0*/  LEA.HI R0, R7, R74, RZ, 0x5 ;  /* 0x0000004a07007211 */ /* 0x000fe200078f28ff */
[----:B------:R-:W-:-:S03]  /*03f0*/  UMOV UR22, 0xffffffff ;  /* 0xffffffff00167882 */ /* 0x000fc60000000000 */
[----:B------:R-:W-:-:S05]  /*0400*/  LOP3.LUT R11, R0, 0xffffffe0, RZ, 0xc0, !PT ;  /* 0xffffffe0000b7812 */ /* 0x000fca00078ec0ff */
[----:B------:R-:W-:Y:S01]  /*0410*/  IMAD.IADD R72, R74, 0x1, -R11 ;  /* 0x000000014a487824 */ /* 0x000fe200078e0a0b */
[----:B--2---:R-:W1:Y:S08]  /*0420*/  @P0 R2UR UR9, R10 ;  /* 0x000000000a0903c2 */ /* 0x004e7000000e0000 */
[----:B---3--:R-:W1:Y:S01]  /*0430*/  @P0 R2UR UR16, R4 ;  /* 0x00000000041003c2 */ /* 0x008e6200000e0000 */
[----:B------:R-:W-:-:S04]  /*0440*/  ISETP.NE.U32.AND P0, PT, RZ, c[0x0][0x248], PT ;  /* 0x00009200ff007a0c */ /* 0x000fc80003f05070 */
[----:B------:R-:W-:-:S03]  /*0450*/  ISETP.NE.AND.EX P0, PT, RZ, c[0x0][0x24c], PT, P0 ;  /* 0x00009300ff007a0c */ /* 0x000fc60003f05300 */
[----:B----4-:R2:W3:Y:S01]  /*0460*/  @P1 R2UR UR15, R5 ;  /* 0x00000000050f13c2 */ /* 0x0104e200000e0000 */
[----:B-1----:R-:W-:-:S07]  /*0470*/  @UP2 UIADD3 UR16, UR16, -UR9, URZ ;  /* 0x8000000910102290 */ /* 0x002fce000fffe03f */
[----:B-----5:R2:W1:Y:S01]  /*0480*/  @!P2 R2UR UR22, R6 ;  /* 0x000000000616a3c2 */ /* 0x02046200000e0000 */
[----:B------:R-:W-:Y:S01]  /*0490*/  @!UP2 ULDC UR16, c[0x0][0x214] ;  /* 0x000085000010aab9 */ /* 0x000fe20000000800 */
[----:B-123--:R-:W-:Y:S05]  /*04a0*/  @!P0 BRA `(.L_x_1561) ;  /* 0x0000007000008947 */ /* 0x00efea0003800000 */
[----:B------:R-:W-:-:S13]  /*04b0*/  PLOP3.LUT P0, PT, PT, PT, UP3, 0x80, 0x0 ;  /* 0x000000000000781c */ /* 0x000fda0003f0f038 */
[----:B------:R-:W2:Y:S04]  /*04c0*/  @P0 LDG.E R4, [R8.64+0x4] ;  /* 0x0000041208040981 */ /* 0x000ea8000c1e1900 */
[----:B------:R-:W3:Y:S01]  /*04d0*/  @!P0 LDG.E R5, [R8.64] ;  /* 0x0000001208058981 */ /* 0x000ee2000c1e1900 */
[----:B--2---:R-:W1:Y:S02]  /*04e0*/  @P0 R2UR UR6, R4 ;  /* 0x00000000040603c2 */ /* 0x004e6400000e0000 */
[----:B-1----:R-:W-:-:S11]  /*04f0*/  @UP3 UIADD3 UR6, UR6, -UR22, URZ ;  /* 0x8000001606063290 */ /* 0x002fd6000fffe03f */
[----:B---3--:R1:W2:Y:S02]  /*0500*/  @!P0 R2UR UR6, R5 ;  /* 0x00000000050683c2 */ /* 0x0082a400000e0000 */
[----:B-12---:R-:W-:Y:S05]  /*0510*/  BRA `(.L_x_1562) ;  /* 0x0000001000007947 */ /* 0x006fea0003800000 */
.L_x_1561:
[----:B------:R-:W-:Y:S02]  /*0520*/  ULDC UR6, c[0x0][0x218] ;  /* 0x0000860000067ab9 */ /* 0x000fe40000000800 */
.L_x_1562:
        /* <DEDUP_REMOVED lines=29> */
[----:B------:R-:W-:Y:S01]  /*0700*/  UISETP.NE.AND UP0, UPT, UR22, -0x1, UPT ;  /* 0xffffffff1600788c */ /* 0x000fe2000bf05270 */
[----:B------:R-:W-:Y:S01]  /*0710*/  SHF.R.S32.HI R4, RZ, 0x1f, R72 ;  /* 0x0000001fff047819 */ /* 0x000fe20000011448 */
        /* <DEDUP_REMOVED lines=11> */
[----:B------:R-:W-:Y:S02]  /*07d0*/  USHF.R.S32.HI UR6, URZ, 0x5, UR24 ;  /* 0x000000053f067899 */ /* 0x000fe40008011418 */
[----:B------:R-:W-:Y:S02]  /*07e0*/  @UP0 UIMAD UR23, UR23, UR5, UR29 ;  /* 0x00000005171702a4 */ /* 0x000fe4000f8e021d */
[----:B------:R-:W-:Y:S02]  /*07f0*/  ULDC UR24, c[0x0][0x1c0] ;  /* 0x0000700000187ab9 */ /* 0x000fe40000000800 */
[----:B------:R-:W-:-:S02]  /*0800*/  UIMAD UR24, UR11, UR24, UR10 ;  /* 0x000000180b1872a4 */ /* 0x000fc4000f8e020a */
[----:B------:R-:W-:Y:S02]  /*0810*/  ULDC UR5, c[0x0][0x224] ;  /* 0x0000890000057ab9 */ /* 0x000fe40000000800 */
[----:B------:R-:W-:Y:S02]  /*0820*/  UIMAD UR5, UR24, UR5, UR13 ;  /* 0x00000005180572a4 */ /* 0x000fe4000f8e020d */
[----:B------:R-:W-:Y:S02]  /*0830*/  @!UP1 UIMAD UR4, UR11, UR7, UR25 ;  /* 0x000000070b0492a4 */ /* 0x000fe4000f8e0219 */
[----:B------:R-:W-:Y:S02]  /*0840*/  USHF.L.U32 UR24, UR24, 0x5, URZ ;  /* 0x0000000518187899 */ /* 0x000fe4000800063f */
[----:B------:R-:W-:Y:S02]  /*0850*/  ULDC UR7, c[0x0][0x228] ;  /* 0x00008a0000077ab9 */ /* 0x000fe40000000800 */
[----:B------:R-:W-:-:S02]  /*0860*/  UIMAD UR7, UR5, UR7, URZ ;  /* 0x00000007050772a4 */ /* 0x000fc4000f8e023f */
[----:B------:R-:W-:Y:S01]  /*0870*/  USHF.R.S32.HI UR5, URZ, 0x1f, UR24 ;  /* 0x0000001f3f057899 */ /* 0x000fe20008011418 */
[----:B------:R-:W-:Y:S01]  /*0880*/  IADD3 R189, P2, P1, R2, UR24, R72 ;  /* 0x0000001802bd7c10 */ /* 0x000fe2000f95e048 */
[----:B------:R-:W-:Y:S02]  /*0890*/  @!UP1 UIADD3 UR17, UR31, UR4, URZ ;  /* 0x000000041f119290 */ /* 0x000fe4000fffe03f */
[----:B------:R-:W-:Y:S02]  /*08a0*/  @UP1 UMOV UR24, UR26 ;  /* 0x0000001a00181c82 */ /* 0x000fe40008000000 */
[----:B------:R-:W-:Y:S01]  /*08b0*/  IADD3.X R4, R3, UR5, R4, P2, P1 ;  /* 0x0000000503047c10 */ /* 0x000fe200097e2404 */
[----:B------:R-:W-:Y:S01]  /*08c0*/  @!UP1 UMOV UR24, UR30 ;  /* 0x0000001e00189c82 */ /* 0x000fe20008000000 */
[----:B------:R-:W-:Y:S05]  /*08d0*/  @P0 BRA `(.L_x_1564) ;  /* 0x000000c000000947 */ /* 0x000fea0003800000 */
[----:B-1----:R-:W-:Y:S02]  /*08e0*/  USHF.R.S32.HI UR25, URZ, 0x1f, UR15 ;  /* 0x0000001f3f197899 */ /* 0x002fe4000801140f */
[----:B------:R-:W-:-:S02]  /*08f0*/  ULDC.64 UR4, c[0x0][0x198] ;  /* 0x0000660000047ab9 */ /* 0x000fc40000000a00 */
[----:B------:R-:W-:Y:S02]  /*0900*/  UIMAD UR25, UR25, UR4, URZ ;  /* 0x00000004191972a4 */ /* 0x000fe4000f8e023f */
[----:B------:R-:W-:Y:S02]  /*0910*/  UIMAD.WIDE.U32 UR26, UR15, UR4, URZ ;  /* 0x000000040f1a72a5 */ /* 0x000fe4000f8e003f */
[----:B------:R-:W-:Y:S02]  /*0920*/  UIMAD UR25, UR15, UR5, UR25 ;  /* 0x000000050f1972a4 */ /* 0x000fe4000f8e0219 */
[----:B------:R-:W-:Y:S02]  /*0930*/  USHF.R.S32.HI UR23, URZ, 0x1f, UR11 ;  /* 0x0000001f3f177899 */ /* 0x000fe4000801140b */
[----:B------:R-:W-:Y:S02]  /*0940*/  ULDC.64 UR4, c[0x0][0x180] ;  /* 0x0000600000047ab9 */ /* 0x000fe40000000a00 */
[----:B------:R-:W-:-:S02]  /*0950*/  UIADD3 UR27, UR27, UR25, URZ ;  /* 0x000000191b1b7290 */ /* 0x000fc4000fffe03f */
[----:B------:R-:W-:Y:S02]  /*0960*/  UIMAD UR23, UR23, UR4, URZ ;  /* 0x00000004171772a4 */ /* 0x000fe4000f8e023f */
[----:B------:R-:W-:Y:S02]  /*0970*/  UIMAD.WIDE.U32 UR28, UR11, UR4, UR26 ;  /* 0x000000040b1c72a5 */ /* 0x000fe4000f8e001a */
[----:B------:R-:W-:-:S04]  /*0980*/  UIMAD UR23, UR11, UR5, UR23 ;  /* 0x000000050b1772a4 */ /* 0x000fc8000f8e0217 */
[----:B------:R-:W-:Y:S02]  /*0990*/  UIADD3 UR23, UR29, UR23, URZ ;  /* 0x000000171d177290 */ /* 0x000fe4000fffe03f */
.L_x_1564:
        /* <DEDUP_REMOVED lines=47> */
.L_x_1565:
[--C-:B------:R-:W-:Y:S01]  /*0c90*/  SHF.R.S32.HI R76, RZ, 0x5, R0.reuse ;  /* 0x00000005ff4c7819 */ /* 0x100fe20000011400 */
[----:B------:R-:W1:Y:S01]  /*0ca0*/  S2R R14, SR_CTAID.Z ;  /* 0x00000000000e7919 */ /* 0x000e620000002700 */
[----:B------:R-:W-:Y:S01]  /*0cb0*/  SHF.R.S32.HI R5, RZ, 0x1f, R0 ;  /* 0x0000001fff057819 */ /* 0x000fe20000011400 */
[----:B------:R-:W-:Y:S01]  /*0cc0*/  UIADD3 UR13, -UR13, UR16, URZ ;  /* 0x000000100d0d7290 */ /* 0x000fe2000fffe13f */
[----:B------:R-:W-:Y:S01]  /*0cd0*/  SHF.R.S32.HI R73, RZ, 0x1f, R72 ;  /* 0x0000001fff497819 */ /* 0x000fe20000011448 */
[----:B------:R-:W-:Y:S01]  /*0ce0*/  IMAD.U32 R19, RZ, RZ, UR12 ;  /* 0x0000000cff137e24 */ /* 0x000fe2000f8e00ff */
[----:B------:R-:W-:Y:S01]  /*0cf0*/  LEA.HI R5, R5, R76, RZ, 0x2 ;  /* 0x0000004c05057211 */ /* 0x000fe200078f10ff */
[----:B------:R-:W-:Y:S01]  /*0d00*/  BSSY B0, `(.L_x_1566) ;  /* 0x000005d000007945 */ /* 0x000fe20003800000 */
[----:B------:R-:W-:-:S02]  /*0d10*/  LEA.HI R73, R73, R72, RZ, 0x2 ;  /* 0x0000004849497211 */ /* 0x000fc400078f10ff */
[----:B------:R-:W-:Y:S02]  /*0d20*/  LOP3.LUT R5, R5, 0xffffffc, RZ, 0xc0, !PT ;  /* 0x0ffffffc05057812 */ /* 0x000fe400078ec0ff */
[-C--:B------:R-:W-:Y:S02]  /*0d30*/  LEA.HI R3, R7, R74.reuse, RZ, 0x3 ;  /* 0x0000004a07037211 */ /* 0x080fe400078f18ff */
[----:B------:R-:W-:Y:S01]  /*0d40*/  SHF.R.S32.HI R0, RZ, 0x2, R73 ;  /* 0x00000002ff007819 */ /* 0x000fe20000011449 */
[----:B------:R-:W-:Y:S01]  /*0d50*/  IMAD.IADD R5, R76, 0x1, -R5 ;  /* 0x000000014c057824 */ /* 0x000fe200078e0a05 */
[----:B------:R-:W-:Y:S02]  /*0d60*/  SHF.R.S32.HI R12, RZ, 0x3, R3 ;  /* 0x00000003ff0c7819 */ /* 0x000fe40000011403 */
[----:B------:R-:W-:Y:S01]  /*0d70*/  LOP3.LUT R3, R3, 0xfffffff8, RZ, 0xc0, !PT ;  /* 0xfffffff803037812 */ /* 0x000fe200078ec0ff */
[----:B------:R-:W-:Y:S01]  /*0d80*/  IMAD R111, R5, 0x10, R0 ;  /* 0x00000010056f7824 */ /* 0x000fe200078e0200 */
[CC--:B------:R-:W-:Y:S01]  /*0d90*/  LEA.HI R10, R7.reuse, R74.reuse, RZ, 0x4 ;  /* 0x0000004a070a7211 */ /* 0x0c0fe200078f20ff */
[----:B------:R-:W-:Y:S01]  /*0da0*/  IMAD.SHL.U32 R6, R12, 0x40, RZ ;  /* 0x000000400c067824 */ /* 0x000fe200078e00ff */
[----:B------:R-:W-:Y:S01]  /*0db0*/  SHF.R.S32.HI R13, RZ, 0x1f, R12 ;  /* 0x0000001fff0d7819 */ /* 0x000fe2000001140c */
[----:B------:R-:W-:Y:S01]  /*0dc0*/  IMAD.IADD R0, R74, 0x1, -R3 ;  /* 0x000000014a007824 */ /* 0x000fe200078e0a03 */
[----:B------:R-:W-:Y:S01]  /*0dd0*/  LOP3.LUT R3, R10, 0xfffffff0, RZ, 0xc0, !PT ;  /* 0xfffffff00a037812 */ /* 0x000fe200078ec0ff */
[----:B------:R2:W-:Y:S01]  /*0de0*/  STL [R1+0x8], R111 ;  /* 0x0000086f01007387 */ /* 0x0005e20000100800 */
[----:B------:R-:W-:Y:S01]  /*0df0*/  LOP3.LUT R6, R6, 0x1c0, RZ, 0xc0, !PT ;  /* 0x000001c006067812 */ /* 0x000fe200078ec0ff */
[----:B------:R-:W-:Y:S01]  /*0e00*/  IMAD.SHL.U32 R80, R0, 0x8, RZ ;  /* 0x0000000800507824 */ /* 0x000fe200078e00ff */
[----:B------:R-:W-:Y:S01]  /*0e10*/  LEA.HI R7, R7, R74, RZ, 0x6 ;  /* 0x0000004a07077211 */ /* 0x000fe200078f30ff */
[----:B------:R-:W-:Y:S01]  /*0e20*/  IMAD.IADD R3, R74, 0x1, -R3 ;  /* 0x000000014a037824 */ /* 0x000fe200078e0a03 */
[----:B------:R-:W-:Y:S01]  /*0e30*/  SHF.R.S32.HI R251, RZ, 0x1f, R2 ;  /* 0x0000001ffffb7819 */ /* 0x000fe20000011402 */
[----:B------:R-:W-:Y:S01]  /*0e40*/  IMAD.WIDE R18, R19, 0x80, R12 ;  /* 0x0000008013127825 */ /* 0x000fe200078e020c */
[----:B------:R-:W-:-:S02]  /*0e50*/  LOP3.LUT R5, R6, 0x38, R80, 0xf8, !PT ;  /* 0x0000003806057812 */ /* 0x000fc400078ef850 */
[----:B------:R-:W-:Y:S01]  /*0e60*/  SHF.R.S32.HI R8, RZ, 0x1f, R3 ;  /* 0x0000001fff087819 */ /* 0x000fe20000011403 */
[----:B------:R-:W-:Y:S01]  /*0e70*/  IMAD.SHL.U32 R7, R7, 0x8, RZ ;  /* 0x0000000807077824 */ /* 0x000fe200078e00ff */
[----:B------:R-:W-:Y:S02]  /*0e80*/  SHF.R.U32.HI R6, RZ, 0x3, R6 ;  /* 0x00000003ff067819 */ /* 0x000fe40000011606 */
[----:B------:R-:W-:Y:S02]  /*0e90*/  LEA.HI R9, R8, R3, RZ, 0x3 ;  /* 0x0000000308097211 */ /* 0x000fe400078f18ff */
[--C-:B------:R-:W-:Y:S02]  /*0ea0*/  SHF.R.S32.HI R81, RZ, 0x1f, R80.reuse ;  /* 0x0000001fff517819 */ /* 0x100fe40000011450 */
[----:B------:R-:W-:Y:S02]  /*0eb0*/  IADD3 R20, P0, R80, UR24, RZ ;  /* 0x0000001850147c10 */ /* 0x000fe4000ff1e0ff */
[----:B------:R-:W-:Y:S01]  /*0ec0*/  LOP3.LUT R6, R5, R6, RZ, 0x3c, !PT ;  /* 0x0000000605067212 */ /* 0x000fe200078e3cff */
[----:B------:R-:W-:Y:S01]  /*0ed0*/  IMAD R5, R13, c[0x0][0x198], RZ ;  /* 0x000066000d057a24 */ /* 0x000fe200078e02ff */
[----:B------:R-:W-:Y:S01]  /*0ee0*/  LOP3.LUT R8, R9, 0xfffffff8, RZ, 0xc0, !PT ;  /* 0xfffffff809087812 */ /* 0x000fe200078ec0ff */
[----:B------:R-:W-:Y:S01]  /*0ef0*/  IMAD.WIDE.U32 R16, R12, c[0x0][0x198], R80 ;  /* 0x000066000c107a25 */ /* 0x000fe200078e0050 */
[----:B------:R-:W-:Y:S01]  /*0f00*/  IADD3.X R21, R81, UR17, RZ, P0, !PT ;  /* 0x0000001151157c10 */ /* 0x000fe200087fe4ff */
[----:B------:R2:W-:Y:S01]  /*0f10*/  STL.64 [R1+0x28], R80 ;  /* 0x0000285001007387 */ /* 0x0005e20000100a00 */
[----:B------:R-:W-:Y:S01]  /*0f20*/  LOP3.LUT R6, R6, 0xfffffe00, R7, 0xf8, !PT ;  /* 0xfffffe0006067812 */ /* 0x000fe200078ef807 */
[----:B------:R-:W-:Y:S01]  /*0f30*/  IMAD.IADD R8, R3, 0x1, -R8 ;  /* 0x0000000103087824 */ /* 0x000fe200078e0a08 */
[----:B------:R-:W-:Y:S01]  /*0f40*/  IADD3 R16, P0, R16, UR28, RZ ;  /* 0x0000001c10107c10 */ /* 0x000fe2000ff1e0ff */
[----:B------:R-:W-:Y:S01]  /*0f50*/  IMAD R5, R12, c[0x0][0x19c], R5 ;  /* 0x000067000c057a24 */ /* 0x000fe200078e0205 */
[----:B------:R-:W-:Y:S01]  /*0f60*/  IADD3 R77, R80, 0x40, RZ ;  /* 0x00000040504d7810 */ /* 0x000fe20007ffe0ff */
[----:B-1----:R-:W-:-:S03]  /*0f70*/  IMAD.WIDE.U32 R14, R14, c[0x0][0x1a8], R20 ;  /* 0x00006a000e0e7a25 */ /* 0x002fc600078e0014 */
[----:B------:R-:W-:Y:S01]  /*0f80*/  IADD3.X R17, R17, UR23, R5, P0, !PT ;  /* 0x0000001711117c10 */ /* 0x000fe200087fe405 */
[----:B------:R-:W-:Y:S02]  /*0f90*/  IMAD R3, R13, c[0x0][0x1a0], RZ ;  /* 0x000068000d037a24 */ /* 0x000fe400078e02ff */
[----:B------:R-:W-:-:S04]  /*0fa0*/  IMAD.WIDE.U32 R20, R12, c[0x0][0x1a0], R80 ;  /* 0x000068000c147a25 */ /* 0x000fc800078e0050 */
[----:B------:R-:W-:Y:S01]  /*0fb0*/  IMAD R3, R12, c[0x0][0x1a4], R3 ;  /* 0x000069000c037a24 */ /* 0x000fe200078e0203 */
[----:B------:R-:W-:Y:S01]  /*0fc0*/  IADD3 R20, P0, R20, UR4, RZ ;  /* 0x0000000414147c10 */ /* 0x000fe2000ff1e0ff */
[----:B------:R-:W-:Y:S01]  /*0fd0*/  IMAD R5, R251, c[0x0][0x1b0], RZ ;  /* 0x00006c00fb057a24 */ /* 0x000fe200078e02ff */
[----:B------:R-:W-:Y:S01]  /*0fe0*/  ULDC.64 UR4, c[0x0][0x1a8] ;  /* 0x00006a0000047ab9 */ /* 0x000fe20000000a00 */
[----:B------:R-:W-:Y:S01]  /*0ff0*/  IMAD.WIDE.U32 R26, R2, c[0x0][0x1b0], R16 ;  /* 0x00006c00021a7a25 */ /* 0x000fe200078e0010 */
[----:B------:R-:W-:Y:S01]  /*1000*/  IADD3.X R21, R21, UR25, R3, P0, !PT ;  /* 0x0000001915157c10 */ /* 0x000fe200087fe403 */
[----:B------:R-:W-:Y:S01]  /*1010*/  UIMAD UR4, UR22, UR4, URZ ;  /* 0x00000004160472a4 */ /* 0x000fe2000f8e023f */
[----:B------:R-:W-:Y:S01]  /*1020*/  R2P PR, R8, 0x6 ;  /* 0x0000000608007804 */ /* 0x000fe20000000000 */
[C---:B------:R-:W-:Y:S01]  /*1030*/  IMAD R3, R2.reuse, c[0x0][0x1b4], R5 ;  /* 0x00006d0002037a24 */ /* 0x040fe200078e0205 */
[----:B------:R2:W-:Y:S01]  /*1040*/  STL.64 [R1+0x18], R26 ;  /* 0x0000181a01007387 */ /* 0x0005e20000100a00 */
[----:B------:R-:W-:Y:S01]  /*1050*/  IMAD.WIDE.U32 R24, R2, c[0x0][0x1b8], R20 ;  /* 0x00006e0002187a25 */ /* 0x000fe200078e0014 */
[----:B------:R-:W-:Y:S01]  /*1060*/  ISETP.GE.AND P0, PT, R12, UR13, PT ;  /* 0x0000000d0c007c0c */ /* 0x000fe2000bf06270 */
[----:B------:R-:W-:-:S02]  /*1070*/  UIMAD UR4, UR10, UR5, UR4 ;  /* 0x000000050a0472a4 */ /* 0x000fc4000f8e0204 */
[----:B------:R-:W-:Y:S01]  /*1080*/  IMAD.SHL.U32 R75, R6, 0x2, RZ ;  /* 0x00000002064b7824 */ /* 0x000fe200078e00ff */
[----:B------:R2:W-:Y:S01]  /*1090*/  STL.64 [R1+0x10], R24 ;  /* 0x0000101801007387 */ /* 0x0005e20000100a00 */
[----:B------:R-:W-:Y:S02]  /*10a0*/  IMAD.IADD R29, R27, 0x1, R3 ;  /* 0x000000011b1d7824 */ /* 0x000fe400078e0203 */
[----:B------:R-:W-:Y:S01]  /*10b0*/  IMAD R251, R251, c[0x0][0x1b8], RZ ;  /* 0x00006e00fbfb7a24 */ /* 0x000fe200078e02ff */
[----:B------:R2:W-:Y:S01]  /*10c0*/  STL [R1+0x4], R77 ;  /* 0x0000044d01007387 */ /* 0x0005e20000100800 */
[----:B------:R-:W-:Y:S01]  /*10d0*/  IMAD.MOV.U32 R5, RZ, RZ, 0x20 ;  /* 0x00000020ff057424 */ /* 0x000fe200078e00ff */
[----:B------:R-:W-:Y:S01]  /*10e0*/  IADD3 R17, R15, UR4, RZ ;  /* 0x000000040f117c10 */ /* 0x000fe2000fffe0ff */
[----:B------:R-:W-:Y:S01]  /*10f0*/  IMAD R251, R2, c[0x0][0x1bc], R251 ;  /* 0x00006f0002fb7a24 */ /* 0x000fe200078e02fb */
[----:B------:R2:W-:Y:S01]  /*1100*/  STL [R1], R75 ;  /* 0x0000004b01007387 */ /* 0x0005e20000100800 */
[----:B------:R-:W-:Y:S01]  /*1110*/  IMAD.MOV.U32 R2, RZ, RZ, 0x10 ;  /* 0x00000010ff027424 */ /* 0x000fe200078e00ff */
[----:B------:R-:W-:Y:S01]  /*1120*/  SEL R5, R5, 0xffffffe0, !P2 ;  /* 0xffffffe005057807 */ /* 0x000fe20005000000 */
[----:B------:R-:W-:Y:S01]  /*1130*/  IMAD.IADD R251, R25, 0x1, R251 ;  /* 0x0000000119fb7824 */ /* 0x000fe200078e02fb */
[----:B------:R2:W-:Y:S02]  /*1140*/  STL [R1+0x24], R29 ;  /* 0x0000241d01007387 */ /* 0x0005e40000100800 */
[----:B------:R-:W-:Y:S01]  /*1150*/  SEL R7, R2, 0xfffffff0, !P1 ;  /* 0xfffffff002077807 */ /* 0x000fe20004800000 */
        /* <DEDUP_REMOVED lines=23> */
.L_x_1567:
[----:B------:R-:W-:Y:S05]  /*12d0*/  BSYNC B0 ;  /* 0x0000000000007941 */ /* 0x000fea0003800000 */
.L_x_1566:
[----:B------:R-:W-:Y:S01]  /*12e0*/  IADD3 R3, R12, 0x10, RZ ;  /* 0x000000100c037810 */ /* 0x000fe20007ffe0ff */
[----:B------:R-:W-:Y:S03]  /*12f0*/  BSSY B0, `(.L_x_1568) ;  /* 0x000001c000007945 */ /* 0x000fe60003800000 */
[----:B------:R-:W-:-:S13]  /*1300*/  ISETP.GE.AND P0, PT, R3, UR13, PT ;  /* 0x0000000d03007c0c */ /* 0x000fda000bf06270 */
[----:B------:R-:W-:Y:S05]  /*1310*/  @P0 BRA `(.L_x_1569) ;  /* 0x0000019000000947 */ /* 0x000fea0003800000 */
[----:B------:R-:W-:Y:S01]  /*1320*/  IADD3 R11, P0, R18, 0x10, RZ ;  /* 0x00000010120b7810 */ /* 0x000fe20007f1e0ff */
[----:B------:R-:W-:Y:S01]  /*1330*/  IMAD.MOV.U32 R20, RZ, RZ, R14 ;  /* 0x000000ffff147224 */ /* 0x000fe200078e000e */
[----:B------:R-:W-:Y:S02]  /*1340*/  ISETP.GE.AND P1, PT, R80, c[0x0][0x220], PT ;  /* 0x0000880050007a0c */ /* 0x000fe40003f26270 */
[----:B------:R-:W-:Y:S01]  /*1350*/  MOV R21, R17 ;  /* 0x0000001100157202 */ /* 0x000fe20000000f00 */
[----:B------:R-:W-:Y:S01]  /*1360*/  IMAD.X R6, RZ, RZ, R19, P0 ;  /* 0x000000ffff067224 */ /* 0x000fe200000e0613 */
[----:B------:R-:W-:-:S03]  /*1370*/  ISETP.GE.AND P0, PT, R77, c[0x0][0x220], PT ;  /* 0x000088004d007a0c */ /* 0x000fc60003f06270 */
[----:B------:R-:W-:Y:S02]  /*1380*/  IMAD R6, R6, c[0x0][0x190], RZ ;  /* 0x0000640006067a24 */ /* 0x000fe400078e02ff */
[----:B------:R-:W-:-:S04]  /*1390*/  IMAD.WIDE.U32 R20, R11, c[0x0][0x190], R20 ;  /* 0x000064000b147a25 */ /* 0x000fc800078e0014 */
[----:B------:R-:W-:Y:S01]  /*13a0*/  IMAD R6, R11, c[0x0][0x194], R6 ;  /* 0x000065000b067a24 */ /* 0x000fe200078e0206 */
[----:B-1----:R-:W-:Y:S01]  /*13b0*/  @!P1 LEA R22, P2, R20, c[0x0][0x160], 0x1 ;  /* 0x0000580014169a11 */ /* 0x002fe200078408ff */
        /* <DEDUP_REMOVED lines=15> */
.L_x_1569:
[----:B------:R-:W-:Y:S05]  /*14b0*/  BSYNC B0 ;  /* 0x0000000000007941 */ /* 0x000fea0003800000 */
.L_x_1568:
        /* <DEDUP_REMOVED lines=29> */
.L_x_1571:
[----:B------:R-:W-:Y:S05]  /*1690*/  BSYNC B0 ;  /* 0x0000000000007941 */ /* 0x000fea0003800000 */
.L_x_1570:
        /* <DEDUP_REMOVED lines=29> */
.L_x_1573:
[----:B------:R-:W-:Y:S05]  /*1870*/  BSYNC B0 ;  /* 0x0000000000007941 */ /* 0x000fea0003800000 */
.L_x_1572:
        /* <DEDUP_REMOVED lines=29> */
.L_x_1575:
[----:B------:R-:W-:Y:S05]  /*1a50*/  BSYNC B0 ;  /* 0x0000000000007941 */ /* 0x000fea0003800000 */
.L_x_1574:
        /* <DEDUP_REMOVED lines=29> */
.L_x_1577:
[----:B------:R-:W-:Y:S05]  /*1c30*/  BSYNC B0 ;  /* 0x0000000000007941 */ /* 0x000fea0003800000 */
.L_x_1576:
        /* <DEDUP_REMOVED lines=29> */
.L_x_1579:
[----:B------:R-:W-:Y:S05]  /*1e10*/  BSYNC B0 ;  /* 0x0000000000007941 */ /* 0x000fea0003800000 */
.L_x_1578:
        /* <DEDUP_REMOVED lines=32> */
.L_x_1581:
[----:B------:R-:W-:Y:S05]  /*2020*/  BSYNC B0 ;  /* 0x0000000000007941 */ /* 0x000fea0003800000 */
.L_x_1580:
        /* <DEDUP_REMOVED lines=11> */
[----:B---3--:R-:W-:Y:S01]  /*20e0*/  IMAD.WIDE.U32 R16, R6, UR16, R78 ;  /* 0x0000001006107c25 */ /* 0x008fe2000f8e004e */
        /* <DEDUP_REMOVED lines=20> */
.L_x_1583:
[----:B------:R-:W-:Y:S05]  /*2230*/  BSYNC B0 ;  /* 0x0000000000007941 */ /* 0x000fea0003800000 */
.L_x_1582:
        /* <DEDUP_REMOVED lines=25> */
.L_x_1585:
[----:B------:R-:W-:Y:S05]  /*23d0*/  BSYNC B0 ;  /* 0x0000000000007941 */ /* 0x000fea0003800000 */
.L_x_1584:
        /* <DEDUP_REMOVED lines=35> */
.L_x_1587:
[----:B------:R-:W-:Y:S05]  /*2610*/  BSYNC B0 ;  /* 0x0000000000007941 */ /* 0x000fea0003800000 */
.L_x_1586:
        /* <DEDUP_REMOVED lines=26> */
.L_x_1589:
[----:B------:R-:W-:Y:S05]  /*27c0*/  BSYNC B0 ;  /* 0x0000000000007941 */ /* 0x000fea0003800000 */
.L_x_1588:
[----:B------:R-:W-:Y:S01]  /*27d0*/  SHF.R.S32.HI R217, RZ, 0x4, R10 ;  /* 0x00000004ffd97819 */ /* 0x000fe2000001140a */
[C---:B-1----:R-:W-:Y:S01]  /*27e0*/  IMAD.SHL.U32 R2, R0.reuse, 0x40, RZ ;  /* 0x0000004000027824 */ /* 0x042fe200078e00ff */
[----:B------:R-:W-:Y:S01]  /*27f0*/  R2P PR, R0, 0x6 ;  /* 0x0000000600007804 */ /* 0x000fe20000000000 */
[----:B------:R-:W-:Y:S01]  /*2800*/  IMAD.SHL.U32 R8, R8, 0x40, RZ ;  /* 0x0000004008087824 */ /* 0x000fe200078e00ff */
[----:B------:R-:W-:Y:S01]  /*2810*/  LEA.HI R10, R10, R217, RZ, 0x1 ;  /* 0x000000d90a0a7211 */ /* 0x000fe200078f08ff */
[----:B------:R-:W-:Y:S01]  /*2820*/  IMAD.SHL.U32 R3, R9, 0x40, RZ ;  /* 0x0000004009037824 */ /* 0x000fe200078e00ff */
[----:B------:R-:W-:Y:S01]  /*2830*/  LOP3.LUT R9, R2, 0x1c0, RZ, 0xc0, !PT ;  /* 0x000001c002097812 */ /* 0x000fe200078ec0ff */
[----:B------:R-:W-:Y:S01]  /*2840*/  IMAD.SHL.U32 R12, R12, 0x8, RZ ;  /* 0x000000080c0c7824 */ /* 0x000fe200078e00ff */
[----:B------:R-:W-:Y:S01]  /*2850*/  LOP3.LUT R10, R10, 0xfffffffe, RZ, 0xc0, !PT ;  /* 0xfffffffe0a0a7812 */ /* 0x000fe200078ec0ff */
[----:B------:R-:W0:Y:S01]  /*2860*/  LDGDEPBAR ;  /* 0x00000000000079af */ /* 0x000e220000000000 */
[----:B------:R-:W-:Y:S01]  /*2870*/  LOP3.LUT R11, R8, 0x1c0, RZ, 0xc0, !PT ;  /* 0x000001c0080b7812 */ /* 0x000fe200078ec0ff */
[----:B------:R-:W-:Y:S01]  /*2880*/  UISETP.GE.AND UP0, UPT, UR14, 0x21, UPT ;  /* 0x000000210e00788c */ /* 0x000fe2000bf06270 */
[----:B------:R-:W-:Y:S01]  /*2890*/  LOP3.LUT R12, R9, 0x8, R12, 0xf8, !PT ;  /* 0x00000008090c7812 */ /* 0x000fe200078ef80c */
[----:B------:R-:W-:Y:S01]  /*28a0*/  IMAD.IADD R217, R217, 0x1, -R10 ;  /* 0x00000001d9d97824 */ /* 0x000fe200078e0a0a */
[----:B------:R-:W-:-:S02]  /*28b0*/  LOP3.LUT R3, R3, 0xfffffe00, RZ, 0xc0, !PT ;  /* 0xfffffe0003037812 */ /* 0x000fc400078ec0ff */
[----:B------:R-:W-:Y:S01]  /*28c0*/  SHF.R.U32.HI R9, RZ, 0x3, R9 ;  /* 0x00000003ff097819 */ /* 0x000fe20000011609 */
[----:B------:R-:W-:Y:S01]  /*28d0*/  IMAD.SHL.U32 R2, R217, 0x8, RZ ;  /* 0x00000008d9027824 */ /* 0x000fe200078e00ff */
[----:B------:R-:W-:Y:S02]  /*28e0*/  PLOP3.LUT P0, PT, PT, PT, UP0, 0x80, 0x0 ;  /* 0x000000000000781c */ /* 0x000fe40003f0f008 */
[----:B------:R-:W-:Y:S01]  /*28f0*/  LOP3.LUT R12, R12, R9, RZ, 0x3c, !PT ;  /* 0x000000090c0c7212 */ /* 0x000fe200078e3cff */
[----:B------:R-:W-:Y:S01]  /*2900*/  IMAD R9, R76, 0x400, R3 ;  /* 0x000004004c097824 */ /* 0x000fe200078e0203 */
[----:B------:R-:W-:Y:S02]  /*2910*/  LOP3.LUT R2, R11, 0x8, R2, 0xf8, !PT ;  /* 0x000000080b027812 */ /* 0x000fe400078ef802 */
[----:B------:R-:W-:Y:S01]  /*2920*/  SHF.R.U32.HI R11, RZ, 0x3, R11 ;  /* 0x00000003ff0b7819 */ /* 0x000fe2000001160b */
[----:B------:R-:W-:-:S03]  /*2930*/  IMAD R217, R217, 0x200, R12 ;  /* 0x00000200d9d97824 */ /* 0x000fc600078e020c */
[----:B------:R-:W-:Y:S01]  /*2940*/  LOP3.LUT R2, R2, R11, RZ, 0x3c, !PT ;  /* 0x0000000b02027212 */ /* 0x000fe200078e3cff */
[----:B------:R-:W-:-:S04]  /*2950*/  IMAD.SHL.U32 R217, R217, 0x2, RZ ;  /* 0x00000002d9d97824 */ /* 0x000fc800078e00ff */
[----:B------:R-:W-:Y:S01]  /*2960*/  IMAD.IADD R218, R2, 0x1, R9 ;  /* 0x0000000102da7824 */ /* 0x000fe200078e0209 */
[----:B------:R-:W-:Y:S01]  /*2970*/  LDSM.16.M88.4 R20, [R217+0x8000] ;  /* 0x00800000d914783b */ /* 0x000fe20000000200 */
[C---:B------:R-:W-:Y:S02]  /*2980*/  IADD3 R0, R217.reuse, 0x8000, RZ ;  /* 0x00008000d9007810 */ /* 0x040fe40007ffe0ff */
[----:B------:R-:W-:Y:S01]  /*2990*/  IMAD.SHL.U32 R218, R218, 0x2, RZ ;  /* 0x00000002dada7824 */ /* 0x000fe200078e00ff */
[----:B------:R-:W-:Y:S01]  /*29a0*/  LDSM.16.M88.4 R36, [R217+0x8800] ;  /* 0x00880000d924783b */ /* 0x000fe20000000200 */
[----:B------:R-:W-:Y:S02]  /*29b0*/  IADD3 R215, R217, 0x8020, RZ ;  /* 0x00008020d9d77810 */ /* 0x000fe40007ffe0ff */
[----:B------:R-:W-:Y:S01]  /*29c0*/  @P1 IADD3 R215, R0, -0x20, RZ ;  /* 0xffffffe000d71810 */ /* 0x000fe20007ffe0ff */
[----:B------:R-:W1:Y:S01]  /*29d0*/  LDSM.16.M88.4 R68, [R218] ;  /* 0x00000000da44783b */ /* 0x000e620000000200 */
[----:B------:R-:W-:-:S02]  /*29e0*/  IMAD R216, R7, 0x2, R218 ;  /* 0x0000000207d87824 */ /* 0x000fc400078e02da */
[----:B------:R-:W-:Y:S01]  /*29f0*/  IMAD.MOV.U32 R0, RZ, RZ, 0x40 ;  /* 0x00000040ff007424 */ /* 0x000fe200078e00ff */
[----:B------:R-:W5:Y:S01]  /*2a00*/  LDSM.16.M88.4 R8, [R218+0x2000] ;  /* 0x00200000da08783b */ /* 0x000f620000000200 */
[----:B------:R-:W-:Y:S01]  /*2a10*/  IMAD R214, R5, 0x2, R218 ;  /* 0x0000000205d67824 */ /* 0x000fe200078e02da */
[----:B------:R-:W-:Y:S01]  /*2a20*/  IADD3 R207, R215, 0x800, RZ ;  /* 0x00000800d7cf7810 */ /* 0x000fe20007ffe0ff */
[----:B------:R-:W-:Y:S01]  /*2a30*/  IMAD R213, R5, 0x2, R216 ;  /* 0x0000000205d57824 */ /* 0x000fe200078e02d8 */
[----:B------:R-:W-:Y:S01]  /*2a40*/  LDSM.16.M88.4 R60, [R215] ;  /* 0x00000000d73c783b */ /* 0x000fe20000000200 */
[----:B------:R-:W-:Y:S02]  /*2a50*/  SEL R0, R0, 0xffffffc0, !P2 ;  /* 0xffffffc000007807 */ /* 0x000fe40005000000 */
[C---:B------:R-:W-:Y:S01]  /*2a60*/  IADD3 R205, R215.reuse, 0x1000, RZ ;  /* 0x00001000d7cd7810 */ /* 0x040fe20007ffe0ff */
[----:B------:R-:W2:Y:S01]  /*2a70*/  LDSM.16.M88.4 R64, [R216+0x2000] ;  /* 0x00200000d840783b */ /* 0x000ea20000000200 */
[----:B------:R-:W-:Y:S01]  /*2a80*/  IADD3 R204, R215, 0x1800, RZ ;  /* 0x00001800d7cc7810 */ /* 0x000fe20007ffe0ff */
[----:B------:R-:W-:-:S02]  /*2a90*/  IMAD.IADD R211, R217, 0x1, R0 ;  /* 0x00000001d9d37824 */ /* 0x000fc400078e0200 */
[----:B------:R-:W3:Y:S01]  /*2aa0*/  LDSM.16.M88.4 R56, [R215+0x800] ;  /* 0x00080000d738783b */ /* 0x000ee20000000200 */
[----:B------:R-:W-:-:S03]  /*2ab0*/  IMAD.IADD R206, R0, 0x1, R215 ;  /* 0x0000000100ce7824 */ /* 0x000fc600078e02d7 */
[----:B------:R-:W4:Y:S04]  /*2ac0*/  LDSM.16.M88.4 R52, [R216] ;  /* 0x00000000d834783b */ /* 0x000f280000000200 */
[----:B------:R-:W-:Y:S04]  /*2ad0*/  LDSM.16.M88.4 R40, [R211+0x8000] ;  /* 0x00800000d328783b */ /* 0x000fe80000000200 */
[----:B------:R-:W2:Y:S04]  /*2ae0*/  LDSM.16.M88.4 R44, [R214+0x2000] ;  /* 0x00200000d62c783b */ /* 0x000ea80000000200 */
[----:B------:R-:W-:Y:S01]  /*2af0*/  LDSM.16.M88.4 R48, [R214] ;  /* 0x00000000d630783b */ /* 0x000fe20000000200 */
[-C--:B-1----:R-:W-:Y:S08]  /*2b00*/  HMMA.16816.F32.BF16 R32, R68, R20.reuse, RZ ;  /* 0x000000144420723c */ /* 0x082ff000000418ff */
[C---:B--2--5:R-:W-:Y:S08]  /*2b10*/  HMMA.16816.F32.BF16 R28, R8.reuse, R20, RZ ;  /* 0x00000014081c723c */ /* 0x064ff000000418ff */
[-C--:B------:R-:W-:Y:S08]  /*2b20*/  HMMA.16816.F32.BF16 R24, R8, R22.reuse, RZ ;  /* 0x000000160818723c */ /* 0x080ff000000418ff */
[----:B------:R-:W-:Y:S08]  /*2b30*/  HMMA.16816.F32.BF16 R20, R68, R22, RZ ;  /* 0x000000164414723c */ /* 0x000ff000000418ff */
[-C--:B------:R-:W-:Y:S08]  /*2b40*/  HMMA.16816.F32.BF16 R12, R8, R36.reuse, RZ ;  /* 0x00000024080c723c */ /* 0x080ff000000418ff */
[----:B------:R-:W-:Y:S08]  /*2b50*/  HMMA.16816.F32.BF16 R16, R68, R36, RZ ;  /* 0x000000244410723c */ /* 0x000ff000000418ff */
[-C--:B------:R-:W-:Y:S08]  /*2b60*/  HMMA.16816.F32.BF16 R8, R8, R38.reuse, RZ ;  /* 0x000000260808723c */ /* 0x080ff000000418ff */
[----:B------:R-:W-:Y:S01]  /*2b70*/  HMMA.16816.F32.BF16 R68, R68, R38, RZ ;  /* 0x000000264444723c */ /* 0x000fe200000418ff */
[----:B------:R-:W1:Y:S07]  /*2b80*/  LDSM.16.M88.4 R36, [R211+0x8800] ;  /* 0x00880000d324783b */ /* 0x000e6e0000000200 */
[C---:B------:R-:W-:Y:S08]  /*2b90*/  HMMA.16816.F32.BF16 R28, R64.reuse, R60, R28 ;  /* 0x0000003c401c723c */ /* 0x040ff0000004181c */
[C---:B---3--:R-:W-:Y:S08]  /*2ba0*/  HMMA.16816.F32.BF16 R12, R64.reuse, R56, R12 ;  /* 0x00000038400c723c */ /* 0x048ff0000004180c */
[C---:B------:R-:W-:Y:S08]  /*2bb0*/  HMMA.16816.F32.BF16 R24, R64.reuse, R62, R24 ;  /* 0x0000003e4018723c */ /* 0x040ff00000041818 */
[----:B------:R-:W-:Y:S01]  /*2bc0*/  HMMA.16816.F32.BF16 R8, R64, R58, R8 ;  /* 0x0000003a4008723c */ /* 0x000fe20000041808 */
[----:B------:R-:W-:Y:S07]  /*2bd0*/  LDSM.16.M88.4 R64, [R213] ;  /* 0x00000000d540783b */ /* 0x000fee0000000200 */
[C---:B----4-:R-:W-:Y:S08]  /*2be0*/  HMMA.16816.F32.BF16 R32, R52.reuse, R60, R32 ;  /* 0x0000003c3420723c */ /* 0x050ff00000041820 */
[C---:B------:R-:W-:Y:S08]  /*2bf0*/  HMMA.16816.F32.BF16 R16, R52.reuse, R56, R16 ;  /* 0x000000383410723c */ /* 0x040ff00000041810 */
[C---:B------:R-:W-:Y:S01]  /*2c00*/  HMMA.16816.F32.BF16 R20, R52.reuse, R62, R20 ;  /* 0x0000003e3414723c */ /* 0x040fe20000041814 */
[----:B------:R-:W-:Y:S07]  /*2c10*/  LDSM.16.M88.4 R60, [R213+0x2000] ;  /* 0x00200000d53c783b */ /* 0x000fee0000000200 */
[----:B------:R-:W-:Y:S01]  /*2c20*/  HMMA.16816.F32.BF16 R68, R52, R58, R68 ;  /* 0x0000003a3444723c */ /* 0x000fe20000041844 */
[----:B------:R-:W2:Y:S04]  /*2c30*/  LDSM.16.M88.4 R56, [R206] ;  /* 0x00000000ce38783b */ /* 0x000ea80000000200 */
[----:B------:R-:W3:Y:S03]  /*2c40*/  LDSM.16.M88.4 R52, [R206+0x800] ;  /* 0x00080000ce34783b */ /* 0x000ee60000000200 */
[C---:B------:R-:W-:Y:S08]  /*2c50*/  HMMA.16816.F32.BF16 R28, R44.reuse, R40, R28 ;  /* 0x000000282c1c723c */ /* 0x040ff0000004181c */
[C---:B-1----:R-:W-:Y:S08]  /*2c60*/  HMMA.16816.F32.BF16 R12, R44.reuse, R36, R12 ;  /* 0x000000242c0c723c */ /* 0x042ff0000004180c */
        /* <DEDUP_REMOVED lines=8> */
[----:B------:R-:W4:Y:S04]  /*2cf0*/  LDSM.16.M88.4 R36, [R217+0x9800] ;  /* 0x00980000d924783b */ /* 0x000f280000000200 */
[----:B------:R-:W5:Y:S03]  /*2d00*/  LDSM.16.M88.4 R48, [R218+0x4000] ;  /* 0x00400000da30783b */ /* 0x000f660000000200 */
[C---:B--2---:R-:W-:Y:S08]  /*2d10*/  HMMA.16816.F32.BF16 R28, R60.reuse, R56, R28 ;  /* 0x000000383c1c723c */ /* 0x044ff0000004181c */
[C---:B------:R-:W-:Y:S08]  /*2d20*/  HMMA.16816.F32.BF16 R24, R60.reuse, R58, R24 ;  /* 0x0000003a3c18723c */ /* 0x040ff00000041818 */
[C---:B---3--:R-:W-:Y:S08]  /*2d30*/  HMMA.16816.F32.BF16 R12, R60.reuse, R52, R12 ;  /* 0x000000343c0c723c */ /* 0x048ff0000004180c */
[----:B------:R-:W-:Y:S01]  /*2d40*/  HMMA.16816.F32.BF16 R8, R60, R54, R8 ;  /* 0x000000363c08723c */ /* 0x000fe20000041808 */
[----:B------:R-:W-:Y:S07]  /*2d50*/  LDSM.16.M88.4 R60, [R216+0x6000] ;  /* 0x00600000d83c783b */ /* 0x000fee0000000200 */
[C---:B------:R-:W-:Y:S08]  /*2d60*/  HMMA.16816.F32.BF16 R32, R64.reuse, R56, R32 ;  /* 0x000000384020723c */ /* 0x040ff00000041820 */
[C---:B------:R-:W-:Y:S01]  /*2d70*/  HMMA.16816.F32.BF16 R20, R64.reuse, R58, R20 ;  /* 0x0000003a4014723c */ /* 0x040fe20000041814 */
[----:B------:R-:W2:Y:S07]  /*2d80*/  LDSM.16.M88.4 R56, [R215+0x1000] ;  /* 0x00100000d738783b */ /* 0x000eae0000000200 */
[C---:B------:R-:W-:Y:S08]  /*2d90*/  HMMA.16816.F32.BF16 R16, R64.reuse, R52, R16 ;  /* 0x000000344010723c */ /* 0x040ff00000041810 */
[----:B------:R-:W-:Y:S01]  /*2da0*/  HMMA.16816.F32.BF16 R68, R64, R54, R68 ;  /* 0x000000364044723c */ /* 0x000fe20000041844 */
[----:B------:R-:W3:Y:S04]  /*2db0*/  LDSM.16.M88.4 R52, [R215+0x1800] ;  /* 0x00180000d734783b */ /* 0x000ee80000000200 */
[----:B------:R-:W2:Y:S03]  /*2dc0*/  LDSM.16.M88.4 R64, [R216+0x4000] ;  /* 0x00400000d840783b */ /* 0x000ea60000000200 */
[C---:B-1----:R-:W-:Y:S08]  /*2dd0*/  HMMA.16816.F32.BF16 R28, R44.reuse, R40, R28 ;  /* 0x000000282c1c723c */ /* 0x042ff0000004181c */
[C---:B------:R-:W-:Y:S08]  /*2de0*/  HMMA.16816.F32.BF16 R24, R44.reuse, R42, R24 ;  /* 0x0000002a2c18723c */ /* 0x040ff00000041818 */
[C---:B----4-:R-:W-:Y:S08]  /*2df0*/  HMMA.16816.F32.BF16 R12, R44.reuse, R36, R12 ;  /* 0x000000242c0c723c */ /* 0x050ff0000004180c */
[----:B------:R-:W-:Y:S01]  /*2e00*/  HMMA.16816.F32.BF16 R8, R44, R38, R8 ;  /* 0x000000262c08723c */ /* 0x000fe20000041808 */
[----:B------:R-:W-:Y:S07]  /*2e10*/  LDSM.16.M88.4 R44, [R214+0x6000] ;  /* 0x00600000d62c783b */ /* 0x000fee0000000200 */
[C---:B-----5:R-:W-:Y:S08]  /*2e20*/  HMMA.16816.F32.BF16 R32, R48.reuse, R40, R32 ;  /* 0x000000283020723c */ /* 0x060ff00000041820 */
        /* <DEDUP_REMOVED lines=17> */
[----:B------:R-:W2:Y:S01]  /*2f40*/  LDSM.16.M88.4 R64, [R213+0x4000] ;  /* 0x00400000d540783b */ /* 0x000ea20000000200 */
[----:B------:R-:W-:-:S04]  /*2f50*/  DEPBAR.LE SB0, 0x0 ;  /* 0x000080000000791a */ /* 0x000fc80000000000 */
[C---:B-1----:R-:W-:Y:S08]  /*2f60*/  HMMA.16816.F32.BF16 R28, R44.reuse, R40, R28 ;  /* 0x000000282c1c723c */ /* 0x042ff0000004181c */
[C---:B------:R-:W-:Y:S08]  /*2f70*/  HMMA.16816.F32.BF16 R24, R44.reuse, R42, R24 ;  /* 0x0000002a2c18723c */ /* 0x040ff00000041818 */
[C---:B----4-:R-:W-:Y:S08]  /*2f80*/  HMMA.16816.F32.BF16 R12, R44.reuse, R36, R12 ;  /* 0x000000242c0c723c */ /* 0x050ff0000004180c */
[----:B------:R-:W-:Y:S08]  /*2f90*/  HMMA.16816.F32.BF16 R8, R44, R38, R8 ;  /* 0x000000262c08723c */ /* 0x000ff00000041808 */
[C---:B-----5:R-:W-:Y:S08]  /*2fa0*/  HMMA.16816.F32.BF16 R32, R48.reuse, R40, R32 ;  /* 0x000000283020723c */ /* 0x060ff00000041820 */
[C---:B------:R-:W-:Y:S08]  /*2fb0*/  HMMA.16816.F32.BF16 R20, R48.reuse, R42, R20 ;  /* 0x0000002a3014723c */ /* 0x040ff00000041814 */
[C---:B------:R-:W-:Y:S08]  /*2fc0*/  HMMA.16816.F32.BF16 R16, R48.reuse, R36, R16 ;  /* 0x000000243010723c */ /* 0x040ff00000041810 */
        /* <DEDUP_REMOVED lines=51> */
.L_x_1592:
[----:B------:R-:W-:Y:S05]  /*3300*/  BSYNC B0 ;  /* 0x0000000000007941 */ /* 0x000fea0003800000 */
.L_x_1591:
[----:B------:R-:W0:Y:S02]  /*3310*/  LDGDEPBAR ;  /* 0x00000000000079af */ /* 0x000e240000000000 */
.L_x_1590:
[----:B--2---:R-:W-:Y:S01]  /*3320*/  IMAD.SHL.U32 R37, R74, 0x2, RZ ;  /* 0x000000024a257824 */ /* 0x004fe200078e00ff */
[----:B------:R-:W-:Y:S01]  /*3330*/  UIADD3 UR5, UR20, -0x61c88647, URZ ;  /* 0x9e3779b914057890 */ /* 0x000fe2000fffe03f */
[----:B-1----:R-:W-:Y:S01]  /*3340*/  IMAD.U32 R38, RZ, RZ, UR16 ;  /* 0x00000010ff267e24 */ /* 0x002fe2000f8e00ff */
[----:B------:R-:W-:Y:S01]  /*3350*/  ULOP3.LUT UR16, UR16, UR21, URZ, 0x3c, !UPT ;  /* 0x0000001510107292 */ /* 0x000fe2000f8e3c3f */
[----:B------:R-:W-:Y:S01]  /*3360*/  IMAD.WIDE.U32 R54, R189, -0x2daee0ad, RZ ;  /* 0xd2511f53bd367825 */ /* 0x000fe200078e00ff */
[----:B------:R-:W-:Y:S01]  /*3370*/  LOP3.LUT R37, R37, 0x6, RZ, 0xc0, !PT ;  /* 0x0000000625257812 */ /* 0x000fe200078ec0ff */
[----:B------:R-:W-:Y:S01]  /*3380*/  UIADD3 UR4, UR21, 0x76cf5d0a, URZ ;  /* 0x76cf5d0a15047890 */ /* 0x000fe2000fffe03f */
[----:B------:R-:W-:Y:S01]  /*3390*/  LOP3.LUT R190, R4, UR20, RZ, 0x3c, !PT ;  /* 0x0000001404be7c12 */ /* 0x000fe2000f8e3cff */
[----:B------:R-:W-:Y:S01]  /*33a0*/  UIADD3 UR11, UR20, 0x3c6ef372, URZ ;  /* 0x3c6ef372140b7890 */ /* 0x000fe2000fffe03f */
[----:B------:R-:W-:Y:S01]  /*33b0*/  LOP3.LUT R73, R73, 0x7ffffffc, RZ, 0xc0, !PT ;  /* 0x7ffffffc49497812 */ /* 0x000fe200078ec0ff */
[----:B------:R-:W-:Y:S01]  /*33c0*/  IMAD R38, R38, 0x20, R37 ;  /* 0x0000002026267824 */ /* 0x000fe200078e0225 */
[----:B------:R-:W-:Y:S01]  /*33d0*/  UIADD3 UR22, UR20, -0x255992d5, URZ ;  /* 0xdaa66d2b14167890 */ /* 0x000fe2000fffe03f */
[----:B------:R-:W-:Y:S01]  /*33e0*/  IMAD.U32 R37, RZ, RZ, UR12 ;  /* 0x0000000cff257e24 */ /* 0x000fe2000f8e00ff */
[----:B------:R-:W-:-:S02]  /*33f0*/  UIADD3 UR17, UR21, 0x32370b8f, URZ ;  /* 0x32370b8f15117890 */ /* 0x000fc4000fffe03f */
[C---:B------:R-:W-:Y:S01]  /*3400*/  IADD3 R0, R38.reuse, 0x1, RZ ;  /* 0x0000000126007810 */ /* 0x040fe20007ffe0ff */
[----:B------:R-:W-:Y:S01]  /*3410*/  IMAD R192, R37, 0x8, R76 ;  /* 0x0000000825c07824 */ /* 0x000fe200078e024c */
[----:B------:R-:W-:Y:S01]  /*3420*/  IADD3 R36, R38, 0x8, RZ ;  /* 0x0000000826247810 */ /* 0x000fe20007ffe0ff */
[----:B------:R-:W-:Y:S01]  /*3430*/  UIADD3 UR15, UR21, -0x126145ec, URZ ;  /* 0xed9eba14150f7890 */ /* 0x000fe2000fffe03f */
[----:B------:R-:W-:Y:S01]  /*3440*/  ISETP.GE.AND P1, PT, R0, UR14, PT ;  /* 0x0000000e00007c0c */ /* 0x000fe2000bf26270 */
[----:B------:R-:W-:Y:S01]  /*3450*/  UIADD3 UR23, UR21, 0x646e171e, URZ ;  /* 0x646e171e15177890 */ /* 0x000fe2000fffe03f */
[C---:B------:R-:W-:Y:S01]  /*3460*/  ISETP.GE.AND P2, PT, R38.reuse, UR14, PT ;  /* 0x0000000e26007c0c */ /* 0x040fe2000bf46270 */
[----:B------:R-:W-:Y:S01]  /*3470*/  UIADD3 UR24, UR20, -0x4ab325aa, URZ ;  /* 0xb54cda5614187890 */ /* 0x000fe2000fffe03f */
[----:B------:R-:W-:Y:S02]  /*3480*/  IADD3 R6, R38, 0x9, RZ ;  /* 0x0000000926067810 */ /* 0x000fe40007ffe0ff */
[----:B------:R-:W-:-:S02]  /*3490*/  ISETP.GE.AND P6, PT, R36, UR14, PT ;  /* 0x0000000e24007c0c */ /* 0x000fc4000bfc6270 */
[----:B------:R-:W-:Y:S02]  /*34a0*/  FSEL R51, R32, -INF , !P2 ;  /* 0xff80000020337808 */ /* 0x000fe40005000000 */
[----:B------:R-:W-:Y:S02]  /*34b0*/  FSEL R50, R33, -INF , !P1 ;  /* 0xff80000021327808 */ /* 0x000fe40004800000 */
[----:B------:R-:W-:Y:S02]  /*34c0*/  ISETP.GE.AND P5, PT, R6, UR14, PT ;  /* 0x0000000e06007c0c */ /* 0x000fe4000bfa6270 */
[----:B------:R-:W-:Y:S02]  /*34d0*/  FSEL R49, R20, -INF , !P6 ;  /* 0xff80000014317808 */ /* 0x000fe40007000000 */
[----:B------:R-:W-:Y:S02]  /*34e0*/  IADD3 R0, R38, 0x10, RZ ;  /* 0x0000001026007810 */ /* 0x000fe40007ffe0ff */
[----:B------:R-:W-:-:S02]  /*34f0*/  FMNMX.FTZ R20, R51, R50, !PT ;  /* 0x0000003233147209 */ /* 0x000fc40007810000 */
[----:B------:R-:W-:Y:S02]  /*3500*/  FSEL R52, R21, -INF , !P5 ;  /* 0xff80000015347808 */ /* 0x000fe40006800000 */
[----:B------:R-:W-:Y:S02]  /*3510*/  ISETP.GE.AND P4, PT, R0, UR14, PT ;  /* 0x0000000e00007c0c */ /* 0x000fe4000bf86270 */
[C---:B------:R-:W-:Y:S02]  /*3520*/  IADD3 R39, R38.reuse, 0x11, RZ ;  /* 0x0000001126277810 */ /* 0x040fe40007ffe0ff */
[----:B------:R-:W-:Y:S02]  /*3530*/  FMNMX.FTZ R21, R49, R20, !PT ;  /* 0x0000001431157209 */ /* 0x000fe40007810000 */
[----:B------:R-:W-:Y:S02]  /*3540*/  IADD3 R37, R38, 0x18, RZ ;  /* 0x0000001826257810 */ /* 0x000fe40007ffe0ff */
[----:B------:R-:W-:-:S02]  /*3550*/  ISETP.GE.AND P3, PT, R39, UR14, PT ;  /* 0x0000000e27007c0c */ /* 0x000fc4000bf66270 */
[----:B------:R-:W-:Y:S02]  /*3560*/  FSEL R48, R16, -INF , !P4 ;  /* 0xff80000010307808 */ /* 0x000fe40006000000 */
[----:B------:R-:W-:Y:S02]  /*3570*/  FMNMX.FTZ R21, R52, R21, !PT ;  /* 0x0000001534157209 */ /* 0x000fe40007810000 */
[----:B------:R-:W-:Y:S02]  /*3580*/  FSEL R6, R30, -INF , !P2 ;  /* 0xff8000001e067808 */ /* 0x000fe40005000000 */
[----:B------:R-:W-:Y:S02]  /*3590*/  FSEL R36, R28, -INF , !P2 ;  /* 0xff8000001c247808 */ /* 0x000fe40005000000 */
[----:B------:R-:W-:Y:S02]  /*35a0*/  FSEL R0, R34, -INF , !P2 ;  /* 0xff80000022007808 */ /* 0x000fe40005000000 */
[----:B------:R-:W-:-:S02]  /*35b0*/  ISETP.GE.AND P2, PT, R37, UR14, PT ;  /* 0x0000000e25007c0c */ /* 0x000fc4000bf46270 */
[----:B------:R-:W-:Y:S02]  /*35c0*/  IADD3 R38, R38, 0x19, RZ ;  /* 0x0000001926267810 */ /* 0x000fe40007ffe0ff */
[----:B------:R-:W-:Y:S02]  /*35d0*/  FSEL R43, R17, -INF , !P3 ;  /* 0xff800000112b7808 */ /* 0x000fe40005800000 */
[----:B------:R-:W-:Y:S02]  /*35e0*/  FMNMX.FTZ R16, R48, R21, !PT ;  /* 0x0000001530107209 */ /* 0x000fe40007810000 */
[----:B------:R-:W-:Y:S02]  /*35f0*/  FSEL R33, R31, -INF , !P1 ;  /* 0xff8000001f217808 */ /* 0x000fe40004800000 */
[----:B------:R-:W-:Y:S02]  /*3600*/  FSEL R37, R29, -INF , !P1 ;  /* 0xff8000001d257808 */ /* 0x000fe40004800000 */
[----:B------:R-:W-:-:S02]  /*3610*/  FSEL R39, R35, -INF , !P1 ;  /* 0xff80000023277808 */ /* 0x000fc40004800000 */
[----:B------:R-:W-:Y:S01]  /*3620*/  ISETP.GE.AND P1, PT, R38, UR14, PT ;  /* 0x0000000e26007c0c */ /* 0x000fe2000bf26270 */
[----:B------:R-:W-:Y:S01]  /*3630*/  UIADD3 UR14, UR21, -0x4498517b, URZ ;  /* 0xbb67ae85150e7890 */ /* 0x000fe2000fffe03f */
[----:B------:R-:W-:Y:S02]  /*3640*/  FSEL R41, R68, -INF , !P2 ;  /* 0xff80000044297808 */ /* 0x000fe40005000000 */
[----:B------:R-:W-:Y:S02]  /*3650*/  FMNMX.FTZ R16, R43, R16, !PT ;  /* 0x000000102b107209 */ /* 0x000fe40007810000 */
[----:B------:R-:W-:Y:S02]  /*3660*/  FSEL R40, R69, -INF , !P1 ;  /* 0xff80000045287808 */ /* 0x000fe40004800000 */
[----:B------:R-:W-:Y:S01]  /*3670*/  FMNMX.FTZ R31, R41, R16, !PT ;  /* 0x00000010291f7209 */ /* 0x000fe20007810000 */
[----:B------:R-:W-:Y:S01]  /*3680*/  IMAD.WIDE.U32 R16, R192, -0x326172a9, RZ ;  /* 0xcd9e8d57c0107825 */ /* 0x000fe200078e00ff */
[----:B------:R-:W-:Y:S01]  /*3690*/  LOP3.LUT R28, R55, UR16, RZ, 0x3c, !PT ;  /* 0x00000010371c7c12 */ /* 0x000fe2000f8e3cff */
[----:B------:R-:W-:Y:S01]  /*36a0*/  UIADD3 UR16, UR20, 0x78dde6e4, URZ ;  /* 0x78dde6e414107890 */ /* 0x000fe2000fffe03f */
[----:B------:R-:W-:-:S02]  /*36b0*/  FMNMX.FTZ R31, R40, R31, !PT ;  /* 0x0000001f281f7209 */ /* 0x000fc40007810000 */
[----:B------:R-:W-:Y:S01]  /*36c0*/  LOP3.LUT R4, R17, R190, RZ, 0x3c, !PT ;  /* 0x000000be11047212 */ /* 0x000fe200078e3cff */
[----:B------:R-:W-:Y:S01]  /*36d0*/  IMAD.WIDE.U32 R28, R28, -0x326172a9, RZ ;  /* 0xcd9e8d571c1c7825 */ /* 0x000fe200078e00ff */
[----:B------:R-:W-:Y:S01]  /*36e0*/  FSEL R245, R15, -INF , !P3 ;  /* 0xff8000000ff57808 */ /* 0x000fe20005800000 */
[----:B------:R-:W1:Y:S01]  /*36f0*/  SHFL.BFLY PT, R164, R31, 0x2, 0x1f ;  /* 0x0c401f001fa47f89 */ /* 0x000e6200000e0000 */
[----:B------:R-:W-:Y:S01]  /*3700*/  FSEL R42, R22, -INF , !P6 ;  /* 0xff800000162a7808 */ /* 0x000fe20007000000 */
[----:B------:R-:W-:Y:S01]  /*3710*/  IMAD.WIDE.U32 R34, R4, -0x2daee0ad, RZ ;  /* 0xd2511f5304227825 */ /* 0x000fe200078e00ff */
[----:B------:R-:W-:Y:S02]  /*3720*/  LOP3.LUT R16, R29, UR5, R16, 0x96, !PT ;  /* 0x000000051d107c12 */ /* 0x000fe4000f8e9610 */
[----:B------:R-:W-:Y:S01]  /*3730*/  FMNMX.FTZ R15, R0, R39, !PT ;  /* 0x00000027000f7209 */ /* 0x000fe20007810000 */
[----:B------:R-:W-:Y:S01]  /*3740*/  IMAD.IADD R4, R3, 0x1, R2 ;  /* 0x0000000103047824 */ /* 0x000fe200078e0202 */
[----:B------:R-:W-:Y:S01]  /*3750*/  FSEL R2, R23, -INF , !P5 ;  /* 0xff80000017027808 */ /* 0x000fe20006800000 */
[----:B------:R-:W-:Y:S01]  /*3760*/  IMAD.WIDE.U32 R16, R16, -0x2daee0ad, RZ ;  /* 0xd2511f5310107825 */ /* 0x000fe200078e00ff */
[----:B------:R-:W-:-:S02]  /*3770*/  FMNMX.FTZ R15, R42, R15, !PT ;  /* 0x0000000f2a0f7209 */ /* 0x000fc40007810000 */
[----:B------:R-:W-:Y:S01]  /*3780*/  IADD3 R191, R192, 0x4, RZ ;  /* 0x00000004c0bf7810 */ /* 0x000fe20007ffe0ff */
[----:B------:R-:W-:Y:S01]  /*3790*/  IMAD.SHL.U32 R212, R4, 0x2, RZ ;  /* 0x0000000204d47824 */ /* 0x000fe200078e00ff */
[----:B------:R-:W-:Y:S02]  /*37a0*/  LOP3.LUT R30, R17, UR4, R34, 0x96, !PT ;  /* 0x00000004111e7c12 */ /* 0x000fe4000f8e9622 */
[----:B------:R-:W-:Y:S01]  /*37b0*/  FSEL R38, R18, -INF , !P4 ;  /* 0xff80000012267808 */ /* 0x000fe20006000000 */
[C---:B------:R-:W-:Y:S01]  /*37c0*/  IMAD.WIDE.U32 R20, R191.reuse, -0x326172a9, RZ ;  /* 0xcd9e8d57bf147825 */ /* 0x040fe200078e00ff */
[----:B------:R-:W-:Y:S01]  /*37d0*/  FMNMX.FTZ R17, R2, R15, !PT ;  /* 0x0000000f02117209 */ /* 0x000fe20007810000 */
[----:B------:R-:W-:Y:S01]  /*37e0*/  LDSM.16.MT88.4 R152, [R212+0xa000] ;  /* 0x00a00000d498783b */ /* 0x000fe20000004200 */
[----:B------:R-:W-:Y:S01]  /*37f0*/  FSEL R32, R26, -INF , !P6 ;  /* 0xff8000001a207808 */ /* 0x000fe20007000000 */
[----:B------:R-:W-:Y:S01]  /*3800*/  IMAD.WIDE.U32 R56, R191, -0x326172a9, RZ ;  /* 0xcd9e8d57bf387825 */ /* 0x000fe200078e00ff */
[----:B------:R-:W-:Y:S01]  /*3810*/  FSEL R26, R19, -INF , !P3 ;  /* 0xff800000131a7808 */ /* 0x000fe20005800000 */
[----:B------:R-:W-:Y:S01]  /*3820*/  LDSM.16.MT88.4 R160, [R212+0xa800] ;  /* 0x00a80000d4a0783b */ /* 0x000fe20000004200 */
[----:B------:R-:W-:Y:S01]  /*3830*/  FMNMX.FTZ R17, R38, R17, !PT ;  /* 0x0000001126117209 */ /* 0x000fe20007810000 */
[----:B------:R-:W-:Y:S01]  /*3840*/  IMAD R210, R7, 0x2, R212 ;  /* 0x0000000207d27824 */ /* 0x000fe200078e02d4 */
[----:B-1----:R-:W-:Y:S01]  /*3850*/  FMNMX.FTZ R164, R31, R164, !PT ;  /* 0x000000a41fa47209 */ /* 0x002fe20007810000 */
[----:B------:R-:W-:Y:S01]  /*3860*/  IMAD.WIDE.U32 R30, R30, -0x326172a9, RZ ;  /* 0xcd9e8d571e1e7825 */ /* 0x000fe200078e00ff */
[----:B------:R-:W-:-:S02]  /*3870*/  FSEL R70, R70, -INF , !P2 ;  /* 0xff80000046467808 */ /* 0x000fc40005000000 */
[----:B------:R-:W-:Y:S01]  /*3880*/  FMNMX.FTZ R17, R26, R17, !PT ;  /* 0x000000111a117209 */ /* 0x000fe20007810000 */
[----:B------:R-:W1:Y:S01]  /*3890*/  SHFL.BFLY PT, R19, R164, 0x1, 0x1f ;  /* 0x0c201f00a4137f89 */ /* 0x000e6200000e0000 */
[-C--:B------:R-:W-:Y:S01]  /*38a0*/  LOP3.LUT R21, R21, R190.reuse, RZ, 0x3c, !PT ;  /* 0x000000be15157212 */ /* 0x080fe200078e3cff */
[----:B------:R-:W-:Y:S01]  /*38b0*/  IMAD R209, R5, 0x2, R212 ;  /* 0x0000000205d17824 */ /* 0x000fe200078e02d4 */
[----:B------:R-:W-:Y:S01]  /*38c0*/  LOP3.LUT R68, R57, R190, RZ, 0x3c, !PT ;  /* 0x000000be39447212 */ /* 0x000fe200078e3cff */
[----:B------:R-:W-:Y:S01]  /*38d0*/  LDSM.16.MT88.4 R176, [R210+0xa000] ;  /* 0x00a00000d2b0783b */ /* 0x000fe20000004200 */
[----:B------:R-:W-:Y:S01]  /*38e0*/  FSEL R58, R71, -INF , !P1 ;  /* 0xff800000473a7808 */ /* 0x000fe20004800000 */
[----:B------:R-:W-:Y:S01]  /*38f0*/  IMAD R208, R5, 0x2, R210 ;  /* 0x0000000205d07824 */ /* 0x000fe200078e02d2 */
[----:B------:R-:W-:Y:S01]  /*3900*/  FMNMX.FTZ R17, R70, R17, !PT ;  /* 0x0000001146117209 */ /* 0x000fe20007810000 */
[----:B------:R-:W-:Y:S01]  /*3910*/  IMAD.WIDE.U32 R68, R68, -0x2daee0ad, RZ ;  /* 0xd2511f5344447825 */ /* 0x000fe200078e00ff */
[----:B------:R-:W-:Y:S01]  /*3920*/  FSEL R250, R14, -INF , !P4 ;  /* 0xff8000000efa7808 */ /* 0x000fe20006000000 */
[----:B------:R-:W-:Y:S01]  /*3930*/  LDSM.16.MT88.4 R172, [R210+0xa800] ;  /* 0x00a80000d2ac783b */ /* 0x000fe20000004200 */
[----:B------:R-:W-:Y:S01]  /*3940*/  FMNMX.FTZ R17, R58, R17, !PT ;  /* 0x000000113a117209 */ /* 0x000fe20007810000 */
[----:B------:R-:W-:Y:S01]  /*3950*/  IMAD.WIDE.U32 R14, R21, -0x2daee0ad, RZ ;  /* 0xd2511f53150e7825 */ /* 0x000fe200078e00ff */
[--C-:B------:R-:W-:Y:S01]  /*3960*/  LOP3.LUT R3, R35, UR14, R54.reuse, 0x96, !PT ;  /* 0x0000000e23037c12 */ /* 0x100fe2000f8e9636 */
[----:B------:R-:W-:Y:S01]  /*3970*/  LDSM.16.MT88.4 R168, [R208+0xa000] ;  /* 0x00a00000d0a8783b */ /* 0x000fe20000004200 */
[----:B------:R-:W-:-:S02]  /*3980*/  LOP3.LUT R22, R69, UR14, R54, 0x96, !PT ;  /* 0x0000000e45167c12 */ /* 0x000fc4000f8e9636 */
[----:B------:R-:W-:Y:S01]  /*3990*/  LOP3.LUT R66, R15, UR14, R54, 0x96, !PT ;  /* 0x0000000e0f427c12 */ /* 0x000fe2000f8e9636 */
[----:B------:R-:W-:Y:S01]  /*39a0*/  IMAD.WIDE.U32 R64, R3, -0x326172a9, RZ ;  /* 0xcd9e8d5703407825 */ /* 0x000fe200078e00ff */
[----:B------:R-:W2:Y:S01]  /*39b0*/  SHFL.BFLY PT, R54, R17, 0x2, 0x1f ;  /* 0x0c401f0011367f89 */ /* 0x000ea200000e0000 */
[----:B------:R-:W-:Y:S01]  /*39c0*/  LOP3.LUT R20, R29, UR5, R20, 0x96, !PT ;  /* 0x000000051d147c12 */ /* 0x000fe2000f8e9614 */
[----:B------:R-:W-:Y:S01]  /*39d0*/  UIADD3 UR14, UR20, 0x1715609d, URZ ;  /* 0x1715609d140e7890 */ /* 0x000fe2000fffe03f */
[----:B------:R-:W-:Y:S01]  /*39e0*/  IMAD.WIDE.U32 R22, R22, -0x326172a9, RZ ;  /* 0xcd9e8d5716167825 */ /* 0x000fe200078e00ff */
[----:B------:R-:W-:Y:S01]  /*39f0*/  LOP3.LUT R3, R65, UR11, R28, 0x96, !PT ;  /* 0x0000000b41037c12 */ /* 0x000fe2000f8e961c */
[----:B------:R-:W-:Y:S01]  /*3a00*/  LDSM.16.MT88.4 R96, [R210+0xb000] ;  /* 0x00b00000d260783b */ /* 0x000fe20000004200 */
[----:B-1----:R-:W-:Y:S01]  /*3a10*/  FMNMX.FTZ R164, R164, R19, !PT ;  /* 0x00000013a4a47209 */ /* 0x002fe20007810000 */
[----:B------:R-:W-:Y:S01]  /*3a20*/  IMAD.WIDE.U32 R74, R20, -0x2daee0ad, RZ ;  /* 0xd2511f53144a7825 */ /* 0x000fe200078e00ff */
[----:B------:R-:W-:Y:S01]  /*3a30*/  LOP3.LUT R20, R31, UR22, R64, 0x96, !PT ;  /* 0x000000161f147c12 */ /* 0x000fe2000f8e9640 */
[----:B------:R-:W-:Y:S01]  /*3a40*/  LDSM.16.MT88.4 R112, [R209+0xb000] ;  /* 0x00b00000d170783b */ /* 0x000fe20000004200 */
[----:B------:R-:W-:Y:S01]  /*3a50*/  FSEL R193, R11, -INF , !P1 ;  /* 0xff8000000bc17808 */ /* 0x000fe20004800000 */
[----:B------:R-:W-:Y:S01]  /*3a60*/  IMAD R66, R66, -0x326172a9, RZ ;  /* 0xcd9e8d5742427824 */ /* 0x000fe200078e02ff */
[----:B------:R-:W-:Y:S01]  /*3a70*/  LOP3.LUT R18, R75, UR4, R14, 0x96, !PT ;  /* 0x000000044b127c12 */ /* 0x000fe2000f8e960e */
[----:B------:R-:W-:Y:S01]  /*3a80*/  IMAD.WIDE.U32 R20, R20, -0x2daee0ad, RZ ;  /* 0xd2511f5314147825 */ /* 0x000fe200078e00ff */
[----:B------:R-:W-:Y:S01]  /*3a90*/  LOP3.LUT R14, R23, UR11, R28, 0x96, !PT ;  /* 0x0000000b170e7c12 */ /* 0x000fe2000f8e961c */
[----:B------:R-:W-:Y:S01]  /*3aa0*/  UIADD3 UR11, UR21, -0x56f99767, URZ ;  /* 0xa9066899150b7890 */ /* 0x000fe2000fffe03f */
[----:B------:R-:W-:Y:S01]  /*3ab0*/  FSEL R194, R9, -INF , !P1 ;  /* 0xff80000009c27808 */ /* 0x000fe20004800000 */
[C---:B------:R-:W-:Y:S01]  /*3ac0*/  FMUL.FTZ R23, R164.reuse, c[0x0][0x23c] ;  /* 0x00008f00a4177a20 */ /* 0x040fe20000410000 */
[----:B------:R-:W-:Y:S01]  /*3ad0*/  FSETP.NEU.FTZ.AND P1, PT, R164, -INF , PT ;  /* 0xff800000a400780b */ /* 0x000fe20003f3d000 */
[----:B------:R-:W-:Y:S01]  /*3ae0*/  IMAD.WIDE.U32 R80, R18, -0x326172a9, RZ ;  /* 0xcd9e8d5712507825 */ /* 0x000fe200078e00ff */
[----:B------:R-:W-:-:S02]  /*3af0*/  LOP3.LUT R53, R31, UR22, R64, 0x96, !PT ;  /* 0x000000161f357c12 */ /* 0x000fc4000f8e9640 */
[----:B------:R-:W-:Y:S01]  /*3b00*/  FSEL R24, R24, -INF , !P6 ;  /* 0xff80000018187808 */ /* 0x000fe20007000000 */
[----:B------:R-:W-:Y:S01]  /*3b10*/  IMAD.WIDE.U32 R64, R3, -0x2daee0ad, RZ ;  /* 0xd2511f5303407825 */ /* 0x000fe200078e00ff */
[----:B------:R-:W-:Y:S02]  /*3b20*/  FMNMX.FTZ R19, R36, R37, !PT ;  /* 0x0000002524137209 */ /* 0x000fe40007810000 */
[----:B------:R-:W-:Y:S01]  /*3b30*/  FSEL R23, R23, RZ, P1 ;  /* 0x000000ff17177208 */ /* 0x000fe20000800000 */
[----:B------:R-:W-:Y:S01]  /*3b40*/  IMAD.WIDE.U32 R14, R14, -0x2daee0ad, RZ ;  /* 0xd2511f530e0e7825 */ /* 0x000fe200078e00ff */
[----:B--2---:R-:W-:Y:S02]  /*3b50*/  FMNMX.FTZ R3, R54, R17, !PT ;  /* 0x0000001136037209 */ /* 0x004fe40007810000 */
[----:B------:R-:W-:Y:S01]  /*3b60*/  FMNMX.FTZ R17, R6, R33, !PT ;  /* 0x0000002106117209 */ /* 0x000fe20007810000 */
[--C-:B------:R-:W-:Y:S01]  /*3b70*/  FFMA.FTZ R31, R49, c[0x0][0x23c], -R23.reuse ;  /* 0x00008f00311f7a23 */ /* 0x100fe20000010817 */
[----:B------:R-:W-:Y:S01]  /*3b80*/  FSEL R25, R25, -INF , !P5 ;  /* 0xff80000019197808 */ /* 0x000fe20006800000 */
[--C-:B------:R-:W-:Y:S01]  /*3b90*/  FFMA.FTZ R228, R48, c[0x0][0x23c], -R23.reuse ;  /* 0x00008f0030e47a23 */ /* 0x100fe20000010817 */
[----:B------:R-:W-:Y:S01]  /*3ba0*/  LOP3.LUT R18, R65, UR17, R16, 0x96, !PT ;  /* 0x0000001141127c12 */ /* 0x000fe2000f8e9610 */
[----:B------:R-:W-:Y:S01]  /*3bb0*/  MUFU.EX2 R137, R31 ;  /* 0x0000001f00897308 */ /* 0x000fe20000000800 */
[----:B------:R-:W-:Y:S01]  /*3bc0*/  FMNMX.FTZ R54, R24, R19, !PT ;  /* 0x0000001318367209 */ /* 0x000fe20007810000 */
[--C-:B------:R-:W-:Y:S01]  /*3bd0*/  FFMA.FTZ R51, R51, c[0x0][0x23c], -R23.reuse ;  /* 0x00008f0033337a23 */ /* 0x100fe20000010817 */
[----:B------:R-:W-:Y:S01]  /*3be0*/  LOP3.LUT R16, R21, UR15, R64, 0x96, !PT ;  /* 0x0000000f15107c12 */ /* 0x000fe2000f8e9640 */
[--C-:B------:R-:W-:Y:S01]  /*3bf0*/  FFMA.FTZ R21, R50, c[0x0][0x23c], -R23.reuse ;  /* 0x00008f0032157a23 */ /* 0x100fe20000010817 */
[----:B------:R-:W-:Y:S01]  /*3c00*/  FSEL R27, R27, -INF , !P5 ;  /* 0xff8000001b1b7808 */ /* 0x000fe20006800000 */
[--C-:B------:R-:W-:Y:S01]  /*3c10*/  FFMA.FTZ R52, R52, c[0x0][0x23c], -R23.reuse ;  /* 0x00008f0034347a23 */ /* 0x100fe20000010817 */
[----:B------:R-:W-:Y:S01]  /*3c20*/  FMNMX.FTZ R50, R32, R17, !PT ;  /* 0x0000001120327209 */ /* 0x000fe20007810000 */
[----:B------:R1:W-:Y:S01]  /*3c30*/  MUFU.EX2 R103, R21 ;  /* 0x0000001500677308 */ /* 0x0003e20000000800 */
[----:B------:R-:W-:Y:S01]  /*3c40*/  FSEL R34, R12, -INF , !P4 ;  /* 0xff8000000c227808 */ /* 0x000fe20006000000 */
[--C-:B------:R-:W-:Y:S01]  /*3c50*/  FFMA.FTZ R225, R43, c[0x0][0x23c], -R23.reuse ;  /* 0x00008f002be17a23 */ /* 0x100fe20000010817 */
[----:B------:R-:W-:Y:S01]  /*3c60*/  FMNMX.FTZ R19, R25, R54, !PT ;  /* 0x0000003619137209 */ /* 0x000fe20007810000 */
[----:B------:R-:W-:Y:S01]  /*3c70*/  FFMA.FTZ R226, R41, c[0x0][0x23c], -R23 ;  /* 0x00008f0029e27a23 */ /* 0x000fe20000010817 */
[----:B------:R-:W-:Y:S01]  /*3c80*/  FMNMX.FTZ R17, R27, R50, !PT ;  /* 0x000000321b117209 */ /* 0x000fe20007810000 */
[----:B------:R-:W2:Y:S01]  /*3c90*/  SHFL.BFLY PT, R54, R3, 0x1, 0x1f ;  /* 0x0c201f0003367f89 */ /* 0x000ea200000e0000 */
[----:B------:R-:W-:Y:S01]  /*3ca0*/  FSEL R35, R13, -INF , !P3 ;  /* 0xff8000000d237808 */ /* 0x000fe20005800000 */
[----:B------:R3:W-:Y:S01]  /*3cb0*/  MUFU.EX2 R104, R51 ;  /* 0x0000003300687308 */ /* 0x0007e20000000800 */
[----:B------:R-:W-:Y:S01]  /*3cc0*/  FMNMX.FTZ R50, R34, R19, !PT ;  /* 0x0000001322327209 */ /* 0x000fe20007810000 */
[----:B------:R-:W-:Y:S01]  /*3cd0*/  IMAD.WIDE.U32 R18, R18, -0x326172a9, RZ ;  /* 0xcd9e8d5712127825 */ /* 0x000fe200078e00ff */
[----:B------:R-:W-:-:S02]  /*3ce0*/  FMNMX.FTZ R64, R250, R17, !PT ;  /* 0x00000011fa407209 */ /* 0x000fc40007810000 */
[----:B------:R-:W-:Y:S01]  /*3cf0*/  FSEL R203, R8, -INF , !P2 ;  /* 0xff80000008cb7808 */ /* 0x000fe20005000000 */
[----:B------:R-:W-:Y:S01]  /*3d00*/  IMAD.WIDE.U32 R16, R16, -0x326172a9, RZ ;  /* 0xcd9e8d5710107825 */ /* 0x000fe200078e00ff */
[----:B------:R-:W-:Y:S01]  /*3d10*/  FMNMX.FTZ R50, R35, R50, !PT ;  /* 0x0000003223327209 */ /* 0x000fe20007810000 */
[----:B------:R-:W4:Y:S01]  /*3d20*/  MUFU.EX2 R108, R52 ;  /* 0x00000034006c7308 */ /* 0x000f220000000800 */
[----:B------:R-:W-:Y:S01]  /*3d30*/  FSEL R248, R10, -INF , !P2 ;  /* 0xff8000000af87808 */ /* 0x000fe20005000000 */
[----:B------:R-:W-:Y:S01]  /*3d40*/  FFMA.FTZ R223, R40, c[0x0][0x23c], -R23 ;  /* 0x00008f0028df7a23 */ /* 0x000fe20000010817 */
[----:B-1----:R-:W-:Y:S01]  /*3d50*/  FMNMX.FTZ R21, R245, R64, !PT ;  /* 0x00000040f5157209 */ /* 0x002fe20007810000 */
[----:B------:R-:W-:Y:S01]  /*3d60*/  IMAD R53, R53, -0x2daee0ad, RZ ;  /* 0xd2511f5335357824 */ /* 0x000fe200078e02ff */
[----:B------:R-:W-:Y:S02]  /*3d70*/  FMNMX.FTZ R49, R203, R50, !PT ;  /* 0x00000032cb317209 */ /* 0x000fe40007810000 */
[----:B------:R-:W-:Y:S01]  /*3d80*/  FMNMX.FTZ R50, R248, R21, !PT ;  /* 0x00000015f8327209 */ /* 0x000fe20007810000 */
[----:B------:R-:W-:Y:S01]  /*3d90*/  MUFU.EX2 R228, R228 ;  /* 0x000000e400e47308 */ /* 0x000fe20000000800 */
[----:B------:R-:W-:-:S02]  /*3da0*/  FMNMX.FTZ R49, R194, R49, !PT ;  /* 0x00000031c2317209 */ /* 0x000fc40007810000 */
[----:B------:R-:W-:Y:S02]  /*3db0*/  FMNMX.FTZ R31, R193, R50, !PT ;  /* 0x00000032c11f7209 */ /* 0x000fe40007810000 */
[----:B------:R-:W-:Y:S01]  /*3dc0*/  LOP3.LUT R66, R81, UR22, R66, 0x96, !PT ;  /* 0x0000001651427c12 */ /* 0x000fe2000f8e9642 */
[----:B------:R-:W1:Y:S01]  /*3dd0*/  SHFL.BFLY PT, R50, R49, 0x2, 0x1f ;  /* 0x0c401f0031327f89 */ /* 0x000e6200000e0000 */
[----:B------:R-:W-:Y:S01]  /*3de0*/  LOP3.LUT R74, R15, UR17, R74, 0x96, !PT ;  /* 0x000000110f4a7c12 */ /* 0x000fe2000f8e964a */
[----:B------:R-:W-:Y:S01]  /*3df0*/  MUFU.EX2 R225, R225 ;  /* 0x000000e100e17308 */ /* 0x000fe20000000800 */
[----:B---3--:R-:W-:Y:S01]  /*3e00*/  LOP3.LUT R51, R19, UR16, R30, 0x96, !PT ;  /* 0x0000001013337c12 */ /* 0x008fe2000f8e961e */
[----:B------:R-:W3:Y:S01]  /*3e10*/  SHFL.BFLY PT, R48, R31, 0x2, 0x1f ;  /* 0x0c401f001f307f89 */ /* 0x000ee200000e0000 */
[----:B------:R-:W-:Y:S01]  /*3e20*/  IMAD.WIDE.U32 R66, R66, -0x2daee0ad, RZ ;  /* 0xd2511f5342427825 */ /* 0x000fe200078e00ff */
[----:B------:R-:W-:Y:S02]  /*3e30*/  LOP3.LUT R21, R17, UR14, R18, 0x96, !PT ;  /* 0x0000000e11157c12 */ /* 0x000fe4000f8e9612 */
[----:B--2---:R-:W-:Y:S01]  /*3e40*/  FMNMX.FTZ R3, R3, R54, !PT ;  /* 0x0000003603037209 */ /* 0x004fe20007810000 */
[----:B------:R-:W-:Y:S01]  /*3e50*/  IMAD.WIDE.U32 R74, R74, -0x326172a9, RZ ;  /* 0xcd9e8d574a4a7825 */ /* 0x000fe200078e00ff */
[----:B------:R-:W-:Y:S01]  /*3e60*/  LOP3.LUT R64, R67, UR15, R14, 0x96, !PT ;  /* 0x0000000f43407c12 */ /* 0x000fe2000f8e960e */
[----:B------:R-:W-:Y:S01]  /*3e70*/  MUFU.EX2 R226, R226 ;  /* 0x000000e200e27308 */ /* 0x000fe20000000800 */
[----:B------:R-:W-:Y:S01]  /*3e80*/  FSETP.NEU.FTZ.AND P1, PT, R3, -INF , PT ;  /* 0xff8000000300780b */ /* 0x000fe20003f3d000 */
[----:B------:R-:W-:Y:S01]  /*3e90*/  IMAD.WIDE.U32 R82, R51, -0x2daee0ad, RZ ;  /* 0xd2511f5333527825 */ /* 0x000fe200078e00ff */
[----:B------:R-:W-:-:S02]  /*3ea0*/  LOP3.LUT R28, R75, UR16, R80, 0x96, !PT ;  /* 0x000000104b1c7c12 */ /* 0x000fc4000f8e9650 */
[----:B----4-:R-:W-:Y:S01]  /*3eb0*/  F2FP.BF16.PACK_AB R197, R108, R137 ;  /* 0x000000896cc5723e */ /* 0x010fe200000010ff */
[----:B------:R-:W-:Y:S01]  /*3ec0*/  IMAD.WIDE.U32 R80, R21, -0x2daee0ad, RZ ;  /* 0xd2511f5315507825 */ /* 0x000fe200078e00ff */
[----:B------:R-:W-:Y:S01]  /*3ed0*/  LOP3.LUT R41, R83, UR11, R53, 0x96, !PT ;  /* 0x0000000b53297c12 */ /* 0x000fe2000f8e9635 */
[----:B------:R-:W-:Y:S01]  /*3ee0*/  MUFU.EX2 R223, R223 ;  /* 0x000000df00df7308 */ /* 0x000fe20000000800 */
[----:B------:R-:W-:Y:S01]  /*3ef0*/  PRMT R196, R197, 0x7632, R196 ;  /* 0x00007632c5c47816 */ /* 0x000fe200000000c4 */
[----:B------:R-:W-:Y:S01]  /*3f00*/  IMAD.WIDE.U32 R64, R64, -0x326172a9, RZ ;  /* 0xcd9e8d5740407825 */ /* 0x000fe200078e00ff */
[----:B------:R-:W-:Y:S02]  /*3f10*/  LOP3.LUT R21, R81, UR23, R82, 0x96, !PT ;  /* 0x0000001751157c12 */ /* 0x000fe4000f8e9652 */
[----:B-1----:R-:W-:Y:S01]  /*3f20*/  FMNMX.FTZ R49, R50, R49, !PT ;  /* 0x0000003132317209 */ /* 0x002fe20007810000 */
[----:B------:R-:W-:Y:S01]  /*3f30*/  FMUL.FTZ R23, R3, c[0x0][0x23c] ;  /* 0x00008f0003177a20 */ /* 0x000fe20000410000 */
[----:B------:R-:W-:-:S02]  /*3f40*/  LOP3.LUT R59, R80, 0xffff, RZ, 0xc0, !PT ;  /* 0x0000ffff503b7812 */ /* 0x000fc400078ec0ff */
[----:B------:R-:W-:Y:S01]  /*3f50*/  LOP3.LUT R54, R80, 0xff, RZ, 0xc0, !PT ;  /* 0x000000ff50367812 */ /* 0x000fe200078ec0ff */
[----:B------:R-:W1:Y:S01]  /*3f60*/  SHFL.BFLY PT, R50, R49, 0x1, 0x1f ;  /* 0x0c201f0031327f89 */ /* 0x000e6200000e0000 */
[--C-:B------:R-:W-:Y:S02]  /*3f70*/  SHF.R.U32.HI R55, RZ, 0x10, R80.reuse ;  /* 0x00000010ff377819 */ /* 0x100fe40000011650 */
[----:B------:R-:W-:Y:S01]  /*3f80*/  SHF.R.U32.HI R52, RZ, 0x18, R80 ;  /* 0x00000018ff347819 */ /* 0x000fe20000011650 */
[----:B------:R-:W-:Y:S01]  /*3f90*/  IMAD.WIDE.U32 R80, R28, -0x2daee0ad, RZ ;  /* 0xd2511f531c507825 */ /* 0x000fe200078e00ff */
[----:B------:R-:W-:Y:S02]  /*3fa0*/  LOP3.LUT R43, R65, UR14, R74, 0x96, !PT ;  /* 0x0000000e412b7c12 */ /* 0x000fe4000f8e964a */
[----:B---3--:R-:W-:Y:S02]  /*3fb0*/  FMNMX.FTZ R28, R31, R48, !PT ;  /* 0x000000301f1c7209 */ /* 0x008fe40007810000 */
[----:B------:R-:W-:Y:S01]  /*3fc0*/  FSEL R23, R23, RZ, P1 ;  /* 0x000000ff17177208 */ /* 0x000fe20000800000 */
[----:B------:R-:W-:Y:S01]  /*3fd0*/  IMAD.WIDE.U32 R74, R43, -0x2daee0ad, RZ ;  /* 0xd2511f532b4a7825 */ /* 0x000fe200078e00ff */
[----:B------:R-:W-:Y:S01]  /*3fe0*/  LOP3.LUT R55, R55, 0xff, RZ, 0xc0, !PT ;  /* 0x000000ff37377812 */ /* 0x000fe200078ec0ff */
[----:B------:R-:W2:Y:S01]  /*3ff0*/  SHFL.BFLY PT, R43, R28, 0x1, 0x1f ;  /* 0x0c201f001c2b7f89 */ /* 0x000ea200000e0000 */
[----:B------:R-:W-:Y:S01]  /*4000*/  SHF.R.U32.HI R59, RZ, 0x8, R59 ;  /* 0x00000008ff3b7819 */ /* 0x000fe2000001163b */
[--C-:B------:R-:W-:Y:S01]  /*4010*/  FFMA.FTZ R57, R39, c[0x0][0x23c], -R23.reuse ;  /* 0x00008f0027397a23 */ /* 0x100fe20000010817 */
[----:B------:R-:W-:Y:S01]  /*4020*/  SHF.R.U32.HI R39, RZ, 0x10, R74 ;  /* 0x00000010ff277819 */ /* 0x000fe2000001164a */
[----:B------:R-:W-:Y:S01]  /*4030*/  FFMA.FTZ R51, R0, c[0x0][0x23c], -R23 ;  /* 0x00008f0000337a23 */ /* 0x000fe20000010817 */
[----:B------:R-:W-:Y:S01]  /*4040*/  LOP3.LUT R0, R81, UR11, R66, 0x96, !PT ;  /* 0x0000000b51007c12 */ /* 0x000fe2000f8e9642 */
[----:B------:R3:W-:Y:S01]  /*4050*/  MUFU.EX2 R147, R57 ;  /* 0x0000003900937308 */ /* 0x0007e20000000800 */
[----:B------:R-:W-:Y:S01]  /*4060*/  IMAD.WIDE.U32 R66, R41, -0x326172a9, RZ ;  /* 0xcd9e8d5729427825 */ /* 0x000fe200078e00ff */
[----:B------:R-:W-:-:S02]  /*4070*/  LOP3.LUT R31, R74, 0xffff, RZ, 0xc0, !PT ;  /* 0x0000ffff4a1f7812 */ /* 0x000fc400078ec0ff */
[----:B------:R-:W-:Y:S01]  /*4080*/  SHF.R.U32.HI R48, RZ, 0x18, R74 ;  /* 0x00000018ff307819 */ /* 0x000fe2000001164a */
[--C-:B------:R-:W-:Y:S01]  /*4090*/  FFMA.FTZ R65, R42, c[0x0][0x23c], -R23.reuse ;  /* 0x00008f002a417a23 */ /* 0x100fe20000010817 */
[----:B------:R-:W-:Y:S01]  /*40a0*/  LOP3.LUT R41, R67, UR24, R16, 0x96, !PT ;  /* 0x0000001843297c12 */ /* 0x000fe2000f8e9610 */
[--C-:B------:R-:W-:Y:S01]  /*40b0*/  FFMA.FTZ R224, R38, c[0x0][0x23c], -R23.reuse ;  /* 0x00008f0026e07a23 */ /* 0x100fe20000010817 */
[----:B------:R4:W5:Y:S01]  /*40c0*/  MUFU.EX2 R146, R51 ;  /* 0x0000003300927308 */ /* 0x0009620000000800 */
[----:B------:R-:W-:Y:S01]  /*40d0*/  LOP3.LUT R53, R66, 0xffff, RZ, 0xc0, !PT ;  /* 0x0000ffff42357812 */ /* 0x000fe200078ec0ff */
[--C-:B------:R-:W-:Y:S01]  /*40e0*/  FFMA.FTZ R221, R26, c[0x0][0x23c], -R23.reuse ;  /* 0x00008f001add7a23 */ /* 0x100fe20000010817 */
[----:B------:R-:W-:Y:S01]  /*40f0*/  LOP3.LUT R130, R66, 0xff, RZ, 0xc0, !PT ;  /* 0x000000ff42827812 */ /* 0x000fe200078ec0ff */
[--C-:B------:R-:W-:Y:S01]  /*4100*/  FFMA.FTZ R222, R70, c[0x0][0x23c], -R23.reuse ;  /* 0x00008f0046de7a23 */ /* 0x100fe20000010817 */
[----:B------:R-:W-:Y:S01]  /*4110*/  SHF.R.U32.HI R42, RZ, 0x18, R66 ;  /* 0x00000018ff2a7819 */ /* 0x000fe20000011642 */
[--C-:B------:R-:W-:Y:S01]  /*4120*/  FFMA.FTZ R195, R58, c[0x0][0x23c], -R23.reuse ;  /* 0x00008f003ac37a23 */ /* 0x100fe20000010817 */
[----:B------:R-:W-:Y:S01]  /*4130*/  LOP3.LUT R126, R74, 0xff, RZ, 0xc0, !PT ;  /* 0x000000ff4a7e7812 */ /* 0x000fe200078ec0ff */
[----:B---3--:R-:W-:Y:S01]  /*4140*/  FFMA.FTZ R57, R2, c[0x0][0x23c], -R23 ;  /* 0x00008f0002397a23 */ /* 0x008fe20000010817 */
[----:B-1----:R-:W-:Y:S01]  /*4150*/  FMNMX.FTZ R2, R49, R50, !PT ;  /* 0x0000003231027209 */ /* 0x002fe20007810000 */
[----:B------:R-:W-:Y:S01]  /*4160*/  MUFU.EX2 R136, R65 ;  /* 0x0000004100887308 */ /* 0x000fe20000000800 */
[----:B------:R-:W-:-:S02]  /*4170*/  LOP3.LUT R49, R21, 0xffff, RZ, 0xc0, !PT ;  /* 0x0000ffff15317812 */ /* 0x000fc400078ec0ff */
[----:B------:R-:W-:Y:S02]  /*4180*/  LOP3.LUT R50, R21, 0xff, RZ, 0xc0, !PT ;  /* 0x000000ff15327812 */ /* 0x000fe400078ec0ff */
[----:B------:R-:W-:Y:S02]  /*4190*/  SHF.R.U32.HI R49, RZ, 0x8, R49 ;  /* 0x00000008ff317819 */ /* 0x000fe40000011631 */
[----:B----4-:R-:W-:Y:S01]  /*41a0*/  SHF.R.U32.HI R51, RZ, 0x10, R66 ;  /* 0x00000010ff337819 */ /* 0x010fe20000011642 */
[----:B------:R-:W-:Y:S01]  /*41b0*/  IMAD.WIDE.U32 R66, R0, -0x326172a9, RZ ;  /* 0xcd9e8d5700427825 */ /* 0x000fe200078e00ff */
[----:B--2---:R-:W-:Y:S01]  /*41c0*/  FMNMX.FTZ R0, R28, R43, !PT ;  /* 0x0000002b1c007209 */ /* 0x004fe20007810000 */
[----:B------:R-:W1:Y:S01]  /*41d0*/  MUFU.EX2 R102, R57 ;  /* 0x0000003900667308 */ /* 0x000e620000000800 */
[----:B------:R-:W-:Y:S02]  /*41e0*/  PRMT R50, R50, 0x5410, R49 ;  /* 0x0000541032327816 */ /* 0x000fe40000000031 */
[----:B------:R-:W-:-:S02]  /*41f0*/  LOP3.LUT R43, R39, 0xff, RZ, 0xc0, !PT ;  /* 0x000000ff272b7812 */ /* 0x000fc400078ec0ff */
[----:B------:R-:W-:Y:S02]  /*4200*/  SHF.R.U32.HI R49, RZ, 0x8, R31 ;  /* 0x00000008ff317819 */ /* 0x000fe4000001161f */
[----:B------:R-:W-:Y:S01]  /*4210*/  LOP3.LUT R40, R75, UR23, R80, 0x96, !PT ;  /* 0x000000174b287c12 */ /* 0x000fe2000f8e9650 */
[----:B------:R-:W-:Y:S01]  /*4220*/  MUFU.EX2 R224, R224 ;  /* 0x000000e000e07308 */ /* 0x000fe20000000800 */
[----:B------:R-:W-:Y:S01]  /*4230*/  PRMT R48, R43, 0x5410, R48 ;  /* 0x000054102b307816 */ /* 0x000fe20000000030 */
[----:B------:R-:W-:Y:S01]  /*4240*/  FMUL.FTZ R43, R2, c[0x0][0x23c] ;  /* 0x00008f00022b7a20 */ /* 0x000fe20000410000 */
[----:B------:R-:W-:Y:S01]  /*4250*/  PRMT R126, R126, 0x5410, R49 ;  /* 0x000054107e7e7816 */ /* 0x000fe20000000031 */
[----:B------:R-:W-:Y:S01]  /*4260*/  LDSM.16.MT88.4 R80, [R212+0xb000] ;  /* 0x00b00000d450783b */ /* 0x000fe20000004200 */
[----:B------:R-:W-:Y:S02]  /*4270*/  FSETP.NEU.FTZ.AND P1, PT, R2, -INF , PT ;  /* 0xff8000000200780b */ /* 0x000fe40003f3d000 */
[C---:B------:R-:W-:Y:S01]  /*4280*/  LOP3.LUT R49, R40.reuse, 0xffff, RZ, 0xc0, !PT ;  /* 0x0000ffff28317812 */ /* 0x040fe200078ec0ff */
[----:B------:R-:W-:Y:S01]  /*4290*/  MUFU.EX2 R221, R221 ;  /* 0x000000dd00dd7308 */ /* 0x000fe20000000800 */
[----:B------:R-:W-:-:S02]  /*42a0*/  LOP3.LUT R124, R40, 0xff, RZ, 0xc0, !PT ;  /* 0x000000ff287c7812 */ /* 0x000fc400078ec0ff */
[----:B------:R-:W-:Y:S02]  /*42b0*/  FSEL R23, R43, RZ, P1 ;  /* 0x000000ff2b177208 */ /* 0x000fe40000800000 */
[----:B------:R-:W-:Y:S02]  /*42c0*/  SHF.R.U32.HI R49, RZ, 0x8, R49 ;  /* 0x00000008ff317819 */ /* 0x000fe40000011631 */
[--C-:B------:R-:W-:Y:S01]  /*42d0*/  SHF.R.U32.HI R39, RZ, 0x10, R66.reuse ;  /* 0x00000010ff277819 */ /* 0x100fe20000011642 */
[----:B------:R-:W-:Y:S01]  /*42e0*/  FFMA.FTZ R36, R36, c[0x0][0x23c], -R23 ;  /* 0x00008f0024247a23 */ /* 0x000fe20000010817 */
[----:B------:R-:W-:Y:S01]  /*42f0*/  PRMT R124, R124, 0x5410, R49 ;  /* 0x000054107c7c7816 */ /* 0x000fe20000000031 */
[--C-:B------:R-:W-:Y:S01]  /*4300*/  FFMA.FTZ R49, R24, c[0x0][0x23c], -R23.reuse ;  /* 0x00008f0018317a23 */ /* 0x100fe20000010817 */
[----:B------:R-:W-:Y:S01]  /*4310*/  SHF.R.U32.HI R31, RZ, 0x18, R66 ;  /* 0x00000018ff1f7819 */ /* 0x000fe20000011642 */
[--C-:B------:R-:W-:Y:S01]  /*4320*/  FFMA.FTZ R219, R35, c[0x0][0x23c], -R23.reuse ;  /* 0x00008f0023db7a23 */ /* 0x100fe20000010817 */
[----:B------:R-:W-:Y:S01]  /*4330*/  LOP3.LUT R24, R39, 0xff, RZ, 0xc0, !PT ;  /* 0x000000ff27187812 */ /* 0x000fe200078ec0ff */
[----:B------:R2:W-:Y:S01]  /*4340*/  MUFU.EX2 R144, R36 ;  /* 0x0000002400907308 */ /* 0x0005e20000000800 */
[----:B------:R-:W-:Y:S01]  /*4350*/  PRMT R52, R55, 0x5410, R52 ;  /* 0x0000541037347816 */ /* 0x000fe20000000034 */
[----:B------:R-:W-:Y:S01]  /*4360*/  FFMA.FTZ R220, R34, c[0x0][0x23c], -R23 ;  /* 0x00008f0022dc7a23 */ /* 0x000fe20000010817 */
[----:B------:R-:W-:Y:S01]  /*4370*/  SHF.R.U32.HI R55, RZ, 0x10, R21 ;  /* 0x00000010ff377819 */ /* 0x000fe20000011615 */
[----:B------:R-:W-:Y:S01]  /*4380*/  FFMA.FTZ R203, R203, c[0x0][0x23c], -R23 ;  /* 0x00008f00cbcb7a23 */ /* 0x000fe20000010817 */
[----:B------:R-:W-:Y:S01]  /*4390*/  PRMT R24, R24, 0x5410, R31 ;  /* 0x0000541018187816 */ /* 0x000fe2000000001f */
[C---:B------:R-:W-:Y:S01]  /*43a0*/  FMUL.FTZ R31, R0.reuse, c[0x0][0x23c] ;  /* 0x00008f00001f7a20 */ /* 0x040fe20000410000 */
[----:B------:R-:W-:Y:S01]  /*43b0*/  LOP3.LUT R51, R51, 0xff, RZ, 0xc0, !PT ;  /* 0x000000ff33337812 */ /* 0x000fe200078ec0ff */
[----:B------:R-:W-:Y:S01]  /*43c0*/  MUFU.EX2 R110, R49 ;  /* 0x00000031006e7308 */ /* 0x000fe20000000800 */
[----:B------:R-:W-:Y:S01]  /*43d0*/  FSETP.NEU.FTZ.AND P1, PT, R0, -INF , PT ;  /* 0xff8000000000780b */ /* 0x000fe20003f3d000 */
[----:B------:R-:W-:Y:S01]  /*43e0*/  FFMA.FTZ R194, R194, c[0x0][0x23c], -R23 ;  /* 0x00008f00c2c27a23 */ /* 0x000fe20000010817 */
[----:B------:R-:W-:-:S02]  /*43f0*/  SHF.R.U32.HI R38, RZ, 0x18, R21 ;  /* 0x00000018ff267819 */ /* 0x000fc40000011615 */
[----:B------:R-:W-:Y:S02]  /*4400*/  LOP3.LUT R21, R55, 0xff, RZ, 0xc0, !PT ;  /* 0x000000ff37157812 */ /* 0x000fe400078ec0ff */
[----:B------:R-:W-:Y:S01]  /*4410*/  PRMT R42, R51, 0x5410, R42 ;  /* 0x00005410332a7816 */ /* 0x000fe2000000002a */
[----:B------:R-:W-:Y:S01]  /*4420*/  FFMA.FTZ R51, R37, c[0x0][0x23c], -R23 ;  /* 0x00008f0025337a23 */ /* 0x000fe20000010817 */
[----:B------:R-:W-:Y:S01]  /*4430*/  FSEL R31, R31, RZ, P1 ;  /* 0x000000ff1f1f7208 */ /* 0x000fe20000800000 */
[----:B------:R-:W-:Y:S01]  /*4440*/  MUFU.EX2 R222, R222 ;  /* 0x000000de00de7308 */ /* 0x000fe20000000800 */
[----:B------:R-:W-:Y:S02]  /*4450*/  PRMT R28, R21, 0x5410, R38 ;  /* 0x00005410151c7816 */ /* 0x000fe40000000026 */
[--C-:B------:R-:W-:Y:S01]  /*4460*/  SHF.R.U32.HI R43, RZ, 0x10, R40.reuse ;  /* 0x00000010ff2b7819 */ /* 0x100fe20000011628 */
[----:B------:R-:W-:Y:S01]  /*4470*/  FFMA.FTZ R35, R6, c[0x0][0x23c], -R31 ;  /* 0x00008f0006237a23 */ /* 0x000fe2000001081f */
[----:B------:R-:W-:Y:S01]  /*4480*/  SHF.R.U32.HI R37, RZ, 0x10, R41 ;  /* 0x00000010ff257819 */ /* 0x000fe20000011629 */
[--C-:B------:R-:W-:Y:S01]  /*4490*/  FFMA.FTZ R33, R33, c[0x0][0x23c], -R31.reuse ;  /* 0x00008f0021217a23 */ /* 0x100fe2000001081f */
[----:B------:R-:W-:Y:S01]  /*44a0*/  LOP3.LUT R38, R66, 0xffff, RZ, 0xc0, !PT ;  /* 0x0000ffff42267812 */ /* 0x000fe200078ec0ff */
[--C-:B------:R-:W-:Y:S01]  /*44b0*/  FFMA.FTZ R202, R27, c[0x0][0x23c], -R31.reuse ;  /* 0x00008f001bca7a23 */ /* 0x100fe2000001081f */
[----:B------:R-:W-:Y:S01]  /*44c0*/  SHF.R.U32.HI R40, RZ, 0x18, R40 ;  /* 0x00000018ff287819 */ /* 0x000fe20000011628 */
[----:B------:R-:W-:Y:S01]  /*44d0*/  MUFU.EX2 R138, R35 ;  /* 0x00000023008a7308 */ /* 0x000fe20000000800 */
[----:B------:R-:W-:Y:S01]  /*44e0*/  LOP3.LUT R43, R43, 0xff, RZ, 0xc0, !PT ;  /* 0x000000ff2b2b7812 */ /* 0x000fe200078ec0ff */
[--C-:B------:R-:W-:Y:S01]  /*44f0*/  FFMA.FTZ R32, R32, c[0x0][0x23c], -R31.reuse ;  /* 0x00008f0020207a23 */ /* 0x100fe2000001081f */
[----:B--2---:R-:W-:Y:S01]  /*4500*/  LOP3.LUT R36, R37, 0xff, RZ, 0xc0, !PT ;  /* 0x000000ff25247812 */ /* 0x004fe200078ec0ff */
[--C-:B------:R-:W-:Y:S01]  /*4510*/  FFMA.FTZ R248, R248, c[0x0][0x23c], -R31.reuse ;  /* 0x00008f00f8f87a23 */ /* 0x100fe2000001081f */
[----:B------:R-:W-:Y:S01]  /*4520*/  LOP3.LUT R26, R66, 0xff, RZ, 0xc0, !PT ;  /* 0x000000ff421a7812 */ /* 0x000fe200078ec0ff */
[--C-:B------:R-:W-:Y:S01]  /*4530*/  FFMA.FTZ R193, R193, c[0x0][0x23c], -R31.reuse ;  /* 0x00008f00c1c17a23 */ /* 0x100fe2000001081f */
[----:B------:R-:W-:Y:S01]  /*4540*/  SHF.R.U32.HI R37, RZ, 0x8, R38 ;  /* 0x00000008ff257819 */ /* 0x000fe20000011626 */
[----:B------:R-:W2:Y:S01]  /*4550*/  MUFU.EX2 R139, R33 ;  /* 0x00000021008b7308 */ /* 0x000ea20000000800 */
[----:B------:R-:W-:Y:S01]  /*4560*/  PRMT R40, R43, 0x5410, R40 ;  /* 0x000054102b287816 */ /* 0x000fe20000000028 */
[--C-:B------:R-:W-:Y:S01]  /*4570*/  FFMA.FTZ R250, R250, c[0x0][0x23c], -R31.reuse ;  /* 0x00008f00fafa7a23 */ /* 0x100fe2000001081f */
[----:B------:R-:W-:Y:S01]  /*4580*/  LOP3.LUT R43, R41, 0xffff, RZ, 0xc0, !PT ;  /* 0x0000ffff292b7812 */ /* 0x000fe200078ec0ff */
[----:B------:R-:W-:Y:S01]  /*4590*/  FFMA.FTZ R245, R245, c[0x0][0x23c], -R31 ;  /* 0x00008f00f5f57a23 */ /* 0x000fe2000001081f */
[----:B------:R-:W-:Y:S01]  /*45a0*/  PRMT R26, R26, 0x5410, R37 ;  /* 0x000054101a1a7816 */ /* 0x000fe20000000025 */
[----:B------:R-:W-:Y:S01]  /*45b0*/  FFMA.FTZ R37, R25, c[0x0][0x23c], -R23 ;  /* 0x00008f0019257a23 */ /* 0x000fe20000010817 */
[----:B------:R-:W-:Y:S01]  /*45c0*/  LOP3.LUT R128, R41, 0xff, RZ, 0xc0, !PT ;  /* 0x000000ff29807812 */ /* 0x000fe200078ec0ff */
[----:B------:R3:W4:Y:S01]  /*45d0*/  MUFU.EX2 R145, R51 ;  /* 0x0000003300917308 */ /* 0x0007220000000800 */
[----:B------:R-:W-:Y:S01]  /*45e0*/  SHF.R.U32.HI R41, RZ, 0x18, R41 ;  /* 0x00000018ff297819 */ /* 0x000fe20000011629 */
[----:B------:R-:W-:Y:S01]  /*45f0*/  IMAD R25, R252, 0x10000, R252 ;  /* 0x00010000fc197824 */ /* 0x000fe200078e02fc */
[----:B------:R-:W-:-:S02]  /*4600*/  LOP3.LUT R21, R67, UR24, R64, 0x96, !PT ;  /* 0x0000001843157c12 */ /* 0x000fc4000f8e9640 */
[----:B------:R-:W-:Y:S01]  /*4610*/  SHF.R.U32.HI R43, RZ, 0x8, R43 ;  /* 0x00000008ff2b7819 */ /* 0x000fe2000001162b */
[----:B------:R-:W-:Y:S01]  /*4620*/  LDSM.16.MT88.4 R64, [R209+0xa800] ;  /* 0x00a80000d140783b */ /* 0x000fe20000004200 */
[----:B-----5:R-:W-:Y:S01]  /*4630*/  F2FP.BF16.PACK_AB R201, R147, R146 ;  /* 0x0000009293c9723e */ /* 0x020fe200000010ff */
[----:B------:R5:W-:Y:S01]  /*4640*/  MUFU.EX2 R109, R32 ;  /* 0x00000020006d7308 */ /* 0x000be20000000800 */
[----:B------:R-:W-:Y:S01]  /*4650*/  PRMT R38, R36, 0x5410, R41 ;  /* 0x0000541024267816 */ /* 0x000fe20000000029 */
[--C-:B------:R-:W-:Y:S01]  /*4660*/  HSET2.LE.AND R31, R50, R25.reuse, PT ;  /* 0x00000019321f7233 */ /* 0x100fe20003803000 */
[----:B------:R-:W-:Y:S01]  /*4670*/  F2FP.BF16.PACK_AB R6, R103, R104 ;  /* 0x000000686706723e */ /* 0x000fe200000010ff */
[--C-:B------:R-:W-:Y:S01]  /*4680*/  HSET2.LE.AND R127, R48, R25.reuse, PT ;  /* 0x00000019307f7233 */ /* 0x100fe20003803000 */
[----:B------:R-:W-:Y:S01]  /*4690*/  LOP3.LUT R23, R21, 0xffff, RZ, 0xc0, !PT ;  /* 0x0000ffff15177812 */ /* 0x000fe200078ec0ff */
[--C-:B------:R-:W-:Y:S01]  /*46a0*/  HSET2.LE.AND R129, R38, R25.reuse, PT ;  /* 0x0000001926817233 */ /* 0x100fe20003803000 */
[----:B------:R-:W-:Y:S01]  /*46b0*/  PRMT R128, R128, 0x5410, R43 ;  /* 0x0000541080807816 */ /* 0x000fe2000000002b */
[----:B------:R-:W2:Y:S01]  /*46c0*/  MUFU.EX2 R202, R202 ;  /* 0x000000ca00ca7308 */ /* 0x000ea20000000800 */
[----:B------:R-:W-:Y:S01]  /*46d0*/  SHF.R.U32.HI R34, RZ, 0x10, R21 ;  /* 0x00000010ff227819 */ /* 0x000fe20000011615 */
[--C-:B------:R-:W-:Y:S01]  /*46e0*/  HSET2.LE.AND R131, R42, R25.reuse, PT ;  /* 0x000000192a837233 */ /* 0x100fe20003803000 */
[----:B------:R-:W-:Y:S01]  /*46f0*/  PRMT R200, R201, 0x7632, R200 ;  /* 0x00007632c9c87816 */ /* 0x000fe200000000c8 */
[--C-:B------:R-:W-:Y:S01]  /*4700*/  HSET2.LE.AND R128, R128, R25.reuse, PT ;  /* 0x0000001980807233 */ /* 0x100fe20003803000 */
[----:B------:R-:W-:Y:S01]  /*4710*/  SHF.R.U32.HI R53, RZ, 0x8, R53 ;  /* 0x00000008ff357819 */ /* 0x000fe20000011635 */
[----:B---3--:R-:W3:Y:S01]  /*4720*/  LDSM.16.MT88.4 R48, [R209+0xa000] ;  /* 0x00a00000d130783b */ /* 0x008ee20000004200 */
[----:B-1----:R-:W-:Y:S01]  /*4730*/  F2FP.BF16.PACK_AB R199, R102, R136 ;  /* 0x0000008866c7723e */ /* 0x002fe200000010ff */
[----:B------:R-:W1:Y:S01]  /*4740*/  MUFU.EX2 R105, R37 ;  /* 0x0000002500697308 */ /* 0x000e620000000800 */
[C---:B------:R-:W-:Y:S01]  /*4750*/  PRMT R84, R6.reuse, 0x7610, R84 ;  /* 0x0000761006547816 */ /* 0x040fe20000000054 */
[--C-:B------:R-:W-:Y:S01]  /*4760*/  HSET2.LE.AND R27, R24, R25.reuse, PT ;  /* 0x00000019181b7233 */ /* 0x100fe20003803000 */
[----:B------:R-:W-:Y:S01]  /*4770*/  PRMT R85, R6, 0x7632, R85 ;  /* 0x0000763206557816 */ /* 0x000fe20000000055 */
[--C-:B------:R-:W-:Y:S01]  /*4780*/  HSET2.LE.AND R28, R28, R25.reuse, PT ;  /* 0x000000191c1c7233 */ /* 0x100fe20003803000 */
[----:B------:R-:W-:Y:S01]  /*4790*/  LOP3.LUT R36, R21, 0xff, RZ, 0xc0, !PT ;  /* 0x000000ff15247812 */ /* 0x000fe200078ec0ff */
[--C-:B------:R-:W-:Y:S01]  /*47a0*/  HSET2.LE.AND R126, R126, R25.reuse, PT ;  /* 0x000000197e7e7233 */ /* 0x100fe20003803000 */
[----:B------:R-:W-:Y:S01]  /*47b0*/  SHF.R.U32.HI R23, RZ, 0x8, R23 ;  /* 0x00000008ff177819 */ /* 0x000fe20000011617 */
[----:B------:R-:W1:Y:S01]  /*47c0*/  MUFU.EX2 R195, R195 ;  /* 0x000000c300c37308 */ /* 0x000e620000000800 */
[----:B------:R-:W-:Y:S01]  /*47d0*/  SHF.R.U32.HI R21, RZ, 0x18, R21 ;  /* 0x00000018ff157819 */ /* 0x000fe20000011615 */
[--C-:B------:R-:W-:Y:S01]  /*47e0*/  HSET2.LE.AND R124, R124, R25.reuse, PT ;  /* 0x000000197c7c7233 */ /* 0x100fe20003803000 */
[----:B------:R-:W-:Y:S01]  /*47f0*/  LOP3.LUT R34, R34, 0xff, RZ, 0xc0, !PT ;  /* 0x000000ff22227812 */ /* 0x000fe200078ec0ff */
[--C-:B------:R-:W-:Y:S01]  /*4800*/  HSET2.LE.AND R125, R40, R25.reuse, PT ;  /* 0x00000019287d7233 */ /* 0x100fe20003803000 */
[----:B------:R-:W-:Y:S01]  /*4810*/  PRMT R4, R201, 0x5410, R200 ;  /* 0x00005410c9047816 */ /* 0x000fe200000000c8 */
[----:B------:R-:W-:Y:S01]  /*4820*/  HSET2.LE.AND R26, R26, R25, PT ;  /* 0x000000191a1a7233 */ /* 0x000fe20003803000 */
[----:B------:R-:W-:Y:S01]  /*4830*/  PRMT R130, R130, 0x5410, R53 ;  /* 0x0000541082827816 */ /* 0x000fe20000000035 */
[----:B------:R-:W-:Y:S01]  /*4840*/  MUFU.EX2 R248, R248 ;  /* 0x000000f800f87308 */ /* 0x000fe20000000800 */
[----:B------:R-:W-:-:S02]  /*4850*/  PRMT R198, R199, 0x7632, R198 ;  /* 0x00007632c7c67816 */ /* 0x000fc400000000c6 */
[----:B--2---:R-:W-:Y:S01]  /*4860*/  F2FP.BF16.PACK_AB R232, R139, R138 ;  /* 0x0000008a8be8723e */ /* 0x004fe200000010ff */
[--C-:B------:R-:W-:Y:S01]  /*4870*/  HSET2.LE.AND R130, R130, R25.reuse, PT ;  /* 0x0000001982827233 */ /* 0x100fe20003803000 */
[----:B------:R-:W-:Y:S02]  /*4880*/  PRMT R7, R84, 0x5410, R85 ;  /* 0x0000541054077816 */ /* 0x000fe40000000055 */
[----:B------:R-:W-:Y:S01]  /*4890*/  PRMT R54, R54, 0x5410, R59 ;  /* 0x0000541036367816 */ /* 0x000fe2000000003b */
[----:B------:R-:W2:Y:S01]  /*48a0*/  MUFU.EX2 R193, R193 ;  /* 0x000000c100c17308 */ /* 0x000ea20000000800 */
[----:B------:R-:W-:Y:S02]  /*48b0*/  PRMT R36, R36, 0x5410, R23 ;  /* 0x0000541024247816 */ /* 0x000fe40000000017 */
[----:B------:R-:W-:Y:S01]  /*48c0*/  PRMT R34, R34, 0x5410, R21 ;  /* 0x0000541022227816 */ /* 0x000fe20000000015 */
[--C-:B------:R-:W-:Y:S01]  /*48d0*/  HSET2.LE.AND R23, R54, R25.reuse, PT ;  /* 0x0000001936177233 */ /* 0x100fe20003803000 */
[----:B----4-:R-:W-:Y:S01]  /*48e0*/  F2FP.BF16.PACK_AB R230, R145, R144 ;  /* 0x0000009091e6723e */ /* 0x010fe200000010ff */
[--C-:B------:R-:W-:Y:S01]  /*48f0*/  HSET2.LE.AND R21, R52, R25.reuse, PT ;  /* 0x0000001934157233 */ /* 0x100fe20003803000 */
[----:B------:R-:W-:Y:S01]  /*4900*/  LOP3.LUT R129, R129, R4, RZ, 0xc0, !PT ;  /* 0x0000000481817212 */ /* 0x000fe200078ec0ff */
[----:B------:R-:W-:Y:S01]  /*4910*/  MUFU.EX2 R250, R250 ;  /* 0x000000fa00fa7308 */ /* 0x000fe20000000800 */
[----:B------:R-:W-:Y:S01]  /*4920*/  PRMT R4, R199, 0x5410, R198 ;  /* 0x00005410c7047816 */ /* 0x000fe200000000c6 */
[--C-:B------:R-:W-:Y:S01]  /*4930*/  HSET2.LE.AND R24, R36, R25.reuse, PT ;  /* 0x0000001924187233 */ /* 0x100fe20003803000 */
[----:B------:R-:W-:Y:S01]  /*4940*/  PRMT R229, R232, 0x7632, R229 ;  /* 0x00007632e8e57816 */ /* 0x000fe200000000e5 */
[----:B------:R-:W-:Y:S01]  /*4950*/  HSET2.LE.AND R25, R34, R25, PT ;  /* 0x0000001922197233 */ /* 0x000fe20003803000 */
[----:B------:R-:W-:Y:S01]  /*4960*/  LOP3.LUT R128, R128, R7, RZ, 0xc0, !PT ;  /* 0x0000000780807212 */ /* 0x000fe200078ec0ff */
[----:B-----5:R-:W4:Y:S01]  /*4970*/  LDSM.16.MT88.4 R32, [R208+0xa800] ;  /* 0x00a80000d020783b */ /* 0x020f220000004200 */
[----:B------:R-:W-:Y:S01]  /*4980*/  F2FP.BF16.PACK_AB R244, R202, R109 ;  /* 0x0000006dcaf4723e */ /* 0x000fe200000010ff */
[----:B------:R-:W5:Y:S01]  /*4990*/  MUFU.EX2 R245, R245 ;  /* 0x000000f500f57308 */ /* 0x000f620000000800 */
[----:B------:R-:W-:-:S02]  /*49a0*/  PRMT R7, R197, 0x5410, R196 ;  /* 0x00005410c5077816 */ /* 0x000fc400000000c4 */
[----:B------:R-:W-:Y:S02]  /*49b0*/  PRMT R227, R230, 0x7632, R227 ;  /* 0x00007632e6e37816 */ /* 0x000fe400000000e3 */
[----:B-1----:R-:W-:Y:S02]  /*49c0*/  F2FP.BF16.PACK_AB R242, R105, R110 ;  /* 0x0000006e69f2723e */ /* 0x002fe400000010ff */
[----:B------:R-:W-:Y:S01]  /*49d0*/  LOP3.LUT R131, R131, R4, RZ, 0xc0, !PT ;  /* 0x0000000483837212 */ /* 0x000fe200078ec0ff */
[----:B------:R-:W-:Y:S01]  /*49e0*/  MUFU.EX2 R220, R220 ;  /* 0x000000dc00dc7308 */ /* 0x000fe20000000800 */
[----:B------:R-:W-:Y:S02]  /*49f0*/  PRMT R4, R232, 0x5410, R229 ;  /* 0x00005410e8047816 */ /* 0x000fe400000000e5 */
[----:B------:R-:W-:Y:S02]  /*4a00*/  F2FP.BF16.PACK_AB R238, R221, R224 ;  /* 0x000000e0ddee723e */ /* 0x000fe400000010ff */
[----:B------:R-:W-:-:S02]  /*4a10*/  PRMT R241, R244, 0x7632, R241 ;  /* 0x00007632f4f17816 */ /* 0x000fc400000000f1 */
[----:B------:R-:W-:Y:S01]  /*4a20*/  LOP3.LUT R130, R130, R7, RZ, 0xc0, !PT ;  /* 0x0000000782827212 */ /* 0x000fe200078ec0ff */
[----:B------:R-:W1:Y:S01]  /*4a30*/  MUFU.EX2 R219, R219 ;  /* 0x000000db00db7308 */ /* 0x000e620000000800 */
[----:B------:R-:W-:Y:S02]  /*4a40*/  PRMT R7, R230, 0x5410, R227 ;  /* 0x00005410e6077816 */ /* 0x000fe400000000e3 */
[----:B------:R-:W-:Y:S02]  /*4a50*/  PRMT R239, R242, 0x7632, R239 ;  /* 0x00007632f2ef7816 */ /* 0x000fe400000000ef */
[----:B------:R-:W-:Y:S01]  /*4a60*/  LOP3.LUT R25, R25, R4, RZ, 0xc0, !PT ;  /* 0x0000000419197212 */ /* 0x000fe200078ec0ff */
[----:B------:R-:W-:Y:S01]  /*4a70*/  HMMA.16816.F32.BF16 R156, R128, R176, RZ ;  /* 0x000000b0809c723c */ /* 0x000fe200000418ff */
[----:B------:R-:W-:Y:S01]  /*4a80*/  PRMT R235, R238, 0x7632, R235 ;  /* 0x00007632eeeb7816 */ /* 0x000fe200000000eb */
[----:B------:R-:W-:Y:S01]  /*4a90*/  MUFU.EX2 R203, R203 ;  /* 0x000000cb00cb7308 */ /* 0x000fe20000000800 */
[----:B------:R-:W-:-:S02]  /*4aa0*/  PRMT R4, R244, 0x5410, R241 ;  /* 0x00005410f4047816 */ /* 0x000fc400000000f1 */
[----:B------:R-:W-:Y:S02]  /*4ab0*/  LOP3.LUT R24, R24, R7, RZ, 0xc0, !PT ;  /* 0x0000000718187212 */ /* 0x000fe400078ec0ff */
[----:B------:R-:W-:Y:S01]  /*4ac0*/  F2FP.BF16.PACK_AB R246, R195, R222 ;  /* 0x000000dec3f6723e */ /* 0x000fe200000010ff */
[C---:B---3--:R-:W-:Y:S01]  /*4ad0*/  HMMA.16816.F32.BF16 R36, R128.reuse, R48, RZ ;  /* 0x000000308024723c */ /* 0x048fe200000418ff */
[----:B------:R-:W-:Y:S01]  /*4ae0*/  PRMT R7, R242, 0x5410, R239 ;  /* 0x00005410f2077816 */ /* 0x000fe200000000ef */
[----:B------:R-:W3:Y:S01]  /*4af0*/  MUFU.EX2 R194, R194 ;  /* 0x000000c200c27308 */ /* 0x000ee20000000800 */
[----:B------:R-:W-:Y:S02]  /*4b00*/  LOP3.LUT R27, R27, R4, RZ, 0xc0, !PT ;  /* 0x000000041b1b7212 */ /* 0x000fe400078ec0ff */
[----:B------:R-:W-:Y:S02]  /*4b10*/  PRMT R5, R238, 0x5410, R235 ;  /* 0x00005410ee057816 */ /* 0x000fe400000000eb */
[----:B------:R-:W-:Y:S01]  /*4b20*/  PRMT R243, R246, 0x7632, R243 ;  /* 0x00007632f6f37816 */ /* 0x000fe200000000f3 */
[----:B------:R-:W-:Y:S01]  /*4b30*/  HMMA.16816.F32.BF16 R52, R128, R168, RZ ;  /* 0x000000a88034723c */ /* 0x000fe200000418ff */
[----:B--2---:R-:W-:-:S02]  /*4b40*/  F2FP.BF16.PACK_AB R4, R193, R248 ;  /* 0x000000f8c104723e */ /* 0x004fc400000010ff */
[----:B------:R-:W-:Y:S02]  /*4b50*/  LOP3.LUT R26, R26, R7, RZ, 0xc0, !PT ;  /* 0x000000071a1a7212 */ /* 0x000fe400078ec0ff */
[----:B-----5:R-:W-:Y:S02]  /*4b60*/  F2FP.BF16.PACK_AB R249, R245, R250 ;  /* 0x000000faf5f9723e */ /* 0x020fe400000010ff */
[----:B------:R-:W-:Y:S01]  /*4b70*/  LOP3.LUT R5, R28, R5, RZ, 0xc0, !PT ;  /* 0x000000051c057212 */ /* 0x000fe200078ec0ff */
[----:B------:R-:W-:Y:S01]  /*4b80*/  HMMA.16816.F32.BF16 R148, R128, R152, RZ ;  /* 0x000000988094723c */ /* 0x000fe200000418ff */
[C---:B------:R-:W-:Y:S02]  /*4b90*/  PRMT R89, R4.reuse, 0x7610, R89 ;  /* 0x0000761004597816 */ /* 0x040fe40000000059 */
[----:B------:R-:W-:Y:S02]  /*4ba0*/  PRMT R88, R4, 0x7632, R88 ;  /* 0x0000763204587816 */ /* 0x000fe40000000058 */
[----:B------:R-:W-:-:S02]  /*4bb0*/  PRMT R28, R246, 0x5410, R243 ;  /* 0x00005410f61c7816 */ /* 0x000fc400000000f3 */
[----:B------:R-:W-:Y:S01]  /*4bc0*/  PRMT R247, R249, 0x7632, R247 ;  /* 0x00007632f9f77816 */ /* 0x000fe200000000f7 */
[C---:B------:R-:W-:Y:S01]  /*4bd0*/  HMMA.16816.F32.BF16 R140, R24.reuse, R176, RZ ;  /* 0x000000b0188c723c */ /* 0x040fe200000418ff */
[----:B------:R-:W-:Y:S02]  /*4be0*/  LOP3.LUT R7, R21, R28, RZ, 0xc0, !PT ;  /* 0x0000001c15077212 */ /* 0x000fe400078ec0ff */
[----:B------:R-:W-:Y:S02]  /*4bf0*/  PRMT R28, R249, 0x5410, R247 ;  /* 0x00005410f91c7816 */ /* 0x000fe400000000f7 */
[----:B------:R-:W-:Y:S02]  /*4c00*/  LOP3.LUT R94, R19, UR16, R30, 0x96, !PT ;  /* 0x00000010135e7c12 */ /* 0x000fe4000f8e961e */
[----:B------:R-:W-:Y:S01]  /*4c10*/  IMAD.MOV.U32 R176, RZ, RZ, R89 ;  /* 0x000000ffffb07224 */ /* 0x000fe200078e0059 */
[----:B------:R-:W-:Y:S01]  /*4c20*/  LOP3.LUT R125, R125, R28, RZ, 0xc0, !PT ;  /* 0x0000001c7d7d7212 */ /* 0x000fe200078ec0ff */
[----:B------:R-:W-:Y:S01]  /*4c30*/  IMAD.MOV.U32 R177, RZ, RZ, R88 ;  /* 0x000000ffffb17224 */ /* 0x000fe200078e0058 */
[----:B-1----:R-:W-:Y:S01]  /*4c40*/  F2FP.BF16.PACK_AB R240, R219, R220 ;  /* 0x000000dcdbf0723e */ /* 0x002fe200000010ff */
[----:B------:R-:W-:Y:S01]  /*4c50*/  IMAD.WIDE.U32 R94, R94, -0x2daee0ad, RZ ;  /* 0xd2511f535e5e7825 */ /* 0x000fe200078e00ff */
[----:B------:R-:W-:Y:S01]  /*4c60*/  HMMA.16816.F32.BF16 R40, R24, R48, RZ ;  /* 0x000000301828723c */ /* 0x000fe200000418ff */
[----:B------:R-:W-:-:S02]  /*4c70*/  F2FP.BF16.PACK_AB R236, R225, R228 ;  /* 0x000000e4e1ec723e */ /* 0x000fc400000010ff */
[----:B------:R-:W-:Y:S02]  /*4c80*/  PRMT R28, R176, 0x5410, R177 ;  /* 0x00005410b01c7816 */ /* 0x000fe400000000b1 */
[----:B------:R-:W-:Y:S02]  /*4c90*/  LOP3.LUT R100, R95, UR11, R20, 0x96, !PT ;  /* 0x0000000b5f647c12 */ /* 0x000fe4000f8e9614 */
[----:B------:R-:W-:Y:S01]  /*4ca0*/  LOP3.LUT R127, R127, R28, RZ, 0xc0, !PT ;  /* 0x0000001c7f7f7212 */ /* 0x000fe200078ec0ff */
[C---:B------:R-:W-:Y:S01]  /*4cb0*/  HMMA.16816.F32.BF16 R88, R24.reuse, R96, RZ ;  /* 0x000000601858723c */ /* 0x040fe200000418ff */
[----:B------:R-:W-:Y:S01]  /*4cc0*/  LOP3.LUT R28, R29, UR5, R56, 0x96, !PT ;  /* 0x000000051d1c7c12 */ /* 0x000fe2000f8e9638 */
[----:B------:R-:W-:Y:S01]  /*4cd0*/  IMAD.WIDE.U32 R100, R100, -0x326172a9, RZ ;  /* 0xcd9e8d5764647825 */ /* 0x000fe200078e00ff */
[----:B------:R-:W-:Y:S02]  /*4ce0*/  PRMT R237, R240, 0x7632, R237 ;  /* 0x00007632f0ed7816 */ /* 0x000fe400000000ed */
[----:B------:R-:W-:Y:S01]  /*4cf0*/  F2FP.BF16.PACK_AB R234, R223, R226 ;  /* 0x000000e2dfea723e */ /* 0x000fe200000010ff */
[----:B------:R-:W-:Y:S01]  /*4d00*/  IMAD.WIDE.U32 R28, R28, -0x2daee0ad, RZ ;  /* 0xd2511f531c1c7825 */ /* 0x000fe200078e00ff */
[----:B---3--:R-:W-:Y:S01]  /*4d10*/  F2FP.BF16.PACK_AB R6, R194, R203 ;  /* 0x000000cbc206723e */ /* 0x008fe200000010ff */
[----:B------:R-:W-:Y:S01]  /*4d20*/  HMMA.16816.F32.BF16 R56, R24, R168, RZ ;  /* 0x000000a81838723c */ /* 0x000fe200000418ff */
[----:B------:R-:W-:-:S02]  /*4d30*/  PRMT R21, R240, 0x5410, R237 ;  /* 0x00005410f0157816 */ /* 0x000fc400000000ed */
[----:B------:R-:W-:Y:S01]  /*4d40*/  LOP3.LUT R68, R29, UR4, R68, 0x96, !PT ;  /* 0x000000041d447c12 */ /* 0x000fe2000f8e9644 */
[----:B------:R-:W-:Y:S01]  /*4d50*/  ULEA UR4, UR6, UR7, 0x5 ;  /* 0x0000000706047291 */ /* 0x000fe2000f8e283f */
[----:B------:R-:W-:Y:S02]  /*4d60*/  PRMT R233, R236, 0x7632, R233 ;  /* 0x00007632ece97816 */ /* 0x000fe400000000e9 */
[----:B------:R-:W-:Y:S01]  /*4d70*/  PRMT R231, R234, 0x7632, R231 ;  /* 0x00007632eae77816 */ /* 0x000fe200000000e7 */
[----:B------:R-:W-:Y:S01]  /*4d80*/  IMAD.WIDE.U32 R68, R68, -0x326172a9, RZ ;  /* 0xcd9e8d5744447825 */ /* 0x000fe200078e00ff */
[C---:B------:R-:W-:Y:S01]  /*4d90*/  PRMT R86, R6.reuse, 0x7610, R86 ;  /* 0x0000761006567816 */ /* 0x040fe20000000056 */
[----:B------:R-:W-:Y:S01]  /*4da0*/  HMMA.16816.F32.BF16 R132, R24, R152, RZ ;  /* 0x000000981884723c */ /* 0x000fe200000418ff */
[----:B------:R-:W-:Y:S01]  /*4db0*/  PRMT R87, R6, 0x7632, R87 ;  /* 0x0000763206577816 */ /* 0x000fe20000000057 */
[----:B------:R-:W-:Y:S01]  /*4dc0*/  IMAD.MOV.U32 R169, RZ, RZ, R85 ;  /* 0x000000ffffa97224 */ /* 0x000fe200078e0055 */
[----:B------:R-:W-:Y:S01]  /*4dd0*/  LOP3.LUT R124, R124, R21, RZ, 0xc0, !PT ;  /* 0x000000157c7c7212 */ /* 0x000fe200078ec0ff */
[----:B------:R-:W-:Y:S01]  /*4de0*/  IMAD.MOV.U32 R168, RZ, RZ, R84 ;  /* 0x000000ffffa87224 */ /* 0x000fe200078e0054 */
[----:B------:R-:W-:Y:S01]  /*4df0*/  PRMT R4, R236, 0x5410, R233 ;  /* 0x00005410ec047816 */ /* 0x000fe200000000e9 */
[----:B------:R-:W-:Y:S01]  /*4e00*/  UIADD3 UR4, UR4, -0x20, URZ ;  /* 0xffffffe004047890 */ /* 0x000fe2000fffe03f */
[----:B------:R-:W-:Y:S01]  /*4e10*/  PRMT R6, R234, 0x5410, R231 ;  /* 0x00005410ea067816 */ /* 0x000fe200000000e7 */
[----:B------:R-:W-:Y:S01]  /*4e20*/  IMAD.MOV.U32 R153, RZ, RZ, R104 ;  /* 0x000000ffff997224 */ /* 0x000fe200078e0068 */
[----:B------:R-:W-:Y:S01]  /*4e30*/  PRMT R21, R86, 0x5410, R87 ;  /* 0x0000541056157816 */ /* 0x000fe20000000057 */
[----:B------:R-:W-:Y:S01]  /*4e40*/  IMAD.MOV.U32 R152, RZ, RZ, R103 ;  /* 0x000000ffff987224 */ /* 0x000fe200078e0067 */
[----:B------:R-:W-:-:S02]  /*4e50*/  LOP3.LUT R16, R101, UR24, R16, 0x96, !PT ;  /* 0x0000001865107c12 */ /* 0x000fc4000f8e9610 */
[----:B------:R-:W-:Y:S02]  /*4e60*/  LOP3.LUT R48, R69, UR22, R22, 0x96, !PT ;  /* 0x0000001645307c12 */ /* 0x000fe4000f8e9616 */
[----:B------:R-:W-:Y:S02]  /*4e70*/  LOP3.LUT R19, R17, UR14, R18, 0x96, !PT ;  /* 0x0000000e11137c12 */ /* 0x000fe4000f8e9612 */
[----:B------:R-:W-:Y:S01]  /*4e80*/  LOP3.LUT R4, R31, R4, RZ, 0xc0, !PT ;  /* 0x000000041f047212 */ /* 0x000fe200078ec0ff */
[----:B------:R-:W-:Y:S01]  /*4e90*/  IMAD.WIDE.U32 R48, R48, -0x2daee0ad, RZ ;  /* 0xd2511f5330307825 */ /* 0x000fe200078e00ff */
[----:B------:R-:W-:Y:S02]  /*4ea0*/  LOP3.LUT R6, R23, R6, RZ, 0xc0, !PT ;  /* 0x0000000617067212 */ /* 0x000fe400078ec0ff */
[----:B------:R-:W-:Y:S01]  /*4eb0*/  LOP3.LUT R126, R126, R21, RZ, 0xc0, !PT ;  /* 0x000000157e7e7212 */ /* 0x000fe200078ec0ff */
[----:B------:R-:W-:Y:S01]  /*4ec0*/  IMAD.WIDE.U32 R84, R19, -0x2daee0ad, RZ ;  /* 0xd2511f5313547825 */ /* 0x000fe200078e00ff */
[----:B------:R-:W-:Y:S01]  /*4ed0*/  LOP3.LUT R17, R16, 0xff, RZ, 0xc0, !PT ;  /* 0x000000ff10117812 */ /* 0x000fe200078ec0ff */
[----:B------:R-:W-:Y:S01]  /*4ee0*/  LDSM.16.MT88.4 R20, [R210+0xb800] ;  /* 0x00b80000d214783b */ /* 0x000fe20000004200 */
[----:B------:R-:W-:Y:S01]  /*4ef0*/  LOP3.LUT R15, R15, UR17, R28, 0x96, !PT ;  /* 0x000000110f0f7c12 */ /* 0x000fe2000f8e961c */
[----:B------:R-:W-:Y:S01]  /*4f00*/  HMMA.16816.F32.BF16 R36, R4, R64, R36 ;  /* 0x000000400424723c */ /* 0x000fe20000041824 */
[----:B------:R-:W-:Y:S01]  /*4f10*/  ISETP.GE.U32.AND P2, PT, R252, R17, PT ;  /* 0x00000011fc00720c */ /* 0x000fe20003f46070 */
[----:B------:R-:W1:Y:S01]  /*4f20*/  LDSM.16.MT88.4 R28, [R212+0xb800] ;  /* 0x00b80000d41c783b */ /* 0x000e620000004200 */
[----:B------:R-:W-:-:S02]  /*4f30*/  LOP3.LUT R17, R16, 0xffff, RZ, 0xc0, !PT ;  /* 0x0000ffff10117812 */ /* 0x000fc400078ec0ff */
[----:B------:R-:W-:Y:S02]  /*4f40*/  LOP3.LUT R19, R84, 0xff, RZ, 0xc0, !PT ;  /* 0x000000ff54137812 */ /* 0x000fe400078ec0ff */
[----:B------:R-:W-:Y:S01]  /*4f50*/  SHF.R.U32.HI R17, RZ, 0x8, R17 ;  /* 0x00000008ff117819 */ /* 0x000fe20000011611 */
[----:B------:R-:W-:Y:S01]  /*4f60*/  HMMA.16816.F32.BF16 R40, R124, R64, R40 ;  /* 0x000000407c28723c */ /* 0x000fe20000041828 */
[----:B------:R-:W-:Y:S02]  /*4f70*/  LOP3.LUT R94, R85, UR23, R94, 0x96, !PT ;  /* 0x00000017555e7c12 */ /* 0x000fe4000f8e965e */
[----:B------:R-:W-:Y:S02]  /*4f80*/  LOP3.LUT R17, R17, 0xffff, RZ, 0xc0, !PT ;  /* 0x0000ffff11117812 */ /* 0x000fe400078ec0ff */
[C---:B------:R-:W-:Y:S01]  /*4f90*/  ISETP.GE.U32.AND P1, PT, R252.reuse, R19, PT ;  /* 0x00000013fc00720c */ /* 0x040fe20003f26070 */
[----:B------:R-:W-:Y:S01]  /*4fa0*/  @!P2 HFMA2.BF16_V2 R13, -RZ.H0_H0, RZ.H0_H0, -R168.H0_H0 ;  /* 0x200000ffff0da231 */ /* 0x000fe200003409a8 */
[----:B------:R-:W-:Y:S01]  /*4fb0*/  LOP3.LUT R64, R49, UR15, R14, 0x96, !PT ;  /* 0x0000000f31407c12 */ /* 0x000fe2000f8e960e */
[----:B------:R-:W-:Y:S01]  /*4fc0*/  IMAD.WIDE.U32 R14, R15, -0x326172a9, RZ ;  /* 0xcd9e8d570f0e7825 */ /* 0x000fe200078e00ff */
[----:B----4-:R-:W-:Y:S01]  /*4fd0*/  HMMA.16816.F32.BF16 R52, R4, R32, R52 ;  /* 0x000000200434723c */ /* 0x010fe20000041834 */
[----:B------:R-:W-:-:S02]  /*4fe0*/  ISETP.GE.U32.AND P6, PT, R252, R17, PT ;  /* 0x00000011fc00720c */ /* 0x000fc40003fc6070 */
[----:B------:R-:W-:Y:S01]  /*4ff0*/  IMAD.WIDE.U32 R64, R64, -0x326172a9, RZ ;  /* 0xcd9e8d5740407825 */ /* 0x000fe200078e00ff */
[----:B------:R-:W-:Y:S02]  /*5000*/  LOP3.LUT R18, R15, UR16, R68, 0x96, !PT ;  /* 0x000000100f127c12 */ /* 0x000fe4000f8e9644 */
[----:B------:R-:W-:Y:S02]  /*5010*/  SHF.R.U32.HI R15, RZ, 0x18, R84 ;  /* 0x00000018ff0f7819 */ /* 0x000fe40000011654 */
[----:B------:R-:W-:Y:S01]  /*5020*/  HMMA.16816.F32.BF16 R56, R124, R32, R56 ;  /* 0x000000207c38723c */ /* 0x000fe20000041838 */
[--C-:B------:R-:W-:Y:S01]  /*5030*/  SHF.R.U32.HI R17, RZ, 0x18, R16.reuse ;  /* 0x00000018ff117819 */ /* 0x100fe20000011610 */
[----:B------:R-:W-:Y:S01]  /*5040*/  IMAD.WIDE.U32 R18, R18, -0x2daee0ad, RZ ;  /* 0xd2511f5312127825 */ /* 0x000fe200078e00ff */
[----:B------:R-:W-:Y:S01]  /*5050*/  ISETP.GE.U32.AND P3, PT, R252, R15, PT ;  /* 0x0000000ffc00720c */ /* 0x000fe20003f66070 */
[----:B------:R-:W-:Y:S01]  /*5060*/  @!P1 HFMA2.BF16_V2 R76, -RZ.H0_H0, RZ.H0_H0, -R234.H0_H0 ;  /* 0x200000ffff4c9231 */ /* 0x000fe200003409ea */
[----:B------:R-:W-:Y:S01]  /*5070*/  LOP3.LUT R15, R100, 0xff, RZ, 0xc0, !PT ;  /* 0x000000ff640f7812 */ /* 0x000fe200078ec0ff */
[----:B------:R-:W-:Y:S01]  /*5080*/  @!P6 HFMA2.BF16_V2 R12, -RZ.H0_H0, RZ.H0_H0, -R169.H0_H0 ;  /* 0x200000ffff0ce231 */ /* 0x000fe200003409a9 */
[----:B------:R-:W-:Y:S01]  /*5090*/  SHF.R.U32.HI R33, RZ, 0x10, R16 ;  /* 0x00000010ff217819 */ /* 0x000fe20000011610 */
[----:B------:R-:W-:Y:S01]  /*50a0*/  HMMA.16816.F32.BF16 R156, R4, R172, R156 ;  /* 0x000000ac049c723c */ /* 0x000fe2000004189c */
[----:B------:R-:W-:Y:S01]  /*50b0*/  LOP3.LUT R14, R65, UR14, R14, 0x96, !PT ;  /* 0x0000000e410e7c12 */ /* 0x000fe2000f8e960e */
[----:B------:R-:W-:Y:S01]  /*50c0*/  IMAD.IADD R32, R72, 0x1, -R73 ;  /* 0x0000000148207824 */ /* 0x000fe200078e0a49 */
[----:B------:R-:W-:-:S02]  /*50d0*/  LOP3.LUT R33, R33, 0xff, RZ, 0xc0, !PT ;  /* 0x000000ff21217812 */ /* 0x000fc400078ec0ff */
[C---:B------:R-:W-:Y:S02]  /*50e0*/  ISETP.GE.U32.AND P5, PT, R252.reuse, R17, PT ;  /* 0x00000011fc00720c */ /* 0x040fe40003fa6070 */
[----:B------:R-:W-:Y:S01]  /*50f0*/  ISETP.GE.U32.AND P4, PT, R252, R33, PT ;  /* 0x00000021fc00720c */ /* 0x000fe20003f86070 */
[----:B------:R-:W-:Y:S01]  /*5100*/  HMMA.16816.F32.BF16 R140, R124, R172, R140 ;  /* 0x000000ac7c8c723c */ /* 0x000fe2000004188c */
[----:B------:R-:W-:Y:S01]  /*5110*/  @!P2 PRMT R168, R13, 0x5410, RZ ;  /* 0x000054100da8a816 */ /* 0x000fe200000000ff */
[----:B------:R-:W-:Y:S01]  /*5120*/  @!P3 HFMA2.BF16_V2 R46, -RZ.H0_H0, RZ.H0_H0, -R243.H0_H0 ;  /* 0x200000ffff2eb231 */ /* 0x000fe200003409f3 */
[----:B------:R-:W-:Y:S02]  /*5130*/  LOP3.LUT R13, R100, 0xffff, RZ, 0xc0, !PT ;  /* 0x0000ffff640d7812 */ /* 0x000fe400078ec0ff */
[----:B------:R-:W-:Y:S02]  /*5140*/  ISETP.GE.U32.AND P2, PT, R252, R15, PT ;  /* 0x0000000ffc00720c */ /* 0x000fe40003f46070 */
[----:B------:R-:W-:Y:S01]  /*5150*/  IMAD.MOV.U32 R173, RZ, RZ, R87 ;  /* 0x000000ffffad7224 */ /* 0x000fe200078e0057 */
[----:B------:R-:W-:Y:S01]  /*5160*/  LOP3.LUT R49, R84, 0xffff, RZ, 0xc0, !PT ;  /* 0x0000ffff54317812 */ /* 0x000fe200078ec0ff */
[----:B------:R-:W-:Y:S01]  /*5170*/  IMAD.MOV.U32 R172, RZ, RZ, R86 ;  /* 0x000000ffffac7224 */ /* 0x000fe200078e0056 */
[----:B------:R-:W-:Y:S01]  /*5180*/  SHF.R.U32.HI R65, RZ, 0x10, R84 ;  /* 0x00000010ff417819 */ /* 0x000fe20000011654 */
[----:B------:R-:W-:Y:S01]  /*5190*/  HMMA.16816.F32.BF16 R68, R128, R80, RZ ;  /* 0x000000508044723c */ /* 0x000fe200000418ff */
[----:B------:R-:W-:Y:S01]  /*51a0*/  LOP3.LUT R48, R19, UR11, R48, 0x96, !PT ;  /* 0x0000000b13307c12 */ /* 0x000fe2000f8e9630 */
[----:B------:R-:W-:Y:S01]  /*51b0*/  @!P4 HFMA2.BF16_V2 R11, -RZ.H0_H0, RZ.H0_H0, -R201.H0_H0 ;  /* 0x200000ffff0bc231 */ /* 0x000fe200003409c9 */
[----:B------:R-:W-:Y:S01]  /*51c0*/  @!P6 PRMT R169, R12, 0x5410, RZ ;  /* 0x000054100ca9e816 */ /* 0x000fe200000000ff */
[----:B------:R-:W-:Y:S01]  /*51d0*/  @!P5 HFMA2.BF16_V2 R10, -RZ.H0_H0, RZ.H0_H0, -R200.H0_H0 ;  /* 0x200000ffff0ad231 */ /* 0x000fe200003409c8 */
[----:B------:R-:W-:-:S02]  /*51e0*/  SHF.R.U32.HI R101, RZ, 0x18, R100 ;  /* 0x00000018ff657819 */ /* 0x000fc40000011664 */
[----:B------:R-:W-:Y:S01]  /*51f0*/  @!P2 HFMA2.BF16_V2 R9, -RZ.H0_H0, RZ.H0_H0, -R197.H0_H0 ;  /* 0x200000ffff09a231 */ /* 0x000fe200003409c5 */
[----:B------:R-:W-:Y:S01]  /*5200*/  HMMA.16816.F32.BF16 R84, R128, R96, RZ ;  /* 0x000000608054723c */ /* 0x000fe200000418ff */
[----:B------:R-:W-:Y:S02]  /*5210*/  @!P4 PRMT R201, R11, 0x5410, RZ ;  /* 0x000054100bc9c816 */ /* 0x000fe400000000ff */
[----:B------:R-:W-:Y:S02]  /*5220*/  @!P5 PRMT R200, R10, 0x5410, RZ ;  /* 0x000054100ac8d816 */ /* 0x000fe400000000ff */
[----:B------:R-:W-:Y:S02]  /*5230*/  @!P2 PRMT R197, R9, 0x5410, RZ ;  /* 0x0000541009c5a816 */ /* 0x000fe400000000ff */
[----:B------:R-:W-:Y:S01]  /*5240*/  IMAD.WIDE.U32 R96, R14, -0x2daee0ad, RZ ;  /* 0xd2511f530e607825 */ /* 0x000fe200078e00ff */
[----:B------:R-:W-:Y:S01]  /*5250*/  SHF.R.U32.HI R14, RZ, 0x8, R13 ;  /* 0x00000008ff0e7819 */ /* 0x000fe2000001160d */
[----:B------:R-:W-:Y:S01]  /*5260*/  HMMA.16816.F32.BF16 R72, R24, R80, RZ ;  /* 0x000000501848723c */ /* 0x000fe200000418ff */
[----:B------:R-:W-:-:S02]  /*5270*/  SHF.R.U32.HI R13, RZ, 0x10, R100 ;  /* 0x00000010ff0d7819 */ /* 0x000fc40000011664 */
[----:B------:R-:W-:Y:S02]  /*5280*/  LOP3.LUT R33, R97, UR23, R18, 0x96, !PT ;  /* 0x0000001761217c12 */ /* 0x000fe4000f8e9612 */
[----:B------:R-:W-:Y:S01]  /*5290*/  LOP3.LUT R15, R14, 0xffff, RZ, 0xc0, !PT ;  /* 0x0000ffff0e0f7812 */ /* 0x000fe200078ec0ff */
[----:B------:R-:W2:Y:S01]  /*52a0*/  LDSM.16.MT88.4 R16, [R208+0xb000] ;  /* 0x00b00000d010783b */ /* 0x000ea20000004200 */
[----:B------:R-:W-:Y:S01]  /*52b0*/  LOP3.LUT R13, R13, 0xff, RZ, 0xc0, !PT ;  /* 0x000000ff0d0d7812 */ /* 0x000fe200078ec0ff */
[----:B------:R-:W-:Y:S01]  /*52c0*/  HMMA.16816.F32.BF16 R148, R4, R160, R148 ;  /* 0x000000a00494723c */ /* 0x000fe20000041894 */
[----:B------:R-:W-:Y:S01]  /*52d0*/  ISETP.GE.U32.AND P6, PT, R252, R15, PT ;  /* 0x0000000ffc00720c */ /* 0x000fe20003fc6070 */
[----:B------:R-:W-:Y:S01]  /*52e0*/  IMAD.MOV.U32 R80, RZ, RZ, R152 ;  /* 0x000000ffff507224 */ /* 0x000fe200078e0098 */
[----:B------:R-:W-:Y:S01]  /*52f0*/  LOP3.LUT R15, R94, 0xff, RZ, 0xc0, !PT ;  /* 0x000000ff5e0f7812 */ /* 0x000fe200078ec0ff */
[----:B------:R-:W-:Y:S01]  /*5300*/  IMAD.MOV.U32 R152, RZ, RZ, R137 ;  /* 0x000000ffff987224 */ /* 0x000fe200078e0089 */
[----:B------:R-:W-:-:S02]  /*5310*/  ISETP.GE.U32.AND P5, PT, R252, R13, PT ;  /* 0x0000000dfc00720c */ /* 0x000fc40003fa6070 */
[----:B------:R-:W-:Y:S01]  /*5320*/  ISETP.GE.U32.AND P4, PT, R252, R15, PT ;  /* 0x0000000ffc00720c */ /* 0x000fe20003f86070 */
[----:B------:R-:W-:Y:S01]  /*5330*/  HMMA.16816.F32.BF16 R132, R124, R160, R132 ;  /* 0x000000a07c84723c */ /* 0x000fe20000041884 */
[----:B------:R-:W3:Y:S01]  /*5340*/  LDSM.16.MT88.4 R12, [R209+0xb800] ;  /* 0x00b80000d10c783b */ /* 0x000ee20000004200 */
[----:B------:R-:W-:Y:S02]  /*5350*/  LOP3.LUT R9, R94, 0xffff, RZ, 0xc0, !PT ;  /* 0x0000ffff5e097812 */ /* 0x000fe400078ec0ff */
[----:B------:R-:W-:Y:S02]  /*5360*/  ISETP.GE.U32.AND P2, PT, R252, R101, PT ;  /* 0x00000065fc00720c */ /* 0x000fe40003f46070 */
[----:B------:R-:W-:Y:S01]  /*5370*/  SHF.R.U32.HI R9, RZ, 0x8, R9 ;  /* 0x00000008ff097819 */ /* 0x000fe20000011609 */
[----:B------:R-:W-:Y:S01]  /*5380*/  @!P6 HFMA2.BF16_V2 R8, -RZ.H0_H0, RZ.H0_H0, -R196.H0_H0 ;  /* 0x200000ffff08e231 */ /* 0x000fe200003409c4 */
[-C--:B-1----:R-:W-:Y:S01]  /*5390*/  HMMA.16816.F32.BF16 R68, R4, R28.reuse, R68 ;  /* 0x0000001c0444723c */ /* 0x082fe20000041844 */
[----:B------:R-:W-:Y:S01]  /*53a0*/  IMAD.MOV.U32 R161, RZ, RZ, R102 ;  /* 0x000000ffffa17224 */ /* 0x000fe200078e0066 */
[----:B------:R-:W-:Y:S01]  /*53b0*/  LOP3.LUT R9, R9, 0xffff, RZ, 0xc0, !PT ;  /* 0x0000ffff09097812 */ /* 0x000fe200078ec0ff */
[----:B------:R-:W-:Y:S01]  /*53c0*/  @!P5 HFMA2.BF16_V2 R93, -RZ.H0_H0, RZ.H0_H0, -R199.H0_H0 ;  /* 0x200000ffff5dd231 */ /* 0x000fe200003409c7 */
[----:B------:R-:W-:Y:S01]  /*53d0*/  @!P6 PRMT R196, R8, 0x5410, RZ ;  /* 0x0000541008c4e816 */ /* 0x000fe200000000ff */
[----:B------:R-:W-:Y:S01]  /*53e0*/  @!P4 HFMA2.BF16_V2 R79, -RZ.H0_H0, RZ.H0_H0, -R236.H0_H0 ;  /* 0x200000ffff4fc231 */ /* 0x000fe200003409ec */
[----:B------:R-:W-:Y:S01]  /*53f0*/  ISETP.GE.U32.AND P6, PT, R252, R9, PT ;  /* 0x00000009fc00720c */ /* 0x000fe20003fc6070 */
[----:B------:R-:W-:Y:S01]  /*5400*/  IMAD.MOV.U32 R160, RZ, RZ, R111 ;  /* 0x000000ffffa07224 */ /* 0x000fe200078e006f */
[----:B------:R-:W-:Y:S01]  /*5410*/  HMMA.16816.F32.BF16 R72, R124, R28, R72 ;  /* 0x0000001c7c48723c */ /* 0x000fe20000041848 */
[----:B------:R-:W1:Y:S01]  /*5420*/  LDSM.16.MT88.4 R8, [R208+0xb800] ;  /* 0x00b80000d008783b */ /* 0x000e620000004200 */
[----:B------:R-:W-:Y:S01]  /*5430*/  SHF.R.U32.HI R49, RZ, 0x8, R49 ;  /* 0x00000008ff317819 */ /* 0x000fe20000011631 */
[----:B------:R-:W-:Y:S01]  /*5440*/  @!P2 HFMA2.BF16_V2 R92, -RZ.H0_H0, RZ.H0_H0, -R198.H0_H0 ;  /* 0x200000ffff5ca231 */ /* 0x000fe200003409c6 */
[----:B------:R-:W-:-:S02]  /*5450*/  LOP3.LUT R65, R65, 0xff, RZ, 0xc0, !PT ;  /* 0x000000ff41417812 */ /* 0x000fc400078ec0ff */
[----:B------:R-:W-:Y:S01]  /*5460*/  LOP3.LUT R49, R49, 0xffff, RZ, 0xc0, !PT ;  /* 0x0000ffff31317812 */ /* 0x000fe200078ec0ff */
[----:B------:R-:W-:Y:S01]  /*5470*/  IMAD.MOV.U32 R28, RZ, RZ, R105 ;  /* 0x000000ffff1c7224 */ /* 0x000fe200078e0069 */
[-C--:B------:R-:W-:Y:S01]  /*5480*/  HMMA.16816.F32.BF16 R100, R128, R112.reuse, RZ ;  /* 0x000000708064723c */ /* 0x080fe200000418ff */
[----:B------:R-:W-:Y:S02]  /*5490*/  @!P4 PRMT R236, R79, 0x5410, RZ ;  /* 0x000054104fecc816 */ /* 0x000fe400000000ff */
[----:B------:R-:W-:Y:S01]  /*54a0*/  @!P6 HFMA2.BF16_V2 R78, -RZ.H0_H0, RZ.H0_H0, -R233.H0_H0 ;  /* 0x200000ffff4ee231 */ /* 0x000fe200003409e9 */
[----:B------:R-:W-:Y:S01]  /*54b0*/  ISETP.GE.U32.AND P4, PT, R252, R65, PT ;  /* 0x00000041fc00720c */ /* 0x000fe20003f86070 */
[----:B------:R-:W-:Y:S01]  /*54c0*/  IMAD.MOV.U32 R65, RZ, RZ, R139 ;  /* 0x000000ffff417224 */ /* 0x000fe200078e008b */
[----:B------:R-:W-:Y:S02]  /*54d0*/  @!P1 PRMT R234, R76, 0x5410, RZ ;  /* 0x000054104cea9816 */ /* 0x000fe400000000ff */
[----:B------:R-:W-:Y:S01]  /*54e0*/  HMMA.16816.F32.BF16 R104, R24, R112, RZ ;  /* 0x000000701868723c */ /* 0x000fe200000418ff */
[----:B------:R-:W-:-:S02]  /*54f0*/  @!P6 PRMT R233, R78, 0x5410, RZ ;  /* 0x000054104ee9e816 */ /* 0x000fc400000000ff */
[----:B------:R-:W-:Y:S01]  /*5500*/  ISETP.GE.U32.AND P6, PT, R252, R49, PT ;  /* 0x00000031fc00720c */ /* 0x000fe20003fc6070 */
[----:B------:R-:W-:Y:S01]  /*5510*/  IMAD.WIDE.U32 R48, R48, -0x326172a9, RZ ;  /* 0xcd9e8d5730307825 */ /* 0x000fe200078e00ff */
[----:B------:R-:W-:Y:S02]  /*5520*/  SHF.R.U32.HI R95, RZ, 0x10, R94 ;  /* 0x00000010ff5f7819 */ /* 0x000fe4000001165e */
[----:B------:R-:W-:Y:S01]  /*5530*/  @!P5 PRMT R199, R93, 0x5410, RZ ;  /* 0x000054105dc7d816 */ /* 0x000fe200000000ff */
[-C--:B--2---:R-:W-:Y:S01]  /*5540*/  HMMA.16816.F32.BF16 R116, R128, R16.reuse, RZ ;  /* 0x000000108074723c */ /* 0x084fe200000418ff */
[----:B------:R-:W-:Y:S01]  /*5550*/  LOP3.LUT R64, R49, UR24, R64, 0x96, !PT ;  /* 0x0000001831407c12 */ /* 0x000fe2000f8e9640 */
[----:B------:R-:W-:Y:S01]  /*5560*/  @!P4 HFMA2.BF16_V2 R47, -RZ.H0_H0, RZ.H0_H0, -R246.H0_H0 ;  /* 0x200000ffff2fc231 */ /* 0x000fe200003409f6 */
[----:B------:R-:W-:Y:S01]  /*5570*/  SHF.R.U32.HI R93, RZ, 0x18, R94 ;  /* 0x00000018ff5d7819 */ /* 0x000fe2000001165e */
[----:B------:R-:W-:Y:S01]  /*5580*/  IMAD.MOV.U32 R113, RZ, RZ, R146 ;  /* 0x000000ffff717224 */ /* 0x000fe200078e0092 */
[----:B------:R-:W-:Y:S01]  /*5590*/  LOP3.LUT R95, R95, 0xff, RZ, 0xc0, !PT ;  /* 0x000000ff5f5f7812 */ /* 0x000fe200078ec0ff */
[----:B------:R-:W-:Y:S01]  /*55a0*/  IMAD.MOV.U32 R112, RZ, RZ, R145 ;  /* 0x000000ffff707224 */ /* 0x000fe200078e0091 */
[----:B------:R-:W-:Y:S01]  /*55b0*/  @!P2 PRMT R198, R92, 0x5410, RZ ;  /* 0x000054105cc6a816 */ /* 0x000fe200000000ff */
[----:B------:R-:W-:Y:S01]  /*55c0*/  HMMA.16816.F32.BF16 R120, R24, R16, RZ ;  /* 0x000000101878723c */ /* 0x000fe200000418ff */
[----:B------:R-:W-:Y:S01]  /*55d0*/  @!P6 HFMA2.BF16_V2 R62, -RZ.H0_H0, RZ.H0_H0, -R231.H0_H0 ;  /* 0x200000ffff3ee231 */ /* 0x000fe200003409e7 */
[----:B------:R-:W-:-:S02]  /*55e0*/  ISETP.GE.U32.AND P2, PT, R252, R93, PT ;  /* 0x0000005dfc00720c */ /* 0x000fc40003f46070 */
[----:B------:R-:W-:Y:S02]  /*55f0*/  ISETP.GE.U32.AND P5, PT, R252, R95, PT ;  /* 0x0000005ffc00720c */ /* 0x000fe40003fa6070 */
[----:B------:R-:W-:Y:S01]  /*5600*/  @!P6 PRMT R231, R62, 0x5410, RZ ;  /* 0x000054103ee7e816 */ /* 0x000fe200000000ff */
[----:B------:R-:W-:Y:S01]  /*5610*/  IMAD.MOV.U32 R16, RZ, RZ, R109 ;  /* 0x000000ffff107224 */ /* 0x000fe200078e006d */
[-C--:B---3--:R-:W-:Y:S01]  /*5620*/  HMMA.16816.F32.BF16 R100, R4, R12.reuse, R100 ;  /* 0x0000000c0464723c */ /* 0x088fe20000041864 */
[----:B------:R-:W-:Y:S02]  /*5630*/  @!P4 PRMT R246, R47, 0x5410, RZ ;  /* 0x000054102ff6c816 */ /* 0x000fe400000000ff */
[----:B------:R-:W-:Y:S02]  /*5640*/  @!P3 PRMT R243, R46, 0x5410, RZ ;  /* 0x000054102ef3b816 */ /* 0x000fe400000000ff */
[----:B------:R-:W-:Y:S02]  /*5650*/  SHF.R.U32.HI R29, RZ, 0x18, R96 ;  /* 0x00000018ff1d7819 */ /* 0x000fe40000011660 */
[----:B------:R-:W-:Y:S01]  /*5660*/  @!P2 HFMA2.BF16_V2 R63, -RZ.H0_H0, RZ.H0_H0, -R235.H0_H0 ;  /* 0x200000ffff3fa231 */ /* 0x000fe200003409eb */
[----:B------:R-:W-:Y:S01]  /*5670*/  HMMA.16816.F32.BF16 R104, R124, R12, R104 ;  /* 0x0000000c7c68723c */ /* 0x000fe20000041868 */
[----:B------:R-:W-:Y:S01]  /*5680*/  @!P5 HFMA2.BF16_V2 R77, -RZ.H0_H0, RZ.H0_H0, -R238.H0_H0 ;  /* 0x200000ffff4dd231 */ /* 0x000fe200003409ee */
[----:B------:R-:W-:-:S02]  /*5690*/  LOP3.LUT R81, R96, 0xff, RZ, 0xc0, !PT ;  /* 0x000000ff60517812 */ /* 0x000fc400078ec0ff */
[----:B------:R-:W-:Y:S02]  /*56a0*/  @!P2 PRMT R235, R63, 0x5410, RZ ;  /* 0x000054103feba816 */ /* 0x000fe400000000ff */
[----:B------:R-:W-:Y:S02]  /*56b0*/  @!P5 PRMT R238, R77, 0x5410, RZ ;  /* 0x000054104deed816 */ /* 0x000fe400000000ff */
[C---:B------:R-:W-:Y:S01]  /*56c0*/  LOP3.LUT R13, R64.reuse, 0xff, RZ, 0xc0, !PT ;  /* 0x000000ff400d7812 */ /* 0x040fe200078ec0ff */
[----:B-1----:R-:W-:Y:S01]  /*56d0*/  HMMA.16816.F32.BF16 R116, R4, R8, R116 ;  /* 0x000000080474723c */ /* 0x002fe20000041874 */
[----:B------:R-:W-:Y:S02]  /*56e0*/  LOP3.LUT R12, R64, 0xffff, RZ, 0xc0, !PT ;  /* 0x0000ffff400c7812 */ /* 0x000fe400078ec0ff */
[----:B------:R-:W-:Y:S02]  /*56f0*/  ISETP.GE.U32.AND P1, PT, R252, R13, PT ;  /* 0x0000000dfc00720c */ /* 0x000fe40003f26070 */
[----:B------:R-:W-:-:S02]  /*5700*/  SHF.R.U32.HI R13, RZ, 0x8, R12 ;  /* 0x00000008ff0d7819 */ /* 0x000fc4000001160c */
[----:B------:R-:W-:Y:S01]  /*5710*/  SHF.R.U32.HI R12, RZ, 0x10, R64 ;  /* 0x00000010ff0c7819 */ /* 0x000fe20000011640 */
[----:B------:R-:W-:Y:S01]  /*5720*/  HMMA.16816.F32.BF16 R120, R124, R8, R120 ;  /* 0x000000087c78723c */ /* 0x000fe20000041878 */
[----:B------:R-:W-:Y:S02]  /*5730*/  LOP3.LUT R13, R13, 0xffff, RZ, 0xc0, !PT ;  /* 0x0000ffff0d0d7812 */ /* 0x000fe400078ec0ff */
[C---:B------:R-:W-:Y:S01]  /*5740*/  ISETP.GE.U32.AND P2, PT, R252.reuse, R29, PT ;  /* 0x0000001dfc00720c */ /* 0x040fe20003f46070 */
[----:B------:R-:W-:Y:S01]  /*5750*/  IMAD.MOV.U32 R29, RZ, RZ, R161 ;  /* 0x000000ffff1d7224 */ /* 0x000fe200078e00a1 */
[----:B------:R-:W-:Y:S01]  /*5760*/  ISETP.GE.U32.AND P6, PT, R252, R13, PT ;  /* 0x0000000dfc00720c */ /* 0x000fe20003fc6070 */
[----:B------:R-:W-:Y:S01]  /*5770*/  IMAD.MOV.U32 R161, RZ, RZ, R136 ;  /* 0x000000ffffa17224 */ /* 0x000fe200078e0088 */
[----:B------:R-:W-:Y:S01]  /*5780*/  LOP3.LUT R9, R12, 0xff, RZ, 0xc0, !PT ;  /* 0x000000ff0c097812 */ /* 0x000fe200078ec0ff */
[----:B------:R-:W-:Y:S01]  /*5790*/  @!P1 HFMA2.BF16_V2 R45, -RZ.H0_H0, RZ.H0_H0, -R230.H0_H0 ;  /* 0x200000ffff2d9231 */ /* 0x000fe200003409e6 */
[----:B------:R-:W-:Y:S01]  /*57a0*/  SHF.R.U32.HI R13, RZ, 0x18, R64 ;  /* 0x00000018ff0d7819 */ /* 0x000fe20000011640 */
[----:B------:R-:W-:Y:S01]  /*57b0*/  HMMA.16816.F32.BF16 R84, R4, R20, R84 ;  /* 0x000000140454723c */ /* 0x000fe20000041854 */
[C---:B------:R-:W-:Y:S01]  /*57c0*/  ISETP.GE.U32.AND P4, PT, R252.reuse, R9, PT ;  /* 0x00000009fc00720c */ /* 0x040fe20003f86070 */
[----:B------:R-:W-:Y:S01]  /*57d0*/  IMAD.MOV.U32 R64, RZ, RZ, R110 ;  /* 0x000000ffff407224 */ /* 0x000fe200078e006e */
[----:B------:R-:W-:-:S02]  /*57e0*/  ISETP.GE.U32.AND P3, PT, R252, R13, PT ;  /* 0x0000000dfc00720c */ /* 0x000fc40003f66070 */
[C---:B------:R-:W-:Y:S01]  /*57f0*/  LOP3.LUT R8, R48.reuse, 0xffff, RZ, 0xc0, !PT ;  /* 0x0000ffff30087812 */ /* 0x040fe200078ec0ff */
[----:B------:R-:W-:Y:S01]  /*5800*/  IMAD.MOV.U32 R49, RZ, RZ, R108 ;  /* 0x000000ffff317224 */ /* 0x000fe200078e006c */
[----:B------:R-:W-:Y:S01]  /*5810*/  LOP3.LUT R13, R48, 0xff, RZ, 0xc0, !PT ;  /* 0x000000ff300d7812 */ /* 0x000fe200078ec0ff */
[----:B------:R-:W-:Y:S01]  /*5820*/  @!P6 HFMA2.BF16_V2 R44, -RZ.H0_H0, RZ.H0_H0, -R227.H0_H0 ;  /* 0x200000ffff2ce231 */ /* 0x000fe200003409e3 */
[----:B------:R-:W-:Y:S01]  /*5830*/  HMMA.16816.F32.BF16 R88, R124, R20, R88 ;  /* 0x000000147c58723c */ /* 0x000fe20000041858 */
[----:B------:R-:W-:Y:S01]  /*5840*/  ISETP.GE.U32.AND P5, PT, R252, R81, PT ;  /* 0x00000051fc00720c */ /* 0x000fe20003fa6070 */
[----:B------:R-:W-:Y:S01]  /*5850*/  IMAD.MOV.U32 R81, RZ, RZ, R144 ;  /* 0x000000ffff517224 */ /* 0x000fe200078e0090 */
[----:B------:R-:W-:Y:S01]  /*5860*/  SHF.R.U32.HI R12, RZ, 0x10, R48 ;  /* 0x00000010ff0c7819 */ /* 0x000fe20000011630 */
[----:B------:R-:W-:Y:S01]  /*5870*/  @!P2 HFMA2.BF16_V2 R181, -RZ.H0_H0, RZ.H0_H0, -R177.H0_H0 ;  /* 0x200000ffffb5a231 */ /* 0x000fe200003409b1 */
[----:B------:R-:W-:Y:S01]  /*5880*/  SHF.R.U32.HI R8, RZ, 0x8, R8 ;  /* 0x00000008ff087819 */ /* 0x000fe20000011608 */
[----:B------:R-:W-:Y:S01]  /*5890*/  @!P4 HFMA2.BF16_V2 R61, -RZ.H0_H0, RZ.H0_H0, -R232.H0_H0 ;  /* 0x200000ffff3dc231 */ /* 0x000fe200003409e8 */
[----:B------:R-:W-:Y:S01]  /*58a0*/  LOP3.LUT R20, R96, 0xffff, RZ, 0xc0, !PT ;  /* 0x0000ffff60147812 */ /* 0x000fe200078ec0ff */
[----:B------:R-:W-:Y:S01]  /*58b0*/  @!P3 HFMA2.BF16_V2 R60, -RZ.H0_H0, RZ.H0_H0, -R229.H0_H0 ;  /* 0x200000ffff3cb231 */ /* 0x000fe200003409e5 */
[----:B------:R-:W-:Y:S01]  /*58c0*/  SHF.R.U32.HI R21, RZ, 0x10, R96 ;  /* 0x00000010ff157819 */ /* 0x000fe20000011660 */
[----:B------:R-:W-:Y:S01]  /*58d0*/  IMAD.MOV.U32 R97, RZ, RZ, R153 ;  /* 0x000000ffff617224 */ /* 0x000fe200078e0099 */
[----:B------:R-:W-:Y:S01]  /*58e0*/  @!P1 PRMT R230, R45, 0x5410, RZ ;  /* 0x000054102de69816 */ /* 0x000fe200000000ff */
[----:B------:R-:W-:Y:S01]  /*58f0*/  IMAD.MOV.U32 R96, RZ, RZ, R147 ;  /* 0x000000ffff607224 */ /* 0x000fe200078e0093 */
[----:B------:R-:W-:Y:S01]  /*5900*/  @!P6 PRMT R227, R44, 0x5410, RZ ;  /* 0x000054102ce3e816 */ /* 0x000fe200000000ff */
[----:B------:R-:W-:Y:S01]  /*5910*/  IMAD.MOV.U32 R153, RZ, RZ, R138 ;  /* 0x000000ffff997224 */ /* 0x000fe200078e008a */
[----:B------:R-:W-:Y:S01]  /*5920*/  @!P4 PRMT R232, R61, 0x5410, RZ ;  /* 0x000054103de8c816 */ /* 0x000fe200000000ff */
[----:B------:R-:W-:Y:S01]  /*5930*/  HMMA.16816.F32.BF16 R136, R24, R154, RZ ;  /* 0x0000009a1888723c */ /* 0x000fe200000418ff */
[----:B------:R-:W-:Y:S01]  /*5940*/  @!P3 PRMT R229, R60, 0x5410, RZ ;  /* 0x000054103ce5b816 */ /* 0x000fe200000000ff */
[----:B------:R-:W-:Y:S01]  /*5950*/  @!P5 HFMA2.BF16_V2 R167, -RZ.H0_H0, RZ.H0_H0, -R172.H0_H0 ;  /* 0x200000ffffa7d231 */ /* 0x000fe200003409ac */
[----:B------:R-:W-:-:S02]  /*5960*/  ISETP.GE.U32.AND P1, PT, R252, R13, PT ;  /* 0x0000000dfc00720c */ /* 0x000fc40003f26070 */
[----:B------:R-:W-:Y:S01]  /*5970*/  LOP3.LUT R17, R12, 0xff, RZ, 0xc0, !PT ;  /* 0x000000ff0c117812 */ /* 0x000fe200078ec0ff */
[----:B------:R-:W-:Y:S01]  /*5980*/  IMAD.MOV.U32 R12, RZ, RZ, R81 ;  /* 0x000000ffff0c7224 */ /* 0x000fe200078e0051 */
[----:B------:R-:W-:Y:S01]  /*5990*/  LOP3.LUT R13, R8, 0xffff, RZ, 0xc0, !PT ;  /* 0x0000ffff080d7812 */ /* 0x000fe200078ec0ff */
[C---:B------:R-:W-:Y:S01]  /*59a0*/  HMMA.16816.F32.BF16 R144, R24.reuse, R178, RZ ;  /* 0x000000b21890723c */ /* 0x040fe200000418ff */
[C---:B------:R-:W-:Y:S01]  /*59b0*/  ISETP.GE.U32.AND P6, PT, R252.reuse, R17, PT ;  /* 0x00000011fc00720c */ /* 0x040fe20003fc6070 */
[----:B------:R-:W-:Y:S01]  /*59c0*/  IMAD.MOV.U32 R17, RZ, RZ, R152 ;  /* 0x000000ffff117224 */ /* 0x000fe200078e0098 */
[C---:B------:R-:W-:Y:S01]  /*59d0*/  ISETP.GE.U32.AND P4, PT, R252.reuse, R13, PT ;  /* 0x0000000dfc00720c */ /* 0x040fe20003f86070 */
[----:B------:R-:W-:Y:S01]  /*59e0*/  IMAD.MOV.U32 R13, RZ, RZ, R153 ;  /* 0x000000ffff0d7224 */ /* 0x000fe200078e0099 */
[----:B------:R-:W-:Y:S02]  /*59f0*/  SHF.R.U32.HI R9, RZ, 0x18, R48 ;  /* 0x00000018ff097819 */ /* 0x000fe40000011630 */
[----:B------:R-:W-:Y:S01]  /*5a00*/  LOP3.LUT R8, R33, 0xffff, RZ, 0xc0, !PT ;  /* 0x0000ffff21087812 */ /* 0x000fe200078ec0ff */
[----:B------:R-:W-:Y:S01]  /*5a10*/  HMMA.16816.F32.BF16 R44, R24, R50, RZ ;  /* 0x00000032182c723c */ /* 0x000fe200000418ff */
[----:B------:R-:W-:Y:S01]  /*5a20*/  @!P1 HFMA2.BF16_V2 R188, -RZ.H0_H0, RZ.H0_H0, -R242.H0_H0 ;  /* 0x200000ffffbc9231 */ /* 0x000fe200003409f2 */
[----:B------:R-:W-:-:S02]  /*5a30*/  ISETP.GE.U32.AND P3, PT, R252, R9, PT ;  /* 0x00000009fc00720c */ /* 0x000fc40003f66070 */
[----:B------:R-:W-:Y:S02]  /*5a40*/  LOP3.LUT R9, R33, 0xff, RZ, 0xc0, !PT ;  /* 0x000000ff21097812 */ /* 0x000fe400078ec0ff */
[----:B------:R-:W-:Y:S01]  /*5a50*/  @!P1 PRMT R242, R188, 0x5410, RZ ;  /* 0x00005410bcf29816 */ /* 0x000fe200000000ff */
[----:B------:R-:W-:Y:S01]  /*5a60*/  @!P6 HFMA2.BF16_V2 R183, -RZ.H0_H0, RZ.H0_H0, -R244.H0_H0 ;  /* 0x200000ffffb7e231 */ /* 0x000fe200003409f4 */
[C---:B------:R-:W-:Y:S01]  /*5a70*/  HMMA.16816.F32.BF16 R60, R24.reuse, R170, RZ ;  /* 0x000000aa183c723c */ /* 0x040fe200000418ff */
[----:B------:R-:W-:Y:S01]  /*5a80*/  ISETP.GE.U32.AND P1, PT, R252, R9, PT ;  /* 0x00000009fc00720c */ /* 0x000fe20003f26070 */
[----:B------:R-:W-:Y:S01]  /*5a90*/  @!P4 HFMA2.BF16_V2 R184, -RZ.H0_H0, RZ.H0_H0, -R239.H0_H0 ;  /* 0x200000ffffb8c231 */ /* 0x000fe200003409ef */
[----:B------:R-:W-:Y:S02]  /*5aa0*/  SHF.R.U32.HI R8, RZ, 0x8, R8 ;  /* 0x00000008ff087819 */ /* 0x000fe40000011608 */
[----:B------:R-:W-:Y:S02]  /*5ab0*/  SHF.R.U32.HI R20, RZ, 0x8, R20 ;  /* 0x00000008ff147819 */ /* 0x000fe40000011614 */
[----:B------:R-:W-:Y:S01]  /*5ac0*/  LOP3.LUT R9, R8, 0xffff, RZ, 0xc0, !PT ;  /* 0x0000ffff08097812 */ /* 0x000fe200078ec0ff */
[----:B------:R-:W-:Y:S01]  /*5ad0*/  HMMA.16816.F32.BF16 R76, R24, R82, RZ ;  /* 0x00000052184c723c */ /* 0x000fe200000418ff */
[----:B------:R-:W-:Y:S01]  /*5ae0*/  @!P4 PRMT R239, R184, 0x5410, RZ ;  /* 0x00005410b8efc816 */ /* 0x000fe200000000ff */
[----:B------:R-:W-:Y:S01]  /*5af0*/  @!P3 HFMA2.BF16_V2 R182, -RZ.H0_H0, RZ.H0_H0, -R241.H0_H0 ;  /* 0x200000ffffb6b231 */ /* 0x000fe200003409f1 */
[----:B------:R-:W-:-:S02]  /*5b00*/  ISETP.GE.U32.AND P4, PT, R252, R9, PT ;  /* 0x00000009fc00720c */ /* 0x000fc40003f86070 */
[--C-:B------:R-:W-:Y:S01]  /*5b10*/  SHF.R.U32.HI R9, RZ, 0x18, R33.reuse ;  /* 0x00000018ff097819 */ /* 0x100fe20000011621 */
[----:B------:R-:W-:Y:S01]  /*5b20*/  @!P1 HFMA2.BF16_V2 R187, -RZ.H0_H0, RZ.H0_H0, -R240.H0_H0 ;  /* 0x200000ffffbb9231 */ /* 0x000fe200003409f0 */
[----:B------:R-:W-:Y:S01]  /*5b30*/  SHF.R.U32.HI R33, RZ, 0x10, R33 ;  /* 0x00000010ff217819 */ /* 0x000fe20000011621 */
[C---:B------:R-:W-:Y:S01]  /*5b40*/  HMMA.16816.F32.BF16 R92, R24.reuse, R98, RZ ;  /* 0x00000062185c723c */ /* 0x040fe200000418ff */
[----:B------:R-:W-:Y:S02]  /*5b50*/  @!P6 PRMT R244, R183, 0x5410, RZ ;  /* 0x00005410b7f4e816 */ /* 0x000fe400000000ff */
[----:B------:R-:W-:Y:S02]  /*5b60*/  LOP3.LUT R33, R33, 0xff, RZ, 0xc0, !PT ;  /* 0x000000ff21217812 */ /* 0x000fe400078ec0ff */
[----:B------:R-:W-:Y:S02]  /*5b70*/  @!P1 PRMT R240, R187, 0x5410, RZ ;  /* 0x00005410bbf09816 */ /* 0x000fe400000000ff */
[C---:B------:R-:W-:Y:S01]  /*5b80*/  ISETP.GE.U32.AND P1, PT, R252.reuse, R33, PT ;  /* 0x00000021fc00720c */ /* 0x040fe20003f26070 */
[----:B------:R-:W-:Y:S01]  /*5b90*/  HMMA.16816.F32.BF16 R108, R24, R114, RZ ;  /* 0x00000072186c723c */ /* 0x000fe200000418ff */
[----:B------:R-:W-:Y:S01]  /*5ba0*/  @!P4 HFMA2.BF16_V2 R186, -RZ.H0_H0, RZ.H0_H0, -R237.H0_H0 ;  /* 0x200000ffffbac231 */ /* 0x000fe200003409ed */
[----:B------:R-:W-:-:S02]  /*5bb0*/  ISETP.GE.U32.AND P6, PT, R252, R9, PT ;  /* 0x00000009fc00720c */ /* 0x000fc40003fc6070 */
[----:B------:R-:W-:Y:S02]  /*5bc0*/  LOP3.LUT R9, R20, 0xffff, RZ, 0xc0, !PT ;  /* 0x0000ffff14097812 */ /* 0x000fe400078ec0ff */
[----:B------:R-:W-:Y:S02]  /*5bd0*/  @!P4 PRMT R237, R186, 0x5410, RZ ;  /* 0x00005410baedc816 */ /* 0x000fe400000000ff */
[----:B------:R-:W-:Y:S01]  /*5be0*/  HMMA.16816.F32.BF16 R24, R24, R18, RZ ;  /* 0x000000121818723c */ /* 0x000fe200000418ff */
[----:B------:R-:W-:Y:S02]  /*5bf0*/  ISETP.GE.U32.AND P4, PT, R252, R9, PT ;  /* 0x00000009fc00720c */ /* 0x000fe40003f86070 */
[----:B------:R-:W-:Y:S01]  /*5c00*/  LOP3.LUT R21, R21, 0xff, RZ, 0xc0, !PT ;  /* 0x000000ff15157812 */ /* 0x000fe200078ec0ff */
[----:B------:R-:W-:Y:S01]  /*5c10*/  @!P1 HFMA2.BF16_V2 R185, -RZ.H0_H0, RZ.H0_H0, -R249.H0_H0 ;  /* 0x200000ffffb99231 */ /* 0x000fe200003409f9 */
[----:B------:R-:W-:Y:S02]  /*5c20*/  @!P3 PRMT R241, R182, 0x5410, RZ ;  /* 0x00005410b6f1b816 */ /* 0x000fe400000000ff */
[----:B------:R-:W-:Y:S01]  /*5c30*/  ISETP.GE.U32.AND P3, PT, R252, R21, PT ;  /* 0x00000015fc00720c */ /* 0x000fe20003f66070 */
[----:B------:R-:W-:Y:S01]  /*5c40*/  HMMA.16816.F32.BF16 R152, R128, R154, RZ ;  /* 0x0000009a8098723c */ /* 0x000fe200000418ff */
[----:B------:R-:W-:Y:S01]  /*5c50*/  @!P1 PRMT R249, R185, 0x5410, RZ ;  /* 0x00005410b9f99816 */ /* 0x000fe200000000ff */
[----:B------:R-:W-:Y:S01]  /*5c60*/  @!P6 HFMA2.BF16_V2 R180, -RZ.H0_H0, RZ.H0_H0, -R247.H0_H0 ;  /* 0x200000ffffb4e231 */ /* 0x000fe200003409f7 */
[----:B------:R-:W-:-:S02]  /*5c70*/  @!P5 PRMT R172, R167, 0x5410, RZ ;  /* 0x00005410a7acd816 */ /* 0x000fc400000000ff */
[----:B------:R-:W-:Y:S01]  /*5c80*/  @!P2 PRMT R177, R181, 0x5410, RZ ;  /* 0x00005410b5b1a816 */ /* 0x000fe200000000ff */
[----:B------:R-:W-:Y:S01]  /*5c90*/  @!P4 HFMA2.BF16_V2 R166, -RZ.H0_H0, RZ.H0_H0, -R173.H0_H0 ;  /* 0x200000ffffa6c231 */ /* 0x000fe200003409ad */
[----:B------:R-:W-:Y:S01]  /*5ca0*/  @!P6 PRMT R247, R180, 0x5410, RZ ;  /* 0x00005410b4f7e816 */ /* 0x000fe200000000ff */
[----:B------:R-:W-:Y:S03]  /*5cb0*/  HMMA.16816.F32.BF16 R136, R124, R162, R136 ;  /* 0x000000a27c88723c */ /* 0x000fe60000041888 */
[----:B------:R-:W-:Y:S01]  /*5cc0*/  @!P4 PRMT R173, R166, 0x5410, RZ ;  /* 0x00005410a6adc816 */ /* 0x000fe200000000ff */
[----:B------:R-:W-:-:S04]  /*5cd0*/  @!P3 HFMA2.BF16_V2 R165, -RZ.H0_H0, RZ.H0_H0, -R176.H0_H0 ;  /* 0x200000ffffa5b231 */ /* 0x000fc800003409b0 */
[----:B------:R-:W-:Y:S01]  /*5ce0*/  HMMA.16816.F32.BF16 R144, R124, R174, R144 ;  /* 0x000000ae7c90723c */ /* 0x000fe20000041890 */
[----:B------:R-:W-:-:S07]  /*5cf0*/  @!P3 PRMT R176, R165, 0x5410, RZ ;  /* 0x00005410a5b0b816 */ /* 0x000fce00000000ff */
[C---:B------:R-:W-:Y:S08]  /*5d00*/  HMMA.16816.F32.BF16 R44, R124.reuse, R66, R44 ;  /* 0x000000427c2c723c */ /* 0x040ff0000004182c */
[C---:B------:R-:W-:Y:S08]  /*5d10*/  HMMA.16816.F32.BF16 R60, R124.reuse, R34, R60 ;  /* 0x000000227c3c723c */ /* 0x040ff0000004183c */
[C---:B------:R-:W-:Y:S08]  /*5d20*/  HMMA.16816.F32.BF16 R76, R124.reuse, R30, R76 ;  /* 0x0000001e7c4c723c */ /* 0x040ff0000004184c */
[C---:B------:R-:W-:Y:S08]  /*5d30*/  HMMA.16816.F32.BF16 R92, R124.reuse, R22, R92 ;  /* 0x000000167c5c723c */ /* 0x040ff0000004185c */
[C---:B------:R-:W-:Y:S08]  /*5d40*/  HMMA.16816.F32.BF16 R108, R124.reuse, R14, R108 ;  /* 0x0000000e7c6c723c */ /* 0x040ff0000004186c */
[----:B------:R-:W-:Y:S07]  /*5d50*/  HMMA.16816.F32.BF16 R124, R124, R10, R24 ;  /* 0x0000000a7c7c723c */ /* 0x000fee0000041818 */
[----:B------:R-:W-:Y:S01]  /*5d60*/  IMAD.MOV.U32 R27, RZ, RZ, R49 ;  /* 0x000000ffff1b7224 */ /* 0x000fe200078e0031 */
[----:B------:R-:W-:Y:S01]  /*5d70*/  HMMA.16816.F32.BF16 R152, R4, R162, R152 ;  /* 0x000000a20498723c */ /* 0x000fe20000041898 */
[----:B------:R-:W-:-:S02]  /*5d80*/  IMAD.MOV.U32 R25, RZ, RZ, R160 ;  /* 0x000000ffff197224 */ /* 0x000fc400078e00a0 */
[----:B------:R-:W-:Y:S02]  /*5d90*/  IMAD.MOV.U32 R24, RZ, RZ, R161 ;  /* 0x000000ffff187224 */ /* 0x000fe400078e00a1 */
[----:B------:R-:W-:-:S03]  /*5da0*/  IMAD.MOV.U32 R26, RZ, RZ, R64 ;  /* 0x000000ffff1a7224 */ /* 0x000fc600078e0040 */
[C---:B------:R-:W-:Y:S08]  /*5db0*/  HMMA.16816.F32.BF16 R48, R128.reuse, R50, RZ ;  /* 0x000000328030723c */ /* 0x040ff000000418ff */
[----:B------:R-:W-:Y:S07]  /*5dc0*/  HMMA.16816.F32.BF16 R160, R128, R178, RZ ;  /* 0x000000b280a0723c */ /* 0x000fee00000418ff */
[----:B------:R-:W-:-:S02]  /*5dd0*/  IMAD.MOV.U32 R179, RZ, RZ, R65 ;  /* 0x000000ffffb37224 */ /* 0x000fc400078e0041 */
[----:B------:R-:W-:Y:S02]  /*5de0*/  IMAD.MOV.U32 R178, RZ, RZ, R112 ;  /* 0x000000ffffb27224 */ /* 0x000fe400078e0070 */
[----:B------:R-:W-:Y:S02]  /*5df0*/  FADD.FTZ R13, R13, R179 ;  /* 0x000000b30d0d7221 */ /* 0x000fe40000010000 */
[----:B------:R-:W-:Y:S02]  /*5e00*/  FADD.FTZ R12, R12, R178 ;  /* 0x000000b20c0c7221 */ /* 0x000fe40000010000 */
[----:B------:R-:W-:Y:S01]  /*5e10*/  FADD.FTZ R13, R16, R13 ;  /* 0x0000000d100d7221 */ /* 0x000fe20000010000 */
[----:B------:R-:W-:Y:S01]  /*5e20*/  HMMA.16816.F32.BF16 R48, R4, R66, R48 ;  /* 0x000000420430723c */ /* 0x000fe20000041830 */
[----:B------:R-:W-:Y:S02]  /*5e30*/  FADD.FTZ R12, R26, R12 ;  /* 0x0000000c1a0c7221 */ /* 0x000fe40000010000 */
[----:B------:R-:W-:-:S02]  /*5e40*/  FADD.FTZ R13, R202, R13 ;  /* 0x0000000dca0d7221 */ /* 0x000fc40000010000 */
[----:B------:R-:W-:Y:S02]  /*5e50*/  FADD.FTZ R21, R28, R12 ;  /* 0x0000000c1c157221 */ /* 0x000fe40000010000 */
[----:B------:R-:W-:Y:S01]  /*5e60*/  IMAD.MOV.U32 R12, RZ, RZ, c[0x0][0x228] ;  /* 0x00008a00ff0c7624 */ /* 0x000fe200078e00ff */
[----:B------:R-:W-:Y:S01]  /*5e70*/  HMMA.16816.F32.BF16 R64, R128, R170, RZ ;  /* 0x000000aa8040723c */ /* 0x000fe200000418ff */
[----:B------:R-:W-:Y:S02]  /*5e80*/  FADD.FTZ R220, R220, R21 ;  /* 0x00000015dcdc7221 */ /* 0x000fe40000010000 */
[----:B------:R-:W-:Y:S02]  /*5e90*/  FADD.FTZ R250, R250, R13 ;  /* 0x0000000dfafa7221 */ /* 0x000fe40000010000 */
[----:B------:R-:W-:Y:S02]  /*5ea0*/  FADD.FTZ R220, R219, R220 ;  /* 0x000000dcdbdc7221 */ /* 0x000fe40000010000 */
[----:B------:R-:W-:Y:S01]  /*5eb0*/  IMAD.MOV.U32 R171, RZ, RZ, R97 ;  /* 0x000000ffffab7224 */ /* 0x000fe200078e0061 */
[----:B------:R-:W-:Y:S01]  /*5ec0*/  HMMA.16816.F32.BF16 R160, R4, R174, R160 ;  /* 0x000000ae04a0723c */ /* 0x000fe200000418a0 */
[----:B------:R-:W-:-:S02]  /*5ed0*/  IMAD.MOV.U32 R170, RZ, RZ, R80 ;  /* 0x000000ffffaa7224 */ /* 0x000fc400078e0050 */
[----:B------:R-:W-:Y:S02]  /*5ee0*/  FADD.FTZ R203, R203, R220 ;  /* 0x000000dccbcb7221 */ /* 0x000fe40000010000 */
[----:B------:R-:W-:Y:S02]  /*5ef0*/  FADD.FTZ R8, R171, R170 ;  /* 0x000000aaab087221 */ /* 0x000fe40000010000 */
[----:B------:R-:W-:Y:S01]  /*5f00*/  IMAD.MOV.U32 R174, RZ, RZ, R96 ;  /* 0x000000ffffae7224 */ /* 0x000fe200078e0060 */
[----:B------:R-:W-:Y:S01]  /*5f10*/  HMMA.16816.F32.BF16 R80, R128, R82, RZ ;  /* 0x000000528050723c */ /* 0x000fe200000418ff */
[----:B------:R-:W-:Y:S02]  /*5f20*/  IMAD.MOV.U32 R175, RZ, RZ, R113 ;  /* 0x000000ffffaf7224 */ /* 0x000fe400078e0071 */
[----:B------:R-:W-:Y:S02]  /*5f30*/  FADD.FTZ R17, R17, R8 ;  /* 0x0000000811117221 */ /* 0x000fe40000010000 */
[----:B------:R-:W-:-:S02]  /*5f40*/  IMAD.SHL.U32 R8, R32, 0x2, RZ ;  /* 0x0000000220087824 */ /* 0x000fc400078e00ff */
[----:B------:R-:W-:Y:S01]  /*5f50*/  FADD.FTZ R9, R175, R174 ;  /* 0x000000aeaf097221 */ /* 0x000fe20000010000 */
[C---:B------:R-:W-:Y:S01]  /*5f60*/  HMMA.16816.F32.BF16 R96, R128.reuse, R98, RZ ;  /* 0x000000628060723c */ /* 0x040fe200000418ff */
[----:B------:R-:W-:Y:S02]  /*5f70*/  IMAD R8, R25, c[0x0][0x228], R8 ;  /* 0x00008a0019087a24 */ /* 0x000fe400078e0208 */
[----:B------:R-:W-:Y:S02]  /*5f80*/  IMAD.SHL.U32 R25, R12, 0x8, RZ ;  /* 0x000000080c197824 */ /* 0x000fe400078e00ff */
[----:B------:R-:W-:Y:S01]  /*5f90*/  FADD.FTZ R17, R27, R17 ;  /* 0x000000111b117221 */ /* 0x000fe20000010000 */
[----:B------:R-:W-:Y:S01]  /*5fa0*/  IADD3 R16, P1, R8, UR4, RZ ;  /* 0x0000000408107c10 */ /* 0x000fe2000ff3e0ff */
[----:B------:R-:W-:Y:S01]  /*5fb0*/  FADD.FTZ R245, R245, R250 ;  /* 0x000000faf5f57221 */ /* 0x000fe20000010000 */
[----:B------:R-:W-:Y:S01]  /*5fc0*/  HMMA.16816.F32.BF16 R112, R128, R114, RZ ;  /* 0x000000728070723c */ /* 0x000fe200000418ff */
[----:B------:R-:W-:-:S02]  /*5fd0*/  FADD.FTZ R228, R228, R17 ;  /* 0x00000011e4e47221 */ /* 0x000fc40000010000 */
[----:B------:R-:W-:Y:S02]  /*5fe0*/  FADD.FTZ R248, R248, R245 ;  /* 0x000000f5f8f87221 */ /* 0x000fe40000010000 */
[----:B------:R-:W-:Y:S02]  /*5ff0*/  FADD.FTZ R225, R225, R228 ;  /* 0x000000e4e1e17221 */ /* 0x000fe40000010000 */
[----:B------:R-:W-:Y:S01]  /*6000*/  FADD.FTZ R171, R193, R248 ;  /* 0x000000f8c1ab7221 */ /* 0x000fe20000010000 */
[----:B------:R-:W-:Y:S01]  /*6010*/  HMMA.16816.F32.BF16 R128, R128, R18, RZ ;  /* 0x000000128080723c */ /* 0x000fe200000418ff */
[----:B------:R-:W-:-:S06]  /*6020*/  FADD.FTZ R226, R226, R225 ;  /* 0x000000e1e2e27221 */ /* 0x000fcc0000010000 */
[----:B------:R-:W-:Y:S01]  /*6030*/  FADD.FTZ R19, R24, R9 ;  /* 0x0000000918137221 */ /* 0x000fe20000010000 */
[----:B------:R-:W-:Y:S01]  /*6040*/  SHF.R.S32.HI R9, RZ, 0x1f, R8 ;  /* 0x0000001fff097819 */ /* 0x000fe20000011408 */
[----:B------:R-:W-:Y:S01]  /*6050*/  IMAD.U32 R8, RZ, RZ, UR4 ;  /* 0x00000004ff087e24 */ /* 0x000fe2000f8e00ff */
[----:B------:R-:W-:Y:S01]  /*6060*/  HMMA.16816.F32.BF16 R96, R4, R22, R96 ;  /* 0x000000160460723c */ /* 0x000fe20000041860 */
[----:B------:R-:W-:-:S03]  /*6070*/  FADD.FTZ R19, R29, R19 ;  /* 0x000000131d137221 */ /* 0x000fc60000010000 */
[----:B------:R-:W-:Y:S01]  /*6080*/  LEA.HI.X.SX32 R9, R8, R9, 0x1, P1 ;  /* 0x0000000908097211 */ /* 0x000fe200008f0eff */
[----:B------:R-:W-:Y:S01]  /*6090*/  FADD.FTZ R224, R224, R19 ;  /* 0x00000013e0e07221 */ /* 0x000fe20000010000 */
[----:B------:R-:W-:Y:S01]  /*60a0*/  LEA R8, P1, R16, c[0x0][0x1f8], 0x1 ;  /* 0x00007e0010087a11 */ /* 0x000fe200078208ff */
[----:B------:R-:W-:Y:S01]  /*60b0*/  IMAD.SHL.U32 R23, R12, 0x40, RZ ;  /* 0x000000400c177824 */ /* 0x000fe200078e00ff */
[----:B------:R-:W-:Y:S01]  /*60c0*/  HMMA.16816.F32.BF16 R112, R4, R14, R112 ;  /* 0x0000000e0470723c */ /* 0x000fe20000041870 */
[----:B------:R-:W-:Y:S01]  /*60d0*/  FADD.FTZ R221, R221, R224 ;  /* 0x000000e0dddd7221 */ /* 0x000fe20000010000 */
[----:B------:R-:W-:-:S03]  /*60e0*/  LEA.HI.X R9, R16, c[0x0][0x1fc], R9, 0x1, P1 ;  /* 0x00007f0010097a11 */ /* 0x000fc600008f0c09 */
[----:B------:R-:W-:Y:S02]  /*60f0*/  FADD.FTZ R222, R222, R221 ;  /* 0x000000dddede7221 */ /* 0x000fe40000010000 */
[----:B------:R-:W-:Y:S01]  /*6100*/  IMAD R15, R12, 0x48, RZ ;  /* 0x000000480c0f7824 */ /* 0x000fe200078e02ff */
[C---:B------:R-:W-:Y:S01]  /*6110*/  HMMA.16816.F32.BF16 R64, R4.reuse, R34, R64 ;  /* 0x000000220440723c */ /* 0x040fe20000041840 */
[--C-:B------:R-:W-:Y:S01]  /*6120*/  IMAD.WIDE R24, R25, 0x2, R8.reuse ;  /* 0x0000000219187825 */ /* 0x100fe200078e0208 */
[----:B------:R-:W-:Y:S03]  /*6130*/  STG.E.U16 [R8.64], R168 ;  /* 0x000000a808007986 */ /* 0x000fe6000c101512 */
[--C-:B------:R-:W-:Y:S01]  /*6140*/  IMAD.WIDE R22, R23, 0x2, R8.reuse ;  /* 0x0000000217167825 */ /* 0x100fe200078e0208 */
[----:B------:R-:W-:Y:S02]  /*6150*/  STG.E.U16 [R8.64+0x2], R169 ;  /* 0x000002a908007986 */ /* 0x000fe4000c101512 */
[C---:B------:R-:W-:Y:S02]  /*6160*/  HMMA.16816.F32.BF16 R80, R4.reuse, R30, R80 ;  /* 0x0000001e0450723c */ /* 0x040fe40000041850 */
[----:B------:R-:W-:Y:S04]  /*6170*/  STG.E.U16 [R24.64], R201 ;  /* 0x000000c918007986 */ /* 0x000fe8000c101512 */
[----:B------:R-:W-:Y:S02]  /*6180*/  STG.E.U16 [R24.64+0x2], R200 ;  /* 0x000002c818007986 */ /* 0x000fe4000c101512 */
[----:B------:R-:W-:Y:S02]  /*6190*/  HMMA.16816.F32.BF16 R128, R4, R10, R128 ;  /* 0x0000000a0480723c */ /* 0x000fe40000041880 */
[----:B------:R-:W-:Y:S04]  /*61a0*/  STG.E.U16 [R22.64], R230 ;  /* 0x000000e616007986 */ /* 0x000fe8000c101512 */
[----:B------:R-:W-:Y:S01]  /*61b0*/  STG.E.U16 [R22.64+0x2], R227 ;  /* 0x000002e316007986 */ /* 0x000fe2000c101512 */
[----:B------:R-:W-:-:S04]  /*61c0*/  IMAD.WIDE R4, R15, 0x2, R8 ;  /* 0x000000020f047825 */ /* 0x000fc800078e0208 */
[----:B------:R-:W-:Y:S01]  /*61d0*/  FADD.FTZ R6, R223, R226 ;  /* 0x000000e2df067221 */ /* 0x000fe20000010000 */
[----:B------:R-:W-:Y:S04]  /*61e0*/  STG.E.U16 [R4.64], R232 ;  /* 0x000000e804007986 */ /* 0x000fe8000c101512 */
[----:B------:R-:W-:Y:S04]  /*61f0*/  STG.E.U16 [R4.64+0x2], R229 ;  /* 0x000002e504007986 */ /* 0x000fe8000c101512 */
        /* <DEDUP_REMOVED lines=23> */
[----:B------:R1:W-:Y:S04]  /*6370*/  STG.E.U16 [R4.64+0x32], R177 ;  /* 0x000032b104007986 */ /* 0x0003e8000c101512 */
[----:B------:R2:W-:Y:S01]  /*6380*/  STL [R1+0x60], R6 ;  /* 0x0000600601007387 */ /* 0x0005e20000100800 */
[----:B-1----:R-:W-:-:S02]  /*6390*/  FADD.FTZ R5, R195, R222 ;  /* 0x000000dec3057221 */ /* 0x002fc40000010000 */
[----:B------:R-:W-:-:S03]  /*63a0*/  FADD.FTZ R4, R194, R203 ;  /* 0x000000cbc2047221 */ /* 0x000fc60000010000 */
[----:B------:R2:W-:Y:S04]  /*63b0*/  STL [R1+0x5c], R5 ;  /* 0x00005c0501007387 */ /* 0x0005e80000100800 */
[----:B------:R2:W-:Y:S01]  /*63c0*/  STL [R1+0x58], R4 ;  /* 0x0000580401007387 */ /* 0x0005e20000100800 */
[----:B------:R-:W-:Y:S05]  /*63d0*/  @!P0 BRA `(.L_x_1593) ;  /* 0x000041d000008947 */ /* 0x000fea0003800000 */
[----:B--2---:R-:W-:Y:S01]  /*63e0*/  IADD3 R4, P0, R8, -0x40, RZ ;  /* 0xffffffc008047810 */ /* 0x004fe20007f1e0ff */
[----:B------:R-:W-:Y:S01]  /*63f0*/  IMAD.WIDE.U32 R6, R192, -0x326172a9, RZ ;  /* 0xcd9e8d57c0067825 */ /* 0x000fe200078e00ff */
[----:B------:R-:W-:Y:S01]  /*6400*/  MOV R167, R0 ;  /* 0x0000000000a77202 */ /* 0x000fe20000000f00 */
[----:B------:R-:W-:Y:S01]  /*6410*/  UIADD3 UR25, UR6, -0x2, URZ ;  /* 0xfffffffe06197890 */ /* 0x000fe2000fffe03f */
[----:B------:R-:W-:Y:S01]  /*6420*/  IADD3.X R168, R9, -0x1, RZ, P0, !PT ;  /* 0xffffffff09a87810 */ /* 0x000fe200007fe4ff */
[----:B------:R1:W-:Y:S01]  /*6430*/  STL [R1+0x64], R4 ;  /* 0x0000640401007387 */ /* 0x0003e20000100800 */
[----:B------:R-:W-:Y:S01]  /*6440*/  MOV R0, c[0x0][0x228] ;  /* 0x00008a0000007a02 */ /* 0x000fe20000000f00 */
[----:B------:R-:W-:Y:S01]  /*6450*/  IMAD.MOV.U32 R165, RZ, RZ, R2 ;  /* 0x000000ffffa57224 */ /* 0x000fe200078e0002 */
[----:B------:R-:W-:Y:S01]  /*6460*/  ULDC.64 UR6, c[0x0][0x1a0] ;  /* 0x0000680000067ab9 */ /* 0x000fe20000000a00 */
[----:B------:R-:W2:Y:S01]  /*6470*/  LDL R177, [R1+0x4] ;  /* 0x0000040001b17983 */ /* 0x000ea20000100800 */
[----:B------:R-:W-:-:S02]  /*6480*/  IMAD.MOV.U32 R166, RZ, RZ, R3 ;  /* 0x000000ffffa67224 */ /* 0x000fc400078e0003 */
[----:B------:R-:W-:Y:S01]  /*6490*/  IMAD.MOV.U32 R169, RZ, RZ, R164 ;  /* 0x000000ffffa97224 */ /* 0x000fe200078e00a4 */
[----:B------:R-:W3:Y:S01]  /*64a0*/  LDL.64 R172, [R1+0x28] ;  /* 0x0000280001ac7983 */ /* 0x000ee20000100a00 */
[----:B------:R-:W-:Y:S01]  /*64b0*/  LOP3.LUT R2, R7, R190, RZ, 0x3c, !PT ;  /* 0x000000be07027212 */ /* 0x000fe200078e3cff */
[----:B------:R-:W-:Y:S02]  /*64c0*/  IMAD.SHL.U32 R3, R0, 0x8, RZ ;  /* 0x0000000800037824 */ /* 0x000fe400078e00ff */
[----:B------:R-:W-:Y:S01]  /*64d0*/  STL.64 [R1+0x48], R6 ;  /* 0x0000480601007387 */ /* 0x000fe20000100a00 */
[----:B------:R-:W-:-:S04]  /*64e0*/  IMAD.WIDE.U32 R8, R189, -0x2daee0ad, RZ ;  /* 0xd2511f53bd087825 */ /* 0x000fc800078e00ff */
[----:B-1----:R-:W-:-:S05]  /*64f0*/  IMAD.WIDE.U32 R4, R191, -0x326172a9, RZ ;  /* 0xcd9e8d57bf047825 */ /* 0x002fca00078e00ff */
[----:B------:R-:W-:Y:S01]  /*6500*/  LOP3.LUT R190, R5, R190, RZ, 0x3c, !PT ;  /* 0x000000be05be7212 */ /* 0x000fe200078e3cff */
[----:B------:R1:W-:Y:S01]  /*6510*/  STL.64 [R1+0x38], R4 ;  /* 0x0000380401007387 */ /* 0x0003e20000100a00 */
[----:B------:R-:W-:-:S03]  /*6520*/  IMAD R0, R0, 0x38, R3 ;  /* 0x0000003800007824 */ /* 0x000fc600078e0203 */
[----:B------:R4:W-:Y:S01]  /*6530*/  STL.64 [R1+0x50], R8 ;  /* 0x0000500801007387 */ /* 0x0009e20000100a00 */
[----:B-1----:R-:W-:-:S04]  /*6540*/  IMAD.WIDE.U32 R4, R2, -0x2daee0ad, RZ ;  /* 0xd2511f5302047825 */ /* 0x002fc800078e00ff */
[----:B------:R-:W-:Y:S01]  /*6550*/  IMAD.WIDE.U32 R2, R190, -0x2daee0ad, RZ ;  /* 0xd2511f53be027825 */ /* 0x000fe200078e00ff */
[----:B------:R4:W-:Y:S04]  /*6560*/  STL.64 [R1+0x40], R4 ;  /* 0x0000400401007387 */ /* 0x0009e80000100a00 */
[----:B------:R4:W-:Y:S01]  /*6570*/  STL.64 [R1+0x30], R2 ;  /* 0x0000300201007387 */ /* 0x0009e20000100a00 */
[----:B------:R-:W-:Y:S02]  /*6580*/  PRMT R6, R252, 0x7054, R252 ;  /* 0x00007054fc067816 */ /* 0x000fe400000000fc */
[----:B------:R-:W-:Y:S02]  /*6590*/  IADD3 R0, R0, 0x1, RZ ;  /* 0x0000000100007810 */ /* 0x000fe40007ffe0ff */
[----:B--2---:R-:W-:-:S02]  /*65a0*/  ISETP.GE.AND P1, PT, R177, c[0x0][0x220], PT ;  /* 0x00008800b1007a0c */ /* 0x004fc40003f26270 */
[----:B---3--:R-:W-:Y:S01]  /*65b0*/  ISETP.GE.AND P2, PT, R172, c[0x0][0x220], PT ;  /* 0x00008800ac007a0c */ /* 0x008fe20003f46270 */
[----:B----4-:R-:W-:Y:S05]  /*65c0*/  BRA `(.L_x_1594) ;  /* 0x000002e000007947 */ /* 0x010fea0003800000 */
.L_x_1596:
        /* <DEDUP_REMOVED lines=46> */
.L_x_1594:
[----:B------:R-:W2:Y:S01]  /*68b0*/  LDL.64 R6, [R1+0x10] ;  /* 0x0000100001067983 */ /* 0x000ea20000100a00 */
[----:B------:R-:W-:Y:S01]  /*68c0*/  USHF.R.S32.HI UR4, URZ, 0x1f, UR25 ;  /* 0x0000001f3f047899 */ /* 0x000fe20008011419 */
[----:B------:R-:W-:Y:S04]  /*68d0*/  DEPBAR.LE SB0, 0x0 ;  /* 0x000080000000791a */ /* 0x000fe80000000000 */
[----:B------:R-:W3:Y:S01]  /*68e0*/  LDL R170, [R1] ;  /* 0x0000000001aa7983 */ /* 0x000ee20000100800 */
[----:B------:R-:W-:Y:S01]  /*68f0*/  UIMAD UR4, UR4, UR6, URZ ;  /* 0x00000006040472a4 */ /* 0x000fe2000f8e023f */
[----:B------:R-:W-:Y:S01]  /*6900*/  IMAD.MOV.U32 R4, RZ, RZ, c[0x0][0x1a0] ;  /* 0x00006800ff047624 */ /* 0x000fe200078e00ff */
[----:B------:R-:W-:Y:S01]  /*6910*/  UIMAD.WIDE.U32 UR26, UR25, UR6, URZ ;  /* 0x00000006191a72a5 */ /* 0x000fe2000f8e003f */
[----:B------:R-:W-:Y:S01]  /*6920*/  IMAD.MOV.U32 R5, RZ, RZ, c[0x0][0x1a4] ;  /* 0x00006900ff057624 */ /* 0x000fe200078e00ff */
[----:B------:R-:W-:Y:S01]  /*6930*/  BAR.SYNC.DEFER_BLOCKING 0x0 ;  /* 0x0000000000007b1d */ /* 0x000fe20000010000 */
[----:B------:R-:W-:Y:S02]  /*6940*/  UIMAD UR4, UR25, UR7, UR4 ;  /* 0x00000007190472a4 */ /* 0x000fe4000f8e0204 */
[----:B------:R-:W-:Y:S01]  /*6950*/  UISETP.GE.AND UP0, UPT, UR25, 0x1, UPT ;  /* 0x000000011900788c */ /* 0x000fe2000bf06270 */
[----:B------:R-:W-:Y:S01]  /*6960*/  IMAD.U32 R164, RZ, RZ, UR26 ;  /* 0x0000001affa47e24 */ /* 0x000fe2000f8e00ff */
[----:B------:R-:W-:Y:S01]  /*6970*/  UIADD3 UR4, UR27, UR4, URZ ;  /* 0x000000041b047290 */ /* 0x000fe2000fffe03f */
[----:B------:R-:W-:Y:S05]  /*6980*/  IMAD.U32 R2, RZ, RZ, UR26 ;  /* 0x0000001aff027e24 */ /* 0x000fea000f8e00ff */
[----:B------:R-:W-:Y:S01]  /*6990*/  IMAD.U32 R0, RZ, RZ, UR4 ;  /* 0x00000004ff007e24 */ /* 0x000fe2000f8e00ff */
[----:B---3--:R-:W-:Y:S01]  /*69a0*/  @P2 STS.128 [R170+0xa000], RZ ;  /* 0x00a000ffaa002388 */ /* 0x008fe20000000c00 */
[----:B--2---:R-:W-:Y:S04]  /*69b0*/  LEA R164, P3, R164, R6, 0x5 ;  /* 0x00000006a4a47211 */ /* 0x004fe800078628ff */
[----:B------:R-:W-:Y:S02]  /*69c0*/  LEA.HI.X R2, R2, R251, R0, 0x5, P3 ;  /* 0x000000fb02027211 */ /* 0x000fe400018f2c00 */
[C---:B------:R-:W-:Y:S02]  /*69d0*/  @!P2 LEA R192, P5, R164.reuse, c[0x0][0x170], 0x1 ;  /* 0x00005c00a4c0aa11 */ /* 0x040fe400078a08ff */
        /* <DEDUP_REMOVED lines=30> */
[----:B------:R-:W4:Y:S05]  /*6bc0*/  LDSM.16.M88.4 R176, [R217+0x8000] ;  /* 0x00800000d9b0783b */ /* 0x000f2a0000000200 */
[----:B------:R-:W2:Y:S05]  /*6bd0*/  LDSM.16.M88.4 R180, [R218+0x2000] ;  /* 0x00200000dab4783b */ /* 0x000eaa0000000200 */
[----:B------:R-:W2:Y:S05]  /*6be0*/  LDSM.16.M88.4 R184, [R217+0x8800] ;  /* 0x00880000d9b8783b */ /* 0x000eaa0000000200 */
[----:B------:R-:W5:Y:S05]  /*6bf0*/  LDL.LU R2, [R1+0x64] ;  /* 0x0000640001027983 */ /* 0x000f6a0000300800 */
[----:B------:R-:W-:Y:S05]  /*6c00*/  LDSM.16.M88.4 R188, [R216] ;  /* 0x00000000d8bc783b */ /* 0x000fea0000000200 */
[----:B------:R-:W0:Y:S05]  /*6c10*/  LDGDEPBAR ;  /* 0x00000000000079af */ /* 0x000e2a0000000000 */
[----:B-1----:R-:W1:Y:S05]  /*6c20*/  LDSM.16.M88.4 R192, [R215] ;  /* 0x00000000d7c0783b */ /* 0x002e6a0000000200 */
[----:B---3--:R-:W3:Y:S01]  /*6c30*/  LDSM.16.M88.4 R196, [R216+0x2000] ;  /* 0x00200000d8c4783b */ /* 0x008ee20000000200 */
[-C--:B----4-:R-:W-:Y:S04]  /*6c40*/  HMMA.16816.F32.BF16 R4, R172, R176.reuse, RZ ;  /* 0x000000b0ac04723c */ /* 0x090fe800000418ff */
[----:B--2---:R-:W2:Y:S04]  /*6c50*/  LDSM.16.M88.4 R200, [R207] ;  /* 0x00000000cfc8783b */ /* 0x004ea80000000200 */
[C---:B------:R-:W-:Y:S08]  /*6c60*/  HMMA.16816.F32.BF16 R8, R180.reuse, R176, RZ ;  /* 0x000000b0b408723c */ /* 0x040ff000000418ff */
[-C--:B------:R-:W-:Y:S08]  /*6c70*/  HMMA.16816.F32.BF16 R12, R180, R178.reuse, RZ ;  /* 0x000000b2b40c723c */ /* 0x080ff000000418ff */
[C---:B------:R-:W-:Y:S01]  /*6c80*/  HMMA.16816.F32.BF16 R16, R172.reuse, R178, RZ ;  /* 0x000000b2ac10723c */ /* 0x040fe200000418ff */
[----:B------:R-:W-:Y:S07]  /*6c90*/  LDSM.16.M88.4 R176, [R211+0x8000] ;  /* 0x00800000d3b0783b */ /* 0x000fee0000000200 */
[-C--:B------:R-:W-:Y:S08]  /*6ca0*/  HMMA.16816.F32.BF16 R20, R172, R184.reuse, RZ ;  /* 0x000000b8ac14723c */ /* 0x080ff000000418ff */
[C---:B------:R-:W-:Y:S08]  /*6cb0*/  HMMA.16816.F32.BF16 R24, R180.reuse, R184, RZ ;  /* 0x000000b8b418723c */ /* 0x040ff000000418ff */
[-C--:B------:R-:W-:Y:S01]  /*6cc0*/  HMMA.16816.F32.BF16 R28, R180, R186.reuse, RZ ;  /* 0x000000bab41c723c */ /* 0x080fe200000418ff */
[----:B------:R-:W-:Y:S07]  /*6cd0*/  LDSM.16.M88.4 R180, [R214+0x2000] ;  /* 0x00200000d6b4783b */ /* 0x000fee0000000200 */
[----:B------:R-:W-:Y:S01]  /*6ce0*/  HMMA.16816.F32.BF16 R32, R172, R186, RZ ;  /* 0x000000baac20723c */ /* 0x000fe200000418ff */
[----:B------:R-:W4:Y:S05]  /*6cf0*/  LDSM.16.M88.4 R172, [R214] ;  /* 0x00000000d6ac783b */ /* 0x000f2a0000000200 */
[----:B------:R-:W4:Y:S02]  /*6d00*/  LDSM.16.M88.4 R184, [R211+0x8800] ;  /* 0x00880000d3b8783b */ /* 0x000f240000000200 */
[-C--:B-1----:R-:W-:Y:S08]  /*6d10*/  HMMA.16816.F32.BF16 R4, R188, R192.reuse, R4 ;  /* 0x000000c0bc04723c */ /* 0x082ff00000041804 */
[C---:B---3--:R-:W-:Y:S08]  /*6d20*/  HMMA.16816.F32.BF16 R8, R196.reuse, R192, R8 ;  /* 0x000000c0c408723c */ /* 0x048ff00000041808 */
[-C--:B------:R-:W-:Y:S08]  /*6d30*/  HMMA.16816.F32.BF16 R12, R196, R194.reuse, R12 ;  /* 0x000000c2c40c723c */ /* 0x080ff0000004180c */
[C---:B------:R-:W-:Y:S07]  /*6d40*/  HMMA.16816.F32.BF16 R16, R188.reuse, R194, R16 ;  /* 0x000000c2bc10723c */ /* 0x040fee0000041810 */
[----:B------:R-:W-:Y:S01]  /*6d50*/  IMAD.MOV.U32 R195, RZ, RZ, R168 ;  /* 0x000000ffffc37224 */ /* 0x000fe200078e00a8 */
[-C--:B--2---:R-:W-:Y:S08]  /*6d60*/  HMMA.16816.F32.BF16 R20, R188, R200.reuse, R20 ;  /* 0x000000c8bc14723c */ /* 0x084ff00000041814 */
[C---:B------:R-:W-:Y:S08]  /*6d70*/  HMMA.16816.F32.BF16 R24, R196.reuse, R200, R24 ;  /* 0x000000c8c418723c */ /* 0x040ff00000041818 */
[-C--:B------:R-:W-:Y:S08]  /*6d80*/  HMMA.16816.F32.BF16 R28, R196, R202.reuse, R28 ;  /* 0x000000cac41c723c */ /* 0x080ff0000004181c */
[----:B------:R-:W-:Y:S01]  /*6d90*/  HMMA.16816.F32.BF16 R32, R188, R202, R32 ;  /* 0x000000cabc20723c */ /* 0x000fe20000041820 */
[----:B------:R-:W-:Y:S07]  /*6da0*/  LDSM.16.M88.4 R188, [R213+0x2000] ;  /* 0x00200000d5bc783b */ /* 0x000fee0000000200 */
[-C--:B----4-:R-:W-:Y:S08]  /*6db0*/  HMMA.16816.F32.BF16 R4, R172, R176.reuse, R4 ;  /* 0x000000b0ac04723c */ /* 0x090ff00000041804 */
[C---:B------:R-:W-:Y:S08]  /*6dc0*/  HMMA.16816.F32.BF16 R8, R180.reuse, R176, R8 ;  /* 0x000000b0b408723c */ /* 0x040ff00000041808 */
        /* <DEDUP_REMOVED lines=8> */
[----:B------:R-:W2:Y:S05]  /*6e50*/  LDSM.16.M88.4 R172, [R206+0x800] ;  /* 0x00080000ceac783b */ /* 0x000eaa0000000200 */
[----:B------:R-:W-:Y:S02]  /*6e60*/  LDSM.16.M88.4 R184, [R217+0x9000] ;  /* 0x00900000d9b8783b */ /* 0x000fe40000000200 */
        /* <DEDUP_REMOVED lines=10> */
[----:B------:R-:W3:Y:S03]  /*6f10*/  LDSM.16.M88.4 R172, [R217+0x9800] ;  /* 0x00980000d9ac783b */ /* 0x000ee60000000200 */
[----:B-----5:R-:W-:Y:S02]  /*6f20*/  IMAD.MOV.U32 R194, RZ, RZ, R2 ;  /* 0x000000ffffc27224 */ /* 0x020fe400078e0002 */
[----:B------:R-:W-:Y:S02]  /*6f30*/  LDSM.16.M88.4 R176, [R216+0x4000] ;  /* 0x00400000d8b0783b */ /* 0x000fe40000000200 */
[-C--:B-1----:R-:W-:Y:S08]  /*6f40*/  HMMA.16816.F32.BF16 R4, R180, R184.reuse, R4 ;  /* 0x000000b8b404723c */ /* 0x082ff00000041804 */
[C---:B--2---:R-:W-:Y:S08]  /*6f50*/  HMMA.16816.F32.BF16 R8, R188.reuse, R184, R8 ;  /* 0x000000b8bc08723c */ /* 0x044ff00000041808 */
[-C--:B------:R-:W-:Y:S08]  /*6f60*/  HMMA.16816.F32.BF16 R12, R188, R186.reuse, R12 ;  /* 0x000000babc0c723c */ /* 0x080ff0000004180c */
[C---:B------:R-:W-:Y:S01]  /*6f70*/  HMMA.16816.F32.BF16 R16, R180.reuse, R186, R16 ;  /* 0x000000bab410723c */ /* 0x040fe20000041810 */
[----:B------:R-:W1:Y:S07]  /*6f80*/  LDSM.16.M88.4 R184, [R205] ;  /* 0x00000000cdb8783b */ /* 0x000e6e0000000200 */
[-C--:B---3--:R-:W-:Y:S08]  /*6f90*/  HMMA.16816.F32.BF16 R20, R180, R172.reuse, R20 ;  /* 0x000000acb414723c */ /* 0x088ff00000041814 */
[C---:B------:R-:W-:Y:S08]  /*6fa0*/  HMMA.16816.F32.BF16 R24, R188.reuse, R172, R24 ;  /* 0x000000acbc18723c */ /* 0x040ff00000041818 */
[-C--:B------:R-:W-:Y:S01]  /*6fb0*/  HMMA.16816.F32.BF16 R28, R188, R174.reuse, R28 ;  /* 0x000000aebc1c723c */ /* 0x080fe2000004181c */
[----:B------:R-:W2:Y:S07]  /*6fc0*/  LDSM.16.M88.4 R188, [R216+0x6000] ;  /* 0x00600000d8bc783b */ /* 0x000eae0000000200 */
[----:B------:R-:W-:Y:S01]  /*6fd0*/  HMMA.16816.F32.BF16 R32, R180, R174, R32 ;  /* 0x000000aeb420723c */ /* 0x000fe20000041820 */
[----:B------:R-:W3:Y:S05]  /*6fe0*/  LDSM.16.M88.4 R172, [R204] ;  /* 0x00000000ccac783b */ /* 0x000eea0000000200 */
        /* <DEDUP_REMOVED lines=23> */
[----:B------:R-:W3:Y:S01]  /*7160*/  LDSM.16.M88.4 R172, [R206+0x1800] ;  /* 0x00180000ceac783b */ /* 0x000ee20000000200 */
        /* <DEDUP_REMOVED lines=9> */
[----:B------:R-:W-:Y:S01]  /*7200*/  HMMA.16816.F32.BF16 R32, R176, R174, R32 ;  /* 0x000000aeb020723c */ /* 0x000fe20000041820 */
[----:B------:R-:W-:-:S07]  /*7210*/  @P0 BRA `(.L_x_1596) ;  /* 0xfffff3b000000947 */ /* 0x000fce000383ffff */
.L_x_1595:
[----:B------:R-:W-:Y:S01]  /*7220*/  FMNMX.FTZ R164, R6, R166, !PT ;  /* 0x000000a606a47209 */ /* 0x000fe20007810000 */
[----:B------:R-:W2:Y:S01]  /*7230*/  LDL.64 R182, [R1+0x40] ;  /* 0x0000400001b67983 */ /* 0x000ea20000100a00 */
[----:B------:R-:W-:Y:S01]  /*7240*/  FMNMX.FTZ R0, R4, R169, !PT ;  /* 0x000000a904007209 */ /* 0x000fe20007810000 */
[----:B------:R-:W-:Y:S01]  /*7250*/  ULOP3.LUT UR4, UR25, UR21, URZ, 0x3c, !UPT ;  /* 0x0000001519047292 */ /* 0x000fe2000f8e3c3f */
[----:B------:R-:W-:Y:S01]  /*7260*/  FMNMX.FTZ R2, R8, R165, !PT ;  /* 0x000000a508027209 */ /* 0x000fe20007810000 */
[----:B------:R-:W-:Y:S01]  /*7270*/  UIADD3 UR27, UR21, 0x76cf5d0a, URZ ;  /* 0x76cf5d0a151b7890 */ /* 0x000fe2000fffe03f */
[----:B-1----:R-:W-:Y:S01]  /*7280*/  FMNMX.FTZ R175, R7, R164, !PT ;  /* 0x000000a407af7209 */ /* 0x002fe20007810000 */
[----:B------:R-:W3:Y:S01]  /*7290*/  LDL.64 R188, [R1+0x50] ;  /* 0x0000500001bc7983 */ /* 0x000ee20000100a00 */
[----:B------:R-:W-:Y:S01]  /*72a0*/  FMNMX.FTZ R173, R5, R0, !PT ;  /* 0x0000000005ad7209 */ /* 0x000fe20007810000 */
[----:B------:R-:W-:Y:S01]  /*72b0*/  UIADD3 UR5, UR21, -0x4498517b, URZ ;  /* 0xbb67ae8515057890 */ /* 0x000fe2000fffe03f */
[----:B------:R-:W-:Y:S01]  /*72c0*/  FMNMX.FTZ R0, R10, R167, !PT ;  /* 0x000000a70a007209 */ /* 0x000fe20007810000 */
[----:B------:R-:W-:Y:S01]  /*72d0*/  UIADD3 UR26, UR20, -0x61c88647, URZ ;  /* 0x9e3779b9141a7890 */ /* 0x000fe2000fffe03f */
[----:B------:R-:W-:Y:S01]  /*72e0*/  FMNMX.FTZ R3, R9, R2, !PT ;  /* 0x0000000209037209 */ /* 0x000fe20007810000 */
[----:B------:R-:W4:Y:S01]  /*72f0*/  LDL.64 R180, [R1+0x48] ;  /* 0x0000480001b47983 */ /* 0x000f220000100a00 */
[----:B------:R-:W-:Y:S02]  /*7300*/  FMNMX.FTZ R164, R18, R175, !PT ;  /* 0x000000af12a47209 */ /* 0x000fe40007810000 */
[----:B------:R-:W-:Y:S02]  /*7310*/  FMNMX.FTZ R2, R16, R173, !PT ;  /* 0x000000ad10027209 */ /* 0x000fe40007810000 */
[----:B------:R-:W-:Y:S01]  /*7320*/  FMNMX.FTZ R173, R11, R0, !PT ;  /* 0x000000000bad7209 */ /* 0x000fe20007810000 */
[----:B------:R-:W5:Y:S01]  /*7330*/  LDL.64 R186, [R1+0x38] ;  /* 0x0000380001ba7983 */ /* 0x000f620000100a00 */
[----:B------:R-:W-:Y:S02]  /*7340*/  FMNMX.FTZ R0, R12, R3, !PT ;  /* 0x000000030c007209 */ /* 0x000fe40007810000 */
[----:B------:R-:W-:Y:S02]  /*7350*/  FMNMX.FTZ R175, R19, R164, !PT ;  /* 0x000000a413af7209 */ /* 0x000fe40007810000 */
[----:B------:R-:W-:Y:S01]  /*7360*/  FMNMX.FTZ R3, R17, R2, !PT ;  /* 0x0000000211037209 */ /* 0x000fe20007810000 */
[----:B------:R-:W5:Y:S01]  /*7370*/  LDL.64 R184, [R1+0x30] ;  /* 0x0000300001b87983 */ /* 0x000f620000100a00 */
        /* <DEDUP_REMOVED lines=19> */
[----:B------:R-:W-:Y:S05]  /*74b0*/  FMNMX.FTZ R0, R31, R2, !PT ;  /* 0x000000021f007209 */ /* 0x000fea0007810000 */
[----:B------:R-:W1:Y:S08]  /*74c0*/  SHFL.BFLY PT, R177, R170, 0x2, 0x1f ;  /* 0x0c401f00aab17f89 */ /* 0x000e7000000e0000 */
[----:B------:R-:W1:Y:S02]  /*74d0*/  SHFL.BFLY PT, R175, R0, 0x2, 0x1f ;  /* 0x0c401f0000af7f89 */ /* 0x000e6400000e0000 */
[----:B-1----:R-:W-:Y:S06]  /*74e0*/  FMNMX.FTZ R168, R3, R168, !PT ;  /* 0x000000a803a87209 */ /* 0x002fec0007810000 */
[----:B------:R-:W1:Y:S01]  /*74f0*/  SHFL.BFLY PT, R173, R164, 0x2, 0x1f ;  /* 0x0c401f00a4ad7f89 */ /* 0x000e6200000e0000 */
[----:B------:R-:W-:Y:S07]  /*7500*/  FMNMX.FTZ R177, R170, R177, !PT ;  /* 0x000000b1aab17209 */ /* 0x000fee0007810000 */
[----:B------:R-:W1:Y:S01]  /*7510*/  SHFL.BFLY PT, R3, R168, 0x1, 0x1f ;  /* 0x0c201f00a8037f89 */ /* 0x000e6200000e0000 */
[----:B------:R-:W-:Y:S07]  /*7520*/  FMNMX.FTZ R175, R0, R175, !PT ;  /* 0x000000af00af7209 */ /* 0x000fee0007810000 */
[----:B------:R-:W1:Y:S02]  /*7530*/  SHFL.BFLY PT, R0, R175, 0x1, 0x1f ;  /* 0x0c201f00af007f89 */ /* 0x000e6400000e0000 */
[----:B-1----:R-:W-:Y:S06]  /*7540*/  FMNMX.FTZ R173, R164, R173, !PT ;  /* 0x000000ada4ad7209 */ /* 0x002fec0007810000 */
[----:B------:R-:W1:Y:S01]  /*7550*/  SHFL.BFLY PT, R164, R177, 0x1, 0x1f ;  /* 0x0c201f00b1a47f89 */ /* 0x000e6200000e0000 */
[----:B------:R-:W-:Y:S02]  /*7560*/  FMNMX.FTZ R3, R168, R3, !PT ;  /* 0x00000003a8037209 */ /* 0x000fe40007810000 */
[----:B------:R-:W-:Y:S02]  /*7570*/  FMNMX.FTZ R0, R175, R0, !PT ;  /* 0x00000000af007209 */ /* 0x000fe40007810000 */
[----:B-1----:R-:W-:Y:S04]  /*7580*/  FMNMX.FTZ R164, R177, R164, !PT ;  /* 0x000000a4b1a47209 */ /* 0x002fe80007810000 */
[C---:B------:R-:W-:Y:S01]  /*7590*/  FSETP.NEU.FTZ.AND P0, PT, R164.reuse, -INF , PT ;  /* 0xff800000a400780b */ /* 0x040fe20003f1d000 */
[----:B------:R-:W-:Y:S05]  /*75a0*/  FMUL.FTZ R192, R164, c[0x0][0x23c] ;  /* 0x00008f00a4c07a20 */ /* 0x000fea0000410000 */
[----:B------:R-:W-:Y:S02]  /*75b0*/  FSEL R192, R192, RZ, P0 ;  /* 0x000000ffc0c07208 */ /* 0x000fe40000000000 */
[----:B------:R-:W-:Y:S03]  /*75c0*/  FSETP.NEU.FTZ.AND P0, PT, R3, -INF , PT ;  /* 0xff8000000300780b */ /* 0x000fe60003f1d000 */
[----:B------:R-:W-:Y:S06]  /*75d0*/  FFMA.FTZ R193, R32, c[0x0][0x23c], -R192 ;  /* 0x00008f0020c17a23 */ /* 0x000fec00000108c0 */
[----:B------:R-:W-:Y:S01]  /*75e0*/  MUFU.EX2 R193, R193 ;  /* 0x000000c100c17308 */ /* 0x000fe20000000800 */
[----:B---3--:R-:W-:Y:S01]  /*75f0*/  LOP3.LUT R200, R189, UR4, RZ, 0x3c, !PT ;  /* 0x00000004bdc87c12 */ /* 0x008fe2000f8e3cff */
[----:B------:R-:W-:Y:S01]  /*7600*/  UIADD3 UR4, UR20, 0x3c6ef372, URZ ;  /* 0x3c6ef37214047890 */ /* 0x000fe2000fffe03f */
[----:B--2---:R-:W-:Y:S03]  /*7610*/  LOP3.LUT R178, R183, UR5, R188, 0x96, !PT ;  /* 0x00000005b7b27c12 */ /* 0x004fe6000f8e96bc */
[----:B------:R-:W-:Y:S04]  /*7620*/  IMAD.WIDE.U32 R200, R200, -0x326172a9, RZ ;  /* 0xcd9e8d57c8c87825 */ /* 0x000fe800078e00ff */
[----:B------:R-:W-:Y:S01]  /*7630*/  IMAD.WIDE.U32 R178, R178, -0x326172a9, RZ ;  /* 0xcd9e8d57b2b27825 */ /* 0x000fe200078e00ff */
[C---:B----4-:R-:W-:Y:S02]  /*7640*/  LOP3.LUT R2, R201.reuse, UR26, R180, 0x96, !PT ;  /* 0x0000001ac9027c12 */ /* 0x050fe4000f8e96b4 */
[----:B-----5:R-:W-:Y:S01]  /*7650*/  LOP3.LUT R168, R201, UR26, R186, 0x96, !PT ;  /* 0x0000001ac9a87c12 */ /* 0x020fe2000f8e96ba */
[----:B------:R-:W-:Y:S01]  /*7660*/  FFMA.FTZ R186, R21, c[0x0][0x23c], -R192 ;  /* 0x00008f0015ba7a23 */ /* 0x000fe200000108c0 */
[----:B------:R-:W-:Y:S01]  /*7670*/  LOP3.LUT R198, R179, UR4, R200, 0x96, !PT ;  /* 0x00000004b3c67c12 */ /* 0x000fe2000f8e96c8 */
[----:B------:R-:W-:Y:S01]  /*7680*/  IMAD.WIDE.U32 R180, R2, -0x2daee0ad, RZ ;  /* 0xd2511f5302b47825 */ /* 0x000fe200078e00ff */
[----:B------:R-:W-:Y:S03]  /*7690*/  LOP3.LUT R176, R185, UR5, R188, 0x96, !PT ;  /* 0x00000005b9b07c12 */ /* 0x000fe6000f8e96bc */
[----:B------:R-:W-:Y:S01]  /*76a0*/  IMAD.WIDE.U32 R198, R198, -0x2daee0ad, RZ ;  /* 0xd2511f53c6c67825 */ /* 0x000fe200078e00ff */
[----:B------:R-:W-:Y:S01]  /*76b0*/  LOP3.LUT R2, R181, UR27, R182, 0x96, !PT ;  /* 0x0000001bb5027c12 */ /* 0x000fe2000f8e96b6 */
[----:B------:R-:W-:Y:S02]  /*76c0*/  MUFU.EX2 R186, R186 ;  /* 0x000000ba00ba7308 */ /* 0x000fe40000000800 */
[----:B------:R-:W-:Y:S01]  /*76d0*/  FFMA.FTZ R188, R4, c[0x0][0x23c], -R192 ;  /* 0x00008f0004bc7a23 */ /* 0x000fe200000108c0 */
[----:B------:R-:W-:Y:S01]  /*76e0*/  LOP3.LUT R180, R199, UR17, R180, 0x96, !PT ;  /* 0x00000011c7b47c12 */ /* 0x000fe2000f8e96b4 */
[----:B------:R-:W-:Y:S02]  /*76f0*/  IMAD.WIDE.U32 R182, R2, -0x326172a9, RZ ;  /* 0xcd9e8d5702b67825 */ /* 0x000fe400078e00ff */
[----:B------:R-:W1:Y:S02]  /*7700*/  SHFL.BFLY PT, R2, R173, 0x1, 0x1f ;  /* 0x0c201f00ad027f89 */ /* 0x000e6400000e0000 */
[----:B------:R-:W-:Y:S01]  /*7710*/  IMAD.WIDE.U32 R180, R180, -0x326172a9, RZ ;  /* 0xcd9e8d57b4b47825 */ /* 0x000fe200078e00ff */
[----:B------:R-:W-:Y:S01]  /*7720*/  LOP3.LUT R170, R183, UR22, R178, 0x96, !PT ;  /* 0x00000016b7aa7c12 */ /* 0x000fe2000f8e96b2 */
[----:B------:R-:W-:Y:S02]  /*7730*/  MUFU.EX2 R188, R188 ;  /* 0x000000bc00bc7308 */ /* 0x000fe40000000800 */
[----:B------:R-:W-:Y:S01]  /*7740*/  FFMA.FTZ R183, R5, c[0x0][0x23c], -R192 ;  /* 0x00008f0005b77a23 */ /* 0x000fe200000108c0 */
[----:B------:R-:W-:Y:S01]  /*7750*/  LOP3.LUT R178, R181, UR16, R182, 0x96, !PT ;  /* 0x00000010b5b27c12 */ /* 0x000fe2000f8e96b6 */
[----:B------:R-:W-:Y:S04]  /*7760*/  IMAD.WIDE.U32 R196, R170, -0x2daee0ad, RZ ;  /* 0xd2511f53aac47825 */ /* 0x000fe800078e00ff */
[----:B------:R-:W-:Y:S01]  /*7770*/  IMAD.WIDE.U32 R178, R178, -0x2daee0ad, RZ ;  /* 0xd2511f53b2b27825 */ /* 0x000fe200078e00ff */
[----:B------:R-:W-:Y:S03]  /*7780*/  LOP3.LUT R198, R197, UR15, R198, 0x96, !PT ;  /* 0x0000000fc5c67c12 */ /* 0x000fe6000f8e96c6 */
[----:B------:R-:W-:Y:S01]  /*7790*/  IMAD.MOV.U32 R182, RZ, RZ, c[0x0][0x228] ;  /* 0x00008a00ffb67624 */ /* 0x000fe200078e00ff */
[----:B------:R-:W-:Y:S01]  /*77a0*/  LOP3.LUT R196, R179, UR11, R196, 0x96, !PT ;  /* 0x0000000bb3c47c12 */ /* 0x000fe2000f8e96c4 */
[----:B------:R-:W-:Y:S04]  /*77b0*/  IMAD.WIDE.U32 R198, R198, -0x326172a9, RZ ;  /* 0xcd9e8d57c6c67825 */ /* 0x000fe800078e00ff */
[----:B------:R-:W-:Y:S01]  /*77c0*/  IMAD.WIDE.U32 R196, R196, -0x326172a9, RZ ;  /* 0xcd9e8d57c4c47825 */ /* 0x000fe200078e00ff */
[----:B------:R-:W-:Y:S02]  /*77d0*/  LOP3.LUT R172, R199, UR14, R180, 0x96, !PT ;  /* 0x0000000ec7ac7c12 */ /* 0x000fe4000f8e96b4 */
[----:B-1----:R-:W-:Y:S01]  /*77e0*/  FMNMX.FTZ R2, R173, R2, !PT ;  /* 0x00000002ad027209 */ /* 0x002fe20007810000 */
[----:B------:R-:W-:Y:S01]  /*77f0*/  IMAD.SHL.U32 R182, R182, 0x8, RZ ;  /* 0x00000008b6b67824 */ /* 0x000fe200078e00ff */
[C-C-:B------:R-:W-:Y:S01]  /*7800*/  LOP3.LUT R170, R197.reuse, UR24, R198.reuse, 0x96, !PT ;  /* 0x00000018c5aa7c12 */ /* 0x140fe2000f8e96c6 */
[----:B------:R-:W-:Y:S01]  /*7810*/  IMAD.WIDE.U32 R180, R168, -0x2daee0ad, RZ ;  /* 0xd2511f53a8b47825 */ /* 0x000fe200078e00ff */
[----:B------:R-:W-:Y:S02]  /*7820*/  LOP3.LUT R198, R197, UR24, R198, 0x96, !PT ;  /* 0x00000018c5c67c12 */ /* 0x000fe4000f8e96c6 */
[----:B------:R-:W-:Y:S01]  /*7830*/  SHF.R.U32.HI R175, RZ, 0x10, R170 ;  /* 0x00000010ffaf7819 */ /* 0x000fe200000116aa */
[----:B------:R-:W-:Y:S01]  /*7840*/  FFMA.FTZ R179, R16, c[0x0][0x23c], -R192 ;  /* 0x00008f0010b37a23 */ /* 0x000fe200000108c0 */
[----:B------:R-:W-:Y:S01]  /*7850*/  LOP3.LUT R174, R181, UR27, R184, 0x96, !PT ;  /* 0x0000001bb5ae7c12 */ /* 0x000fe2000f8e96b8 */
[----:B------:R-:W-:Y:S01]  /*7860*/  FFMA.FTZ R185, R20, c[0x0][0x23c], -R192 ;  /* 0x00008f0014b97a23 */ /* 0x000fe200000108c0 */
[----:B------:R-:W-:Y:S01]  /*7870*/  LOP3.LUT R175, R175, 0xff, RZ, 0xc0, !PT ;  /* 0x000000ffafaf7812 */ /* 0x000fe200078ec0ff */
[----:B------:R-:W-:Y:S01]  /*7880*/  IMAD.WIDE.U32 R176, R176, -0x326172a9, RZ ;  /* 0xcd9e8d57b0b07825 */ /* 0x000fe200078e00ff */
[----:B------:R-:W-:Y:S02]  /*7890*/  LOP3.LUT R173, R170, 0xff, RZ, 0xc0, !PT ;  /* 0x000000ffaaad7812 */ /* 0x000fe400078ec0ff */
[----:B------:R-:W-:Y:S01]  /*78a0*/  ISETP.GE.U32.AND P4, PT, R252, R175, PT ;  /* 0x000000affc00720c */ /* 0x000fe20003f86070 */
[----:B------:R-:W-:Y:S01]  /*78b0*/  IMAD.WIDE.U32 R174, R174, -0x326172a9, RZ ;  /* 0xcd9e8d57aeae7825 */ /* 0x000fe200078e00ff */
[----:B------:R-:W-:Y:S02]  /*78c0*/  LOP3.LUT R200, R177, UR4, R200, 0x96, !PT ;  /* 0x00000004b1c87c12 */ /* 0x000fe4000f8e96c8 */
[----:B------:R-:W-:Y:S01]  /*78d0*/  ISETP.GE.U32.AND P5, PT, R252, R173, PT ;  /* 0x000000adfc00720c */ /* 0x000fe20003fa6070 */
[----:B------:R-:W-:Y:S01]  /*78e0*/  FFMA.FTZ R184, R17, c[0x0][0x23c], -R192 ;  /* 0x00008f0011b87a23 */ /* 0x000fe200000108c0 */
[----:B------:R-:W-:Y:S01]  /*78f0*/  LOP3.LUT R175, R175, UR22, R176, 0x96, !PT ;  /* 0x00000016afaf7c12 */ /* 0x000fe2000f8e96b0 */
[----:B------:R-:W-:Y:S01]  /*7900*/  FMUL.FTZ R176, R3, c[0x0][0x23c] ;  /* 0x00008f0003b07a20 */ /* 0x000fe20000410000 */
[----:B------:R-:W-:Y:S01]  /*7910*/  SHF.R.U32.HI R173, RZ, 0x18, R170 ;  /* 0x00000018ffad7819 */ /* 0x000fe200000116aa */
[----:B------:R-:W-:Y:S02]  /*7920*/  IMAD.WIDE.U32 R200, R200, -0x2daee0ad, RZ ;  /* 0xd2511f53c8c87825 */ /* 0x000fe400078e00ff */
[----:B------:R-:W-:Y:S01]  /*7930*/  MUFU.EX2 R184, R184 ;  /* 0x000000b800b87308 */ /* 0x000fe20000000800 */
[----:B------:R-:W-:Y:S01]  /*7940*/  FSEL R176, R176, RZ, P0 ;  /* 0x000000ffb0b07208 */ /* 0x000fe20000000000 */
[----:B------:R-:W-:Y:S01]  /*7950*/  FADD.FTZ R168, -R164, R169 ;  /* 0x000000a9a4a87221 */ /* 0x000fe20000010100 */
[----:B------:R-:W-:Y:S01]  /*7960*/  ISETP.GE.U32.AND P3, PT, R252, R173, PT ;  /* 0x000000adfc00720c */ /* 0x000fe20003f66070 */
[----:B------:R-:W-:Y:S01]  /*7970*/  FADD.FTZ R4, -R2, R165 ;  /* 0x000000a502047221 */ /* 0x000fe20000010100 */
[----:B------:R-:W-:Y:S01]  /*7980*/  LOP3.LUT R173, R201, UR17, R180, 0x96, !PT ;  /* 0x00000011c9ad7c12 */ /* 0x000fe2000f8e96b4 */
[--C-:B------:R-:W-:Y:S01]  /*7990*/  FFMA.FTZ R191, R6, c[0x0][0x23c], -R176.reuse ;  /* 0x00008f0006bf7a23 */ /* 0x100fe200000108b0 */
[----:B------:R-:W-:Y:S01]  /*79a0*/  FSETP.NEU.FTZ.AND P0, PT, R2, -INF , PT ;  /* 0xff8000000200780b */ /* 0x000fe20003f1d000 */
[--C-:B------:R-:W-:Y:S02]  /*79b0*/  FFMA.FTZ R7, R7, c[0x0][0x23c], -R176.reuse ;  /* 0x00008f0007077a23 */ /* 0x100fe400000108b0 */
[----:B------:R-:W-:Y:S02]  /*79c0*/  FFMA.FTZ R6, R19, c[0x0][0x23c], -R176 ;  /* 0x00008f0013067a23 */ /* 0x000fe400000108b0 */
[----:B------:R-:W-:Y:S01]  /*79d0*/  FMUL.FTZ R169, R168, c[0x0][0x23c] ;  /* 0x00008f00a8a97a20 */ /* 0x000fe20000410000 */
[----:B------:R-:W-:Y:S01]  /*79e0*/  MUFU.EX2 R191, R191 ;  /* 0x000000bf00bf7308 */ /* 0x000fe20000000800 */
[----:B------:R-:W-:Y:S02]  /*79f0*/  FADD.FTZ R168, -R3, R166 ;  /* 0x000000a603a87221 */ /* 0x000fe40000010100 */
[----:B------:R-:W-:Y:S02]  /*7a00*/  FMUL.FTZ R166, R4, c[0x0][0x23c] ;  /* 0x00008f0004a67a20 */ /* 0x000fe40000410000 */
[----:B------:R-:W-:Y:S02]  /*7a10*/  FADD.FTZ R4, -R0, R167 ;  /* 0x000000a700047221 */ /* 0x000fe40000010100 */
[--C-:B------:R-:W-:Y:S02]  /*7a20*/  FFMA.FTZ R5, R22, c[0x0][0x23c], -R176.reuse ;  /* 0x00008f0016057a23 */ /* 0x100fe400000108b0 */
[--C-:B------:R-:W-:Y:S01]  /*7a30*/  FFMA.FTZ R177, R34, c[0x0][0x23c], -R176.reuse ;  /* 0x00008f0022b17a23 */ /* 0x100fe200000108b0 */
[----:B------:R-:W1:Y:S01]  /*7a40*/  MUFU.EX2 R169, R169 ;  /* 0x000000a900a97308 */ /* 0x000e620000000800 */
[--C-:B------:R-:W-:Y:S02]  /*7a50*/  FFMA.FTZ R199, R18, c[0x0][0x23c], -R176.reuse ;  /* 0x00008f0012c77a23 */ /* 0x100fe400000108b0 */
[----:B------:R-:W-:Y:S02]  /*7a60*/  IMAD.MOV.U32 R18, RZ, RZ, R7 ;  /* 0x000000ffff127224 */ /* 0x000fe400078e0007 */
[--C-:B------:R-:W-:Y:S02]  /*7a70*/  FFMA.FTZ R187, R23, c[0x0][0x23c], -R176.reuse ;  /* 0x00008f0017bb7a23 */ /* 0x100fe400000108b0 */
[----:B------:R-:W-:Y:S02]  /*7a80*/  FFMA.FTZ R176, R35, c[0x0][0x23c], -R176 ;  /* 0x00008f0023b07a23 */ /* 0x000fe400000108b0 */
[----:B------:R-:W-:Y:S01]  /*7a90*/  IMAD.MOV.U32 R35, RZ, RZ, R6 ;  /* 0x000000ffff237224 */ /* 0x000fe200078e0006 */
[----:B------:R-:W-:Y:S01]  /*7aa0*/  MUFU.EX2 R166, R166 ;  /* 0x000000a600a67308 */ /* 0x000fe20000000800 */
[----:B------:R-:W-:Y:S04]  /*7ab0*/  IMAD.WIDE.U32 R6, R173, -0x326172a9, RZ ;  /* 0xcd9e8d57ad067825 */ /* 0x000fe800078e00ff */
[----:B------:R-:W-:Y:S01]  /*7ac0*/  FMUL.FTZ R165, R4, c[0x0][0x23c] ;  /* 0x00008f0004a57a20 */ /* 0x000fe20000410000 */
[----:B------:R-:W-:Y:S01]  /*7ad0*/  LOP3.LUT R180, R7, UR16, R174, 0x96, !PT ;  /* 0x0000001007b47c12 */ /* 0x000fe2000f8e96ae */
[----:B------:R-:W-:Y:S02]  /*7ae0*/  FMUL.FTZ R4, R2, c[0x0][0x23c] ;  /* 0x00008f0002047a20 */ /* 0x000fe40000410000 */
[----:B------:R-:W-:Y:S01]  /*7af0*/  FMUL.FTZ R167, R0, c[0x0][0x23c] ;  /* 0x00008f0000a77a20 */ /* 0x000fe20000410000 */
[----:B------:R-:W-:Y:S01]  /*7b00*/  MUFU.EX2 R199, R199 ;  /* 0x000000c700c77308 */ /* 0x000fe20000000800 */
[----:B------:R-:W-:Y:S01]  /*7b10*/  IMAD.WIDE.U32 R180, R180, -0x2daee0ad, RZ ;  /* 0xd2511f53b4b47825 */ /* 0x000fe200078e00ff */
[----:B------:R-:W-:Y:S02]  /*7b20*/  FSEL R174, R4, RZ, P0 ;  /* 0x000000ff04ae7208 */ /* 0x000fe40000000000 */
[----:B------:R-:W-:Y:S01]  /*7b30*/  FSETP.NEU.FTZ.AND P0, PT, R0, -INF , PT ;  /* 0xff8000000000780b */ /* 0x000fe20003f1d000 */
[----:B-1----:R-:W-:Y:S02]  /*7b40*/  FMUL.FTZ R4, R169, R148 ;  /* 0x00000094a9047220 */ /* 0x002fe40000410000 */
[--C-:B------:R-:W-:Y:S01]  /*7b50*/  FFMA.FTZ R22, R13, c[0x0][0x23c], -R174.reuse ;  /* 0x00008f000d167a23 */ /* 0x100fe200000108ae */
[----:B------:R-:W-:Y:S01]  /*7b60*/  FSEL R167, R167, RZ, P0 ;  /* 0x000000ffa7a77208 */ /* 0x000fe20000000000 */
[----:B------:R-:W2:Y:S01]  /*7b70*/  LDL.LU R13, [R1+0x60] ;  /* 0x00006000010d7983 */ /* 0x000ea20000300800 */
[----:B------:R-:W-:Y:S01]  /*7b80*/  LEA R182, P0, R182, R194, 0x1 ;  /* 0x000000c2b6b67211 */ /* 0x000fe200078008ff */
[----:B------:R-:W-:Y:S01]  /*7b90*/  FFMA.FTZ R34, R12, c[0x0][0x23c], -R174 ;  /* 0x00008f000c227a23 */ /* 0x000fe200000108ae */
[----:B------:R-:W-:Y:S01]  /*7ba0*/  MUFU.EX2 R148, R183 ;  /* 0x000000b700947308 */ /* 0x000fe20000000800 */
[----:B------:R-:W-:Y:S02]  /*7bb0*/  FFMA.FTZ R10, R10, c[0x0][0x23c], -R167 ;  /* 0x00008f000a0a7a23 */ /* 0x000fe400000108a7 */
[----:B------:R-:W-:Y:S02]  /*7bc0*/  FMUL.FTZ R168, R168, c[0x0][0x23c] ;  /* 0x00008f00a8a87a20 */ /* 0x000fe40000410000 */
[----:B------:R-:W-:Y:S04]  /*7bd0*/  IMAD.WIDE.U32 R16, R175, -0x2daee0ad, RZ ;  /* 0xd2511f53af107825 */ /* 0x000fe800078e00ff */
[----:B------:R-:W-:Y:S01]  /*7be0*/  FMUL.FTZ R20, R169, R156 ;  /* 0x0000009ca9147220 */ /* 0x000fe20000410000 */
[----:B------:R-:W-:Y:S01]  /*7bf0*/  LOP3.LUT R200, R17, UR15, R200, 0x96, !PT ;  /* 0x0000000f11c87c12 */ /* 0x000fe2000f8e96c8 */
[----:B------:R1:W-:Y:S01]  /*7c00*/  MUFU.EX2 R12, R10 ;  /* 0x0000000a000c7308 */ /* 0x0003e20000000800 */
[----:B------:R-:W-:Y:S01]  /*7c10*/  LOP3.LUT R202, R181, UR11, R16, 0x96, !PT ;  /* 0x0000000bb5ca7c12 */ /* 0x000fe2000f8e9610 */
[----:B------:R-:W-:Y:S02]  /*7c20*/  FFMA.FTZ R190, R8, c[0x0][0x23c], -R174 ;  /* 0x00008f0008be7a23 */ /* 0x000fe400000108ae */
[----:B------:R-:W-:Y:S04]  /*7c30*/  IMAD.WIDE.U32 R200, R200, -0x326172a9, RZ ;  /* 0xcd9e8d57c8c87825 */ /* 0x000fe800078e00ff */
[----:B------:R-:W-:Y:S01]  /*7c40*/  FMUL.FTZ R16, R169, R152 ;  /* 0x00000098a9107220 */ /* 0x000fe20000410000 */
[----:B------:R-:W-:Y:S01]  /*7c50*/  LOP3.LUT R173, R201, UR14, R6, 0x96, !PT ;  /* 0x0000000ec9ad7c12 */ /* 0x000fe2000f8e9606 */
[----:B------:R-:W3:Y:S01]  /*7c60*/  MUFU.EX2 R168, R168 ;  /* 0x000000a800a87308 */ /* 0x000ee20000000800 */
[----:B------:R-:W-:Y:S02]  /*7c70*/  FFMA.FTZ R8, R9, c[0x0][0x23c], -R174 ;  /* 0x00008f0009087a23 */ /* 0x000fe400000108ae */
[----:B------:R-:W-:Y:S01]  /*7c80*/  IMAD.MOV.U32 R9, RZ, RZ, R5 ;  /* 0x000000ffff097224 */ /* 0x000fe200078e0005 */
[----:B------:R-:W-:Y:S01]  /*7c90*/  LOP3.LUT R5, R170, 0xffff, RZ, 0xc0, !PT ;  /* 0x0000ffffaa057812 */ /* 0x000fe200078ec0ff */
[----:B------:R-:W-:Y:S03]  /*7ca0*/  IMAD.WIDE.U32 R202, R202, -0x326172a9, RZ ;  /* 0xcd9e8d57caca7825 */ /* 0x000fe600078e00ff */
[----:B------:R-:W-:Y:S01]  /*7cb0*/  SHF.R.U32.HI R5, RZ, 0x8, R5 ;  /* 0x00000008ff057819 */ /* 0x000fe20000011605 */
[--C-:B------:R-:W-:Y:S01]  /*7cc0*/  FFMA.FTZ R170, R30, c[0x0][0x23c], -R167.reuse ;  /* 0x00008f001eaa7a23 */ /* 0x100fe200000108a7 */
[----:B------:R-:W4:Y:S01]  /*7cd0*/  MUFU.EX2 R165, R165 ;  /* 0x000000a500a57308 */ /* 0x000f220000000800 */
[----:B------:R-:W-:Y:S01]  /*7ce0*/  IMAD.MOV.U32 R30, RZ, RZ, c[0x0][0x228] ;  /* 0x00008a00ff1e7624 */ /* 0x000fe200078e00ff */
[----:B------:R-:W-:Y:S01]  /*7cf0*/  LOP3.LUT R5, R5, 0xffff, RZ, 0xc0, !PT ;  /* 0x0000ffff05057812 */ /* 0x000fe200078ec0ff */
[--C-:B------:R-:W-:Y:S01]  /*7d00*/  FFMA.FTZ R14, R14, c[0x0][0x23c], -R167.reuse ;  /* 0x00008f000e0e7a23 */ /* 0x100fe200000108a7 */
[----:B-1----:R-:W5:Y:S01]  /*7d10*/  LDL.LU R10, [R1+0x5c] ;  /* 0x00005c00010a7983 */ /* 0x002f620000300800 */
[----:B------:R-:W-:Y:S01]  /*7d20*/  LOP3.LUT R189, R203, UR24, R200, 0x96, !PT ;  /* 0x00000018cbbd7c12 */ /* 0x000fe2000f8e96c8 */
[----:B------:R-:W-:Y:S01]  /*7d30*/  FFMA.FTZ R19, R25, c[0x0][0x23c], -R174 ;  /* 0x00008f0019137a23 */ /* 0x000fe200000108ae */
[----:B------:R-:W-:Y:S01]  /*7d40*/  ISETP.GE.U32.AND P6, PT, R252, R5, PT ;  /* 0x00000005fc00720c */ /* 0x000fe20003fc6070 */
[----:B------:R-:W-:Y:S02]  /*7d50*/  IMAD.MOV.U32 R25, RZ, RZ, R34 ;  /* 0x000000ffff197224 */ /* 0x000fe400078e0022 */
[C---:B------:R-:W-:Y:S01]  /*7d60*/  FMUL.FTZ R5, R169.reuse, R149 ;  /* 0x00000095a9057220 */ /* 0x040fe20000410000 */
[----:B------:R-:W-:Y:S01]  /*7d70*/  MUFU.EX2 R190, R190 ;  /* 0x000000be00be7308 */ /* 0x000fe20000000800 */
[C---:B------:R-:W-:Y:S02]  /*7d80*/  FMUL.FTZ R17, R169.reuse, R153 ;  /* 0x00000099a9117220 */ /* 0x040fe40000410000 */
[C---:B---3--:R-:W-:Y:S02]  /*7d90*/  FMUL.FTZ R6, R168.reuse, R150 ;  /* 0x00000096a8067220 */ /* 0x048fe40000410000 */
[----:B------:R-:W3:Y:S01]  /*7da0*/  LDL.LU R150, [R1+0x58] ;  /* 0x0000580001967983 */ /* 0x000ee20000300800 */
[----:B------:R-:W-:Y:S02]  /*7db0*/  FMUL.FTZ R34, R168, R162 ;  /* 0x000000a2a8227220 */ /* 0x000fe40000410000 */
[----:B------:R-:W-:Y:S02]  /*7dc0*/  IMAD.SHL.U32 R162, R30, 0x8, RZ ;  /* 0x000000081ea27824 */ /* 0x000fe400078e00ff */
[C---:B------:R-:W-:Y:S02]  /*7dd0*/  FMUL.FTZ R21, R169.reuse, R157 ;  /* 0x0000009da9157220 */ /* 0x040fe40000410000 */
[C---:B------:R-:W-:Y:S01]  /*7de0*/  FMUL.FTZ R32, R169.reuse, R160 ;  /* 0x000000a0a9207220 */ /* 0x040fe20000410000 */
[----:B------:R-:W-:Y:S01]  /*7df0*/  LEA.HI.X.SX32 R183, R162, R195, 0x1, P0 ;  /* 0x000000c3a2b77211 */ /* 0x000fe200000f0eff */
        /* <DEDUP_REMOVED lines=14> */
[----:B------:R-:W-:Y:S02]  /*7ee0*/  FFMA.FTZ R192, R33, c[0x0][0x23c], -R192 ;  /* 0x00008f0021c07a23 */ /* 0x000fe400000108c0 */
        /* <DEDUP_REMOVED lines=12> */
[----:B------:R-:W-:Y:S02]  /*7fb0*/  IMAD.MOV.U32 R160, RZ, RZ, R14 ;  /* 0x000000ffffa07224 */ /* 0x000fe400078e000e */
[----:B----4-:R-:W-:Y:S01]  /*7fc0*/  FMUL.FTZ R14, R165, R138 ;  /* 0x0000008aa50e7220 */ /* 0x010fe20000410000 */
[----:B------:R-:W-:Y:S01]  /*7fd0*/  F2FP.BF16.PACK_AB R138, R148, R188 ;  /* 0x000000bc948a723e */ /* 0x000fe200000010ff */
[--C-:B------:R-:W-:Y:S02]  /*7fe0*/  FFMA.FTZ R181, R27, c[0x0][0x23c], -R167.reuse ;  /* 0x00008f001bb57a23 */ /* 0x100fe400000108a7 */
[----:B------:R-:W-:Y:S02]  /*7ff0*/  IMAD.MOV.U32 R27, RZ, RZ, R18 ;  /* 0x000000ffff1b7224 */ /* 0x000fe400078e0012 */
[----:B------:R-:W-:Y:S01]  /*8000*/  IMAD.MOV.U32 R156, RZ, RZ, R8 ;  /* 0x000000ffff9c7224 */ /* 0x000fe200078e0008 */
[----:B------:R-:W-:Y:S01]  /*8010*/  @!P5 HFMA2.BF16_V2 R248, -RZ.H0_H0, RZ.H0_H0, -R138.H0_H0 ;  /* 0x200000fffff8d231 */ /* 0x000fe2000034098a */
[----:B------:R-:W1:Y:S01]  /*8020*/  MUFU.EX2 R149, R27 ;  /* 0x0000001b00957308 */ /* 0x000e620000000800 */
[----:B------:R-:W-:Y:S02]  /*8030*/  FMUL.FTZ R8, R166, R132 ;  /* 0x00000084a6087220 */ /* 0x000fe40000410000 */
[--C-:B------:R-:W-:Y:S02]  /*8040*/  FFMA.FTZ R11, R11, c[0x0][0x23c], -R167.reuse ;  /* 0x00008f000b0b7a23 */ /* 0x100fe400000108a7 */
[----:B------:R-:W-:Y:S02]  /*8050*/  FFMA.FTZ R23, R24, c[0x0][0x23c], -R174 ;  /* 0x00008f0018177a23 */ /* 0x000fe400000108ae */
[----:B------:R-:W-:Y:S02]  /*8060*/  FFMA.FTZ R201, R26, c[0x0][0x23c], -R167 ;  /* 0x00008f001ac97a23 */ /* 0x000fe400000108a7 */
[----:B------:R-:W-:Y:S02]  /*8070*/  IMAD.MOV.U32 R24, RZ, RZ, R35 ;  /* 0x000000ffff187224 */ /* 0x000fe400078e0023 */
[----:B------:R-:W-:Y:S02]  /*8080*/  IMAD.MOV.U32 R26, RZ, RZ, R11 ;  /* 0x000000ffff1a7224 */ /* 0x000fe400078e000b */
[----:B------:R-:W-:Y:S02]  /*8090*/  IMAD.MOV.U32 R11, RZ, RZ, R19 ;  /* 0x000000ffff0b7224 */ /* 0x000fe400078e0013 */
[----:B------:R-:W-:Y:S02]  /*80a0*/  IMAD.MOV.U32 R153, RZ, RZ, R12 ;  /* 0x000000ffff997224 */ /* 0x000fe400078e000c */
[----:B------:R-:W-:Y:S02]  /*80b0*/  FMUL.FTZ R12, R166, R136 ;  /* 0x00000088a60c7220 */ /* 0x000fe40000410000 */
[C---:B------:R-:W-:Y:S02]  /*80c0*/  FMUL.FTZ R7, R168.reuse, R151 ;  /* 0x00000097a8077220 */ /* 0x040fe40000410000 */
[C---:B------:R-:W-:Y:S02]  /*80d0*/  FMUL.FTZ R18, R168.reuse, R154 ;  /* 0x0000009aa8127220 */ /* 0x040fe40000410000 */
[C---:B------:R-:W-:Y:S01]  /*80e0*/  FMUL.FTZ R19, R168.reuse, R155 ;  /* 0x0000009ba8137220 */ /* 0x040fe20000410000 */
[----:B-1----:R-:W-:Y:S01]  /*80f0*/  F2FP.BF16.PACK_AB R136, R149, R191 ;  /* 0x000000bf9588723e */ /* 0x002fe200000010ff */
[C---:B------:R-:W-:Y:S02]  /*8100*/  FMUL.FTZ R35, R168.reuse, R163 ;  /* 0x000000a3a8237220 */ /* 0x040fe40000410000 */
[C---:B------:R-:W-:Y:S02]  /*8110*/  FMUL.FTZ R38, R168.reuse, R38 ;  /* 0x00000026a8267220 */ /* 0x040fe40000410000 */
[C---:B------:R-:W-:Y:S01]  /*8120*/  FMUL.FTZ R39, R168.reuse, R39 ;  /* 0x00000027a8277220 */ /* 0x040fe20000410000 */
[----:B------:R-:W-:Y:S01]  /*8130*/  @!P4 HFMA2.BF16_V2 R246, -RZ.H0_H0, RZ.H0_H0, -R136.H0_H0 ;  /* 0x200000fffff6c231 */ /* 0x000fe20000340988 */
        /* <DEDUP_REMOVED lines=12> */
[--C-:B------:R-:W-:Y:S02]  /*8200*/  FFMA.FTZ R175, R28, c[0x0][0x23c], -R174.reuse ;  /* 0x00008f001caf7a23 */ /* 0x100fe400000108ae */
[----:B------:R-:W-:Y:S02]  /*8210*/  FFMA.FTZ R174, R29, c[0x0][0x23c], -R174 ;  /* 0x00008f001dae7a23 */ /* 0x000fe400000108ae */
[----:B------:R-:W-:Y:S02]  /*8220*/  IMAD.MOV.U32 R28, RZ, RZ, R23 ;  /* 0x000000ffff1c7224 */ /* 0x000fe400078e0017 */
[C---:B------:R-:W-:Y:S02]  /*8230*/  FMUL.FTZ R23, R168.reuse, R159 ;  /* 0x0000009fa8177220 */ /* 0x040fe40000410000 */
        /* <DEDUP_REMOVED lines=13> */
[----:B------:R-:W-:Y:S02]  /*8310*/  IMAD.MOV.U32 R158, RZ, RZ, c[0x0][0x228] ;  /* 0x00008a00ff9e7624 */ /* 0x000fe400078e00ff */
[----:B------:R-:W-:Y:S02]  /*8320*/  IMAD.MOV.U32 R161, RZ, RZ, R27 ;  /* 0x000000ffffa17224 */ /* 0x000fe400078e001b */
[----:B------:R-:W-:Y:S02]  /*8330*/  FMUL.FTZ R27, R165, R143 ;  /* 0x0000008fa51b7220 */ /* 0x000fe40000410000 */
[--C-:B------:R-:W-:Y:S02]  /*8340*/  FFMA.FTZ R15, R15, c[0x0][0x23c], -R167.reuse ;  /* 0x00008f000f0f7a23 */ /* 0x100fe400000108a7 */
[----:B------:R-:W-:Y:S02]  /*8350*/  IMAD.MOV.U32 R30, RZ, RZ, R28 ;  /* 0x000000ffff1e7224 */ /* 0x000fe400078e001c */
[----:B------:R-:W-:Y:S02]  /*8360*/  FFMA.FTZ R167, R31, c[0x0][0x23c], -R167 ;  /* 0x00008f001fa77a23 */ /* 0x000fe400000108a7 */
[----:B------:R-:W-:Y:S02]  /*8370*/  IMAD.MOV.U32 R31, RZ, RZ, R25 ;  /* 0x000000ffff1f7224 */ /* 0x000fe400078e0019 */
[C---:B------:R-:W-:Y:S02]  /*8380*/  FMUL.FTZ R25, R166.reuse, R141 ;  /* 0x0000008da6197220 */ /* 0x040fe40000410000 */
[C---:B------:R-:W-:Y:S01]  /*8390*/  FMUL.FTZ R28, R166.reuse, R144 ;  /* 0x00000090a61c7220 */ /* 0x040fe20000410000 */
[----:B------:R-:W-:Y:S01]  /*83a0*/  MUFU.EX2 R167, R167 ;  /* 0x000000a700a77308 */ /* 0x000fe20000000800 */
[C---:B------:R-:W-:Y:S01]  /*83b0*/  FMUL.FTZ R29, R166.reuse, R145 ;  /* 0x00000091a61d7220 */ /* 0x040fe20000410000 */
[----:B------:R-:W-:Y:S01]  /*83c0*/  SHF.R.U32.HI R145, RZ, 0x18, R196 ;  /* 0x00000018ff917819 */ /* 0x000fe200000116c4 */
        /* <DEDUP_REMOVED lines=27> */
[C---:B------:R-:W-:Y:S02]  /*8580*/  FMUL.FTZ R26, R165.reuse, R142 ;  /* 0x0000008ea51a7220 */ /* 0x040fe40000410000 */
[----:B------:R-:W-:Y:S01]  /*8590*/  MUFU.EX2 R142, R161 ;  /* 0x000000a1008e7308 */ /* 0x000fe20000000800 */
[----:B------:R-:W-:Y:S02]  /*85a0*/  IMAD.MOV.U32 R157, RZ, RZ, R15 ;  /* 0x000000ffff9d7224 */ /* 0x000fe400078e000f */
[C---:B------:R-:W-:Y:S01]  /*85b0*/  FMUL.FTZ R15, R165.reuse, R139 ;  /* 0x0000008ba50f7220 */ /* 0x040fe20000410000 */
[----:B------:R-:W-:Y:S01]  /*85c0*/  LOP3.LUT R139, R196, 0xff, RZ, 0xc0, !PT ;  /* 0x000000ffc48b7812 */ /* 0x000fe200078ec0ff */
[C---:B------:R-:W-:Y:S02]  /*85d0*/  FMUL.FTZ R42, R165.reuse, R42 ;  /* 0x0000002aa52a7220 */ /* 0x040fe40000410000 */
[C---:B------:R-:W-:Y:S02]  /*85e0*/  FMUL.FTZ R43, R165.reuse, R43 ;  /* 0x0000002ba52b7220 */ /* 0x040fe40000410000 */
[C---:B------:R-:W-:Y:S02]  /*85f0*/  FMUL.FTZ R46, R165.reuse, R46 ;  /* 0x0000002ea52e7220 */ /* 0x040fe40000410000 */
[C---:B------:R-:W-:Y:S02]  /*8600*/  FMUL.FTZ R47, R165.reuse, R47 ;  /* 0x0000002fa52f7220 */ /* 0x040fe40000410000 */
[----:B------:R-:W-:Y:S02]  /*8610*/  FMUL.FTZ R58, R165, R58 ;  /* 0x0000003aa53a7220 */ /* 0x000fe40000410000 */
[----:B--2---:R-:W-:Y:S02]  /*8620*/  FFMA.FTZ R169, R169, R13, R188 ;  /* 0x0000000da9a97223 */ /* 0x004fe400000100bc */
[----:B------:R-:W-:Y:S01]  /*8630*/  IMAD.MOV.U32 R13, RZ, RZ, R9 ;  /* 0x000000ffff0d7224 */ /* 0x000fe200078e0009 */
[----:B------:R-:W-:Y:S01]  /*8640*/  LOP3.LUT R9, R189, 0xff, RZ, 0xc0, !PT ;  /* 0x000000ffbd097812 */ /* 0x000fe200078ec0ff */
[----:B------:R-:W-:Y:S02]  /*8650*/  FADD.FTZ R169, R148, R169 ;  /* 0x000000a994a97221 */ /* 0x000fe40000010000 */
[----:B------:R-:W-:Y:S01]  /*8660*/  IMAD.MOV.U32 R152, RZ, RZ, R13 ;  /* 0x000000ffff987224 */ /* 0x000fe200078e000d */
[----:B------:R-:W-:Y:S01]  /*8670*/  ISETP.GE.U32.AND P0, PT, R252, R9, PT ;  /* 0x00000009fc00720c */ /* 0x000fe20003f06070 */
[----:B------:R-:W-:Y:S01]  /*8680*/  FMUL.FTZ R9, R166, R133 ;  /* 0x00000085a6097220 */ /* 0x000fe20000410000 */
[----:B------:R-:W-:Y:S01]  /*8690*/  PRMT R133, R138, 0x7632, R133 ;  /* 0x000076328a857816 */ /* 0x000fe20000000085 */
[----:B------:R-:W-:Y:S02]  /*86a0*/  FMUL.FTZ R13, R166, R137 ;  /* 0x00000089a60d7220 */ /* 0x000fe40000410000 */
[----:B------:R1:W2:Y:S01]  /*86b0*/  MUFU.EX2 R137, R156 ;  /* 0x0000009c00897308 */ /* 0x0002a20000000800 */
[----:B------:R-:W-:Y:S01]  /*86c0*/  PRMT R132, R138, 0x5410, R133 ;  /* 0x000054108a847816 */ /* 0x000fe20000000085 */
[----:B------:R-:W-:Y:S01]  /*86d0*/  @!P6 HFMA2.BF16_V2 R247, -RZ.H0_H0, RZ.H0_H0, -R133.H0_H0 ;  /* 0x200000fffff7e231 */ /* 0x000fe20000340985 */
[----:B------:R-:W-:Y:S01]  /*86e0*/  @!P5 PRMT R138, R248, 0x5410, RZ ;  /* 0x00005410f88ad816 */ /* 0x000fe200000000ff */
[----:B------:R-:W-:Y:S02]  /*86f0*/  IMAD.MOV.U32 R153, RZ, RZ, R152 ;  /* 0x000000ffff997224 */ /* 0x000fe400078e0098 */
[----:B------:R-:W-:Y:S01]  /*8700*/  IMAD.MOV.U32 R152, RZ, RZ, R30 ;  /* 0x000000ffff987224 */ /* 0x000fe200078e001e */
[----:B------:R-:W-:Y:S01]  /*8710*/  @!P6 PRMT R133, R247, 0x5410, RZ ;  /* 0x00005410f785e816 */ /* 0x000fe200000000ff */
[----:B------:R-:W-:Y:S01]  /*8720*/  STG.E.U16 [R194.64], R138 ;  /* 0x0000008ac2007986 */ /* 0x000fe2000c101512 */
[C---:B------:R-:W-:Y:S01]  /*8730*/  FMUL.FTZ R30, R165.reuse, R146 ;  /* 0x00000092a51e7220 */ /* 0x040fe20000410000 */
[----:B------:R-:W-:Y:S01]  /*8740*/  ISETP.GE.U32.AND P6, PT, R252, R145, PT ;  /* 0x00000091fc00720c */ /* 0x000fe20003fc6070 */
[C---:B------:R-:W-:Y:S01]  /*8750*/  FMUL.FTZ R59, R165.reuse, R59 ;  /* 0x0000003ba53b7220 */ /* 0x040fe20000410000 */
[----:B------:R4:W-:Y:S01]  /*8760*/  STG.E.U16 [R194.64+0x2], R133 ;  /* 0x00000285c2007986 */ /* 0x0009e2000c101512 */
[C---:B------:R-:W-:Y:S01]  /*8770*/  FMUL.FTZ R62, R165.reuse, R62 ;  /* 0x0000003ea53e7220 */ /* 0x040fe20000410000 */
[----:B------:R-:W-:Y:S01]  /*8780*/  MUFU.EX2 R153, R153 ;  /* 0x0000009900997308 */ /* 0x000fe20000000800 */
[C---:B------:R-:W-:Y:S02]  /*8790*/  FMUL.FTZ R63, R165.reuse, R63 ;  /* 0x0000003fa53f7220 */ /* 0x040fe40000410000 */
[C---:B------:R-:W-:Y:S02]  /*87a0*/  FMUL.FTZ R78, R165.reuse, R78 ;  /* 0x0000004ea54e7220 */ /* 0x040fe40000410000 */
[C---:B------:R-:W-:Y:S02]  /*87b0*/  FMUL.FTZ R79, R165.reuse, R79 ;  /* 0x0000004fa54f7220 */ /* 0x040fe40000410000 */
[C---:B------:R-:W-:Y:S02]  /*87c0*/  FMUL.FTZ R90, R165.reuse, R90 ;  /* 0x0000005aa55a7220 */ /* 0x040fe40000410000 */
[C---:B------:R-:W-:Y:S02]  /*87d0*/  FMUL.FTZ R91, R165.reuse, R91 ;  /* 0x0000005ba55b7220 */ /* 0x040fe40000410000 */
[----:B-----5:R-:W-:Y:S02]  /*87e0*/  FFMA.FTZ R168, R168, R10, R191 ;  /* 0x0000000aa8a87223 */ /* 0x020fe400000100bf */
[----:B------:R-:W-:Y:S02]  /*87f0*/  IMAD.MOV.U32 R10, RZ, RZ, R24 ;  /* 0x000000ffff0a7224 */ /* 0x000fe400078e0018 */
[----:B-1----:R-:W-:Y:S02]  /*8800*/  IMAD.MOV.U32 R156, RZ, RZ, R11 ;  /* 0x000000ffff9c7224 */ /* 0x002fe400078e000b */
[C---:B------:R-:W-:Y:S01]  /*8810*/  FMUL.FTZ R11, R165.reuse, R135 ;  /* 0x00000087a50b7220 */ /* 0x040fe20000410000 */
[----:B------:R-:W-:Y:S01]  /*8820*/  PRMT R135, R136, 0x7632, R135 ;  /* 0x0000763288877816 */ /* 0x000fe20000000087 */
[----:B------:R-:W-:Y:S02]  /*8830*/  IMAD.MOV.U32 R151, RZ, RZ, R10 ;  /* 0x000000ffff977224 */ /* 0x000fe400078e000a */
[----:B------:R-:W-:Y:S01]  /*8840*/  FMUL.FTZ R10, R165, R134 ;  /* 0x00000086a50a7220 */ /* 0x000fe20000410000 */
[----:B--2---:R-:W-:Y:S01]  /*8850*/  F2FP.BF16.PACK_AB R134, R137, R190 ;  /* 0x000000be8986723e */ /* 0x004fe200000010ff */
[----:B------:R-:W-:Y:S01]  /*8860*/  @!P3 HFMA2.BF16_V2 R245, -RZ.H0_H0, RZ.H0_H0, -R135.H0_H0 ;  /* 0x200000fffff5b231 */ /* 0x000fe20000340987 */
[----:B------:R-:W-:Y:S01]  /*8870*/  FMUL.FTZ R24, R166, R140 ;  /* 0x0000008ca6187220 */ /* 0x000fe20000410000 */
[----:B----4-:R-:W-:Y:S01]  /*8880*/  PRMT R133, R136, 0x5410, R135 ;  /* 0x0000541088857816 */ /* 0x010fe20000000087 */
[----:B---3--:R-:W-:Y:S01]  /*8890*/  FFMA.FTZ R166, R166, R150, R190 ;  /* 0x00000096a6a67223 */ /* 0x008fe200000100be */
[----:B------:R-:W-:Y:S01]  /*88a0*/  @!P4 PRMT R136, R246, 0x5410, RZ ;  /* 0x00005410f688c816 */ /* 0x000fe200000000ff */
[----:B------:R-:W-:Y:S01]  /*88b0*/  @!P0 HFMA2.BF16_V2 R244, -RZ.H0_H0, RZ.H0_H0, -R134.H0_H0 ;  /* 0x200000fffff48231 */ /* 0x000fe20000340986 */
[----:B------:R-:W-:Y:S01]  /*88c0*/  @!P3 PRMT R135, R245, 0x5410, RZ ;  /* 0x00005410f587b816 */ /* 0x000fe200000000ff */
[----:B------:R-:W-:Y:S01]  /*88d0*/  IMAD.MOV.U32 R150, RZ, RZ, R31 ;  /* 0x000000ffff967224 */ /* 0x000fe200078e001f */
[----:B------:R-:W-:Y:S01]  /*88e0*/  PRMT R143, R134, 0x7632, R143 ;  /* 0x00007632868f7816 */ /* 0x000fe2000000008f */
[----:B------:R1:W-:Y:S01]  /*88f0*/  STG.E.U16 [R182.64], R136 ;  /* 0x00000088b6007986 */ /* 0x0003e2000c101512 */
[----:B------:R-:W-:Y:S01]  /*8900*/  FMUL.FTZ R31, R165, R147 ;  /* 0x00000093a51f7220 */ /* 0x000fe20000410000 */
[----:B------:R-:W-:Y:S01]  /*8910*/  LOP3.LUT R138, R189, 0xffff, RZ, 0xc0, !PT ;  /* 0x0000ffffbd8a7812 */ /* 0x000fe200078ec0ff */
[----:B------:R-:W-:Y:S01]  /*8920*/  IMAD.WIDE R146, R158, 0x70, R182 ;  /* 0x000000709e927825 */ /* 0x000fe200078e02b6 */
[----:B------:R-:W-:Y:S01]  /*8930*/  PRMT R140, R134, 0x5410, R143 ;  /* 0x00005410868c7816 */ /* 0x000fe2000000008f */
[----:B------:R-:W-:Y:S01]  /*8940*/  STG.E.U16 [R182.64+0x2], R135 ;  /* 0x00000287b6007986 */ /* 0x000fe2000c101512 */
[----:B------:R-:W-:Y:S01]  /*8950*/  @!P0 PRMT R134, R244, 0x5410, RZ ;  /* 0x00005410f4868816 */ /* 0x000fe200000000ff */
[----:B------:R-:W-:Y:S01]  /*8960*/  FADD.FTZ R166, R137, R166 ;  /* 0x000000a689a67221 */ /* 0x000fe20000010000 */
[----:B------:R-:W-:Y:S01]  /*8970*/  SHF.R.U32.HI R138, RZ, 0x8, R138 ;  /* 0x00000008ff8a7819 */ /* 0x000fe2000001168a */
[----:B------:R-:W-:Y:S02]  /*8980*/  FADD.FTZ R168, R149, R168 ;  /* 0x000000a895a87221 */ /* 0x000fe40000010000 */
[----:B------:R2:W-:Y:S01]  /*8990*/  STG.E.U16 [R146.64], R134 ;  /* 0x0000008692007986 */ /* 0x0005e2000c101512 */
[----:B------:R-:W-:Y:S01]  /*89a0*/  LOP3.LUT R141, R138, 0xffff, RZ, 0xc0, !PT ;  /* 0x0000ffff8a8d7812 */ /* 0x000fe200078ec0ff */
[----:B------:R-:W3:Y:S01]  /*89b0*/  MUFU.EX2 R149, R150 ;  /* 0x0000009600957308 */ /* 0x000ee20000000800 */
[C---:B------:R-:W-:Y:S02]  /*89c0*/  FMUL.FTZ R94, R165.reuse, R94 ;  /* 0x0000005ea55e7220 */ /* 0x040fe40000410000 */
[C---:B------:R-:W-:Y:S01]  /*89d0*/  ISETP.GE.U32.AND P5, PT, R252.reuse, R141, PT ;  /* 0x0000008dfc00720c */ /* 0x040fe20003fa6070 */
[C---:B------:R-:W-:Y:S01]  /*89e0*/  FMUL.FTZ R95, R165.reuse, R95 ;  /* 0x0000005fa55f7220 */ /* 0x040fe20000410000 */
[--C-:B------:R-:W-:Y:S01]  /*89f0*/  SHF.R.U32.HI R141, RZ, 0x18, R189.reuse ;  /* 0x00000018ff8d7819 */ /* 0x100fe200000116bd */
[C---:B------:R-:W-:Y:S02]  /*8a00*/  FMUL.FTZ R74, R165.reuse, R74 ;  /* 0x0000004aa54a7220 */ /* 0x040fe40000410000 */
[C---:B------:R-:W-:Y:S01]  /*8a10*/  FMUL.FTZ R75, R165.reuse, R75 ;  /* 0x0000004ba54b7220 */ /* 0x040fe20000410000 */
[----:B------:R-:W-:Y:S01]  /*8a20*/  ISETP.GE.U32.AND P3, PT, R252, R141, PT ;  /* 0x0000008dfc00720c */ /* 0x000fe20003f66070 */
[----:B------:R3:W4:Y:S01]  /*8a30*/  MUFU.EX2 R138, R155 ;  /* 0x0000009b008a7308 */ /* 0x0007220000000800 */
[----:B------:R-:W-:Y:S01]  /*8a40*/  SHF.R.U32.HI R141, RZ, 0x10, R189 ;  /* 0x00000010ff8d7819 */ /* 0x000fe200000116bd */
[----:B------:R-:W-:Y:S02]  /*8a50*/  FMUL.FTZ R106, R165, R106 ;  /* 0x0000006aa56a7220 */ /* 0x000fe40000410000 */
[----:B-1----:R-:W-:Y:S01]  /*8a60*/  IMAD R136, R159, 0x38, R162 ;  /* 0x000000389f887824 */ /* 0x002fe200078e02a2 */
[----:B------:R-:W-:Y:S01]  /*8a70*/  LOP3.LUT R141, R141, 0xff, RZ, 0xc0, !PT ;  /* 0x000000ff8d8d7812 */ /* 0x000fe200078ec0ff */
[----:B------:R-:W-:Y:S01]  /*8a80*/  @!P5 HFMA2.BF16_V2 R250, -RZ.H0_H0, RZ.H0_H0, -R143.H0_H0 ;  /* 0x200000fffffad231 */ /* 0x000fe2000034098f */
[C---:B------:R-:W-:Y:S01]  /*8a90*/  FMUL.FTZ R107, R165.reuse, R107 ;  /* 0x0000006ba56b7220 */ /* 0x040fe20000410000 */
[----:B------:R-:W-:Y:S01]  /*8aa0*/  SHF.R.U32.HI R159, RZ, 0x18, R202 ;  /* 0x00000018ff9f7819 */ /* 0x000fe200000116ca */
[C---:B------:R-:W-:Y:S01]  /*8ab0*/  FMUL.FTZ R110, R165.reuse, R110 ;  /* 0x0000006ea56e7220 */ /* 0x040fe20000410000 */
[----:B------:R-:W-:Y:S01]  /*8ac0*/  IADD3 R136, R136, 0x1, RZ ;  /* 0x0000000188887810 */ /* 0x000fe20007ffe0ff */
[C---:B------:R-:W-:Y:S01]  /*8ad0*/  FMUL.FTZ R111, R165.reuse, R111 ;  /* 0x0000006fa56f7220 */ /* 0x040fe20000410000 */
[----:B------:R-:W-:Y:S01]  /*8ae0*/  @!P5 PRMT R143, R250, 0x5410, RZ ;  /* 0x00005410fa8fd816 */ /* 0x000fe200000000ff */
[C---:B------:R-:W-:Y:S01]  /*8af0*/  FMUL.FTZ R122, R165.reuse, R122 ;  /* 0x0000007aa57a7220 */ /* 0x040fe20000410000 */
[----:B------:R-:W-:Y:S01]  /*8b00*/  LEA R188, P0, R136, R194, 0x1 ;  /* 0x000000c288bc7211 */ /* 0x000fe200078008ff */
[----:B--2---:R-:W1:Y:S01]  /*8b10*/  MUFU.EX2 R147, R179 ;  /* 0x000000b300937308 */ /* 0x004e620000000800 */
[----:B------:R-:W-:Y:S01]  /*8b20*/  LOP3.LUT R134, R196, 0xffff, RZ, 0xc0, !PT ;  /* 0x0000ffffc4867812 */ /* 0x000fe200078ec0ff */
[C---:B------:R-:W-:Y:S01]  /*8b30*/  FMUL.FTZ R123, R165.reuse, R123 ;  /* 0x0000007ba57b7220 */ /* 0x040fe20000410000 */
[----:B------:R-:W-:Y:S01]  /*8b40*/  LEA.HI.X.SX32 R189, R136, R195, 0x1, P0 ;  /* 0x000000c388bd7211 */ /* 0x000fe200000f0eff */
[----:B------:R-:W-:Y:S01]  /*8b50*/  IMAD R136, R158, 0x48, RZ ;  /* 0x000000489e887824 */ /* 0x000fe200078e02ff */
[----:B------:R-:W-:Y:S01]  /*8b60*/  SHF.R.U32.HI R134, RZ, 0x8, R134 ;  /* 0x00000008ff867819 */ /* 0x000fe20000011686 */
[C---:B------:R-:W-:Y:S01]  /*8b70*/  FMUL.FTZ R126, R165.reuse, R126 ;  /* 0x0000007ea57e7220 */ /* 0x040fe20000410000 */
[----:B------:R-:W-:Y:S01]  /*8b80*/  ISETP.GE.U32.AND P5, PT, R252, R139, PT ;  /* 0x0000008bfc00720c */ /* 0x000fe20003fa6070 */
[C---:B------:R-:W-:Y:S01]  /*8b90*/  FMUL.FTZ R127, R165.reuse, R127 ;  /* 0x0000007fa57f7220 */ /* 0x040fe20000410000 */
[----:B------:R-:W-:Y:S01]  /*8ba0*/  LOP3.LUT R137, R134, 0xffff, RZ, 0xc0, !PT ;  /* 0x0000ffff86897812 */ /* 0x000fe200078ec0ff */
[----:B------:R-:W-:Y:S01]  /*8bb0*/  FFMA.FTZ R165, R165, R171, R154 ;  /* 0x000000aba5a57223 */ /* 0x000fe2000001009a */
[----:B------:R2:W5:Y:S01]  /*8bc0*/  MUFU.EX2 R134, R151 ;  /* 0x0000009700867308 */ /* 0x0005620000000800 */
[----:B------:R-:W-:Y:S01]  /*8bd0*/  LEA R190, P0, R136, R194, 0x1 ;  /* 0x000000c288be7211 */ /* 0x000fe200078008ff */
[----:B---3--:R-:W-:Y:S01]  /*8be0*/  FADD.FTZ R155, R149, R166 ;  /* 0x000000a6959b7221 */ /* 0x008fe20000010000 */
[C---:B----4-:R-:W-:Y:S01]  /*8bf0*/  F2FP.BF16.PACK_AB R148, R138.reuse, R154 ;  /* 0x0000009a8a94723e */ /* 0x050fe200000010ff */
[----:B------:R-:W-:Y:S01]  /*8c00*/  FADD.FTZ R165, R138, R165 ;  /* 0x000000a58aa57221 */ /* 0x000fe20000010000 */
[----:B------:R-:W-:Y:S01]  /*8c10*/  LEA.HI.X.SX32 R191, R136, R195, 0x1, P0 ;  /* 0x000000c388bf7211 */ /* 0x000fe200000f0eff */
[----:B------:R-:W-:Y:S01]  /*8c20*/  FADD.FTZ R155, R142, R155 ;  /* 0x0000009b8e9b7221 */ /* 0x000fe20000010000 */
[----:B------:R-:W-:Y:S01]  /*8c30*/  PRMT R145, R148, 0x7632, R145 ;  /* 0x0000763294917816 */ /* 0x000fe20000000091 */
[----:B------:R3:W-:Y:S01]  /*8c40*/  STG.E.U16 [R188.64], R143 ;  /* 0x0000008fbc007986 */ /* 0x0007e2000c101512 */
[----:B------:R-:W-:Y:S01]  /*8c50*/  ISETP.GE.U32.AND P4, PT, R252, R141, PT ;  /* 0x0000008dfc00720c */ /* 0x000fe20003f86070 */
[----:B------:R4:W3:Y:S01]  /*8c60*/  MUFU.EX2 R136, R160 ;  /* 0x000000a000887308 */ /* 0x0008e20000000800 */
[----:B------:R-:W-:Y:S01]  /*8c70*/  SHF.R.U32.HI R135, RZ, 0x10, R196 ;  /* 0x00000010ff877819 */ /* 0x000fe200000116c4 */
[----:B------:R-:W-:Y:S01]  /*8c80*/  @!P3 HFMA2.BF16_V2 R243, -RZ.H0_H0, RZ.H0_H0, -R145.H0_H0 ;  /* 0x200000fffff3b231 */ /* 0x000fe20000340991 */
[----:B-1----:R-:W-:Y:S01]  /*8c90*/  FADD.FTZ R169, R147, R169 ;  /* 0x000000a993a97221 */ /* 0x002fe20000010000 */
[----:B------:R-:W-:Y:S02]  /*8ca0*/  F2FP.BF16.PACK_AB R147, R184, R147 ;  /* 0x00000093b893723e */ /* 0x000fe400000010ff */
[----:B------:R-:W-:Y:S01]  /*8cb0*/  LOP3.LUT R138, R202, 0xffff, RZ, 0xc0, !PT ;  /* 0x0000ffffca8a7812 */ /* 0x000fe200078ec0ff */
[----:B------:R-:W-:Y:S01]  /*8cc0*/  FADD.FTZ R154, R184, R169 ;  /* 0x000000a9b89a7221 */ /* 0x000fe20000010000 */
[----:B------:R-:W-:Y:S01]  /*8cd0*/  ISETP.GE.U32.AND P0, PT, R252, R137, PT ;  /* 0x00000089fc00720c */ /* 0x000fe20003f06070 */
[----:B------:R-:W-:Y:S01]  /*8ce0*/  @!P5 HFMA2.BF16_V2 R242, -RZ.H0_H0, RZ.H0_H0, -R147.H0_H0 ;  /* 0x200000fffff2d231 */ /* 0x000fe20000340993 */
[----:B------:R-:W-:Y:S01]  /*8cf0*/  PRMT R141, R148, 0x5410, R145 ;  /* 0x00005410948d7816 */ /* 0x000fe20000000091 */
[----:B------:R-:W1:Y:S01]  /*8d00*/  MUFU.EX2 R137, R157 ;  /* 0x0000009d00897308 */ /* 0x000e620000000800 */
[----:B------:R-:W-:Y:S01]  /*8d10*/  @!P3 PRMT R145, R243, 0x5410, RZ ;  /* 0x00005410f391b816 */ /* 0x000fe200000000ff */
[----:B------:R-:W-:Y:S01]  /*8d20*/  @!P4 HFMA2.BF16_V2 R249, -RZ.H0_H0, RZ.H0_H0, -R148.H0_H0 ;  /* 0x200000fffff9c231 */ /* 0x000fe20000340994 */
[----:B--2---:R-:W-:Y:S02]  /*8d30*/  LOP3.LUT R151, R202, 0xff, RZ, 0xc0, !PT ;  /* 0x000000ffca977812 */ /* 0x004fe400078ec0ff */
[----:B------:R-:W-:Y:S01]  /*8d40*/  PRMT R144, R147, 0x7632, R144 ;  /* 0x0000763293907816 */ /* 0x000fe20000000090 */
[----:B------:R-:W-:Y:S01]  /*8d50*/  STG.E.U16 [R190.64+0x2], R145 ;  /* 0x00000291be007986 */ /* 0x000fe2000c101512 */
[----:B------:R-:W-:Y:S01]  /*8d60*/  ISETP.GE.U32.AND P3, PT, R252, R151, PT ;  /* 0x00000097fc00720c */ /* 0x000fe20003f66070 */
[----:B------:R-:W-:Y:S01]  /*8d70*/  FADD.FTZ R151, R199, R168 ;  /* 0x000000a8c7977221 */ /* 0x000fe20000010000 */
[----:B------:R-:W-:Y:S01]  /*8d80*/  LOP3.LUT R135, R135, 0xff, RZ, 0xc0, !PT ;  /* 0x000000ff87877812 */ /* 0x000fe200078ec0ff */
[----:B------:R-:W2:Y:S01]  /*8d90*/  MUFU.EX2 R157, R185 ;  /* 0x000000b9009d7308 */ /* 0x000ea20000000800 */
[----:B------:R-:W-:Y:S01]  /*8da0*/  SHF.R.U32.HI R138, RZ, 0x8, R138 ;  /* 0x00000008ff8a7819 */ /* 0x000fe2000001168a */
[----:B------:R-:W-:Y:S01]  /*8db0*/  @!P0 HFMA2.BF16_V2 R241, -RZ.H0_H0, RZ.H0_H0, -R144.H0_H0 ;  /* 0x200000fffff18231 */ /* 0x000fe20000340990 */
[----:B----4-:R-:W-:Y:S01]  /*8dc0*/  IMAD.MOV.U32 R160, RZ, RZ, R156 ;  /* 0x000000ffffa07224 */ /* 0x010fe200078e009c */
[C---:B-----5:R-:W-:Y:S01]  /*8dd0*/  F2FP.BF16.PACK_AB R146, R134.reuse, R199 ;  /* 0x000000c78692723e */ /* 0x060fe200000010ff */
[----:B------:R-:W-:Y:S01]  /*8de0*/  FADD.FTZ R156, R134, R151 ;  /* 0x00000097869c7221 */ /* 0x000fe20000010000 */
[----:B------:R-:W-:Y:S02]  /*8df0*/  PRMT R134, R147, 0x5410, R144 ;  /* 0x0000541093867816 */ /* 0x000fe40000000090 */
[----:B------:R-:W-:Y:S02]  /*8e00*/  @!P5 PRMT R147, R242, 0x5410, RZ ;  /* 0x00005410f293d816 */ /* 0x000fe400000000ff */
[----:B------:R-:W4:Y:S01]  /*8e10*/  MUFU.EX2 R150, R152 ;  /* 0x0000009800967308 */ /* 0x000f220000000800 */
[----:B------:R-:W-:Y:S02]  /*8e20*/  ISETP.GE.U32.AND P5, PT, R252, R135, PT ;  /* 0x00000087fc00720c */ /* 0x000fe40003fa6070 */
[----:B------:R-:W-:Y:S02]  /*8e30*/  LOP3.LUT R139, R138, 0xffff, RZ, 0xc0, !PT ;  /* 0x0000ffff8a8b7812 */ /* 0x000fe400078ec0ff */
[----:B------:R-:W-:Y:S01]  /*8e40*/  F2FP.BF16.PACK_AB R138, R142, R149 ;  /* 0x000000958e8a723e */ /* 0x000fe200000010ff */
[----:B---3--:R-:W-:Y:S01]  /*8e50*/  FADD.FTZ R142, R136, R165 ;  /* 0x000000a5888e7221 */ /* 0x008fe20000010000 */
[----:B------:R-:W-:Y:S02]  /*8e60*/  @!P4 PRMT R148, R249, 0x5410, RZ ;  /* 0x00005410f994c816 */ /* 0x000fe400000000ff */
[C---:B------:R-:W-:Y:S01]  /*8e70*/  ISETP.GE.U32.AND P4, PT, R252.reuse, R139, PT ;  /* 0x0000008bfc00720c */ /* 0x040fe20003f86070 */
[----:B------:R-:W3:Y:S01]  /*8e80*/  MUFU.EX2 R149, R160 ;  /* 0x000000a000957308 */ /* 0x000ee20000000800 */
[----:B------:R-:W-:Y:S01]  /*8e90*/  SHF.R.U32.HI R139, RZ, 0x10, R202 ;  /* 0x00000010ff8b7819 */ /* 0x000fe200000116ca */
[----:B-1----:R-:W-:Y:S01]  /*8ea0*/  FADD.FTZ R142, R137, R142 ;  /* 0x0000008e898e7221 */ /* 0x002fe20000010000 */
[----:B------:R-:W-:Y:S01]  /*8eb0*/  @!P0 PRMT R144, R241, 0x5410, RZ ;  /* 0x00005410f1908816 */ /* 0x000fe200000000ff */
[----:B------:R-:W-:Y:S01]  /*8ec0*/  @!P5 HFMA2.BF16_V2 R240, -RZ.H0_H0, RZ.H0_H0, -R146.H0_H0 ;  /* 0x200000fffff0d231 */ /* 0x000fe20000340992 */
[----:B------:R-:W-:Y:S01]  /*8ed0*/  LOP3.LUT R139, R139, 0xff, RZ, 0xc0, !PT ;  /* 0x000000ff8b8b7812 */ /* 0x000fe200078ec0ff */
[----:B------:R1:W-:Y:S01]  /*8ee0*/  STG.E.U16 [R190.64], R148 ;  /* 0x00000094be007986 */ /* 0x0003e2000c101512 */
[----:B------:R-:W-:Y:S01]  /*8ef0*/  F2FP.BF16.PACK_AB R136, R137, R136 ;  /* 0x000000888988723e */ /* 0x000fe200000010ff */
[----:B--2---:R-:W-:Y:S01]  /*8f00*/  FADD.FTZ R137, R157, R154 ;  /* 0x0000009a9d897221 */ /* 0x004fe20000010000 */
[----:B------:R-:W-:Y:S01]  /*8f10*/  ISETP.GE.U32.AND P0, PT, R252, R139, PT ;  /* 0x0000008bfc00720c */ /* 0x000fe20003f06070 */
[----:B------:R-:W2:Y:S01]  /*8f20*/  MUFU.EX2 R152, R187 ;  /* 0x000000bb00987308 */ /* 0x000ea20000000800 */
[----:B------:R-:W-:Y:S01]  /*8f30*/  PRMT R139, R146, 0x7632, R139 ;  /* 0x00007632928b7816 */ /* 0x000fe2000000008b */
[----:B------:R-:W-:Y:S01]  /*8f40*/  @!P3 HFMA2.BF16_V2 R237, -RZ.H0_H0, RZ.H0_H0, -R138.H0_H0 ;  /* 0x200000ffffedb231 */ /* 0x000fe2000034098a */
[----:B------:R-:W-:Y:S01]  /*8f50*/  F2FP.BF16.PACK_AB R157, R186, R157 ;  /* 0x0000009dba9d723e */ /* 0x000fe200000010ff */
[----:B----4-:R-:W-:Y:S01]  /*8f60*/  FADD.FTZ R184, R150, R155 ;  /* 0x0000009b96b87221 */ /* 0x010fe20000010000 */
[----:B------:R-:W-:Y:S01]  /*8f70*/  PRMT R135, R146, 0x5410, R139 ;  /* 0x0000541092877816 */ /* 0x000fe2000000008b */
[----:B------:R-:W-:Y:S01]  /*8f80*/  @!P6 HFMA2.BF16_V2 R239, -RZ.H0_H0, RZ.H0_H0, -R139.H0_H0 ;  /* 0x200000ffffefe231 */ /* 0x000fe2000034098b */
[----:B------:R-:W-:Y:S01]  /*8f90*/  @!P5 PRMT R146, R240, 0x5410, RZ ;  /* 0x00005410f092d816 */ /* 0x000fe200000000ff */
[--C-:B------:R-:W-:Y:S01]  /*8fa0*/  FADD.FTZ R186, R186, R137.reuse ;  /* 0x00000089baba7221 */ /* 0x100fe20000010000 */
[----:B------:R-:W-:Y:S01]  /*8fb0*/  ISETP.GE.U32.AND P5, PT, R252, R159, PT ;  /* 0x0000009ffc00720c */ /* 0x000fe20003fa6070 */
[----:B------:R-:W-:Y:S01]  /*8fc0*/  IMAD.WIDE.U32 R158, R172, -0x2daee0ad, RZ ;  /* 0xd2511f53ac9e7825 */ /* 0x000fe200078e00ff */
[----:B------:R-:W4:Y:S01]  /*8fd0*/  MUFU.EX2 R151, R201 ;  /* 0x000000c900977308 */ /* 0x000f220000000800 */
[----:B------:R-:W-:Y:S01]  /*8fe0*/  @!P6 PRMT R139, R239, 0x5410, RZ ;  /* 0x00005410ef8be816 */ /* 0x000fe200000000ff */
[----:B------:R-:W-:Y:S01]  /*8ff0*/  @!P0 HFMA2.BF16_V2 R232, -RZ.H0_H0, RZ.H0_H0, -R136.H0_H0 ;  /* 0x200000ffffe88231 */ /* 0x000fe20000340988 */
[C---:B---3--:R-:W-:Y:S01]  /*9000*/  F2FP.BF16.PACK_AB R150, R149.reuse, R150 ;  /* 0x000000969596723e */ /* 0x048fe200000010ff */
[----:B------:R-:W-:Y:S01]  /*9010*/  FADD.FTZ R184, R149, R184 ;  /* 0x000000b895b87221 */ /* 0x000fe20000010000 */
[----:B------:R-:W-:Y:S01]  /*9020*/  LOP3.LUT R154, R159, UR23, R178, 0x96, !PT ;  /* 0x000000179f9a7c12 */ /* 0x000fe2000f8e96b2 */
[----:B------:R-:W-:Y:S01]  /*9030*/  STG.E.U16 [R194.64+0x10], R147 ;  /* 0x00001093c2007986 */ /* 0x000fe2000c101512 */
[----:B------:R-:W-:Y:S01]  /*9040*/  PRMT R137, R138, 0x7632, R137 ;  /* 0x000076328a897816 */ /* 0x000fe20000000089 */
[----:B------:R-:W-:Y:S01]  /*9050*/  FADD.FTZ R185, R153, R156 ;  /* 0x0000009c99b97221 */ /* 0x000fe20000010000 */
[----:B------:R-:W-:Y:S01]  /*9060*/  LOP3.LUT R149, R154, 0xff, RZ, 0xc0, !PT ;  /* 0x000000ff9a957812 */ /* 0x000fe200078ec0ff */
[----:B------:R-:W3:Y:S01]  /*9070*/  MUFU.EX2 R160, R181 ;  /* 0x000000b500a07308 */ /* 0x000ee20000000800 */
[----:B------:R-:W-:Y:S01]  /*9080*/  PRMT R155, R136, 0x7632, R155 ;  /* 0x00007632889b7816 */ /* 0x000fe2000000009b */
[----:B------:R-:W-:Y:S01]  /*9090*/  @!P4 HFMA2.BF16_V2 R236, -RZ.H0_H0, RZ.H0_H0, -R137.H0_H0 ;  /* 0x200000ffffecc231 */ /* 0x000fe20000340989 */
[----:B------:R-:W-:Y:S01]  /*90a0*/  ISETP.GE.U32.AND P6, PT, R252, R149, PT ;  /* 0x00000095fc00720c */ /* 0x000fe20003fc6070 */
[----:B------:R5:W-:Y:S01]  /*90b0*/  STG.E.U16 [R194.64+0x12], R144 ;  /* 0x00001290c2007986 */ /* 0x000be2000c101512 */
[----:B------:R-:W-:Y:S01]  /*90c0*/  LOP3.LUT R149, R154, 0xffff, RZ, 0xc0, !PT ;  /* 0x0000ffff9a957812 */ /* 0x000fe200078ec0ff */
[----:B------:R-:W-:Y:S01]  /*90d0*/  @!P5 HFMA2.BF16_V2 R231, -RZ.H0_H0, RZ.H0_H0, -R155.H0_H0 ;  /* 0x200000ffffe7d231 */ /* 0x000fe2000034099b */
[----:B------:R-:W-:Y:S01]  /*90e0*/  PRMT R143, R136, 0x5410, R155 ;  /* 0x00005410888f7816 */ /* 0x000fe2000000009b */
[----:B------:R-:W-:Y:S01]  /*90f0*/  STG.E.U16 [R182.64+0x10], R146 ;  /* 0x00001092b6007986 */ /* 0x000fe2000c101512 */
[----:B------:R-:W-:Y:S01]  /*9100*/  SHF.R.U32.HI R149, RZ, 0x8, R149 ;  /* 0x00000008ff957819 */ /* 0x000fe20000011695 */
[----:B--2---:R-:W-:Y:S01]  /*9110*/  FADD.FTZ R185, R152, R185 ;  /* 0x000000b998b97221 */ /* 0x004fe20000010000 */
[----:B------:R-:W-:Y:S01]  /*9120*/  @!P0 PRMT R136, R232, 0x5410, RZ ;  /* 0x00005410e8888816 */ /* 0x000fe200000000ff */
[----:B------:R2:W-:Y:S01]  /*9130*/  STG.E.U16 [R182.64+0x12], R139 ;  /* 0x0000128bb6007986 */ /* 0x0005e2000c101512 */
[----:B------:R-:W-:Y:S01]  /*9140*/  LOP3.LUT R149, R149, 0xffff, RZ, 0xc0, !PT ;  /* 0x0000ffff95957812 */ /* 0x000fe200078ec0ff */
[----:B----4-:R-:W-:Y:S01]  /*9150*/  FADD.FTZ R187, R151, R142 ;  /* 0x0000008e97bb7221 */ /* 0x010fe20000010000 */
[----:B------:R-:W-:Y:S01]  /*9160*/  PRMT R142, R138, 0x5410, R137 ;  /* 0x000054108a8e7816 */ /* 0x000fe20000000089 */
[----:B------:R-:W-:Y:S01]  /*9170*/  @!P6 HFMA2.BF16_V2 R235, -RZ.H0_H0, RZ.H0_H0, -R157.H0_H0 ;  /* 0x200000ffffebe231 */ /* 0x000fe2000034099d */
[----:B------:R-:W-:Y:S01]  /*9180*/  @!P3 PRMT R138, R237, 0x5410, RZ ;  /* 0x00005410ed8ab816 */ /* 0x000fe200000000ff */
[----:B------:R-:W-:Y:S01]  /*9190*/  MUFU.EX2 R199, R175 ;  /* 0x000000af00c77308 */ /* 0x000fe20000000800 */
[----:B------:R-:W-:Y:S02]  /*91a0*/  ISETP.GE.U32.AND P3, PT, R252, R149, PT ;  /* 0x00000095fc00720c */ /* 0x000fe40003f66070 */
[--C-:B------:R-:W-:Y:S01]  /*91b0*/  SHF.R.U32.HI R149, RZ, 0x18, R154.reuse ;  /* 0x00000018ff957819 */ /* 0x100fe2000001169a */
[----:B------:R-:W-:Y:S01]  /*91c0*/  STG.E.U16 [R188.64+0xe], R138 ;  /* 0x00000e8abc007986 */ /* 0x000fe2000c101512 */
[----:B------:R-:W-:Y:S01]  /*91d0*/  @!P4 PRMT R137, R236, 0x5410, RZ ;  /* 0x00005410ec89c816 */ /* 0x000fe200000000ff */
[----:B---3--:R-:W-:Y:S01]  /*91e0*/  FADD.FTZ R187, R160, R187 ;  /* 0x000000bba0bb7221 */ /* 0x008fe20000010000 */
[----:B------:R-:W-:Y:S02]  /*91f0*/  ISETP.GE.U32.AND P4, PT, R252, R149, PT ;  /* 0x00000095fc00720c */ /* 0x000fe40003f86070 */
[--C-:B------:R-:W-:Y:S01]  /*9200*/  SHF.R.U32.HI R149, RZ, 0x10, R154.reuse ;  /* 0x00000010ff957819 */ /* 0x100fe2000001169a */
[----:B------:R3:W-:Y:S01]  /*9210*/  STG.E.U16 [R188.64+0x10], R137 ;  /* 0x00001089bc007986 */ /* 0x0007e2000c101512 */
[----:B------:R-:W-:Y:S01]  /*9220*/  F2FP.BF16.PACK_AB R151, R160, R151 ;  /* 0x00000097a097723e */ /* 0x000fe200000010ff */
[----:B------:R-:W-:Y:S01]  /*9230*/  IMAD.WIDE.U32 R160, R173, -0x2daee0ad, RZ ;  /* 0xd2511f53ada07825 */ /* 0x000fe200078e00ff */
[----:B------:R-:W-:Y:S01]  /*9240*/  LOP3.LUT R149, R149, 0xff, RZ, 0xc0, !PT ;  /* 0x000000ff95957812 */ /* 0x000fe200078ec0ff */
[----:B------:R4:W-:Y:S01]  /*9250*/  STG.E.U16 [R190.64+0x10], R136 ;  /* 0x00001088be007986 */ /* 0x0009e2000c101512 */
[----:B------:R-:W-:Y:S02]  /*9260*/  PRMT R154, R157, 0x7632, R154 ;  /* 0x000076329d9a7816 */ /* 0x000fe4000000009a */
[----:B------:R-:W-:Y:S02]  /*9270*/  ISETP.GE.U32.AND P0, PT, R252, R149, PT ;  /* 0x00000095fc00720c */ /* 0x000fe40003f06070 */
[----:B------:R-:W-:Y:S01]  /*9280*/  LOP3.LUT R149, R161, UR23, R180, 0x96, !PT ;  /* 0x00000017a1957c12 */ /* 0x000fe2000f8e96b4 */
[----:B------:R-:W-:Y:S01]  /*9290*/  @!P3 HFMA2.BF16_V2 R234, -RZ.H0_H0, RZ.H0_H0, -R154.H0_H0 ;  /* 0x200000ffffeab231 */ /* 0x000fe2000034099a */
[----:B------:R-:W-:Y:S02]  /*92a0*/  F2FP.BF16.PACK_AB R153, R152, R153 ;  /* 0x000000999899723e */ /* 0x000fe400000010ff */
[----:B-1----:R-:W-:Y:S02]  /*92b0*/  LOP3.LUT R148, R149, 0xffff, RZ, 0xc0, !PT ;  /* 0x0000ffff95947812 */ /* 0x002fe400078ec0ff */
[----:B------:R-:W-:Y:S02]  /*92c0*/  PRMT R168, R157, 0x5410, R154 ;  /* 0x000054109da87816 */ /* 0x000fe4000000009a */
[----:B------:R-:W-:Y:S02]  /*92d0*/  SHF.R.U32.HI R148, RZ, 0x8, R148 ;  /* 0x00000008ff947819 */ /* 0x000fe40000011694 */
[----:B------:R-:W-:Y:S01]  /*92e0*/  @!P6 PRMT R157, R235, 0x5410, RZ ;  /* 0x00005410eb9de816 */ /* 0x000fe200000000ff */
[----:B------:R-:W-:Y:S01]  /*92f0*/  @!P0 HFMA2.BF16_V2 R233, -RZ.H0_H0, RZ.H0_H0, -R153.H0_H0 ;  /* 0x200000ffffe98231 */ /* 0x000fe20000340999 */
[----:B------:R-:W-:Y:S02]  /*9300*/  LOP3.LUT R145, R148, 0xffff, RZ, 0xc0, !PT ;  /* 0x0000ffff94917812 */ /* 0x000fe400078ec0ff */
[----:B------:R-:W-:Y:S02]  /*9310*/  @!P3 PRMT R154, R234, 0x5410, RZ ;  /* 0x00005410ea9ab816 */ /* 0x000fe400000000ff */
[C---:B------:R-:W-:Y:S02]  /*9320*/  ISETP.GE.U32.AND P6, PT, R252.reuse, R145, PT ;  /* 0x00000091fc00720c */ /* 0x040fe40003fc6070 */
[--C-:B------:R-:W-:Y:S02]  /*9330*/  SHF.R.U32.HI R145, RZ, 0x18, R149.reuse ;  /* 0x00000018ff917819 */ /* 0x100fe40000011695 */
[----:B------:R-:W-:Y:S02]  /*9340*/  PRMT R152, R153, 0x7632, R152 ;  /* 0x0000763299987816 */ /* 0x000fe40000000098 */
[----:B------:R-:W-:Y:S02]  /*9350*/  ISETP.GE.U32.AND P3, PT, R252, R145, PT ;  /* 0x00000091fc00720c */ /* 0x000fe40003f66070 */
[----:B------:R-:W-:Y:S01]  /*9360*/  LOP3.LUT R163, R149, 0xff, RZ, 0xc0, !PT ;  /* 0x000000ff95a37812 */ /* 0x000fe200078ec0ff */
[----:B------:R-:W-:Y:S01]  /*9370*/  @!P4 HFMA2.BF16_V2 R230, -RZ.H0_H0, RZ.H0_H0, -R152.H0_H0 ;  /* 0x200000ffffe6c231 */ /* 0x000fe20000340998 */
[----:B------:R-:W-:Y:S02]  /*9380*/  LOP3.LUT R145, R158, 0xff, RZ, 0xc0, !PT ;  /* 0x000000ff9e917812 */ /* 0x000fe400078ec0ff */
[----:B------:R-:W-:Y:S02]  /*9390*/  @!P5 PRMT R155, R231, 0x5410, RZ ;  /* 0x00005410e79bd816 */ /* 0x000fe400000000ff */
[C---:B------:R-:W-:Y:S02]  /*93a0*/  ISETP.GE.U32.AND P5, PT, R252.reuse, R163, PT ;  /* 0x000000a3fc00720c */ /* 0x040fe40003fa6070 */
[----:B------:R-:W-:Y:S01]  /*93b0*/  PRMT R169, R153, 0x5410, R152 ;  /* 0x0000541099a97816 */ /* 0x000fe20000000098 */
[----:B------:R-:W-:Y:S01]  /*93c0*/  STG.E.U16 [R190.64+0x12], R155 ;  /* 0x0000129bbe007986 */ /* 0x000fe2000c101512 */
[----:B------:R-:W-:Y:S02]  /*93d0*/  @!P0 PRMT R153, R233, 0x5410, RZ ;  /* 0x00005410e9998816 */ /* 0x000fe400000000ff */
[----:B------:R-:W-:Y:S01]  /*93e0*/  ISETP.GE.U32.AND P0, PT, R252, R145, PT ;  /* 0x00000091fc00720c */ /* 0x000fe20003f06070 */
[----:B------:R-:W-:Y:S01]  /*93f0*/  STG.E.U16 [R194.64+0x20], R157 ;  /* 0x0000209dc2007986 */ /* 0x000fe2000c101512 */
[--C-:B------:R-:W-:Y:S02]  /*9400*/  SHF.R.U32.HI R145, RZ, 0x10, R149.reuse ;  /* 0x00000010ff917819 */ /* 0x100fe40000011695 */
[----:B-----5:R-:W-:Y:S01]  /*9410*/  LOP3.LUT R144, R158, 0xffff, RZ, 0xc0, !PT ;  /* 0x0000ffff9e907812 */ /* 0x020fe200078ec0ff */
[----:B------:R-:W-:Y:S01]  /*9420*/  STG.E.U16 [R194.64+0x22], R154 ;  /* 0x0000229ac2007986 */ /* 0x000fe2000c101512 */
[----:B------:R-:W-:Y:S01]  /*9430*/  LOP3.LUT R145, R145, 0xff, RZ, 0xc0, !PT ;  /* 0x000000ff91917812 */ /* 0x000fe200078ec0ff */
[----:B------:R-:W-:Y:S01]  /*9440*/  @!P5 HFMA2.BF16_V2 R229, -RZ.H0_H0, RZ.H0_H0, -R150.H0_H0 ;  /* 0x200000ffffe5d231 */ /* 0x000fe20000340996 */
[----:B------:R-:W-:Y:S01]  /*9450*/  @!P4 PRMT R152, R230, 0x5410, RZ ;  /* 0x00005410e698c816 */ /* 0x000fe200000000ff */
[----:B------:R1:W-:Y:S01]  /*9460*/  STG.E.U16 [R182.64+0x20], R153 ;  /* 0x00002099b6007986 */ /* 0x0003e2000c101512 */
[----:B------:R-:W-:Y:S02]  /*9470*/  ISETP.GE.U32.AND P4, PT, R252, R145, PT ;  /* 0x00000091fc00720c */ /* 0x000fe40003f86070 */
[----:B------:R-:W-:Y:S01]  /*9480*/  SHF.R.U32.HI R144, RZ, 0x8, R144 ;  /* 0x00000008ff907819 */ /* 0x000fe20000011690 */
[----:B------:R5:W-:Y:S01]  /*9490*/  STG.E.U16 [R182.64+0x22], R152 ;  /* 0x00002298b6007986 */ /* 0x000be2000c101512 */
[----:B------:R-:W-:Y:S02]  /*94a0*/  PRMT R149, R150, 0x7632, R149 ;  /* 0x0000763296957816 */ /* 0x000fe40000000095 */
[----:B--2---:R-:W-:Y:S02]  /*94b0*/  LOP3.LUT R139, R144, 0xffff, RZ, 0xc0, !PT ;  /* 0x0000ffff908b7812 */ /* 0x004fe400078ec0ff */
[----:B---3--:R-:W-:Y:S01]  /*94c0*/  LOP3.LUT R137, R198, 0xffff, RZ, 0xc0, !PT ;  /* 0x0000ffffc6897812 */ /* 0x008fe200078ec0ff */
[----:B------:R-:W-:Y:S01]  /*94d0*/  @!P6 HFMA2.BF16_V2 R227, -RZ.H0_H0, RZ.H0_H0, -R149.H0_H0 ;  /* 0x200000ffffe3e231 */ /* 0x000fe20000340995 */
[----:B------:R-:W-:Y:S02]  /*94e0*/  SHF.R.U32.HI R138, RZ, 0x10, R158 ;  /* 0x00000010ff8a7819 */ /* 0x000fe4000001169e */
[----:B------:R-:W-:Y:S01]  /*94f0*/  PRMT R172, R150, 0x5410, R149 ;  /* 0x0000541096ac7816 */ /* 0x000fe20000000095 */
[----:B------:R-:W-:Y:S01]  /*9500*/  @!P4 HFMA2.BF16_V2 R223, -RZ.H0_H0, RZ.H0_H0, -R151.H0_H0 ;  /* 0x200000ffffdfc231 */ /* 0x000fe20000340997 */
[----:B------:R-:W-:Y:S02]  /*9510*/  @!P5 PRMT R150, R229, 0x5410, RZ ;  /* 0x00005410e596d816 */ /* 0x000fe400000000ff */
[----:B------:R-:W-:Y:S02]  /*9520*/  ISETP.GE.U32.AND P5, PT, R252, R139, PT ;  /* 0x0000008bfc00720c */ /* 0x000fe40003fa6070 */
[----:B------:R-:W-:Y:S01]  /*9530*/  LOP3.LUT R139, R138, 0xff, RZ, 0xc0, !PT ;  /* 0x000000ff8a8b7812 */ /* 0x000fe200078ec0ff */
[----:B------:R-:W-:Y:S01]  /*9540*/  STG.E.U16 [R188.64+0x1e], R150 ;  /* 0x00001e96bc007986 */ /* 0x000fe2000c101512 */
[----:B------:R-:W-:Y:S02]  /*9550*/  LOP3.LUT R138, R198, 0xff, RZ, 0xc0, !PT ;  /* 0x000000ffc68a7812 */ /* 0x000fe400078ec0ff */
[----:B------:R-:W-:Y:S02]  /*9560*/  SHF.R.U32.HI R137, RZ, 0x8, R137 ;  /* 0x00000008ff897819 */ /* 0x000fe40000011689 */
[----:B------:R-:W-:Y:S02]  /*9570*/  @!P6 PRMT R149, R227, 0x5410, RZ ;  /* 0x00005410e395e816 */ /* 0x000fe400000000ff */
[C---:B------:R-:W-:Y:S02]  /*9580*/  PRMT R148, R151.reuse, 0x7632, R148 ;  /* 0x0000763297947816 */ /* 0x040fe40000000094 */
[----:B------:R-:W-:Y:S01]  /*9590*/  ISETP.GE.U32.AND P6, PT, R252, R139, PT ;  /* 0x0000008bfc00720c */ /* 0x000fe20003fc6070 */
[----:B------:R-:W-:Y:S01]  /*95a0*/  STG.E.U16 [R188.64+0x20], R149 ;  /* 0x00002095bc007986 */ /* 0x000fe2000c101512 */
[----:B------:R-:W-:Y:S01]  /*95b0*/  SHF.R.U32.HI R139, RZ, 0x18, R158 ;  /* 0x00000018ff8b7819 */ /* 0x000fe2000001169e */
[----:B------:R-:W-:Y:S01]  /*95c0*/  @!P3 HFMA2.BF16_V2 R219, -RZ.H0_H0, RZ.H0_H0, -R148.H0_H0 ;  /* 0x200000ffffdbb231 */ /* 0x000fe20000340994 */
[----:B------:R-:W-:Y:S02]  /*95d0*/  PRMT R137, R138, 0x5410, R137 ;  /* 0x000054108a897816 */ /* 0x000fe40000000089 */
[----:B------:R-:W-:Y:S02]  /*95e0*/  LOP3.LUT R138, R196, 0xffff, RZ, 0xc0, !PT ;  /* 0x0000ffffc48a7812 */ /* 0x000fe400078ec0ff */
[----:B----4-:R-:W-:Y:S02]  /*95f0*/  SHF.R.U32.HI R136, RZ, 0x10, R198 ;  /* 0x00000010ff887819 */ /* 0x010fe400000116c6 */
[----:B------:R-:W-:Y:S02]  /*9600*/  PRMT R173, R151, 0x5410, R148 ;  /* 0x0000541097ad7816 */ /* 0x000fe40000000094 */
[----:B------:R-:W-:Y:S02]  /*9610*/  @!P4 PRMT R151, R223, 0x5410, RZ ;  /* 0x00005410df97c816 */ /* 0x000fe400000000ff */
[----:B------:R-:W-:Y:S02]  /*9620*/  ISETP.GE.U32.AND P4, PT, R252, R139, PT ;  /* 0x0000008bfc00720c */ /* 0x000fe40003f86070 */
[----:B------:R-:W-:Y:S01]  /*9630*/  LOP3.LUT R139, R196, 0xff, RZ, 0xc0, !PT ;  /* 0x000000ffc48b7812 */ /* 0x000fe200078ec0ff */
[----:B------:R-:W-:Y:S01]  /*9640*/  STG.E.U16 [R190.64+0x20], R151 ;  /* 0x00002097be007986 */ /* 0x000fe2000c101512 */
[----:B------:R-:W-:Y:S02]  /*9650*/  SHF.R.U32.HI R138, RZ, 0x8, R138 ;  /* 0x00000008ff8a7819 */ /* 0x000fe4000001168a */
[----:B------:R-:W-:Y:S02]  /*9660*/  SHF.R.U32.HI R145, RZ, 0x18, R198 ;  /* 0x00000018ff917819 */ /* 0x000fe400000116c6 */
[----:B------:R-:W-:Y:S01]  /*9670*/  LOP3.LUT R136, R136, 0xff, RZ, 0xc0, !PT ;  /* 0x000000ff88887812 */ /* 0x000fe200078ec0ff */
[----:B------:R-:W-:Y:S01]  /*9680*/  MUFU.EX2 R198, R174 ;  /* 0x000000ae00c67308 */ /* 0x000fe20000000800 */
[----:B------:R-:W-:Y:S02]  /*9690*/  LOP3.LUT R144, R202, 0xffff, RZ, 0xc0, !PT ;  /* 0x0000ffffca907812 */ /* 0x000fe400078ec0ff */
[----:B------:R-:W-:Y:S02]  /*96a0*/  PRMT R201, R252, 0x7054, R252 ;  /* 0x00007054fcc97816 */ /* 0x000fe400000000fc */
[----:B------:R-:W-:Y:S02]  /*96b0*/  PRMT R138, R139, 0x5410, R138 ;  /* 0x000054108b8a7816 */ /* 0x000fe4000000008a */
[----:B------:R-:W-:Y:S01]  /*96c0*/  LOP3.LUT R139, R203, UR24, R200, 0x96, !PT ;  /* 0x00000018cb8b7c12 */ /* 0x000fe2000f8e96c8 */
[--C-:B------:R-:W-:Y:S01]  /*96d0*/  HSET2.LE.AND R137, R137, R201.reuse, PT ;  /* 0x000000c989897233 */ /* 0x100fe20003803000 */
[----:B------:R-:W-:Y:S02]  /*96e0*/  PRMT R136, R136, 0x5410, R145 ;  /* 0x0000541088887816 */ /* 0x000fe40000000091 */
[----:B------:R-:W-:Y:S02]  /*96f0*/  LOP3.LUT R145, R202, 0xff, RZ, 0xc0, !PT ;  /* 0x000000ffca917812 */ /* 0x000fe400078ec0ff */
[----:B------:R-:W-:Y:S01]  /*9700*/  SHF.R.U32.HI R144, RZ, 0x8, R144 ;  /* 0x00000008ff907819 */ /* 0x000fe20000011690 */
[--C-:B------:R-:W-:Y:S01]  /*9710*/  HSET2.LE.AND R136, R136, R201.reuse, PT ;  /* 0x000000c988887233 */ /* 0x100fe20003803000 */
[----:B------:R-:W-:Y:S01]  /*9720*/  LOP3.LUT R132, R137, R132, RZ, 0xc0, !PT ;  /* 0x0000008489847212 */ /* 0x000fe200078ec0ff */
[--C-:B------:R-:W-:Y:S01]  /*9730*/  HSET2.LE.AND R137, R138, R201.reuse, PT ;  /* 0x000000c98a897233 */ /* 0x100fe20003803000 */
[----:B------:R-:W-:Y:S02]  /*9740*/  PRMT R145, R145, 0x5410, R144 ;  /* 0x0000541091917816 */ /* 0x000fe40000000090 */
[--C-:B------:R-:W-:Y:S02]  /*9750*/  SHF.R.U32.HI R144, RZ, 0x10, R139.reuse ;  /* 0x00000010ff907819 */ /* 0x100fe4000001168b */
[C---:B------:R-:W-:Y:S01]  /*9760*/  LOP3.LUT R162, R139.reuse, 0xffff, RZ, 0xc0, !PT ;  /* 0x0000ffff8ba27812 */ /* 0x040fe200078ec0ff */
[--C-:B------:R-:W-:Y:S01]  /*9770*/  HSET2.LE.AND R145, R145, R201.reuse, PT ;  /* 0x000000c991917233 */ /* 0x100fe20003803000 */
[----:B------:R-:W-:Y:S02]  /*9780*/  LOP3.LUT R147, R139, 0xff, RZ, 0xc0, !PT ;  /* 0x000000ff8b937812 */ /* 0x000fe400078ec0ff */
[----:B------:R-:W-:Y:S02]  /*9790*/  SHF.R.U32.HI R139, RZ, 0x18, R139 ;  /* 0x00000018ff8b7819 */ /* 0x000fe4000001168b */
[----:B------:R-:W-:Y:S02]  /*97a0*/  LOP3.LUT R144, R144, 0xff, RZ, 0xc0, !PT ;  /* 0x000000ff90907812 */ /* 0x000fe400078ec0ff */
[----:B------:R-:W-:Y:S02]  /*97b0*/  LOP3.LUT R133, R136, R133, RZ, 0xc0, !PT ;  /* 0x0000008588857212 */ /* 0x000fe400078ec0ff */
[----:B------:R-:W-:Y:S02]  /*97c0*/  PRMT R144, R144, 0x5410, R139 ;  /* 0x0000541090907816 */ /* 0x000fe4000000008b */
[----:B------:R-:W-:Y:S02]  /*97d0*/  LOP3.LUT R134, R137, R134, RZ, 0xc0, !PT ;  /* 0x0000008689867212 */ /* 0x000fe400078ec0ff */
[----:B------:R-:W2:Y:S01]  /*97e0*/  LDSM.16.MT88.4 R136, [R212+0xa000] ;  /* 0x00a00000d488783b */ /* 0x000ea20000004200 */
[----:B------:R-:W-:Y:S01]  /*97f0*/  SHF.R.U32.HI R146, RZ, 0x10, R196 ;  /* 0x00000010ff927819 */ /* 0x000fe200000116c4 */
[--C-:B------:R-:W-:Y:S01]  /*9800*/  HSET2.LE.AND R144, R144, R201.reuse, PT ;  /* 0x000000c990907233 */ /* 0x100fe20003803000 */
[----:B------:R-:W-:Y:S02]  /*9810*/  SHF.R.U32.HI R162, RZ, 0x8, R162 ;  /* 0x00000008ffa27819 */ /* 0x000fe400000116a2 */
[----:B------:R-:W-:Y:S02]  /*9820*/  SHF.R.U32.HI R197, RZ, 0x18, R196 ;  /* 0x00000018ffc57819 */ /* 0x000fe400000116c4 */
[----:B------:R-:W-:Y:S01]  /*9830*/  LOP3.LUT R146, R146, 0xff, RZ, 0xc0, !PT ;  /* 0x000000ff92927812 */ /* 0x000fe200078ec0ff */
[----:B------:R-:W-:Y:S01]  /*9840*/  MUFU.EX2 R196, R177 ;  /* 0x000000b100c47308 */ /* 0x000fe20000000800 */
[----:B------:R-:W-:Y:S02]  /*9850*/  PRMT R147, R147, 0x5410, R162 ;  /* 0x0000541093937816 */ /* 0x000fe400000000a2 */
[----:B------:R-:W-:Y:S02]  /*9860*/  PRMT R146, R146, 0x5410, R197 ;  /* 0x0000541092927816 */ /* 0x000fe400000000c5 */
[--C-:B------:R-:W-:Y:S01]  /*9870*/  SHF.R.U32.HI R163, RZ, 0x10, R202.reuse ;  /* 0x00000010ffa37819 */ /* 0x100fe200000116ca */
[--C-:B------:R-:W-:Y:S01]  /*9880*/  HSET2.LE.AND R147, R147, R201.reuse, PT ;  /* 0x000000c993937233 */ /* 0x100fe20003803000 */
[----:B------:R-:W-:Y:S01]  /*9890*/  SHF.R.U32.HI R156, RZ, 0x18, R202 ;  /* 0x00000018ff9c7819 */ /* 0x000fe200000116ca */
[--C-:B------:R-:W-:Y:S01]  /*98a0*/  HSET2.LE.AND R146, R146, R201.reuse, PT ;  /* 0x000000c992927233 */ /* 0x100fe20003803000 */
[----:B------:R-:W-:Y:S01]  /*98b0*/  LOP3.LUT R163, R163, 0xff, RZ, 0xc0, !PT ;  /* 0x000000ffa3a37812 */ /* 0x000fe200078ec0ff */
[----:B------:R-:W3:Y:S01]  /*98c0*/  MUFU.EX2 R197, R176 ;  /* 0x000000b000c57308 */ /* 0x000ee20000000800 */
[----:B------:R-:W-:Y:S02]  /*98d0*/  LOP3.LUT R140, R147, R140, RZ, 0xc0, !PT ;  /* 0x0000008c938c7212 */ /* 0x000fe400078ec0ff */
[----:B------:R-:W-:Y:S02]  /*98e0*/  LOP3.LUT R135, R146, R135, RZ, 0xc0, !PT ;  /* 0x0000008792877212 */ /* 0x000fe400078ec0ff */
[----:B------:R-:W-:Y:S02]  /*98f0*/  LOP3.LUT R141, R144, R141, RZ, 0xc0, !PT ;  /* 0x0000008d908d7212 */ /* 0x000fe400078ec0ff */
[----:B------:R-:W-:Y:S02]  /*9900*/  LOP3.LUT R142, R145, R142, RZ, 0xc0, !PT ;  /* 0x0000008e918e7212 */ /* 0x000fe400078ec0ff */
[----:B------:R-:W-:Y:S01]  /*9910*/  PRMT R156, R163, 0x5410, R156 ;  /* 0x00005410a39c7816 */ /* 0x000fe2000000009c */
[----:B------:R-:W4:Y:S01]  /*9920*/  LDSM.16.MT88.4 R144, [R210+0xa000] ;  /* 0x00a00000d290783b */ /* 0x000f220000004200 */
[----:B------:R-:W-:Y:S02]  /*9930*/  @!P3 PRMT R148, R219, 0x5410, RZ ;  /* 0x00005410db94b816 */ /* 0x000fe400000000ff */
[----:B------:R-:W-:Y:S01]  /*9940*/  SHF.R.U32.HI R162, RZ, 0x10, R160 ;  /* 0x00000010ffa27819 */ /* 0x000fe200000116a0 */
[----:B------:R-:W-:Y:S01]  /*9950*/  HSET2.LE.AND R156, R156, R201, PT ;  /* 0x000000c99c9c7233 */ /* 0x000fe20003803000 */
[----:B------:R-:W-:Y:S02]  /*9960*/  LOP3.LUT R180, R161, UR23, R180, 0x96, !PT ;  /* 0x00000017a1b47c12 */ /* 0x000fe4000f8e96b4 */
[----:B-1----:R-:W-:Y:S01]  /*9970*/  LOP3.LUT R153, R162, 0xff, RZ, 0xc0, !PT ;  /* 0x000000ffa2997812 */ /* 0x002fe200078ec0ff */
[----:B------:R-:W-:Y:S01]  /*9980*/  STG.E.U16 [R190.64+0x22], R148 ;  /* 0x00002294be007986 */ /* 0x000fe2000c101512 */
[----:B-----5:R-:W-:Y:S02]  /*9990*/  LOP3.LUT R152, R180, 0xff, RZ, 0xc0, !PT ;  /* 0x000000ffb4987812 */ /* 0x020fe400078ec0ff */
[----:B------:R-:W-:Y:S01]  /*99a0*/  LOP3.LUT R143, R156, R143, RZ, 0xc0, !PT ;  /* 0x0000008f9c8f7212 */ /* 0x000fe200078ec0ff */
[-C--:B--2---:R-:W-:Y:S01]  /*99b0*/  HMMA.16816.F32.BF16 R4, R132, R136.reuse, R4 ;  /* 0x000000888404723c */ /* 0x084fe20000041804 */
[----:B------:R-:W-:Y:S01]  /*99c0*/  F2FP.BF16.PACK_AB R181, R192, R193 ;  /* 0x000000c1c0b5723e */ /* 0x000fe200000010ff */
[----:B------:R-:W-:Y:S01]  /*99d0*/  FADD.FTZ R193, R193, R186 ;  /* 0x000000bac1c17221 */ /* 0x000fe20000010000 */
[----:B------:R-:W-:Y:S02]  /*99e0*/  LOP3.LUT R163, R160, 0xff, RZ, 0xc0, !PT ;  /* 0x000000ffa0a37812 */ /* 0x000fe400078ec0ff */
[C---:B------:R-:W-:Y:S01]  /*99f0*/  PRMT R166, R181.reuse, 0x7632, R166 ;  /* 0x00007632b5a67816 */ /* 0x040fe200000000a6 */
[----:B------:R-:W-:Y:S01]  /*9a00*/  @!P0 HFMA2.BF16_V2 R221, -RZ.H0_H0, RZ.H0_H0, -R181.H0_H0 ;  /* 0x200000ffffdd8231 */ /* 0x000fe200003409b5 */
[----:B------:R-:W-:Y:S01]  /*9a10*/  ISETP.GE.U32.AND P3, PT, R252, R163, PT ;  /* 0x000000a3fc00720c */ /* 0x000fe20003f66070 */
[C---:B------:R-:W-:Y:S01]  /*9a20*/  HMMA.16816.F32.BF16 R8, R140.reuse, R136, R8 ;  /* 0x000000888c08723c */ /* 0x040fe20000041808 */
[C---:B------:R-:W-:Y:S03]  /*9a30*/  LOP3.LUT R163, R158.reuse, 0xffff, RZ, 0xc0, !PT ;  /* 0x0000ffff9ea37812 */ /* 0x040fe600078ec0ff */
[----:B------:R-:W-:Y:S01]  /*9a40*/  PRMT R156, R181, 0x5410, R166 ;  /* 0x00005410b59c7816 */ /* 0x000fe200000000a6 */
[----:B------:R-:W-:Y:S01]  /*9a50*/  @!P5 HFMA2.BF16_V2 R220, -RZ.H0_H0, RZ.H0_H0, -R166.H0_H0 ;  /* 0x200000ffffdcd231 */ /* 0x000fe200003409a6 */
[----:B------:R-:W-:Y:S02]  /*9a60*/  @!P0 PRMT R181, R221, 0x5410, RZ ;  /* 0x00005410ddb58816 */ /* 0x000fe400000000ff */
[-C--:B------:R-:W-:Y:S01]  /*9a70*/  HMMA.16816.F32.BF16 R12, R140, R138.reuse, R12 ;  /* 0x0000008a8c0c723c */ /* 0x080fe2000004180c */
[----:B------:R-:W-:Y:S02]  /*9a80*/  LOP3.LUT R157, R158, 0xff, RZ, 0xc0, !PT ;  /* 0x000000ff9e9d7812 */ /* 0x000fe400078ec0ff */
[----:B------:R-:W-:Y:S01]  /*9a90*/  STG.E.U16 [R194.64+0x30], R181 ;  /* 0x000030b5c2007986 */ /* 0x000fe2000c101512 */
[----:B------:R-:W-:Y:S02]  /*9aa0*/  @!P5 PRMT R166, R220, 0x5410, RZ ;  /* 0x00005410dca6d816 */ /* 0x000fe400000000ff */
[----:B------:R-:W-:Y:S02]  /*9ab0*/  LOP3.LUT R178, R159, UR23, R178, 0x96, !PT ;  /* 0x000000179fb27c12 */ /* 0x000fe4000f8e96b2 */
[C---:B------:R-:W-:Y:S01]  /*9ac0*/  HMMA.16816.F32.BF16 R16, R132.reuse, R138, R16 ;  /* 0x0000008a8410723c */ /* 0x040fe20000041810 */
[----:B------:R-:W1:Y:S03]  /*9ad0*/  LDSM.16.MT88.4 R136, [R209+0xa000] ;  /* 0x00a00000d188783b */ /* 0x000e660000004200 */
[----:B------:R-:W-:Y:S02]  /*9ae0*/  LOP3.LUT R159, R160, 0xffff, RZ, 0xc0, !PT ;  /* 0x0000ffffa09f7812 */ /* 0x000fe400078ec0ff */
[----:B---3--:R-:W-:Y:S01]  /*9af0*/  F2FP.BF16.PACK_AB R177, R197, R196 ;  /* 0x000000c4c5b1723e */ /* 0x008fe200000010ff */
[----:B------:R-:W-:Y:S01]  /*9b00*/  FADD.FTZ R196, R196, R185 ;  /* 0x000000b9c4c47221 */ /* 0x000fe20000010000 */
[-C--:B----4-:R-:W-:Y:S01]  /*9b10*/  HMMA.16816.F32.BF16 R20, R132, R144.reuse, R20 ;  /* 0x000000908414723c */ /* 0x090fe20000041814 */
[----:B------:R2:W-:Y:S03]  /*9b20*/  STG.E.U16 [R194.64+0x32], R166 ;  /* 0x000032a6c2007986 */ /* 0x0005e6000c101512 */
[C---:B------:R-:W-:Y:S01]  /*9b30*/  PRMT R176, R177.reuse, 0x7632, R176 ;  /* 0x00007632b1b07816 */ /* 0x040fe200000000b0 */
[----:B------:R-:W-:Y:S01]  /*9b40*/  @!P6 HFMA2.BF16_V2 R222, -RZ.H0_H0, RZ.H0_H0, -R177.H0_H0 ;  /* 0x200000ffffdee231 */ /* 0x000fe200003409b1 */
[----:B------:R-:W-:Y:S02]  /*9b50*/  SHF.R.U32.HI R155, RZ, 0x10, R158 ;  /* 0x00000010ff9b7819 */ /* 0x000fe4000001169e */
[C---:B------:R-:W-:Y:S01]  /*9b60*/  HMMA.16816.F32.BF16 R24, R140.reuse, R144, R24 ;  /* 0x000000908c18723c */ /* 0x040fe20000041818 */
[----:B------:R-:W-:Y:S03]  /*9b70*/  PRMT R171, R177, 0x5410, R176 ;  /* 0x00005410b1ab7816 */ /* 0x000fe600000000b0 */
[----:B------:R-:W-:Y:S01]  /*9b80*/  @!P6 PRMT R177, R222, 0x5410, RZ ;  /* 0x00005410deb1e816 */ /* 0x000fe200000000ff */
[----:B------:R-:W-:Y:S01]  /*9b90*/  @!P4 HFMA2.BF16_V2 R228, -RZ.H0_H0, RZ.H0_H0, -R176.H0_H0 ;  /* 0x200000ffffe4c231 */ /* 0x000fe200003409b0 */
[----:B------:R-:W-:Y:S02]  /*9ba0*/  LOP3.LUT R155, R155, 0xff, RZ, 0xc0, !PT ;  /* 0x000000ff9b9b7812 */ /* 0x000fe400078ec0ff */
[-C--:B------:R-:W-:Y:S01]  /*9bb0*/  HMMA.16816.F32.BF16 R28, R140, R146.reuse, R28 ;  /* 0x000000928c1c723c */ /* 0x080fe2000004181c */
[----:B------:R-:W-:Y:S03]  /*9bc0*/  STG.E.U16 [R182.64+0x30], R177 ;  /* 0x000030b1b6007986 */ /* 0x000fe6000c101512 */
[----:B------:R-:W-:Y:S02]  /*9bd0*/  @!P4 PRMT R176, R228, 0x5410, RZ ;  /* 0x00005410e4b0c816 */ /* 0x000fe400000000ff */
[----:B------:R-:W-:Y:S02]  /*9be0*/  SHF.R.U32.HI R158, RZ, 0x18, R158 ;  /* 0x00000018ff9e7819 */ /* 0x000fe4000001169e */
[C---:B------:R-:W-:Y:S01]  /*9bf0*/  HMMA.16816.F32.BF16 R32, R132.reuse, R146, R32 ;  /* 0x000000928420723c */ /* 0x040fe20000041820 */
[----:B------:R-:W3:Y:S03]  /*9c00*/  LDSM.16.MT88.4 R144, [R208+0xa000] ;  /* 0x00a00000d090783b */ /* 0x000ee60000004200 */
[--C-:B------:R-:W-:Y:S01]  /*9c10*/  SHF.R.U32.HI R154, RZ, 0x18, R160.reuse ;  /* 0x00000018ff9a7819 */ /* 0x100fe200000116a0 */
[----:B--2---:R-:W-:Y:S01]  /*9c20*/  IMAD.MOV.U32 R166, RZ, RZ, R3 ;  /* 0x000000ffffa67224 */ /* 0x004fe200078e0003 */
[----:B------:R-:W-:Y:S02]  /*9c30*/  SHF.R.U32.HI R165, RZ, 0x18, R160 ;  /* 0x00000018ffa57819 */ /* 0x000fe400000116a0 */
[----:B------:R-:W-:Y:S01]  /*9c40*/  SHF.R.U32.HI R159, RZ, 0x8, R159 ;  /* 0x00000008ff9f7819 */ /* 0x000fe2000001169f */
[-C--:B-1----:R-:W-:Y:S01]  /*9c50*/  HMMA.16816.F32.BF16 R36, R132, R136.reuse, R36 ;  /* 0x000000888424723c */ /* 0x082fe20000041824 */
[----:B------:R-:W-:Y:S01]  /*9c60*/  STG.E.U16 [R182.64+0x32], R176 ;  /* 0x000032b0b6007986 */ /* 0x000fe2000c101512 */
[----:B------:R-:W-:Y:S06]  /*9c70*/  ISETP.GE.U32.AND P6, PT, R252, R165, PT ;  /* 0x000000a5fc00720c */ /* 0x000fec0003fc6070 */
        /* <DEDUP_REMOVED lines=10> */
[C---:B------:R-:W-:Y:S07]  /*9d20*/  HMMA.16816.F32.BF16 R72, R140.reuse, R136, R72 ;  /* 0x000000888c48723c */ /* 0x040fee0000041848 */
[----:B------:R-:W-:Y:S01]  /*9d30*/  LOP3.LUT R136, R160, 0xffff, RZ, 0xc0, !PT ;  /* 0x0000ffffa0887812 */ /* 0x000fe200078ec0ff */
[-C--:B------:R-:W-:Y:S04]  /*9d40*/  HMMA.16816.F32.BF16 R76, R140, R138.reuse, R76 ;  /* 0x0000008a8c4c723c */ /* 0x080fe8000004184c */
[----:B------:R-:W-:Y:S04]  /*9d50*/  SHF.R.U32.HI R136, RZ, 0x8, R136 ;  /* 0x00000008ff887819 */ /* 0x000fe80000011688 */
[C---:B------:R-:W-:Y:S01]  /*9d60*/  HMMA.16816.F32.BF16 R80, R132.reuse, R138, R80 ;  /* 0x0000008a8450723c */ /* 0x040fe20000041850 */
[----:B------:R-:W-:Y:S04]  /*9d70*/  LOP3.LUT R137, R136, 0xffff, RZ, 0xc0, !PT ;  /* 0x0000ffff88897812 */ /* 0x000fe800078ec0ff */
[----:B------:R-:W-:Y:S02]  /*9d80*/  ISETP.GE.U32.AND P0, PT, R252, R137, PT ;  /* 0x00000089fc00720c */ /* 0x000fe40003f06070 */
[----:B------:R-:W-:Y:S01]  /*9d90*/  SHF.R.U32.HI R137, RZ, 0x10, R160 ;  /* 0x00000010ff897819 */ /* 0x000fe200000116a0 */
[-C--:B--2---:R-:W-:Y:S01]  /*9da0*/  HMMA.16816.F32.BF16 R84, R132, R144.reuse, R84 ;  /* 0x000000908454723c */ /* 0x084fe20000041854 */
[----:B------:R-:W-:Y:S03]  /*9db0*/  LOP3.LUT R160, R160, 0xff, RZ, 0xc0, !PT ;  /* 0x000000ffa0a07812 */ /* 0x000fe600078ec0ff */
[----:B------:R-:W-:Y:S02]  /*9dc0*/  LOP3.LUT R137, R137, 0xff, RZ, 0xc0, !PT ;  /* 0x000000ff89897812 */ /* 0x000fe400078ec0ff */
[----:B------:R-:W-:Y:S02]  /*9dd0*/  PRMT R150, R160, 0x5410, R159 ;  /* 0x00005410a0967816 */ /* 0x000fe4000000009f */
[C---:B------:R-:W-:Y:S01]  /*9de0*/  HMMA.16816.F32.BF16 R88, R140.reuse, R144, R88 ;  /* 0x000000908c58723c */ /* 0x040fe20000041858 */
[----:B------:R-:W-:Y:S02]  /*9df0*/  ISETP.GE.U32.AND P5, PT, R252, R137, PT ;  /* 0x00000089fc00720c */ /* 0x000fe40003fa6070 */
[----:B------:R-:W1:Y:S01]  /*9e00*/  LDSM.16.MT88.4 R136, [R209+0xb000] ;  /* 0x00b00000d188783b */ /* 0x000e620000004200 */
[--C-:B------:R-:W-:Y:S01]  /*9e10*/  HSET2.LE.AND R174, R150, R201.reuse, PT ;  /* 0x000000c996ae7233 */ /* 0x100fe20003803000 */
[----:B------:R-:W-:Y:S02]  /*9e20*/  LOP3.LUT R160, R178, 0xffff, RZ, 0xc0, !PT ;  /* 0x0000ffffb2a07812 */ /* 0x000fe400078ec0ff */
[----:B------:R-:W-:Y:S01]  /*9e30*/  SHF.R.U32.HI R144, RZ, 0x8, R163 ;  /* 0x00000008ff907819 */ /* 0x000fe200000116a3 */
[-C--:B------:R-:W-:Y:S01]  /*9e40*/  HMMA.16816.F32.BF16 R92, R140, R146.reuse, R92 ;  /* 0x000000928c5c723c */ /* 0x080fe2000004185c */
[----:B------:R-:W-:Y:S03]  /*9e50*/  SHF.R.U32.HI R160, RZ, 0x8, R160 ;  /* 0x00000008ffa07819 */ /* 0x000fe600000116a0 */
[----:B------:R-:W-:Y:S02]  /*9e60*/  PRMT R157, R157, 0x5410, R144 ;  /* 0x000054109d9d7816 */ /* 0x000fe40000000090 */
[----:B------:R-:W-:Y:S02]  /*9e70*/  SHF.R.U32.HI R159, RZ, 0x10, R180 ;  /* 0x00000010ff9f7819 */ /* 0x000fe400000116b4 */
[C---:B------:R-:W-:Y:S01]  /*9e80*/  HMMA.16816.F32.BF16 R96, R132.reuse, R146, R96 ;  /* 0x000000928460723c */ /* 0x040fe20000041860 */
[----:B------:R-:W2:Y:S03]  /*9e90*/  LDSM.16.MT88.4 R144, [R208+0xb000] ;  /* 0x00b00000d090783b */ /* 0x000ea60000004200 */
[----:B------:R-:W-:Y:S04]  /*9ea0*/  LOP3.LUT R159, R159, 0xff, RZ, 0xc0, !PT ;  /* 0x000000ff9f9f7812 */ /* 0x000fe800078ec0ff */
[-C--:B-1----:R-:W-:Y:S08]  /*9eb0*/  HMMA.16816.F32.BF16 R100, R132, R136.reuse, R100 ;  /* 0x000000888464723c */ /* 0x082ff00000041864 */
[C---:B------:R-:W-:Y:S07]  /*9ec0*/  HMMA.16816.F32.BF16 R104, R140.reuse, R136, R104 ;  /* 0x000000888c68723c */ /* 0x040fee0000041868 */
[----:B------:R-:W-:Y:S01]  /*9ed0*/  PRMT R136, R155, 0x5410, R158 ;  /* 0x000054109b887816 */ /* 0x000fe2000000009e */
[-C--:B------:R-:W-:Y:S01]  /*9ee0*/  HMMA.16816.F32.BF16 R108, R140, R138.reuse, R108 ;  /* 0x0000008a8c6c723c */ /* 0x080fe2000004186c */
[----:B------:R-:W-:Y:S03]  /*9ef0*/  PRMT R158, R153, 0x5410, R154 ;  /* 0x00005410999e7816 */ /* 0x000fe6000000009a */
[--C-:B------:R-:W-:Y:S01]  /*9f00*/  SHF.R.U32.HI R154, RZ, 0x10, R178.reuse ;  /* 0x00000010ff9a7819 */ /* 0x100fe200000116b2 */
[--C-:B------:R-:W-:Y:S01]  /*9f10*/  HSET2.LE.AND R136, R136, R201.reuse, PT ;  /* 0x000000c988887233 */ /* 0x100fe20003803000 */
[----:B------:R-:W-:Y:S02]  /*9f20*/  LOP3.LUT R153, R180, 0xffff, RZ, 0xc0, !PT ;  /* 0x0000ffffb4997812 */ /* 0x000fe400078ec0ff */
[C---:B------:R-:W-:Y:S01]  /*9f30*/  HMMA.16816.F32.BF16 R112, R132.reuse, R138, R112 ;  /* 0x0000008a8470723c */ /* 0x040fe20000041870 */
[----:B------:R-:W-:Y:S03]  /*9f40*/  SHF.R.U32.HI R155, RZ, 0x18, R178 ;  /* 0x00000018ff9b7819 */ /* 0x000fe600000116b2 */
[----:B------:R-:W-:Y:S02]  /*9f50*/  LOP3.LUT R154, R154, 0xff, RZ, 0xc0, !PT ;  /* 0x000000ff9a9a7812 */ /* 0x000fe400078ec0ff */
[----:B------:R-:W-:Y:S02]  /*9f60*/  SHF.R.U32.HI R153, RZ, 0x8, R153 ;  /* 0x00000008ff997819 */ /* 0x000fe40000011699 */
[-C--:B--2---:R-:W-:Y:S01]  /*9f70*/  HMMA.16816.F32.BF16 R116, R132, R144.reuse, R116 ;  /* 0x000000908474723c */ /* 0x084fe20000041874 */
[----:B------:R-:W-:Y:S03]  /*9f80*/  PRMT R138, R154, 0x5410, R155 ;  /* 0x000054109a8a7816 */ /* 0x000fe6000000009b */
[----:B------:R-:W-:Y:S02]  /*9f90*/  PRMT R139, R152, 0x5410, R153 ;  /* 0x00005410988b7816 */ /* 0x000fe40000000099 */
[----:B------:R-:W1:Y:S01]  /*9fa0*/  LDSM.16.MT88.4 R152, [R212+0xa800] ;  /* 0x00a80000d498783b */ /* 0x000e620000004200 */
[----:B------:R-:W-:Y:S01]  /*9fb0*/  LOP3.LUT R137, R178, 0xff, RZ, 0xc0, !PT ;  /* 0x000000ffb2897812 */ /* 0x000fe200078ec0ff */
[C---:B------:R-:W-:Y:S01]  /*9fc0*/  HMMA.16816.F32.BF16 R120, R140.reuse, R144, R120 ;  /* 0x000000908c78723c */ /* 0x040fe20000041878 */
[----:B------:R2:W3:Y:S03]  /*9fd0*/  MUFU.EX2 R178, R170 ;  /* 0x000000aa00b27308 */ /* 0x0004e60000000800 */
[----:B------:R-:W-:Y:S01]  /*9fe0*/  PRMT R137, R137, 0x5410, R160 ;  /* 0x0000541089897816 */ /* 0x000fe200000000a0 */
[--C-:B------:R-:W-:Y:S01]  /*9ff0*/  HSET2.LE.AND R138, R138, R201.reuse, PT ;  /* 0x000000c98a8a7233 */ /* 0x100fe20003803000 */
[----:B------:R-:W4:Y:S01]  /*a000*/  LDSM.16.MT88.4 R160, [R210+0xa800] ;  /* 0x00a80000d2a0783b */ /* 0x000f220000004200 */
[----:B------:R-:W-:Y:S01]  /*a010*/  LOP3.LUT R171, R136, R171, RZ, 0xc0, !PT ;  /* 0x000000ab88ab7212 */ /* 0x000fe200078ec0ff */
[-C--:B------:R-:W-:Y:S01]  /*a020*/  HMMA.16816.F32.BF16 R124, R140, R146.reuse, R124 ;  /* 0x000000928c7c723c */ /* 0x080fe2000004187c */
[--C-:B------:R-:W-:Y:S03]  /*a030*/  HSET2.LE.AND R137, R137, R201.reuse, PT ;  /* 0x000000c989897233 */ /* 0x100fe60003803000 */
[----:B------:R-:W-:Y:S01]  /*a040*/  SHF.R.U32.HI R180, RZ, 0x18, R180 ;  /* 0x00000018ffb47819 */ /* 0x000fe200000116b4 */
[--C-:B------:R-:W-:Y:S01]  /*a050*/  HSET2.LE.AND R136, R158, R201.reuse, PT ;  /* 0x000000c99e887233 */ /* 0x100fe20003803000 */
[----:B------:R-:W-:Y:S01]  /*a060*/  LOP3.LUT R168, R137, R168, RZ, 0xc0, !PT ;  /* 0x000000a889a87212 */ /* 0x000fe200078ec0ff */
[--C-:B------:R-:W-:Y:S01]  /*a070*/  HSET2.LE.AND R137, R157, R201.reuse, PT ;  /* 0x000000c99d897233 */ /* 0x100fe20003803000 */
[----:B------:R-:W-:Y:S01]  /*a080*/  HMMA.16816.F32.BF16 R128, R132, R146, R128 ;  /* 0x000000928480723c */ /* 0x000fe20000041880 */
[----:B------:R-:W-:Y:S03]  /*a090*/  PRMT R159, R159, 0x5410, R180 ;  /* 0x000054109f9f7816 */ /* 0x000fe600000000b4 */
[----:B------:R-:W-:Y:S01]  /*a0a0*/  F2FP.BF16.PACK_AB R180, R198, R199 ;  /* 0x000000c7c6b4723e */ /* 0x000fe200000010ff */
[----:B------:R-:W-:Y:S01]  /*a0b0*/  FADD.FTZ R199, R199, R184 ;  /* 0x000000b8c7c77221 */ /* 0x000fe20000010000 */
[----:B------:R-:W-:Y:S01]  /*a0c0*/  LOP3.LUT R169, R138, R169, RZ, 0xc0, !PT ;  /* 0x000000a98aa97212 */ /* 0x000fe200078ec0ff */
[--C-:B------:R-:W-:Y:S01]  /*a0d0*/  HSET2.LE.AND R132, R159, R201.reuse, PT ;  /* 0x000000c99f847233 */ /* 0x100fe20003803000 */
[C---:B------:R-:W-:Y:S01]  /*a0e0*/  PRMT R179, R180.reuse, 0x7632, R179 ;  /* 0x00007632b4b37816 */ /* 0x040fe200000000b3 */
[----:B------:R-:W-:Y:S03]  /*a0f0*/  @!P3 HFMA2.BF16_V2 R226, -RZ.H0_H0, RZ.H0_H0, -R180.H0_H0 ;  /* 0x200000ffffe2b231 */ /* 0x000fe600003409b4 */
[----:B--2---:R-:W-:Y:S01]  /*a100*/  LOP3.LUT R170, R137, R156, RZ, 0xc0, !PT ;  /* 0x0000009c89aa7212 */ /* 0x004fe200078ec0ff */
[----:B------:R-:W-:Y:S01]  /*a110*/  HSET2.LE.AND R137, R139, R201, PT ;  /* 0x000000c98b897233 */ /* 0x000fe20003803000 */
[----:B---3--:R-:W-:Y:S01]  /*a120*/  F2FP.BF16.PACK_AB R165, R167, R178 ;  /* 0x000000b2a7a5723e */ /* 0x008fe200000010ff */
[----:B------:R-:W-:Y:S01]  /*a130*/  @!P0 HFMA2.BF16_V2 R238, -RZ.H0_H0, RZ.H0_H0, -R179.H0_H0 ;  /* 0x200000ffffee8231 */ /* 0x000fe200003409b3 */
[----:B------:R-:W-:Y:S01]  /*a140*/  PRMT R133, R180, 0x5410, R179 ;  /* 0x00005410b4857816 */ /* 0x000fe200000000b3 */
[----:B------:R-:W-:Y:S01]  /*a150*/  FADD.FTZ R178, R178, R187 ;  /* 0x000000bbb2b27221 */ /* 0x000fe20000010000 */
[----:B------:R-:W-:Y:S01]  /*a160*/  @!P3 PRMT R180, R226, 0x5410, RZ ;  /* 0x00005410e2b4b816 */ /* 0x000fe200000000ff */
[--C-:B------:R-:W-:Y:S01]  /*a170*/  @!P6 HFMA2.BF16_V2 R224, -RZ.H0_H0, RZ.H0_H0, -R165.reuse.H1_H1 ;  /* 0x200000ffffe0e231 */ /* 0x100fe200003609a5 */
[----:B------:R-:W-:Y:S01]  /*a180*/  @!P0 PRMT R179, R238, 0x5410, RZ ;  /* 0x00005410eeb38816 */ /* 0x000fe200000000ff */
[----:B------:R-:W-:Y:S01]  /*a190*/  @!P5 HFMA2.BF16_V2 R225, -RZ.H0_H0, RZ.H0_H0, -R165.H0_H0 ;  /* 0x200000ffffe1d231 */ /* 0x000fe200003409a5 */
[-C--:B-1----:R-:W-:Y:S01]  /*a1a0*/  HMMA.16816.F32.BF16 R148, R168, R152.reuse, R4 ;  /* 0x00000098a894723c */ /* 0x082fe20000041804 */
[----:B------:R-:W-:Y:S01]  /*a1b0*/  LOP3.LUT R175, R136, R165, RZ, 0xc0, !PT ;  /* 0x000000a588af7212 */ /* 0x000fe200078ec0ff */
[----:B------:R-:W1:Y:S01]  /*a1c0*/  LDSM.16.MT88.4 R4, [R209+0xa800] ;  /* 0x00a80000d104783b */ /* 0x000e620000004200 */
[----:B------:R-:W-:Y:S02]  /*a1d0*/  LOP3.LUT R172, R137, R172, RZ, 0xc0, !PT ;  /* 0x000000ac89ac7212 */ /* 0x000fe400078ec0ff */
[----:B------:R-:W-:Y:S02]  /*a1e0*/  LOP3.LUT R173, R132, R173, RZ, 0xc0, !PT ;  /* 0x000000ad84ad7212 */ /* 0x000fe400078ec0ff */
[----:B------:R-:W-:Y:S03]  /*a1f0*/  LOP3.LUT R174, R174, R133, RZ, 0xc0, !PT ;  /* 0x00000085aeae7212 */ /* 0x000fe600078ec0ff */
[----:B------:R-:W-:Y:S04]  /*a200*/  STG.E.U16 [R188.64+0x2e], R180 ;  /* 0x00002eb4bc007986 */ /* 0x000fe8000c101512 */
[C---:B------:R-:W-:Y:S01]  /*a210*/  HMMA.16816.F32.BF16 R132, R172.reuse, R152, R8 ;  /* 0x00000098ac84723c */ /* 0x040fe20000041808 */
[----:B------:R-:W2:Y:S07]  /*a220*/  LDSM.16.MT88.4 R8, [R208+0xa800] ;  /* 0x00a80000d008783b */ /* 0x000eae0000004200 */
[-C--:B------:R-:W-:Y:S01]  /*a230*/  HMMA.16816.F32.BF16 R136, R172, R154.reuse, R12 ;  /* 0x0000009aac88723c */ /* 0x080fe2000004180c */
[----:B------:R-:W3:Y:S07]  /*a240*/  LDSM.16.MT88.4 R12, [R212+0xb800] ;  /* 0x00b80000d40c783b */ /* 0x000eee0000004200 */
[C---:B------:R-:W-:Y:S01]  /*a250*/  HMMA.16816.F32.BF16 R152, R168.reuse, R154, R16 ;  /* 0x0000009aa898723c */ /* 0x040fe20000041810 */
[----:B------:R-:W5:Y:S07]  /*a260*/  LDSM.16.MT88.4 R16, [R210+0xb800] ;  /* 0x00b80000d210783b */ /* 0x000f6e0000004200 */
[-C--:B----4-:R-:W-:Y:S01]  /*a270*/  HMMA.16816.F32.BF16 R156, R168, R160.reuse, R20 ;  /* 0x000000a0a89c723c */ /* 0x090fe20000041814 */
[----:B------:R-:W4:Y:S07]  /*a280*/  LDSM.16.MT88.4 R20, [R209+0xb800] ;  /* 0x00b80000d114783b */ /* 0x000f2e0000004200 */
[C---:B------:R-:W-:Y:S01]  /*a290*/  HMMA.16816.F32.BF16 R140, R172.reuse, R160, R24 ;  /* 0x000000a0ac8c723c */ /* 0x040fe20000041818 */
[----:B------:R-:W2:Y:S07]  /*a2a0*/  LDSM.16.MT88.4 R24, [R208+0xb800] ;  /* 0x00b80000d018783b */ /* 0x000eae0000004200 */
[-C--:B------:R-:W-:Y:S01]  /*a2b0*/  HMMA.16816.F32.BF16 R144, R172, R162.reuse, R28 ;  /* 0x000000a2ac90723c */ /* 0x080fe2000004181c */
[----:B------:R-:W-:Y:S07]  /*a2c0*/  STG.E.U16 [R188.64+0x30], R179 ;  /* 0x000030b3bc007986 */ /* 0x000fee000c101512 */
[C---:B------:R-:W-:Y:S08]  /*a2d0*/  HMMA.16816.F32.BF16 R160, R168.reuse, R162, R32 ;  /* 0x000000a2a8a0723c */ /* 0x040ff00000041820 */
[-C--:B-1----:R-:W-:Y:S08]  /*a2e0*/  HMMA.16816.F32.BF16 R36, R168, R4.reuse, R36 ;  /* 0x00000004a824723c */ /* 0x082ff00000041824 */
[C---:B------:R-:W-:Y:S07]  /*a2f0*/  HMMA.16816.F32.BF16 R40, R172.reuse, R4, R40 ;  /* 0x00000004ac28723c */ /* 0x040fee0000041828 */
[----:B------:R-:W-:Y:S01]  /*a300*/  @P6 PRMT R5, R165, 0x7632, R5 ;  /* 0x00007632a5056816 */ /* 0x000fe20000000005 */
[-C--:B------:R-:W-:Y:S01]  /*a310*/  HMMA.16816.F32.BF16 R44, R172, R6.reuse, R44 ;  /* 0x00000006ac2c723c */ /* 0x080fe2000004182c */
[----:B------:R-:W-:Y:S03]  /*a320*/  @!P6 PRMT R5, R224, 0x5410, RZ ;  /* 0x00005410e005e816 */ /* 0x000fe600000000ff */
[----:B------:R-:W-:Y:S02]  /*a330*/  IADD3 R4, P0, R194, -0x40, RZ ;  /* 0xffffffc0c2047810 */ /* 0x000fe40007f1e0ff */
[----:B------:R1:W-:Y:S01]  /*a340*/  STG.E.U16 [R190.64+0x32], R5 ;  /* 0x00003205be007986 */ /* 0x0003e2000c101512 */
[----:B------:R-:W-:Y:S01]  /*a350*/  @!P5 PRMT R165, R225, 0x5410, RZ ;  /* 0x00005410e1a5d816 */ /* 0x000fe200000000ff */
[C---:B------:R-:W-:Y:S02]  /*a360*/  HMMA.16816.F32.BF16 R48, R168.reuse, R6, R48 ;  /* 0x00000006a830723c */ /* 0x040fe40000041830 */
[----:B------:R3:W-:Y:S04]  /*a370*/  STL [R1+0x64], R4 ;  /* 0x0000640401007387 */ /* 0x0007e80000100800 */
[----:B------:R4:W-:Y:S01]  /*a380*/  STG.E.U16 [R190.64+0x30], R165 ;  /* 0x000030a5be007986 */ /* 0x0009e2000c101512 */
[----:B------:R-:W-:Y:S01]  /*a390*/  FADD.FTZ R6, R192, R193 ;  /* 0x000000c1c0067221 */ /* 0x000fe20000010000 */
[-C--:B--2---:R-:W-:Y:S04]  /*a3a0*/  HMMA.16816.F32.BF16 R52, R168, R8.reuse, R52 ;  /* 0x00000008a834723c */ /* 0x084fe80000041834 */
[----:B------:R2:W-:Y:S04]  /*a3b0*/  STL [R1+0x60], R6 ;  /* 0x0000600601007387 */ /* 0x0005e80000100800 */
[C---:B------:R-:W-:Y:S08]  /*a3c0*/  HMMA.16816.F32.BF16 R56, R172.reuse, R8, R56 ;  /* 0x00000008ac38723c */ /* 0x040ff00000041838 */
[-C--:B------:R-:W-:Y:S01]  /*a3d0*/  HMMA.16816.F32.BF16 R60, R172, R10.reuse, R60 ;  /* 0x0000000aac3c723c */ /* 0x080fe2000004183c */
[----:B-1----:R-:W-:Y:S03]  /*a3e0*/  FADD.FTZ R5, R197, R196 ;  /* 0x000000c4c5057221 */ /* 0x002fe60000010000 */
[----:B---3--:R-:W-:Y:S02]  /*a3f0*/  FADD.FTZ R4, R198, R199 ;  /* 0x000000c7c6047221 */ /* 0x008fe40000010000 */
[----:B------:R2:W-:Y:S02]  /*a400*/  STL [R1+0x5c], R5 ;  /* 0x00005c0501007387 */ /* 0x0005e40000100800 */
[C---:B------:R-:W-:Y:S01]  /*a410*/  HMMA.16816.F32.BF16 R64, R168.reuse, R10, R64 ;  /* 0x0000000aa840723c */ /* 0x040fe20000041840 */
[----:B----4-:R-:W-:Y:S01]  /*a420*/  IMAD.MOV.U32 R165, RZ, RZ, R2 ;  /* 0x000000ffffa57224 */ /* 0x010fe200078e0002 */
[----:B------:R2:W-:Y:S06]  /*a430*/  STL [R1+0x58], R4 ;  /* 0x0000580401007387 */ /* 0x0005ec0000100800 */
[-C--:B------:R-:W-:Y:S08]  /*a440*/  HMMA.16816.F32.BF16 R68, R168, R12.reuse, R68 ;  /* 0x0000000ca844723c */ /* 0x080ff00000041844 */
        /* <DEDUP_REMOVED lines=14> */
[----:B------:R-:W-:Y:S07]  /*a530*/  HMMA.16816.F32.BF16 R128, R168, R26, R128 ;  /* 0x0000001aa880723c */ /* 0x000fee0000041880 */
[----:B------:R-:W-:Y:S01]  /*a540*/  FADD.FTZ R171, R167, R178 ;  /* 0x000000b2a7ab7221 */ /* 0x000fe20000010000 */
[----:B------:R-:W-:Y:S01]  /*a550*/  IADD3.X R168, R195, -0x1, RZ, P0, !PT ;  /* 0xffffffffc3a87810 */ /* 0x000fe200007fe4ff */
[----:B------:R-:W-:Y:S01]  /*a560*/  IMAD.MOV.U32 R169, RZ, RZ, R164 ;  /* 0x000000ffffa97224 */ /* 0x000fe200078e00a4 */
[----:B------:R-:W-:Y:S01]  /*a570*/  ISETP.LT.AND P0, PT, RZ, UR25, PT ;  /* 0x00000019ff007c0c */ /* 0x000fe2000bf01270 */
[----:B------:R-:W-:Y:S01]  /*a580*/  UIADD3 UR25, UR25, -0x1, URZ ;  /* 0xffffffff19197890 */ /* 0x000fe2000fffe03f */
[----:B------:R-:W-:Y:S11]  /*a590*/  IMAD.MOV.U32 R167, RZ, RZ, R0 ;  /* 0x000000ffffa77224 */ /* 0x000ff600078e0000 */
[----:B--2---:R-:W-:-:S05]  /*a5a0*/  @P0 BRA `(.L_x_1594) ;  /* 0xffffc30000000947 */ /* 0x004fca000383ffff */
.L_x_1593:
[----:B--2---:R-:W2:Y:S04]  /*a5b0*/  LDL.LU R5, [R1+0x60] ;  /* 0x0000600001057983 */ /* 0x004ea80000300800 */
[----:B------:R-:W1:Y:S01]  /*a5c0*/  SHFL.BFLY PT, R8, R171, 0x2, 0x1f ;  /* 0x0c401f00ab087f89 */ /* 0x000e6200000e0000 */
[----:B------:R-:W-:Y:S01]  /*a5d0*/  MOV R13, 0x3f800000 ;  /* 0x3f800000000d7802 */ /* 0x000fe20000000f00 */
[----:B------:R-:W3:Y:S01]  /*a5e0*/  S2UR UR6, SR_CTAID.Y ;  /* 0x00000000000679c3 */ /* 0x000ee20000002600 */
[----:B------:R-:W-:Y:S01]  /*a5f0*/  UISETP.NE.AND UP0, UPT, UR9, -0x1, UPT ;  /* 0xffffffff0900788c */ /* 0x000fe2000bf05270 */
[----:B------:R-:W4:Y:S01]  /*a600*/  LDL.LU R4, [R1+0x5c] ;  /* 0x00005c0001047983 */ /* 0x000f220000300800 */
[----:B------:R-:W-:-:S03]  /*a610*/  ULDC.64 UR4, c[0x0][0x1e8] ;  /* 0x00007a0000047ab9 */ /* 0x000fc60000000a00 */
[----:B------:R-:W5:Y:S04]  /*a620*/  LDL.LU R12, [R1+0x58] ;  /* 0x00005800010c7983 */ /* 0x000f680000300800 */
[----:B------:R-:W5:Y:S01]  /*a630*/  LDL.LU R11, [R1] ;  /* 0x00000000010b7983 */ /* 0x000f620000300800 */
[----:B------:R-:W3:Y:S01]  /*a640*/  S2UR UR10, SR_CTAID.X ;  /* 0x00000000000a79c3 */ /* 0x000ee20000002500 */
[----:B------:R-:W-:Y:S01]  /*a650*/  @UP0 UIMAD.WIDE.U32 UR16, UR9, UR4, URZ ;  /* 0x00000004091002a5 */ /* 0x000fe2000f8e003f */
[----:B------:R-:W-:Y:S01]  /*a660*/  BSSY B0, `(.L_x_1597) ;  /* 0x00001ad000007945 */ /* 0x000fe20003800000 */
[----:B------:R-:W-:Y:S02]  /*a670*/  ULDC UR8, c[0x0][0x214] ;  /* 0x0000850000087ab9 */ /* 0x000fe40000000800 */
[----:B------:R-:W-:-:S02]  /*a680*/  @UP0 UIMAD UR7, UR9, UR5, UR17 ;  /* 0x00000005090702a4 */ /* 0x000fc4000f8e0211 */
[----:B------:R-:W-:Y:S01]  /*a690*/  UMOV UR24, URZ ;  /* 0x0000003f00187c82 */ /* 0x000fe20008000000 */
[----:B------:R-:W3:Y:S01]  /*a6a0*/  S2UR UR11, SR_CTAID.Z ;  /* 0x00000000000b79c3 */ /* 0x000ee20000002700 */
[----:B------:R-:W-:Y:S01]  /*a6b0*/  ULDC.64 UR4, c[0x0][0x1e0] ;  /* 0x0000780000047ab9 */ /* 0x000fe20000000a00 */
[----:B-1----:R-:W-:Y:S01]  /*a6c0*/  FADD.FTZ R15, R8, R171 ;  /* 0x000000ab080f7221 */ /* 0x002fe20000010000 */
[----:B------:R-:W-:Y:S02]  /*a6d0*/  UMOV UR25, URZ ;  /* 0x0000003f00197c82 */ /* 0x000fe40008000000 */
[----:B---3--:R-:W-:Y:S02]  /*a6e0*/  @!UP0 USHF.R.S32.HI UR14, URZ, 0x1f, UR6 ;  /* 0x0000001f3f0e8899 */ /* 0x008fe40008011406 */
[----:B------:R-:W-:Y:S01]  /*a6f0*/  SHFL.BFLY PT, R14, R15, 0x1, 0x1f ;  /* 0x0c201f000f0e7f89 */ /* 0x000fe200000e0000 */
        /* <DEDUP_REMOVED lines=34> */
[----:B-----5:R-:W3:Y:S01]  /*a920*/  SHFL.BFLY PT, R7, R12, 0x2, 0x1f ;  /* 0x0c401f000c077f89 */ /* 0x020ee200000e0000 */
[----:B------:R-:W-:Y:S01]  /*a930*/  MOV R170, R11 ;  /* 0x0000000b00aa7202 */ /* 0x000fe20000000f00 */
[----:B-1----:R-:W-:-:S05]  /*a940*/  FADD.FTZ R10, R10, R5 ;  /* 0x000000050a0a7221 */ /* 0x002fca0000010000 */
[----:B------:R-:W1:Y:S01]  /*a950*/  SHFL.BFLY PT, R5, R10, 0x1, 0x1f ;  /* 0x0c201f000a057f89 */ /* 0x000e6200000e0000 */
[----:B--2---:R-:W-:-:S03]  /*a960*/  FADD.FTZ R9, R9, R4 ;  /* 0x0000000409097221 */ /* 0x004fc60000010000 */
[----:B------:R-:W2:Y:S01]  /*a970*/  S2R R4, SR_TID.X ;  /* 0x0000000000047919 */ /* 0x000ea20000002100 */
[----:B---3--:R-:W-:Y:S01]  /*a980*/  FADD.FTZ R7, R7, R12 ;  /* 0x0000000c07077221 */ /* 0x008fe20000010000 */
[----:B------:R-:W-:Y:S02]  /*a990*/  MOV R12, 0x3f800000 ;  /* 0x3f800000000c7802 */ /* 0x000fe40000000f00 */
[----:B------:R-:W3:Y:S04]  /*a9a0*/  SHFL.BFLY PT, R6, R9, 0x1, 0x1f ;  /* 0x0c201f0009067f89 */ /* 0x000ee800000e0000 */
[----:B------:R-:W4:Y:S01]  /*a9b0*/  SHFL.BFLY PT, R16, R7, 0x1, 0x1f ;  /* 0x0c201f0007107f89 */ /* 0x000f2200000e0000 */
[----:B-1----:R-:W-:Y:S01]  /*a9c0*/  FADD.FTZ R5, R10, R5 ;  /* 0x000000050a057221 */ /* 0x002fe20000010000 */
[----:B--2---:R-:W-:-:S04]  /*a9d0*/  SHF.R.S32.HI R17, RZ, 0x1f, R4 ;  /* 0x0000001fff117819 */ /* 0x004fc80000011404 */
[----:B------:R-:W-:Y:S02]  /*a9e0*/  FSETP.NE.FTZ.AND P6, PT, R5, RZ, PT ;  /* 0x000000ff0500720b */ /* 0x000fe40003fd5000 */
[-C--:B------:R-:W-:Y:S01]  /*a9f0*/  LEA.HI R11, R17, R4.reuse, RZ, 0x2 ;  /* 0x00000004110b7211 */ /* 0x080fe200078f10ff */
[----:B---3--:R-:W-:Y:S01]  /*aa00*/  FADD.FTZ R6, R9, R6 ;  /* 0x0000000609067221 */ /* 0x008fe20000010000 */
[----:B------:R-:W-:Y:S02]  /*aa10*/  LEA.HI R8, R17, R4, RZ, 0x5 ;  /* 0x0000000411087211 */ /* 0x000fe400078f28ff */
[--C-:B------:R-:W-:Y:S01]  /*aa20*/  SHF.R.S32.HI R10, RZ, 0x2, R11.reuse ;  /* 0x00000002ff0a7819 */ /* 0x100fe2000001140b */
[----:B----4-:R-:W-:Y:S01]  /*aa30*/  FADD.FTZ R16, R7, R16 ;  /* 0x0000001007107221 */ /* 0x010fe20000010000 */
[----:B------:R-:W-:Y:S02]  /*aa40*/  SHF.R.S32.HI R9, RZ, 0x1f, R11 ;  /* 0x0000001fff097819 */ /* 0x000fe4000001140b */
[----:B------:R-:W-:-:S02]  /*aa50*/  LOP3.LUT R11, R11, 0x3ffffffc, RZ, 0xc0, !PT ;  /* 0x3ffffffc0b0b7812 */ /* 0x000fc400078ec0ff */
[----:B------:R-:W-:Y:S01]  /*aa60*/  LEA.HI R9, R9, R10, RZ, 0x3 ;  /* 0x0000000a09097211 */ /* 0x000fe200078f18ff */
[----:B------:R-:W1:Y:S01]  /*aa70*/  @P6 MUFU.RCP R12, R5 ;  /* 0x00000005000c6308 */ /* 0x000e620000001000 */
[----:B------:R-:W-:Y:S02]  /*aa80*/  FSETP.NE.FTZ.AND P4, PT, R16, RZ, PT ;  /* 0x000000ff1000720b */ /* 0x000fe40003f95000 */
[----:B------:R-:W-:Y:S02]  /*aa90*/  LOP3.LUT R9, R9, 0xfffffff8, RZ, 0xc0, !PT ;  /* 0xfffffff809097812 */ /* 0x000fe400078ec0ff */
[----:B------:R-:W-:Y:S01]  /*aaa0*/  IADD3 R18, -R11, R4, RZ ;  /* 0x000000040b127210 */ /* 0x000fe20007ffe1ff */
[----:B------:R-:W-:Y:S01]  /*aab0*/  FADD.FTZ R11, R15, R14 ;  /* 0x0000000e0f0b7221 */ /* 0x000fe20000010000 */
[----:B------:R-:W-:Y:S01]  /*aac0*/  IADD3 R9, R10, -R9, RZ ;  /* 0x800000090a097210 */ /* 0x000fe20007ffe0ff */
[----:B------:R-:W-:Y:S01]  /*aad0*/  @P6 MUFU.LG2 R5, R5 ;  /* 0x0000000500056308 */ /* 0x000fe20000000c00 */
[----:B------:R-:W-:-:S02]  /*aae0*/  MOV R10, 0x3f800000 ;  /* 0x3f800000000a7802 */ /* 0x000fc40000000f00 */
[----:B------:R-:W-:Y:S02]  /*aaf0*/  FSETP.NE.FTZ.AND P5, PT, R6, RZ, PT ;  /* 0x000000ff0600720b */ /* 0x000fe40003fb5000 */
[----:B------:R-:W-:Y:S02]  /*ab00*/  FSETP.NE.FTZ.AND P3, PT, R11, RZ, PT ;  /* 0x000000ff0b00720b */ /* 0x000fe40003f75000 */
[----:B------:R-:W-:Y:S01]  /*ab10*/  SHF.R.S32.HI R7, RZ, 0x5, R8 ;  /* 0x00000005ff077819 */ /* 0x000fe20000011408 */
[----:B------:R-:W2:Y:S01]  /*ab20*/  @P4 MUFU.RCP R10, R16 ;  /* 0x00000010000a4308 */ /* 0x000ea20000001000 */
[----:B-1----:R-:W-:Y:S01]  /*ab30*/  FMUL.FTZ R12, R12, c[0x0][0x2dc] ;  /* 0x0000b7000c0c7a20 */ /* 0x002fe20000410000 */
[----:B------:R-:W-:Y:S02]  /*ab40*/  R2P PR, R9, 0x6 ;  /* 0x0000000609007804 */ /* 0x000fe40000000000 */
[----:B------:R-:W-:Y:S01]  /*ab50*/  LEA R7, R7, R18, 0x9 ;  /* 0x0000001207077211 */ /* 0x000fe200078e48ff */
[----:B------:R-:W-:-:S02]  /*ab60*/  FMUL.FTZ R148, R12, R148 ;  /* 0x000000940c947220 */ /* 0x000fc40000410000 */
[C---:B------:R-:W-:Y:S01]  /*ab70*/  FMUL.FTZ R149, R12.reuse, R149 ;  /* 0x000000950c957220 */ /* 0x040fe20000410000 */
[----:B------:R-:W1:Y:S01]  /*ab80*/  @P5 MUFU.RCP R13, R6 ;  /* 0x00000006000d5308 */ /* 0x000e620000001000 */
[C---:B------:R-:W-:Y:S02]  /*ab90*/  FMUL.FTZ R152, R12.reuse, R152 ;  /* 0x000000980c987220 */ /* 0x040fe40000410000 */
[C---:B------:R-:W-:Y:S01]  /*aba0*/  FMUL.FTZ R153, R12.reuse, R153 ;  /* 0x000000990c997220 */ /* 0x040fe20000410000 */
[----:B------:R-:W-:Y:S01]  /*abb0*/  F2FP.BF16.PACK_AB R148, R149, R148 ;  /* 0x000000949594723e */ /* 0x000fe200000010ff */
[C---:B------:R-:W-:Y:S02]  /*abc0*/  FMUL.FTZ R156, R12.reuse, R156 ;  /* 0x0000009c0c9c7220 */ /* 0x040fe40000410000 */
[C---:B------:R-:W-:Y:S01]  /*abd0*/  FMUL.FTZ R157, R12.reuse, R157 ;  /* 0x0000009d0c9d7220 */ /* 0x040fe20000410000 */
[----:B------:R-:W-:Y:S01]  /*abe0*/  F2FP.BF16.PACK_AB R152, R153, R152 ;  /* 0x000000989998723e */ /* 0x000fe200000010ff */
[C---:B------:R-:W-:Y:S01]  /*abf0*/  FMUL.FTZ R160, R12.reuse, R160 ;  /* 0x000000a00ca07220 */ /* 0x040fe20000410000 */
[----:B------:R-:W-:Y:S01]  /*ac00*/  @P5 MUFU.LG2 R6, R6 ;  /* 0x0000000600065308 */ /* 0x000fe20000000c00 */
[C---:B------:R-:W-:Y:S01]  /*ac10*/  FMUL.FTZ R161, R12.reuse, R161 ;  /* 0x000000a10ca17220 */ /* 0x040fe20000410000 */
[----:B------:R-:W-:Y:S01]  /*ac20*/  F2FP.BF16.PACK_AB R156, R157, R156 ;  /* 0x0000009c9d9c723e */ /* 0x000fe200000010ff */
[----:B------:R-:W-:-:S02]  /*ac30*/  FMUL.FTZ R36, R12, R36 ;  /* 0x000000240c247220 */ /* 0x000fc40000410000 */
[C---:B------:R-:W-:Y:S01]  /*ac40*/  FMUL.FTZ R37, R12.reuse, R37 ;  /* 0x000000250c257220 */ /* 0x040fe20000410000 */
[----:B------:R-:W-:Y:S01]  /*ac50*/  F2FP.BF16.PACK_AB R160, R161, R160 ;  /* 0x000000a0a1a0723e */ /* 0x000fe200000010ff */
[C---:B------:R-:W-:Y:S01]  /*ac60*/  FMUL.FTZ R48, R12.reuse, R48 ;  /* 0x000000300c307220 */ /* 0x040fe20000410000 */
[----:B------:R-:W-:Y:S01]  /*ac70*/  @P4 MUFU.LG2 R16, R16 ;  /* 0x0000001000104308 */ /* 0x000fe20000000c00 */
        /* <DEDUP_REMOVED lines=32> */
[----:B--2---:R-:W-:Y:S01]  /*ae80*/  FMUL.FTZ R10, R10, c[0x0][0x2dc] ;  /* 0x0000b7000a0a7a20 */ /* 0x004fe20000410000 */
[----:B------:R-:W-:Y:S01]  /*ae90*/  F2FP.BF16.PACK_AB R116, R117, R116 ;  /* 0x000000747574723e */ /* 0x000fe200000010ff */
[----:B-1----:R-:W-:Y:S01]  /*aea0*/  FMUL.FTZ R13, R13, c[0x0][0x2dc] ;  /* 0x0000b7000d0d7a20 */ /* 0x002fe20000410000 */
[----:B------:R-:W-:Y:S01]  /*aeb0*/  F2FP.BF16.PACK_AB R128, R129, R128 ;  /* 0x000000808180723e */ /* 0x000fe200000010ff */
[C---:B------:R-:W-:Y:S01]  /*aec0*/  FMUL.FTZ R132, R10.reuse, R132 ;  /* 0x000000840a847220 */ /* 0x040fe20000410000 */
[----:B------:R-:W1:Y:S01]  /*aed0*/  @P3 MUFU.RCP R12, R11 ;  /* 0x0000000b000c3308 */ /* 0x000e620000001000 */
[----:B------:R-:W-:-:S02]  /*aee0*/  FMUL.FTZ R133, R10, R133 ;  /* 0x000000850a857220 */ /* 0x000fc40000410000 */
[C---:B------:R-:W-:Y:S02]  /*aef0*/  FMUL.FTZ R136, R10.reuse, R136 ;  /* 0x000000880a887220 */ /* 0x040fe40000410000 */
[C---:B------:R-:W-:Y:S01]  /*af00*/  FMUL.FTZ R137, R10.reuse, R137 ;  /* 0x000000890a897220 */ /* 0x040fe20000410000 */
[----:B------:R-:W-:Y:S01]  /*af10*/  F2FP.BF16.PACK_AB R132, R133, R132 ;  /* 0x000000848584723e */ /* 0x000fe200000010ff */
[C---:B------:R-:W-:Y:S01]  /*af20*/  FMUL.FTZ R140, R10.reuse, R140 ;  /* 0x0000008c0a8c7220 */ /* 0x040fe20000410000 */
[----:B------:R-:W2:Y:S01]  /*af30*/  @P3 MUFU.LG2 R11, R11 ;  /* 0x0000000b000b3308 */ /* 0x000ea20000000c00 */
        /* <DEDUP_REMOVED lines=40> */
[C---:B------:R-:W-:Y:S01]  /*b1c0*/  SHF.L.U32 R10, R9.reuse, 0x6, RZ ;  /* 0x00000006090a7819 */ /* 0x040fe200000006ff */
[----:B-1----:R-:W-:Y:S01]  /*b1d0*/  FMUL.FTZ R12, R12, c[0x0][0x2dc] ;  /* 0x0000b7000c0c7a20 */ /* 0x002fe20000410000 */
        /* <DEDUP_REMOVED lines=9> */
[C---:B------:R-:W-:Y:S01]  /*b270*/  FMUL.FTZ R134, R12.reuse, R134 ;  /* 0x000000860c867220 */ /* 0x040fe20000410000 */
[----:B------:R-:W-:Y:S01]  /*b280*/  LEA R7, R7, R10, 0x1 ;  /* 0x0000000a07077211 */ /* 0x000fe200078e08ff */
[C---:B------:R-:W-:Y:S01]  /*b290*/  FMUL.FTZ R135, R12.reuse, R135 ;  /* 0x000000870c877220 */ /* 0x040fe20000410000 */
[----:B------:R-:W-:Y:S01]  /*b2a0*/  MOV R10, 0x20 ;  /* 0x00000020000a7802 */ /* 0x000fe20000000f00 */
[C---:B------:R-:W-:Y:S01]  /*b2b0*/  FMUL.FTZ R138, R12.reuse, R138 ;  /* 0x0000008a0c8a7220 */ /* 0x040fe20000410000 */
[----:B------:R-:W-:Y:S01]  /*b2c0*/  SHF.L.U32 R7, R7, 0x1, RZ ;  /* 0x0000000107077819 */ /* 0x000fe200000006ff */
[----:B------:R-:W-:Y:S01]  /*b2d0*/  FMUL.FTZ R139, R12, R139 ;  /* 0x0000008b0c8b7220 */ /* 0x000fe20000410000 */
[----:B------:R-:W-:Y:S01]  /*b2e0*/  SEL R10, R10, 0xffffffe0, !P1 ;  /* 0xffffffe00a0a7807 */ /* 0x000fe20004800000 */
[----:B------:R-:W-:Y:S01]  /*b2f0*/  FMUL.FTZ R158, R13, R158 ;  /* 0x0000009e0d9e7220 */ /* 0x000fe20000410000 */
[----:B------:R-:W-:Y:S01]  /*b300*/  IADD3 R9, R7, -0x10, RZ ;  /* 0xfffffff007097810 */ /* 0x000fe20007ffe0ff */
[----:B------:R-:W-:Y:S01]  /*b310*/  FMUL.FTZ R159, R13, R159 ;  /* 0x0000009f0d9f7220 */ /* 0x000fe20000410000 */
[----:B------:R-:W-:Y:S01]  /*b320*/  F2FP.BF16.PACK_AB R154, R155, R154 ;  /* 0x0000009a9b9a723e */ /* 0x000fe200000010ff */
[C---:B------:R-:W-:Y:S01]  /*b330*/  FMUL.FTZ R142, R12.reuse, R142 ;  /* 0x0000008e0c8e7220 */ /* 0x040fe20000410000 */
[----:B------:R-:W-:Y:S01]  /*b340*/  @P0 IADD3 R9, R7, 0x10, RZ ;  /* 0x0000001007090810 */ /* 0x000fe20007ffe0ff */
[C---:B------:R-:W-:Y:S01]  /*b350*/  FMUL.FTZ R143, R12.reuse, R143 ;  /* 0x0000008f0c8f7220 */ /* 0x040fe20000410000 */
[----:B------:R-:W-:Y:S01]  /*b360*/  F2FP.BF16.PACK_AB R134, R135, R134 ;  /* 0x000000868786723e */ /* 0x000fe200000010ff */
[C---:B------:R-:W-:Y:S01]  /*b370*/  FMUL.FTZ R146, R12.reuse, R146 ;  /* 0x000000920c927220 */ /* 0x040fe20000410000 */
[----:B------:R-:W-:Y:S01]  /*b380*/  F2FP.BF16.PACK_AB R138, R139, R138 ;  /* 0x0000008a8b8a723e */ /* 0x000fe200000010ff */
[C---:B------:R-:W-:Y:S01]  /*b390*/  FMUL.FTZ R147, R12.reuse, R147 ;  /* 0x000000930c937220 */ /* 0x040fe20000410000 */
[----:B------:R-:W-:Y:S01]  /*b3a0*/  F2FP.BF16.PACK_AB R158, R159, R158 ;  /* 0x0000009e9f9e723e */ /* 0x000fe200000010ff */
[C---:B------:R-:W-:Y:S01]  /*b3b0*/  FMUL.FTZ R42, R12.reuse, R42 ;  /* 0x0000002a0c2a7220 */ /* 0x040fe20000410000 */
[----:B------:R-:W-:Y:S01]  /*b3c0*/  IADD3 R15, R7, R10, RZ ;  /* 0x0000000a070f7210 */ /* 0x000fe20007ffe0ff */
[C---:B------:R-:W-:Y:S01]  /*b3d0*/  FMUL.FTZ R43, R12.reuse, R43 ;  /* 0x0000002b0c2b7220 */ /* 0x040fe20000410000 */
[----:B------:R-:W-:Y:S01]  /*b3e0*/  STS [R7], R148 ;  /* 0x0000009407007388 */ /* 0x000fe20000000800 */
[----:B------:R-:W-:Y:S01]  /*b3f0*/  FMUL.FTZ R46, R12, R46 ;  /* 0x0000002e0c2e7220 */ /* 0x000fe20000410000 */
[----:B------:R-:W-:Y:S01]  /*b400*/  IADD3 R17, R10, R9, RZ ;  /* 0x000000090a117210 */ /* 0x000fe20007ffe0ff */
[C---:B------:R-:W-:Y:S01]  /*b410*/  FMUL.FTZ R47, R12.reuse, R47 ;  /* 0x0000002f0c2f7220 */ /* 0x040fe20000410000 */
[----:B------:R-:W-:Y:S01]  /*b420*/  STS [R7+0x400], R150 ;  /* 0x0004009607007388 */ /* 0x000fe20000000800 */
[C---:B------:R-:W-:Y:S01]  /*b430*/  FMUL.FTZ R58, R12.reuse, R58 ;  /* 0x0000003a0c3a7220 */ /* 0x040fe20000410000 */
[----:B------:R-:W-:Y:S01]  /*b440*/  F2FP.BF16.PACK_AB R142, R143, R142 ;  /* 0x0000008e8f8e723e */ /* 0x000fe200000010ff */
[C---:B------:R-:W-:Y:S01]  /*b450*/  FMUL.FTZ R59, R12.reuse, R59 ;  /* 0x0000003b0c3b7220 */ /* 0x040fe20000410000 */
[----:B------:R-:W-:Y:S01]  /*b460*/  STS [R9], R152 ;  /* 0x0000009809007388 */ /* 0x000fe20000000800 */
        /* <DEDUP_REMOVED lines=34> */
[----:B------:R-:W-:Y:S01]  /*b690*/  FMUL.FTZ R127, R12, R127 ;  /* 0x0000007f0c7f7220 */ /* 0x000fe20000410000 */
[----:B------:R-:W-:Y:S01]  /*b6a0*/  MOV R12, 0x40 ;  /* 0x00000040000c7802 */ /* 0x000fe20000000f00 */
[----:B------:R-:W-:Y:S01]  /*b6b0*/  FMUL.FTZ R162, R13, R162 ;  /* 0x000000a20da27220 */ /* 0x000fe20000410000 */
[----:B------:R-:W-:Y:S01]  /*b6c0*/  F2FP.BF16.PACK_AB R106, R107, R106 ;  /* 0x0000006a6b6a723e */ /* 0x000fe200000010ff */
[C---:B------:R-:W-:Y:S01]  /*b6d0*/  FMUL.FTZ R163, R13.reuse, R163 ;  /* 0x000000a30da37220 */ /* 0x040fe20000410000 */
[----:B------:R-:W-:Y:S01]  /*b6e0*/  SEL R12, R12, 0xffffffc0, !P2 ;  /* 0xffffffc00c0c7807 */ /* 0x000fe20005000000 */
[----:B------:R-:W-:Y:S01]  /*b6f0*/  FMUL.FTZ R38, R13, R38 ;  /* 0x000000260d267220 */ /* 0x000fe20000410000 */
[----:B------:R-:W-:Y:S01]  /*b700*/  F2FP.BF16.PACK_AB R110, R111, R110 ;  /* 0x0000006e6f6e723e */ /* 0x000fe200000010ff */
[----:B------:R-:W-:Y:S01]  /*b710*/  FMUL.FTZ R39, R13, R39 ;  /* 0x000000270d277220 */ /* 0x000fe20000410000 */
[----:B------:R-:W-:Y:S01]  /*b720*/  F2FP.BF16.PACK_AB R162, R163, R162 ;  /* 0x000000a2a3a2723e */ /* 0x000fe200000010ff */
[----:B------:R-:W-:Y:S01]  /*b730*/  FMUL.FTZ R50, R13, R50 ;  /* 0x000000320d327220 */ /* 0x000fe20000410000 */
[----:B------:R-:W-:Y:S01]  /*b740*/  IADD3 R19, R7, R12, RZ ;  /* 0x0000000c07137210 */ /* 0x000fe20007ffe0ff */
[----:B------:R-:W-:Y:S01]  /*b750*/  FMUL.FTZ R51, R13, R51 ;  /* 0x000000330d337220 */ /* 0x000fe20000410000 */
[----:B------:R-:W-:Y:S01]  /*b760*/  F2FP.BF16.PACK_AB R38, R39, R38 ;  /* 0x000000262726723e */ /* 0x000fe200000010ff */
[C---:B------:R-:W-:Y:S01]  /*b770*/  FMUL.FTZ R54, R13.reuse, R54 ;  /* 0x000000360d367220 */ /* 0x040fe20000410000 */
[----:B------:R-:W-:Y:S01]  /*b780*/  IADD3 R21, R12, R9, RZ ;  /* 0x000000090c157210 */ /* 0x000fe20007ffe0ff */
[----:B------:R-:W-:Y:S01]  /*b790*/  FMUL.FTZ R55, R13, R55 ;  /* 0x000000370d377220 */ /* 0x000fe20000410000 */
[----:B------:R-:W-:Y:S01]  /*b7a0*/  F2FP.BF16.PACK_AB R50, R51, R50 ;  /* 0x000000323332723e */ /* 0x000fe200000010ff */
[C---:B------:R-:W-:Y:S01]  /*b7b0*/  FMUL.FTZ R66, R13.reuse, R66 ;  /* 0x000000420d427220 */ /* 0x040fe20000410000 */
[----:B------:R-:W-:Y:S01]  /*b7c0*/  STS [R17+0x400], R162 ;  /* 0x000400a211007388 */ /* 0x000fe20000000800 */
[----:B------:R-:W-:Y:S01]  /*b7d0*/  FMUL.FTZ R67, R13, R67 ;  /* 0x000000430d437220 */ /* 0x000fe20000410000 */
[----:B------:R-:W-:Y:S01]  /*b7e0*/  F2FP.BF16.PACK_AB R54, R55, R54 ;  /* 0x000000363736723e */ /* 0x000fe200000010ff */
[C---:B------:R-:W-:Y:S01]  /*b7f0*/  FMUL.FTZ R70, R13.reuse, R70 ;  /* 0x000000460d467220 */ /* 0x040fe20000410000 */
[----:B------:R-:W-:Y:S01]  /*b800*/  STS [R15+0x2000], R140 ;  /* 0x0020008c0f007388 */ /* 0x000fe20000000800 */
[----:B------:R-:W-:Y:S01]  /*b810*/  FMUL.FTZ R71, R13, R71 ;  /* 0x000000470d477220 */ /* 0x000fe20000410000 */
[----:B------:R-:W-:Y:S01]  /*b820*/  IADD3 R23, R15, R12, RZ ;  /* 0x0000000c0f177210 */ /* 0x000fe20007ffe0ff */
[C---:B------:R-:W-:Y:S01]  /*b830*/  FMUL.FTZ R82, R13.reuse, R82 ;  /* 0x000000520d527220 */ /* 0x040fe20000410000 */
[----:B------:R-:W-:Y:S01]  /*b840*/  STS [R15+0x2400], R142 ;  /* 0x0024008e0f007388 */ /* 0x000fe20000000800 */
[----:B------:R-:W-:Y:S01]  /*b850*/  FMUL.FTZ R83, R13, R83 ;  /* 0x000000530d537220 */ /* 0x000fe20000410000 */
[----:B------:R-:W-:Y:S01]  /*b860*/  F2FP.BF16.PACK_AB R66, R67, R66 ;  /* 0x000000424342723e */ /* 0x000fe200000010ff */
[----:B------:R-:W-:Y:S01]  /*b870*/  FMUL.FTZ R86, R13, R86 ;  /* 0x000000560d567220 */ /* 0x000fe20000410000 */
[----:B------:R-:W-:Y:S01]  /*b880*/  STS [R17+0x2000], R144 ;  /* 0x0020009011007388 */ /* 0x000fe20000000800 */
[----:B------:R-:W-:Y:S01]  /*b890*/  IADD3 R25, R17, R12, RZ ;  /* 0x0000000c11197210 */ /* 0x000fe20007ffe0ff */
[----:B------:R-:W-:Y:S01]  /*b8a0*/  FMUL.FTZ R87, R13, R87 ;  /* 0x000000570d577220 */ /* 0x000fe20000410000 */
[----:B------:R-:W-:Y:S01]  /*b8b0*/  F2FP.BF16.PACK_AB R70, R71, R70 ;  /* 0x000000464746723e */ /* 0x000fe200000010ff */
[----:B------:R-:W-:Y:S01]  /*b8c0*/  STS [R17+0x2400], R146 ;  /* 0x0024009211007388 */ /* 0x000fe20000000800 */
[----:B------:R-:W-:Y:S01]  /*b8d0*/  FMUL.FTZ R98, R13, R98 ;  /* 0x000000620d627220 */ /* 0x000fe20000410000 */
[----:B------:R-:W-:Y:S01]  /*b8e0*/  F2FP.BF16.PACK_AB R82, R83, R82 ;  /* 0x000000525352723e */ /* 0x000fe200000010ff */
[C---:B------:R-:W-:Y:S01]  /*b8f0*/  FMUL.FTZ R99, R13.reuse, R99 ;  /* 0x000000630d637220 */ /* 0x040fe20000410000 */
[----:B------:R-:W-:Y:S01]  /*b900*/  STS [R19], R36 ;  /* 0x0000002413007388 */ /* 0x000fe20000000800 */
[----:B------:R-:W-:Y:S01]  /*b910*/  FMUL.FTZ R102, R13, R102 ;  /* 0x000000660d667220 */ /* 0x000fe20000410000 */
[----:B------:R-:W-:Y:S01]  /*b920*/  F2FP.BF16.PACK_AB R86, R87, R86 ;  /* 0x000000565756723e */ /* 0x000fe200000010ff */
[C---:B------:R-:W-:Y:S01]  /*b930*/  FMUL.FTZ R103, R13.reuse, R103 ;  /* 0x000000670d677220 */ /* 0x040fe20000410000 */
        /* <DEDUP_REMOVED lines=11> */
[----:B------:R-:W-:Y:S01]  /*b9f0*/  FMUL.FTZ R13, R13, R131 ;  /* 0x000000830d0d7220 */ /* 0x000fe20000410000 */
[----:B------:R-:W-:Y:S01]  /*ba00*/  STS [R19+0x2000], R40 ;  /* 0x0020002813007388 */ /* 0x000fe20000000800 */
[----:B------:R-:W-:Y:S01]  /*ba10*/  F2FP.BF16.PACK_AB R118, R119, R118 ;  /* 0x000000767776723e */ /* 0x000fe200000010ff */
[----:B------:R-:W-:Y:S01]  /*ba20*/  @P6 FMUL.FTZ R5, R5, 0.69314718246459960938 ;  /* 0x3f31721805056820 */ /* 0x000fe20000410000 */
[----:B------:R-:W-:Y:S01]  /*ba30*/  F2FP.BF16.PACK_AB R120, R121, R120 ;  /* 0x000000787978723e */ /* 0x000fe200000010ff */
[----:B------:R-:W-:Y:S01]  /*ba40*/  STS [R19+0x2400], R42 ;  /* 0x0024002a13007388 */ /* 0x000fe20000000800 */
[----:B------:R-:W-:Y:S01]  /*ba50*/  F2FP.BF16.PACK_AB R13, R13, R130 ;  /* 0x000000820d0d723e */ /* 0x000fe200000010ff */
[----:B------:R-:W-:Y:S01]  /*ba60*/  @P5 FMUL.FTZ R6, R6, 0.69314718246459960938 ;  /* 0x3f31721806065820 */ /* 0x000fe20000410000 */
[----:B------:R-:W-:Y:S01]  /*ba70*/  F2FP.BF16.PACK_AB R122, R123, R122 ;  /* 0x0000007a7b7a723e */ /* 0x000fe200000010ff */
[----:B------:R-:W-:Y:S01]  /*ba80*/  STS [R21+0x2000], R44 ;  /* 0x0020002c15007388 */ /* 0x000fe20000000800 */
[----:B------:R-:W-:Y:S01]  /*ba90*/  F2FP.BF16.PACK_AB R124, R125, R124 ;  /* 0x0000007c7d7c723e */ /* 0x000fe200000010ff */
[----:B--2---:R-:W-:Y:S01]  /*baa0*/  @P3 FMUL.FTZ R11, R11, 0.69314718246459960938 ;  /* 0x3f3172180b0b3820 */ /* 0x004fe20000410000 */
[----:B------:R-:W-:Y:S01]  /*bab0*/  F2FP.BF16.PACK_AB R126, R127, R126 ;  /* 0x0000007e7f7e723e */ /* 0x000fe200000010ff */
        /* <DEDUP_REMOVED lines=21> */
[----:B-1----:R-:W-:-:S02]  /*bc10*/  LOP3.LUT R7, R8, 0xffffffe0, RZ, 0xc0, !PT ;  /* 0xffffffe008077812 */ /* 0x002fc400078ec0ff */
[----:B------:R-:W-:Y:S01]  /*bc20*/  MOV R8, 0x7f800000 ;  /* 0x7f80000000087802 */ /* 0x000fe20000000f00 */
[----:B------:R-:W-:Y:S01]  /*bc30*/  STS [R15+0x6000], R88 ;  /* 0x006000580f007388 */ /* 0x000fe20000000800 */
[----:B------:R-:W-:Y:S01]  /*bc40*/  IADD3 R7, -R7, R4, RZ ;  /* 0x0000000407077210 */ /* 0x000fe20007ffe1ff */
[----:B------:R-:W-:Y:S01]  /*bc50*/  @P6 FFMA.FTZ R8, R164, c[0x0][0x238], R5 ;  /* 0x00008e00a4086a23 */ /* 0x000fe20000010005 */
[----:B------:R-:W-:Y:S01]  /*bc60*/  MOV R4, 0x7f800000 ;  /* 0x7f80000000047802 */ /* 0x000fe20000000f00 */
[----:B------:R-:W-:Y:S01]  /*bc70*/  STS [R15+0x6400], R90 ;  /* 0x0064005a0f007388 */ /* 0x000fe20000000800 */
[----:B------:R-:W-:Y:S02]  /*bc80*/  LOP3.LUT P0, RZ, R7, 0x3, RZ, 0xc0, !PT ;  /* 0x0000000307ff7812 */ /* 0x000fe4000780c0ff */
[----:B--2---:R-:W-:Y:S01]  /*bc90*/  MOV R9, 0x7f800000 ;  /* 0x7f80000000097802 */ /* 0x004fe20000000f00 */
[----:B------:R-:W-:Y:S01]  /*bca0*/  STS [R17+0x6000], R92 ;  /* 0x0060005c11007388 */ /* 0x000fe20000000800 */
[----:B------:R-:W-:Y:S01]  /*bcb0*/  MOV R7, 0x7f800000 ;  /* 0x7f80000000077802 */ /* 0x000fe20000000f00 */
[----:B------:R-:W-:-:S02]  /*bcc0*/  @P5 FFMA.FTZ R9, R3, c[0x0][0x238], R6 ;  /* 0x00008e0003095a23 */ /* 0x000fc40000010006 */
[----:B------:R1:W-:Y:S01]  /*bcd0*/  STS [R17+0x6400], R94 ;  /* 0x0064005e11007388 */ /* 0x0003e20000000800 */
[----:B------:R-:W-:-:S03]  /*bce0*/  @P3 FFMA.FTZ R7, R0, c[0x0][0x238], R11 ;  /* 0x00008e0000073a23 */ /* 0x000fc6000001000b */
[----:B------:R2:W-:Y:S04]  /*bcf0*/  STS [R19+0x4000], R100 ;  /* 0x0040006413007388 */ /* 0x0005e80000000800 */
[----:B------:R2:W-:Y:S04]  /*bd00*/  STS [R19+0x4400], R102 ;  /* 0x0044006613007388 */ /* 0x0005e80000000800 */
[----:B------:R2:W-:Y:S04]  /*bd10*/  STS [R21+0x4000], R112 ;  /* 0x0040007015007388 */ /* 0x0005e80000000800 */
[----:B------:R2:W-:Y:S04]  /*bd20*/  STS [R21+0x4400], R114 ;  /* 0x0044007215007388 */ /* 0x0005e80000000800 */
[----:B------:R2:W-:Y:S04]  /*bd30*/  STS [R19+0x6000], R104 ;  /* 0x0060006813007388 */ /* 0x0005e80000000800 */
[----:B------:R2:W-:Y:S01]  /*bd40*/  STS [R19+0x6400], R106 ;  /* 0x0064006a13007388 */ /* 0x0005e20000000800 */
[----:B-1----:R-:W-:-:S03]  /*bd50*/  @P4 FMUL.FTZ R17, R16, 0.69314718246459960938 ;  /* 0x3f31721810114820 */ /* 0x002fc60000410000 */
[----:B------:R2:W-:Y:S01]  /*bd60*/  STS [R21+0x6000], R108 ;  /* 0x0060006c15007388 */ /* 0x0005e20000000800 */
[----:B------:R-:W-:-:S03]  /*bd70*/  @P4 FFMA.FTZ R4, R2, c[0x0][0x238], R17 ;  /* 0x00008e0002044a23 */ /* 0x000fc60000010011 */
[----:B------:R2:W-:Y:S04]  /*bd80*/  STS [R21+0x6400], R110 ;  /* 0x0064006e15007388 */ /* 0x0005e80000000800 */
        /* <DEDUP_REMOVED lines=26> */
[----:B---34-:R-:W3:Y:S02]  /*bf30*/  LDL.LU R18, [R1+0x8] ;  /* 0x0000080001127983 */ /* 0x018ee40000300800 */
[----:B---3--:R-:W-:-:S02]  /*bf40*/  ISETP.GE.AND P6, PT, R18, UR13, PT ;  /* 0x0000000d12007c0c */ /* 0x008fc4000bfc6270 */
[C---:B------:R-:W-:Y:S02]  /*bf50*/  IADD3 R10, R18.reuse, 0x8, RZ ;  /* 0x00000008120a7810 */ /* 0x040fe40007ffe0ff */
[----:B------:R-:W-:Y:S02]  /*bf60*/  IADD3 R2, R18, 0x40, RZ ;  /* 0x0000004012027810 */ /* 0x000fe40007ffe0ff */
[----:B------:R-:W-:Y:S02]  /*bf70*/  ISETP.GE.AND P5, PT, R10, UR13, PT ;  /* 0x0000000d0a007c0c */ /* 0x000fe4000bfa6270 */
[----:B------:R-:W-:Y:S02]  /*bf80*/  IADD3 R0, R18, 0x48, RZ ;  /* 0x0000004812007810 */ /* 0x000fe40007ffe0ff */
[----:B------:R-:W-:Y:S02]  /*bf90*/  ISETP.GE.AND P4, PT, R2, UR13, PT ;  /* 0x0000000d02007c0c */ /* 0x000fe4000bf86270 */
        /* <DEDUP_REMOVED lines=11> */
[----:B------:R-:W-:Y:S01]  /*c050*/  @!P5 LEA R18, P2, R5, c[0x0][0x200], 0x2 ;  /* 0x000080000512da11 */ /* 0x000fe200078410ff */
[----:B------:R3:W-:Y:S01]  /*c060*/  @!P6 STG.E [R16.64], R8 ;  /* 0x000000081000e986 */ /* 0x0007e2000c101912 */
[----:B------:R-:W-:-:S02]  /*c070*/  @!P4 IADD3 R3, P1, R2, UR10, RZ ;  /* 0x0000000a0203cc10 */ /* 0x000fc4000ff3e0ff */
[----:B------:R-:W-:Y:S02]  /*c080*/  @!P3 IADD3 R6, P0, R0, UR10, RZ ;  /* 0x0000000a0006bc10 */ /* 0x000fe4000ff1e0ff */
[----:B--2---:R-:W-:Y:S02]  /*c090*/  @!P5 LEA.HI.X R19, R5, c[0x0][0x204], R10, 0x2, P2 ;  /* 0x000081000513da11 */ /* 0x004fe400010f140a */
[----:B------:R-:W-:Y:S02]  /*c0a0*/  @!P4 LEA.HI.X.SX32 R2, R2, UR4, 0x1, P1 ;  /* 0x000000040202cc11 */ /* 0x000fe400088f0eff */
[----:B------:R-:W-:Y:S01]  /*c0b0*/  @!P3 LEA.HI.X.SX32 R5, R0, UR4, 0x1, P0 ;  /* 0x000000040005bc11 */ /* 0x000fe200080f0eff */
[----:B------:R3:W-:Y:S01]  /*c0c0*/  @!P5 STG.E [R18.64], R9 ;  /* 0x000000091200d986 */ /* 0x0007e2000c101912 */
[----:B------:R-:W-:Y:S02]  /*c0d0*/  @!P4 LEA R80, P1, R3, c[0x0][0x200], 0x2 ;  /* 0x000080000350ca11 */ /* 0x000fe400078210ff */
[----:B------:R-:W-:-:S02]  /*c0e0*/  @!P3 LEA R10, P0, R6, c[0x0][0x200], 0x2 ;  /* 0x00008000060aba11 */ /* 0x000fc400078010ff */
[----:B------:R-:W-:Y:S02]  /*c0f0*/  @!P4 LEA.HI.X R81, R3, c[0x0][0x204], R2, 0x2, P1 ;  /* 0x000081000351ca11 */ /* 0x000fe400008f1402 */
[----:B------:R-:W-:-:S03]  /*c100*/  @!P3 LEA.HI.X R11, R6, c[0x0][0x204], R5, 0x2, P0 ;  /* 0x00008100060bba11 */ /* 0x000fc600000f1405 */
[----:B------:R3:W-:Y:S04]  /*c110*/  @!P4 STG.E [R80.64], R4 ;  /* 0x000000045000c986 */ /* 0x0007e8000c101912 */
[----:B------:R3:W-:Y:S02]  /*c120*/  @!P3 STG.E [R10.64], R7 ;  /* 0x000000070a00b986 */ /* 0x0007e4000c101912 */
.L_x_1598:
[----:B---34-:R-:W-:Y:S05]  /*c130*/  BSYNC B0 ;  /* 0x0000000000007941 */ /* 0x018fea0003800000 */
.L_x_1597:
[----:B------:R-:W3:Y:S04]  /*c140*/  LDL.64 R80, [R1+0x28] ;  /* 0x0000280001507983 */ /* 0x000ee80000100a00 */
[----:B------:R4:W5:Y:S01]  /*c150*/  LDL R18, [R1+0x4] ;  /* 0x0000040001127983 */ /* 0x0009620000100800 */
[----:B------:R-:W-:Y:S01]  /*c160*/  USHF.R.S32.HI UR6, URZ, 0x1f, UR11 ;  /* 0x0000001f3f067899 */ /* 0x000fe2000801140b */
[----:B------:R-:W-:Y:S01]  /*c170*/  BSSY B0, `(.L_x_1599) ;  /* 0x000001e000007945 */ /* 0x000fe20003800000 */
[----:B------:R-:W-:Y:S01]  /*c180*/  ULDC.64 UR4, c[0x0][0x1f0] ;  /* 0x00007c0000047ab9 */ /* 0x000fe20000000a00 */
[----:B------:R-:W2:Y:S01]  /*c190*/  S2R R4, SR_TID.X ;  /* 0x0000000000047919 */ /* 0x000ea20000002100 */
[----:B------:R-:W-:-:S03]  /*c1a0*/  UIMAD UR4, UR6, UR4, URZ ;  /* 0x00000004060472a4 */ /* 0x000fc6000f8e023f */
[----:B------:R-:W1:Y:S01]  /*c1b0*/  S2R R0, SR_CTAID.Z ;  /* 0x0000000000007919 */ /* 0x000e620000002700 */
[----:B------:R-:W-:Y:S01]  /*c1c0*/  UIMAD UR4, UR11, UR5, UR4 ;  /* 0x000000050b0472a4 */ /* 0x000fe2000f8e0204 */
[----:B--2---:R-:W-:-:S04]  /*c1d0*/  SHF.R.S32.HI R3, RZ, 0x1f, R4 ;  /* 0x0000001fff037819 */ /* 0x004fc80000011404 */
[----:B------:R-:W-:-:S04]  /*c1e0*/  LEA.HI R3, R3, R4, RZ, 0x3 ;  /* 0x0000000403037211 */ /* 0x000fc800078f18ff */
[----:B------:R-:W-:-:S04]  /*c1f0*/  SHF.R.S32.HI R4, RZ, 0x3, R3 ;  /* 0x00000003ff047819 */ /* 0x000fc80000011403 */
[----:B------:R-:W-:Y:S02]  /*c200*/  SHF.R.S32.HI R5, RZ, 0x1f, R4 ;  /* 0x0000001fff057819 */ /* 0x000fe40000011404 */
[----:B---3--:R-:W-:Y:S02]  /*c210*/  SHF.R.S32.HI R2, RZ, 0x1f, R80 ;  /* 0x0000001fff027819 */ /* 0x008fe40000011450 */
[----:B------:R-:W-:-:S04]  /*c220*/  IADD3 R6, P0, R80, UR16, RZ ;  /* 0x0000001050067c10 */ /* 0x000fc8000ff1e0ff */
[----:B------:R-:W-:Y:S02]  /*c230*/  IADD3.X R7, R2, UR7, RZ, P0, !PT ;  /* 0x0000000702077c10 */ /* 0x000fe400087fe4ff */
[----:B------:R-:W-:-:S03]  /*c240*/  ISETP.GE.AND P0, PT, R4, UR13, PT ;  /* 0x0000000d04007c0c */ /* 0x000fc6000bf06270 */
[----:B-1----:R-:W-:-:S04]  /*c250*/  IMAD.WIDE.U32 R6, R0, c[0x0][0x1f0], R6 ;  /* 0x00007c0000067a25 */ /* 0x002fc800078e0006 */
[----:B------:R-:W-:Y:S01]  /*c260*/  IMAD.U32 R0, RZ, RZ, UR12 ;  /* 0x0000000cff007e24 */ /* 0x000fe2000f8e00ff */
[----:B------:R-:W-:-:S03]  /*c270*/  IADD3 R9, R7, UR4, RZ ;  /* 0x0000000407097c10 */ /* 0x000fc6000fffe0ff */
[----:B------:R-:W-:Y:S02]  /*c280*/  IMAD.WIDE R10, R0, 0x80, R4 ;  /* 0x00000080000a7825 */ /* 0x000fe400078e0204 */
        /* <DEDUP_REMOVED lines=12> */
.L_x_1600:
[----:B----4-:R-:W-:Y:S05]  /*c350*/  BSYNC B0 ;  /* 0x0000000000007941 */ /* 0x010fea0003800000 */
.L_x_1599:
        /* <DEDUP_REMOVED lines=11> */
[----:B------:R-:W-:-:S04]  /*c410*/  IMAD R3, R0, c[0x0][0x1e8], RZ ;  /* 0x00007a0000037a24 */ /* 0x000fc800078e02ff */
[----:B------:R-:W-:Y:S01]  /*c420*/  IMAD R3, R2, c[0x0][0x1ec], R3 ;  /* 0x00007b0002037a24 */ /* 0x000fe200078e0203 */
[----:B------:R-:W-:-:S03]  /*c430*/  LEA R2, P2, R16, c[0x0][0x1d0], 0x1 ;  /* 0x0000740010027a11 */ /* 0x000fc600078408ff */
[----:B------:R-:W-:-:S05]  /*c440*/  IMAD.IADD R3, R17, 0x1, R3 ;  /* 0x0000000111037824 */ /* 0x000fca00078e0203 */
[----:B------:R-:W-:-:S05]  /*c450*/  LEA.HI.X R3, R16, c[0x0][0x1d4], R3, 0x1, P2 ;  /* 0x0000750010037a11 */ /* 0x000fca00010f0c03 */
[----:B------:R1:W-:Y:S04]  /*c460*/  @!P1 STG.E.128 [R2.64], R68 ;  /* 0x0000004402009986 */ /* 0x0003e8000c101d12 */
[----:B------:R1:W-:Y:S02]  /*c470*/  @!P0 STG.E.128 [R2.64+0x80], R36 ;  /* 0x0000802402008986 */ /* 0x0003e4000c101d12 */
.L_x_1602:
[----:B------:R-:W-:Y:S05]  /*c480*/  BSYNC B0 ;  /* 0x0000000000007941 */ /* 0x000fea0003800000 */
.L_x_1601:
[----:B------:R-:W-:Y:S01]  /*c490*/  IADD3 R0, R4, 0x20, RZ ;  /* 0x0000002004007810 */ /* 0x000fe20007ffe0ff */
[----:B------:R-:W-:Y:S03]  /*c4a0*/  BSSY B0, `(.L_x_1603) ;  /* 0x0000011000007945 */ /* 0x000fe60003800000 */
[----:B------:R-:W-:-:S13]  /*c4b0*/  ISETP.GE.AND P0, PT, R0, UR13, PT ;  /* 0x0000000d00007c0c */ /* 0x000fda000bf06270 */
[----:B------:R-:W-:Y:S05]  /*c4c0*/  @P0 BRA `(.L_x_1604) ;  /* 0x000000e000000947 */ /* 0x000fea0003800000 */
[----:B-1----:R-:W-:Y:S01]  /*c4d0*/  IADD3 R2, P0, R10, 0x20, RZ ;  /* 0x000000200a027810 */ /* 0x002fe20007f1e0ff */
[----:B------:R-:W-:Y:S01]  /*c4e0*/  IMAD.MOV.U32 R16, RZ, RZ, R6 ;  /* 0x000000ffff107224 */ /* 0x000fe200078e0006 */
        /* <DEDUP_REMOVED lines=12> */
.L_x_1604:
[----:B------:R-:W-:Y:S05]  /*c5b0*/  BSYNC B0 ;  /* 0x0000000000007941 */ /* 0x000fea0003800000 */
.L_x_1603:
        /* <DEDUP_REMOVED lines=18> */
.L_x_1606:
[----:B------:R-:W-:Y:S05]  /*c6e0*/  BSYNC B0 ;  /* 0x0000000000007941 */ /* 0x000fea0003800000 */
.L_x_1605:
        /* <DEDUP_REMOVED lines=18> */
.L_x_1608:
[----:B------:R-:W-:Y:S05]  /*c810*/  BSYNC B0 ;  /* 0x0000000000007941 */ /* 0x000fea0003800000 */
.L_x_1607:
        /* <DEDUP_REMOVED lines=18> */
.L_x_1610:
[----:B------:R-:W-:Y:S05]  /*c940*/  BSYNC B0 ;  /* 0x0000000000007941 */ /* 0x000fea0003800000 */
.L_x_1609:
        /* <DEDUP_REMOVED lines=18> */
.L_x_1612:
[----:B------:R-:W-:Y:S05]  /*ca70*/  BSYNC B0 ;  /* 0x0000000000007941 */ /* 0x000fea0003800000 */
.L_x_1611:
[----:B------:R-:W-:-:S04]  /*ca80*/  IADD3 R4, R4, 0x70, RZ ;  /* 0x0000007004047810 */ /* 0x000fc80007ffe0ff */
[----:B------:R-:W-:-:S13]  /*ca90*/  ISETP.GE.AND P0, PT, R4, UR13, PT ;  /* 0x0000000d04007c0c */ /* 0x000fda000bf06270 */
[----:B------:R-:W-:Y:S05]  /*caa0*/  @P0 EXIT ;  /* 0x000000000000094d */ /* 0x000fea0003800000 */
[----:B------:R-:W-:Y:S01]  /*cab0*/  IADD3 R0, P0, R10, 0x70, RZ ;  /* 0x000000700a007810 */ /* 0x000fe20007f1e0ff */
[----:B------:R-:W-:Y:S01]  /*cac0*/  IMAD.MOV.U32 R4, RZ, RZ, R6 ;  /* 0x000000ffff047224 */ /* 0x000fe200078e0006 */
[----:B------:R-:W-:-:S03]  /*cad0*/  MOV R5, R9 ;  /* 0x0000000900057202 */ /* 0x000fc60000000f00 */
[----:B------:R-:W-:Y:S01]  /*cae0*/  IMAD.X R10, RZ, RZ, R11, P0 ;  /* 0x000000ffff0a7224 */ /* 0x000fe200000e060b */
[----:B------:R-:W-:Y:S01]  /*caf0*/  ISETP.GE.AND P0, PT, R80, c[0x0][0x220], PT ;  /* 0x0000880050007a0c */ /* 0x000fe20003f06270 */
[----:B------:R-:W-:-:S04]  /*cb00*/  IMAD.WIDE.U32 R4, R0, c[0x0][0x1e8], R4 ;  /* 0x00007a0000047a25 */ /* 0x000fc800078e0004 */
[----:B-1----:R-:W-:Y:S01]  /*cb10*/  IMAD R3, R10, c[0x0][0x1e8], RZ ;  /* 0x00007a000a037a24 */ /* 0x002fe200078e02ff */
        /* <DEDUP_REMOVED lines=9> */
.L_x_1563:
[----:B------:R-:W-:Y:S01]  /*cbb0*/  UISETP.NE.AND UP3, UPT, UR9, -0x1, UPT ;  /* 0xffffffff0900788c */ /* 0x000fe2000bf65270 */
[----:B------:R-:W-:Y:S01]  /*cbc0*/  LEA.HI R7, R7, R74, RZ, 0x3 ;  /* 0x0000004a07077211 */ /* 0x000fe200078f18ff */
[----:B------:R-:W-:Y:S01]  /*cbd0*/  USHF.R.S32.HI UR8, URZ, 0x1f, UR10 ;  /* 0x0000001f3f087899 */ /* 0x000fe2000801140a */
[----:B------:R-:W1:Y:S01]  /*cbe0*/  S2R R12, SR_CTAID.Z ;  /* 0x00000000000c7919 */ /* 0x000e620000002700 */
[----:B------:R-:W-:Y:S01]  /*cbf0*/  ULDC.64 UR6, c[0x0][0x1e8] ;  /* 0x00007a0000067ab9 */ /* 0x000fe20000000a00 */
[----:B------:R-:W-:Y:S01]  /*cc00*/  LOP3.LUT R3, R7, 0xfffffff8, RZ, 0xc0, !PT ;  /* 0xfffffff807037812 */ /* 0x000fe200078ec0ff */
[----:B------:R-:W-:Y:S01]  /*cc10*/  ULDC.64 UR4, c[0x0][0x1f0] ;  /* 0x00007c0000047ab9 */ /* 0x000fe20000000a00 */
[----:B------:R-:W-:Y:S01]  /*cc20*/  SHF.R.S32.HI R16, RZ, 0x3, R7 ;  /* 0x00000003ff107819 */ /* 0x000fe20000011407 */
[----:B------:R-:W-:Y:S01]  /*cc30*/  UIMAD UR4, UR8, UR4, URZ ;  /* 0x00000004080472a4 */ /* 0x000fe2000f8e023f */
[----:B------:R-:W-:Y:S01]  /*cc40*/  IMAD.U32 R19, RZ, RZ, UR12 ;  /* 0x0000000cff137e24 */ /* 0x000fe2000f8e00ff */
[----:B------:R-:W-:Y:S01]  /*cc50*/  ULDC.U8 UR17, c[0x0][0x328] ;  /* 0x0000ca0000117ab9 */ /* 0x000fe20000000000 */
[----:B------:R-:W-:Y:S01]  /*cc60*/  IMAD.IADD R74, R74, 0x1, -R3 ;  /* 0x000000014a4a7824 */ /* 0x000fe200078e0a03 */
[----:B------:R-:W-:Y:S01]  /*cc70*/  @UP3 UIMAD.WIDE.U32 UR14, UR9, UR6, URZ ;  /* 0x00000006090e32a5 */ /* 0x000fe2000f8e003f */
[--C-:B------:R-:W-:Y:S01]  /*cc80*/  SHF.R.S32.HI R17, RZ, 0x1f, R16.reuse ;  /* 0x0000001fff117819 */ /* 0x100fe20000011410 */
[----:B------:R-:W-:Y:S01]  /*cc90*/  @!UP3 USHF.R.S32.HI UR20, URZ, 0x1f, UR11 ;  /* 0x0000001f3f14b899 */ /* 0x000fe2000801140b */
[----:B------:R-:W-:Y:S01]  /*cca0*/  IMAD.SHL.U32 R9, R74, 0x8, RZ ;  /* 0x000000084a097824 */ /* 0x000fe200078e00ff */
[----:B------:R-:W-:Y:S01]  /*ccb0*/  ULDC.U8 UR6, c[0x0][0x329] ;  /* 0x0000ca4000067ab9 */ /* 0x000fe20000000000 */
[----:B------:R-:W-:Y:S01]  /*ccc0*/  BSSY B0, `(.L_x_1613) ;  /* 0x000003a000007945 */ /* 0x000fe20003800000 */
[----:B------:R-:W-:Y:S01]  /*ccd0*/  UISETP.NE.AND UP2, UPT, UR6, URZ, UPT ;  /* 0x0000003f0600728c */ /* 0x000fe2000bf45270 */
[----:B------:R-:W-:Y:S01]  /*cce0*/  IMAD.WIDE R18, R19, 0x80, R16 ;  /* 0x0000008013127825 */ /* 0x000fe200078e0210 */
[----:B------:R-:W-:Y:S01]  /*ccf0*/  UIMAD UR8, UR10, UR5, UR4 ;  /* 0x000000050a0872a4 */ /* 0x000fe2000f8e0204 */
[----:B------:R-:W-:Y:S01]  /*cd00*/  IADD3 R8, R9, 0x40, RZ ;  /* 0x0000004009087810 */ /* 0x000fe20007ffe0ff */
[----:B------:R-:W-:-:S02]  /*cd10*/  UISETP.NE.AND UP4, UPT, UR17, URZ, UPT ;  /* 0x0000003f1100728c */ /* 0x000fc4000bf85270 */
[----:B------:R-:W-:Y:S02]  /*cd20*/  ULDC.64 UR4, c[0x0][0x1e0] ;  /* 0x0000780000047ab9 */ /* 0x000fe40000000a00 */
[----:B------:R-:W-:Y:S02]  /*cd30*/  @!UP3 UIMAD UR20, UR20, UR4, URZ ;  /* 0x000000041414b2a4 */ /* 0x000fe4000f8e023f */
[----:B------:R-:W-:Y:S02]  /*cd40*/  @UP3 UIMAD UR7, UR9, UR7, UR15 ;  /* 0x00000007090732a4 */ /* 0x000fe4000f8e020f */
[----:B------:R-:W-:Y:S02]  /*cd50*/  @UP3 UMOV UR21, UR14 ;  /* 0x0000000e00153c82 */ /* 0x000fe40008000000 */
[----:B------:R-:W-:Y:S02]  /*cd60*/  @!UP2 UISETP.NE.AND UP1, UPT, UR17, URZ, UPT ;  /* 0x0000003f1100a28c */ /* 0x000fe4000bf25270 */
[----:B------:R-:W-:-:S02]  /*cd70*/  @!UP3 UIMAD UR20, UR11, UR5, UR20 ;  /* 0x000000050b14b2a4 */ /* 0x000fc4000f8e0214 */
[----:B------:R-:W-:Y:S02]  /*cd80*/  ULDC UR15, c[0x0][0x214] ;  /* 0x00008500000f7ab9 */ /* 0x000fe40000000800 */
[----:B------:R-:W-:Y:S02]  /*cd90*/  @UP2 ULDC UR14, c[0x0][0x210] ;  /* 0x00008400000e2ab9 */ /* 0x000fe40000000800 */
[----:B------:R-:W-:Y:S02]  /*cda0*/  UISETP.EQ.AND UP4, UPT, UR6, URZ, UP4 ;  /* 0x0000003f0600728c */ /* 0x000fe4000a782270 */
[----:B------:R-:W-:Y:S02]  /*cdb0*/  ULDC UR5, c[0x0][0x234] ;  /* 0x00008d0000057ab9 */ /* 0x000fe40000000800 */
[----:B------:R-:W-:Y:S02]  /*cdc0*/  @!UP3 UIMAD.WIDE.U32 UR22, UR11, UR4, URZ ;  /* 0x000000040b16b2a5 */ /* 0x000fe4000f8e003f */
        /* <DEDUP_REMOVED lines=20> */
[----:B------:R-:W-:Y:S01]  /*cf10*/  @!UP4 UMOV UR26, URZ ;  /* 0x0000003f001acc82 */ /* 0x000fe20008000000 */
[----:B------:R-:W-:Y:S01]  /*cf20*/  IADD3 R15, R13, UR8, RZ ;  /* 0x000000080d0f7c10 */ /* 0x000fe2000fffe0ff */
[----:B------:R-:W-:Y:S02]  /*cf30*/  @UP4 UMOV UR26, UR9 ;  /* 0x00000009001a4c82 */ /* 0x000fe40008000000 */
[----:B------:R-:W-:-:S02]  /*cf40*/  @!UP4 UMOV UR27, URZ ;  /* 0x0000003f001bcc82 */ /* 0x000fc40008000000 */
[----:B------:R-:W-:Y:S02]  /*cf50*/  USHF.R.S32.HI UR5, URZ, 0x1f, UR10 ;  /* 0x0000001f3f057899 */ /* 0x000fe4000801140a */
[----:B------:R-:W-:Y:S02]  /*cf60*/  @UP4 USHF.R.S32.HI UR27, URZ, 0x1f, UR9 ;  /* 0x0000001f3f1b4899 */ /* 0x000fe40008011409 */
        /* <DEDUP_REMOVED lines=15> */
.L_x_1614:
[----:B------:R-:W-:Y:S05]  /*d060*/  BSYNC B0 ;  /* 0x0000000000007941 */ /* 0x000fea0003800000 */
.L_x_1613:
        /* <DEDUP_REMOVED lines=18> */
.L_x_1616:
[----:B------:R-:W-:Y:S05]  /*d190*/  BSYNC B0 ;  /* 0x0000000000007941 */ /* 0x000fea0003800000 */
.L_x_1615:
        /* <DEDUP_REMOVED lines=18> */
.L_x_1618:
[----:B------:R-:W-:Y:S05]  /*d2c0*/  BSYNC B0 ;  /* 0x0000000000007941 */ /* 0x000fea0003800000 */
.L_x_1617:
        /* <DEDUP_REMOVED lines=18> */
.L_x_1620:
[----:B------:R-:W-:Y:S05]  /*d3f0*/  BSYNC B0 ;  /* 0x0000000000007941 */ /* 0x000fea0003800000 */
.L_x_1619:
        /* <DEDUP_REMOVED lines=18> */
.L_x_1622:
[----:B------:R-:W-:Y:S05]  /*d520*/  BSYNC B0 ;  /* 0x0000000000007941 */ /* 0x000fea0003800000 */
.L_x_1621:
[----:B-1----:R-:W-:Y:S01]  /*d530*/  IADD3 R3, R16, 0x50, RZ ;  /* 0x0000005010037810 */ /* 0x002fe20007ffe0ff */
        /* <DEDUP_REMOVED lines=17> */
.L_x_1624:
[----:B------:R-:W-:Y:S05]  /*d650*/  BSYNC B0 ;  /* 0x0000000000007941 */ /* 0x000fea0003800000 */
.L_x_1623:
        /* <DEDUP_REMOVED lines=18> */
.L_x_1626:
[----:B------:R-:W-:Y:S05]  /*d780*/  BSYNC B0 ;  /* 0x0000000000007941 */ /* 0x000fea0003800000 */
.L_x_1625:
[----:B------:R-:W-:Y:S01]  /*d790*/  IADD3 R0, R16, 0x70, RZ ;  /* 0x0000007010007810 */ /* 0x000fe20007ffe0ff */
[----:B------:R-:W-:Y:S03]  /*d7a0*/  BSSY B0, `(.L_x_1627) ;  /* 0x0000010000007945 */ /* 0x000fe60003800000 */
[----:B------:R-:W-:-:S13]  /*d7b0*/  ISETP.GE.AND P0, PT, R0, UR16, PT ;  /* 0x0000001000007c0c */ /* 0x000fda000bf06270 */
[----:B------:R-:W-:Y:S05]  /*d7c0*/  @P0 BRA `(.L_x_1628) ;  /* 0x000000d000000947 */ /* 0x000fea0003800000 */
[----:B-1----:R-:W-:Y:S02]  /*d7d0*/  IADD3 R11, P0, R18, 0x70, RZ ;  /* 0x00000070120b7810 */ /* 0x002fe40007f1e0ff */
        /* <DEDUP_REMOVED lines=12> */
.L_x_1628:
[----:B------:R-:W-:Y:S05]  /*d8a0*/  BSYNC B0 ;  /* 0x0000000000007941 */ /* 0x000fea0003800000 */
.L_x_1627:
[----:B------:R-:W-:-:S04]  /*d8b0*/  ISETP.NE.AND P6, PT, R74, RZ, PT ;  /* 0x000000ff4a00720c */ /* 0x000fc80003fc5270 */
[----:B------:R-:W-:Y:S02]  /*d8c0*/  ISETP.GE.OR P2, PT, R16, UR16, P6 ;  /* 0x0000001010007c0c */ /* 0x000fe4000b746670 */
[----:B------:R-:W-:Y:S02]  /*d8d0*/  ISETP.GE.OR P1, PT, R7, UR16, P6 ;  /* 0x0000001007007c0c */ /* 0x000fe4000b726670 */
[----:B------:R-:W-:Y:S02]  /*d8e0*/  ISETP.GE.OR P5, PT, R6, UR16, P6 ;  /* 0x0000001006007c0c */ /* 0x000fe4000b7a6670 */
[----:B------:R-:W-:Y:S02]  /*d8f0*/  ISETP.GE.OR P4, PT, R5, UR16, P6 ;  /* 0x0000001005007c0c */ /* 0x000fe4000b786670 */
[----:B------:R-:W-:-:S05]  /*d900*/  ISETP.GE.OR P3, PT, R4, UR16, P6 ;  /* 0x0000001004007c0c */ /* 0x000fca000b766670 */
[----:B-1----:R-:W-:Y:S02]  /*d910*/  @!P2 IMAD R8, R16, UR25, RZ ;  /* 0x000000191008ac24 */ /* 0x002fe4000f8e02ff */
[----:B------:R-:W-:Y:S02]  /*d920*/  @!P1 IMAD R7, R7, UR25, RZ ;  /* 0x0000001907079c24 */ /* 0x000fe4000f8e02ff */
[----:B------:R-:W-:Y:S01]  /*d930*/  @!P5 IMAD R6, R6, UR25, RZ ;  /* 0x000000190606dc24 */ /* 0x000fe2000f8e02ff */
[----:B------:R-:W-:Y:S01]  /*d940*/  @!P2 IADD3 R9, P0, R8, UR10, RZ ;  /* 0x0000000a0809ac10 */ /* 0x000fe2000ff1e0ff */
[----:B------:R-:W-:Y:S02]  /*d950*/  @!P4 IMAD R5, R5, UR25, RZ ;  /* 0x000000190505cc24 */ /* 0x000fe4000f8e02ff */
[----:B------:R-:W-:Y:S01]  /*d960*/  @!P3 IMAD R4, R4, UR25, RZ ;  /* 0x000000190404bc24 */ /* 0x000fe2000f8e02ff */
[----:B------:R-:W-:Y:S01]  /*d970*/  @!P2 LEA.HI.X.SX32 R8, R8, UR4, 0x1, P0 ;  /* 0x000000040808ac11 */ /* 0x000fe200080f0eff */
[----:B------:R-:W-:Y:S01]  /*d980*/  @!P3 IMAD.MOV.U32 R13, RZ, RZ, 0x7f800000 ;  /* 0x7f800000ff0db424 */ /* 0x000fe200078e00ff */
[----:B------:R-:W-:-:S04]  /*d990*/  @!P2 LEA R10, P0, R9, c[0x0][0x200], 0x2 ;  /* 0x00008000090aaa11 */ /* 0x000fc800078010ff */
[----:B------:R-:W-:Y:S01]  /*d9a0*/  @!P2 LEA.HI.X R11, R9, c[0x0][0x204], R8, 0x2, P0 ;  /* 0x00008100090baa11 */ /* 0x000fe200000f1408 */
[----:B------:R-:W-:Y:S01]  /*d9b0*/  @!P2 IMAD.MOV.U32 R9, RZ, RZ, 0x7f800000 ;  /* 0x7f800000ff09a424 */ /* 0x000fe200078e00ff */
[----:B------:R-:W-:-:S04]  /*d9c0*/  @!P1 IADD3 R8, P0, R7, UR10, RZ ;  /* 0x0000000a07089c10 */ /* 0x000fc8000ff1e0ff */
[----:B------:R1:W-:Y:S01]  /*d9d0*/  @!P2 STG.E [R10.64], R9 ;  /* 0x000000090a00a986 */ /* 0x0003e2000c101912 */
[----:B------:R-:W-:Y:S02]  /*d9e0*/  @!P1 LEA.HI.X.SX32 R7, R7, UR4, 0x1, P0 ;  /* 0x0000000407079c11 */ /* 0x000fe400080f0eff */
[----:B------:R-:W-:Y:S02]  /*d9f0*/  @!P1 LEA R14, P2, R8, c[0x0][0x200], 0x2 ;  /* 0x00008000080e9a11 */ /* 0x000fe400078410ff */
[----:B------:R-:W-:Y:S02]  /*da00*/  @!P5 IADD3 R12, P0, R6, UR10, RZ ;  /* 0x0000000a060cdc10 */ /* 0x000fe4000ff1e0ff */
[----:B------:R-:W-:Y:S02]  /*da10*/  @!P1 LEA.HI.X R15, R8, c[0x0][0x204], R7, 0x2, P2 ;  /* 0x00008100080f9a11 */ /* 0x000fe400010f1407 */
[----:B------:R-:W-:Y:S02]  /*da20*/  @!P5 LEA.HI.X.SX32 R7, R6, UR4, 0x1, P0 ;  /* 0x000000040607dc11 */ /* 0x000fe400080f0eff */
[----:B------:R-:W-:-:S02]  /*da30*/  @!P5 LEA R16, P2, R12, c[0x0][0x200], 0x2 ;  /* 0x000080000c10da11 */ /* 0x000fc400078410ff */
[----:B------:R-:W-:Y:S02]  /*da40*/  @!P4 IADD3 R6, P0, R5, UR10, RZ ;  /* 0x0000000a0506cc10 */ /* 0x000fe4000ff1e0ff */
[----:B------:R-:W-:Y:S02]  /*da50*/  @!P5 LEA.HI.X R17, R12, c[0x0][0x204], R7, 0x2, P2 ;  /* 0x000081000c11da11 */ /* 0x000fe400010f1407 */
[----:B------:R-:W-:Y:S02]  /*da60*/  ISETP.GE.OR P2, PT, R3, UR16, P6 ;  /* 0x0000001003007c0c */ /* 0x000fe4000b746670 */
[----:B------:R-:W-:Y:S01]  /*da70*/  @!P4 LEA.HI.X.SX32 R7, R5, UR4, 0x1, P0 ;  /* 0x000000040507cc11 */ /* 0x000fe200080f0eff */
[----:B------:R-:W-:Y:S01]  /*da80*/  @!P1 IMAD.MOV.U32 R5, RZ, RZ, 0x7f800000 ;  /* 0x7f800000ff059424 */ /* 0x000fe200078e00ff */
[----:B------:R-:W-:-:S04]  /*da90*/  @!P4 LEA R8, P0, R6, c[0x0][0x200], 0x2 ;  /* 0x000080000608ca11 */ /* 0x000fc800078010ff */
[----:B------:R2:W-:Y:S01]  /*daa0*/  @!P1 STG.E [R14.64], R5 ;  /* 0x000000050e009986 */ /* 0x0005e2000c101912 */
[----:B------:R-:W-:Y:S02]  /*dab0*/  ISETP.GE.OR P1, PT, R2, UR16, P6 ;  /* 0x0000001002007c0c */ /* 0x000fe4000b726670 */
[----:B-1----:R-:W-:Y:S02]  /*dac0*/  @!P4 LEA.HI.X R9, R6, c[0x0][0x204], R7, 0x2, P0 ;  /* 0x000081000609ca11 */ /* 0x002fe400000f1407 */
[----:B------:R-:W-:Y:S01]  /*dad0*/  @!P3 IADD3 R6, P0, R4, UR10, RZ ;  /* 0x0000000a0406bc10 */ /* 0x000fe2000ff1e0ff */
[----:B------:R-:W-:Y:S01]  /*dae0*/  @!P2 IMAD R3, R3, UR25, RZ ;  /* 0x000000190303ac24 */ /* 0x000fe2000f8e02ff */
[----:B------:R-:W-:Y:S01]  /*daf0*/  ISETP.GE.OR P6, PT, R0, UR16, P6 ;  /* 0x0000001000007c0c */ /* 0x000fe2000b7c6670 */
[----:B------:R-:W-:Y:S01]  /*db00*/  @!P2 IMAD.MOV.U32 R21, RZ, RZ, 0x7f800000 ;  /* 0x7f800000ff15a424 */ /* 0x000fe200078e00ff */
[----:B------:R-:W-:Y:S02]  /*db10*/  @!P3 LEA.HI.X.SX32 R7, R4, UR4, 0x1, P0 ;  /* 0x000000040407bc11 */ /* 0x000fe400080f0eff */
[----:B------:R-:W-:-:S03]  /*db20*/  @!P3 LEA R10, P0, R6, c[0x0][0x200], 0x2 ;  /* 0x00008000060aba11 */ /* 0x000fc600078010ff */
[----:B------:R-:W-:Y:S01]  /*db30*/  @!P1 IMAD R2, R2, UR25, RZ ;  /* 0x0000001902029c24 */ /* 0x000fe2000f8e02ff */
[----:B------:R-:W-:Y:S01]  /*db40*/  @!P3 LEA.HI.X R11, R6, c[0x0][0x204], R7, 0x2, P0 ;  /* 0x00008100060bba11 */ /* 0x000fe200000f1407 */
[----:B------:R-:W-:Y:S01]  /*db50*/  @!P1 IMAD.MOV.U32 R19, RZ, RZ, 0x7f800000 ;  /* 0x7f800000ff139424 */ /* 0x000fe200078e00ff */
[----:B------:R-:W-:-:S04]  /*db60*/  @!P2 IADD3 R4, P0, R3, UR10, RZ ;  /* 0x0000000a0304ac10 */ /* 0x000fc8000ff1e0ff */
[----:B------:R-:W-:Y:S02]  /*db70*/  @!P2 LEA.HI.X.SX32 R3, R3, UR4, 0x1, P0 ;  /* 0x000000040303ac11 */ /* 0x000fe400080f0eff */
[----:B------:R-:W-:-:S04]  /*db80*/  @!P2 LEA R6, P0, R4, c[0x0][0x200], 0x2 ;  /* 0x000080000406aa11 */ /* 0x000fc800078010ff */
[----:B------:R-:W-:Y:S01]  /*db90*/  @!P2 LEA.HI.X R7, R4, c[0x0][0x204], R3, 0x2, P0 ;  /* 0x000081000407aa11 */ /* 0x000fe200000f1403 */
[----:B--2---:R-:W-:Y:S01]  /*dba0*/  @!P5 IMAD.MOV.U32 R5, RZ, RZ, 0x7f800000 ;  /* 0x7f800000ff05d424 */ /* 0x004fe200078e00ff */
[----:B------:R-:W-:-:S04]  /*dbb0*/  @!P1 IADD3 R3, P0, R2, UR10, RZ ;  /* 0x0000000a02039c10 */ /* 0x000fc8000ff1e0ff */
[----:B------:R-:W-:Y:S01]  /*dbc0*/  @!P1 LEA.HI.X.SX32 R2, R2, UR4, 0x1, P0 ;  /* 0x0000000402029c11 */ /* 0x000fe200080f0eff */
[----:B------:R1:W-:Y:S01]  /*dbd0*/  @!P5 STG.E [R16.64], R5 ;  /* 0x000000051000d986 */ /* 0x0003e2000c101912 */
[----:B------:R-:W-:-:S04]  /*dbe0*/  @!P1 LEA R14, P0, R3, c[0x0][0x200], 0x2 ;  /* 0x00008000030e9a11 */ /* 0x000fc800078010ff */
[----:B------:R-:W-:Y:S01]  /*dbf0*/  @!P1 LEA.HI.X R15, R3, c[0x0][0x204], R2, 0x2, P0 ;  /* 0x00008100030f9a11 */ /* 0x000fe200000f1402 */
[----:B------:R-:W-:-:S05]  /*dc00*/  @!P4 IMAD.MOV.U32 R3, RZ, RZ, 0x7f800000 ;  /* 0x7f800000ff03c424 */ /* 0x000fca00078e00ff */
[----:B------:R1:W-:Y:S04]  /*dc10*/  @!P4 STG.E [R8.64], R3 ;  /* 0x000000030800c986 */ /* 0x0003e8000c101912 */
[----:B------:R1:W-:Y:S04]  /*dc20*/  @!P3 STG.E [R10.64], R13 ;  /* 0x0000000d0a00b986 */ /* 0x0003e8000c101912 */
[----:B------:R1:W-:Y:S04]  /*dc30*/  @!P2 STG.E [R6.64], R21 ;  /* 0x000000150600a986 */ /* 0x0003e8000c101912 */
[----:B------:R1:W-:Y:S01]  /*dc40*/  @!P1 STG.E [R14.64], R19 ;  /* 0x000000130e009986 */ /* 0x0003e2000c101912 */
[----:B------:R-:W-:Y:S05]  /*dc50*/  @P6 EXIT ;  /* 0x000000000000694d */ /* 0x000fea0003800000 */
[----:B------:R-:W-:Y:S02]  /*dc60*/  IMAD R0, R0, UR25, RZ ;  /* 0x0000001900007c24 */ /* 0x000fe4000f8e02ff */
[----:B-1----:R-:W-:-:S03]  /*dc70*/  IMAD.MOV.U32 R5, RZ, RZ, 0x7f800000 ;  /* 0x7f800000ff057424 */ /* 0x002fc600078e00ff */
[----:B------:R-:W-:-:S04]  /*dc80*/  IADD3 R3, P0, R0, UR10, RZ ;  /* 0x0000000a00037c10 */ /* 0x000fc8000ff1e0ff */
[----:B------:R-:W-:Y:S02]  /*dc90*/  LEA.HI.X.SX32 R0, R0, UR4, 0x1, P0 ;  /* 0x0000000400007c11 */ /* 0x000fe400080f0eff */
[----:B------:R-:W-:-:S04]  /*dca0*/  LEA R2, P0, R3, c[0x0][0x200], 0x2 ;  /* 0x0000800003027a11 */ /* 0x000fc800078010ff */
[----:B------:R-:W-:-:S05]  /*dcb0*/  LEA.HI.X R3, R3, c[0x0][0x204], R0, 0x2, P0 ;  /* 0x0000810003037a11 */ /* 0x000fca00000f1400 */
[----:B------:R-:W-:Y:S01]  /*dcc0*/  STG.E [R2.64], R5 ;  /* 0x0000000502007986 */ /* 0x000fe2000c101912 */
[----:B------:R-:W-:Y:S05]  /*dcd0*/  EXIT ;  /* 0x000000000000794d */ /* 0x000fea0003800000 */
.L_x_1629:
        /* <DEDUP_REMOVED lines=10> */
.L_x_2400:


//--------------------- .text._ZN5flash16flash_fwd_kernelI23Flash_fwd_kernel_traitsILi128ELi128ELi32ELi4ELb0ELb0EN7cutlass10bfloat16_tE19Flash_kernel_traitsILi128ELi128ELi32ELi4ES3_EELb0ELb0ELb0ELb0ELb0ELb0ELb1ELb0EEEvNS_16Flash_fwd_paramsE --------------------------
	.section	.text._ZN5flash16flash_fwd_kernelI23Flash_fwd_kernel_traitsILi128ELi128ELi32ELi4ELb0ELb0EN7cutlass10bfloat16_tE19Flash_kernel_traitsILi128ELi128ELi32ELi4ES3_EELb0ELb0ELb0ELb0ELb0ELb0ELb1ELb0EEEvNS_16Flash_fwd_paramsE,"ax",@progbits
	.sectioninfo	@"SHI_REGISTERS=255"
	.align	128
        .global         _ZN5flash16flash_fwd_kernelI23Flash_fwd_kernel_traitsILi128ELi128ELi32ELi4ELb0ELb0EN7cutlass10bfloat16_tE19Flash_kernel_traitsILi128ELi128ELi32ELi4ES3_EELb0ELb0ELb0ELb0ELb0ELb0ELb1ELb0EEEvNS_16Flash_fwd_paramsE
        .type           _ZN5flash16flash_fwd_kernelI23Flash_fwd_kernel_traitsILi128ELi128ELi32ELi4ELb0ELb0EN7cutlass10bfloat16_tE19Flash_kernel_traitsILi128ELi128ELi32ELi4ES3_EELb0ELb0ELb0ELb0ELb0ELb0ELb1ELb0EEEvNS_16Flash_fwd_paramsE,@function
        .size           _ZN5flash16flash_fwd_kernelI23Flash_fwd_kernel_traitsILi128ELi128ELi32ELi4ELb0ELb0EN7cutlass10bfloat16_tE19Flash_kernel_traitsILi128ELi128ELi32ELi4ES3_EELb0ELb0ELb0ELb0ELb0ELb0ELb1ELb0EEEvNS_16Flash_fwd_paramsE,(.L_x_2401 - _ZN5flash16flash_fwd_kernelI23Flash_fwd_kernel_traitsILi128ELi128ELi32ELi4ELb0ELb0EN7cutlass10bfloat16_tE19Flash_kernel_traitsILi128ELi128ELi32ELi4ES3_EELb0ELb0ELb0ELb0ELb0ELb0ELb1ELb0EEEvNS_16Flash_fwd_paramsE)
        .other          _ZN5flash16flash_fwd_kernelI23Flash_fwd_kernel_traitsILi128ELi128ELi32ELi4ELb0ELb0EN7cutlass10bfloat16_tE19Flash_kernel_traitsILi128ELi128ELi32ELi4ES3_EELb0ELb0ELb0ELb0ELb0ELb0ELb1ELb0EEEvNS_16Flash_fwd_paramsE,@"STO_CUDA_ENTRY STV_DEFAULT"
_ZN5flash16flash_fwd_kernelI23Flash_fwd_kernel_traitsILi128ELi128ELi32ELi4ELb0ELb0EN7cutlass10bfloat16_tE19Flash_kernel_traitsILi128ELi128ELi32ELi4ES3_EELb0ELb0ELb0ELb0ELb0ELb0ELb1ELb0EEEvNS_16Flash_fwd_paramsE:
.text._ZN5flash16flash_fwd_kernelI23Flash_fwd_kernel_traitsILi128ELi128ELi32ELi4ELb0ELb0EN7cutlass10bfloat16_tE19Flash_kernel_traitsILi128ELi128ELi32ELi4ES3_EELb0ELb0ELb0ELb0ELb0ELb0ELb1ELb0EEEvNS_16Flash_fwd_paramsE:
        /* <DEDUP_REMOVED lines=23> */
[----:B-1----:R-:W-:-:S05]  /*0170*/  @P0 IMAD.WIDE R2, R17, R24, c[0x0][0x250] ;  /* 0x0000940011020625 */ /* 0x002fca00078e0218 */
[----:B------:R4:W5:Y:S01]  /*0180*/  @P0 LDG.E R6, [R2.64] ;  /* 0x0000000402060981 */ /* 0x000962000c1e1900 */
[----:B------:R-:W-:-:S04]  /*0190*/  ISETP.NE.U32.AND P0, PT, RZ, c[0x0][0x248], PT ;  /* 0x00009200ff007a0c */ /* 0x000fc80003f05070 */
[----:B------:R-:W-:Y:S01]  /*01a0*/  ISETP.NE.AND.EX P0, PT, RZ, c[0x0][0x24c], PT, P0 ;  /* 0x00009300ff007a0c */ /* 0x000fe20003f05300 */
[----:B--2---:R4:W-:Y:S01]  /*01b0*/  STL [R1+0x28], R9 ;  /* 0x0000280901007387 */ /* 0x0049e20000100800 */
[----:B---3--:R-:W-:Y:S02]  /*01c0*/  @P2 IMAD.IADD R14, R0, 0x1, -R9 ;  /* 0x00000001000e2824 */ /* 0x008fe400078e0a09 */
[----:B------:R-:W-:-:S09]  /*01d0*/  @!P2 IMAD.MOV.U32 R14, RZ, RZ, c[0x0][0x214] ;  /* 0x00008500ff0ea624 */ /* 0x000fd200078e00ff */
[----:B------:R-:W-:Y:S05]  /*01e0*/  @!P0 BRA `(.L_x_1630) ;  /* 0x0000004000008947 */ /* 0x000fea0003800000 */
[----:B------:R-:W2:Y:S02]  /*01f0*/  @P3 LDG.E R0, [R4.64+0x4] ;  /* 0x0000040404003981 */ /* 0x000ea4000c1e1900 */
[----:B--2--5:R-:W-:-:S06]  /*0200*/  @P3 IADD3 R0, R0, -R8, RZ ;  /* 0x8000000800003210 */ /* 0x024fcc0007ffe0ff */
[----:B------:R1:W5:Y:S01]  /*0210*/  @!P3 LDG.E R0, [R4.64] ;  /* 0x000000040400b981 */ /* 0x000362000c1e1900 */
[----:B------:R-:W-:Y:S05]  /*0220*/  BRA `(.L_x_1631) ;  /* 0x0000001000007947 */ /* 0x000fea0003800000 */
.L_x_1630:
[----:B------:R-:W-:Y:S02]  /*0230*/  MOV R0, c[0x0][0x218] ;  /* 0x0000860000007a02 */ /* 0x000fe40000000f00 */
.L_x_1631:
        /* <DEDUP_REMOVED lines=45> */
.L_x_1633:
        /* <DEDUP_REMOVED lines=42> */
.L_x_1634:
[----:B--2---:R-:W-:Y:S01]  /*07b0*/  SHF.R.S32.HI R21, RZ, 0x1f, R133 ;  /* 0x0000001fff157819 */ /* 0x004fe20000011485 */
[----:B------:R-:W-:Y:S01]  /*07c0*/  IMAD.IADD R36, R14, 0x1, -R19 ;  /* 0x000000010e247824 */ /* 0x000fe200078e0a13 */
[----:B------:R-:W-:Y:S01]  /*07d0*/  BSSY B0, `(.L_x_1635) ;  /* 0x0000058000007945 */ /* 0x000fe20003800000 */
[----:B------:R-:W-:Y:S01]  /*07e0*/  IMAD R17, R7, c[0x0][0x1a8], RZ ;  /* 0x00006a0007117a24 */ /* 0x000fe200078e02ff */
[CC--:B------:R-:W-:Y:S02]  /*07f0*/  LEA.HI R2, R21.reuse, R133.reuse, RZ, 0x3 ;  /* 0x0000008515027211 */ /* 0x0c0fe400078f18ff */
[----:B------:R-:W-:Y:S01]  /*0800*/  LEA.HI R23, R21, R133, RZ, 0x4 ;  /* 0x0000008515177211 */ /* 0x000fe200078f20ff */
[----:B------:R1:W-:Y:S01]  /*0810*/  STL [R1+0x24], R36 ;  /* 0x0000242401007387 */ /* 0x0003e20000100800 */
[----:B------:R-:W-:Y:S01]  /*0820*/  SHF.R.S32.HI R8, RZ, 0x3, R2 ;  /* 0x00000003ff087819 */ /* 0x000fe20000011402 */
[----:B------:R-:W-:Y:S01]  /*0830*/  IMAD R17, R25, c[0x0][0x1ac], R17 ;  /* 0x00006b0019117a24 */ /* 0x000fe200078e0211 */
        /* <DEDUP_REMOVED lines=17> */
[----:B------:R-:W-:Y:S01]  /*0950*/  LOP3.LUT R3, R3, R2, RZ, 0x3c, !PT ;  /* 0x0000000203037212 */ /* 0x000fe200078e3cff */
[----:B------:R1:W-:Y:S01]  /*0960*/  STL.64 [R1], R34 ;  /* 0x0000002201007387 */ /* 0x0003e20000100a00 */
        /* <DEDUP_REMOVED lines=22> */
[----:B------:R-:W-:Y:S01]  /*0ad0*/  IMAD.WIDE.U32 R28, R10, c[0x0][0x1b8], R2 ;  /* 0x00006e000a1c7a25 */ /* 0x000fe200078e0002 */
[----:B------:R-:W-:-:S03]  /*0ae0*/  LEA.HI R11, R21, R133, RZ, 0x5 ;  /* 0x00000085150b7211 */ /* 0x000fc600078f28ff */
[C---:B------:R-:W-:Y:S01]  /*0af0*/  IMAD R14, R10.reuse, c[0x0][0x1b4], R4 ;  /* 0x00006d000a0e7a24 */ /* 0x040fe200078e0204 */
[----:B------:R-:W-:Y:S01]  /*0b00*/  SHF.R.S32.HI R70, RZ, 0x5, R11 ;  /* 0x00000005ff467819 */ /* 0x000fe2000001140b */
[----:B------:R-:W-:-:S04]  /*0b10*/  IMAD.WIDE.U32 R30, R10, c[0x0][0x1b0], R6 ;  /* 0x00006c000a1e7a25 */ /* 0x000fc800078e0006 */
[----:B------:R-:W-:Y:S01]  /*0b20*/  IMAD.IADD R27, R29, 0x1, R5 ;  /* 0x000000011d1b7824 */ /* 0x000fe200078e0205 */
[----:B------:R1:W-:Y:S01]  /*0b30*/  STL.64 [R1+0x18], R30 ;  /* 0x0000181e01007387 */ /* 0x0003e20000100a00 */
[----:B------:R-:W-:Y:S02]  /*0b40*/  IMAD.IADD R33, R31, 0x1, R14 ;  /* 0x000000011f217824 */ /* 0x000fe400078e020e */
[----:B------:R-:W-:Y:S01]  /*0b50*/  IMAD.MOV.U32 R0, RZ, RZ, 0x20 ;  /* 0x00000020ff007424 */ /* 0x000fe200078e00ff */
[----:B------:R1:W-:Y:S01]  /*0b60*/  STL.64 [R1+0x10], R28 ;  /* 0x0000101c01007387 */ /* 0x0003e20000100a00 */
[----:B------:R-:W-:Y:S02]  /*0b70*/  IMAD.MOV.U32 R16, RZ, RZ, 0x10 ;  /* 0x00000010ff107424 */ /* 0x000fe400078e00ff */
[----:B------:R-:W-:Y:S01]  /*0b80*/  IMAD.SHL.U32 R227, R227, 0x2, RZ ;  /* 0x00000002e3e37824 */ /* 0x000fe200078e00ff */
[----:B------:R1:W-:Y:S01]  /*0b90*/  STL [R1+0x20], R27 ;  /* 0x0000201b01007387 */ /* 0x0003e20000100800 */
[----:B------:R-:W-:Y:S01]  /*0ba0*/  IMAD.IADD R11, R13, 0x1, R17 ;  /* 0x000000010d0b7824 */ /* 0x000fe200078e0211 */
[----:B------:R-:W-:-:S02]  /*0bb0*/  SEL R0, R0, 0xffffffe0, !P2 ;  /* 0xffffffe000007807 */ /* 0x000fc40005000000 */
[----:B------:R1:W-:Y:S01]  /*0bc0*/  STL [R1+0xc], R33 ;  /* 0x00000c2101007387 */ /* 0x0003e20000100800 */
[----:B------:R-:W-:Y:S01]  /*0bd0*/  SEL R4, R16, 0xfffffff0, !P1 ;  /* 0xfffffff010047807 */ /* 0x000fe20004800000 */
        /* <DEDUP_REMOVED lines=23> */
.L_x_1636:
[----:B------:R-:W-:Y:S05]  /*0d50*/  BSYNC B0 ;  /* 0x0000000000007941 */ /* 0x000fea0003800000 */
.L_x_1635:
[----:B------:R-:W-:Y:S01]  /*0d60*/  IADD3 R14, R8, 0x10, RZ ;  /* 0x00000010080e7810 */ /* 0x000fe20007ffe0ff */
[----:B------:R-:W-:Y:S03]  /*0d70*/  BSSY B0, `(.L_x_1637) ;  /* 0x000001c000007945 */ /* 0x000fe60003800000 */
[----:B------:R-:W-:-:S13]  /*0d80*/  ISETP.GE.AND P0, PT, R14, R36, PT ;  /* 0x000000240e00720c */ /* 0x000fda0003f06270 */
        /* <DEDUP_REMOVED lines=26> */
.L_x_1638:
[----:B------:R-:W-:Y:S05]  /*0f30*/  BSYNC B0 ;  /* 0x0000000000007941 */ /* 0x000fea0003800000 */
.L_x_1637:
[----:B--2---:R-:W-:Y:S01]  /*0f40*/  IADD3 R2, R8, 0x20, RZ ;  /* 0x0000002008027810 */ /* 0x004fe20007ffe0ff */
        /* <DEDUP_REMOVED lines=28> */
.L_x_1640:
[----:B------:R-:W-:Y:S05]  /*1110*/  BSYNC B0 ;  /* 0x0000000000007941 */ /* 0x000fea0003800000 */
.L_x_1639:
        /* <DEDUP_REMOVED lines=29> */
.L_x_1642:
[----:B------:R-:W-:Y:S05]  /*12f0*/  BSYNC B0 ;  /* 0x0000000000007941 */ /* 0x000fea0003800000 */
.L_x_1641:
        /* <DEDUP_REMOVED lines=30> */
.L_x_1644:
[----:B------:R-:W-:Y:S05]  /*14e0*/  BSYNC B0 ;  /* 0x0000000000007941 */ /* 0x000fea0003800000 */
.L_x_1643:
[----:B---3--:R-:W-:Y:S01]  /*14f0*/  IADD3 R2, R8, 0x50, RZ ;  /* 0x0000005008027810 */ /* 0x008fe20007ffe0ff */
        /* <DEDUP_REMOVED lines=29> */
.L_x_1646:
[----:B------:R-:W-:Y:S05]  /*16d0*/  BSYNC B0 ;  /* 0x0000000000007941 */ /* 0x000fea0003800000 */
.L_x_1645:
        /* <DEDUP_REMOVED lines=30> */
.L_x_1648:
[----:B------:R-:W-:Y:S05]  /*18c0*/  BSYNC B0 ;  /* 0x0000000000007941 */ /* 0x000fea0003800000 */
.L_x_1647:
[----:B---3--:R-:W-:Y:S01]  /*18d0*/  IADD3 R2, R8, 0x70, RZ ;  /* 0x0000007008027810 */ /* 0x008fe20007ffe0ff */
[----:B------:R-:W-:Y:S01]  /*18e0*/  IMAD.MOV.U32 R15, RZ, RZ, c[0x0][0x198] ;  /* 0x00006600ff0f7624 */ /* 0x000fe200078e00ff */
[----:B------:R-:W-:Y:S01]  /*18f0*/  BSSY B0, `(.L_x_1649) ;  /* 0x0000020000007945 */ /* 0x000fe20003800000 */
[----:B------:R-:W-:Y:S01]  /*1900*/  IMAD.MOV.U32 R134, RZ, RZ, 0x5 ;  /* 0x00000005ff867424 */ /* 0x000fe200078e00ff */
[----:B------:R-:W-:Y:S01]  /*1910*/  ISETP.GE.AND P0, PT, R2, R36, PT ;  /* 0x000000240200720c */ /* 0x000fe20003f06270 */
[----:B------:R3:W-:Y:S01]  /*1920*/  STL [R1+0x2c], R2 ;  /* 0x00002c0201007387 */ /* 0x0007e20000100800 */
[C---:B------:R-:W-:Y:S02]  /*1930*/  IMAD.SHL.U32 R135, R15.reuse, 0x20, RZ ;  /* 0x000000200f877824 */ /* 0x040fe400078e00ff */
[----:B------:R-:W-:-:S09]  /*1940*/  SHF.L.U64.HI R134, R15, R134, c[0x0][0x19c] ;  /* 0x000067000f867619 */ /* 0x000fd20000010286 */
        /* <DEDUP_REMOVED lines=26> */
.L_x_1650:
[----:B------:R-:W-:Y:S05]  /*1af0*/  BSYNC B0 ;  /* 0x0000000000007941 */ /* 0x000fea0003800000 */
.L_x_1649:
[----:B------:R-:W-:Y:S01]  /*1b00*/  MOV R140, R32 ;  /* 0x00000020008c7202 */ /* 0x000fe20000000f00 */
[----:B------:R-:W-:Y:S01]  /*1b10*/  BSSY B0, `(.L_x_1651) ;  /* 0x000001e000007945 */ /* 0x000fe20003800000 */
[----:B------:R-:W-:Y:S02]  /*1b20*/  MOV R141, R33 ;  /* 0x00000021008d7202 */ /* 0x000fe40000000f00 */
[----:B------:R-:W-:Y:S02]  /*1b30*/  LEA.HI.SX32 R68, R228, 0xffffffff, 0x1b ;  /* 0xffffffffe4447811 */ /* 0x000fe400078fdaff */
[----:B------:R-:W-:Y:S02]  /*1b40*/  MOV R140, R30 ;  /* 0x0000001e008c7202 */ /* 0x000fe40000000f00 */
[----:B------:R-:W-:Y:S01]  /*1b50*/  SHF.R.S32.HI R12, RZ, 0x1f, R68 ;  /* 0x0000001fff0c7819 */ /* 0x000fe20000011444 */
[----:B------:R-:W-:Y:S02]  /*1b60*/  IMAD R11, R68, -0x20, R69 ;  /* 0xffffffe0440b7824 */ /* 0x000fe400078e0245 */
[----:B------:R4:W-:Y:S01]  /*1b70*/  STL.64 [R1+0x8], R140 ;  /* 0x0000088c01007387 */ /* 0x0009e20000100a00 */
[----:B------:R-:W-:-:S02]  /*1b80*/  IMAD R10, R134, R68, RZ ;  /* 0x00000044860a7224 */ /* 0x000fc400078e02ff */
[----:B------:R-:W-:Y:S01]  /*1b90*/  ISETP.GE.AND P0, PT, R8, R11, PT ;  /* 0x0000000b0800720c */ /* 0x000fe20003f06270 */
[----:B--23--:R-:W-:-:S04]  /*1ba0*/  IMAD.WIDE.U32 R2, R68, R135, R140 ;  /* 0x0000008744027225 */ /* 0x00cfc800078e008c */
[----:B------:R-:W-:-:S05]  /*1bb0*/  IMAD R10, R12, R135, R10 ;  /* 0x000000870c0a7224 */ /* 0x000fca00078e020a */
[----:B------:R-:W-:-:S03]  /*1bc0*/  IADD3 R10, R3, R10, RZ ;  /* 0x0000000a030a7210 */ /* 0x000fc60007ffe0ff */
        /* <DEDUP_REMOVED lines=18> */
.L_x_1652:
[----:B------:R-:W-:Y:S05]  /*1cf0*/  BSYNC B0 ;  /* 0x0000000000007941 */ /* 0x000fea0003800000 */
.L_x_1651:
        /* <DEDUP_REMOVED lines=24> */
.L_x_1654:
[----:B------:R-:W-:Y:S05]  /*1e80*/  BSYNC B0 ;  /* 0x0000000000007941 */ /* 0x000fea0003800000 */
.L_x_1653:
[----:B------:R-:W0:Y:S01]  /*1e90*/  LDGDEPBAR ;  /* 0x00000000000079af */ /* 0x000e220000000000 */
[----:B------:R-:W-:Y:S01]  /*1ea0*/  ISETP.GE.AND P1, PT, R8, R11, PT ;  /* 0x0000000b0800720c */ /* 0x000fe20003f26270 */
[----:B---3--:R-:W-:Y:S01]  /*1eb0*/  IMAD R2, R12, c[0x0][0x1a0], RZ ;  /* 0x000068000c027a24 */ /* 0x008fe200078e02ff */
[----:B------:R-:W-:Y:S01]  /*1ec0*/  BSSY B0, `(.L_x_1655) ;  /* 0x000001c000007945 */ /* 0x000fe20003800000 */
[----:B--2---:R-:W-:-:S04]  /*1ed0*/  IMAD.WIDE.U32 R6, R68, c[0x0][0x1a0], RZ ;  /* 0x0000680044067a25 */ /* 0x004fc800078e00ff */
        /* <DEDUP_REMOVED lines=26> */
.L_x_1656:
[----:B------:R-:W-:Y:S05]  /*2080*/  BSYNC B0 ;  /* 0x0000000000007941 */ /* 0x000fea0003800000 */
.L_x_1655:
[----:B------:R-:W-:Y:S01]  /*2090*/  ISETP.GE.AND P0, PT, R14, R11, PT ;  /* 0x0000000b0e00720c */ /* 0x000fe20003f06270 */
[----:B------:R-:W-:-:S12]  /*20a0*/  BSSY B0, `(.L_x_1657) ;  /* 0x0000019000007945 */ /* 0x000fd80003800000 */
[----:B------:R1:W-:Y:S04]  /*20b0*/  @P0 STS.128 [R227+0xa800], RZ ;  /* 0x00a800ffe3000388 */ /* 0x0003e80000000c00 */
[----:B------:R1:W-:Y:S01]  /*20c0*/  @P0 STS.128 [R227+0xb800], RZ ;  /* 0x00b800ffe3000388 */ /* 0x0003e20000000c00 */
[----:B------:R-:W-:Y:S05]  /*20d0*/  @P0 BRA `(.L_x_1658) ;  /* 0x0000015000000947 */ /* 0x000fea0003800000 */
[----:B------:R-:W-:Y:S01]  /*20e0*/  ISETP.GE.AND P1, PT, R250, c[0x0][0x220], PT ;  /* 0x00008800fa007a0c */ /* 0x000fe20003f26270 */
[----:B---3--:R-:W-:Y:S01]  /*20f0*/  IMAD.WIDE.U32 R6, R16, c[0x0][0x1a0], RZ ;  /* 0x0000680010067a25 */ /* 0x008fe200078e00ff */
        /* <DEDUP_REMOVED lines=19> */
.L_x_1658:
[----:B------:R-:W-:Y:S05]  /*2230*/  BSYNC B0 ;  /* 0x0000000000007941 */ /* 0x000fea0003800000 */
.L_x_1657:
[----:B---3--:R-:W-:Y:S01]  /*2240*/  SHF.R.S32.HI R7, RZ, 0x4, R23 ;  /* 0x00000004ff077819 */ /* 0x008fe20000011417 */
        /* <DEDUP_REMOVED lines=30> */
[----:B------:R-:W3:Y:S01]  /*2430*/  LDSM.16.M88.4 R8, [R214+0x2000] ;  /* 0x00200000d608783b */ /* 0x000ee20000000200 */
[----:B------:R-:W-:Y:S01]  /*2440*/  @P1 IADD3 R223, R2, -0x20, RZ ;  /* 0xffffffe002df1810 */ /* 0x000fe20007ffe0ff */
[----:B------:R-:W-:Y:S02]  /*2450*/  IMAD.MOV.U32 R2, RZ, RZ, 0x40 ;  /* 0x00000040ff027424 */ /* 0x000fe400078e00ff */
[----:B------:R-:W5:Y:S01]  /*2460*/  LDSM.16.M88.4 R12, [R214] ;  /* 0x00000000d60c783b */ /* 0x000f620000000200 */
[C---:B------:R-:W-:Y:S01]  /*2470*/  IMAD R222, R0.reuse, 0x2, R214 ;  /* 0x0000000200de7824 */ /* 0x040fe200078e02d6 */
[----:B------:R-:W-:Y:S01]  /*2480*/  IADD3 R226, R223, 0x800, RZ ;  /* 0x00000800dfe27810 */ /* 0x000fe20007ffe0ff */
[----:B------:R-:W-:Y:S01]  /*2490*/  IMAD R220, R0, 0x2, R216 ;  /* 0x0000000200dc7824 */ /* 0x000fe200078e02d8 */
[----:B------:R-:W-:Y:S01]  /*24a0*/  LDSM.16.M88.4 R44, [R223] ;  /* 0x00000000df2c783b */ /* 0x000fe20000000200 */
[----:B------:R-:W-:-:S02]  /*24b0*/  SEL R2, R2, 0xffffffc0, !P2 ;  /* 0xffffffc002027807 */ /* 0x000fc40005000000 */
[C---:B------:R-:W-:Y:S01]  /*24c0*/  IADD3 R225, R223.reuse, 0x1000, RZ ;  /* 0x00001000dfe17810 */ /* 0x040fe20007ffe0ff */
[----:B------:R-:W1:Y:S01]  /*24d0*/  LDSM.16.M88.4 R20, [R216+0x2000] ;  /* 0x00200000d814783b */ /* 0x000e620000000200 */
[----:B------:R-:W-:Y:S01]  /*24e0*/  IADD3 R224, R223, 0x1800, RZ ;  /* 0x00001800dfe07810 */ /* 0x000fe20007ffe0ff */
[----:B------:R-:W-:Y:S02]  /*24f0*/  IMAD.IADD R221, R212, 0x1, R2 ;  /* 0x00000001d4dd7824 */ /* 0x000fe400078e0202 */
[----:B-1----:R-:W1:Y:S01]  /*2500*/  LDSM.16.M88.4 R24, [R216] ;  /* 0x00000000d818783b */ /* 0x002e620000000200 */
[----:B------:R-:W-:-:S03]  /*2510*/  IMAD.IADD R219, R2, 0x1, R223 ;  /* 0x0000000102db7824 */ /* 0x000fc600078e02df */
[----:B------:R-:W-:Y:S04]  /*2520*/  LDSM.16.M88.4 R48, [R221+0x8000] ;  /* 0x00800000dd30783b */ /* 0x000fe80000000200 */
[----:B------:R-:W2:Y:S04]  /*2530*/  LDSM.16.M88.4 R40, [R222+0x2000] ;  /* 0x00200000de28783b */ /* 0x000ea80000000200 */
[----:B------:R-:W4:Y:S04]  /*2540*/  LDSM.16.M88.4 R60, [R222] ;  /* 0x00000000de3c783b */ /* 0x000f280000000200 */
[----:B------:R-:W1:Y:S04]  /*2550*/  LDSM.16.M88.4 R64, [R212+0x8800] ;  /* 0x00880000d440783b */ /* 0x000e680000000200 */
[----:B------:R-:W-:Y:S01]  /*2560*/  LDSM.16.M88.4 R76, [R219] ;  /* 0x00000000db4c783b */ /* 0x000fe20000000200 */
[-C--:B---3--:R-:W-:Y:S03]  /*2570*/  HMMA.16816.F32.BF16 R32, R8, R16.reuse, RZ ;  /* 0x000000100820723c */ /* 0x088fe600000418ff */
[----:B------:R-:W-:Y:S04]  /*2580*/  LDSM.16.M88.4 R36, [R220] ;  /* 0x00000000dc24783b */ /* 0x000fe80000000200 */
[----:B------:R-:W-:Y:S01]  /*2590*/  LDSM.16.M88.4 R80, [R223+0x800] ;  /* 0x00080000df50783b */ /* 0x000fe20000000200 */
[C---:B-----5:R-:W-:Y:S03]  /*25a0*/  HMMA.16816.F32.BF16 R28, R12.reuse, R16, RZ ;  /* 0x000000100c1c723c */ /* 0x060fe600000418ff */
[----:B------:R-:W-:Y:S04]  /*25b0*/  LDSM.16.M88.4 R88, [R212+0x9000] ;  /* 0x00900000d458783b */ /* 0x000fe80000000200 */
[----:B------:R-:W-:Y:S01]  /*25c0*/  LDSM.16.M88.4 R116, [R223+0x1000] ;  /* 0x00100000df74783b */ /* 0x000fe20000000200 */
[----:B------:R-:W-:Y:S03]  /*25d0*/  HMMA.16816.F32.BF16 R72, R12, R18, RZ ;  /* 0x000000120c48723c */ /* 0x000fe600000418ff */
[----:B------:R-:W-:Y:S05]  /*25e0*/  LDSM.16.M88.4 R128, [R221+0x9000] ;  /* 0x00900000dd80783b */ /* 0x000fea0000000200 */
[-C--:B------:R-:W-:Y:S01]  /*25f0*/  HMMA.16816.F32.BF16 R56, R20, R44.reuse, R32 ;  /* 0x0000002c1438723c */ /* 0x080fe20000041820 */
[----:B------:R-:W3:Y:S07]  /*2600*/  LDSM.16.M88.4 R32, [R220+0x2000] ;  /* 0x00200000dc20783b */ /* 0x000eee0000000200 */
[----:B-1----:R-:W-:Y:S08]  /*2610*/  HMMA.16816.F32.BF16 R28, R24, R44, R28 ;  /* 0x0000002c181c723c */ /* 0x002ff0000004181c */
[----:B------:R-:W-:Y:S08]  /*2620*/  HMMA.16816.F32.BF16 R84, R8, R18, RZ ;  /* 0x000000120854723c */ /* 0x000ff000000418ff */
[-C--:B--2---:R-:W-:Y:S01]  /*2630*/  HMMA.16816.F32.BF16 R92, R40, R48.reuse, R56 ;  /* 0x00000030285c723c */ /* 0x084fe20000041838 */
[----:B------:R-:W-:Y:S07]  /*2640*/  LDSM.16.M88.4 R56, [R214+0x6000] ;  /* 0x00600000d638783b */ /* 0x000fee0000000200 */
[----:B----4-:R-:W-:Y:S01]  /*2650*/  HMMA.16816.F32.BF16 R52, R60, R48, R28 ;  /* 0x000000303c34723c */ /* 0x010fe2000004181c */
[----:B------:R-:W1:Y:S07]  /*2660*/  LDSM.16.M88.4 R28, [R214+0x4000] ;  /* 0x00400000d61c783b */ /* 0x000e6e0000000200 */
[-C--:B------:R-:W-:Y:S08]  /*2670*/  HMMA.16816.F32.BF16 R96, R24, R46.reuse, R72 ;  /* 0x0000002e1860723c */ /* 0x080ff00000041848 */
[----:B------:R-:W-:Y:S01]  /*2680*/  HMMA.16816.F32.BF16 R44, R20, R46, R84 ;  /* 0x0000002e142c723c */ /* 0x000fe20000041854 */
[----:B------:R-:W2:Y:S07]  /*2690*/  LDSM.16.M88.4 R84, [R221+0x8800] ;  /* 0x00880000dd54783b */ /* 0x000eae0000000200 */
[----:B------:R-:W-:Y:S08]  /*26a0*/  HMMA.16816.F32.BF16 R72, R8, R64, RZ ;  /* 0x000000400848723c */ /* 0x000ff000000418ff */
[-C--:B---3--:R-:W-:Y:S08]  /*26b0*/  HMMA.16816.F32.BF16 R112, R32, R76.reuse, R92 ;  /* 0x0000004c2070723c */ /* 0x088ff0000004185c */
[----:B------:R-:W-:Y:S01]  /*26c0*/  HMMA.16816.F32.BF16 R16, R36, R76, R52 ;  /* 0x0000004c2410723c */ /* 0x000fe20000041834 */
[----:B------:R-:W3:Y:S07]  /*26d0*/  LDSM.16.M88.4 R52, [R216+0x4000] ;  /* 0x00400000d834783b */ /* 0x000eee0000000200 */
[----:B------:R-:W-:Y:S08]  /*26e0*/  HMMA.16816.F32.BF16 R92, R12, R64, RZ ;  /* 0x000000400c5c723c */ /* 0x000ff000000418ff */
[-C--:B------:R-:W-:Y:S08]  /*26f0*/  HMMA.16816.F32.BF16 R100, R60, R50.reuse, R96 ;  /* 0x000000323c64723c */ /* 0x080ff00000041860 */
[----:B------:R-:W-:Y:S01]  /*2700*/  HMMA.16816.F32.BF16 R120, R40, R50, R44 ;  /* 0x000000322878723c */ /* 0x000fe2000004182c */
[----:B------:R-:W4:Y:S04]  /*2710*/  LDSM.16.M88.4 R48, [R216+0x6000] ;  /* 0x00600000d830783b */ /* 0x000f280000000200 */
[----:B------:R-:W-:Y:S03]  /*2720*/  LDSM.16.M88.4 R44, [R222+0x4000] ;  /* 0x00400000de2c783b */ /* 0x000fe60000000200 */
[-C--:B------:R-:W-:Y:S08]  /*2730*/  HMMA.16816.F32.BF16 R124, R8, R66.reuse, RZ ;  /* 0x00000042087c723c */ /* 0x080ff000000418ff */
[----:B------:R-:W-:Y:S01]  /*2740*/  HMMA.16816.F32.BF16 R108, R12, R66, RZ ;  /* 0x000000420c6c723c */ /* 0x000fe200000418ff */
[----:B------:R-:W-:Y:S07]  /*2750*/  LDSM.16.M88.4 R12, [R220+0x4000] ;  /* 0x00400000dc0c783b */ /* 0x000fee0000000200 */
[----:B------:R-:W-:Y:S01]  /*2760*/  HMMA.16816.F32.BF16 R96, R20, R80, R72 ;  /* 0x000000501460723c */ /* 0x000fe20000041848 */
[----:B------:R-:W5:Y:S07]  /*2770*/  LDSM.16.M88.4 R72, [R219+0x800] ;  /* 0x00080000db48783b */ /* 0x000f6e0000000200 */
[----:B-1----:R-:W-:Y:S08]  /*2780*/  HMMA.16816.F32.BF16 R16, R28, R88, R16 ;  /* 0x000000581c10723c */ /* 0x002ff00000041810 */
[----:B------:R-:W-:Y:S08]  /*2790*/  HMMA.16816.F32.BF16 R104, R24, R80, R92 ;  /* 0x000000501868723c */ /* 0x000ff0000004185c */
[----:B------:R-:W-:Y:S01]  /*27a0*/  HMMA.16816.F32.BF16 R64, R56, R88, R112 ;  /* 0x000000583840723c */ /* 0x000fe20000041870 */
[----:B------:R-:W-:Y:S07]  /*27b0*/  LDSM.16.M88.4 R112, [R219+0x1000] ;  /* 0x00100000db70783b */ /* 0x000fee0000000200 */
[-C--:B------:R-:W-:Y:S08]  /*27c0*/  HMMA.16816.F32.BF16 R92, R36, R78.reuse, R100 ;  /* 0x0000004e245c723c */ /* 0x080ff00000041864 */
[----:B------:R-:W-:Y:S08]  /*27d0*/  HMMA.16816.F32.BF16 R120, R32, R78, R120 ;  /* 0x0000004e2078723c */ /* 0x000ff00000041878 */
[-C--:B------:R-:W-:Y:S08]  /*27e0*/  HMMA.16816.F32.BF16 R100, R20, R82.reuse, R124 ;  /* 0x000000521464723c */ /* 0x080ff0000004187c */
[----:B------:R-:W-:Y:S08]  /*27f0*/  HMMA.16816.F32.BF16 R24, R24, R82, R108 ;  /* 0x000000521818723c */ /* 0x000ff0000004186c */
[----:B--2---:R-:W-:Y:S08]  /*2800*/  HMMA.16816.F32.BF16 R96, R40, R84, R96 ;  /* 0x000000542860723c */ /* 0x004ff00000041860 */
[----:B---3--:R-:W-:Y:S01]  /*2810*/  HMMA.16816.F32.BF16 R8, R52, R116, R16 ;  /* 0x000000743408723c */ /* 0x008fe20000041810 */
[----:B------:R-:W1:Y:S07]  /*2820*/  LDSM.16.M88.4 R16, [R222+0x6000] ;  /* 0x00600000de10783b */ /* 0x000e6e0000000200 */
[----:B------:R-:W-:Y:S08]  /*2830*/  HMMA.16816.F32.BF16 R20, R60, R84, R104 ;  /* 0x000000543c14723c */ /* 0x000ff00000041868 */
[----:B----4-:R-:W-:Y:S01]  /*2840*/  HMMA.16816.F32.BF16 R76, R48, R116, R64 ;  /* 0x00000074304c723c */ /* 0x010fe20000041840 */
[----:B------:R-:W2:Y:S07]  /*2850*/  LDSM.16.M88.4 R64, [R212+0x9800] ;  /* 0x00980000d440783b */ /* 0x000eae0000000200 */
[-C--:B------:R-:W-:Y:S08]  /*2860*/  HMMA.16816.F32.BF16 R80, R28, R90.reuse, R92 ;  /* 0x0000005a1c50723c */ /* 0x080ff0000004185c */
[----:B------:R-:W-:Y:S08]  /*2870*/  HMMA.16816.F32.BF16 R88, R56, R90, R120 ;  /* 0x0000005a3858723c */ /* 0x000ff00000041878 */
[-C--:B------:R-:W-:Y:S01]  /*2880*/  HMMA.16816.F32.BF16 R100, R40, R86.reuse, R100 ;  /* 0x000000562864723c */ /* 0x080fe20000041864 */
[----:B------:R-:W-:Y:S07]  /*2890*/  LDSM.16.M88.4 R40, [R223+0x1800] ;  /* 0x00180000df28783b */ /* 0x000fee0000000200 */
[----:B------:R-:W-:Y:S08]  /*28a0*/  HMMA.16816.F32.BF16 R60, R60, R86, R24 ;  /* 0x000000563c3c723c */ /* 0x000ff00000041818 */
[----:B-----5:R-:W-:Y:S08]  /*28b0*/  HMMA.16816.F32.BF16 R24, R32, R72, R96 ;  /* 0x000000482018723c */ /* 0x020ff00000041860 */
[----:B------:R-:W-:Y:S01]  /*28c0*/  HMMA.16816.F32.BF16 R92, R44, R128, R8 ;  /* 0x000000802c5c723c */ /* 0x000fe20000041808 */
[----:B------:R-:W3:Y:S07]  /*28d0*/  LDSM.16.M88.4 R8, [R220+0x6000] ;  /* 0x00600000dc08783b */ /* 0x000eee0000000200 */
[----:B------:R-:W-:Y:S08]  /*28e0*/  HMMA.16816.F32.BF16 R20, R36, R72, R20 ;  /* 0x000000482414723c */ /* 0x000ff00000041814 */
[----:B------:R-:W-:Y:S08]  /*28f0*/  HMMA.16816.F32.BF16 R80, R52, R118, R80 ;  /* 0x000000763450723c */ /* 0x000ff00000041850 */
[----:B-1----:R-:W-:Y:S08]  /*2900*/  HMMA.16816.F32.BF16 R76, R16, R128, R76 ;  /* 0x00000080104c723c */ /* 0x002ff0000004184c */
[----:B------:R-:W-:Y:S08]  /*2910*/  HMMA.16816.F32.BF16 R84, R48, R118, R88 ;  /* 0x000000763054723c */ /* 0x000ff00000041858 */
[-C--:B------:R-:W-:Y:S08]  /*2920*/  HMMA.16816.F32.BF16 R100, R32, R74.reuse, R100 ;  /* 0x0000004a2064723c */ /* 0x080ff00000041864 */
[----:B------:R-:W-:Y:S08]  /*2930*/  HMMA.16816.F32.BF16 R88, R36, R74, R60 ;  /* 0x0000004a2458723c */ /* 0x000ff0000004183c */
[-C--:B--2---:R-:W-:Y:S01]  /*2940*/  HMMA.16816.F32.BF16 R32, R56, R64.reuse, R24 ;  /* 0x000000403820723c */ /* 0x084fe20000041818 */
[----:B------:R-:W1:Y:S07]  /*2950*/  LDSM.16.M88.4 R24, [R221+0x9800] ;  /* 0x00980000dd18783b */ /* 0x000e6e0000000200 */
[----:B------:R-:W-:Y:S08]  /*2960*/  HMMA.16816.F32.BF16 R36, R28, R64, R20 ;  /* 0x000000401c24723c */ /* 0x000ff00000041814 */
[----:B------:R-:W-:Y:S08]  /*2970*/  HMMA.16816.F32.BF16 R20, R44, R130, R80 ;  /* 0x000000822c14723c */ /* 0x000ff00000041850 */
[----:B---3--:R-:W-:Y:S08]  /*2980*/  HMMA.16816.F32.BF16 R60, R8, R112, R76 ;  /* 0x00000070083c723c */ /* 0x008ff0000004184c */
[----:B------:R-:W-:Y:S08]  /*2990*/  HMMA.16816.F32.BF16 R76, R28, R66, R88 ;  /* 0x000000421c4c723c */ /* 0x000ff00000041858 */
[----:B------:R-:W-:Y:S08]  /*29a0*/  HMMA.16816.F32.BF16 R28, R48, R40, R32 ;  /* 0x00000028301c723c */ /* 0x000ff00000041820 */
[----:B------:R-:W-:Y:S08]  /*29b0*/  HMMA.16816.F32.BF16 R92, R12, R112, R92 ;  /* 0x000000700c5c723c */ /* 0x000ff0000004185c */
[----:B------:R-:W-:Y:S08]  /*29c0*/  HMMA.16816.F32.BF16 R36, R52, R40, R36 ;  /* 0x000000283424723c */ /* 0x000ff00000041824 */
[----:B------:R-:W-:Y:S01]  /*29d0*/  HMMA.16816.F32.BF16 R80, R12, R114, R20 ;  /* 0x000000720c50723c */ /* 0x000fe20000041814 */
[----:B------:R-:W2:Y:S01]  /*29e0*/  LDSM.16.M88.4 R20, [R219+0x1800] ;  /* 0x00180000db14783b */ /* 0x000ea20000000200 */
[----:B------:R-:W-:-:S06]  /*29f0*/  DEPBAR.LE SB0, 0x0 ;  /* 0x000080000000791a */ /* 0x000fcc0000000000 */
[----:B-1----:R-:W-:Y:S01]  /*2a00*/  HMMA.16816.F32.BF16 R28, R16, R24, R28 ;  /* 0x00000018101c723c */ /* 0x002fe2000004181c */
[----:B------:R-:W-:-:S04]  /*2a10*/  FMUL.FTZ R2, R92, c[0x0][0x2ec] ;  /* 0x0000bb005c027a20 */ /* 0x000fc80000410000 */
[----:B------:R1:W-:Y:S03]  /*2a20*/  MUFU.TANH R92, R2 ;  /* 0x00000002005c7308 */ /* 0x0003e60000002400 */
[----:B------:R-:W-:Y:S08]  /*2a30*/  HMMA.16816.F32.BF16 R52, R52, R42, R76 ;  /* 0x0000002a3434723c */ /* 0x000ff0000004184c */
[----:B------:R-:W-:Y:S01]  /*2a40*/  HMMA.16816.F32.BF16 R56, R56, R66, R100 ;  /* 0x000000423838723c */ /* 0x000fe20000041864 */
[----:B------:R-:W-:-:S02]  /*2a50*/  FMUL.FTZ R81, R81, c[0x0][0x2ec] ;  /* 0x0000bb0051517a20 */ /* 0x000fc40000410000 */
[----:B------:R-:W-:Y:S02]  /*2a60*/  FMUL.FTZ R82, R82, c[0x0][0x2ec] ;  /* 0x0000bb0052527a20 */ /* 0x000fe40000410000 */
[----:B-1----:R-:W-:Y:S02]  /*2a70*/  FMUL.FTZ R2, R93, c[0x0][0x2ec] ;  /* 0x0000bb005d027a20 */ /* 0x002fe40000410000 */
[----:B------:R-:W-:Y:S01]  /*2a80*/  FMUL.FTZ R83, R83, c[0x0][0x2ec] ;  /* 0x0000bb0053537a20 */ /* 0x000fe20000410000 */
[----:B------:R-:W-:Y:S01]  /*2a90*/  HMMA.16816.F32.BF16 R32, R44, R24, R36 ;  /* 0x000000182c20723c */ /* 0x000fe20000041824 */
[----:B------:R-:W-:Y:S07]  /*2aa0*/  MUFU.TANH R81, R81 ;  /* 0x0000005100517308 */ /* 0x000fee0000002400 */
[----:B------:R-:W-:Y:S01]  /*2ab0*/  HMMA.16816.F32.BF16 R72, R16, R130, R84 ;  /* 0x000000821048723c */ /* 0x000fe20000041854 */
[----:B------:R1:W-:Y:S07]  /*2ac0*/  MUFU.TANH R86, R2 ;  /* 0x0000000200567308 */ /* 0x0003ee0000002400 */
[----:B--2---:R-:W-:Y:S08]  /*2ad0*/  HMMA.16816.F32.BF16 R28, R8, R20, R28 ;  /* 0x00000014081c723c */ /* 0x004ff0000004181c */
[----:B------:R-:W-:Y:S01]  /*2ae0*/  HMMA.16816.F32.BF16 R44, R44, R26, R52 ;  /* 0x0000001a2c2c723c */ /* 0x000fe20000041834 */
[----:B-1----:R-:W-:-:S04]  /*2af0*/  FMUL.FTZ R2, R94, c[0x0][0x2ec] ;  /* 0x0000bb005e027a20 */ /* 0x002fc80000410000 */
[----:B------:R1:W-:Y:S03]  /*2b00*/  MUFU.TANH R85, R2 ;  /* 0x0000000200557308 */ /* 0x0003e60000002400 */
[----:B------:R-:W-:Y:S08]  /*2b10*/  HMMA.16816.F32.BF16 R48, R48, R42, R56 ;  /* 0x0000002a3030723c */ /* 0x000ff00000041838 */
[----:B------:R-:W-:Y:S01]  /*2b20*/  HMMA.16816.F32.BF16 R32, R12, R20, R32 ;  /* 0x000000140c20723c */ /* 0x000fe20000041820 */
[----:B------:R-:W-:-:S02]  /*2b30*/  FMUL.FTZ R28, R28, c[0x0][0x2ec] ;  /* 0x0000bb001c1c7a20 */ /* 0x000fc40000410000 */
[----:B-1----:R-:W-:-:S04]  /*2b40*/  FMUL.FTZ R2, R95, c[0x0][0x2ec] ;  /* 0x0000bb005f027a20 */ /* 0x002fc80000410000 */
[----:B------:R-:W-:Y:S01]  /*2b50*/  MUFU.TANH R28, R28 ;  /* 0x0000001c001c7308 */ /* 0x000fe20000002400 */
[----:B------:R-:W-:Y:S07]  /*2b60*/  HMMA.16816.F32.BF16 R44, R12, R22, R44 ;  /* 0x000000160c2c723c */ /* 0x000fee000004182c */
[----:B------:R1:W-:Y:S01]  /*2b70*/  MUFU.TANH R84, R2 ;  /* 0x0000000200547308 */ /* 0x0003e20000002400 */
[----:B------:R-:W-:Y:S08]  /*2b80*/  HMMA.16816.F32.BF16 R16, R16, R26, R48 ;  /* 0x0000001a1010723c */ /* 0x000ff00000041830 */
[----:B------:R-:W-:Y:S01]  /*2b90*/  HMMA.16816.F32.BF16 R72, R8, R114, R72 ;  /* 0x000000720848723c */ /* 0x000fe20000041848 */
[----:B------:R-:W-:-:S02]  /*2ba0*/  FMUL.FTZ R32, R32, c[0x0][0x2ec] ;  /* 0x0000bb0020207a20 */ /* 0x000fc40000410000 */
[----:B------:R-:W-:Y:S02]  /*2bb0*/  FMUL.FTZ R34, R34, c[0x0][0x2ec] ;  /* 0x0000bb0022227a20 */ /* 0x000fe40000410000 */
[----:B-1----:R-:W-:Y:S02]  /*2bc0*/  FMUL.FTZ R2, R60, c[0x0][0x2ec] ;  /* 0x0000bb003c027a20 */ /* 0x002fe40000410000 */
[----:B------:R-:W-:Y:S01]  /*2bd0*/  MUFU.TANH R32, R32 ;  /* 0x0000002000207308 */ /* 0x000fe20000002400 */
[----:B------:R-:W-:-:S07]  /*2be0*/  FMUL.FTZ R3, R46, c[0x0][0x2ec] ;  /* 0x0000bb002e037a20 */ /* 0x000fce0000410000 */
[----:B------:R1:W-:Y:S01]  /*2bf0*/  MUFU.TANH R65, R2 ;  /* 0x0000000200417308 */ /* 0x0003e20000002400 */
[----:B------:R-:W-:Y:S07]  /*2c00*/  HMMA.16816.F32.BF16 R8, R8, R22, R16 ;  /* 0x000000160808723c */ /* 0x000fee0000041810 */
[----:B------:R-:W-:Y:S01]  /*2c10*/  MUFU.TANH R7, R3 ;  /* 0x0000000300077308 */ /* 0x000fe20000002400 */
[----:B------:R-:W-:Y:S02]  /*2c20*/  FMUL.FTZ R72, R72, c[0x0][0x2ec] ;  /* 0x0000bb0048487a20 */ /* 0x000fe40000410000 */
[----:B------:R-:W-:-:S02]  /*2c30*/  FMUL.FTZ R73, R73, c[0x0][0x2ec] ;  /* 0x0000bb0049497a20 */ /* 0x000fc40000410000 */
[----:B------:R-:W-:Y:S02]  /*2c40*/  FMUL.FTZ R74, R74, c[0x0][0x2ec] ;  /* 0x0000bb004a4a7a20 */ /* 0x000fe40000410000 */
[----:B------:R-:W-:Y:S01]  /*2c50*/  FMUL.FTZ R75, R75, c[0x0][0x2ec] ;  /* 0x0000bb004b4b7a20 */ /* 0x000fe20000410000 */
[----:B------:R-:W-:Y:S01]  /*2c60*/  MUFU.TANH R60, R82 ;  /* 0x00000052003c7308 */ /* 0x000fe20000002400 */
[----:B-1----:R-:W-:-:S07]  /*2c70*/  FMUL.FTZ R2, R61, c[0x0][0x2ec] ;  /* 0x0000bb003d027a20 */ /* 0x002fce0000410000 */
[----:B------:R1:W-:Y:S01]  /*2c80*/  MUFU.TANH R64, R2 ;  /* 0x0000000200407308 */ /* 0x0003e20000002400 */
[----:B------:R-:W-:Y:S02]  /*2c90*/  FMUL.FTZ R8, R8, c[0x0][0x2ec] ;  /* 0x0000bb0008087a20 */ /* 0x000fe40000410000 */
[----:B------:R-:W-:Y:S02]  /*2ca0*/  FMUL.FTZ R10, R10, c[0x0][0x2ec] ;  /* 0x0000bb000a0a7a20 */ /* 0x000fe40000410000 */
[----:B------:R-:W-:-:S03]  /*2cb0*/  FMUL.FTZ R9, R9, c[0x0][0x2ec] ;  /* 0x0000bb0009097a20 */ /* 0x000fc60000410000 */
[----:B------:R-:W-:Y:S01]  /*2cc0*/  MUFU.TANH R61, R83 ;  /* 0x00000053003d7308 */ /* 0x000fe20000002400 */
[----:B-1----:R-:W-:-:S07]  /*2cd0*/  FMUL.FTZ R2, R62, c[0x0][0x2ec] ;  /* 0x0000bb003e027a20 */ /* 0x002fce0000410000 */
[----:B------:R-:W-:Y:S08]  /*2ce0*/  MUFU.TANH R72, R72 ;  /* 0x0000004800487308 */ /* 0x000ff00000002400 */
[----:B------:R1:W-:Y:S08]  /*2cf0*/  MUFU.TANH R41, R2 ;  /* 0x0000000200297308 */ /* 0x0003f00000002400 */
[----:B------:R-:W-:Y:S01]  /*2d00*/  MUFU.TANH R73, R73 ;  /* 0x0000004900497308 */ /* 0x000fe20000002400 */
[----:B-1----:R-:W-:-:S07]  /*2d10*/  FMUL.FTZ R2, R63, c[0x0][0x2ec] ;  /* 0x0000bb003f027a20 */ /* 0x002fce0000410000 */
[----:B------:R-:W-:Y:S08]  /*2d20*/  MUFU.TANH R74, R74 ;  /* 0x0000004a004a7308 */ /* 0x000ff00000002400 */
[----:B------:R1:W2:Y:S08]  /*2d30*/  MUFU.TANH R40, R2 ;  /* 0x0000000200287308 */ /* 0x0002b00000002400 */
        /* <DEDUP_REMOVED lines=12> */
[----:B------:R1:W3:Y:S02]  /*2e00*/  MUFU.TANH R24, R2 ;  /* 0x0000000200187308 */ /* 0x0002e40000002400 */
[----:B-1----:R-:W-:-:S06]  /*2e10*/  FMUL.FTZ R2, R29, c[0x0][0x2ec] ;  /* 0x0000bb001d027a20 */ /* 0x002fcc0000410000 */
[----:B------:R1:W-:Y:S02]  /*2e20*/  MUFU.TANH R13, R2 ;  /* 0x00000002000d7308 */ /* 0x0003e40000002400 */
[----:B-1----:R-:W-:-:S06]  /*2e30*/  FMUL.FTZ R2, R31, c[0x0][0x2ec] ;  /* 0x0000bb001f027a20 */ /* 0x002fcc0000410000 */
[----:B------:R1:W4:Y:S02]  /*2e40*/  MUFU.TANH R27, R2 ;  /* 0x00000002001b7308 */ /* 0x0003240000002400 */
[----:B-1----:R-:W-:-:S06]  /*2e50*/  FMUL.FTZ R2, R44, c[0x0][0x2ec] ;  /* 0x0000bb002c027a20 */ /* 0x002fcc0000410000 */
[----:B------:R1:W5:Y:S02]  /*2e60*/  MUFU.TANH R12, R2 ;  /* 0x00000002000c7308 */ /* 0x0003640000002400 */
[----:B-1----:R-:W-:-:S04]  /*2e70*/  SHF.R.S32.HI R2, RZ, 0x1f, R70 ;  /* 0x0000001fff027819 */ /* 0x002fc80000011446 */
[----:B------:R-:W-:-:S04]  /*2e80*/  LEA.HI R2, R2, R70, RZ, 0x2 ;  /* 0x0000004602027211 */ /* 0x000fc800078f10ff */
[----:B------:R-:W-:Y:S01]  /*2e90*/  LOP3.LUT R3, R2, 0xfffffffc, RZ, 0xc0, !PT ;  /* 0xfffffffc02037812 */ /* 0x000fe200078ec0ff */
[----:B------:R-:W-:-:S04]  /*2ea0*/  IMAD R2, R68, 0x20, R5 ;  /* 0x0000002044027824 */ /* 0x000fc800078e0205 */
[----:B------:R-:W-:Y:S01]  /*2eb0*/  IMAD.IADD R3, R70, 0x1, -R3 ;  /* 0x0000000146037824 */ /* 0x000fe200078e0a03 */
[C---:B------:R-:W-:Y:S02]  /*2ec0*/  IADD3 R5, R2.reuse, 0x8, RZ ;  /* 0x0000000802057810 */ /* 0x040fe40007ffe0ff */
[----:B------:R-:W-:Y:S02]  /*2ed0*/  IADD3 R6, R2, 0x1, RZ ;  /* 0x0000000102067810 */ /* 0x000fe40007ffe0ff */
[----:B------:R1:W-:Y:S04]  /*2ee0*/  STL [R1+0x3c], R3 ;  /* 0x00003c0301007387 */ /* 0x0003e80000100800 */
[----:B------:R-:W-:Y:S01]  /*2ef0*/  BAR.SYNC.DEFER_BLOCKING 0x0 ;  /* 0x0000000000007b1d */ /* 0x000fe20000010000 */
[----:B------:R-:W-:-:S02]  /*2f00*/  ISETP.GE.AND P6, PT, R5, R69, PT ;  /* 0x000000450500720c */ /* 0x000fc40003fc6270 */
[----:B------:R-:W-:Y:S02]  /*2f10*/  IADD3 R5, R2, 0x11, RZ ;  /* 0x0000001102057810 */ /* 0x000fe40007ffe0ff */
[-C--:B------:R-:W-:Y:S02]  /*2f20*/  ISETP.GE.AND P0, PT, R6, R69.reuse, PT ;  /* 0x000000450600720c */ /* 0x080fe40003f06270 */
[----:B------:R-:W-:Y:S02]  /*2f30*/  IADD3 R6, R2, 0x10, RZ ;  /* 0x0000001002067810 */ /* 0x000fe40007ffe0ff */
[-C--:B------:R-:W-:Y:S01]  /*2f40*/  ISETP.GE.AND P2, PT, R5, R69.reuse, PT ;  /* 0x000000450500720c */ /* 0x080fe20003f46270 */
[----:B------:R-:W-:Y:S01]  /*2f50*/  FMUL.FTZ R5, R45, c[0x0][0x2ec] ;  /* 0x0000bb002d057a20 */ /* 0x000fe20000410000 */
[-C--:B------:R-:W-:Y:S02]  /*2f60*/  ISETP.GE.AND P4, PT, R6, R69.reuse, PT ;  /* 0x000000450600720c */ /* 0x080fe40003f86270 */
[----:B------:R-:W-:Y:S01]  /*2f70*/  ISETP.GE.AND P3, PT, R2, R69, PT ;  /* 0x000000450200720c */ /* 0x000fe20003f66270 */
[----:B------:R-:W-:Y:S01]  /*2f80*/  MUFU.TANH R6, R5 ;  /* 0x0000000500067308 */ /* 0x000fe20000002400 */
[----:B--2---:R-:W-:-:S02]  /*2f90*/  FSEL R21, R40, -INF , !P0 ;  /* 0xff80000028157808 */ /* 0x004fc40004000000 */
[----:B------:R-:W-:Y:S02]  /*2fa0*/  FSEL R20, R41, -INF , !P3 ;  /* 0xff80000029147808 */ /* 0x000fe40005800000 */
[----:B------:R-:W-:Y:S02]  /*2fb0*/  FSEL R16, R65, -INF , !P3 ;  /* 0xff80000041107808 */ /* 0x000fe40005800000 */
[C---:B-1----:R-:W-:Y:S02]  /*2fc0*/  IADD3 R3, R2.reuse, 0x9, RZ ;  /* 0x0000000902037810 */ /* 0x042fe40007ffe0ff */
[----:B------:R-:W-:Y:S02]  /*2fd0*/  FSEL R46, R85, -INF , !P3 ;  /* 0xff800000552e7808 */ /* 0x000fe40005800000 */
[----:B------:R-:W-:Y:S02]  /*2fe0*/  ISETP.GE.AND P5, PT, R3, R69, PT ;  /* 0x000000450300720c */ /* 0x000fe40003fa6270 */
[----:B------:R-:W-:-:S02]  /*2ff0*/  IADD3 R3, R2, 0x18, RZ ;  /* 0x0000001802037810 */ /* 0x000fc40007ffe0ff */
[----:B------:R-:W-:Y:S02]  /*3000*/  FSEL R30, R92, -INF , !P3 ;  /* 0xff8000005c1e7808 */ /* 0x000fe40005800000 */
[----:B------:R-:W-:Y:S01]  /*3010*/  ISETP.GE.AND P1, PT, R3, R69, PT ;  /* 0x000000450300720c */ /* 0x000fe20003f26270 */
[----:B------:R-:W-:Y:S01]  /*3020*/  FMUL.FTZ R3, R47, c[0x0][0x2ec] ;  /* 0x0000bb002f037a20 */ /* 0x000fe20000410000 */
[----:B------:R-:W-:Y:S02]  /*3030*/  ISETP.GE.AND P3, PT, R69, 0x21, PT ;  /* 0x000000214500780c */ /* 0x000fe40003f66270 */
[----:B------:R-:W-:Y:S01]  /*3040*/  IADD3 R2, R2, 0x19, RZ ;  /* 0x0000001902027810 */ /* 0x000fe20007ffe0ff */
[----:B------:R1:W-:Y:S01]  /*3050*/  MUFU.TANH R5, R3 ;  /* 0x0000000300057308 */ /* 0x0003e20000002400 */
[----:B------:R-:W-:Y:S02]  /*3060*/  FSEL R15, R64, -INF , !P0 ;  /* 0xff800000400f7808 */ /* 0x000fe40004000000 */
[----:B------:R-:W-:-:S02]  /*3070*/  FSEL R47, R84, -INF , !P0 ;  /* 0xff800000542f7808 */ /* 0x000fc40004000000 */
[----:B------:R-:W-:Y:S02]  /*3080*/  FSEL R31, R86, -INF , !P0 ;  /* 0xff800000561f7808 */ /* 0x000fe40004000000 */
[----:B------:R-:W-:Y:S02]  /*3090*/  ISETP.GE.AND P0, PT, R2, R69, PT ;  /* 0x000000450200720c */ /* 0x000fe40003f06270 */
[----:B------:R-:W-:Y:S02]  /*30a0*/  LOP3.LUT R2, R71, R132, RZ, 0xfc, !PT ;  /* 0x0000008447027212 */ /* 0x000fe400078efcff */
[----:B------:R-:W-:Y:S02]  /*30b0*/  FSEL R22, R28, -INF , !P4 ;  /* 0xff8000001c167808 */ /* 0x000fe40006000000 */
[----:B---3--:R-:W-:Y:S02]  /*30c0*/  FSEL R133, R24, -INF , !P2 ;  /* 0xff80000018857808 */ /* 0x008fe40005000000 */
[----:B------:R-:W-:Y:S01]  /*30d0*/  FSEL R131, R25, -INF , !P2 ;  /* 0xff80000019837808 */ /* 0x000fe20005000000 */
[----:B-1----:R-:W-:Y:S01]  /*30e0*/  FMUL.FTZ R3, R11, c[0x0][0x2ec] ;  /* 0x0000bb000b037a20 */ /* 0x002fe20000410000 */
[----:B------:R-:W-:-:S02]  /*30f0*/  FSEL R18, R74, -INF , !P6 ;  /* 0xff8000004a127808 */ /* 0x000fc40007000000 */
[----:B------:R-:W-:Y:S02]  /*3100*/  FSEL R14, R72, -INF , !P6 ;  /* 0xff800000480e7808 */ /* 0x000fe40007000000 */
[----:B------:R-:W-:Y:S01]  /*3110*/  FSEL R60, R60, -INF , !P6 ;  /* 0xff8000003c3c7808 */ /* 0x000fe20007000000 */
[----:B------:R-:W1:Y:S01]  /*3120*/  MUFU.TANH R3, R3 ;  /* 0x0000000300037308 */ /* 0x000e620000002400 */
        /* <DEDUP_REMOVED lines=8> */
[----:B----4-:R-:W-:Y:S02]  /*31b0*/  FSEL R27, R27, -INF , !P2 ;  /* 0xff8000001b1b7808 */ /* 0x010fe40005000000 */
[----:B------:R-:W-:-:S02]  /*31c0*/  FSEL R23, R13, -INF , !P2 ;  /* 0xff8000000d177808 */ /* 0x000fc40005000000 */
[----:B------:R-:W-:Y:S02]  /*31d0*/  FSEL R29, R10, -INF , !P1 ;  /* 0xff8000000a1d7808 */ /* 0x000fe40004800000 */
[----:B------:R-:W-:Y:S02]  /*31e0*/  FSEL R24, R8, -INF , !P1 ;  /* 0xff80000008187808 */ /* 0x000fe40004800000 */
[----:B------:R-:W-:Y:S02]  /*31f0*/  FSEL R137, R7, -INF , !P1 ;  /* 0xff80000007897808 */ /* 0x000fe40004800000 */
[----:B-----5:R-:W-:Y:S02]  /*3200*/  FSEL R128, R12, -INF , !P1 ;  /* 0xff8000000c807808 */ /* 0x020fe40004800000 */
[----:B-1----:R-:W-:Y:S02]  /*3210*/  FSEL R28, R3, -INF , !P0 ;  /* 0xff800000031c7808 */ /* 0x002fe40004000000 */
[----:B------:R-:W-:-:S02]  /*3220*/  FSEL R25, R9, -INF , !P0 ;  /* 0xff80000009197808 */ /* 0x000fc40004000000 */
[----:B------:R-:W-:Y:S02]  /*3230*/  FSEL R138, R5, -INF , !P0 ;  /* 0xff800000058a7808 */ /* 0x000fe40004000000 */
        /* <DEDUP_REMOVED lines=42> */
.L_x_1661:
[----:B------:R-:W-:Y:S05]  /*34e0*/  BSYNC B0 ;  /* 0x0000000000007941 */ /* 0x000fea0003800000 */
.L_x_1660:
[----:B------:R-:W0:Y:S02]  /*34f0*/  LDGDEPBAR ;  /* 0x00000000000079af */ /* 0x000e240000000000 */
.L_x_1659:
        /* <DEDUP_REMOVED lines=52> */
[----:B------:R-:W-:Y:S02]  /*3840*/  FFMA.FTZ R5, R14, c[0x0][0x23c], -R8 ;  /* 0x00008f000e057a23 */ /* 0x000fe40000010808 */
[----:B------:R-:W2:Y:S01]  /*3850*/  LDSM.16.MT88.4 R12, [R218+0xa000] ;  /* 0x00a00000da0c783b */ /* 0x000ea20000004200 */
        /* <DEDUP_REMOVED lines=8> */
[--C-:B---3--:R-:W-:Y:S01]  /*38e0*/  FFMA.FTZ R5, R17, c[0x0][0x23c], -R8.reuse ;  /* 0x00008f0011057a23 */ /* 0x108fe20000010808 */
[----:B------:R-:W-:Y:S01]  /*38f0*/  LDSM.16.MT88.4 R20, [R218+0xa800] ;  /* 0x00a80000da14783b */ /* 0x000fe20000004200 */
[----:B------:R-:W-:-:S03]  /*3900*/  FFMA.FTZ R8, R25, c[0x0][0x23c], -R8 ;  /* 0x00008f0019087a23 */ /* 0x000fc60000010808 */
[----:B------:R-:W-:Y:S01]  /*3910*/  MUFU.EX2 R207, R10 ;  /* 0x0000000a00cf7308 */ /* 0x000fe20000000800 */
[----:B-1----:R-:W-:-:S07]  /*3920*/  FFMA.FTZ R0, R18, c[0x0][0x23c], -R2 ;  /* 0x00008f0012007a23 */ /* 0x002fce0000010802 */
        /* <DEDUP_REMOVED lines=45> */
[----:B------:R-:W-:Y:S01]  /*3c00*/  MUFU.EX2 R209, R9 ;  /* 0x0000000900d17308 */ /* 0x000fe20000000800 */
[----:B-1----:R-:W-:Y:S02]  /*3c10*/  FMNMX.FTZ R0, R10, R0, !PT ;  /* 0x000000000a007209 */ /* 0x002fe40007810000 */
[C---:B------:R-:W-:Y:S01]  /*3c20*/  HMMA.16816.F32.BF16 R168, R4.reuse, R34, RZ ;  /* 0x0000002204a8723c */ /* 0x040fe200000418ff */
[----:B----4-:R-:W-:Y:S02]  /*3c30*/  FMNMX.FTZ R136, R8, R11, !PT ;  /* 0x0000000b08887209 */ /* 0x010fe40007810000 */
[----:B------:R-:W1:Y:S02]  /*3c40*/  SHFL.BFLY PT, R8, R0, 0x1, 0x1f ;  /* 0x0c201f0000087f89 */ /* 0x000e6400000e0000 */
[----:B------:R2:W3:Y:S01]  /*3c50*/  MUFU.EX2 R246, R2 ;  /* 0x0000000200f67308 */ /* 0x0004e20000000800 */
[C---:B------:R-:W-:Y:S02]  /*3c60*/  FSETP.NEU.FTZ.AND P0, PT, R136.reuse, -INF , PT ;  /* 0xff8000008800780b */ /* 0x040fe40003f1d000 */
[C---:B------:R-:W-:Y:S08]  /*3c70*/  HMMA.16816.F32.BF16 R84, R4.reuse, R14, RZ ;  /* 0x0000000e0454723c */ /* 0x040ff000000418ff */
[----:B------:R-:W-:Y:S01]  /*3c80*/  HMMA.16816.F32.BF16 R76, R4, R50, RZ ;  /* 0x00000032044c723c */ /* 0x000fe200000418ff */
[----:B--2---:R-:W-:Y:S01]  /*3c90*/  FMUL.FTZ R2, R136, c[0x0][0x23c] ;  /* 0x00008f0088027a20 */ /* 0x004fe20000410000 */
[----:B---3--:R-:W-:-:S06]  /*3ca0*/  F2FP.BF16.PACK_AB R127, R246, R209 ;  /* 0x000000d1f67f723e */ /* 0x008fcc00000010ff */
[----:B------:R-:W-:Y:S01]  /*3cb0*/  HMMA.16816.F32.BF16 R92, R4, R54, RZ ;  /* 0x00000036045c723c */ /* 0x000fe200000418ff */
[----:B------:R-:W-:Y:S02]  /*3cc0*/  FSEL R2, R2, RZ, P0 ;  /* 0x000000ff02027208 */ /* 0x000fe40000000000 */
[----:B-1----:R-:W-:-:S03]  /*3cd0*/  FMNMX.FTZ R135, R0, R8, !PT ;  /* 0x0000000800877209 */ /* 0x002fc60007810000 */
[--C-:B------:R-:W-:Y:S02]  /*3ce0*/  FFMA.FTZ R0, R31, c[0x0][0x23c], -R2.reuse ;  /* 0x00008f001f007a23 */ /* 0x100fe40000010802 */
[C---:B------:R-:W-:Y:S01]  /*3cf0*/  HMMA.16816.F32.BF16 R108, R4.reuse, R18, RZ ;  /* 0x00000012046c723c */ /* 0x040fe200000418ff */
[C---:B------:R-:W-:Y:S01]  /*3d00*/  FSETP.NEU.FTZ.AND P0, PT, R135.reuse, -INF , PT ;  /* 0xff8000008700780b */ /* 0x040fe20003f1d000 */
[----:B------:R-:W-:Y:S01]  /*3d10*/  FFMA.FTZ R8, R130, c[0x0][0x23c], -R2 ;  /* 0x00008f0082087a23 */ /* 0x000fe20000010802 */
[----:B------:R1:W-:Y:S05]  /*3d20*/  MUFU.EX2 R203, R0 ;  /* 0x0000000000cb7308 */ /* 0x0003ea0000000800 */
[C---:B------:R-:W-:Y:S03]  /*3d30*/  HMMA.16816.F32.BF16 R116, R4.reuse, R66, RZ ;  /* 0x000000420474723c */ /* 0x040fe600000418ff */
[----:B------:R2:W-:Y:S05]  /*3d40*/  MUFU.EX2 R198, R8 ;  /* 0x0000000800c67308 */ /* 0x0005ea0000000800 */
[----:B------:R-:W-:Y:S01]  /*3d50*/  HMMA.16816.F32.BF16 R100, R4, R70, RZ ;  /* 0x000000460464723c */ /* 0x000fe200000418ff */
[----:B-1----:R-:W-:-:S06]  /*3d60*/  FMUL.FTZ R0, R135, c[0x0][0x23c] ;  /* 0x00008f0087007a20 */ /* 0x002fcc0000410000 */
[--C-:B------:R-:W-:Y:S01]  /*3d70*/  FFMA.FTZ R4, R30, c[0x0][0x23c], -R2.reuse ;  /* 0x00008f001e047a23 */ /* 0x100fe20000010802 */
[----:B------:R-:W-:Y:S01]  /*3d80*/  FSEL R0, R0, RZ, P0 ;  /* 0x000000ff00007208 */ /* 0x000fe20000000000 */
[----:B------:R-:W-:Y:S02]  /*3d90*/  HMMA.16816.F32.BF16 R144, R124, R156, R144 ;  /* 0x0000009c7c90723c */ /* 0x000fe40000041890 */
[----:B------:R1:W-:Y:S01]  /*3da0*/  MUFU.EX2 R206, R4 ;  /* 0x0000000400ce7308 */ /* 0x0003e20000000800 */
[----:B--2---:R-:W-:-:S05]  /*3db0*/  FFMA.FTZ R8, R131, c[0x0][0x23c], -R2 ;  /* 0x00008f0083087a23 */ /* 0x004fca0000010802 */
[C---:B------:R-:W-:Y:S02]  /*3dc0*/  HMMA.16816.F32.BF16 R164, R124.reuse, R172, R164 ;  /* 0x000000ac7ca4723c */ /* 0x040fe400000418a4 */
[----:B------:R2:W3:Y:S06]  /*3dd0*/  MUFU.EX2 R197, R8 ;  /* 0x0000000800c57308 */ /* 0x0004ec0000000800 */
        /* <DEDUP_REMOVED lines=8> */
[--C-:B-1----:R-:W-:Y:S02]  /*3e60*/  FFMA.FTZ R4, R45, c[0x0][0x23c], -R2.reuse ;  /* 0x00008f002d047a23 */ /* 0x102fe40000010802 */
[----:B------:R-:W-:-:S05]  /*3e70*/  FFMA.FTZ R2, R129, c[0x0][0x23c], -R2 ;  /* 0x00008f0081027a23 */ /* 0x000fca0000010802 */
[C---:B------:R-:W-:Y:S01]  /*3e80*/  HMMA.16816.F32.BF16 R88, R124.reuse, R96, R88 ;  /* 0x000000607c58723c */ /* 0x040fe20000041858 */
[----:B------:R1:W2:Y:S07]  /*3e90*/  MUFU.EX2 R205, R4 ;  /* 0x0000000400cd7308 */ /* 0x0002ae0000000800 */
[C---:B------:R-:W-:Y:S01]  /*3ea0*/  HMMA.16816.F32.BF16 R104, R124.reuse, R112, R104 ;  /* 0x000000707c68723c */ /* 0x040fe20000041868 */
[----:B------:R3:W4:Y:S07]  /*3eb0*/  MUFU.EX2 R249, R2 ;  /* 0x0000000200f97308 */ /* 0x00072e0000000800 */
        /* <DEDUP_REMOVED lines=18> */
[----:B----4-:R-:W-:-:S06]  /*3fe0*/  F2FP.BF16.PACK_AB R129, R133, R139 ;  /* 0x0000008b8581723e */ /* 0x010fcc00000010ff */
[----:B------:R2:W-:Y:S01]  /*3ff0*/  MUFU.EX2 R132, R2 ;  /* 0x0000000200847308 */ /* 0x0005e20000000800 */
[--C-:B-1----:R-:W-:Y:S02]  /*4000*/  FFMA.FTZ R4, R61, c[0x0][0x23c], -R0.reuse ;  /* 0x00008f003d047a23 */ /* 0x102fe40000010800 */
[----:B------:R-:W-:Y:S01]  /*4010*/  HMMA.16816.F32.BF16 R60, R124, R26, R76 ;  /* 0x0000001a7c3c723c */ /* 0x000fe2000004184c */
[----:B------:R-:W-:-:S04]  /*4020*/  FFMA.FTZ R0, R138, c[0x0][0x23c], -R0 ;  /* 0x00008f008a007a23 */ /* 0x000fc80000010800 */
[----:B------:R1:W4:Y:S01]  /*4030*/  MUFU.EX2 R200, R4 ;  /* 0x0000000400c87308 */ /* 0x0003220000000800 */
[----:B--2---:R-:W-:Y:S02]  /*4040*/  FADD.FTZ R2, R202, R201 ;  /* 0x000000c9ca027221 */ /* 0x004fe40000010000 */
[C---:B------:R-:W-:Y:S05]  /*4050*/  HMMA.16816.F32.BF16 R76, R124.reuse, R82, R92 ;  /* 0x000000527c4c723c */ /* 0x040fea000004185c */
[----:B------:R2:W5:Y:S01]  /*4060*/  MUFU.EX2 R248, R0 ;  /* 0x0000000000f87308 */ /* 0x0005620000000800 */
[----:B---3--:R-:W-:Y:S02]  /*4070*/  FADD.FTZ R2, R199, R2 ;  /* 0x00000002c7027221 */ /* 0x008fe40000010000 */
[----:B------:R-:W-:Y:S01]  /*4080*/  HMMA.16816.F32.BF16 R92, R124, R98, R108 ;  /* 0x000000627c5c723c */ /* 0x000fe2000004186c */
[----:B-1----:R-:W-:-:S02]  /*4090*/  F2FP.BF16.PACK_AB R4, R203, R206 ;  /* 0x000000cecb04723e */ /* 0x002fc400000010ff */
[----:B----4-:R-:W-:-:S05]  /*40a0*/  F2FP.BF16.PACK_AB R7, R200, R199 ;  /* 0x000000c7c807723e */ /* 0x010fca00000010ff */
[----:B------:R-:W-:Y:S01]  /*40b0*/  HMMA.16816.F32.BF16 R108, R124, R114, R116 ;  /* 0x000000727c6c723c */ /* 0x000fe20000041874 */
[----:B--2---:R-:W-:Y:S01]  /*40c0*/  FADD.FTZ R0, R206, R203 ;  /* 0x000000cbce007221 */ /* 0x004fe20000010000 */
[----:B-----5:R-:W-:-:S03]  /*40d0*/  F2FP.BF16.PACK_AB R131, R248, R132 ;  /* 0x00000084f883723e */ /* 0x020fc600000010ff */
[----:B------:R-:W-:-:S03]  /*40e0*/  FADD.FTZ R0, R204, R0 ;  /* 0x00000000cc007221 */ /* 0x000fc60000010000 */
[C---:B------:R-:W-:Y:S08]  /*40f0*/  HMMA.16816.F32.BF16 R148, R4.reuse, R36, RZ ;  /* 0x000000240494723c */ /* 0x040ff000000418ff */
[----:B------:R-:W-:Y:S08]  /*4100*/  HMMA.16816.F32.BF16 R192, R4, R38, RZ ;  /* 0x0000002604c0723c */ /* 0x000ff000000418ff */
        /* <DEDUP_REMOVED lines=62> */
[----:B------:R-:W-:Y:S01]  /*44f0*/  ISETP.GE.AND P2, PT, R252, c[0x0][0x220], PT ;  /* 0x00008800fc007a0c */ /* 0x000fe20003f46270 */
[----:B------:R-:W-:Y:S09]  /*4500*/  BRA `(.L_x_1663) ;  /* 0x000002f000007947 */ /* 0x000ff20003800000 */
.L_x_1665:
[----:B------:R-:W2:Y:S01]  /*4510*/  LDL.64 R230, [R1+0x18] ;  /* 0x0000180001e67983 */ /* 0x000ea20000100a00 */
[----:B------:R-:W-:Y:S01]  /*4520*/  IADD3 R0, R228, -0x1, RZ ;  /* 0xffffffffe4007810 */ /* 0x000fe20007ffe0ff */
[----:B------:R-:W-:Y:S02]  /*4530*/  IMAD.MOV.U32 R133, RZ, RZ, c[0x0][0x198] ;  /* 0x00006600ff857624 */ /* 0x000fe400078e00ff */
[----:B------:R-:W3:Y:S01]  /*4540*/  LDL.64 R134, [R1+0x8] ;  /* 0x0000080001867983 */ /* 0x000ee20000100a00 */
[----:B------:R-:W-:Y:S01]  /*4550*/  SHF.R.S32.HI R2, RZ, 0x1f, R0 ;  /* 0x0000001fff027819 */ /* 0x000fe20000011400 */
[----:B------:R-:W-:Y:S02]  /*4560*/  IMAD.WIDE.U32 R4, R0, c[0x0][0x198], RZ ;  /* 0x0000660000047a25 */ /* 0x000fe400078e00ff */
[----:B------:R1:W-:Y:S02]  /*4570*/  @P3 STS.128 [R227+0x8000], RZ ;  /* 0x008000ffe3003388 */ /* 0x0003e40000000c00 */
[----:B------:R-:W-:Y:S02]  /*4580*/  IMAD R2, R2, c[0x0][0x198], RZ ;  /* 0x0000660002027a24 */ /* 0x000fe400078e02ff */
[----:B------:R-:W-:Y:S02]  /*4590*/  IMAD.SHL.U32 R133, R133, 0x10, RZ ;  /* 0x0000001085857824 */ /* 0x000fe400078e00ff */
[----:B------:R-:W-:Y:S04]  /*45a0*/  IMAD R2, R0, c[0x0][0x19c], R2 ;  /* 0x0000670000027a24 */ /* 0x000fe800078e0202 */
[----:B------:R-:W-:Y:S02]  /*45b0*/  IMAD.IADD R3, R5, 0x1, R2 ;  /* 0x0000000105037824 */ /* 0x000fe400078e0202 */
[----:B---3--:R-:W-:Y:S01]  /*45c0*/  IMAD.MOV.U32 R134, RZ, RZ, 0x4 ;  /* 0x00000004ff867424 */ /* 0x008fe200078e00ff */
[----:B--2---:R-:W-:Y:S04]  /*45d0*/  LEA R0, P1, R4, R230, 0x5 ;  /* 0x000000e604007211 */ /* 0x004fe800078228ff */
[----:B------:R-:W-:Y:S02]  /*45e0*/  @!P3 LEA R10, P6, R0, c[0x0][0x168], 0x1 ;  /* 0x00005a00000aba11 */ /* 0x000fe400078c08ff */
[----:B------:R-:W-:Y:S02]  /*45f0*/  LEA.HI.X R3, R4, R135, R3, 0x5, P1 ;  /* 0x0000008704037211 */ /* 0x000fe400008f2c03 */
[----:B------:R-:W-:Y:S01]  /*4600*/  IADD3 R2, P0, R133, R0, RZ ;  /* 0x0000000085027210 */ /* 0x000fe20007f1e0ff */
[----:B------:R-:W-:Y:S01]  /*4610*/  IMAD.MOV.U32 R133, RZ, RZ, c[0x0][0x198] ;  /* 0x00006600ff857624 */ /* 0x000fe200078e00ff */
[C-C-:B------:R-:W-:Y:S02]  /*4620*/  @!P3 LEA.HI.X R11, R0.reuse, c[0x0][0x16c], R3.reuse, 0x1, P6 ;  /* 0x00005b00000bba11 */ /* 0x140fe400030f0c03 */
[----:B------:R-:W-:Y:S02]  /*4630*/  @!P2 LEA R6, P1, R0, c[0x0][0x168], 0x1 ;  /* 0x00005a000006aa11 */ /* 0x000fe400078208ff */
[----:B------:R-:W-:Y:S01]  /*4640*/  @!P3 LEA R8, P5, R2, c[0x0][0x168], 0x1 ;  /* 0x00005a000208ba11 */ /* 0x000fe200078a08ff */
[----:B------:R-:W-:Y:S01]  /*4650*/  @!PT LDS RZ, [RZ] ;  /* 0x00000000fffff984 */ /* 0x000fe20000000800 */
[----:B------:R-:W-:Y:S01]  /*4660*/  @!PT LDS RZ, [RZ] ;  /* 0x00000000fffff984 */ /* 0x000fe20000000800 */
[----:B------:R-:W-:Y:S01]  /*4670*/  @!PT LDS RZ, [RZ] ;  /* 0x00000000fffff984 */ /* 0x000fe20000000800 */
[----:B------:R1:W-:Y:S01]  /*4680*/  @!P3 LDGSTS.E.BYPASS.LTC128B.128 [R227+0x8000], [R10.64] ;  /* 0x080000000ae3bfae */ /* 0x0003e2000b901d44 */
[----:B------:R-:W-:Y:S02]  /*4690*/  SHF.L.U64.HI R133, R133, R134, c[0x0][0x19c] ;  /* 0x0000670085857619 */ /* 0x000fe40000010286 */
[--C-:B------:R-:W-:Y:S01]  /*46a0*/  @!P2 LEA.HI.X R7, R0, c[0x0][0x16c], R3.reuse, 0x1, P1 ;  /* 0x00005b000007aa11 */ /* 0x100fe200008f0c03 */
        /* <DEDUP_REMOVED lines=21> */
.L_x_1663:
[----:B------:R-:W2:Y:S01]  /*4800*/  LDL.64 R8, [R1+0x10] ;  /* 0x0000100001087983 */ /* 0x000ea20000100a00 */
[----:B------:R-:W-:Y:S04]  /*4810*/  DEPBAR.LE SB0, 0x0 ;  /* 0x000080000000791a */ /* 0x000fe80000000000 */
[----:B------:R-:W-:Y:S01]  /*4820*/  SHF.R.S32.HI R0, RZ, 0x1f, R228 ;  /* 0x0000001fff007819 */ /* 0x000fe200000114e4 */
[----:B------:R-:W3:Y:S01]  /*4830*/  LDL R6, [R1+0x20] ;  /* 0x0000200001067983 */ /* 0x000ee20000100800 */
[----:B------:R-:W-:Y:S01]  /*4840*/  IMAD.WIDE.U32 R4, R228, c[0x0][0x1a0], RZ ;  /* 0x00006800e4047a25 */ /* 0x000fe200078e00ff */
[----:B------:R-:W-:Y:S02]  /*4850*/  MOV R12, c[0x0][0x1a0] ;  /* 0x00006800000c7a02 */ /* 0x000fe40000000f00 */
[----:B------:R-:W-:Y:S01]  /*4860*/  BAR.SYNC.DEFER_BLOCKING 0x0 ;  /* 0x0000000000007b1d */ /* 0x000fe20000010000 */
[----:B------:R-:W-:Y:S01]  /*4870*/  IMAD R0, R0, c[0x0][0x1a0], RZ ;  /* 0x0000680000007a24 */ /* 0x000fe200078e02ff */
[----:B------:R-:W-:Y:S03]  /*4880*/  MOV R13, c[0x0][0x1a4] ;  /* 0x00006900000d7a02 */ /* 0x000fe60000000f00 */
[----:B------:R-:W-:Y:S05]  /*4890*/  IMAD R2, R228, c[0x0][0x1a4], R0 ;  /* 0x00006900e4027a24 */ /* 0x000fea00078e0200 */
[----:B------:R-:W-:Y:S01]  /*48a0*/  IADD3 R3, R5, R2, RZ ;  /* 0x0000000205037210 */ /* 0x000fe20007ffe0ff */
[----:B------:R-:W-:Y:S01]  /*48b0*/  @P3 STS.128 [R227+0xa000], RZ ;  /* 0x00a000ffe3003388 */ /* 0x000fe20000000c00 */
[----:B--2---:R-:W-:Y:S04]  /*48c0*/  LEA R0, P1, R4, R8, 0x5 ;  /* 0x0000000804007211 */ /* 0x004fe800078228ff */
[----:B------:R-:W-:Y:S02]  /*48d0*/  @!P3 LEA R10, P5, R0, c[0x0][0x170], 0x1 ;  /* 0x00005c00000aba11 */ /* 0x000fe400078a08ff */
[----:B---3--:R-:W-:Y:S02]  /*48e0*/  LEA.HI.X R3, R4, R6, R3, 0x5, P1 ;  /* 0x0000000604037211 */ /* 0x008fe400008f2c03 */
[C---:B------:R-:W-:Y:S02]  /*48f0*/  @!P2 LEA R6, P1, R0.reuse, c[0x0][0x170], 0x1 ;  /* 0x00005c000006aa11 */ /* 0x040fe400078208ff */
[C-C-:B------:R-:W-:Y:S02]  /*4900*/  @!P3 LEA.HI.X R11, R0.reuse, c[0x0][0x174], R3.reuse, 0x1, P5 ;  /* 0x00005d00000bba11 */ /* 0x140fe400028f0c03 */
[----:B------:R-:W-:Y:S02]  /*4910*/  @!P2 LEA.HI.X R7, R0, c[0x0][0x174], R3, 0x1, P1 ;  /* 0x00005d000007aa11 */ /* 0x000fe400008f0c03 */
[----:B------:R-:W-:Y:S01]  /*4920*/  LEA R2, P0, R12, R0, 0x4 ;  /* 0x000000000c027211 */ /* 0x000fe200078020ff */
[----:B------:R-:W-:Y:S01]  /*4930*/  @!PT LDS RZ, [RZ] ;  /* 0x00000000fffff984 */ /* 0x000fe20000000800 */
[----:B------:R-:W-:Y:S01]  /*4940*/  @!PT LDS RZ, [RZ] ;  /* 0x00000000fffff984 */ /* 0x000fe20000000800 */
[----:B------:R-:W-:Y:S01]  /*4950*/  @!PT LDS RZ, [RZ] ;  /* 0x00000000fffff984 */ /* 0x000fe20000000800 */
[----:B------:R1:W-:Y:S03]  /*4960*/  @!P3 LDGSTS.E.BYPASS.LTC128B.128 [R227+0xa000], [R10.64] ;  /* 0x0a0000000ae3bfae */ /* 0x0003e6000b901d44 */
[----:B------:R-:W-:Y:S02]  /*4970*/  @!P3 LEA R8, P4, R2, c[0x0][0x170], 0x1 ;  /* 0x00005c000208ba11 */ /* 0x000fe400078808ff */
[----:B------:R-:W-:Y:S02]  /*4980*/  LEA.HI.X R5, R12, R3, R13, 0x4, P0 ;  /* 0x000000030c057211 */ /* 0x000fe400000f240d */
[C---:B------:R-:W-:Y:S01]  /*4990*/  @!P2 LEA R4, P0, R2.reuse, c[0x0][0x170], 0x1 ;  /* 0x00005c000204aa11 */ /* 0x040fe200078008ff */
[----:B------:R-:W-:Y:S01]  /*49a0*/  @P2 STS.128 [R227+0xb000], RZ ;  /* 0x00b000ffe3002388 */ /* 0x000fe20000000c00 */
[C-C-:B------:R-:W-:Y:S02]  /*49b0*/  @!P3 LEA.HI.X R9, R2.reuse, c[0x0][0x174], R5.reuse, 0x1, P4 ;  /* 0x00005d000209ba11 */ /* 0x140fe400020f0c05 */
[----:B------:R-:W-:Y:S02]  /*49c0*/  @!P2 LEA.HI.X R5, R2, c[0x0][0x174], R5, 0x1, P0 ;  /* 0x00005d000205aa11 */ /* 0x000fe400000f0c05 */
[----:B------:R-:W-:Y:S03]  /*49d0*/  ISETP.GT.AND P4, PT, R228, RZ, PT ;  /* 0x000000ffe400720c */ /* 0x000fe60003f84270 */
        /* <DEDUP_REMOVED lines=15> */
[----:B------:R-:W2:Y:S08]  /*4ad0*/  LDSM.16.M88.4 R16, [R212+0x8000] ;  /* 0x00800000d410783b */ /* 0x000eb00000000200 */
[----:B------:R-:W1:Y:S08]  /*4ae0*/  LDSM.16.M88.4 R28, [R214+0x2000] ;  /* 0x00200000d61c783b */ /* 0x000e700000000200 */
[----:B------:R-:W3:Y:S08]  /*4af0*/  LDSM.16.M88.4 R140, [R212+0x8800] ;  /* 0x00880000d48c783b */ /* 0x000ef00000000200 */
[----:B------:R-:W0:Y:S08]  /*4b00*/  LDGDEPBAR ;  /* 0x00000000000079af */ /* 0x000e300000000000 */
[----:B------:R-:W-:Y:S01]  /*4b10*/  LDSM.16.M88.4 R176, [R216] ;  /* 0x00000000d8b0783b */ /* 0x000fe20000000200 */
[-C--:B--2---:R-:W-:Y:S07]  /*4b20*/  HMMA.16816.F32.BF16 R4, R32, R16.reuse, RZ ;  /* 0x000000102004723c */ /* 0x084fee00000418ff */
[----:B------:R-:W2:Y:S01]  /*4b30*/  LDSM.16.M88.4 R180, [R223] ;  /* 0x00000000dfb4783b */ /* 0x000ea20000000200 */
[C---:B-1----:R-:W-:Y:S07]  /*4b40*/  HMMA.16816.F32.BF16 R8, R28.reuse, R16, RZ ;  /* 0x000000101c08723c */ /* 0x042fee00000418ff */
[----:B------:R-:W1:Y:S01]  /*4b50*/  LDSM.16.M88.4 R184, [R216+0x2000] ;  /* 0x00200000d8b8783b */ /* 0x000e620000000200 */
[-C--:B------:R-:W-:Y:S07]  /*4b60*/  HMMA.16816.F32.BF16 R12, R28, R18.reuse, RZ ;  /* 0x000000121c0c723c */ /* 0x080fee00000418ff */
[----:B------:R-:W4:Y:S01]  /*4b70*/  LDSM.16.M88.4 R188, [R226] ;  /* 0x00000000e2bc783b */ /* 0x000f220000000200 */
[C---:B------:R-:W-:Y:S07]  /*4b80*/  HMMA.16816.F32.BF16 R16, R32.reuse, R18, RZ ;  /* 0x000000122010723c */ /* 0x040fee00000418ff */
[----:B------:R-:W-:Y:S01]  /*4b90*/  LDSM.16.M88.4 R192, [R222] ;  /* 0x00000000dec0783b */ /* 0x000fe20000000200 */
[-C--:B---3--:R-:W-:Y:S07]  /*4ba0*/  HMMA.16816.F32.BF16 R20, R32, R140.reuse, RZ ;  /* 0x0000008c2014723c */ /* 0x088fee00000418ff */
[----:B------:R-:W3:Y:S01]  /*4bb0*/  LDSM.16.M88.4 R196, [R221+0x8000] ;  /* 0x00800000ddc4783b */ /* 0x000ee20000000200 */
[C---:B------:R-:W-:Y:S07]  /*4bc0*/  HMMA.16816.F32.BF16 R24, R28.reuse, R140, RZ ;  /* 0x0000008c1c18723c */ /* 0x040fee00000418ff */
[----:B------:R-:W-:Y:S01]  /*4bd0*/  LDSM.16.M88.4 R200, [R221+0x8800] ;  /* 0x00880000ddc8783b */ /* 0x000fe20000000200 */
[-C--:B------:R-:W-:Y:S07]  /*4be0*/  HMMA.16816.F32.BF16 R28, R28, R142.reuse, RZ ;  /* 0x0000008e1c1c723c */ /* 0x080fee00000418ff */
[----:B------:R-:W-:Y:S01]  /*4bf0*/  LDSM.16.M88.4 R204, [R220] ;  /* 0x00000000dccc783b */ /* 0x000fe20000000200 */
[----:B------:R-:W-:Y:S07]  /*4c00*/  HMMA.16816.F32.BF16 R32, R32, R142, RZ ;  /* 0x0000008e2020723c */ /* 0x000fee00000418ff */
[----:B------:R-:W5:Y:S01]  /*4c10*/  LDSM.16.M88.4 R140, [R222+0x2000] ;  /* 0x00200000de8c783b */ /* 0x000f620000000200 */
[-C--:B--2---:R-:W-:Y:S07]  /*4c20*/  HMMA.16816.F32.BF16 R4, R176, R180.reuse, R4 ;  /* 0x000000b4b004723c */ /* 0x084fee0000041804 */
[----:B------:R-:W2:Y:S01]  /*4c30*/  LDSM.16.M88.4 R208, [R219] ;  /* 0x00000000dbd0783b */ /* 0x000ea20000000200 */
[C---:B-1----:R-:W-:Y:S08]  /*4c40*/  HMMA.16816.F32.BF16 R8, R184.reuse, R180, R8 ;  /* 0x000000b4b808723c */ /* 0x042ff00000041808 */
[-C--:B------:R-:W-:Y:S08]  /*4c50*/  HMMA.16816.F32.BF16 R12, R184, R182.reuse, R12 ;  /* 0x000000b6b80c723c */ /* 0x080ff0000004180c */
[C---:B------:R-:W-:Y:S01]  /*4c60*/  HMMA.16816.F32.BF16 R16, R176.reuse, R182, R16 ;  /* 0x000000b6b010723c */ /* 0x040fe20000041810 */
[----:B------:R-:W-:Y:S07]  /*4c70*/  LDSM.16.M88.4 R180, [R219+0x800] ;  /* 0x00080000dbb4783b */ /* 0x000fee0000000200 */
[-C--:B----4-:R-:W-:Y:S08]  /*4c80*/  HMMA.16816.F32.BF16 R20, R176, R188.reuse, R20 ;  /* 0x000000bcb014723c */ /* 0x090ff00000041814 */
[C---:B------:R-:W-:Y:S08]  /*4c90*/  HMMA.16816.F32.BF16 R24, R184.reuse, R188, R24 ;  /* 0x000000bcb818723c */ /* 0x040ff00000041818 */
[-C--:B------:R-:W-:Y:S01]  /*4ca0*/  HMMA.16816.F32.BF16 R28, R184, R190.reuse, R28 ;  /* 0x000000beb81c723c */ /* 0x080fe2000004181c */
[----:B------:R-:W-:Y:S07]  /*4cb0*/  LDSM.16.M88.4 R184, [R214+0x4000] ;  /* 0x00400000d6b8783b */ /* 0x000fee0000000200 */
[----:B------:R-:W-:Y:S01]  /*4cc0*/  HMMA.16816.F32.BF16 R32, R176, R190, R32 ;  /* 0x000000beb020723c */ /* 0x000fe20000041820 */
[----:B------:R-:W1:Y:S07]  /*4cd0*/  LDSM.16.M88.4 R176, [R220+0x2000] ;  /* 0x00200000dcb0783b */ /* 0x000e6e0000000200 */
[-C--:B---3--:R-:W-:Y:S01]  /*4ce0*/  HMMA.16816.F32.BF16 R4, R192, R196.reuse, R4 ;  /* 0x000000c4c004723c */ /* 0x088fe20000041804 */
[----:B------:R-:W3:Y:S07]  /*4cf0*/  LDSM.16.M88.4 R188, [R212+0x9000] ;  /* 0x00900000d4bc783b */ /* 0x000eee0000000200 */
[C---:B-----5:R-:W-:Y:S08]  /*4d00*/  HMMA.16816.F32.BF16 R8, R140.reuse, R196, R8 ;  /* 0x000000c48c08723c */ /* 0x060ff00000041808 */
[-C--:B------:R-:W-:Y:S08]  /*4d10*/  HMMA.16816.F32.BF16 R12, R140, R198.reuse, R12 ;  /* 0x000000c68c0c723c */ /* 0x080ff0000004180c */
[C---:B------:R-:W-:Y:S01]  /*4d20*/  HMMA.16816.F32.BF16 R16, R192.reuse, R198, R16 ;  /* 0x000000c6c010723c */ /* 0x040fe20000041810 */
[----:B------:R-:W-:Y:S07]  /*4d30*/  LDSM.16.M88.4 R196, [R216+0x4000] ;  /* 0x00400000d8c4783b */ /* 0x000fee0000000200 */
[-C--:B------:R-:W-:Y:S08]  /*4d40*/  HMMA.16816.F32.BF16 R20, R192, R200.reuse, R20 ;  /* 0x000000c8c014723c */ /* 0x080ff00000041814 */
[C---:B------:R-:W-:Y:S08]  /*4d50*/  HMMA.16816.F32.BF16 R24, R140.reuse, R200, R24 ;  /* 0x000000c88c18723c */ /* 0x040ff00000041818 */
[-C--:B------:R-:W-:Y:S01]  /*4d60*/  HMMA.16816.F32.BF16 R28, R140, R202.reuse, R28 ;  /* 0x000000ca8c1c723c */ /* 0x080fe2000004181c */
[----:B------:R-:W4:Y:S07]  /*4d70*/  LDSM.16.M88.4 R140, [R214+0x6000] ;  /* 0x00600000d68c783b */ /* 0x000f2e0000000200 */
[----:B------:R-:W-:Y:S01]  /*4d80*/  HMMA.16816.F32.BF16 R32, R192, R202, R32 ;  /* 0x000000cac020723c */ /* 0x000fe20000041820 */
[----:B------:R-:W5:Y:S07]  /*4d90*/  LDSM.16.M88.4 R192, [R212+0x9800] ;  /* 0x00980000d4c0783b */ /* 0x000f6e0000000200 */
[-C--:B--2---:R-:W-:Y:S01]  /*4da0*/  HMMA.16816.F32.BF16 R4, R204, R208.reuse, R4 ;  /* 0x000000d0cc04723c */ /* 0x084fe20000041804 */
[----:B------:R-:W2:Y:S07]  /*4db0*/  LDSM.16.M88.4 R200, [R225] ;  /* 0x00000000e1c8783b */ /* 0x000eae0000000200 */
        /* <DEDUP_REMOVED lines=9> */
[----:B------:R-:W1:Y:S07]  /*4e50*/  LDSM.16.M88.4 R180, [R224] ;  /* 0x00000000e0b4783b */ /* 0x000e6e0000000200 */
[-C--:B---3--:R-:W-:Y:S01]  /*4e60*/  HMMA.16816.F32.BF16 R4, R184, R188.reuse, R4 ;  /* 0x000000bcb804723c */ /* 0x088fe20000041804 */
[----:B------:R-:W3:Y:S07]  /*4e70*/  LDSM.16.M88.4 R204, [R222+0x4000] ;  /* 0x00400000decc783b */ /* 0x000eee0000000200 */
[C---:B----4-:R-:W-:Y:S08]  /*4e80*/  HMMA.16816.F32.BF16 R8, R140.reuse, R188, R8 ;  /* 0x000000bc8c08723c */ /* 0x050ff00000041808 */
[-C--:B------:R-:W-:Y:S08]  /*4e90*/  HMMA.16816.F32.BF16 R12, R140, R190.reuse, R12 ;  /* 0x000000be8c0c723c */ /* 0x080ff0000004180c */
[C---:B------:R-:W-:Y:S01]  /*4ea0*/  HMMA.16816.F32.BF16 R16, R184.reuse, R190, R16 ;  /* 0x000000beb810723c */ /* 0x040fe20000041810 */
[----:B------:R-:W-:Y:S07]  /*4eb0*/  LDSM.16.M88.4 R188, [R220+0x4000] ;  /* 0x00400000dcbc783b */ /* 0x000fee0000000200 */
[-C--:B-----5:R-:W-:Y:S08]  /*4ec0*/  HMMA.16816.F32.BF16 R20, R184, R192.reuse, R20 ;  /* 0x000000c0b814723c */ /* 0x0a0ff00000041814 */
[C---:B------:R-:W-:Y:S08]  /*4ed0*/  HMMA.16816.F32.BF16 R24, R140.reuse, R192, R24 ;  /* 0x000000c08c18723c */ /* 0x040ff00000041818 */
[-C--:B------:R-:W-:Y:S01]  /*4ee0*/  HMMA.16816.F32.BF16 R28, R140, R194.reuse, R28 ;  /* 0x000000c28c1c723c */ /* 0x080fe2000004181c */
[----:B------:R-:W4:Y:S07]  /*4ef0*/  LDSM.16.M88.4 R140, [R222+0x6000] ;  /* 0x00600000de8c783b */ /* 0x000f2e0000000200 */
[----:B------:R-:W-:Y:S01]  /*4f00*/  HMMA.16816.F32.BF16 R32, R184, R194, R32 ;  /* 0x000000c2b820723c */ /* 0x000fe20000041820 */
[----:B------:R-:W5:Y:S07]  /*4f10*/  LDSM.16.M88.4 R184, [R221+0x9800] ;  /* 0x00980000ddb8783b */ /* 0x000f6e0000000200 */
[-C--:B--2---:R-:W-:Y:S01]  /*4f20*/  HMMA.16816.F32.BF16 R4, R196, R200.reuse, R4 ;  /* 0x000000c8c404723c */ /* 0x084fe20000041804 */
[----:B------:R-:W2:Y:S07]  /*4f30*/  LDSM.16.M88.4 R192, [R219+0x1000] ;  /* 0x00100000dbc0783b */ /* 0x000eae0000000200 */
[C---:B-1----:R-:W-:Y:S08]  /*4f40*/  HMMA.16816.F32.BF16 R8, R176.reuse, R200, R8 ;  /* 0x000000c8b008723c */ /* 0x042ff00000041808 */
[-C--:B------:R-:W-:Y:S08]  /*4f50*/  HMMA.16816.F32.BF16 R12, R176, R202.reuse, R12 ;  /* 0x000000cab00c723c */ /* 0x080ff0000004180c */
[C---:B------:R-:W-:Y:S08]  /*4f60*/  HMMA.16816.F32.BF16 R16, R196.reuse, R202, R16 ;  /* 0x000000cac410723c */ /* 0x040ff00000041810 */
[-C--:B------:R-:W-:Y:S08]  /*4f70*/  HMMA.16816.F32.BF16 R20, R196, R180.reuse, R20 ;  /* 0x000000b4c414723c */ /* 0x080ff00000041814 */
[C---:B------:R-:W-:Y:S08]  /*4f80*/  HMMA.16816.F32.BF16 R24, R176.reuse, R180, R24 ;  /* 0x000000b4b018723c */ /* 0x040ff00000041818 */
[-C--:B------:R-:W-:Y:S01]  /*4f90*/  HMMA.16816.F32.BF16 R28, R176, R182.reuse, R28 ;  /* 0x000000b6b01c723c */ /* 0x080fe2000004181c */
[----:B------:R-:W1:Y:S07]  /*4fa0*/  LDSM.16.M88.4 R176, [R220+0x6000] ;  /* 0x00600000dcb0783b */ /* 0x000e6e0000000200 */
[----:B------:R-:W-:Y:S08]  /*4fb0*/  HMMA.16816.F32.BF16 R32, R196, R182, R32 ;  /* 0x000000b6c420723c */ /* 0x000ff00000041820 */
        /* <DEDUP_REMOVED lines=8> */
[-C--:B--2---:R-:W-:Y:S08]  /*5040*/  HMMA.16816.F32.BF16 R4, R188, R192.reuse, R4 ;  /* 0x000000c0bc04723c */ /* 0x084ff00000041804 */
[C---:B-1----:R-:W-:Y:S08]  /*5050*/  HMMA.16816.F32.BF16 R8, R176.reuse, R192, R8 ;  /* 0x000000c0b008723c */ /* 0x042ff00000041808 */
        /* <DEDUP_REMOVED lines=14> */
[----:B------:R-:W3:Y:S01]  /*5140*/  MUFU.TANH R143, R6 ;  /* 0x00000006008f7308 */ /* 0x000ee20000002400 */
[----:B------:R-:W-:Y:S02]  /*5150*/  FMUL.FTZ R10, R10, c[0x0][0x2ec] ;  /* 0x0000bb000a0a7a20 */ /* 0x000fe40000410000 */
[----:B------:R-:W-:Y:S07]  /*5160*/  FMUL.FTZ R11, R11, c[0x0][0x2ec] ;  /* 0x0000bb000b0b7a20 */ /* 0x000fee0000410000 */
        /* <DEDUP_REMOVED lines=12> */
[----:B------:R2:W1:Y:S01]  /*5230*/  MUFU.TANH R187, R9 ;  /* 0x0000000900bb7308 */ /* 0x0004620000002400 */
[-C--:B----4-:R-:W-:Y:S05]  /*5240*/  HMMA.16816.F32.BF16 R20, R188, R4.reuse, R20 ;  /* 0x00000004bc14723c */ /* 0x090fea0000041814 */
[----:B-----5:R-:W-:Y:S04]  /*5250*/  FMUL.FTZ R15, R19, c[0x0][0x2ec] ;  /* 0x0000bb00130f7a20 */ /* 0x020fe80000410000 */
[----:B------:R2:W4:Y:S01]  /*5260*/  MUFU.TANH R180, R10 ;  /* 0x0000000a00b47308 */ /* 0x0005220000002400 */
[C---:B------:R-:W-:Y:S09]  /*5270*/  HMMA.16816.F32.BF16 R24, R176.reuse, R4, R24 ;  /* 0x00000004b018723c */ /* 0x040ff20000041818 */
[----:B------:R2:W1:Y:S01]  /*5280*/  MUFU.TANH R193, R11 ;  /* 0x0000000b00c17308 */ /* 0x0004620000002400 */
[-C--:B------:R-:W-:Y:S04]  /*5290*/  HMMA.16816.F32.BF16 R28, R176, R6.reuse, R28 ;  /* 0x00000006b01c723c */ /* 0x080fe8000004181c */
[----:B------:R-:W-:Y:S04]  /*52a0*/  FMUL.FTZ R20, R20, c[0x0][0x2ec] ;  /* 0x0000bb0014147a20 */ /* 0x000fe80000410000 */
[----:B------:R-:W-:Y:S01]  /*52b0*/  HMMA.16816.F32.BF16 R32, R188, R6, R32 ;  /* 0x00000006bc20723c */ /* 0x000fe20000041820 */
[----:B------:R-:W1:Y:S03]  /*52c0*/  MUFU.TANH R14, R14 ;  /* 0x0000000e000e7308 */ /* 0x000e660000002400 */
        /* <DEDUP_REMOVED lines=35> */
.L_x_1664:
[----:B------:R-:W-:Y:S01]  /*5500*/  FMNMX.FTZ R0, R142, R132, !PT ;  /* 0x000000848e007209 */ /* 0x000fe20007810000 */
[----:B------:R-:W-:Y:S01]  /*5510*/  LDSM.16.MT88.4 R20, [R213+0xa000] ;  /* 0x00a00000d514783b */ /* 0x000fe20000004200 */
[----:B------:R-:W-:Y:S02]  /*5520*/  IADD3 R228, R228, -0x1, RZ ;  /* 0xffffffffe4e47810 */ /* 0x000fe40007ffe0ff */
[----:B------:R-:W-:Y:S02]  /*5530*/  FMNMX.FTZ R2, R181, R0, !PT ;  /* 0x00000000b5027209 */ /* 0x000fe40007810000 */
[----:B------:R-:W-:Y:S02]  /*5540*/  FMNMX.FTZ R0, R143, R137, !PT ;  /* 0x000000898f007209 */ /* 0x000fe40007810000 */
[----:B------:R-:W-:Y:S01]  /*5550*/  FMNMX.FTZ R3, R14, R2, !PT ;  /* 0x000000020e037209 */ /* 0x000fe20007810000 */
[----:B------:R-:W-:Y:S01]  /*5560*/  LDSM.16.MT88.4 R176, [R215+0xa000] ;  /* 0x00a00000d7b0783b */ /* 0x000fe20000004200 */
[----:B------:R-:W-:Y:S02]  /*5570*/  FMNMX.FTZ R2, R183, R0, !PT ;  /* 0x00000000b7027209 */ /* 0x000fe40007810000 */
        /* <DEDUP_REMOVED lines=81> */
[----:B------:R-:W-:Y:S01]  /*5a90*/  LDSM.16.MT88.4 R156, [R217+0xa000] ;  /* 0x00a00000d99c783b */ /* 0x000fe20000004200 */
[C---:B------:R-:W-:Y:S02]  /*5aa0*/  FMUL.FTZ R34, R132.reuse, R174 ;  /* 0x000000ae84227220 */ /* 0x040fe40000410000 */
[C---:B------:R-:W-:Y:S02]  /*5ab0*/  FMUL.FTZ R35, R132.reuse, R175 ;  /* 0x000000af84237220 */ /* 0x040fe40000410000 */
[----:B------:R4:W-:Y:S01]  /*5ac0*/  MUFU.EX2 R229, R143 ;  /* 0x0000008f00e57308 */ /* 0x0009e20000000800 */
[----:B------:R-:W-:Y:S02]  /*5ad0*/  FMUL.FTZ R38, R132, R38 ;  /* 0x0000002684267220 */ /* 0x000fe40000410000 */
[----:B------:R-:W-:Y:S01]  /*5ae0*/  LDSM.16.MT88.4 R172, [R215+0xa800] ;  /* 0x00a80000d7ac783b */ /* 0x000fe20000004200 */
[----:B-1----:R-:W-:Y:S02]  /*5af0*/  FADD.FTZ R0, -R3, R139 ;  /* 0x0000008b03007221 */ /* 0x002fe40000010100 */
[----:B------:R-:W-:Y:S02]  /*5b00*/  FMUL.FTZ R139, R134, c[0x0][0x23c] ;  /* 0x00008f00868b7a20 */ /* 0x000fe40000410000 */
[----:B------:R-:W-:Y:S02]  /*5b10*/  FMUL.FTZ R0, R0, c[0x0][0x23c] ;  /* 0x00008f0000007a20 */ /* 0x000fe40000410000 */
[----:B------:R1:W-:Y:S01]  /*5b20*/  MUFU.EX2 R240, R5 ;  /* 0x0000000500f07308 */ /* 0x0003e20000000800 */
[----:B------:R-:W-:Y:S01]  /*5b30*/  FSEL R139, R139, RZ, P0 ;  /* 0x000000ff8b8b7208 */ /* 0x000fe20000000000 */
[----:B--2---:R-:W-:Y:S01]  /*5b40*/  FMUL.FTZ R8, R2, R144 ;  /* 0x0000009002087220 */ /* 0x004fe20000410000 */
[----:B------:R-:W-:Y:S01]  /*5b50*/  FSETP.NEU.FTZ.AND P0, PT, R3, -INF , PT ;  /* 0xff8000000300780b */ /* 0x000fe20003f1d000 */
[--C-:B---3--:R-:W-:Y:S02]  /*5b60*/  FFMA.FTZ R4, R183, c[0x0][0x23c], -R138.reuse ;  /* 0x00008f00b7047a23 */ /* 0x108fe4000001088a */
[----:B------:R-:W-:Y:S01]  /*5b70*/  FFMA.FTZ R9, R186, c[0x0][0x23c], -R139 ;  /* 0x00008f00ba097a23 */ /* 0x000fe2000001088b */
[----:B------:R-:W-:Y:S01]  /*5b80*/  FSEL R142, R142, RZ, P0 ;  /* 0x000000ff8e8e7208 */ /* 0x000fe20000000000 */
[----:B------:R-:W-:Y:S02]  /*5b90*/  FMUL.FTZ R39, R132, R39 ;  /* 0x0000002784277220 */ /* 0x000fe40000410000 */
        /* <DEDUP_REMOVED lines=9> */
[C---:B-1----:R-:W-:Y:S02]  /*5c30*/  FMUL.FTZ R5, R133.reuse, R149 ;  /* 0x0000009585057220 */ /* 0x042fe40000410000 */
[----:B------:R-:W-:Y:S02]  /*5c40*/  FMUL.FTZ R53, R133, R53 ;  /* 0x0000003585357220 */ /* 0x000fe40000410000 */
[C---:B------:R-:W-:Y:S01]  /*5c50*/  FMUL.FTZ R54, R132.reuse, R54 ;  /* 0x0000003684367220 */ /* 0x040fe20000410000 */
[----:B------:R1:W-:Y:S01]  /*5c60*/  MUFU.EX2 R236, R9 ;  /* 0x0000000900ec7308 */ /* 0x0003e20000000800 */
[----:B------:R-:W-:Y:S02]  /*5c70*/  FMUL.FTZ R55, R132, R55 ;  /* 0x0000003784377220 */ /* 0x000fe40000410000 */
[----:B------:R-:W-:Y:S01]  /*5c80*/  FMUL.FTZ R56, R2, R56 ;  /* 0x0000003802387220 */ /* 0x000fe20000410000 */
[----:B--2---:R-:W-:Y:S01]  /*5c90*/  F2FP.BF16.PACK_AB R149, R241, R239 ;  /* 0x000000eff195723e */ /* 0x004fe200000010ff */
[--C-:B------:R-:W-:Y:S02]  /*5ca0*/  FFMA.FTZ R4, R14, c[0x0][0x23c], -R137.reuse ;  /* 0x00008f000e047a23 */ /* 0x100fe40000010889 */
[C---:B------:R-:W-:Y:S02]  /*5cb0*/  FMUL.FTZ R57, R2.reuse, R57 ;  /* 0x0000003902397220 */ /* 0x040fe40000410000 */
[C---:B------:R-:W-:Y:S01]  /*5cc0*/  FMUL.FTZ R60, R2.reuse, R60 ;  /* 0x0000003c023c7220 */ /* 0x040fe20000410000 */
[----:B------:R2:W-:Y:S01]  /*5cd0*/  MUFU.EX2 R242, R4 ;  /* 0x0000000400f27308 */ /* 0x0005e20000000800 */
[----:B------:R-:W-:Y:S02]  /*5ce0*/  FMUL.FTZ R61, R2, R61 ;  /* 0x0000003d023d7220 */ /* 0x000fe40000410000 */
[----:B------:R-:W-:Y:S02]  /*5cf0*/  FMUL.FTZ R64, R133, R64 ;  /* 0x0000004085407220 */ /* 0x000fe40000410000 */
[C---:B---3--:R-:W-:Y:S02]  /*5d00*/  FMUL.FTZ R10, R0.reuse, R146 ;  /* 0x00000092000a7220 */ /* 0x048fe40000410000 */
[C---:B------:R-:W-:Y:S02]  /*5d10*/  FMUL.FTZ R11, R0.reuse, R147 ;  /* 0x00000093000b7220 */ /* 0x040fe40000410000 */
[C---:B------:R-:W-:Y:S01]  /*5d20*/  FMUL.FTZ R14, R0.reuse, R154 ;  /* 0x0000009a000e7220 */ /* 0x040fe20000410000 */
[----:B------:R3:W-:Y:S01]  /*5d30*/  MUFU.EX2 R211, R143 ;  /* 0x0000008f00d37308 */ /* 0x0007e20000000800 */
[C---:B------:R-:W-:Y:S02]  /*5d40*/  FMUL.FTZ R15, R0.reuse, R155 ;  /* 0x0000009b000f7220 */ /* 0x040fe40000410000 */
[----:B------:R-:W-:Y:S02]  /*5d50*/  FMUL.FTZ R42, R0, R42 ;  /* 0x0000002a002a7220 */ /* 0x000fe40000410000 */
[----:B-1----:R-:W-:Y:S02]  /*5d60*/  FMUL.FTZ R9, R2, R145 ;  /* 0x0000009102097220 */ /* 0x002fe40000410000 */
[C---:B------:R-:W-:Y:S02]  /*5d70*/  FMUL.FTZ R43, R0.reuse, R43 ;  /* 0x0000002b002b7220 */ /* 0x040fe40000410000 */
[C---:B------:R-:W-:Y:S02]  /*5d80*/  FMUL.FTZ R46, R0.reuse, R46 ;  /* 0x0000002e002e7220 */ /* 0x040fe40000410000 */
[C---:B------:R-:W-:Y:S02]  /*5d90*/  FMUL.FTZ R47, R0.reuse, R47 ;  /* 0x0000002f002f7220 */ /* 0x040fe40000410000 */
[----:B------:R-:W-:Y:S02]  /*5da0*/  FMUL.FTZ R58, R0, R58 ;  /* 0x0000003a003a7220 */ /* 0x000fe40000410000 */
[----:B--2---:R-:W-:Y:S02]  /*5db0*/  FFMA.FTZ R4, R13, c[0x0][0x23c], -R137 ;  /* 0x00008f000d047a23 */ /* 0x004fe40000010889 */
[----:B------:R-:W-:Y:S02]  /*5dc0*/  FMUL.FTZ R13, R2, R153 ;  /* 0x00000099020d7220 */ /* 0x000fe40000410000 */
[----:B------:R-:W1:Y:S01]  /*5dd0*/  MUFU.EX2 R244, R4 ;  /* 0x0000000400f47308 */ /* 0x000e620000000800 */
[C---:B------:R-:W-:Y:S02]  /*5de0*/  FMUL.FTZ R59, R0.reuse, R59 ;  /* 0x0000003b003b7220 */ /* 0x040fe40000410000 */
[----:B------:R-:W-:Y:S02]  /*5df0*/  FMUL.FTZ R62, R0, R62 ;  /* 0x0000003e003e7220 */ /* 0x000fe40000410000 */
[--C-:B---3--:R-:W-:Y:S02]  /*5e00*/  FFMA.FTZ R143, R196, c[0x0][0x23c], -R138.reuse ;  /* 0x00008f00c48f7a23 */ /* 0x108fe4000001088a */
[----:B------:R-:W-:Y:S02]  /*5e10*/  FMUL.FTZ R63, R0, R63 ;  /* 0x0000003f003f7220 */ /* 0x000fe40000410000 */
[C---:B------:R-:W-:Y:S01]  /*5e20*/  FMUL.FTZ R65, R133.reuse, R65 ;  /* 0x0000004185417220 */ /* 0x040fe20000410000 */
[----:B------:R2:W-:Y:S01]  /*5e30*/  MUFU.EX2 R210, R143 ;  /* 0x0000008f00d27308 */ /* 0x0005e20000000800 */
        /* <DEDUP_REMOVED lines=10> */
[----:B------:R-:W1:Y:S01]  /*5ee0*/  MUFU.EX2 R238, R4 ;  /* 0x0000000400ee7308 */ /* 0x000e620000000800 */
[----:B------:R-:W3:Y:S01]  /*5ef0*/  LDSM.16.MT88.4 R152, [R218+0xa000] ;  /* 0x00a00000da98783b */ /* 0x000ee20000004200 */
[----:B------:R-:W-:Y:S02]  /*5f00*/  FMUL.FTZ R73, R2, R73 ;  /* 0x0000004902497220 */ /* 0x000fe40000410000 */
[C---:B------:R-:W-:Y:S02]  /*5f10*/  FMUL.FTZ R74, R0.reuse, R74 ;  /* 0x0000004a004a7220 */ /* 0x040fe40000410000 */
[--C-:B--2---:R-:W-:Y:S02]  /*5f20*/  FFMA.FTZ R143, R197, c[0x0][0x23c], -R138.reuse ;  /* 0x00008f00c58f7a23 */ /* 0x104fe4000001088a */
[----:B------:R-:W-:Y:S02]  /*5f30*/  FMUL.FTZ R75, R0, R75 ;  /* 0x0000004b004b7220 */ /* 0x000fe40000410000 */
[----:B------:R2:W-:Y:S01]  /*5f40*/  MUFU.EX2 R209, R143 ;  /* 0x0000008f00d17308 */ /* 0x0005e20000000800 */
[C---:B------:R-:W-:Y:S02]  /*5f50*/  FMUL.FTZ R76, R2.reuse, R76 ;  /* 0x0000004c024c7220 */ /* 0x040fe40000410000 */
[----:B------:R-:W-:Y:S02]  /*5f60*/  FMUL.FTZ R77, R2, R77 ;  /* 0x0000004d024d7220 */ /* 0x000fe40000410000 */
[C---:B------:R-:W-:Y:S02]  /*5f70*/  FMUL.FTZ R78, R0.reuse, R78 ;  /* 0x0000004e004e7220 */ /* 0x040fe40000410000 */
[----:B------:R-:W-:Y:S02]  /*5f80*/  FMUL.FTZ R79, R0, R79 ;  /* 0x0000004f004f7220 */ /* 0x000fe40000410000 */
[C---:B------:R-:W-:Y:S02]  /*5f90*/  FMUL.FTZ R80, R133.reuse, R80 ;  /* 0x0000005085507220 */ /* 0x040fe40000410000 */
[C---:B------:R-:W-:Y:S02]  /*5fa0*/  FMUL.FTZ R81, R133.reuse, R81 ;  /* 0x0000005185517220 */ /* 0x040fe40000410000 */
[----:B------:R-:W-:Y:S01]  /*5fb0*/  FMUL.FTZ R82, R132, R82 ;  /* 0x0000005284527220 */ /* 0x000fe20000410000 */
[----:B-1----:R-:W-:Y:S01]  /*5fc0*/  F2FP.BF16.PACK_AB R151, R240, R238 ;  /* 0x000000eef097723e */ /* 0x002fe200000010ff */
[----:B------:R-:W-:Y:S02]  /*5fd0*/  FFMA.FTZ R4, R182, c[0x0][0x23c], -R139 ;  /* 0x00008f00b6047a23 */ /* 0x000fe4000001088b */
[----:B------:R-:W-:Y:S02]  /*5fe0*/  FMUL.FTZ R83, R132, R83 ;  /* 0x0000005384537220 */ /* 0x000fe40000410000 */
[----:B------:R1:W-:Y:S01]  /*5ff0*/  MUFU.EX2 R235, R4 ;  /* 0x0000000400eb7308 */ /* 0x0003e20000000800 */
[C---:B------:R-:W-:Y:S02]  /*6000*/  FMUL.FTZ R84, R133.reuse, R84 ;  /* 0x0000005485547220 */ /* 0x040fe40000410000 */
[----:B------:R-:W-:Y:S02]  /*6010*/  FMUL.FTZ R85, R133, R85 ;  /* 0x0000005585557220 */ /* 0x000fe40000410000 */
[--C-:B--2---:R-:W-:Y:S02]  /*6020*/  FFMA.FTZ R143, R188, c[0x0][0x23c], -R137.reuse ;  /* 0x00008f00bc8f7a23 */ /* 0x104fe40000010889 */
        /* <DEDUP_REMOVED lines=8> */
[----:B------:R2:W-:Y:S01]  /*60b0*/  MUFU.EX2 R207, R137 ;  /* 0x0000008900cf7308 */ /* 0x0005e20000000800 */
[C---:B------:R-:W-:Y:S02]  /*60c0*/  FMUL.FTZ R92, R2.reuse, R92 ;  /* 0x0000005c025c7220 */ /* 0x040fe40000410000 */
[----:B------:R-:W-:Y:S02]  /*60d0*/  FMUL.FTZ R93, R2, R93 ;  /* 0x0000005d025d7220 */ /* 0x000fe40000410000 */
[--C-:B-1----:R-:W-:Y:S02]  /*60e0*/  FFMA.FTZ R4, R187, c[0x0][0x23c], -R139.reuse ;  /* 0x00008f00bb047a23 */ /* 0x102fe4000001088b */
[C---:B------:R-:W-:Y:S02]  /*60f0*/  FMUL.FTZ R94, R0.reuse, R94 ;  /* 0x0000005e005e7220 */ /* 0x040fe40000410000 */
[----:B------:R-:W-:Y:S01]  /*6100*/  FMUL.FTZ R95, R0, R95 ;  /* 0x0000005f005f7220 */ /* 0x000fe20000410000 */
[----:B------:R1:W4:Y:S01]  /*6110*/  MUFU.EX2 R237, R4 ;  /* 0x0000000400ed7308 */ /* 0x0003220000000800 */
[C---:B------:R-:W-:Y:S02]  /*6120*/  FMUL.FTZ R96, R133.reuse, R96 ;  /* 0x0000006085607220 */ /* 0x040fe40000410000 */
[----:B------:R-:W-:Y:S02]  /*6130*/  FMUL.FTZ R97, R133, R97 ;  /* 0x0000006185617220 */ /* 0x000fe40000410000 */
[C---:B------:R-:W-:Y:S02]  /*6140*/  FMUL.FTZ R98, R132.reuse, R98 ;  /* 0x0000006284627220 */ /* 0x040fe40000410000 */
[----:B------:R-:W-:Y:S02]  /*6150*/  FMUL.FTZ R99, R132, R99 ;  /* 0x0000006384637220 */ /* 0x000fe40000410000 */
[C---:B------:R-:W-:Y:S02]  /*6160*/  FMUL.FTZ R24, R2.reuse, R164 ;  /* 0x000000a402187220 */ /* 0x040fe40000410000 */
[----:B------:R-:W-:Y:S02]  /*6170*/  FMUL.FTZ R25, R2, R165 ;  /* 0x000000a502197220 */ /* 0x000fe40000410000 */
[----:B------:R-:W-:Y:S02]  /*6180*/  FMUL.FTZ R26, R0, R166 ;  /* 0x000000a6001a7220 */ /* 0x000fe40000410000 */
[--C-:B--2---:R-:W-:Y:S02]  /*6190*/  FFMA.FTZ R137, R190, c[0x0][0x23c], -R138.reuse ;  /* 0x00008f00be897a23 */ /* 0x104fe4000001088a */
[----:B------:R-:W-:Y:S02]  /*61a0*/  FFMA.FTZ R138, R191, c[0x0][0x23c], -R138 ;  /* 0x00008f00bf8a7a23 */ /* 0x000fe4000001088a */
[----:B------:R-:W-:Y:S01]  /*61b0*/  LDSM.16.MT88.4 R188, [R213+0xb800] ;  /* 0x00b80000d5bc783b */ /* 0x000fe20000004200 */
[----:B------:R-:W-:Y:S01]  /*61c0*/  FMUL.FTZ R27, R0, R167 ;  /* 0x000000a7001b7220 */ /* 0x000fe20000410000 */
[----:B------:R-:W-:Y:S01]  /*61d0*/  MUFU.EX2 R206, R137 ;  /* 0x0000008900ce7308 */ /* 0x000fe20000000800 */
[----:B------:R-:W-:Y:S02]  /*61e0*/  FMUL.FTZ R28, R2, R168 ;  /* 0x000000a8021c7220 */ /* 0x000fe40000410000 */
[--C-:B-1----:R-:W-:Y:S01]  /*61f0*/  FFMA.FTZ R4, R180, c[0x0][0x23c], -R142.reuse ;  /* 0x00008f00b4047a23 */ /* 0x102fe2000001088e */
[----:B----4-:R-:W-:Y:S01]  /*6200*/  F2FP.BF16.PACK_AB R144, R237, R235 ;  /* 0x000000ebed90723e */ /* 0x010fe200000010ff */
[----:B------:R-:W-:Y:S01]  /*6210*/  FMUL.FTZ R29, R2, R169 ;  /* 0x000000a9021d7220 */ /* 0x000fe20000410000 */
[----:B------:R-:W-:Y:S01]  /*6220*/  LDSM.16.MT88.4 R180, [R218+0xa800] ;  /* 0x00a80000dab4783b */ /* 0x000fe20000004200 */
[C---:B------:R-:W-:Y:S02]  /*6230*/  FMUL.FTZ R30, R0.reuse, R170 ;  /* 0x000000aa001e7220 */ /* 0x040fe40000410000 */
[----:B------:R-:W-:Y:S01]  /*6240*/  FMUL.FTZ R31, R0, R171 ;  /* 0x000000ab001f7220 */ /* 0x000fe20000410000 */
[----:B------:R1:W-:Y:S01]  /*6250*/  MUFU.EX2 R231, R4 ;  /* 0x0000000400e77308 */ /* 0x0003e20000000800 */
[C---:B------:R-:W-:Y:S02]  /*6260*/  FMUL.FTZ R100, R133.reuse, R100 ;  /* 0x0000006485647220 */ /* 0x040fe40000410000 */
[----:B------:R-:W-:Y:S02]  /*6270*/  FMUL.FTZ R101, R133, R101 ;  /* 0x0000006585657220 */ /* 0x000fe40000410000 */
[C---:B------:R-:W-:Y:S02]  /*6280*/  FMUL.FTZ R102, R132.reuse, R102 ;  /* 0x0000006684667220 */ /* 0x040fe40000410000 */
[----:B------:R-:W-:Y:S02]  /*6290*/  FMUL.FTZ R103, R132, R103 ;  /* 0x0000006784677220 */ /* 0x000fe40000410000 */
[C---:B------:R-:W-:Y:S01]  /*62a0*/  FMUL.FTZ R104, R2.reuse, R104 ;  /* 0x0000006802687220 */ /* 0x040fe20000410000 */
[----:B------:R-:W2:Y:S01]  /*62b0*/  MUFU.EX2 R205, R138 ;  /* 0x0000008a00cd7308 */ /* 0x000ea20000000800 */
[----:B------:R-:W-:Y:S02]  /*62c0*/  FMUL.FTZ R105, R2, R105 ;  /* 0x0000006902697220 */ /* 0x000fe40000410000 */
[C---:B------:R-:W-:Y:S02]  /*62d0*/  FMUL.FTZ R106, R0.reuse, R106 ;  /* 0x0000006a006a7220 */ /* 0x040fe40000410000 */
[----:B------:R-:W-:Y:S02]  /*62e0*/  FMUL.FTZ R107, R0, R107 ;  /* 0x0000006b006b7220 */ /* 0x000fe40000410000 */
[C---:B------:R-:W-:Y:S02]  /*62f0*/  FMUL.FTZ R108, R2.reuse, R108 ;  /* 0x0000006c026c7220 */ /* 0x040fe40000410000 */
[----:B------:R-:W-:Y:S02]  /*6300*/  FMUL.FTZ R109, R2, R109 ;  /* 0x0000006d026d7220 */ /* 0x000fe40000410000 */
[C---:B------:R-:W-:Y:S02]  /*6310*/  FMUL.FTZ R110, R0.reuse, R110 ;  /* 0x0000006e006e7220 */ /* 0x040fe40000410000 */
[----:B------:R-:W-:Y:S02]  /*6320*/  FMUL.FTZ R111, R0, R111 ;  /* 0x0000006f006f7220 */ /* 0x000fe40000410000 */
[--C-:B-1----:R-:W-:Y:S02]  /*6330*/  FFMA.FTZ R4, R193, c[0x0][0x23c], -R142.reuse ;  /* 0x00008f00c1047a23 */ /* 0x102fe4000001088e */
[C---:B------:R-:W-:Y:S02]  /*6340*/  FMUL.FTZ R112, R133.reuse, R112 ;  /* 0x0000007085707220 */ /* 0x040fe40000410000 */
[----:B------:R1:W4:Y:S01]  /*6350*/  MUFU.EX2 R233, R4 ;  /* 0x0000000400e97308 */ /* 0x0003220000000800 */
[----:B------:R-:W-:Y:S02]  /*6360*/  FMUL.FTZ R113, R133, R113 ;  /* 0x0000007185717220 */ /* 0x000fe40000410000 */
[C---:B------:R-:W-:Y:S01]  /*6370*/  FMUL.FTZ R114, R132.reuse, R114 ;  /* 0x0000007284727220 */ /* 0x040fe20000410000 */
[----:B--2---:R-:W-:Y:S01]  /*6380*/  F2FP.BF16.PACK_AB R143, R205, R206 ;  /* 0x000000cecd8f723e */ /* 0x004fe200000010ff */
[C---:B------:R-:W-:Y:S02]  /*6390*/  FMUL.FTZ R115, R132.reuse, R115 ;  /* 0x0000007384737220 */ /* 0x040fe40000410000 */
[C---:B------:R-:W-:Y:S02]  /*63a0*/  FMUL.FTZ R116, R133.reuse, R116 ;  /* 0x0000007485747220 */ /* 0x040fe40000410000 */
[----:B------:R-:W-:Y:S02]  /*63b0*/  FMUL.FTZ R117, R133, R117 ;  /* 0x0000007585757220 */ /* 0x000fe40000410000 */
[C---:B------:R-:W-:Y:S02]  /*63c0*/  FMUL.FTZ R118, R132.reuse, R118 ;  /* 0x0000007684767220 */ /* 0x040fe40000410000 */
[----:B------:R-:W-:Y:S02]  /*63d0*/  FMUL.FTZ R119, R132, R119 ;  /* 0x0000007784777220 */ /* 0x000fe40000410000 */
[--C-:B------:R-:W-:Y:S02]  /*63e0*/  FFMA.FTZ R140, R140, c[0x0][0x23c], -R142.reuse ;  /* 0x00008f008c8c7a23 */ /* 0x100fe4000001088e */
[C---:B------:R-:W-:Y:S02]  /*63f0*/  FMUL.FTZ R120, R2.reuse, R120 ;  /* 0x0000007802787220 */ /* 0x040fe40000410000 */
[----:B------:R-:W-:Y:S01]  /*6400*/  FMUL.FTZ R121, R2, R121 ;  /* 0x0000007902797220 */ /* 0x000fe20000410000 */
[----:B------:R2:W-:Y:S01]  /*6410*/  MUFU.EX2 R138, R140 ;  /* 0x0000008c008a7308 */ /* 0x0005e20000000800 */
[----:B------:R-:W-:Y:S02]  /*6420*/  FMUL.FTZ R122, R0, R122 ;  /* 0x0000007a007a7220 */ /* 0x000fe40000410000 */
[--C-:B-1----:R-:W-:Y:S01]  /*6430*/  FFMA.FTZ R4, R192, c[0x0][0x23c], -R139.reuse ;  /* 0x00008f00c0047a23 */ /* 0x102fe2000001088b */
[----:B----4-:R-:W-:Y:S01]  /*6440*/  F2FP.BF16.PACK_AB R145, R233, R231 ;  /* 0x000000e7e991723e */ /* 0x010fe200000010ff */
[----:B------:R-:W-:Y:S01]  /*6450*/  LDSM.16.MT88.4 R192, [R215+0xb800] ;  /* 0x00b80000d7c0783b */ /* 0x000fe20000004200 */
[----:B------:R-:W-:Y:S02]  /*6460*/  FMUL.FTZ R123, R0, R123 ;  /* 0x0000007b007b7220 */ /* 0x000fe40000410000 */
[C---:B------:R-:W-:Y:S02]  /*6470*/  FMUL.FTZ R124, R2.reuse, R124 ;  /* 0x0000007c027c7220 */ /* 0x040fe40000410000 */
[----:B------:R1:W4:Y:S01]  /*6480*/  MUFU.EX2 R234, R4 ;  /* 0x0000000400ea7308 */ /* 0x0003220000000800 */
[----:B------:R-:W-:Y:S02]  /*6490*/  FMUL.FTZ R125, R2, R125 ;  /* 0x0000007d027d7220 */ /* 0x000fe40000410000 */
[C---:B------:R-:W-:Y:S02]  /*64a0*/  FMUL.FTZ R126, R0.reuse, R126 ;  /* 0x0000007e007e7220 */ /* 0x040fe40000410000 */
[----:B------:R-:W-:Y:S02]  /*64b0*/  FMUL.FTZ R127, R0, R127 ;  /* 0x0000007f007f7220 */ /* 0x000fe40000410000 */
[C---:B------:R-:W-:Y:S02]  /*64c0*/  FMUL.FTZ R128, R133.reuse, R128 ;  /* 0x0000008085807220 */ /* 0x040fe40000410000 */
[----:B------:R-:W-:Y:S02]  /*64d0*/  FMUL.FTZ R129, R133, R129 ;  /* 0x0000008185817220 */ /* 0x000fe40000410000 */
[C---:B------:R-:W-:Y:S02]  /*64e0*/  FMUL.FTZ R130, R132.reuse, R130 ;  /* 0x0000008284827220 */ /* 0x040fe40000410000 */
[----:B------:R-:W-:Y:S01]  /*64f0*/  FMUL.FTZ R131, R132, R131 ;  /* 0x0000008384837220 */ /* 0x000fe20000410000 */
[----:B--2---:R-:W-:Y:S01]  /*6500*/  F2FP.BF16.PACK_AB R140, R211, R229 ;  /* 0x000000e5d38c723e */ /* 0x004fe200000010ff */
[----:B------:R-:W-:Y:S02]  /*6510*/  FFMA.FTZ R137, R198, c[0x0][0x23c], -R139 ;  /* 0x00008f00c6897a23 */ /* 0x000fe4000001088b */
[----:B------:R-:W-:Y:S02]  /*6520*/  FFMA.FTZ R2, R2, R247, R235 ;  /* 0x000000f702027223 */ /* 0x000fe400000100eb */
[----:B------:R2:W-:Y:S01]  /*6530*/  MUFU.EX2 R204, R137 ;  /* 0x0000008900cc7308 */ /* 0x0005e20000000800 */
[----:B------:R-:W-:Y:S02]  /*6540*/  FFMA.FTZ R0, R0, R246, R231 ;  /* 0x000000f600007223 */ /* 0x000fe400000100e7 */
[----:B-1----:R-:W-:Y:S01]  /*6550*/  FFMA.FTZ R4, R185, c[0x0][0x23c], -R142 ;  /* 0x00008f00b9047a23 */ /* 0x002fe2000001088e */
[----:B----4-:R-:W-:Y:S01]  /*6560*/  F2FP.BF16.PACK_AB R146, R236, R234 ;  /* 0x000000eaec92723e */ /* 0x010fe200000010ff */
[----:B------:R-:W-:Y:S05]  /*6570*/  FADD.FTZ R0, R233, R0 ;  /* 0x00000000e9007221 */ /* 0x000fea0000010000 */
[----:B------:R1:W4:Y:S01]  /*6580*/  MUFU.EX2 R230, R4 ;  /* 0x0000000400e67308 */ /* 0x0003220000000800 */
[----:B--2---:R-:W-:Y:S09]  /*6590*/  FFMA.FTZ R137, R199, c[0x0][0x23c], -R139 ;  /* 0x00008f00c7897a23 */ /* 0x004ff2000001088b */
[----:B------:R2:W-:Y:S01]  /*65a0*/  MUFU.EX2 R199, R137 ;  /* 0x0000008900c77308 */ /* 0x0005e20000000800 */
[----:B-1----:R-:W-:Y:S02]  /*65b0*/  FFMA.FTZ R4, R184, c[0x0][0x23c], -R142 ;  /* 0x00008f00b8047a23 */ /* 0x002fe4000001088e */
[----:B------:R-:W-:Y:S01]  /*65c0*/  LDSM.16.MT88.4 R184, [R217+0xa800] ;  /* 0x00a80000d9b8783b */ /* 0x000fe20000004200 */
[----:B----4-:R-:W-:Y:S06]  /*65d0*/  FADD.FTZ R0, R230, R0 ;  /* 0x00000000e6007221 */ /* 0x010fec0000010000 */
[----:B------:R1:W4:Y:S01]  /*65e0*/  MUFU.EX2 R232, R4 ;  /* 0x0000000400e87308 */ /* 0x0003220000000800 */
[----:B--2---:R-:W-:Y:S09]  /*65f0*/  FFMA.FTZ R137, R200, c[0x0][0x23c], -R142 ;  /* 0x00008f00c8897a23 */ /* 0x004ff2000001088e */
[----:B------:R2:W-:Y:S01]  /*6600*/  MUFU.EX2 R198, R137 ;  /* 0x0000008900c67308 */ /* 0x0005e20000000800 */
[----:B-1----:R-:W-:Y:S01]  /*6610*/  FMUL.FTZ R4, R133, R148 ;  /* 0x0000009485047220 */ /* 0x002fe20000410000 */
[----:B------:R-:W-:Y:S01]  /*6620*/  F2FP.BF16.PACK_AB R148, R245, R243 ;  /* 0x000000f3f594723e */ /* 0x000fe200000010ff */
[C---:B----4-:R-:W-:Y:S01]  /*6630*/  FADD.FTZ R0, R232.reuse, R0 ;  /* 0x00000000e8007221 */ /* 0x050fe20000010000 */
[----:B------:R-:W-:Y:S05]  /*6640*/  F2FP.BF16.PACK_AB R147, R232, R230 ;  /* 0x000000e6e893723e */ /* 0x000fea00000010ff */
[-C--:B------:R-:W-:Y:S08]  /*6650*/  HMMA.16816.F32.BF16 R4, R148, R20.reuse, R4 ;  /* 0x000000149404723c */ /* 0x080ff00000041804 */
[C---:B------:R-:W-:Y:S04]  /*6660*/  HMMA.16816.F32.BF16 R8, R144.reuse, R20, R8 ;  /* 0x000000149008723c */ /* 0x040fe80000041808 */
[--C-:B--2---:R-:W-:Y:S02]  /*6670*/  FFMA.FTZ R137, R202, c[0x0][0x23c], -R142.reuse ;  /* 0x00008f00ca897a23 */ /* 0x104fe4000001088e */
[----:B------:R-:W-:Y:S01]  /*6680*/  FFMA.FTZ R142, R141, c[0x0][0x23c], -R142 ;  /* 0x00008f008d8e7a23 */ /* 0x000fe2000001088e */
[----:B------:R-:W-:Y:S01]  /*6690*/  F2FP.BF16.PACK_AB R141, R209, R210 ;  /* 0x000000d2d18d723e */ /* 0x000fe200000010ff */
[-C--:B------:R-:W-:Y:S01]  /*66a0*/  HMMA.16816.F32.BF16 R12, R144, R22.reuse, R12 ;  /* 0x00000016900c723c */ /* 0x080fe2000004180c */
[----:B------:R1:W2:Y:S03]  /*66b0*/  MUFU.EX2 R197, R137 ;  /* 0x0000008900c57308 */ /* 0x0002a60000000800 */
[C---:B------:R-:W-:Y:S02]  /*66c0*/  FMUL.FTZ R20, R133.reuse, R160 ;  /* 0x000000a085147220 */ /* 0x040fe40000410000 */
[C---:B------:R-:W-:Y:S02]  /*66d0*/  FMUL.FTZ R21, R133.reuse, R161 ;  /* 0x000000a185157220 */ /* 0x040fe40000410000 */
[C---:B------:R-:W-:Y:S04]  /*66e0*/  HMMA.16816.F32.BF16 R16, R148.reuse, R22, R16 ;  /* 0x000000169410723c */ /* 0x040fe80000041810 */
[----:B------:R-:W-:Y:S03]  /*66f0*/  FFMA.FTZ R133, R133, R249, R243 ;  /* 0x000000f985857223 */ /* 0x000fe600000100f3 */
[C---:B------:R-:W-:Y:S02]  /*6700*/  FMUL.FTZ R22, R132.reuse, R162 ;  /* 0x000000a284167220 */ /* 0x040fe40000410000 */
[C---:B------:R-:W-:Y:S02]  /*6710*/  FMUL.FTZ R23, R132.reuse, R163 ;  /* 0x000000a384177220 */ /* 0x040fe40000410000 */
[----:B------:R-:W-:Y:S01]  /*6720*/  LDSM.16.MT88.4 R160, [R213+0xa800] ;  /* 0x00a80000d5a0783b */ /* 0x000fe20000004200 */
[----:B------:R-:W-:Y:S02]  /*6730*/  FFMA.FTZ R132, R132, R248, R239 ;  /* 0x000000f884847223 */ /* 0x000fe400000100ef */
[----:B------:R-:W-:Y:S02]  /*6740*/  FADD.FTZ R133, R245, R133 ;  /* 0x00000085f5857221 */ /* 0x000fe40000010000 */
[-C--:B------:R-:W-:Y:S03]  /*6750*/  HMMA.16816.F32.BF16 R20, R148, R176.reuse, R20 ;  /* 0x000000b09414723c */ /* 0x080fe60000041814 */
[--C-:B-1----:R-:W-:Y:S02]  /*6760*/  FFMA.FTZ R137, R203, c[0x0][0x23c], -R139.reuse ;  /* 0x00008f00cb897a23 */ /* 0x102fe4000001088b */
[----:B------:R-:W-:Y:S02]  /*6770*/  FFMA.FTZ R139, R201, c[0x0][0x23c], -R139 ;  /* 0x00008f00c98b7a23 */ /* 0x000fe4000001088b */
[----:B------:R-:W-:Y:S01]  /*6780*/  MUFU.EX2 R196, R137 ;  /* 0x0000008900c47308 */ /* 0x000fe20000000800 */
[C---:B------:R-:W-:Y:S07]  /*6790*/  HMMA.16816.F32.BF16 R24, R144.reuse, R176, R24 ;  /* 0x000000b09018723c */ /* 0x040fee0000041818 */
[----:B------:R-:W-:Y:S01]  /*67a0*/  F2FP.BF16.PACK_AB R176, R199, R204 ;  /* 0x000000ccc7b0723e */ /* 0x000fe200000010ff */
[-C--:B------:R-:W-:Y:S01]  /*67b0*/  HMMA.16816.F32.BF16 R28, R144, R178.reuse, R28 ;  /* 0x000000b2901c723c */ /* 0x080fe2000004181c */
[----:B------:R1:W4:Y:S03]  /*67c0*/  MUFU.EX2 R137, R142 ;  /* 0x0000008e00897308 */ /* 0x0003260000000800 */
[----:B--2---:R-:W-:Y:S04]  /*67d0*/  F2FP.BF16.PACK_AB R177, R197, R198 ;  /* 0x000000c6c5b1723e */ /* 0x004fe800000010ff */
[C---:B------:R-:W-:Y:S03]  /*67e0*/  HMMA.16816.F32.BF16 R32, R148.reuse, R178, R32 ;  /* 0x000000b29420723c */ /* 0x040fe60000041820 */
[----:B------:R-:W2:Y:S05]  /*67f0*/  MUFU.EX2 R139, R139 ;  /* 0x0000008b008b7308 */ /* 0x000eaa0000000800 */
[-C--:B---3--:R-:W-:Y:S08]  /*6800*/  HMMA.16816.F32.BF16 R36, R148, R152.reuse, R36 ;  /* 0x000000989424723c */ /* 0x088ff00000041824 */
[C---:B------:R-:W-:Y:S04]  /*6810*/  HMMA.16816.F32.BF16 R40, R144.reuse, R152, R40 ;  /* 0x000000989028723c */ /* 0x040fe80000041828 */
[----:B-1----:R-:W-:Y:S02]  /*6820*/  F2FP.BF16.PACK_AB R142, R207, R208 ;  /* 0x000000d0cf8e723e */ /* 0x002fe400000010ff */
[----:B----4-:R-:W-:Y:S02]  /*6830*/  F2FP.BF16.PACK_AB R179, R137, R138 ;  /* 0x0000008a89b3723e */ /* 0x010fe400000010ff */
[-C--:B------:R-:W-:Y:S04]  /*6840*/  HMMA.16816.F32.BF16 R44, R144, R154.reuse, R44 ;  /* 0x0000009a902c723c */ /* 0x080fe8000004182c */
[----:B--2---:R-:W-:Y:S04]  /*6850*/  F2FP.BF16.PACK_AB R178, R139, R196 ;  /* 0x000000c48bb2723e */ /* 0x004fe800000010ff */
        /* <DEDUP_REMOVED lines=26> */
[----:B------:R-:W1:Y:S07]  /*6a00*/  LDSM.16.MT88.4 R4, [R218+0xb800] ;  /* 0x00b80000da04783b */ /* 0x000e6e0000004200 */
        /* <DEDUP_REMOVED lines=35> */
[-C--:B--2---:R-:W-:Y:S04]  /*6c40*/  HMMA.16816.F32.BF16 R116, R140, R8.reuse, R116 ;  /* 0x000000088c74723c */ /* 0x084fe80000041874 */
        /* <DEDUP_REMOVED lines=25> */
.L_x_1662:
[----:B------:R-:W2:Y:S04]  /*6de0*/  LDL.LU R176, [R1+0x28] ;  /* 0x0000280001b07983 */ /* 0x000ea80000300800 */
[----:B------:R-:W1:Y:S04]  /*6df0*/  SHFL.BFLY PT, R2, R248, 0x2, 0x1f ;  /* 0x0c401f00f8027f89 */ /* 0x000e6800000e0000 */
[----:B------:R-:W3:Y:S04]  /*6e00*/  SHFL.BFLY PT, R0, R249, 0x2, 0x1f ;  /* 0x0c401f00f9007f89 */ /* 0x000ee800000e0000 */
[----:B------:R-:W4:Y:S04]  /*6e10*/  SHFL.BFLY PT, R4, R247, 0x2, 0x1f ;  /* 0x0c401f00f7047f89 */ /* 0x000f2800000e0000 */
[----:B------:R-:W4:Y:S04]  /*6e20*/  SHFL.BFLY PT, R5, R246, 0x2, 0x1f ;  /* 0x0c401f00f6057f89 */ /* 0x000f2800000e0000 */
[----:B------:R-:W2:Y:S04]  /*6e30*/  S2R R143, SR_CTAID.Y ;  /* 0x00000000008f7919 */ /* 0x000ea80000002600 */
[----:B------:R-:W2:Y:S01]  /*6e40*/  S2R R10, SR_TID.X ;  /* 0x00000000000a7919 */ /* 0x000ea20000002100 */
[----:B-1----:R-:W-:-:S02]  /*6e50*/  FADD.FTZ R248, R2, R248 ;  /* 0x000000f802f87221 */ /* 0x002fc40000010000 */
[----:B---3--:R-:W-:-:S03]  /*6e60*/  FADD.FTZ R249, R0, R249 ;  /* 0x000000f900f97221 */ /* 0x008fc60000010000 */
[----:B------:R-:W1:Y:S01]  /*6e70*/  SHFL.BFLY PT, R0, R248, 0x1, 0x1f ;  /* 0x0c201f00f8007f89 */ /* 0x000e6200000e0000 */
[----:B----4-:R-:W-:-:S03]  /*6e80*/  FADD.FTZ R247, R4, R247 ;  /* 0x000000f704f77221 */ /* 0x010fc60000010000 */
[----:B------:R-:W3:Y:S01]  /*6e90*/  SHFL.BFLY PT, R6, R249, 0x1, 0x1f ;  /* 0x0c201f00f9067f89 */ /* 0x000ee200000e0000 */
[----:B------:R-:W-:-:S03]  /*6ea0*/  FADD.FTZ R246, R5, R246 ;  /* 0x000000f605f67221 */ /* 0x000fc60000010000 */
[----:B------:R-:W4:Y:S04]  /*6eb0*/  SHFL.BFLY PT, R2, R247, 0x1, 0x1f ;  /* 0x0c201f00f7027f89 */ /* 0x000f2800000e0000 */
[----:B------:R-:W4:Y:S01]  /*6ec0*/  SHFL.BFLY PT, R7, R246, 0x1, 0x1f ;  /* 0x0c201f00f6077f89 */ /* 0x000f2200000e0000 */
[----:B-1----:R-:W-:Y:S01]  /*6ed0*/  FADD.FTZ R248, R248, R0 ;  /* 0x00000000f8f87221 */ /* 0x002fe20000010000 */
[----:B------:R-:W-:Y:S01]  /*6ee0*/  MOV R0, 0x3f800000 ;  /* 0x3f80000000007802 */ /* 0x000fe20000000f00 */
[----:B---3--:R-:W-:-:S03]  /*6ef0*/  FADD.FTZ R249, R249, R6 ;  /* 0x00000006f9f97221 */ /* 0x008fc60000010000 */
[----:B------:R-:W-:Y:S01]  /*6f00*/  FSETP.NE.FTZ.AND P5, PT, R248, RZ, PT ;  /* 0x000000fff800720b */ /* 0x000fe20003fb5000 */
[----:B----4-:R-:W-:Y:S01]  /*6f10*/  FADD.FTZ R247, R247, R2 ;  /* 0x00000002f7f77221 */ /* 0x010fe20000010000 */
[----:B------:R-:W-:Y:S01]  /*6f20*/  FSETP.NE.FTZ.AND P6, PT, R249, RZ, PT ;  /* 0x000000fff900720b */ /* 0x000fe20003fd5000 */
[----:B------:R-:W-:-:S03]  /*6f30*/  FADD.FTZ R246, R246, R7 ;  /* 0x00000007f6f67221 */ /* 0x000fc60000010000 */
[----:B------:R-:W-:Y:S02]  /*6f40*/  FSETP.NE.FTZ.AND P4, PT, R247, RZ, PT ;  /* 0x000000fff700720b */ /* 0x000fe40003f95000 */
[----:B------:R-:W-:-:S07]  /*6f50*/  FSETP.NE.FTZ.AND P3, PT, R246, RZ, PT ;  /* 0x000000fff600720b */ /* 0x000fce0003f75000 */
[----:B------:R-:W1:Y:S02]  /*6f60*/  @P6 MUFU.RCP R0, R249 ;  /* 0x000000f900006308 */ /* 0x000e640000001000 */
[C---:B-1----:R-:W-:Y:S02]  /*6f70*/  FMUL.FTZ R84, R0.reuse, R84 ;  /* 0x0000005400547220 */ /* 0x042fe40000410000 */
        /* <DEDUP_REMOVED lines=35> */
[----:B------:R-:W-:Y:S01]  /*71b0*/  FMUL.FTZ R129, R0, R129 ;  /* 0x0000008100817220 */ /* 0x000fe20000410000 */
[----:B--2---:R-:W-:-:S13]  /*71c0*/  ISETP.NE.AND P0, PT, R176, -0x1, PT ;  /* 0xffffffffb000780c */ /* 0x004fda0003f05270 */
[----:B------:R-:W-:Y:S01]  /*71d0*/  @P0 IMAD.WIDE.U32 R4, R176, c[0x0][0x1e8], RZ ;  /* 0x00007a00b0040a25 */ /* 0x000fe200078e00ff */
[----:B------:R-:W-:-:S03]  /*71e0*/  @!P0 SHF.R.S32.HI R2, RZ, 0x1f, R143 ;  /* 0x0000001fff028819 */ /* 0x000fc6000001148f */
[----:B------:R-:W-:Y:S01]  /*71f0*/  @P0 IMAD R141, R176, c[0x0][0x1ec], R5 ;  /* 0x00007b00b08d0a24 */ /* 0x000fe200078e0205 */
[----:B------:R-:W-:Y:S01]  /*7200*/  @P0 MOV R140, R4 ;  /* 0x00000004008c0202 */ /* 0x000fe20000000f00 */
[----:B------:R-:W-:Y:S01]  /*7210*/  @!P0 IMAD R7, R2, c[0x0][0x1e0], RZ ;  /* 0x0000780002078a24 */ /* 0x000fe200078e02ff */
[----:B------:R-:W-:Y:S01]  /*7220*/  SHF.R.S32.HI R4, RZ, 0x1f, R10 ;  /* 0x0000001fff047819 */ /* 0x000fe2000001140a */
[----:B------:R-:W-:-:S03]  /*7230*/  @!P0 IMAD.WIDE.U32 R8, R143, c[0x0][0x1e0], RZ ;  /* 0x000078008f088a25 */ /* 0x000fc600078e00ff */
[CC--:B------:R-:W-:Y:S01]  /*7240*/  LEA.HI R5, R4.reuse, R10.reuse, RZ, 0x2 ;  /* 0x0000000a04057211 */ /* 0x0c0fe200078f10ff */
[----:B------:R-:W-:Y:S01]  /*7250*/  @!P0 IMAD R7, R143, c[0x0][0x1e4], R7 ;  /* 0x000079008f078a24 */ /* 0x000fe200078e0207 */
[-C--:B------:R-:W-:Y:S02]  /*7260*/  LEA.HI R2, R4, R10.reuse, RZ, 0x5 ;  /* 0x0000000a04027211 */ /* 0x080fe400078f28ff */
[----:B------:R-:W-:Y:S02]  /*7270*/  MOV R4, 0x3f800000 ;  /* 0x3f80000000047802 */ /* 0x000fe40000000f00 */
[----:B------:R-:W-:Y:S02]  /*7280*/  LOP3.LUT R6, R5, 0x3ffffffc, RZ, 0xc0, !PT ;  /* 0x3ffffffc05067812 */ /* 0x000fe400078ec0ff */
[----:B------:R-:W-:Y:S02]  /*7290*/  SHF.R.S32.HI R2, RZ, 0x5, R2 ;  /* 0x00000005ff027819 */ /* 0x000fe40000011402 */
[----:B------:R-:W1:Y:S01]  /*72a0*/  @P5 MUFU.RCP R4, R248 ;  /* 0x000000f800045308 */ /* 0x000e620000001000 */
[----:B------:R-:W-:-:S02]  /*72b0*/  IADD3 R6, -R6, R10, RZ ;  /* 0x0000000a06067210 */ /* 0x000fc40007ffe1ff */
[----:B------:R-:W-:Y:S01]  /*72c0*/  @!P0 IADD3 R141, R9, R7, RZ ;  /* 0x00000007098d8210 */ /* 0x000fe20007ffe0ff */
[----:B------:R-:W-:Y:S01]  /*72d0*/  FMUL.FTZ R7, R0, R149 ;  /* 0x0000009500077220 */ /* 0x000fe20000410000 */
[----:B------:R-:W-:Y:S02]  /*72e0*/  LEA R142, R2, R6, 0x9 ;  /* 0x00000006028e7211 */ /* 0x000fe400078e48ff */
[----:B------:R-:W-:Y:S02]  /*72f0*/  MOV R2, 0x3f800000 ;  /* 0x3f80000000027802 */ /* 0x000fe40000000f00 */
[----:B------:R-:W-:Y:S02]  /*7300*/  MOV R0, 0x3f800000 ;  /* 0x3f80000000007802 */ /* 0x000fe40000000f00 */
[----:B------:R-:W-:Y:S02]  /*7310*/  @!P0 MOV R140, R8 ;  /* 0x00000008008c8202 */ /* 0x000fe40000000f00 */
[----:B------:R-:W2:Y:S01]  /*7320*/  @P4 MUFU.RCP R2, R247 ;  /* 0x000000f700024308 */ /* 0x000ea20000001000 */
[----:B------:R-:W-:Y:S01]  /*7330*/  F2FP.BF16.PACK_AB R7, R7, R148 ;  /* 0x000000940707723e */ /* 0x000fe200000010ff */
[----:B-1----:R-:W-:-:S02]  /*7340*/  FMUL.FTZ R38, R4, R38 ;  /* 0x0000002604267220 */ /* 0x002fc40000410000 */
[C---:B------:R-:W-:Y:S02]  /*7350*/  FMUL.FTZ R22, R4.reuse, R39 ;  /* 0x0000002704167220 */ /* 0x040fe40000410000 */
[C---:B------:R-:W-:Y:S02]  /*7360*/  FMUL.FTZ R150, R4.reuse, R150 ;  /* 0x0000009604967220 */ /* 0x040fe40000410000 */
[----:B------:R-:W1:Y:S01]  /*7370*/  @P3 MUFU.RCP R0, R246 ;  /* 0x000000f600003308 */ /* 0x000e620000001000 */
[----:B------:R-:W-:Y:S01]  /*7380*/  FMUL.FTZ R6, R4, R151 ;  /* 0x0000009704067220 */ /* 0x000fe20000410000 */
[----:B------:R-:W-:Y:S01]  /*7390*/  F2FP.BF16.PACK_AB R22, R22, R38 ;  /* 0x000000261616723e */ /* 0x000fe200000010ff */
[C---:B------:R-:W-:Y:S01]  /*73a0*/  FMUL.FTZ R158, R4.reuse, R158 ;  /* 0x0000009e049e7220 */ /* 0x040fe20000410000 */
[----:B------:R-:W-:Y:S01]  /*73b0*/  F2FP.BF16.PACK_AB R38, R85, R84 ;  /* 0x000000545526723e */ /* 0x000fe200000010ff */
[C---:B------:R-:W-:Y:S01]  /*73c0*/  FMUL.FTZ R8, R4.reuse, R159 ;  /* 0x0000009f04087220 */ /* 0x040fe20000410000 */
[----:B------:R3:W5:Y:S01]  /*73d0*/  LDL R85, [R1+0x24] ;  /* 0x0000240001557983 */ /* 0x0007620000100800 */
[----:B------:R-:W-:Y:S01]  /*73e0*/  FMUL.FTZ R162, R4, R162 ;  /* 0x000000a204a27220 */ /* 0x000fe20000410000 */
[----:B------:R-:W-:Y:S01]  /*73f0*/  F2FP.BF16.PACK_AB R6, R6, R150 ;  /* 0x000000960606723e */ /* 0x000fe200000010ff */
[----:B--2---:R-:W-:Y:S01]  /*7400*/  FMUL.FTZ R52, R2, R57 ;  /* 0x0000003902347220 */ /* 0x004fe20000410000 */
[----:B------:R-:W-:Y:S01]  /*7410*/  F2FP.BF16.PACK_AB R8, R8, R158 ;  /* 0x0000009e0808723e */ /* 0x000fe200000010ff */
[C---:B------:R-:W-:Y:S01]  /*7420*/  FMUL.FTZ R12, R4.reuse, R163 ;  /* 0x000000a3040c7220 */ /* 0x040fe20000410000 */
[----:B------:R-:W2:Y:S01]  /*7430*/  S2R R84, SR_CTAID.Z ;  /* 0x0000000000547919 */ /* 0x000ea20000002700 */
        /* <DEDUP_REMOVED lines=35> */
[----:B------:R-:W-:Y:S01]  /*7670*/  SHF.R.S32.HI R4, RZ, 0x1f, R5 ;  /* 0x0000001fff047819 */ /* 0x000fe20000011405 */
[C---:B------:R-:W-:Y:S01]  /*7680*/  FMUL.FTZ R144, R2.reuse, R144 ;  /* 0x0000009002907220 */ /* 0x040fe20000410000 */
        /* <DEDUP_REMOVED lines=130> */
[----:B----4-:R-:W-:Y:S02]  /*7eb0*/  IADD3 R5, R0, R4, RZ ;  /* 0x0000000400057210 */ /* 0x010fe40007ffe0ff */
[----:B------:R-:W-:Y:S02]  /*7ec0*/  IADD3 R4, R4, R2, RZ ;  /* 0x0000000204047210 */ /* 0x000fe40007ffe0ff */
[-C--:B--2---:R-:W-:Y:S01]  /*7ed0*/  IADD3 R8, R0, R6.reuse, RZ ;  /* 0x0000000600087210 */ /* 0x084fe20007ffe0ff */
[----:B------:R1:W-:Y:S01]  /*7ee0*/  STS [R5], R13 ;  /* 0x0000000d05007388 */ /* 0x0003e20000000800 */
[----:B------:R-:W-:Y:S01]  /*7ef0*/  IADD3 R7, R5, R6, RZ ;  /* 0x0000000605077210 */ /* 0x000fe20007ffe0ff */
[----:B---3--:R-:W2:Y:S02]  /*7f00*/  LDC.U8 R10, c[0x0][0x329] ;  /* 0x0000ca40ff0a7b82 */ /* 0x008ea40000000000 */
        /* <DEDUP_REMOVED lines=59> */
[----:B-1----:R-:W-:Y:S01]  /*82c0*/  @P1 IMAD R8, R0, c[0x0][0x214], RZ ;  /* 0x0000850000081a24 */ /* 0x002fe200078e02ff */
[----:B------:R-:W-:-:S02]  /*82d0*/  @!P1 MOV R0, c[0x0][0x214] ;  /* 0x0000850000009a02 */ /* 0x000fc40000000f00 */
[----:B------:R-:W-:Y:S02]  /*82e0*/  STS [R7+0x6000], R65 ;  /* 0x0060004107007388 */ /* 0x000fe40000000800 */
[----:B------:R-:W-:Y:S02]  /*82f0*/  @!P1 SEL R8, R0, c[0x0][0x234], !P2 ;  /* 0x00008d0000089a07 */ /* 0x000fe40005000000 */
[----:B------:R1:W-:Y:S01]  /*8300*/  STS [R7+0x6400], R64 ;  /* 0x0064004007007388 */ /* 0x0003e20000000800 */
[----:B--2---:R-:W1:Y:S01]  /*8310*/  @P6 MUFU.LG2 R9, R249 ;  /* 0x000000f900096308 */ /* 0x004e620000000c00 */
[----:B------:R-:W-:Y:S02]  /*8320*/  ISETP.NE.OR P2, PT, R10, RZ, !P2 ;  /* 0x000000ff0a00720c */ /* 0x000fe40005745670 */
[----:B------:R-:W-:Y:S01]  /*8330*/  STS [R6+0x6000], R68 ;  /* 0x0060004406007388 */ /* 0x000fe20000000800 */
[----:B------:R-:W-:Y:S01]  /*8340*/  @P1 MOV R0, 0x1 ;  /* 0x0000000100001802 */ /* 0x000fe20000000f00 */
[----:B------:R-:W-:-:S02]  /*8350*/  @!P1 IMAD R0, R8, c[0x0][0x1c0], RZ ;  /* 0x0000700008009a24 */ /* 0x000fc400078e02ff */
[----:B------:R2:W-:Y:S04]  /*8360*/  STS [R6+0x6400], R67 ;  /* 0x0064004306007388 */ /* 0x0005e80000000800 */
[----:B------:R-:W-:Y:S06]  /*8370*/  BAR.SYNC.DEFER_BLOCKING 0x0 ;  /* 0x0000000000007b1d */ /* 0x000fec0000010000 */
[----:B------:R-:W3:Y:S04]  /*8380*/  S2R R18, SR_TID.X ;  /* 0x0000000000127919 */ /* 0x000ee80000002100 */
[----:B------:R-:W4:Y:S01]  /*8390*/  S2R R15, SR_CTAID.X ;  /* 0x00000000000f7919 */ /* 0x000f220000002500 */
[----:B------:R-:W-:-:S02]  /*83a0*/  IMAD R0, R143, R0, RZ ;  /* 0x000000008f007224 */ /* 0x000fc400078e02ff */
[----:B------:R-:W-:Y:S02]  /*83b0*/  @!P2 IMAD R2, R143, c[0x0][0x214], RZ ;  /* 0x000085008f02aa24 */ /* 0x000fe400078e02ff */
[----:B-1----:R-:W-:Y:S01]  /*83c0*/  @P6 FMUL.FTZ R7, R9, 0.69314718246459960938 ;  /* 0x3f31721809076820 */ /* 0x002fe20000410000 */
        /* <DEDUP_REMOVED lines=16> */
[----:B---3--:R-:W-:Y:S01]  /*84d0*/  SHF.R.S32.HI R19, RZ, 0x1f, R18 ;  /* 0x0000001fff137819 */ /* 0x008fe20000011412 */
[----:B------:R-:W3:Y:S01]  /*84e0*/  @P3 MUFU.LG2 R11, R246 ;  /* 0x000000f6000b3308 */ /* 0x000ee20000000c00 */
[----:B------:R-:W-:-:S02]  /*84f0*/  @!P2 SEL R2, R2, R176, !P0 ;  /* 0x000000b00202a207 */ /* 0x000fc40004000000 */
[-C--:B------:R-:W-:Y:S02]  /*8500*/  LEA.HI R10, R19, R18.reuse, RZ, 0x5 ;  /* 0x00000012130a7211 */ /* 0x080fe400078f28ff */
[----:B------:R-:W-:Y:S02]  /*8510*/  SEL R9, R0, RZ, P2 ;  /* 0x000000ff00097207 */ /* 0x000fe40001000000 */
[----:B------:R-:W-:Y:S02]  /*8520*/  LOP3.LUT R0, R10, 0xffffffe0, RZ, 0xc0, !PT ;  /* 0xffffffe00a007812 */ /* 0x000fe400078ec0ff */
[----:B--2---:R-:W-:Y:S01]  /*8530*/  @P1 MOV R6, c[0x0][0x210] ;  /* 0x0000840000061a02 */ /* 0x004fe20000000f00 */
[----:B------:R-:W-:Y:S01]  /*8540*/  CS2R R4, SRZ ;  /* 0x0000000000047805 */ /* 0x000fe2000001ff00 */
[----:B------:R-:W-:Y:S02]  /*8550*/  @!P1 MOV R6, 0x1 ;  /* 0x0000000100069802 */ /* 0x000fe40000000f00 */
[----:B------:R-:W-:-:S02]  /*8560*/  IADD3 R0, -R0, R18, RZ ;  /* 0x0000001200007210 */ /* 0x000fc40007ffe1ff */
[----:B------:R-:W-:Y:S01]  /*8570*/  MOV R17, 0x7f800000 ;  /* 0x7f80000000117802 */ /* 0x000fe20000000f00 */
[----:B------:R-:W-:Y:S01]  /*8580*/  @P6 FFMA.FTZ R17, R136, c[0x0][0x238], R7 ;  /* 0x00008e0088116a23 */ /* 0x000fe20000010007 */
[----:B------:R-:W-:Y:S02]  /*8590*/  @!P2 SHF.R.S32.HI R5, RZ, 0x1f, R2 ;  /* 0x0000001fff05a819 */ /* 0x000fe40000011402 */
[----:B------:R-:W-:Y:S01]  /*85a0*/  @!P2 MOV R4, R2 ;  /* 0x000000020004a202 */ /* 0x000fe20000000f00 */
[----:B----4-:R-:W-:Y:S01]  /*85b0*/  IMAD R7, R15, R6, RZ ;  /* 0x000000060f077224 */ /* 0x010fe200078e02ff */
[----:B------:R-:W-:Y:S01]  /*85c0*/  LOP3.LUT P2, RZ, R0, 0x3, RZ, 0xc0, !PT ;  /* 0x0000000300ff7812 */ /* 0x000fe2000784c0ff */
[----:B------:R-:W-:-:S03]  /*85d0*/  IMAD R2, R84, R8, R9 ;  /* 0x0000000854027224 */ /* 0x000fc600078e0209 */
[----:B------:R-:W-:Y:S01]  /*85e0*/  SHF.L.U32 R10, R7, 0x7, RZ ;  /* 0x00000007070a7819 */ /* 0x000fe200000006ff */
[----:B---3--:R-:W-:Y:S01]  /*85f0*/  @P3 FMUL.FTZ R7, R11, 0.69314718246459960938 ;  /* 0x3f3172180b073820 */ /* 0x008fe20000410000 */
[----:B------:R-:W-:Y:S01]  /*8600*/  BSSY B0, `(.L_x_1666) ;  /* 0x0000032000007945 */ /* 0x000fe20003800000 */
[----:B------:R-:W-:Y:S01]  /*8610*/  @P5 FMUL.FTZ R9, R13, 0.69314718246459960938 ;  /* 0x3f3172180d095820 */ /* 0x000fe20000410000 */
[----:B------:R-:W-:Y:S01]  /*8620*/  IADD3 R11, P1, P0, R10, R4, R2 ;  /* 0x000000040a0b7210 */ /* 0x000fe2000783e002 */
        /* <DEDUP_REMOVED lines=11> */
[----:B-1----:R-:W2:Y:S01]  /*86e0*/  LDL.LU R86, [R1+0x3c] ;  /* 0x00003c0001567983 */ /* 0x002ea20000300800 */
[----:B------:R-:W-:-:S04]  /*86f0*/  SHF.R.S32.HI R2, RZ, 0x1f, R0 ;  /* 0x0000001fff027819 */ /* 0x000fc80000011400 */
[----:B------:R-:W-:-:S04]  /*8700*/  LEA.HI R0, R2, R0, RZ, 0x2 ;  /* 0x0000000002007211 */ /* 0x000fc800078f10ff */
[----:B------:R-:W-:-:S05]  /*8710*/  SHF.R.S32.HI R0, RZ, 0x2, R0 ;  /* 0x00000002ff007819 */ /* 0x000fca0000011400 */
[----:B--2---:R-:W-:-:S05]  /*8720*/  IMAD R0, R86, 0x10, R0 ;  /* 0x0000001056007824 */ /* 0x004fca00078e0200 */
        /* <DEDUP_REMOVED lines=31> */
.L_x_1667:
[----:B-1----:R-:W-:Y:S05]  /*8920*/  BSYNC B0 ;  /* 0x0000000000007941 */ /* 0x002fea0003800000 */
.L_x_1666:
[----:B------:R1:W5:Y:S01]  /*8930*/  LDL.64 R12, [R1] ;  /* 0x00000000010c7983 */ /* 0x0003620000100a00 */
[----:B------:R-:W-:Y:S01]  /*8940*/  LEA.HI R4, R19, R18, RZ, 0x3 ;  /* 0x0000001213047211 */ /* 0x000fe200078f18ff */
[----:B------:R-:W-:Y:S01]  /*8950*/  BSSY B0, `(.L_x_1668) ;  /* 0x0000017000007945 */ /* 0x000fe20003800000 */
[----:B------:R-:W-:-:S02]  /*8960*/  IADD3 R2, P0, R250, R140, RZ ;  /* 0x0000008cfa027210 */ /* 0x000fc40007f1e0ff */
[----:B------:R-:W-:Y:S02]  /*8970*/  SHF.R.S32.HI R0, RZ, 0x1f, R250 ;  /* 0x0000001fff007819 */ /* 0x000fe400000114fa */
[----:B------:R-:W-:Y:S02]  /*8980*/  SHF.R.S32.HI R7, RZ, 0x3, R4 ;  /* 0x00000003ff077819 */ /* 0x000fe40000011404 */
[----:B------:R-:W-:Y:S01]  /*8990*/  SHF.R.S32.HI R5, RZ, 0x1f, R84 ;  /* 0x0000001fff057819 */ /* 0x000fe20000011454 */
[----:B------:R-:W-:Y:S01]  /*89a0*/  IMAD.X R3, R0, 0x1, R141, P0 ;  /* 0x0000000100037824 */ /* 0x000fe200000e068d */
[----:B-----5:R-:W-:-:S03]  /*89b0*/  ISETP.GE.AND P0, PT, R7, R85, PT ;  /* 0x000000550700720c */ /* 0x020fc60003f06270 */
[----:B------:R-:W-:Y:S02]  /*89c0*/  IMAD R0, R5, c[0x0][0x1f0], RZ ;  /* 0x00007c0005007a24 */ /* 0x000fe400078e02ff */
[----:B------:R-:W-:-:S04]  /*89d0*/  IMAD.WIDE.U32 R10, R84, c[0x0][0x1f0], R2 ;  /* 0x00007c00540a7a25 */ /* 0x000fc800078e0002 */
[----:B------:R-:W-:-:S04]  /*89e0*/  IMAD R0, R84, c[0x0][0x1f4], R0 ;  /* 0x00007d0054007a24 */ /* 0x000fc800078e0200 */
[----:B------:R-:W-:Y:S01]  /*89f0*/  IMAD.IADD R9, R11, 0x1, R0 ;  /* 0x000000010b097824 */ /* 0x000fe200078e0200 */
[----:B------:R-:W-:Y:S05]  /*8a00*/  @P0 BRA `(.L_x_1669) ;  /* 0x000000b000000947 */ /* 0x000fea0003800000 */
[----:B-1----:R-:W-:Y:S01]  /*8a10*/  IMAD R0, R13, c[0x0][0x1e8], RZ ;  /* 0x00007a000d007a24 */ /* 0x002fe200078e02ff */
        /* <DEDUP_REMOVED lines=10> */
.L_x_1669:
[----:B-1----:R-:W-:Y:S05]  /*8ac0*/  BSYNC B0 ;  /* 0x0000000000007941 */ /* 0x002fea0003800000 */
.L_x_1668:
        /* <DEDUP_REMOVED lines=18> */
.L_x_1671:
[----:B------:R-:W-:Y:S05]  /*8bf0*/  BSYNC B0 ;  /* 0x0000000000007941 */ /* 0x000fea0003800000 */
.L_x_1670:
        /* <DEDUP_REMOVED lines=18> */
.L_x_1673:
[----:B------:R-:W-:Y:S05]  /*8d20*/  BSYNC B0 ;  /* 0x0000000000007941 */ /* 0x000fea0003800000 */
.L_x_1672:
        /* <DEDUP_REMOVED lines=18> */
.L_x_1675:
[----:B------:R-:W-:Y:S05]  /*8e50*/  BSYNC B0 ;  /* 0x0000000000007941 */ /* 0x000fea0003800000 */
.L_x_1674:
[----:B------:R-:W2:Y:S01]  /*8e60*/  LDL.LU R0, [R1+0x38] ;  /* 0x0000380001007983 */ /* 0x000ea20000300800 */
[----:B------:R-:W-:Y:S01]  /*8e70*/  BSSY B0, `(.L_x_1676) ;  /* 0x0000011000007945 */ /* 0x000fe20003800000 */
[----:B--2---:R-:W-:-:S13]  /*8e80*/  ISETP.GE.AND P0, PT, R0, R85, PT ;  /* 0x000000550000720c */ /* 0x004fda0003f06270 */
        /* <DEDUP_REMOVED lines=15> */
.L_x_1677:
[----:B------:R-:W-:Y:S05]  /*8f80*/  BSYNC B0 ;  /* 0x0000000000007941 */ /* 0x000fea0003800000 */
.L_x_1676:
        /* <DEDUP_REMOVED lines=18> */
.L_x_1679:
[----:B------:R-:W-:Y:S05]  /*90b0*/  BSYNC B0 ;  /* 0x0000000000007941 */ /* 0x000fea0003800000 */
.L_x_1678:
        /* <DEDUP_REMOVED lines=18> */
.L_x_1681:
[----:B------:R-:W-:Y:S05]  /*91e0*/  BSYNC B0 ;  /* 0x0000000000007941 */ /* 0x000fea0003800000 */
.L_x_1680:
[----:B------:R-:W2:Y:S02]  /*91f0*/  LDL.LU R0, [R1+0x2c] ;  /* 0x00002c0001007983 */ /* 0x000ea40000300800 */
[----:B--2---:R-:W-:-:S13]  /*9200*/  ISETP.GE.AND P0, PT, R0, R85, PT ;  /* 0x000000550000720c */ /* 0x004fda0003f06270 */
        /* <DEDUP_REMOVED lines=17> */
.L_x_1632:
[----:B------:R-:W3:Y:S01]  /*9320*/  LDL.LU R12, [R1+0x28] ;  /* 0x00002800010c7983 */ /* 0x000ee20000300800 */
[----:B------:R-:W4:Y:S01]  /*9330*/  LDC.U8 R2, c[0x0][0x329] ;  /* 0x0000ca40ff027b82 */ /* 0x000f220000000000 */
[----:B--2---:R-:W-:Y:S01]  /*9340*/  SHF.R.S32.HI R11, RZ, 0x1f, R133 ;  /* 0x0000001fff0b7819 */ /* 0x004fe20000011485 */
[----:B------:R-:W-:Y:S01]  /*9350*/  IMAD.IADD R14, R14, 0x1, -R19 ;  /* 0x000000010e0e7824 */ /* 0x000fe200078e0a13 */
[----:B------:R-:W-:Y:S02]  /*9360*/  BSSY B0, `(.L_x_1682) ;  /* 0x0000041000007945 */ /* 0x000fe40003800000 */
[----:B------:R-:W-:-:S03]  /*9370*/  LEA.HI R11, R11, R133, RZ, 0x3 ;  /* 0x000000850b0b7211 */ /* 0x000fc600078f18ff */
[----:B------:R-:W2:Y:S01]  /*9380*/  LDC.U8 R0, c[0x0][0x328] ;  /* 0x0000ca00ff007b82 */ /* 0x000ea20000000000 */
[----:B------:R-:W-:Y:S02]  /*9390*/  LOP3.LUT R10, R11, 0xfffffff8, RZ, 0xc0, !PT ;  /* 0xfffffff80b0a7812 */ /* 0x000fe400078ec0ff */
[----:B----4-:R-:W-:Y:S02]  /*93a0*/  ISETP.NE.AND P1, PT, R2, RZ, PT ;  /* 0x000000ff0200720c */ /* 0x010fe40003f25270 */
[----:B--2---:R-:W-:-:S04]  /*93b0*/  ISETP.NE.AND P3, PT, R0, RZ, PT ;  /* 0x000000ff0000720c */ /* 0x004fc80003f65270 */
[----:B------:R-:W-:-:S07]  /*93c0*/  ISETP.NE.OR P2, PT, R2, RZ, !P3 ;  /* 0x000000ff0200720c */ /* 0x000fce0005f45670 */
[----:B------:R-:W-:Y:S02]  /*93d0*/  @P1 IMAD.MOV.U32 R0, RZ, RZ, c[0x0][0x210] ;  /* 0x00008400ff001624 */ /* 0x000fe400078e00ff */
[----:B-1----:R-:W-:Y:S02]  /*93e0*/  @!P1 IMAD.MOV.U32 R4, RZ, RZ, c[0x0][0x214] ;  /* 0x00008500ff049624 */ /* 0x002fe400078e00ff */
[----:B------:R-:W-:Y:S02]  /*93f0*/  @P1 IMAD R0, R0, c[0x0][0x214], RZ ;  /* 0x0000850000001a24 */ /* 0x000fe400078e02ff */
[----:B------:R-:W-:Y:S01]  /*9400*/  @P1 IMAD.MOV.U32 R16, RZ, RZ, c[0x0][0x210] ;  /* 0x00008400ff101624 */ /* 0x000fe200078e00ff */
[----:B------:R-:W-:Y:S01]  /*9410*/  @!P1 SEL R0, R4, c[0x0][0x234], !P3 ;  /* 0x00008d0004009a07 */ /* 0x000fe20005800000 */
[----:B------:R-:W-:Y:S01]  /*9420*/  @!P1 IMAD.MOV.U32 R16, RZ, RZ, 0x1 ;  /* 0x00000001ff109424 */ /* 0x000fe200078e00ff */
[C---:B---3--:R-:W-:Y:S02]  /*9430*/  ISETP.NE.AND P4, PT, R12.reuse, -0x1, PT ;  /* 0xffffffff0c00780c */ /* 0x048fe40003f85270 */
[----:B------:R-:W-:-:S11]  /*9440*/  ISETP.NE.OR P0, PT, R12, -0x1, P2 ;  /* 0xffffffff0c00780c */ /* 0x000fd60001705670 */
[----:B------:R-:W-:Y:S01]  /*9450*/  @P4 IMAD.WIDE.U32 R2, R12, c[0x0][0x1e8], RZ ;  /* 0x00007a000c024a25 */ /* 0x000fe200078e00ff */
[----:B------:R-:W-:-:S03]  /*9460*/  @!P4 SHF.R.S32.HI R6, RZ, 0x1f, R17 ;  /* 0x0000001fff06c819 */ /* 0x000fc60000011411 */
        /* <DEDUP_REMOVED lines=8> */
[----:B------:R-:W-:Y:S01]  /*94f0*/  IMAD R6, R17, R3, RZ ;  /* 0x0000000311067224 */ /* 0x000fe200078e02ff */
[----:B------:R1:W-:Y:S01]  /*9500*/  @!P0 STL [R1+0x28], R12 ;  /* 0x0000280c01008387 */ /* 0x0003e20000100800 */
[----:B------:R-:W-:Y:S01]  /*9510*/  IMAD.IADD R17, R133, 0x1, -R10 ;  /* 0x0000000185117824 */ /* 0x000fe200078e0a0a */
[----:B------:R-:W-:Y:S01]  /*9520*/  SHF.R.S32.HI R10, RZ, 0x3, R11 ;  /* 0x00000003ff0a7819 */ /* 0x000fe2000001140b */
[----:B------:R-:W-:Y:S01]  /*9530*/  @!P4 IMAD.MOV.U32 R7, RZ, RZ, R4 ;  /* 0x000000ffff07c224 */ /* 0x000fe200078e0004 */
[----:B------:R-:W-:Y:S01]  /*9540*/  CS2R R2, SRZ ;  /* 0x0000000000027805 */ /* 0x000fe2000001ff00 */
[----:B------:R-:W-:Y:S01]  /*9550*/  SEL R6, R6, RZ, P2 ;  /* 0x000000ff06067207 */ /* 0x000fe20001000000 */
[----:B------:R-:W-:Y:S01]  /*9560*/  @!P2 IMAD.MOV.U32 R2, RZ, RZ, R12 ;  /* 0x000000ffff02a224 */ /* 0x000fe200078e000c */
[----:B------:R-:W-:-:S02]  /*9570*/  SHF.L.U32 R15, R17, 0x3, RZ ;  /* 0x00000003110f7819 */ /* 0x000fc400000006ff */
[----:B------:R-:W-:Y:S01]  /*9580*/  @!P2 SHF.R.S32.HI R3, RZ, 0x1f, R12 ;  /* 0x0000001fff03a819 */ /* 0x000fe2000001140c */
[----:B------:R-:W-:Y:S01]  /*9590*/  IMAD R6, R25, R0, R6 ;  /* 0x0000000019067224 */ /* 0x000fe200078e0206 */
[----:B------:R-:W-:Y:S01]  /*95a0*/  @!P4 IADD3 R9, R5, R8, RZ ;  /* 0x000000080509c210 */ /* 0x000fe20007ffe0ff */
[----:B------:R-:W-:Y:S01]  /*95b0*/  IMAD R0, R19, R16, RZ ;  /* 0x0000001013007224 */ /* 0x000fe200078e02ff */
[----:B------:R-:W-:Y:S02]  /*95c0*/  ISETP.GE.AND P2, PT, R10, R14, PT ;  /* 0x0000000e0a00720c */ /* 0x000fe40003f46270 */
[----:B------:R-:W-:Y:S02]  /*95d0*/  SHF.R.S32.HI R8, RZ, 0x1f, R25 ;  /* 0x0000001fff087819 */ /* 0x000fe40000011419 */
[C---:B------:R-:W-:Y:S02]  /*95e0*/  IADD3 R4, P0, R15.reuse, R7, RZ ;  /* 0x000000070f047210 */ /* 0x040fe40007f1e0ff */
[----:B------:R-:W-:Y:S01]  /*95f0*/  SHF.R.S32.HI R11, RZ, 0x1f, R10 ;  /* 0x0000001fff0b7819 */ /* 0x000fe2000001140a */
[----:B------:R-:W-:Y:S01]  /*9600*/  IMAD R8, R8, c[0x0][0x1f0], RZ ;  /* 0x00007c0008087a24 */ /* 0x000fe200078e02ff */
[----:B------:R-:W-:-:S02]  /*9610*/  LEA.HI.X.SX32 R5, R15, R9, 0x1, P0 ;  /* 0x000000090f057211 */ /* 0x000fc400000f0eff */
[----:B------:R-:W-:Y:S01]  /*9620*/  SHF.R.S32.HI R9, RZ, 0x1f, R0 ;  /* 0x0000001fff097819 */ /* 0x000fe20000011400 */
[C---:B------:R-:W-:Y:S01]  /*9630*/  IMAD R8, R25.reuse, c[0x0][0x1f4], R8 ;  /* 0x00007d0019087a24 */ /* 0x040fe200078e0208 */
[----:B------:R-:W-:Y:S01]  /*9640*/  IADD3 R20, P1, P0, R0, R2, R6 ;  /* 0x0000000200147210 */ /* 0x000fe2000783e006 */
[----:B-1----:R-:W-:Y:S01]  /*9650*/  IMAD.WIDE.U32 R12, R25, c[0x0][0x1f0], R4 ;  /* 0x00007c00190c7a25 */ /* 0x002fe200078e0004 */
[----:B------:R-:W-:Y:S02]  /*9660*/  SHF.R.S32.HI R0, RZ, 0x1f, R6 ;  /* 0x0000001fff007819 */ /* 0x000fe40000011406 */
        /* <DEDUP_REMOVED lines=9> */
[----:B------:R-:W-:-:S02]  /*9700*/  IMAD R0, R6, c[0x0][0x1ec], R0 ;  /* 0x00007b0006007a24 */ /* 0x000fc400078e0200 */
[----:B------:R-:W-:-:S05]  /*9710*/  IMAD.WIDE.U32 R4, R6, c[0x0][0x1e8], R8 ;  /* 0x00007a0006047a25 */ /* 0x000fca00078e0008 */
[----:B------:R-:W-:Y:S02]  /*9720*/  IADD3 R0, R5, R0, RZ ;  /* 0x0000000005007210 */ /* 0x000fe40007ffe0ff */
[----:B------:R-:W-:-:S04]  /*9730*/  LEA R2, P2, R4, c[0x0][0x1d0], 0x1 ;  /* 0x0000740004027a11 */ /* 0x000fc800078408ff */
[----:B------:R-:W-:-:S05]  /*9740*/  LEA.HI.X R3, R4, c[0x0][0x1d4], R0, 0x1, P2 ;  /* 0x0000750004037a11 */ /* 0x000fca00010f0c00 */
[----:B------:R1:W-:Y:S04]  /*9750*/  @!P1 STG.E.128 [R2.64], RZ ;  /* 0x000000ff02009986 */ /* 0x0003e8000c101d04 */
[----:B------:R1:W-:Y:S02]  /*9760*/  @!P0 STG.E.128 [R2.64+0x80], RZ ;  /* 0x000080ff02008986 */ /* 0x0003e4000c101d04 */
.L_x_1683:
[----:B------:R-:W-:Y:S05]  /*9770*/  BSYNC B0 ;  /* 0x0000000000007941 */ /* 0x000fea0003800000 */
.L_x_1682:
        /* <DEDUP_REMOVED lines=18> */
.L_x_1685:
[----:B------:R-:W-:Y:S05]  /*98a0*/  BSYNC B0 ;  /* 0x0000000000007941 */ /* 0x000fea0003800000 */
.L_x_1684:
        /* <DEDUP_REMOVED lines=18> */
.L_x_1687:
[----:B------:R-:W-:Y:S05]  /*99d0*/  BSYNC B0 ;  /* 0x0000000000007941 */ /* 0x000fea0003800000 */
.L_x_1686:
        /* <DEDUP_REMOVED lines=18> */
.L_x_1689:
[----:B------:R-:W-:Y:S05]  /*9b00*/  BSYNC B0 ;  /* 0x0000000000007941 */ /* 0x000fea0003800000 */
.L_x_1688:
        /* <DEDUP_REMOVED lines=18> */
.L_x_1691:
[----:B------:R-:W-:Y:S05]  /*9c30*/  BSYNC B0 ;  /* 0x0000000000007941 */ /* 0x000fea0003800000 */
.L_x_1690:
        /* <DEDUP_REMOVED lines=18> */
.L_x_1693:
[----:B------:R-:W-:Y:S05]  /*9d60*/  BSYNC B0 ;  /* 0x0000000000007941 */ /* 0x000fea0003800000 */
.L_x_1692:
        /* <DEDUP_REMOVED lines=18> */
.L_x_1695:
[----:B------:R-:W-:Y:S05]  /*9e90*/  BSYNC B0 ;  /* 0x0000000000007941 */ /* 0x000fea0003800000 */
.L_x_1694:
        /* <DEDUP_REMOVED lines=18> */
.L_x_1697:
[----:B------:R-:W-:Y:S05]  /*9fc0*/  BSYNC B0 ;  /* 0x0000000000007941 */ /* 0x000fea0003800000 */
.L_x_1696:
        /* <DEDUP_REMOVED lines=67> */
.L_x_1698:
        /* <DEDUP_REMOVED lines=16> */
.L_x_2401:


//--------------------- .text._ZN5flash16flash_fwd_kernelI23Flash_fwd_kernel_traitsILi128ELi128ELi32ELi4ELb0ELb0EN7cutlass10bfloat16_tE19Flash_kernel_traitsILi128ELi128ELi32ELi4ES3_EELb1ELb0ELb0ELb1ELb0ELb0ELb0ELb1EEEvNS_16Flash_fwd_paramsE --------------------------
	.section	.text._ZN5flash16flash_fwd_kernelI23Flash_fwd_kernel_traitsILi128ELi128ELi32ELi4ELb0ELb0EN7cutlass10bfloat16_tE19Flash_kernel_traitsILi128ELi128ELi32ELi4ES3_EELb1ELb0ELb0ELb1ELb0ELb0ELb0ELb1EEEvNS_16Flash_fwd_paramsE,"ax",@progbits
	.sectioninfo	@"SHI_REGISTERS=255"
	.align	128
        .global         _ZN5flash16flash_fwd_kernelI23Flash_fwd_kernel_traitsILi128ELi128ELi32ELi4ELb0ELb0EN7cutlass10bfloat16_tE19Flash_kernel_traitsILi128ELi128ELi32ELi4ES3_EELb1ELb0ELb0ELb1ELb0ELb0ELb0ELb1EEEvNS_16Flash_fwd_paramsE
        .type           _ZN5flash16flash_fwd_kernelI23Flash_fwd_kernel_traitsILi128ELi128ELi32ELi4ELb0ELb0EN7cutlass10bfloat16_tE19Flash_kernel_traitsILi128ELi128ELi32ELi4ES3_EELb1ELb0ELb0ELb1ELb0ELb0ELb0ELb1EEEvNS_16Flash_fwd_paramsE,@function
        .size           _ZN5flash16flash_fwd_kernelI23Flash_fwd_kernel_traitsILi128ELi128ELi32ELi4ELb0ELb0EN7cutlass10bfloat16_tE19Flash_kernel_traitsILi128ELi128ELi32ELi4ES3_EELb1ELb0ELb0ELb1ELb0ELb0ELb0ELb1EEEvNS_16Flash_fwd_paramsE,(.L_x_2402 - _ZN5flash16flash_fwd_kernelI23Flash_fwd_kernel_traitsILi128ELi128ELi32ELi4ELb0ELb0EN7cutlass10bfloat16_tE19Flash_kernel_traitsILi128ELi128ELi32ELi4ES3_EELb1ELb0ELb0ELb1ELb0ELb0ELb0ELb1EEEvNS_16Flash_fwd_paramsE)
        .other          _ZN5flash16flash_fwd_kernelI23Flash_fwd_kernel_traitsILi128ELi128ELi32ELi4ELb0ELb0EN7cutlass10bfloat16_tE19Flash_kernel_traitsILi128ELi128ELi32ELi4ES3_EELb1ELb0ELb0ELb1ELb0ELb0ELb0ELb1EEEvNS_16Flash_fwd_paramsE,@"STO_CUDA_ENTRY STV_DEFAULT"
_ZN5flash16flash_fwd_kernelI23Flash_fwd_kernel_traitsILi128ELi128ELi32ELi4ELb0ELb0EN7cutlass10bfloat16_tE19Flash_kernel_traitsILi128ELi128ELi32ELi4ES3_EELb1ELb0ELb0ELb1ELb0ELb0ELb0ELb1EEEvNS_16Flash_fwd_paramsE:
.text._ZN5flash16flash_fwd_kernelI23Flash_fwd_kernel_traitsILi128ELi128ELi32ELi4ELb0ELb0EN7cutlass10bfloat16_tE19Flash_kernel_traitsILi128ELi128ELi32ELi4ES3_EELb1ELb0ELb0ELb1ELb0ELb0ELb0ELb1EEEvNS_16Flash_fwd_paramsE:
        /* <DEDUP_REMOVED lines=13> */
[----:B------:R3:W4:Y:S02]  /*00d0*/  @P2 LDG.E.64 R4, [R2.64] ;  /* 0x0000001002042981 */ /* 0x000724000c1e1b00 */
[----:B---3--:R-:W-:Y:S01]  /*00e0*/  @P2 MOV R2, R7 ;  /* 0x0000000700022202 */ /* 0x008fe20000000f00 */
[----:B------:R-:W-:-:S06]  /*00f0*/  @P2 IMAD.MOV.U32 R3, RZ, RZ, R8 ;  /* 0x000000ffff032224 */ /* 0x000fcc00078e0008 */
[----:B------:R-:W3:Y:S01]  /*0100*/  @P2 LDG.E.64 R2, [R2.64] ;  /* 0x0000001002022981 */ /* 0x000ee2000c1e1b00 */
[----:B------:R-:W5:Y:S01]  /*0110*/  S2UR UR15, SR_CTAID.Y ;  /* 0x00000000000f79c3 */ /* 0x000f620000002600 */
[----:B------:R-:W-:Y:S02]  /*0120*/  UISETP.NE.U32.AND UP2, UPT, URZ, UR4, UPT ;  /* 0x000000043f00728c */ /* 0x000fe4000bf45070 */
[----:B------:R-:W-:Y:S02]  /*0130*/  UMOV UR21, 0x4 ;  /* 0x0000000400157882 */ /* 0x000fe40000000000 */
[----:B------:R-:W-:Y:S02]  /*0140*/  UISETP.NE.AND.EX UP2, UPT, URZ, UR5, UPT, UP2 ;  /* 0x000000053f00728c */ /* 0x000fe4000bf45320 */
[----:B------:R-:W-:Y:S01]  /*0150*/  ULDC.64 UR12, c[0x0][0x240] ;  /* 0x00009000000c7ab9 */ /* 0x000fe20000000a00 */
[----:B------:R-:W1:Y:S01]  /*0160*/  S2UR UR14, SR_CTAID.Z ;  /* 0x00000000000e79c3 */ /* 0x000e620000002700 */
[----:B------:R-:W-:-:S02]  /*0170*/  ULDC.64 UR4, c[0x0][0x250] ;  /* 0x0000940000047ab9 */ /* 0x000fc40000000a00 */
[----:B------:R-:W-:Y:S01]  /*0180*/  PLOP3.LUT P0, PT, PT, PT, UP2, 0x80, 0x0 ;  /* 0x000000000000781c */ /* 0x000fe20003f0f028 */
[----:B------:R-:W-:Y:S02]  /*0190*/  ULDC.U8 UR8, c[0x0][0x312] ;  /* 0x0000c48000087ab9 */ /* 0x000fe40000000000 */
[----:B------:R-:W-:Y:S02]  /*01a0*/  UISETP.NE.U32.AND UP0, UPT, URZ, UR4, UPT ;  /* 0x000000043f00728c */ /* 0x000fe4000bf05070 */
[----:B------:R-:W-:Y:S02]  /*01b0*/  UISETP.NE.AND UP3, UPT, UR8, URZ, UPT ;  /* 0x0000003f0800728c */ /* 0x000fe4000bf65270 */
[----:B------:R-:W-:Y:S02]  /*01c0*/  UISETP.NE.AND.EX UP0, UPT, URZ, UR5, UPT, UP0 ;  /* 0x000000053f00728c */ /* 0x000fe4000bf05300 */
[----:B-----5:R-:W-:Y:S02]  /*01d0*/  UIMAD.WIDE UR12, UR15, UR21, UR12 ;  /* 0x000000150f0c72a5 */ /* 0x020fe4000f8e020c */
[----:B-1----:R-:W-:-:S06]  /*01e0*/  ULOP3.LUT UR6, UR14, UR10, UR15, 0xfe, !UPT ;  /* 0x0000000a0e067292 */ /* 0x002fcc000f8efe0f */
[----:B--2---:R-:W-:Y:S01]  /*01f0*/  LOP3.LUT P3, RZ, R107, UR6, RZ, 0xfc, !PT ;  /* 0x000000066bff7c12 */ /* 0x004fe2000f86fcff */
[----:B------:R-:W-:Y:S02]  /*0200*/  ULDC.64 UR6, c[0x0][0x248] ;  /* 0x0000920000067ab9 */ /* 0x000fe40000000a00 */
[----:B------:R-:W-:-:S04]  /*0210*/  UISETP.EQ.U32.AND UP1, UPT, URZ, UR6, UPT ;  /* 0x000000063f00728c */ /* 0x000fc8000bf22070 */
[----:B------:R-:W-:-:S03]  /*0220*/  UISETP.EQ.OR.EX UP1, UPT, URZ, UR7, !UP3, UP1 ;  /* 0x000000073f00728c */ /* 0x000fc6000df22710 */
[----:B------:R-:W-:-:S03]  /*0230*/  ULDC.64 UR6, c[0x0][0x248] ;  /* 0x0000920000067ab9 */ /* 0x000fc60000000a00 */
[----:B------:R-:W-:Y:S02]  /*0240*/  @!P3 IMAD.MOV.U32 R10, RZ, RZ, c[0x0][0x308] ;  /* 0x0000c200ff0ab624 */ /* 0x000fe400078e00ff */
[----:B------:R-:W-:Y:S01]  /*0250*/  @!P3 IMAD.MOV.U32 R11, RZ, RZ, c[0x0][0x30c] ;  /* 0x0000c300ff0bb624 */ /* 0x000fe200078e00ff */
[----:B------:R-:W-:Y:S02]  /*0260*/  ULDC.64 UR4, c[0x0][0x250] ;  /* 0x0000940000047ab9 */ /* 0x000fe40000000a00 */
[----:B------:R-:W-:Y:S02]  /*0270*/  UIMAD.WIDE UR6, UR15, UR21, UR6 ;  /* 0x000000150f0672a5 */ /* 0x000fe4000f8e0206 */
[----:B------:R-:W-:Y:S01]  /*0280*/  @UP0 UIMAD.WIDE UR4, UR15, UR21, UR4 ;  /* 0x000000150f0402a5 */ /* 0x000fe2000f8e0204 */
[----:B----4-:R-:W1:Y:S08]  /*0290*/  @P2 R2UR UR18, R4 ;  /* 0x00000000041223c2 */ /* 0x010e7000000e0000 */
[----:B------:R-:W2:Y:S01]  /*02a0*/  @P2 R2UR UR19, R5 ;  /* 0x00000000051323c2 */ /* 0x000ea200000e0000 */
[----:B-1----:R-:W-:-:S02]  /*02b0*/  MOV R4, UR18 ;  /* 0x0000001200047c02 */ /* 0x002fc40008000f00 */
[----:B---3--:R-:W-:Y:S01]  /*02c0*/  @P2 IADD3 R7, P1, R2, c[0x0][0x300], RZ ;  /* 0x0000c00002072a10 */ /* 0x008fe20007f3e0ff */
[----:B--2---:R-:W-:Y:S02]  /*02d0*/  IMAD.U32 R5, RZ, RZ, UR19 ;  /* 0x00000013ff057e24 */ /* 0x004fe4000f8e00ff */
[----:B------:R-:W-:Y:S02]  /*02e0*/  IMAD.U32 R2, RZ, RZ, UR12 ;  /* 0x0000000cff027e24 */ /* 0x000fe4000f8e00ff */
[----:B------:R-:W-:Y:S01]  /*02f0*/  @P2 IMAD.X R8, RZ, RZ, R3, P1 ;  /* 0x000000ffff082224 */ /* 0x000fe200008e0603 */
[----:B------:R1:W-:Y:S01]  /*0300*/  @!P3 STG.E.64 [R10.64], R4 ;  /* 0x000000040a00b986 */ /* 0x0003e2000c101b10 */
[----:B------:R-:W-:Y:S02]  /*0310*/  MOV R3, UR13 ;  /* 0x0000000d00037c02 */ /* 0x000fe40008000f00 */
[----:B------:R-:W-:Y:S02]  /*0320*/  PLOP3.LUT P2, PT, PT, PT, UP1, 0x80, 0x0 ;  /* 0x000000000000781c */ /* 0x000fe40003f4f018 */
[----:B------:R-:W-:Y:S01]  /*0330*/  PLOP3.LUT P1, PT, PT, PT, UP0, 0x80, 0x0 ;  /* 0x000000000000781c */ /* 0x000fe20003f2f008 */
[----:B-1----:R-:W-:-:S02]  /*0340*/  @!P3 IMAD.MOV.U32 R4, RZ, RZ, R7 ;  /* 0x000000ffff04b224 */ /* 0x002fc400078e0007 */
[----:B------:R-:W-:-:S05]  /*0350*/  @!P3 IMAD.MOV.U32 R5, RZ, RZ, R8 ;  /* 0x000000ffff05b224 */ /* 0x000fca00078e0008 */
[----:B------:R1:W-:Y:S04]  /*0360*/  @!P3 STG.E.64 [R10.64+0x8], R4 ;  /* 0x000008040a00b986 */ /* 0x0003e8000c101b10 */
[----:B------:R2:W3:Y:S04]  /*0370*/  @P0 LDG.E R9, [R2.64] ;  /* 0x0000001002090981 */ /* 0x0004e8000c1e1900 */
[----:B------:R2:W4:Y:S01]  /*0380*/  @P0 LDG.E R6, [R2.64+0x4] ;  /* 0x0000041002060981 */ /* 0x000522000c1e1900 */
[----:B-1----:R-:W-:Y:S01]  /*0390*/  MOV R4, UR4 ;  /* 0x0000000400047c02 */ /* 0x002fe20008000f00 */
[----:B------:R-:W-:-:S02]  /*03a0*/  IMAD.U32 R5, RZ, RZ, UR5 ;  /* 0x00000005ff057e24 */ /* 0x000fc4000f8e00ff */
[----:B--2---:R-:W-:Y:S01]  /*03b0*/  IMAD.U32 R2, RZ, RZ, UR6 ;  /* 0x00000006ff027e24 */ /* 0x004fe2000f8e00ff */
[----:B------:R-:W-:Y:S02]  /*03c0*/  MOV R3, UR7 ;  /* 0x0000000700037c02 */ /* 0x000fe40008000f00 */
[----:B------:R1:W2:Y:S04]  /*03d0*/  @P1 LDG.E R4, [R4.64] ;  /* 0x0000001004041981 */ /* 0x0002a8000c1e1900 */
[----:B------:R-:W5:Y:S01]  /*03e0*/  @!P2 LDG.E R0, [R2.64] ;  /* 0x000000100200a981 */ /* 0x000f62000c1e1900 */
[----:B------:R-:W-:Y:S02]  /*03f0*/  UMOV UR9, 0xffffffff ;  /* 0xffffffff00097882 */ /* 0x000fe40000000000 */
[----:B------:R-:W-:-:S02]  /*0400*/  UMOV UR25, 0xffffffff ;  /* 0xffffffff00197882 */ /* 0x000fc40000000000 */
[----:B------:R-:W-:Y:S01]  /*0410*/  UMOV UR24, URZ ;  /* 0x0000003f00187c82 */ /* 0x000fe20008000000 */
[----:B-1----:R-:W-:-:S04]  /*0420*/  SHF.R.S32.HI R5, RZ, 0x1f, R107 ;  /* 0x0000001fff057819 */ /* 0x002fc8000001146b */
[----:B------:R-:W-:Y:S01]  /*0430*/  LEA.HI R14, R5, R107, RZ, 0x5 ;  /* 0x0000006b050e7211 */ /* 0x000fe200078f28ff */
[----:B---3--:R-:W1:Y:S08]  /*0440*/  @P0 R2UR UR9, R9 ;  /* 0x00000000090903c2 */ /* 0x008e7000000e0000 */
[----:B----4-:R-:W1:Y:S01]  /*0450*/  @P0 R2UR UR13, R6 ;  /* 0x00000000060d03c2 */ /* 0x010e6200000e0000 */
[----:B------:R-:W-:-:S04]  /*0460*/  ISETP.NE.U32.AND P0, PT, RZ, c[0x0][0x248], PT ;  /* 0x00009200ff007a0c */ /* 0x000fc80003f05070 */
[----:B------:R-:W-:-:S03]  /*0470*/  ISETP.NE.AND.EX P0, PT, RZ, c[0x0][0x24c], PT, P0 ;  /* 0x00009300ff007a0c */ /* 0x000fc60003f05300 */
[----:B--2---:R2:W3:Y:S01]  /*0480*/  @P1 R2UR UR24, R4 ;  /* 0x00000000041813c2 */ /* 0x0044e200000e0000 */
[----:B-1----:R-:W-:-:S07]  /*0490*/  @UP2 UIADD3 UR13, UR13, -UR9, URZ ;  /* 0x800000090d0d2290 */ /* 0x002fce000fffe03f */
[----:B-----5:R1:W4:Y:S01]  /*04a0*/  @!P2 R2UR UR25, R0 ;  /* 0x000000000019a3c2 */ /* 0x02032200000e0000 */
[----:B------:R-:W-:Y:S01]  /*04b0*/  @!UP2 ULDC UR13, c[0x0][0x214] ;  /* 0x00008500000daab9 */ /* 0x000fe20000000800 */
[----:B-1----:R-:W-:-:S05]  /*04c0*/  LOP3.LUT R0, R14, 0xffffffe0, RZ, 0xc0, !PT ;  /* 0xffffffe00e007812 */ /* 0x002fca00078ec0ff */
[----:B------:R-:W-:Y:S01]  /*04d0*/  IMAD.IADD R148, R107, 0x1, -R0 ;  /* 0x000000016b947824 */ /* 0x000fe200078e0a00 */
[----:B--234-:R-:W-:Y:S05]  /*04e0*/  @!P0 BRA `(.L_x_1699) ;  /* 0x0000007000008947 */ /* 0x01cfea0003800000 */
[----:B------:R-:W-:-:S13]  /*04f0*/  PLOP3.LUT P0, PT, PT, PT, UP3, 0x80, 0x0 ;  /* 0x000000000000781c */ /* 0x000fda0003f0f038 */
[----:B------:R-:W2:Y:S04]  /*0500*/  @P0 LDG.E R0, [R2.64+0x4] ;  /* 0x0000041002000981 */ /* 0x000ea8000c1e1900 */
[----:B------:R-:W3:Y:S01]  /*0510*/  @!P0 LDG.E R2, [R2.64] ;  /* 0x0000001002028981 */ /* 0x000ee2000c1e1900 */
[----:B--2---:R-:W1:Y:S02]  /*0520*/  @P0 R2UR UR6, R0 ;  /* 0x00000000000603c2 */ /* 0x004e6400000e0000 */
[----:B-1----:R-:W-:-:S11]  /*0530*/  @UP3 UIADD3 UR6, UR6, -UR25, URZ ;  /* 0x8000001906063290 */ /* 0x002fd6000fffe03f */
[----:B---3--:R1:W2:Y:S02]  /*0540*/  @!P0 R2UR UR6, R2 ;  /* 0x00000000020683c2 */ /* 0x0082a400000e0000 */
[----:B-12---:R-:W-:Y:S05]  /*0550*/  BRA `(.L_x_1700) ;  /* 0x0000001000007947 */ /* 0x006fea0003800000 */
.L_x_1699:
[----:B------:R-:W-:Y:S02]  /*0560*/  ULDC UR6, c[0x0][0x218] ;  /* 0x0000860000067ab9 */ /* 0x000fe40000000800 */
.L_x_1700:
        /* <DEDUP_REMOVED lines=40> */
[----:B------:R-:W-:Y:S02]  /*07f0*/  @UP0 UIMAD.WIDE.U32 UR28, UR20, UR4, URZ ;  /* 0x00000004141c02a5 */ /* 0x000fe4000f8e003f */
[----:B------:R-:W-:Y:S02]  /*0800*/  @!UP1 UIMAD.WIDE.U32 UR30, UR15, UR6, URZ ;  /* 0x000000060f1e92a5 */ /* 0x000fe4000f8e003f */
[----:B------:R-:W-:Y:S02]  /*0810*/  @!UP1 UIMAD UR4, UR15, UR7, UR23 ;  /* 0x000000070f0492a4 */ /* 0x000fe4000f8e0217 */
[----:B------:R-:W-:Y:S02]  /*0820*/  ULDC UR6, c[0x0][0x1c0] ;  /* 0x0000700000067ab9 */ /* 0x000fe40000000800 */
[----:B------:R-:W-:Y:S02]  /*0830*/  UIMAD UR6, UR15, UR6, UR14 ;  /* 0x000000060f0672a4 */ /* 0x000fe4000f8e020e */
[----:B------:R-:W-:-:S02]  /*0840*/  @UP0 UIMAD UR7, UR20, UR5, UR29 ;  /* 0x00000005140702a4 */ /* 0x000fc4000f8e021d */
[----:B------:R-:W-:Y:S02]  /*0850*/  USHF.R.S32.HI UR23, URZ, 0x1f, UR14 ;  /* 0x0000001f3f177899 */ /* 0x000fe4000801140e */
[----:B------:R-:W-:Y:S02]  /*0860*/  ULDC UR5, c[0x0][0x224] ;  /* 0x0000890000057ab9 */ /* 0x000fe40000000800 */
[----:B------:R-:W-:Y:S02]  /*0870*/  UIMAD UR5, UR6, UR5, UR11 ;  /* 0x00000005060572a4 */ /* 0x000fe4000f8e020b */
[----:B------:R-:W-:Y:S02]  /*0880*/  USHF.L.U32 UR6, UR6, 0x5, URZ ;  /* 0x0000000506067899 */ /* 0x000fe4000800063f */
[----:B------:R-:W-:Y:S02]  /*0890*/  ULDC UR20, c[0x0][0x228] ;  /* 0x00008a0000147ab9 */ /* 0x000fe40000000800 */
[----:B------:R-:W-:-:S02]  /*08a0*/  UIMAD UR20, UR5, UR20, URZ ;  /* 0x00000014051472a4 */ /* 0x000fc4000f8e023f */
[----:B------:R-:W-:Y:S01]  /*08b0*/  IADD3 R110, P2, P1, R7, UR6, R148 ;  /* 0x00000006076e7c10 */ /* 0x000fe2000f95e094 */
[----:B------:R-:W-:Y:S02]  /*08c0*/  USHF.R.S32.HI UR5, URZ, 0x1f, UR6 ;  /* 0x0000001f3f057899 */ /* 0x000fe40008011406 */
[----:B------:R-:W-:Y:S02]  /*08d0*/  @!UP1 UIADD3 UR22, UR31, UR4, URZ ;  /* 0x000000041f169290 */ /* 0x000fe4000fffe03f */
[----:B------:R2:W-:Y:S01]  /*08e0*/  STL [R1+0x88], R110 ;  /* 0x0000886e01007387 */ /* 0x0005e20000100800 */
[----:B------:R-:W-:Y:S01]  /*08f0*/  @UP1 UMOV UR6, UR26 ;  /* 0x0000001a00061c82 */ /* 0x000fe20008000000 */
        /* <DEDUP_REMOVED lines=12> */
[----:B------:R-:W-:Y:S02]  /*09c0*/  UMOV UR26, UR28 ;  /* 0x0000001c001a7c82 */ /* 0x000fe40008000000 */
[----:B------:R-:W-:Y:S02]  /*09d0*/  UIMAD UR7, UR15, UR5, UR7 ;  /* 0x000000050f0772a4 */ /* 0x000fe4000f8e0207 */
[----:B------:R-:W-:-:S04]  /*09e0*/  UIMAD.WIDE.U32 UR28, UR15, UR4, UR26 ;  /* 0x000000040f1c72a5 */ /* 0x000fc8000f8e001a */
[----:B------:R-:W-:Y:S02]  /*09f0*/  UIADD3 UR7, UR29, UR7, URZ ;  /* 0x000000071d077290 */ /* 0x000fe4000fffe03f */
.L_x_1702:
[----:B-1----:R-:W-:Y:S01]  /*0a00*/  IABS R4, c[0x0][0x1c8] ;  /* 0x0000720000047a13 */ /* 0x002fe20000000000 */
[----:B------:R-:W1:Y:S01]  /*0a10*/  S2R R6, SR_CTAID.Z ;  /* 0x0000000000067919 */ /* 0x000e620000002700 */
[----:B------:R-:W-:Y:S02]  /*0a20*/  ULDC UR4, c[0x0][0x1c8] ;  /* 0x0000720000047ab9 */ /* 0x000fe40000000800 */
[----:B------:R-:W3:Y:S01]  /*0a30*/  I2F.RP R2, R4 ;  /* 0x0000000400027306 */ /* 0x000ee20000209400 */
[----:B------:R-:W-:Y:S02]  /*0a40*/  ULOP3.LUT UR4, UR14, UR4, URZ, 0x3c, !UPT ;  /* 0x000000040e047292 */ /* 0x000fe4000f8e3c3f */
[----:B------:R-:W-:-:S04]  /*0a50*/  @UP0 UIADD3 UR25, UR24, UR25, URZ ;  /* 0x0000001918190290 */ /* 0x000fc8000fffe03f */
[----:B------:R-:W-:Y:S01]  /*0a60*/  ISETP.LE.AND P1, PT, RZ, UR4, PT ;  /* 0x00000004ff007c0c */ /* 0x000fe2000bf23270 */
[----:B------:R-:W-:Y:S02]  /*0a70*/  ULDC.64 UR4, c[0x0][0x1a0] ;  /* 0x0000680000047ab9 */ /* 0x000fe40000000a00 */
[----:B------:R-:W-:-:S04]  /*0a80*/  @UP0 UIMAD.WIDE.U32 UR26, UR25, UR4, URZ ;  /* 0x00000004191a02a5 */ /* 0x000fc8000f8e003f */
[----:B------:R-:W-:Y:S01]  /*0a90*/  @UP0 UIMAD UR5, UR25, UR5, UR27 ;  /* 0x00000005190502a4 */ /* 0x000fe2000f8e021b */
[----:B---3--:R-:W3:Y:S01]  /*0aa0*/  MUFU.RCP R2, R2 ;  /* 0x0000000200027308 */ /* 0x008ee20000001000 */
[----:B-1----:R-:W-:Y:S02]  /*0ab0*/  IABS R6, R6 ;  /* 0x0000000600067213 */ /* 0x002fe40000000000 */
[----:B---3--:R-:W-:-:S05]  /*0ac0*/  IADD3 R2, R2, 0xffffffe, RZ ;  /* 0x0ffffffe02027810 */ /* 0x008fca0007ffe0ff */
[----:B------:R-:W1:Y:S02]  /*0ad0*/  F2I.FTZ.U32.TRUNC.NTZ R3, R2 ;  /* 0x0000000200037305 */ /* 0x000e64000021f000 */
[----:B-1----:R-:W-:Y:S02]  /*0ae0*/  IMAD.MOV R0, RZ, RZ, -R3 ;  /* 0x000000ffff007224 */ /* 0x002fe400078e0a03 */
[----:B------:R-:W-:Y:S02]  /*0af0*/  IMAD.MOV.U32 R2, RZ, RZ, RZ ;  /* 0x000000ffff027224 */ /* 0x000fe400078e00ff */
[----:B------:R-:W-:-:S04]  /*0b00*/  IMAD R0, R0, R4, RZ ;  /* 0x0000000400007224 */ /* 0x000fc800078e02ff */
[----:B------:R-:W-:-:S04]  /*0b10*/  IMAD.HI.U32 R0, R3, R0, R2 ;  /* 0x0000000003007227 */ /* 0x000fc800078e0002 */
[----:B------:R-:W-:-:S04]  /*0b20*/  IMAD.MOV.U32 R3, RZ, RZ, R6 ;  /* 0x000000ffff037224 */ /* 0x000fc800078e0006 */
        /* <DEDUP_REMOVED lines=8> */
[----:B------:R-:W-:-:S05]  /*0bb0*/  @P3 IADD3 R0, R0, 0x1, RZ ;  /* 0x0000000100003810 */ /* 0x000fca0007ffe0ff */
[----:B------:R-:W-:Y:S01]  /*0bc0*/  @!P1 IMAD.MOV R0, RZ, RZ, -R0 ;  /* 0x000000ffff009224 */ /* 0x000fe200078e0a00 */
        /* <DEDUP_REMOVED lines=14> */
.L_x_1703:
[CC--:B------:R-:W-:Y:S01]  /*0cb0*/  LEA.HI R3, R5.reuse, R107.reuse, RZ, 0x3 ;  /* 0x0000006b05037211 */ /* 0x0c0fe200078f18ff */
[----:B------:R-:W1:Y:S01]  /*0cc0*/  S2R R16, SR_CTAID.Z ;  /* 0x0000000000107919 */ /* 0x000e620000002700 */
[-C--:B------:R-:W-:Y:S01]  /*0cd0*/  LEA.HI R21, R5, R107.reuse, RZ, 0x4 ;  /* 0x0000006b05157211 */ /* 0x080fe200078f20ff */
[----:B------:R-:W-:Y:S01]  /*0ce0*/  UIADD3 UR24, -UR11, UR13, URZ ;  /* 0x0000000d0b187290 */ /* 0x000fe2000fffe13f */
[----:B------:R-:W-:Y:S01]  /*0cf0*/  SHF.R.S32.HI R6, RZ, 0x3, R3 ;  /* 0x00000003ff067819 */ /* 0x000fe20000011403 */
[----:B------:R-:W-:Y:S01]  /*0d00*/  IMAD.MOV.U32 R22, RZ, RZ, 0x10 ;  /* 0x00000010ff167424 */ /* 0x000fe200078e00ff */
[----:B------:R-:W-:Y:S01]  /*0d10*/  LOP3.LUT R3, R3, 0xfffffff8, RZ, 0xc0, !PT ;  /* 0xfffffff803037812 */ /* 0x000fe200078ec0ff */
[----:B------:R-:W-:Y:S01]  /*0d20*/  IMAD.U32 R9, RZ, RZ, UR10 ;  /* 0x0000000aff097e24 */ /* 0x000fe2000f8e00ff */
        /* <DEDUP_REMOVED lines=8> */
[----:B------:R-:W-:Y:S01]  /*0db0*/  SHF.R.S32.HI R232, RZ, 0x5, R14 ;  /* 0x00000005ffe87819 */ /* 0x000fe2000001140e */
[C---:B------:R-:W-:Y:S01]  /*0dc0*/  IMAD R12, R7.reuse, c[0x0][0x1a0], RZ ;  /* 0x00006800070c7a24 */ /* 0x040fe200078e02ff */
[----:B------:R-:W-:Y:S01]  /*0dd0*/  SHF.R.S32.HI R5, RZ, 0x1f, R2 ;  /* 0x0000001fff057819 */ /* 0x000fe20000011402 */
[----:B------:R-:W-:Y:S01]  /*0de0*/  IMAD R13, R7, c[0x0][0x198], RZ ;  /* 0x00006600070d7a24 */ /* 0x000fe200078e02ff */
[----:B------:R-:W-:Y:S01]  /*0df0*/  LOP3.LUT R4, R3, 0x38, R114, 0xf8, !PT ;  /* 0x0000003803047812 */ /* 0x000fe200078ef872 */
[C---:B------:R-:W-:Y:S01]  /*0e00*/  IMAD R12, R6.reuse, c[0x0][0x1a4], R12 ;  /* 0x00006900060c7a24 */ /* 0x040fe200078e020c */
[----:B------:R-:W-:Y:S01]  /*0e10*/  SHF.R.U32.HI R3, RZ, 0x3, R3 ;  /* 0x00000003ff037819 */ /* 0x000fe20000011603 */
[----:B------:R-:W-:Y:S01]  /*0e20*/  IMAD R13, R6, c[0x0][0x19c], R13 ;  /* 0x00006700060d7a24 */ /* 0x000fe200078e020d */
[----:B------:R-:W-:Y:S01]  /*0e30*/  LEA.HI R20, R5, R2, RZ, 0x3 ;  /* 0x0000000205147211 */ /* 0x000fe200078f18ff */
[----:B------:R-:W-:Y:S01]  /*0e40*/  IMAD.SHL.U32 R5, R8, 0x8, RZ ;  /* 0x0000000808057824 */ /* 0x000fe200078e00ff */
[----:B------:R-:W-:Y:S01]  /*0e50*/  LOP3.LUT R4, R4, R3, RZ, 0x3c, !PT ;  /* 0x0000000304047212 */ /* 0x000fe200078e3cff */
[----:B------:R-:W-:Y:S01]  /*0e60*/  BSSY B0, `(.L_x_1704) ;  /* 0x0000049000007945 */ /* 0x000fe20003800000 */
[----:B------:R-:W-:Y:S01]  /*0e70*/  LOP3.LUT R3, R20, 0xfffffff8, RZ, 0xc0, !PT ;  /* 0xfffffff814037812 */ /* 0x000fe200078ec0ff */
[----:B------:R-:W-:Y:S01]  /*0e80*/  IMAD.WIDE R8, R9, 0x80, R6 ;  /* 0x0000008009087825 */ /* 0x000fe200078e0206 */
[----:B------:R-:W-:-:S02]  /*0e90*/  SHF.R.S32.HI R115, RZ, 0x1f, R114 ;  /* 0x0000001fff737819 */ /* 0x000fc40000011472 */
[----:B------:R-:W-:Y:S01]  /*0ea0*/  IADD3 R10, P0, R114, UR6, RZ ;  /* 0x00000006720a7c10 */ /* 0x000fe2000ff1e0ff */
[----:B------:R-:W-:Y:S01]  /*0eb0*/  IMAD.IADD R19, R2, 0x1, -R3 ;  /* 0x0000000102137824 */ /* 0x000fe200078e0a03 */
[----:B------:R-:W-:Y:S01]  /*0ec0*/  LOP3.LUT R207, R4, 0xfffffe00, R5, 0xf8, !PT ;  /* 0xfffffe0004cf7812 */ /* 0x000fe200078ef805 */
[--C-:B------:R-:W-:Y:S01]  /*0ed0*/  IMAD.WIDE.U32 R2, R6, c[0x0][0x1a0], R114.reuse ;  /* 0x0000680006027a25 */ /* 0x100fe200078e0072 */
[----:B------:R-:W-:Y:S01]  /*0ee0*/  IADD3.X R11, R115, UR22, RZ, P0, !PT ;  /* 0x00000016730b7c10 */ /* 0x000fe200087fe4ff */
[----:B------:R3:W-:Y:S01]  /*0ef0*/  STL.64 [R1+0x50], R114 ;  /* 0x0000507201007387 */ /* 0x0007e20000100a00 */
[----:B------:R-:W-:Y:S01]  /*0f00*/  IADD3 R111, R114, 0x40, RZ ;  /* 0x00000040726f7810 */ /* 0x000fe20007ffe0ff */
[----:B------:R-:W-:Y:S01]  /*0f10*/  IMAD.WIDE.U32 R4, R6, c[0x0][0x198], R114 ;  /* 0x0000660006047a25 */ /* 0x000fe200078e0072 */
[----:B------:R-:W-:-:S03]  /*0f20*/  IADD3 R2, P0, R2, UR26, RZ ;  /* 0x0000001a02027c10 */ /* 0x000fc6000ff1e0ff */
[----:B-1----:R-:W-:Y:S01]  /*0f30*/  IMAD.WIDE.U32 R16, R16, c[0x0][0x1a8], R10 ;  /* 0x00006a0010107a25 */ /* 0x002fe200078e000a */
[----:B------:R-:W-:Y:S02]  /*0f40*/  SHF.R.S32.HI R10, RZ, 0x1f, R0 ;  /* 0x0000001fff0a7819 */ /* 0x000fe40000011400 */
[----:B------:R-:W-:Y:S01]  /*0f50*/  IADD3 R4, P1, R4, UR28, RZ ;  /* 0x0000001c04047c10 */ /* 0x000fe2000ff3e0ff */
[----:B------:R-:W-:Y:S01]  /*0f60*/  IMAD.SHL.U32 R207, R207, 0x2, RZ ;  /* 0x00000002cfcf7824 */ /* 0x000fe200078e00ff */
[----:B------:R-:W-:Y:S02]  /*0f70*/  SHF.R.S32.HI R11, RZ, 0x1f, R14 ;  /* 0x0000001fff0b7819 */ /* 0x000fe4000001140e */
[----:B------:R-:W-:Y:S01]  /*0f80*/  IADD3.X R3, R3, UR5, R12, P0, !PT ;  /* 0x0000000503037c10 */ /* 0x000fe200087fe40c */
[C---:B------:R-:W-:Y:S01]  /*0f90*/  IMAD R12, R10.reuse, c[0x0][0x1b0], RZ ;  /* 0x00006c000a0c7a24 */ /* 0x040fe200078e02ff */
[----:B------:R-:W-:Y:S01]  /*0fa0*/  IADD3.X R5, R5, UR7, R13, P1, !PT ;  /* 0x0000000705057c10 */ /* 0x000fe20008ffe40d */
[----:B------:R-:W-:Y:S01]  /*0fb0*/  IMAD R10, R10, c[0x0][0x1b8], RZ ;  /* 0x00006e000a0a7a24 */ /* 0x000fe200078e02ff */
[----:B------:R-:W-:Y:S01]  /*0fc0*/  SHF.R.S32.HI R13, RZ, 0x1f, R148 ;  /* 0x0000001fff0d7819 */ /* 0x000fe20000011494 */
[C---:B------:R-:W-:Y:S01]  /*0fd0*/  IMAD R12, R0.reuse, c[0x0][0x1b4], R12 ;  /* 0x00006d00000c7a24 */ /* 0x040fe200078e020c */
[----:B------:R-:W-:Y:S01]  /*0fe0*/  LEA.HI R11, R11, R232, RZ, 0x2 ;  /* 0x000000e80b0b7211 */ /* 0x000fe200078f10ff */
[C---:B------:R-:W-:Y:S01]  /*0ff0*/  IMAD R10, R0.reuse, c[0x0][0x1bc], R10 ;  /* 0x00006f00000a7a24 */ /* 0x040fe200078e020a */
[----:B------:R-:W-:Y:S01]  /*1000*/  LEA.HI R149, R13, R148, RZ, 0x2 ;  /* 0x000000940d957211 */ /* 0x000fe200078f10ff */
[C---:B------:R-:W-:Y:S01]  /*1010*/  IMAD.WIDE.U32 R26, R0.reuse, c[0x0][0x1b0], R4 ;  /* 0x00006c00001a7a25 */ /* 0x040fe200078e0004 */
[----:B------:R-:W-:Y:S01]  /*1020*/  R2P PR, R19, 0x6 ;  /* 0x0000000613007804 */ /* 0x000fe20000000000 */
[----:B------:R-:W-:Y:S01]  /*1030*/  ULDC.64 UR4, c[0x0][0x1a8] ;  /* 0x00006a0000047ab9 */ /* 0x000fe20000000a00 */
[----:B------:R-:W-:Y:S01]  /*1040*/  SHF.R.S32.HI R92, RZ, 0x2, R149 ;  /* 0x00000002ff5c7819 */ /* 0x000fe20000011495 */
[----:B------:R-:W-:Y:S01]  /*1050*/  IMAD.WIDE.U32 R24, R0, c[0x0][0x1b8], R2 ;  /* 0x00006e0000187a25 */ /* 0x000fe200078e0002 */
[----:B------:R-:W-:Y:S01]  /*1060*/  LOP3.LUT R0, R11, 0xffffffc, RZ, 0xc0, !PT ;  /* 0x0ffffffc0b007812 */ /* 0x000fe200078ec0ff */
[----:B------:R3:W-:Y:S01]  /*1070*/  STL.64 [R1+0x80], R26 ;  /* 0x0000801a01007387 */ /* 0x0007e20000100a00 */
[----:B------:R-:W-:Y:S01]  /*1080*/  ISETP.GE.AND P0, PT, R6, UR24, PT ;  /* 0x0000001806007c0c */ /* 0x000fe2000bf06270 */
[----:B------:R-:W-:Y:S01]  /*1090*/  IMAD.IADD R23, R25, 0x1, R10 ;  /* 0x0000000119177824 */ /* 0x000fe200078e020a */
[----:B------:R-:W-:Y:S01]  /*10a0*/  UIMAD UR4, UR23, UR4, URZ ;  /* 0x00000004170472a4 */ /* 0x000fe2000f8e023f */
[----:B------:R-:W-:Y:S01]  /*10b0*/  IMAD.IADD R0, R232, 0x1, -R0 ;  /* 0x00000001e8007824 */ /* 0x000fe200078e0a00 */
[----:B------:R3:W-:Y:S01]  /*10c0*/  STL.64 [R1+0x78], R24 ;  /* 0x0000781801007387 */ /* 0x0007e20000100a00 */
[----:B------:R-:W-:Y:S01]  /*10d0*/  IMAD.IADD R29, R27, 0x1, R12 ;  /* 0x000000011b1d7824 */ /* 0x000fe200078e020c */
[----:B------:R-:W-:Y:S01]  /*10e0*/  UIMAD UR5, UR14, UR5, UR4 ;  /* 0x000000050e0572a4 */ /* 0x000fe2000f8e0204 */
[----:B------:R-:W-:Y:S01]  /*10f0*/  IMAD R109, R0, 0x10, R92 ;  /* 0x00000010006d7824 */ /* 0x000fe200078e025c */
[----:B------:R-:W-:Y:S01]  /*1100*/  SEL R4, R22, 0xfffffff0, !P1 ;  /* 0xfffffff016047807 */ /* 0x000fe20004800000 */
[----:B------:R-:W-:-:S03]  /*1110*/  IMAD.MOV.U32 R3, RZ, RZ, 0x20 ;  /* 0x00000020ff037424 */ /* 0x000fc600078e00ff */
[----:B------:R3:W-:Y:S01]  /*1120*/  STL [R1+0x90], R109 ;  /* 0x0000906d01007387 */ /* 0x0007e20000100800 */
[----:B------:R-:W-:Y:S02]  /*1130*/  IADD3 R11, R17, UR5, RZ ;  /* 0x00000005110b7c10 */ /* 0x000fe4000fffe0ff */
[----:B------:R-:W-:Y:S01]  /*1140*/  SEL R3, R3, 0xffffffe0, !P2 ;  /* 0xffffffe003037807 */ /* 0x000fe20005000000 */
[----:B------:R3:W-:Y:S04]  /*1150*/  STL [R1+0x6c], R111 ;  /* 0x00006c6f01007387 */ /* 0x0007e80000100800 */
[----:B------:R3:W-:Y:S04]  /*1160*/  STL [R1+0x8c], R23 ;  /* 0x00008c1701007387 */ /* 0x0007e80000100800 */
[----:B------:R3:W-:Y:S01]  /*1170*/  STL [R1+0x74], R29 ;  /* 0x0000741d01007387 */ /* 0x0007e20000100800 */
        /* <DEDUP_REMOVED lines=23> */
.L_x_1705:
[----:B------:R-:W-:Y:S05]  /*12f0*/  BSYNC B0 ;  /* 0x0000000000007941 */ /* 0x000fea0003800000 */
.L_x_1704:
        /* <DEDUP_REMOVED lines=29> */
.L_x_1707:
[----:B------:R-:W-:Y:S05]  /*14d0*/  BSYNC B0 ;  /* 0x0000000000007941 */ /* 0x000fea0003800000 */
.L_x_1706:
        /* <DEDUP_REMOVED lines=29> */
.L_x_1709:
[----:B------:R-:W-:Y:S05]  /*16b0*/  BSYNC B0 ;  /* 0x0000000000007941 */ /* 0x000fea0003800000 */
.L_x_1708:
        /* <DEDUP_REMOVED lines=29> */
.L_x_1711:
[----:B------:R-:W-:Y:S05]  /*1890*/  BSYNC B0 ;  /* 0x0000000000007941 */ /* 0x000fea0003800000 */
.L_x_1710:
        /* <DEDUP_REMOVED lines=29> */
.L_x_1713:
[----:B------:R-:W-:Y:S05]  /*1a70*/  BSYNC B0 ;  /* 0x0000000000007941 */ /* 0x000fea0003800000 */
.L_x_1712:
        /* <DEDUP_REMOVED lines=29> */
.L_x_1715:
[----:B------:R-:W-:Y:S05]  /*1c50*/  BSYNC B0 ;  /* 0x0000000000007941 */ /* 0x000fea0003800000 */
.L_x_1714:
        /* <DEDUP_REMOVED lines=29> */
.L_x_1717:
[----:B------:R-:W-:Y:S05]  /*1e30*/  BSYNC B0 ;  /* 0x0000000000007941 */ /* 0x000fea0003800000 */
.L_x_1716:
[----:B------:R-:W-:Y:S01]  /*1e40*/  IADD3 R0, R6, 0x70, RZ ;  /* 0x0000007006007810 */ /* 0x000fe20007ffe0ff */
[----:B------:R-:W-:Y:S01]  /*1e50*/  UMOV UR27, 0x5 ;  /* 0x00000005001b7882 */ /* 0x000fe20000000000 */
[----:B------:R-:W-:Y:S01]  /*1e60*/  BSSY B0, `(.L_x_1718) ;  /* 0x000001f000007945 */ /* 0x000fe20003800000 */
[----:B------:R-:W-:Y:S01]  /*1e70*/  ULDC.64 UR4, c[0x0][0x198] ;  /* 0x0000660000047ab9 */ /* 0x000fe20000000a00 */
[----:B------:R-:W-:Y:S01]  /*1e80*/  ISETP.GE.AND P0, PT, R0, UR24, PT ;  /* 0x0000001800007c0c */ /* 0x000fe2000bf06270 */
[----:B------:R-:W-:Y:S02]  /*1e90*/  USHF.R.S32.HI UR22, URZ, 0x5, UR8 ;  /* 0x000000053f167899 */ /* 0x000fe40008011408 */
[----:B------:R-:W-:Y:S02]  /*1ea0*/  USHF.L.U64.HI UR27, UR4, UR27, UR5 ;  /* 0x0000001b041b7299 */ /* 0x000fe40008010205 */
[----:B------:R-:W-:-:S08]  /*1eb0*/  USHF.L.U32 UR28, UR4, 0x5, URZ ;  /* 0x00000005041c7899 */ /* 0x000fd0000800063f */
        /* <DEDUP_REMOVED lines=25> */
.L_x_1719:
[----:B------:R-:W-:Y:S05]  /*2050*/  BSYNC B0 ;  /* 0x0000000000007941 */ /* 0x000fea0003800000 */
.L_x_1718:
        /* <DEDUP_REMOVED lines=11> */
[----:B----4-:R-:W-:Y:S01]  /*2110*/  IMAD.WIDE.U32 R8, R108, UR26, R112 ;  /* 0x0000001a6c087c25 */ /* 0x010fe2000f8e0070 */
        /* <DEDUP_REMOVED lines=20> */
.L_x_1721:
[----:B------:R-:W-:Y:S05]  /*2260*/  BSYNC B0 ;  /* 0x0000000000007941 */ /* 0x000fea0003800000 */
.L_x_1720:
        /* <DEDUP_REMOVED lines=25> */
.L_x_1723:
[----:B------:R-:W-:Y:S05]  /*2400*/  BSYNC B0 ;  /* 0x0000000000007941 */ /* 0x000fea0003800000 */
.L_x_1722:
        /* <DEDUP_REMOVED lines=16> */
[----:B-1----:R-:W-:Y:S01]  /*2510*/  IMAD.U32 R8, RZ, RZ, UR6 ;  /* 0x00000006ff087e24 */ /* 0x002fe2000f8e00ff */
[----:B------:R-:W1:Y:S01]  /*2520*/  @P0 MUFU.RCP R2, c[0x0][0x238] ;  /* 0x00008e0000020b08 */ /* 0x000e620000001000 */
[----:B------:R-:W-:Y:S01]  /*2530*/  ISETP.GE.AND P1, PT, R6, UR25, PT ;  /* 0x0000001906007c0c */ /* 0x000fe2000bf26270 */
[----:B------:R-:W-:Y:S02]  /*2540*/  ULDC.64 UR4, c[0x0][0x1a0] ;  /* 0x0000680000047ab9 */ /* 0x000fe40000000a00 */
[----:B------:R-:W-:-:S05]  /*2550*/  IMAD.U32 R9, RZ, RZ, UR7 ;  /* 0x00000007ff097e24 */ /* 0x000fca000f8e00ff */
[----:B------:R5:W1:Y:S01]  /*2560*/  @P0 LDG.E R0, [R8.64] ;  /* 0x0000001008000981 */ /* 0x000a62000c1e1900 */
        /* <DEDUP_REMOVED lines=10> */
[----:B-1----:R-:W-:Y:S01]  /*2610*/  @P0 FMUL.FTZ R0, R0, R2 ;  /* 0x0000000200000220 */ /* 0x002fe20000410000 */
[----:B------:R-:W-:Y:S01]  /*2620*/  MOV R2, UR4 ;  /* 0x0000000400027c02 */ /* 0x000fe20008000f00 */
[----:B------:R-:W-:-:S02]  /*2630*/  UMOV UR4, URZ ;  /* 0x0000003f00047c82 */ /* 0x000fc40008000000 */
[----:B------:R1:W5:Y:S02]  /*2640*/  @P0 R2UR UR6, R0 ;  /* 0x00000000000603c2 */ /* 0x00036400000e0000 */
[----:B-1----:R-:W-:Y:S01]  /*2650*/  LEA R0, P0, R8, R24, 0x5 ;  /* 0x0000001808007211 */ /* 0x002fe200078028ff */
[----:B-----5:R-:W-:-:S03]  /*2660*/  @UP1 UMOV UR4, UR6 ;  /* 0x0000000600041c82 */ /* 0x020fc60008000000 */
[----:B------:R-:W-:Y:S01]  /*2670*/  LEA.HI.X R2, R8, R23, R2, 0x5, P0 ;  /* 0x0000001708027211 */ /* 0x000fe200000f2c02 */
        /* <DEDUP_REMOVED lines=18> */
.L_x_1725:
[----:B--2---:R-:W-:Y:S05]  /*27a0*/  BSYNC B0 ;  /* 0x0000000000007941 */ /* 0x004fea0003800000 */
.L_x_1724:
        /* <DEDUP_REMOVED lines=26> */
.L_x_1727:
[----:B------:R-:W-:Y:S05]  /*2950*/  BSYNC B0 ;  /* 0x0000000000007941 */ /* 0x000fea0003800000 */
.L_x_1726:
[----:B------:R-:W-:Y:S01]  /*2960*/  SHF.R.S32.HI R7, RZ, 0x4, R21 ;  /* 0x00000004ff077819 */ /* 0x000fe20000011415 */
[C---:B------:R-:W-:Y:S01]  /*2970*/  IMAD.SHL.U32 R5, R18.reuse, 0x40, RZ ;  /* 0x0000004012057824 */ /* 0x040fe200078e00ff */
[----:B------:R-:W-:Y:S01]  /*2980*/  R2P PR, R18, 0x6 ;  /* 0x0000000612007804 */ /* 0x000fe20000000000 */
[----:B------:R-:W-:Y:S01]  /*2990*/  IMAD.SHL.U32 R2, R19, 0x40, RZ ;  /* 0x0000004013027824 */ /* 0x000fe200078e00ff */
[----:B------:R-:W-:Y:S01]  /*29a0*/  LEA.HI R0, R21, R7, RZ, 0x1 ;  /* 0x0000000715007211 */ /* 0x000fe200078f08ff */
[----:B-1----:R-:W-:Y:S01]  /*29b0*/  IMAD.SHL.U32 R8, R20, 0x40, RZ ;  /* 0x0000004014087824 */ /* 0x002fe200078e00ff */
        /* <DEDUP_REMOVED lines=16> */
[----:B------:R-:W-:-:S02]  /*2ac0*/  IMAD R5, R232, 0x10, R92 ;  /* 0x00000010e8057824 */ /* 0x000fc400078e025c */
[----:B------:R-:W-:Y:S02]  /*2ad0*/  IMAD R0, R7, 0x200, R0 ;  /* 0x0000020007007824 */ /* 0x000fe400078e0200 */
[----:B------:R-:W-:Y:S01]  /*2ae0*/  IMAD.IADD R2, R105, 0x1, R2 ;  /* 0x0000000169027824 */ /* 0x000fe200078e0202 */
[----:B------:R-:W-:Y:S01]  /*2af0*/  IADD3 R93, R5, UR11, RZ ;  /* 0x0000000b055d7c10 */ /* 0x000fe2000fffe0ff */
[----:B------:R-:W-:Y:S02]  /*2b00*/  IMAD.SHL.U32 R192, R0, 0x2, RZ ;  /* 0x0000000200c07824 */ /* 0x000fe400078e00ff */
[----:B------:R-:W-:Y:S02]  /*2b10*/  IMAD.SHL.U32 R194, R2, 0x2, RZ ;  /* 0x0000000202c27824 */ /* 0x000fe400078e00ff */
[----:B------:R-:W-:Y:S01]  /*2b20*/  IMAD.U32 R2, RZ, RZ, UR26 ;  /* 0x0000001aff027e24 */ /* 0x000fe2000f8e00ff */
[----:B---3--:R-:W-:Y:S01]  /*2b30*/  LDSM.16.M88.4 R20, [R192+0x8800] ;  /* 0x00880000c014783b */ /* 0x008fe20000000200 */
[----:B------:R-:W-:Y:S01]  /*2b40*/  IADD3 R0, R192, 0x8000, RZ ;  /* 0x00008000c0007810 */ /* 0x000fe20007ffe0ff */
[----:B------:R-:W-:Y:S01]  /*2b50*/  IMAD R196, R4, 0x2, R194 ;  /* 0x0000000204c47824 */ /* 0x000fe200078e02c2 */
[----:B------:R-:W-:Y:S01]  /*2b60*/  IADD3 R203, R192, 0x8020, RZ ;  /* 0x00008020c0cb7810 */ /* 0x000fe20007ffe0ff */
[----:B----4-:R-:W1:Y:S01]  /*2b70*/  LDSM.16.M88.4 R8, [R194+0x2000] ;  /* 0x00200000c208783b */ /* 0x010e620000000200 */
[----:B------:R-:W-:Y:S01]  /*2b80*/  @P1 IADD3 R203, R0, -0x20, RZ ;  /* 0xffffffe000cb1810 */ /* 0x000fe20007ffe0ff */
[----:B------:R-:W-:-:S02]  /*2b90*/  IMAD.MOV.U32 R0, RZ, RZ, 0x40 ;  /* 0x00000040ff007424 */ /* 0x000fc400078e00ff */
[----:B------:R-:W3:Y:S01]  /*2ba0*/  LDSM.16.M88.4 R28, [R192+0x8000] ;  /* 0x00800000c01c783b */ /* 0x000ee20000000200 */
[----:B------:R-:W-:Y:S01]  /*2bb0*/  IMAD R202, R3, 0x2, R194 ;  /* 0x0000000203ca7824 */ /* 0x000fe200078e02c2 */
[----:B------:R-:W-:Y:S01]  /*2bc0*/  IADD3 R206, R203, 0x800, RZ ;  /* 0x00000800cbce7810 */ /* 0x000fe20007ffe0ff */
[----:B------:R-:W-:Y:S01]  /*2bd0*/  IMAD R200, R3, 0x2, R196 ;  /* 0x0000000203c87824 */ /* 0x000fe200078e02c4 */
[----:B------:R-:W4:Y:S01]  /*2be0*/  LDSM.16.M88.4 R12, [R194] ;  /* 0x00000000c20c783b */ /* 0x000f220000000200 */
[----:B------:R-:W-:Y:S02]  /*2bf0*/  SEL R0, R0, 0xffffffc0, !P2 ;  /* 0xffffffc000007807 */ /* 0x000fe40005000000 */
[C---:B------:R-:W-:Y:S01]  /*2c00*/  IADD3 R205, R203.reuse, 0x1000, RZ ;  /* 0x00001000cbcd7810 */ /* 0x040fe20007ffe0ff */
[----:B------:R-:W-:Y:S01]  /*2c10*/  LDSM.16.M88.4 R16, [R196+0x2000] ;  /* 0x00200000c410783b */ /* 0x000fe20000000200 */
[----:B------:R-:W-:Y:S01]  /*2c20*/  IADD3 R204, R203, 0x1800, RZ ;  /* 0x00001800cbcc7810 */ /* 0x000fe20007ffe0ff */
[----:B------:R-:W-:-:S02]  /*2c30*/  IMAD.IADD R201, R192, 0x1, R0 ;  /* 0x00000001c0c97824 */ /* 0x000fc400078e0200 */
[----:B------:R-:W5:Y:S01]  /*2c40*/  LDSM.16.M88.4 R32, [R203+0x800] ;  /* 0x00080000cb20783b */ /* 0x000f620000000200 */
[----:B------:R-:W-:Y:S02]  /*2c50*/  IMAD.IADD R199, R0, 0x1, R203 ;  /* 0x0000000100c77824 */ /* 0x000fe400078e02cb */
[----:B------:R-:W-:Y:S01]  /*2c60*/  IMAD.U32 R0, RZ, RZ, UR12 ;  /* 0x0000000cff007e24 */ /* 0x000fe2000f8e00ff */
[----:B------:R-:W2:Y:S04]  /*2c70*/  LDSM.16.M88.4 R36, [R203] ;  /* 0x00000000cb24783b */ /* 0x000ea80000000200 */
[----:B------:R-:W2:Y:S01]  /*2c80*/  LDSM.16.M88.4 R24, [R196] ;  /* 0x00000000c418783b */ /* 0x000ea20000000200 */
[----:B------:R-:W-:-:S03]  /*2c90*/  IADD3 R0, R0, -UR13, R93 ;  /* 0x8000000d00007c10 */ /* 0x000fc6000fffe05d */
[----:B------:R-:W-:Y:S04]  /*2ca0*/  LDSM.16.M88.4 R68, [R201+0x8000] ;  /* 0x00800000c944783b */ /* 0x000fe80000000200 */
[----:B------:R-:W-:Y:S04]  /*2cb0*/  LDSM.16.M88.4 R72, [R201+0x8800] ;  /* 0x00880000c948783b */ /* 0x000fe80000000200 */
[----:B------:R-:W-:Y:S01]  /*2cc0*/  STL [R1+0x38], R93 ;  /* 0x0000385d01007387 */ /* 0x000fe20000100800 */
[C---:B-1----:R-:W-:Y:S08]  /*2cd0*/  HMMA.16816.F32.BF16 R40, R8.reuse, R20, RZ ;  /* 0x000000140828723c */ /* 0x042ff000000418ff */
[C---:B---3--:R-:W-:Y:S08]  /*2ce0*/  HMMA.16816.F32.BF16 R44, R8.reuse, R28, RZ ;  /* 0x0000001c082c723c */ /* 0x048ff000000418ff */
[C---:B------:R-:W-:Y:S08]  /*2cf0*/  HMMA.16816.F32.BF16 R48, R8.reuse, R30, RZ ;  /* 0x0000001e0830723c */ /* 0x040ff000000418ff */
[----:B------:R-:W-:Y:S01]  /*2d00*/  HMMA.16816.F32.BF16 R52, R8, R22, RZ ;  /* 0x000000160834723c */ /* 0x000fe200000418ff */
[----:B------:R-:W1:Y:S07]  /*2d10*/  LDSM.16.M88.4 R8, [R202+0x2000] ;  /* 0x00200000ca08783b */ /* 0x000e6e0000000200 */
[C---:B----4-:R-:W-:Y:S08]  /*2d20*/  HMMA.16816.F32.BF16 R80, R12.reuse, R28, RZ ;  /* 0x0000001c0c50723c */ /* 0x050ff000000418ff */
[C---:B------:R-:W-:Y:S08]  /*2d30*/  HMMA.16816.F32.BF16 R76, R12.reuse, R30, RZ ;  /* 0x0000001e0c4c723c */ /* 0x040ff000000418ff */
[C---:B------:R-:W-:Y:S08]  /*2d40*/  HMMA.16816.F32.BF16 R64, R12.reuse, R20, RZ ;  /* 0x000000140c40723c */ /* 0x040ff000000418ff */
[----:B------:R-:W-:Y:S01]  /*2d50*/  HMMA.16816.F32.BF16 R56, R12, R22, RZ ;  /* 0x000000160c38723c */ /* 0x000fe200000418ff */
[----:B------:R-:W3:Y:S04]  /*2d60*/  LDSM.16.M88.4 R20, [R202] ;  /* 0x00000000ca14783b */ /* 0x000ee80000000200 */
[----:B------:R-:W-:Y:S03]  /*2d70*/  LDSM.16.M88.4 R12, [R200+0x2000] ;  /* 0x00200000c80c783b */ /* 0x000fe60000000200 */
[C---:B-----5:R-:W-:Y:S08]  /*2d80*/  HMMA.16816.F32.BF16 R28, R16.reuse, R32, R40 ;  /* 0x00000020101c723c */ /* 0x060ff00000041828 */
[C---:B--2---:R-:W-:Y:S08]  /*2d90*/  HMMA.16816.F32.BF16 R60, R16.reuse, R36, R44 ;  /* 0x00000024103c723c */ /* 0x044ff0000004182c */
[C---:B------:R-:W-:Y:S01]  /*2da0*/  HMMA.16816.F32.BF16 R40, R16.reuse, R38, R48 ;  /* 0x000000261028723c */ /* 0x040fe20000041830 */
[----:B------:R-:W-:Y:S07]  /*2db0*/  LDSM.16.M88.4 R48, [R199+0x800] ;  /* 0x00080000c730783b */ /* 0x000fee0000000200 */
[----:B------:R-:W-:Y:S01]  /*2dc0*/  HMMA.16816.F32.BF16 R44, R16, R34, R52 ;  /* 0x00000022102c723c */ /* 0x000fe20000041834 */
[----:B------:R-:W2:Y:S04]  /*2dd0*/  LDSM.16.M88.4 R52, [R199] ;  /* 0x00000000c734783b */ /* 0x000ea80000000200 */
[----:B------:R-:W4:Y:S03]  /*2de0*/  LDSM.16.M88.4 R16, [R200] ;  /* 0x00000000c810783b */ /* 0x000f260000000200 */
[C---:B------:R-:W-:Y:S08]  /*2df0*/  HMMA.16816.F32.BF16 R84, R24.reuse, R36, R80 ;  /* 0x000000241854723c */ /* 0x040ff00000041850 */
[C---:B------:R-:W-:Y:S01]  /*2e00*/  HMMA.16816.F32.BF16 R76, R24.reuse, R38, R76 ;  /* 0x00000026184c723c */ /* 0x040fe2000004184c */
[----:B------:R-:W-:Y:S07]  /*2e10*/  LDSM.16.M88.4 R36, [R192+0x9000] ;  /* 0x00900000c024783b */ /* 0x000fee0000000200 */
[C---:B------:R-:W-:Y:S08]  /*2e20*/  HMMA.16816.F32.BF16 R88, R24.reuse, R32, R64 ;  /* 0x000000201858723c */ /* 0x040ff00000041840 */
[----:B------:R-:W-:Y:S08]  /*2e30*/  HMMA.16816.F32.BF16 R32, R24, R34, R56 ;  /* 0x000000221820723c */ /* 0x000ff00000041838 */
[C---:B-1----:R-:W-:Y:S08]  /*2e40*/  HMMA.16816.F32.BF16 R60, R8.reuse, R68, R60 ;  /* 0x00000044083c723c */ /* 0x042ff0000004183c */
[C---:B------:R-:W-:Y:S08]  /*2e50*/  HMMA.16816.F32.BF16 R80, R8.reuse, R72, R28 ;  /* 0x000000480850723c */ /* 0x040ff0000004181c */
[C---:B------:R-:W-:Y:S08]  /*2e60*/  HMMA.16816.F32.BF16 R24, R8.reuse, R70, R40 ;  /* 0x000000460818723c */ /* 0x040ff00000041828 */
[----:B------:R-:W-:Y:S01]  /*2e70*/  HMMA.16816.F32.BF16 R56, R8, R74, R44 ;  /* 0x0000004a0838723c */ /* 0x000fe2000004182c */
[----:B------:R-:W1:Y:S04]  /*2e80*/  LDSM.16.M88.4 R8, [R194+0x6000] ;  /* 0x00600000c208783b */ /* 0x000e680000000200 */
[----:B------:R-:W5:Y:S03]  /*2e90*/  LDSM.16.M88.4 R44, [R192+0x9800] ;  /* 0x00980000c02c783b */ /* 0x000f660000000200 */
[C---:B---3--:R-:W-:Y:S08]  /*2ea0*/  HMMA.16816.F32.BF16 R64, R20.reuse, R68, R84 ;  /* 0x000000441440723c */ /* 0x048ff00000041854 */
[C---:B------:R-:W-:Y:S08]  /*2eb0*/  HMMA.16816.F32.BF16 R68, R20.reuse, R70, R76 ;  /* 0x000000461444723c */ /* 0x040ff0000004184c */
[C---:B------:R-:W-:Y:S08]  /*2ec0*/  HMMA.16816.F32.BF16 R76, R20.reuse, R72, R88 ;  /* 0x00000048144c723c */ /* 0x040ff00000041858 */
[----:B------:R-:W-:Y:S08]  /*2ed0*/  HMMA.16816.F32.BF16 R40, R20, R74, R32 ;  /* 0x0000004a1428723c */ /* 0x000ff00000041820 */
[C---:B--2---:R-:W-:Y:S08]  /*2ee0*/  HMMA.16816.F32.BF16 R32, R12.reuse, R52, R60 ;  /* 0x000000340c20723c */ /* 0x044ff0000004183c */
[C---:B------:R-:W-:Y:S01]  /*2ef0*/  HMMA.16816.F32.BF16 R28, R12.reuse, R54, R24 ;  /* 0x000000360c1c723c */ /* 0x040fe20000041818 */
[----:B------:R-:W2:Y:S07]  /*2f00*/  LDSM.16.M88.4 R24, [R194+0x4000] ;  /* 0x00400000c218783b */ /* 0x000eae0000000200 */
[C---:B------:R-:W-:Y:S08]  /*2f10*/  HMMA.16816.F32.BF16 R20, R12.reuse, R48, R80 ;  /* 0x000000300c14723c */ /* 0x040ff00000041850 */
[----:B------:R-:W-:Y:S08]  /*2f20*/  HMMA.16816.F32.BF16 R12, R12, R50, R56 ;  /* 0x000000320c0c723c */ /* 0x000ff00000041838 */
[C---:B----4-:R-:W-:Y:S08]  /*2f30*/  HMMA.16816.F32.BF16 R60, R16.reuse, R48, R76 ;  /* 0x00000030103c723c */ /* 0x050ff0000004184c */
[C---:B------:R-:W-:Y:S07]  /*2f40*/  HMMA.16816.F32.BF16 R48, R16.reuse, R50, R40 ;  /* 0x000000321030723c */ /* 0x040fee0000041828 */
[----:B------:R-:W-:Y:S01]  /*2f50*/  IMAD.SHL.U32 R40, R107, 0x2, RZ ;  /* 0x000000026b287824 */ /* 0x000fe200078e00ff */
[----:B------:R-:W-:Y:S04]  /*2f60*/  HMMA.16816.F32.BF16 R56, R16, R52, R64 ;  /* 0x000000341038723c */ /* 0x000fe80000041840 */
[----:B------:R-:W-:-:S04]  /*2f70*/  LOP3.LUT R40, R40, 0x6, RZ, 0xc0, !PT ;  /* 0x0000000628287812 */ /* 0x000fc800078ec0ff */
[----:B------:R-:W-:Y:S01]  /*2f80*/  HMMA.16816.F32.BF16 R52, R16, R54, R68 ;  /* 0x000000361034723c */ /* 0x000fe20000041844 */
[----:B------:R-:W-:-:S04]  /*2f90*/  IMAD R40, R2, 0x20, R40 ;  /* 0x0000002002287824 */ /* 0x000fc800078e0228 */
[----:B------:R-:W-:Y:S01]  /*2fa0*/  IMAD.IADD R2, R0, 0x1, -R40 ;  /* 0x0000000100027824 */ /* 0x000fe200078e0a28 */
[C---:B------:R-:W-:Y:S02]  /*2fb0*/  IADD3 R83, R40.reuse, 0x1, RZ ;  /* 0x0000000128537810 */ /* 0x040fe40007ffe0ff */
[C---:B-1----:R-:W-:Y:S01]  /*2fc0*/  HMMA.16816.F32.BF16 R32, R8.reuse, R36, R32 ;  /* 0x000000240820723c */ /* 0x042fe20000041820 */
[----:B------:R-:W-:Y:S02]  /*2fd0*/  IADD3 R43, R40, 0x8, RZ ;  /* 0x00000008282b7810 */ /* 0x000fe40007ffe0ff */
[----:B------:R-:W-:Y:S01]  /*2fe0*/  IABS R2, R2 ;  /* 0x0000000200027213 */ /* 0x000fe20000000000 */
[----:B------:R-:W-:Y:S01]  /*2ff0*/  IMAD.IADD R6, R0, 0x1, -R83 ;  /* 0x0000000100067824 */ /* 0x000fe200078e0a53 */
[C---:B------:R-:W-:Y:S02]  /*3000*/  IADD3 R42, R40.reuse, 0x9, RZ ;  /* 0x00000009282a7810 */ /* 0x040fe40007ffe0ff */
[----:B------:R-:W-:Y:S01]  /*3010*/  IADD3 R41, R40, 0x10, RZ ;  /* 0x0000001028297810 */ /* 0x000fe20007ffe0ff */
[----:B------:R-:W-:Y:S01]  /*3020*/  HMMA.16816.F32.BF16 R16, R8, R38, R28 ;  /* 0x000000260810723c */ /* 0x000fe2000004181c */
[----:B------:R-:W-:Y:S01]  /*3030*/  IMAD.MOV.U32 R5, RZ, RZ, R2 ;  /* 0x000000ffff057224 */ /* 0x000fe200078e0002 */
[----:B------:R-:W-:Y:S01]  /*3040*/  IABS R2, R6 ;  /* 0x0000000600027213 */ /* 0x000fe20000000000 */
[----:B------:R-:W-:Y:S01]  /*3050*/  LDSM.16.M88.4 R28, [R203+0x1800] ;  /* 0x00180000cb1c783b */ /* 0x000fe20000000200 */
[----:B------:R-:W-:Y:S01]  /*3060*/  IMAD.IADD R6, R0, 0x1, -R41 ;  /* 0x0000000100067824 */ /* 0x000fe200078e0a29 */
[----:B------:R1:W-:Y:S01]  /*3070*/  I2F R101, R5 ;  /* 0x0000000500657306 */ /* 0x0003e20000201400 */
[----:B------:R-:W-:-:S02]  /*3080*/  IADD3 R82, R40, 0x11, RZ ;  /* 0x0000001128527810 */ /* 0x000fc40007ffe0ff */
[C---:B-----5:R-:W-:Y:S01]  /*3090*/  HMMA.16816.F32.BF16 R64, R8.reuse, R44, R20 ;  /* 0x0000002c0840723c */ /* 0x060fe20000041814 */
[----:B------:R-:W-:Y:S01]  /*30a0*/  LDSM.16.M88.4 R20, [R196+0x4000] ;  /* 0x00400000c414783b */ /* 0x000fe20000000200 */
[C---:B------:R-:W-:Y:S02]  /*30b0*/  IADD3 R81, R40.reuse, 0x18, RZ ;  /* 0x0000001828517810 */ /* 0x040fe40007ffe0ff */
[C---:B------:R-:W-:Y:S01]  /*30c0*/  IADD3 R80, R40.reuse, 0x19, RZ ;  /* 0x0000001928507810 */ /* 0x040fe20007ffe0ff */
[----:B------:R3:W-:Y:S01]  /*30d0*/  I2F R104, R2 ;  /* 0x0000000200687306 */ /* 0x0007e20000201400 */
[----:B------:R-:W-:Y:S02]  /*30e0*/  ISETP.GE.AND P1, PT, R40, UR12, PT ;  /* 0x0000000c28007c0c */ /* 0x000fe4000bf26270 */
[----:B------:R-:W-:Y:S01]  /*30f0*/  HMMA.16816.F32.BF16 R68, R8, R46, R12 ;  /* 0x0000002e0844723c */ /* 0x000fe2000004180c */
[----:B------:R-:W4:Y:S01]  /*3100*/  LDSM.16.M88.4 R12, [R203+0x1000] ;  /* 0x00100000cb0c783b */ /* 0x000f220000000200 */
[----:B------:R-:W-:-:S02]  /*3110*/  ISETP.GE.AND P6, PT, R43, UR12, PT ;  /* 0x0000000c2b007c0c */ /* 0x000fc4000bfc6270 */
[----:B------:R-:W-:Y:S01]  /*3120*/  ISETP.GE.AND P5, PT, R42, UR12, PT ;  /* 0x0000000c2a007c0c */ /* 0x000fe2000bfa6270 */
[----:B------:R-:W5:Y:S01]  /*3130*/  LDSM.16.M88.4 R8, [R196+0x6000] ;  /* 0x00600000c408783b */ /* 0x000f620000000200 */
[C---:B-1----:R-:W-:Y:S01]  /*3140*/  IMAD.IADD R5, R0.reuse, 0x1, -R43 ;  /* 0x0000000100057824 */ /* 0x042fe200078e0a2b */
[----:B------:R-:W-:Y:S01]  /*3150*/  ISETP.GE.AND P4, PT, R41, UR12, PT ;  /* 0x0000000c29007c0c */ /* 0x000fe2000bf86270 */
[C---:B--2---:R-:W-:Y:S01]  /*3160*/  HMMA.16816.F32.BF16 R56, R24.reuse, R36, R56 ;  /* 0x000000241838723c */ /* 0x044fe20000041838 */
[----:B------:R-:W-:Y:S02]  /*3170*/  ISETP.GE.AND P0, PT, R83, UR12, PT ;  /* 0x0000000c53007c0c */ /* 0x000fe4000bf06270 */
[----:B------:R-:W-:Y:S01]  /*3180*/  IABS R5, R5 ;  /* 0x0000000500057213 */ /* 0x000fe20000000000 */
[----:B---3--:R-:W-:Y:S01]  /*3190*/  IMAD.IADD R2, R0, 0x1, -R42 ;  /* 0x0000000100027824 */ /* 0x008fe200078e0a2a */
[----:B------:R-:W-:Y:S02]  /*31a0*/  ISETP.GE.AND P3, PT, R82, UR12, PT ;  /* 0x0000000c52007c0c */ /* 0x000fe4000bf66270 */
[----:B------:R1:W-:Y:S01]  /*31b0*/  I2F R103, R5 ;  /* 0x0000000500677306 */ /* 0x0003e20000201400 */
[----:B------:R-:W-:Y:S01]  /*31c0*/  HMMA.16816.F32.BF16 R76, R24, R38, R52 ;  /* 0x00000026184c723c */ /* 0x000fe20000041834 */
[----:B------:R-:W-:Y:S01]  /*31d0*/  LDSM.16.M88.4 R36, [R201+0x9000] ;  /* 0x00900000c924783b */ /* 0x000fe20000000200 */
[----:B------:R-:W-:-:S02]  /*31e0*/  IABS R2, R2 ;  /* 0x0000000200027213 */ /* 0x000fc40000000000 */
[----:B------:R-:W-:-:S04]  /*31f0*/  ISETP.GE.AND P2, PT, R81, UR12, PT ;  /* 0x0000000c51007c0c */ /* 0x000fc8000bf46270 */
[----:B------:R-:W-:Y:S01]  /*3200*/  HMMA.16816.F32.BF16 R72, R24, R44, R60 ;  /* 0x0000002c1848723c */ /* 0x000fe2000004183c */
[----:B-1----:R-:W-:Y:S01]  /*3210*/  IMAD.MOV.U32 R5, RZ, RZ, R2 ;  /* 0x000000ffff057224 */ /* 0x002fe200078e0002 */
[----:B------:R-:W-:Y:S01]  /*3220*/  IABS R2, R6 ;  /* 0x0000000600027213 */ /* 0x000fe20000000000 */
[----:B------:R-:W-:-:S05]  /*3230*/  IMAD.IADD R6, R0, 0x1, -R82 ;  /* 0x0000000100067824 */ /* 0x000fca00078e0a52 */
[----:B------:R-:W-:Y:S01]  /*3240*/  HMMA.16816.F32.BF16 R60, R24, R46, R48 ;  /* 0x0000002e183c723c */ /* 0x000fe20000041830 */
[----:B------:R1:W-:Y:S07]  /*3250*/  I2F R102, R5 ;  /* 0x0000000500667306 */ /* 0x0003ee0000201400 */
[-C--:B----4-:R-:W-:Y:S08]  /*3260*/  HMMA.16816.F32.BF16 R56, R20, R12.reuse, R56 ;  /* 0x0000000c1438723c */ /* 0x090ff00000041838 */
[C---:B-----5:R-:W-:Y:S01]  /*3270*/  HMMA.16816.F32.BF16 R52, R8.reuse, R12, R32 ;  /* 0x0000000c0834723c */ /* 0x060fe20000041820 */
[----:B-1----:R-:W-:Y:S01]  /*3280*/  IMAD.MOV.U32 R5, RZ, RZ, R2 ;  /* 0x000000ffff057224 */ /* 0x002fe200078e0002 */
[----:B------:R-:W-:Y:S01]  /*3290*/  IABS R2, R6 ;  /* 0x0000000600027213 */ /* 0x000fe20000000000 */
[C---:B------:R-:W-:Y:S01]  /*32a0*/  IMAD.IADD R6, R0.reuse, 0x1, -R81 ;  /* 0x0000000100067824 */ /* 0x040fe200078e0a51 */
[----:B------:R-:W-:Y:S01]  /*32b0*/  LDSM.16.M88.4 R32, [R201+0x9800] ;  /* 0x00980000c920783b */ /* 0x000fe20000000200 */
[----:B------:R1:W-:Y:S03]  /*32c0*/  I2F R100, R5 ;  /* 0x0000000500647306 */ /* 0x0003e60000201400 */
[----:B------:R-:W-:Y:S01]  /*32d0*/  IABS R6, R6 ;  /* 0x0000000600067213 */ /* 0x000fe20000000000 */
[C---:B------:R-:W-:Y:S01]  /*32e0*/  HMMA.16816.F32.BF16 R24, R8.reuse, R14, R16 ;  /* 0x0000000e0818723c */ /* 0x040fe20000041810 */
[----:B------:R-:W2:Y:S03]  /*32f0*/  LDSM.16.M88.4 R16, [R202+0x6000] ;  /* 0x00600000ca10783b */ /* 0x000ea60000000200 */
[----:B------:R3:W4:Y:S04]  /*3300*/  I2F R99, R2 ;  /* 0x0000000200637306 */ /* 0x0007280000201400 */
[----:B------:R-:W-:Y:S01]  /*3310*/  HMMA.16816.F32.BF16 R44, R8, R28, R64 ;  /* 0x0000001c082c723c */ /* 0x000fe20000041840 */
[----:B-1----:R-:W-:-:S03]  /*3320*/  IADD3 R5, R0, 0x8, RZ ;  /* 0x0000000800057810 */ /* 0x002fc60007ffe0ff */
[----:B------:R1:W-:Y:S04]  /*3330*/  I2F R98, R6 ;  /* 0x0000000600627306 */ /* 0x0003e80000201400 */
[----:B------:R-:W-:Y:S01]  /*3340*/  HMMA.16816.F32.BF16 R48, R8, R30, R68 ;  /* 0x0000001e0830723c */ /* 0x000fe20000041844 */
[----:B---3--:R-:W-:-:S07]  /*3350*/  IMAD.IADD R2, R0, 0x1, -R80 ;  /* 0x0000000100027824 */ /* 0x008fce00078e0a50 */
[----:B------:R-:W-:Y:S01]  /*3360*/  HMMA.16816.F32.BF16 R64, R20, R14, R76 ;  /* 0x0000000e1440723c */ /* 0x000fe2000004184c */
[----:B------:R-:W-:Y:S01]  /*3370*/  IABS R2, R2 ;  /* 0x0000000200027213 */ /* 0x000fe20000000000 */
[----:B------:R-:W3:Y:S01]  /*3380*/  LDSM.16.M88.4 R12, [R202+0x4000] ;  /* 0x00400000ca0c783b */ /* 0x000ee20000000200 */
[----:B-1----:R-:W-:-:S03]  /*3390*/  IMAD.IADD R6, R5, 0x1, -R40 ;  /* 0x0000000105067824 */ /* 0x002fc600078e0a28 */
[----:B------:R-:W-:Y:S01]  /*33a0*/  IMAD.MOV.U32 R7, RZ, RZ, R2 ;  /* 0x000000ffff077224 */ /* 0x000fe200078e0002 */
[C---:B------:R-:W-:Y:S01]  /*33b0*/  IADD3 R2, R0.reuse, 0x40, RZ ;  /* 0x0000004000027810 */ /* 0x040fe20007ffe0ff */
[----:B------:R-:W-:Y:S01]  /*33c0*/  HMMA.16816.F32.BF16 R68, R20, R28, R72 ;  /* 0x0000001c1444723c */ /* 0x000fe20000041848 */
[----:B------:R-:W-:Y:S01]  /*33d0*/  IABS R6, R6 ;  /* 0x0000000600067213 */ /* 0x000fe20000000000 */
[----:B------:R1:W-:Y:S01]  /*33e0*/  I2F R97, R7 ;  /* 0x0000000700617306 */ /* 0x0003e20000201400 */
[----:B------:R-:W-:Y:S01]  /*33f0*/  IADD3 R0, R0, 0x48, RZ ;  /* 0x0000004800007810 */ /* 0x000fe20007ffe0ff */
[----:B------:R-:W-:-:S04]  /*3400*/  IMAD.IADD R8, R2, 0x1, -R40 ;  /* 0x0000000102087824 */ /* 0x000fc800078e0a28 */
[C---:B--2---:R-:W-:Y:S08]  /*3410*/  HMMA.16816.F32.BF16 R52, R16.reuse, R36, R52 ;  /* 0x000000241034723c */ /* 0x044ff00000041834 */
[----:B------:R-:W-:Y:S01]  /*3420*/  HMMA.16816.F32.BF16 R72, R16, R38, R24 ;  /* 0x000000261048723c */ /* 0x000fe20000041818 */
[----:B------:R-:W-:Y:S01]  /*3430*/  LDSM.16.M88.4 R24, [R199+0x1000] ;  /* 0x00100000c718783b */ /* 0x000fe20000000200 */
[----:B-1----:R-:W-:Y:S01]  /*3440*/  IMAD.MOV.U32 R7, RZ, RZ, R6 ;  /* 0x000000ffff077224 */ /* 0x002fe200078e0006 */
[----:B------:R-:W-:Y:S01]  /*3450*/  IABS R6, R8 ;  /* 0x0000000800067213 */ /* 0x000fe20000000000 */
[----:B------:R-:W-:-:S02]  /*3460*/  IMAD.IADD R8, R2, 0x1, -R83 ;  /* 0x0000000102087824 */ /* 0x000fc400078e0a53 */
[----:B------:R1:W-:Y:S02]  /*3470*/  I2F R94, R7 ;  /* 0x00000007005e7306 */ /* 0x0003e40000201400 */
[C---:B------:R-:W-:Y:S06]  /*3480*/  HMMA.16816.F32.BF16 R76, R16.reuse, R32, R44 ;  /* 0x00000020104c723c */ /* 0x040fec000004182c */
[----:B------:R2:W5:Y:S02]  /*3490*/  I2F R92, R6 ;  /* 0x00000006005c7306 */ /* 0x0005640000201400 */
[----:B------:R-:W-:Y:S01]  /*34a0*/  HMMA.16816.F32.BF16 R84, R16, R34, R48 ;  /* 0x000000221054723c */ /* 0x000fe20000041830 */
[----:B-1----:R-:W-:-:S06]  /*34b0*/  IMAD.IADD R7, R0, 0x1, -R40 ;  /* 0x0000000100077824 */ /* 0x002fcc00078e0a28 */
[----:B------:R-:W-:Y:S01]  /*34c0*/  IMAD.IADD R16, R2, 0x1, -R43 ;  /* 0x0000000102107824 */ /* 0x000fe200078e0a2b */
[----:B------:R-:W-:Y:S01]  /*34d0*/  HMMA.16816.F32.BF16 R60, R20, R30, R60 ;  /* 0x0000001e143c723c */ /* 0x000fe2000004183c */
[----:B------:R-:W1:Y:S01]  /*34e0*/  LDSM.16.M88.4 R20, [R200+0x6000] ;  /* 0x00600000c814783b */ /* 0x000e620000000200 */
[----:B------:R-:W-:Y:S01]  /*34f0*/  IABS R7, R7 ;  /* 0x0000000700077213 */ /* 0x000fe20000000000 */
[----:B--2---:R-:W-:-:S03]  /*3500*/  IMAD.IADD R6, R5, 0x1, -R83 ;  /* 0x0000000105067824 */ /* 0x004fc600078e0a53 */
[----:B------:R2:W1:Y:S01]  /*3510*/  I2F R90, R7 ;  /* 0x00000007005a7306 */ /* 0x0004620000201400 */
[----:B------:R-:W-:Y:S01]  /*3520*/  LDSM.16.M88.4 R28, [R199+0x1800] ;  /* 0x00180000c71c783b */ /* 0x000fe20000000200 */
[----:B---3--:R-:W-:Y:S01]  /*3530*/  HMMA.16816.F32.BF16 R48, R12, R36, R56 ;  /* 0x000000240c30723c */ /* 0x008fe20000041838 */
[----:B------:R-:W-:-:S07]  /*3540*/  IABS R6, R6 ;  /* 0x0000000600067213 */ /* 0x000fce0000000000 */
[----:B------:R-:W-:Y:S01]  /*3550*/  HMMA.16816.F32.BF16 R44, R12, R38, R64 ;  /* 0x000000260c2c723c */ /* 0x000fe20000041840 */
[----:B--2---:R-:W-:Y:S01]  /*3560*/  IMAD.MOV.U32 R7, RZ, RZ, R6 ;  /* 0x000000ffff077224 */ /* 0x004fe200078e0006 */
[----:B------:R-:W-:Y:S01]  /*3570*/  IABS R6, R8 ;  /* 0x0000000800067213 */ /* 0x000fe20000000000 */
[----:B------:R-:W-:-:S05]  /*3580*/  IMAD.IADD R8, R0, 0x1, -R83 ;  /* 0x0000000100087824 */ /* 0x000fca00078e0a53 */
[----:B------:R-:W-:Y:S01]  /*3590*/  HMMA.16816.F32.BF16 R36, R12, R32, R68 ;  /* 0x000000200c24723c */ /* 0x000fe20000041844 */
[----:B------:R2:W-:Y:S07]  /*35a0*/  I2F R96, R7 ;  /* 0x0000000700607306 */ /* 0x0005ee0000201400 */
[----:B-1----:R-:W-:Y:S01]  /*35b0*/  HMMA.16816.F32.BF16 R64, R20, R24, R52 ;  /* 0x000000181440723c */ /* 0x002fe20000041834 */
[----:B--2---:R-:W-:Y:S01]  /*35c0*/  IMAD.MOV.U32 R7, RZ, RZ, R6 ;  /* 0x000000ffff077224 */ /* 0x004fe200078e0006 */
[----:B------:R-:W-:Y:S01]  /*35d0*/  IABS R6, R8 ;  /* 0x0000000800067213 */ /* 0x000fe20000000000 */
[----:B------:R-:W-:-:S02]  /*35e0*/  IMAD.IADD R8, R5, 0x1, -R43 ;  /* 0x0000000105087824 */ /* 0x000fc400078e0a2b */
[----:B------:R1:W2:Y:S02]  /*35f0*/  I2F R95, R7 ;  /* 0x00000007005f7306 */ /* 0x0002a40000201400 */
[----:B-1----:R-:W-:Y:S01]  /*3600*/  IMAD.MOV.U32 R7, RZ, RZ, R6 ;  /* 0x000000ffff077224 */ /* 0x002fe200078e0006 */
[----:B------:R-:W-:Y:S02]  /*3610*/  IABS R6, R8 ;  /* 0x0000000800067213 */ /* 0x000fe40000000000 */
[----:B------:R-:W1:Y:S03]  /*3620*/  LDSM.16.M88.4 R8, [R200+0x4000] ;  /* 0x00400000c808783b */ /* 0x000e660000000200 */
[----:B------:R3:W-:Y:S01]  /*3630*/  I2F R93, R7 ;  /* 0x00000007005d7306 */ /* 0x0007e20000201400 */
[----:B------:R-:W-:-:S04]  /*3640*/  DEPBAR.LE SB0, 0x0 ;  /* 0x000080000000791a */ /* 0x000fc80000000000 */
[----:B---3--:R-:W-:Y:S01]  /*3650*/  IMAD.MOV.U32 R7, RZ, RZ, R6 ;  /* 0x000000ffff077224 */ /* 0x008fe200078e0006 */
[----:B------:R-:W-:Y:S01]  /*3660*/  IABS R6, R16 ;  /* 0x0000001000067213 */ /* 0x000fe20000000000 */
[----:B------:R-:W-:Y:S02]  /*3670*/  IMAD.IADD R16, R0, 0x1, -R43 ;  /* 0x0000000100107824 */ /* 0x000fe400078e0a2b */
[----:B------:R3:W1:Y:S02]  /*3680*/  I2F R91, R7 ;  /* 0x00000007005b7306 */ /* 0x0006640000201400 */
[----:B---3--:R-:W-:Y:S01]  /*3690*/  IMAD.MOV.U32 R7, RZ, RZ, R6 ;  /* 0x000000ffff077224 */ /* 0x008fe200078e0006 */
[----:B------:R-:W-:Y:S01]  /*36a0*/  IABS R6, R16 ;  /* 0x0000001000067213 */ /* 0x000fe20000000000 */
[----:B------:R-:W-:Y:S01]  /*36b0*/  IMAD.IADD R16, R5, 0x1, -R42 ;  /* 0x0000000105107824 */ /* 0x000fe200078e0a2a */
[C---:B-1----:R-:W-:Y:S03]  /*36c0*/  HMMA.16816.F32.BF16 R56, R8.reuse, R28, R36 ;  /* 0x0000001c0838723c */ /* 0x042fe60000041824 */
[----:B------:R1:W3:Y:S05]  /*36d0*/  I2F R89, R7 ;  /* 0x0000000700597306 */ /* 0x0002ea0000201400 */
[----:B------:R-:W-:Y:S01]  /*36e0*/  HMMA.16816.F32.BF16 R48, R8, R24, R48 ;  /* 0x000000180830723c */ /* 0x000fe20000041830 */
[----:B-1----:R-:W-:Y:S01]  /*36f0*/  IMAD.MOV.U32 R7, RZ, RZ, R6 ;  /* 0x000000ffff077224 */ /* 0x002fe200078e0006 */
[----:B------:R-:W-:-:S06]  /*3700*/  IABS R6, R16 ;  /* 0x0000001000067213 */ /* 0x000fcc0000000000 */
[----:B------:R-:W-:Y:S01]  /*3710*/  HMMA.16816.F32.BF16 R16, R12, R34, R60 ;  /* 0x000000220c10723c */ /* 0x000fe2000004183c */
[----:B------:R1:W-:Y:S07]  /*3720*/  I2F R88, R7 ;  /* 0x0000000700587306 */ /* 0x0003ee0000201400 */
[----:B----4-:R-:W-:Y:S02]  /*3730*/  FFMA.FTZ R33, R99, -UR4, R57 ;  /* 0x8000000463217c23 */ /* 0x010fe40008010039 */
[----:B------:R-:W-:Y:S01]  /*3740*/  IMAD.IADD R12, R5, 0x1, -R41 ;  /* 0x00000001050c7824 */ /* 0x000fe200078e0a29 */
[----:B------:R-:W-:Y:S01]  /*3750*/  HMMA.16816.F32.BF16 R60, R8, R26, R44 ;  /* 0x0000001a083c723c */ /* 0x000fe2000004182c */
[----:B------:R4:W-:Y:S01]  /*3760*/  I2F R70, R6 ;  /* 0x0000000600467306 */ /* 0x0009e20000201400 */
[----:B------:R-:W-:-:S03]  /*3770*/  FFMA.FTZ R34, R100, -UR4, R56 ;  /* 0x8000000464227c23 */ /* 0x000fc60008010038 */
[----:B------:R-:W-:Y:S02]  /*3780*/  FFMA.FTZ R32, R104, -UR4, R49 ;  /* 0x8000000468207c23 */ /* 0x000fe40008010031 */
[----:B-1----:R-:W-:-:S05]  /*3790*/  IMAD.IADD R7, R2, 0x1, -R42 ;  /* 0x0000000102077824 */ /* 0x002fca00078e0a2a */
[----:B------:R-:W-:Y:S01]  /*37a0*/  IABS R7, R7 ;  /* 0x0000000700077213 */ /* 0x000fe20000000000 */
[----:B------:R-:W-:Y:S01]  /*37b0*/  HMMA.16816.F32.BF16 R44, R8, R30, R16 ;  /* 0x0000001e082c723c */ /* 0x000fe20000041810 */
[C---:B----4-:R-:W-:Y:S02]  /*37c0*/  IMAD.IADD R6, R0.reuse, 0x1, -R42 ;  /* 0x0000000100067824 */ /* 0x050fe400078e0a2a */
[----:B------:R1:W4:Y:S03]  /*37d0*/  I2F R69, R7 ;  /* 0x0000000700457306 */ /* 0x0003260000201400 */
[----:B------:R-:W-:Y:S01]  /*37e0*/  IABS R6, R6 ;  /* 0x0000000600067213 */ /* 0x000fe20000000000 */
[----:B------:R-:W-:Y:S01]  /*37f0*/  IMAD.IADD R8, R0, 0x1, -R81 ;  /* 0x0000000100087824 */ /* 0x000fe200078e0a51 */
[----:B------:R-:W-:Y:S01]  /*3800*/  HMMA.16816.F32.BF16 R16, R20, R26, R72 ;  /* 0x0000001a1410723c */ /* 0x000fe20000041848 */
[----:B-----5:R-:W-:-:S02]  /*3810*/  FFMA.FTZ R10, R92, -UR4, R64 ;  /* 0x800000045c0a7c23 */ /* 0x020fc40008010040 */
[----:B------:R-:W-:Y:S02]  /*3820*/  FFMA.FTZ R9, R90, -UR4, R66 ;  /* 0x800000045a097c23 */ /* 0x000fe40008010042 */
[----:B------:R-:W-:Y:S02]  /*3830*/  FFMA.FTZ R11, R94, -UR4, R50 ;  /* 0x800000045e0b7c23 */ /* 0x000fe40008010032 */
[----:B------:R-:W-:Y:S01]  /*3840*/  FFMA.FTZ R36, R103, -UR4, R60 ;  /* 0x8000000467247c23 */ /* 0x000fe2000801003c */
[----:B------:R-:W-:Y:S01]  /*3850*/  FSEL R64, R9, -INF , !P1 ;  /* 0xff80000009407808 */ /* 0x000fe20004800000 */
[----:B--2---:R-:W-:Y:S01]  /*3860*/  FFMA.FTZ R9, R95, -UR4, R65 ;  /* 0x800000045f097c23 */ /* 0x004fe20008010041 */
[----:B------:R-:W-:Y:S01]  /*3870*/  FSEL R38, R11, -INF , !P1 ;  /* 0xff8000000b267808 */ /* 0x000fe20004800000 */
[----:B-1----:R-:W-:Y:S01]  /*3880*/  IMAD.MOV.U32 R7, RZ, RZ, R6 ;  /* 0x000000ffff077224 */ /* 0x002fe200078e0006 */
[----:B------:R-:W-:Y:S01]  /*3890*/  IABS R6, R12 ;  /* 0x0000000c00067213 */ /* 0x000fe20000000000 */
[----:B------:R-:W-:-:S02]  /*38a0*/  IMAD.IADD R12, R2, 0x1, -R41 ;  /* 0x00000001020c7824 */ /* 0x000fc400078e0a29 */
[----:B------:R1:W-:Y:S01]  /*38b0*/  I2F R68, R7 ;  /* 0x0000000700447306 */ /* 0x0003e20000201400 */
[----:B------:R-:W-:Y:S01]  /*38c0*/  FFMA.FTZ R26, R97, -UR4, R45 ;  /* 0x80000004611a7c23 */ /* 0x000fe2000801002d */
[----:B------:R-:W-:Y:S01]  /*38d0*/  FSEL R45, R32, -INF , !P0 ;  /* 0xff800000202d7808 */ /* 0x000fe20004000000 */
[----:B------:R-:W-:Y:S02]  /*38e0*/  FFMA.FTZ R35, R102, -UR4, R61 ;  /* 0x8000000466237c23 */ /* 0x000fe4000801003d */
[----:B------:R-:W-:Y:S02]  /*38f0*/  FFMA.FTZ R27, R98, -UR4, R44 ;  /* 0x80000004621b7c23 */ /* 0x000fe4000801002c */
[----:B------:R-:W-:Y:S01]  /*3900*/  FFMA.FTZ R25, R91, -UR4, R62 ;  /* 0x800000045b197c23 */ /* 0x000fe2000801003e */
[----:B------:R-:W-:Y:S01]  /*3910*/  FSEL R44, R35, -INF , !P5 ;  /* 0xff800000232c7808 */ /* 0x000fe20006800000 */
[----:B---3--:R-:W-:Y:S02]  /*3920*/  FFMA.FTZ R24, R89, -UR4, R16 ;  /* 0x8000000459187c23 */ /* 0x008fe40008010010 */
[----:B----4-:R-:W-:Y:S01]  /*3930*/  FFMA.FTZ R17, R69, -UR4, R17 ;  /* 0x8000000445117c23 */ /* 0x010fe20008010011 */
[----:B------:R-:W-:-:S02]  /*3940*/  FSEL R25, R25, -INF , !P6 ;  /* 0xff80000019197808 */ /* 0x000fc40007000000 */
[----:B------:R-:W-:Y:S01]  /*3950*/  FSEL R24, R24, -INF , !P6 ;  /* 0xff80000018187808 */ /* 0x000fe20007000000 */
[----:B-1----:R-:W-:Y:S01]  /*3960*/  IMAD.MOV.U32 R7, RZ, RZ, R6 ;  /* 0x000000ffff077224 */ /* 0x002fe200078e0006 */
[----:B------:R-:W-:Y:S01]  /*3970*/  IABS R6, R12 ;  /* 0x0000000c00067213 */ /* 0x000fe20000000000 */
[----:B------:R-:W-:Y:S02]  /*3980*/  IMAD.IADD R12, R0, 0x1, -R41 ;  /* 0x00000001000c7824 */ /* 0x000fe400078e0a29 */
[----:B------:R1:W2:Y:S01]  /*3990*/  I2F R55, R7 ;  /* 0x0000000700377306 */ /* 0x0002a20000201400 */
[C---:B------:R-:W-:Y:S08]  /*39a0*/  HMMA.16816.F32.BF16 R40, R20.reuse, R28, R76 ;  /* 0x0000001c1428723c */ /* 0x040ff0000004184c */
[----:B------:R-:W-:Y:S01]  /*39b0*/  HMMA.16816.F32.BF16 R28, R20, R30, R84 ;  /* 0x0000001e141c723c */ /* 0x000fe20000041854 */
[----:B-1----:R-:W-:Y:S01]  /*39c0*/  IMAD.MOV.U32 R7, RZ, RZ, R6 ;  /* 0x000000ffff077224 */ /* 0x002fe200078e0006 */
[----:B------:R-:W-:Y:S01]  /*39d0*/  IABS R6, R12 ;  /* 0x0000000c00067213 */ /* 0x000fe20000000000 */
[----:B------:R-:W-:-:S02]  /*39e0*/  IMAD.IADD R12, R5, 0x1, -R82 ;  /* 0x00000001050c7824 */ /* 0x000fc400078e0a52 */
[----:B------:R1:W3:Y:S02]  /*39f0*/  I2F R54, R7 ;  /* 0x0000000700367306 */ /* 0x0002e40000201400 */
[----:B------:R-:W-:Y:S02]  /*3a00*/  FFMA.FTZ R23, R88, -UR4, R18 ;  /* 0x8000000458177c23 */ /* 0x000fe40008010012 */
[----:B------:R-:W-:Y:S02]  /*3a10*/  FFMA.FTZ R22, R70, -UR4, R63 ;  /* 0x8000000446167c23 */ /* 0x000fe4000801003f */
[----:B--2---:R-:W-:-:S03]  /*3a20*/  FFMA.FTZ R21, R55, -UR4, R58 ;  /* 0x8000000437157c23 */ /* 0x004fc6000801003a */
[----:B------:R-:W-:Y:S02]  /*3a30*/  FSEL R22, R22, -INF , !P5 ;  /* 0xff80000016167808 */ /* 0x000fe40006800000 */
[----:B------:R-:W-:Y:S01]  /*3a40*/  FSEL R21, R21, -INF , !P4 ;  /* 0xff80000015157808 */ /* 0x000fe20006000000 */
[----:B-1----:R-:W-:Y:S01]  /*3a50*/  IMAD.MOV.U32 R7, RZ, RZ, R6 ;  /* 0x000000ffff077224 */ /* 0x002fe200078e0006 */
[----:B------:R-:W-:Y:S01]  /*3a60*/  IABS R6, R12 ;  /* 0x0000000c00067213 */ /* 0x000fe20000000000 */
[C---:B------:R-:W-:Y:S02]  /*3a70*/  IMAD.IADD R12, R5.reuse, 0x1, -R81 ;  /* 0x00000001050c7824 */ /* 0x040fe400078e0a51 */
[----:B------:R-:W-:Y:S01]  /*3a80*/  IMAD.IADD R5, R5, 0x1, -R80 ;  /* 0x0000000105057824 */ /* 0x000fe200078e0a50 */
[----:B------:R1:W2:Y:S01]  /*3a90*/  I2F R53, R7 ;  /* 0x0000000700357306 */ /* 0x0002a20000201400 */
[----:B---3--:R-:W-:-:S03]  /*3aa0*/  FFMA.FTZ R16, R54, -UR4, R40 ;  /* 0x8000000436107c23 */ /* 0x008fc60008010028 */
[----:B------:R-:W-:Y:S01]  /*3ab0*/  IABS R5, R5 ;  /* 0x0000000500057213 */ /* 0x000fe20000000000 */
[----:B-1----:R-:W-:Y:S01]  /*3ac0*/  IMAD.MOV.U32 R7, RZ, RZ, R6 ;  /* 0x000000ffff077224 */ /* 0x002fe200078e0006 */
[----:B------:R-:W-:Y:S01]  /*3ad0*/  IABS R6, R12 ;  /* 0x0000000c00067213 */ /* 0x000fe20000000000 */
[----:B------:R-:W-:Y:S01]  /*3ae0*/  FFMA.FTZ R12, R101, -UR4, R48 ;  /* 0x80000004650c7c23 */ /* 0x000fe20008010030 */
[----:B------:R-:W-:Y:S01]  /*3af0*/  FSEL R48, R10, -INF , !P1 ;  /* 0xff8000000a307808 */ /* 0x000fe20004800000 */
[----:B------:R1:W3:Y:S01]  /*3b00*/  I2F R52, R7 ;  /* 0x0000000700347306 */ /* 0x0002e20000201400 */
[----:B------:R-:W-:Y:S02]  /*3b10*/  FFMA.FTZ R10, R96, -UR4, R51 ;  /* 0x80000004600a7c23 */ /* 0x000fe40008010033 */
[----:B------:R-:W-:Y:S01]  /*3b20*/  FSEL R66, R12, -INF , !P1 ;  /* 0xff8000000c427808 */ /* 0x000fe20004800000 */
[----:B------:R-:W-:Y:S01]  /*3b30*/  FFMA.FTZ R12, R68, -UR4, R19 ;  /* 0x80000004440c7c23 */ /* 0x000fe20008010013 */
[----:B------:R-:W-:Y:S01]  /*3b40*/  BAR.SYNC.DEFER_BLOCKING 0x0 ;  /* 0x0000000000007b1d */ /* 0x000fe20000010000 */
[----:B------:R-:W-:Y:S01]  /*3b50*/  ISETP.GE.AND P1, PT, R80, UR12, PT ;  /* 0x0000000c50007c0c */ /* 0x000fe2000bf26270 */
[----:B--2---:R-:W-:Y:S01]  /*3b60*/  FFMA.FTZ R11, R53, -UR4, R42 ;  /* 0x80000004350b7c23 */ /* 0x004fe2000801002a */
[----:B------:R-:W-:-:S03]  /*3b70*/  FSEL R42, R33, -INF , !P3 ;  /* 0xff800000212a7808 */ /* 0x000fc60005800000 */
[----:B------:R2:W4:Y:S01]  /*3b80*/  I2F R39, R6 ;  /* 0x0000000600277306 */ /* 0x0005220000201400 */
[----:B------:R-:W-:Y:S01]  /*3b90*/  FSEL R35, R11, -INF , !P4 ;  /* 0xff8000000b237808 */ /* 0x000fe20006000000 */
[----:B-1----:R-:W-:Y:S02]  /*3ba0*/  IMAD.IADD R7, R2, 0x1, -R82 ;  /* 0x0000000102077824 */ /* 0x002fe400078e0a52 */
[----:B---3--:R-:W-:-:S05]  /*3bb0*/  FFMA.FTZ R20, R52, -UR4, R59 ;  /* 0x8000000434147c23 */ /* 0x008fca000801003b */
[----:B------:R-:W-:Y:S01]  /*3bc0*/  FSEL R20, R20, -INF , !P3 ;  /* 0xff80000014147808 */ /* 0x000fe20005800000 */
[----:B--2---:R-:W-:Y:S01]  /*3bd0*/  IMAD.MOV.U32 R6, RZ, RZ, R5 ;  /* 0x000000ffff067224 */ /* 0x004fe200078e0005 */
[----:B------:R-:W-:Y:S01]  /*3be0*/  IABS R5, R7 ;  /* 0x0000000700057213 */ /* 0x000fe20000000000 */
[----:B------:R-:W-:Y:S02]  /*3bf0*/  IMAD.IADD R7, R0, 0x1, -R82 ;  /* 0x0000000100077824 */ /* 0x000fe400078e0a52 */
[----:B------:R1:W2:Y:S01]  /*3c00*/  I2F R37, R6 ;  /* 0x0000000600257306 */ /* 0x0002a20000201400 */
[----:B----4-:R-:W-:Y:S01]  /*3c10*/  FFMA.FTZ R19, R39, -UR4, R46 ;  /* 0x8000000427137c23 */ /* 0x010fe2000801002e */
[----:B------:R-:W-:Y:S02]  /*3c20*/  FSEL R46, R36, -INF , !P6 ;  /* 0xff800000242e7808 */ /* 0x000fe40007000000 */
[----:B------:R-:W-:Y:S02]  /*3c30*/  FSEL R39, R27, -INF , !P2 ;  /* 0xff8000001b277808 */ /* 0x000fe40005000000 */
[----:B------:R-:W-:-:S02]  /*3c40*/  FSEL R36, R26, -INF , !P1 ;  /* 0xff8000001a247808 */ /* 0x000fc40004800000 */
[----:B------:R-:W3:Y:S01]  /*3c50*/  I2F R15, R5 ;  /* 0x00000005000f7306 */ /* 0x000ee20000201400 */
[----:B------:R-:W-:Y:S01]  /*3c60*/  FSEL R19, R19, -INF , !P2 ;  /* 0xff80000013137808 */ /* 0x000fe20005000000 */
[C---:B-1----:R-:W-:Y:S02]  /*3c70*/  IMAD.IADD R6, R2.reuse, 0x1, -R81 ;  /* 0x0000000102067824 */ /* 0x042fe400078e0a51 */
[----:B------:R-:W-:Y:S02]  /*3c80*/  IMAD.IADD R2, R2, 0x1, -R80 ;  /* 0x0000000102027824 */ /* 0x000fe400078e0a50 */
[----:B--2---:R-:W-:Y:S01]  /*3c90*/  FFMA.FTZ R18, R37, -UR4, R47 ;  /* 0x8000000425127c23 */ /* 0x004fe2000801002f */
[----:B------:R-:W-:Y:S02]  /*3ca0*/  IABS R6, R6 ;  /* 0x0000000600067213 */ /* 0x000fe40000000000 */
[----:B------:R-:W-:Y:S01]  /*3cb0*/  IABS R2, R2 ;  /* 0x0000000200027213 */ /* 0x000fe20000000000 */
[----:B---3--:R-:W-:Y:S01]  /*3cc0*/  FFMA.FTZ R15, R15, -UR4, R41 ;  /* 0x800000040f0f7c23 */ /* 0x008fe20008010029 */
[----:B------:R-:W-:Y:S01]  /*3cd0*/  FSEL R41, R23, -INF , !P6 ;  /* 0xff80000017297808 */ /* 0x000fe20007000000 */
[----:B------:R-:W-:Y:S01]  /*3ce0*/  IMAD.MOV.U32 R5, RZ, RZ, R6 ;  /* 0x000000ffff057224 */ /* 0x000fe200078e0006 */
[----:B------:R1:W2:Y:S01]  /*3cf0*/  I2F R13, R2 ;  /* 0x00000002000d7306 */ /* 0x0002a20000201400 */
[----:B------:R-:W-:Y:S01]  /*3d00*/  IMAD.IADD R6, R0, 0x1, -R80 ;  /* 0x0000000100067824 */ /* 0x000fe200078e0a50 */
[----:B------:R-:W-:-:S02]  /*3d10*/  LOP3.LUT R0, R105, R106, RZ, 0xfc, !PT ;  /* 0x0000006a69007212 */ /* 0x000fc400078efcff */
[----:B------:R-:W-:Y:S02]  /*3d20*/  FSEL R23, R17, -INF , !P5 ;  /* 0xff80000011177808 */ /* 0x000fe40006800000 */
[----:B------:R-:W-:Y:S02]  /*3d30*/  FSEL R37, R12, -INF , !P5 ;  /* 0xff8000000c257808 */ /* 0x000fe40006800000 */
[----:B------:R3:W4:Y:S01]  /*3d40*/  I2F R14, R5 ;  /* 0x00000005000e7306 */ /* 0x0007220000201400 */
[----:B------:R-:W-:Y:S02]  /*3d50*/  FSEL R32, R15, -INF , !P3 ;  /* 0xff8000000f207808 */ /* 0x000fe40005800000 */
[----:B------:R-:W-:Y:S02]  /*3d60*/  FSEL R18, R18, -INF , !P1 ;  /* 0xff80000012127808 */ /* 0x000fe40004800000 */
[----:B-1----:R-:W-:Y:S01]  /*3d70*/  IABS R2, R8 ;  /* 0x0000000800027213 */ /* 0x002fe20000000000 */
[----:B------:R-:W-:-:S02]  /*3d80*/  FFMA.FTZ R8, R93, -UR4, R67 ;  /* 0x800000045d087c23 */ /* 0x000fc40008010043 */
[----:B--2---:R-:W-:Y:S01]  /*3d90*/  FFMA.FTZ R13, R13, -UR4, R29 ;  /* 0x800000040d0d7c23 */ /* 0x004fe2000801001d */
[----:B------:R-:W-:Y:S02]  /*3da0*/  FSEL R29, R9, -INF , !P0 ;  /* 0xff800000091d7808 */ /* 0x000fe40004000000 */
[----:B------:R-:W-:Y:S02]  /*3db0*/  FSEL R40, R8, -INF , !P0 ;  /* 0xff80000008287808 */ /* 0x000fe40004000000 */
[----:B---3--:R-:W-:Y:S01]  /*3dc0*/  IABS R5, R7 ;  /* 0x0000000700057213 */ /* 0x008fe20000000000 */
[----:B----4-:R-:W-:Y:S01]  /*3dd0*/  FFMA.FTZ R14, R14, -UR4, R28 ;  /* 0x800000040e0e7c23 */ /* 0x010fe2000801001c */
[----:B------:R-:W-:Y:S02]  /*3de0*/  FSEL R28, R10, -INF , !P0 ;  /* 0xff8000000a1c7808 */ /* 0x000fe40004000000 */
[----:B------:R1:W2:Y:S01]  /*3df0*/  I2F R7, R5 ;  /* 0x0000000500077306 */ /* 0x0002a20000201400 */
[----:B------:R-:W-:-:S02]  /*3e00*/  PLOP3.LUT P0, PT, PT, PT, UP0, 0x80, 0x0 ;  /* 0x000000000000781c */ /* 0x000fc40003f0f008 */
[----:B------:R-:W-:Y:S01]  /*3e10*/  FSEL R26, R13, -INF , !P1 ;  /* 0xff8000000d1a7808 */ /* 0x000fe20004800000 */
[----:B-1----:R-:W-:Y:S01]  /*3e20*/  IMAD.MOV.U32 R5, RZ, RZ, R2 ;  /* 0x000000ffff057224 */ /* 0x002fe200078e0002 */
[----:B------:R-:W-:Y:S01]  /*3e30*/  IABS R2, R6 ;  /* 0x0000000600027213 */ /* 0x000fe20000000000 */
[----:B--2---:R-:W-:Y:S01]  /*3e40*/  FFMA.FTZ R6, R7, -UR4, R43 ;  /* 0x8000000407067c23 */ /* 0x004fe2000801002b */
[----:B------:R-:W-:-:S03]  /*3e50*/  FSEL R43, R34, -INF , !P4 ;  /* 0xff800000222b7808 */ /* 0x000fc60006000000 */
[----:B------:R-:W1:Y:S01]  /*3e60*/  I2F R5, R5 ;  /* 0x0000000500057306 */ /* 0x000e620000201400 */
[----:B------:R-:W-:-:S07]  /*3e70*/  FSEL R34, R6, -INF , !P3 ;  /* 0xff80000006227808 */ /* 0x000fce0005800000 */
[----:B------:R-:W2:Y:S01]  /*3e80*/  I2F R2, R2 ;  /* 0x0000000200027306 */ /* 0x000ea20000201400 */
[----:B-1----:R-:W-:Y:S01]  /*3e90*/  FFMA.FTZ R5, R5, -UR4, R30 ;  /* 0x8000000405057c23 */ /* 0x002fe2000801001e */
[----:B------:R-:W-:-:S04]  /*3ea0*/  FSEL R30, R16, -INF , !P4 ;  /* 0xff800000101e7808 */ /* 0x000fc80006000000 */
[----:B------:R-:W-:Y:S01]  /*3eb0*/  FSEL R33, R5, -INF , !P2 ;  /* 0xff80000005217808 */ /* 0x000fe20005000000 */
[----:B--2---:R-:W-:Y:S01]  /*3ec0*/  FFMA.FTZ R2, R2, -UR4, R31 ;  /* 0x8000000402027c23 */ /* 0x004fe2000801001f */
[----:B------:R-:W-:-:S04]  /*3ed0*/  FSEL R31, R14, -INF , !P2 ;  /* 0xff8000000e1f7808 */ /* 0x000fc80005000000 */
        /* <DEDUP_REMOVED lines=42> */
.L_x_1730:
[----:B------:R-:W-:Y:S05]  /*4180*/  BSYNC B0 ;  /* 0x0000000000007941 */ /* 0x000fea0003800000 */
.L_x_1729:
[----:B------:R-:W0:Y:S02]  /*4190*/  LDGDEPBAR ;  /* 0x00000000000079af */ /* 0x000e240000000000 */
.L_x_1728:
[----:B------:R-:W-:Y:S01]  /*41a0*/  FMNMX.FTZ R2, R38, R28, !PT ;  /* 0x0000001c26027209 */ /* 0x000fe20007810000 */
[----:B------:R-:W-:Y:S01]  /*41b0*/  ULEA.HI.SX32 UR5, UR8, 0xffffffff, 0x1b ;  /* 0xffffffff08057891 */ /* 0x000fe2000f8fda3f */
[----:B--2---:R-:W-:Y:S01]  /*41c0*/  FMNMX.FTZ R7, R66, R45, !PT ;  /* 0x0000002d42077209 */ /* 0x004fe20007810000 */
[----:B------:R-:W-:Y:S01]  /*41d0*/  IMAD.WIDE.U32 R14, R110, -0x2daee0ad, RZ ;  /* 0xd2511f536e0e7825 */ /* 0x000fe200078e00ff */
[----:B------:R-:W-:Y:S01]  /*41e0*/  FMNMX.FTZ R2, R25, R2, !PT ;  /* 0x0000000219027209 */ /* 0x000fe20007810000 */
[----:B------:R-:W-:Y:S01]  /*41f0*/  ULOP3.LUT UR5, UR5, UR19, URZ, 0x3c, !UPT ;  /* 0x0000001305057292 */ /* 0x000fe2000f8e3c3f */
[----:B-1----:R-:W-:Y:S01]  /*4200*/  FMNMX.FTZ R8, R46, R7, !PT ;  /* 0x000000072e087209 */ /* 0x002fe20007810000 */
[----:B------:R-:W-:Y:S01]  /*4210*/  UIADD3 UR7, UR18, -0x61c88647, URZ ;  /* 0x9e3779b912077890 */ /* 0x000fe2000fffe03f */
[----:B------:R-:W-:Y:S01]  /*4220*/  FMNMX.FTZ R2, R22, R2, !PT ;  /* 0x0000000216027209 */ /* 0x000fe20007810000 */
[----:B------:R-:W-:Y:S01]  /*4230*/  UIADD3 UR6, UR19, 0x76cf5d0a, URZ ;  /* 0x76cf5d0a13067890 */ /* 0x000fe2000fffe03f */
[----:B------:R-:W-:Y:S01]  /*4240*/  LOP3.LUT R231, R231, UR18, RZ, 0x3c, !PT ;  /* 0x00000012e7e77c12 */ /* 0x000fe2000f8e3cff */
[----:B------:R-:W-:Y:S01]  /*4250*/  UIADD3 UR23, UR18, -0x255992d5, URZ ;  /* 0xdaa66d2b12177890 */ /* 0x000fe2000fffe03f */
[----:B------:R-:W-:Y:S01]  /*4260*/  FMNMX.FTZ R2, R21, R2, !PT ;  /* 0x0000000215027209 */ /* 0x000fe20007810000 */
[----:B------:R-:W-:Y:S01]  /*4270*/  UIADD3 UR15, UR19, 0x32370b8f, URZ ;  /* 0x32370b8f130f7890 */ /* 0x000fe2000fffe03f */
[----:B------:R-:W-:Y:S01]  /*4280*/  LOP3.LUT R12, R15, UR5, RZ, 0x3c, !PT ;  /* 0x000000050f0c7c12 */ /* 0x000fe2000f8e3cff */
[----:B------:R-:W-:Y:S01]  /*4290*/  UIADD3 UR5, UR19, -0x4498517b, URZ ;  /* 0xbb67ae8513057890 */ /* 0x000fe2000fffe03f */
[----:B------:R-:W-:Y:S01]  /*42a0*/  FMNMX.FTZ R2, R20, R2, !PT ;  /* 0x0000000214027209 */ /* 0x000fe20007810000 */
[----:B------:R-:W-:Y:S01]  /*42b0*/  UIADD3 UR11, UR19, -0x126145ec, URZ ;  /* 0xed9eba14130b7890 */ /* 0x000fe2000fffe03f */
[----:B------:R-:W-:Y:S01]  /*42c0*/  STL [R1+0xa0], R199 ;  /* 0x0000a0c701007387 */ /* 0x000fe20000100800 */
[----:B------:R-:W-:Y:S01]  /*42d0*/  IMAD.WIDE.U32 R98, R12, -0x326172a9, RZ ;  /* 0xcd9e8d570c627825 */ /* 0x000fe200078e00ff */
[----:B------:R-:W-:Y:S01]  /*42e0*/  FMNMX.FTZ R2, R19, R2, !PT ;  /* 0x0000000213027209 */ /* 0x000fe20007810000 */
[----:B------:R-:W-:Y:S01]  /*42f0*/  UIADD3 UR14, UR18, 0x78dde6e4, URZ ;  /* 0x78dde6e4120e7890 */ /* 0x000fe2000fffe03f */
[----:B------:R-:W-:Y:S01]  /*4300*/  STL [R1+0x9c], R196 ;  /* 0x00009cc401007387 */ /* 0x000fe20000100800 */
[----:B------:R-:W-:Y:S01]  /*4310*/  UIADD3 UR8, UR18, 0x1715609d, URZ ;  /* 0x1715609d12087890 */ /* 0x000fe2000fffe03f */
[----:B------:R-:W-:Y:S01]  /*4320*/  FMNMX.FTZ R2, R18, R2, !PT ;  /* 0x0000000212027209 */ /* 0x000fe20007810000 */
[----:B------:R-:W-:Y:S01]  /*4330*/  UIADD3 UR25, UR19, 0x646e171e, URZ ;  /* 0x646e171e13197890 */ /* 0x000fe2000fffe03f */
[----:B------:R-:W-:Y:S01]  /*4340*/  STL [R1+0x98], R194 ;  /* 0x000098c201007387 */ /* 0x000fe20000100800 */
[----:B------:R-:W-:Y:S01]  /*4350*/  UIADD3 UR26, UR18, -0x4ab325aa, URZ ;  /* 0xb54cda56121a7890 */ /* 0x000fe2000fffe03f */
[----:B------:R-:W-:-:S02]  /*4360*/  IMAD.SHL.U32 R193, R0, 0x2, RZ ;  /* 0x0000000200c17824 */ /* 0x000fc400078e00ff */
[----:B------:R-:W1:Y:S02]  /*4370*/  SHFL.BFLY PT, R5, R2, 0x2, 0x1f ;  /* 0x0c401f0002057f89 */ /* 0x000e6400000e0000 */
[--C-:B------:R-:W-:Y:S02]  /*4380*/  IMAD R195, R4, 0x2, R193.reuse ;  /* 0x0000000204c37824 */ /* 0x100fe400078e02c1 */
[----:B------:R-:W-:Y:S01]  /*4390*/  STL [R1+0x94], R192 ;  /* 0x000094c001007387 */ /* 0x000fe20000100800 */
[C---:B------:R-:W-:Y:S02]  /*43a0*/  IMAD R198, R3.reuse, 0x2, R193 ;  /* 0x0000000203c67824 */ /* 0x040fe400078e02c1 */
[----:B------:R-:W-:Y:S01]  /*43b0*/  IMAD R197, R3, 0x2, R195 ;  /* 0x0000000203c57824 */ /* 0x000fe200078e02c3 */
[----:B------:R-:W-:Y:S04]  /*43c0*/  LDSM.16.MT88.4 R156, [R195+0xa000] ;  /* 0x00a00000c39c783b */ /* 0x000fe80000004200 */
[----:B------:R-:W-:Y:S04]  /*43d0*/  LDSM.16.MT88.4 R164, [R193+0xa800] ;  /* 0x00a80000c1a4783b */ /* 0x000fe80000004200 */
[----:B------:R-:W-:Y:S04]  /*43e0*/  LDSM.16.MT88.4 R80, [R197+0xa000] ;  /* 0x00a00000c550783b */ /* 0x000fe80000004200 */
[----:B------:R-:W-:Y:S01]  /*43f0*/  LDSM.16.MT88.4 R92, [R193+0xb000] ;  /* 0x00b00000c15c783b */ /* 0x000fe20000004200 */
[----:B-1----:R-:W-:-:S03]  /*4400*/  FMNMX.FTZ R2, R5, R2, !PT ;  /* 0x0000000205027209 */ /* 0x002fc60007810000 */
[----:B------:R-:W-:Y:S01]  /*4410*/  LDSM.16.MT88.4 R216, [R195+0xb000] ;  /* 0x00b00000c3d8783b */ /* 0x000fe20000004200 */
[----:B------:R-:W-:-:S03]  /*4420*/  FMNMX.FTZ R5, R48, R29, !PT ;  /* 0x0000001d30057209 */ /* 0x000fc60007810000 */
[----:B------:R-:W1:Y:S01]  /*4430*/  SHFL.BFLY PT, R135, R2, 0x1, 0x1f ;  /* 0x0c201f0002877f89 */ /* 0x000e6200000e0000 */
[----:B------:R-:W-:-:S03]  /*4440*/  FMNMX.FTZ R5, R24, R5, !PT ;  /* 0x0000000518057209 */ /* 0x000fc60007810000 */
[----:B------:R-:W-:Y:S01]  /*4450*/  LDSM.16.MT88.4 R76, [R193+0xb800] ;  /* 0x00b80000c14c783b */ /* 0x000fe20000004200 */
[----:B------:R-:W-:-:S03]  /*4460*/  FMNMX.FTZ R5, R23, R5, !PT ;  /* 0x0000000517057209 */ /* 0x000fc60007810000 */
[----:B------:R-:W-:Y:S01]  /*4470*/  LDSM.16.MT88.4 R188, [R195+0xb800] ;  /* 0x00b80000c3bc783b */ /* 0x000fe20000004200 */
[----:B------:R-:W-:Y:S02]  /*4480*/  FMNMX.FTZ R6, R30, R5, !PT ;  /* 0x000000051e067209 */ /* 0x000fe40007810000 */
        /* <DEDUP_REMOVED lines=9> */
[----:B------:R-:W-:Y:S02]  /*4520*/  FMNMX.FTZ R6, R44, R8, !PT ;  /* 0x000000082c067209 */ /* 0x000fe40007810000 */
[----:B-1----:R-:W-:Y:S01]  /*4530*/  FMNMX.FTZ R135, R2, R135, !PT ;  /* 0x0000008702877209 */ /* 0x002fe20007810000 */
[----:B------:R-:W1:Y:S01]  /*4540*/  SHFL.BFLY PT, R10, R5, 0x2, 0x1f ;  /* 0x0c401f00050a7f89 */ /* 0x000e6200000e0000 */
[----:B------:R-:W-:Y:S02]  /*4550*/  FMNMX.FTZ R2, R35, R7, !PT ;  /* 0x0000000723027209 */ /* 0x000fe40007810000 */
[----:B------:R-:W-:Y:S01]  /*4560*/  FMNMX.FTZ R7, R43, R6, !PT ;  /* 0x000000062b077209 */ /* 0x000fe20007810000 */
[----:B------:R-:W-:Y:S01]  /*4570*/  FMUL.FTZ R6, R135, c[0x0][0x23c] ;  /* 0x00008f0087067a20 */ /* 0x000fe20000410000 */
[----:B------:R-:W-:Y:S02]  /*4580*/  FMNMX.FTZ R2, R34, R2, !PT ;  /* 0x0000000222027209 */ /* 0x000fe40007810000 */
[----:B------:R-:W-:-:S02]  /*4590*/  FMNMX.FTZ R7, R42, R7, !PT ;  /* 0x000000072a077209 */ /* 0x000fc40007810000 */
[----:B------:R-:W-:Y:S02]  /*45a0*/  FMNMX.FTZ R8, R33, R2, !PT ;  /* 0x0000000221087209 */ /* 0x000fe40007810000 */
[----:B------:R-:W-:Y:S01]  /*45b0*/  FMNMX.FTZ R9, R39, R7, !PT ;  /* 0x0000000727097209 */ /* 0x000fe20007810000 */
[----:B------:R-:W-:Y:S01]  /*45c0*/  IMAD.U32 R7, RZ, RZ, UR10 ;  /* 0x0000000aff077e24 */ /* 0x000fe2000f8e00ff */
[----:B------:R-:W-:Y:S02]  /*45d0*/  FMNMX.FTZ R8, R27, R8, !PT ;  /* 0x000000081b087209 */ /* 0x000fe40007810000 */
[----:B------:R-:W-:Y:S01]  /*45e0*/  FMNMX.FTZ R9, R36, R9, !PT ;  /* 0x0000000924097209 */ /* 0x000fe20007810000 */
[----:B------:R-:W-:Y:S01]  /*45f0*/  IMAD R232, R7, 0x8, R232 ;  /* 0x0000000807e87824 */ /* 0x000fe200078e02e8 */
[----:B------:R-:W-:Y:S01]  /*4600*/  FSETP.NEU.FTZ.AND P1, PT, R135, -INF , PT ;  /* 0xff8000008700780b */ /* 0x000fe20003f3d000 */
[----:B------:R-:W2:Y:S03]  /*4610*/  SHFL.BFLY PT, R11, R8, 0x2, 0x1f ;  /* 0x0c401f00080b7f89 */ /* 0x000ea600000e0000 */
[----:B------:R-:W-:Y:S01]  /*4620*/  FSEL R2, R6, RZ, P1 ;  /* 0x000000ff06027208 */ /* 0x000fe20000800000 */
[----:B------:R-:W3:Y:S01]  /*4630*/  SHFL.BFLY PT, R13, R9, 0x2, 0x1f ;  /* 0x0c401f00090d7f89 */ /* 0x000ee200000e0000 */
[----:B------:R-:W-:-:S02]  /*4640*/  IADD3 R234, R232, 0x4, RZ ;  /* 0x00000004e8ea7810 */ /* 0x000fc40007ffe0ff */
[----:B-1----:R-:W-:Y:S01]  /*4650*/  FMNMX.FTZ R5, R10, R5, !PT ;  /* 0x000000050a057209 */ /* 0x002fe20007810000 */
[--C-:B------:R-:W-:Y:S02]  /*4660*/  FFMA.FTZ R6, R38, c[0x0][0x23c], -R2.reuse ;  /* 0x00008f0026067a23 */ /* 0x100fe40000010802 */
[----:B------:R-:W-:Y:S02]  /*4670*/  FFMA.FTZ R10, R25, c[0x0][0x23c], -R2 ;  /* 0x00008f00190a7a23 */ /* 0x000fe40000010802 */
[----:B------:R-:W1:Y:S01]  /*4680*/  SHFL.BFLY PT, R134, R5, 0x1, 0x1f ;  /* 0x0c201f0005867f89 */ /* 0x000e6200000e0000 */
[----:B------:R4:W-:Y:S01]  /*4690*/  MUFU.EX2 R116, R6 ;  /* 0x0000000600747308 */ /* 0x0009e20000000800 */
[----:B------:R-:W-:-:S07]  /*46a0*/  IMAD.WIDE.U32 R100, R234, -0x326172a9, RZ ;  /* 0xcd9e8d57ea647825 */ /* 0x000fce00078e00ff */
[----:B------:R1:W-:Y:S01]  /*46b0*/  MUFU.EX2 R56, R10 ;  /* 0x0000000a00387308 */ /* 0x0003e20000000800 */
[----:B--2---:R-:W-:Y:S02]  /*46c0*/  FMNMX.FTZ R8, R11, R8, !PT ;  /* 0x000000080b087209 */ /* 0x004fe40007810000 */
[----:B---3--:R-:W-:Y:S01]  /*46d0*/  FMNMX.FTZ R9, R9, R13, !PT ;  /* 0x0000000d09097209 */ /* 0x008fe20007810000 */
[--C-:B----4-:R-:W-:Y:S02]  /*46e0*/  FFMA.FTZ R6, R28, c[0x0][0x23c], -R2.reuse ;  /* 0x00008f001c067a23 */ /* 0x110fe40000010802 */
[----:B------:R-:W2:Y:S02]  /*46f0*/  SHFL.BFLY PT, R133, R8, 0x1, 0x1f ;  /* 0x0c201f0008857f89 */ /* 0x000ea400000e0000 */
[----:B------:R3:W-:Y:S02]  /*4700*/  MUFU.EX2 R47, R6 ;  /* 0x00000006002f7308 */ /* 0x0007e40000000800 */
[----:B------:R-:W4:Y:S01]  /*4710*/  SHFL.BFLY PT, R136, R9, 0x1, 0x1f ;  /* 0x0c201f0009887f89 */ /* 0x000f2200000e0000 */
[----:B-1----:R-:W-:Y:S01]  /*4720*/  FMNMX.FTZ R134, R5, R134, !PT ;  /* 0x0000008605867209 */ /* 0x002fe20007810000 */
[----:B------:R-:W-:-:S02]  /*4730*/  FFMA.FTZ R10, R22, c[0x0][0x23c], -R2 ;  /* 0x00008f00160a7a23 */ /* 0x000fc40000010802 */
[----:B------:R-:W-:Y:S01]  /*4740*/  FFMA.FTZ R5, R19, c[0x0][0x23c], -R2 ;  /* 0x00008f0013057a23 */ /* 0x000fe20000010802 */
[----:B------:R-:W-:Y:S01]  /*4750*/  FSETP.NEU.FTZ.AND P1, PT, R134, -INF , PT ;  /* 0xff8000008600780b */ /* 0x000fe20003f3d000 */
[----:B------:R1:W-:Y:S01]  /*4760*/  MUFU.EX2 R52, R10 ;  /* 0x0000000a00347308 */ /* 0x0003e20000000800 */
[----:B---3--:R-:W-:-:S07]  /*4770*/  IMAD.WIDE.U32 R6, R232, -0x326172a9, RZ ;  /* 0xcd9e8d57e8067825 */ /* 0x008fce00078e00ff */
[----:B------:R3:W-:Y:S01]  /*4780*/  MUFU.EX2 R102, R5 ;  /* 0x0000000500667308 */ /* 0x0007e20000000800 */
[----:B------:R-:W-:Y:S02]  /*4790*/  LOP3.LUT R15, R7, R231, RZ, 0x3c, !PT ;  /* 0x000000e7070f7212 */ /* 0x000fe400078e3cff */
[----:B------:R-:W-:Y:S01]  /*47a0*/  LOP3.LUT R17, R99, UR7, R6, 0x96, !PT ;  /* 0x0000000763117c12 */ /* 0x000fe2000f8e9606 */
[----:B------:R-:W-:Y:S01]  /*47b0*/  IMAD.WIDE.U32 R6, R234, -0x326172a9, RZ ;  /* 0xcd9e8d57ea067825 */ /* 0x000fe200078e00ff */
[----:B--2---:R-:W-:Y:S02]  /*47c0*/  FMNMX.FTZ R133, R8, R133, !PT ;  /* 0x0000008508857209 */ /* 0x004fe40007810000 */
[----:B----4-:R-:W-:Y:S01]  /*47d0*/  FMNMX.FTZ R136, R9, R136, !PT ;  /* 0x0000008809887209 */ /* 0x010fe20007810000 */
[----:B-1----:R-:W-:Y:S01]  /*47e0*/  FFMA.FTZ R10, R21, c[0x0][0x23c], -R2 ;  /* 0x00008f00150a7a23 */ /* 0x002fe20000010802 */
[-C--:B------:R-:W-:Y:S01]  /*47f0*/  LOP3.LUT R11, R7, R231.reuse, RZ, 0x3c, !PT ;  /* 0x000000e7070b7212 */ /* 0x080fe200078e3cff */
[----:B------:R-:W-:Y:S01]  /*4800*/  IMAD.WIDE.U32 R114, R15, -0x2daee0ad, RZ ;  /* 0xd2511f530f727825 */ /* 0x000fe200078e00ff */
[----:B------:R-:W-:Y:S01]  /*4810*/  LOP3.LUT R12, R99, UR7, R6, 0x96, !PT ;  /* 0x00000007630c7c12 */ /* 0x000fe2000f8e9606 */
[----:B------:R1:W-:Y:S01]  /*4820*/  MUFU.EX2 R54, R10 ;  /* 0x0000000a00367308 */ /* 0x0003e20000000800 */
[----:B------:R-:W-:Y:S01]  /*4830*/  LOP3.LUT R7, R101, R231, RZ, 0x3c, !PT ;  /* 0x000000e765077212 */ /* 0x000fe200078e3cff */
[----:B------:R-:W-:-:S02]  /*4840*/  FFMA.FTZ R6, R20, c[0x0][0x23c], -R2 ;  /* 0x00008f0014067a23 */ /* 0x000fc40000010802 */
[----:B------:R-:W-:-:S04]  /*4850*/  IMAD.WIDE.U32 R96, R17, -0x2daee0ad, RZ ;  /* 0xd2511f5311607825 */ /* 0x000fc800078e00ff */
[----:B---3--:R-:W-:Y:S01]  /*4860*/  FMUL.FTZ R5, R134, c[0x0][0x23c] ;  /* 0x00008f0086057a20 */ /* 0x008fe20000410000 */
[----:B------:R2:W-:Y:S01]  /*4870*/  MUFU.EX2 R88, R6 ;  /* 0x0000000600587308 */ /* 0x0005e20000000800 */
[----:B------:R-:W-:Y:S01]  /*4880*/  IMAD.WIDE.U32 R142, R7, -0x2daee0ad, RZ ;  /* 0xd2511f53078e7825 */ /* 0x000fe200078e00ff */
[----:B------:R-:W-:Y:S02]  /*4890*/  LOP3.LUT R8, R97, UR6, R114, 0x96, !PT ;  /* 0x0000000661087c12 */ /* 0x000fe4000f8e9672 */
[----:B------:R-:W-:Y:S01]  /*48a0*/  FSEL R5, R5, RZ, P1 ;  /* 0x000000ff05057208 */ /* 0x000fe20000800000 */
[----:B------:R-:W-:Y:S01]  /*48b0*/  IMAD.WIDE.U32 R12, R12, -0x2daee0ad, RZ ;  /* 0xd2511f530c0c7825 */ /* 0x000fe200078e00ff */
[--C-:B------:R-:W-:Y:S02]  /*48c0*/  LOP3.LUT R15, R143, UR5, R14.reuse, 0x96, !PT ;  /* 0x000000058f0f7c12 */ /* 0x100fe4000f8e960e */
[----:B-1----:R-:W-:Y:S01]  /*48d0*/  LOP3.LUT R10, R115, UR5, R14, 0x96, !PT ;  /* 0x00000005730a7c12 */ /* 0x002fe2000f8e960e */
[----:B------:R-:W-:Y:S01]  /*48e0*/  FFMA.FTZ R2, R18, c[0x0][0x23c], -R2 ;  /* 0x00008f0012027a23 */ /* 0x000fe20000010802 */
[----:B------:R-:W-:Y:S01]  /*48f0*/  FSETP.NEU.FTZ.AND P1, PT, R133, -INF , PT ;  /* 0xff8000008500780b */ /* 0x000fe20003f3d000 */
[----:B------:R-:W-:-:S02]  /*4900*/  IMAD.WIDE.U32 R8, R8, -0x326172a9, RZ ;  /* 0xcd9e8d5708087825 */ /* 0x000fc400078e00ff */
[----:B------:R1:W-:Y:S02]  /*4910*/  MUFU.EX2 R55, R2 ;  /* 0x0000000200377308 */ /* 0x0003e40000000800 */
[----:B------:R-:W-:-:S04]  /*4920*/  IMAD.WIDE.U32 R112, R10, -0x326172a9, RZ ;  /* 0xcd9e8d570a707825 */ /* 0x000fc800078e00ff */
[----:B--2---:R-:W-:-:S04]  /*4930*/  IMAD.WIDE.U32 R6, R11, -0x2daee0ad, RZ ;  /* 0xd2511f530b067825 */ /* 0x004fc800078e00ff */
[----:B------:R-:W-:Y:S01]  /*4940*/  IMAD.WIDE.U32 R140, R15, -0x326172a9, RZ ;  /* 0xcd9e8d570f8c7825 */ /* 0x000fe200078e00ff */
[----:B------:R-:W-:Y:S01]  /*4950*/  LOP3.LUT R16, R7, UR5, R14, 0x96, !PT ;  /* 0x0000000507107c12 */ /* 0x000fe2000f8e960e */
[----:B------:R-:W-:Y:S01]  /*4960*/  UIADD3 UR5, UR18, 0x3c6ef372, URZ ;  /* 0x3c6ef37212057890 */ /* 0x000fe2000fffe03f */
[----:B------:R-:W-:Y:S01]  /*4970*/  LOP3.LUT R11, R13, UR6, R6, 0x96, !PT ;  /* 0x000000060d0b7c12 */ /* 0x000fe2000f8e9606 */
[--C-:B------:R-:W-:Y:S01]  /*4980*/  FFMA.FTZ R7, R24, c[0x0][0x23c], -R5.reuse ;  /* 0x00008f0018077a23 */ /* 0x100fe20000010805 */
[----:B------:R-:W-:Y:S01]  /*4990*/  LOP3.LUT R14, R9, UR23, R112, 0x96, !PT ;  /* 0x00000017090e7c12 */ /* 0x000fe2000f8e9670 */
[----:B-1----:R-:W-:Y:S02]  /*49a0*/  FFMA.FTZ R2, R48, c[0x0][0x23c], -R5 ;  /* 0x00008f0030027a23 */ /* 0x002fe40000010805 */
[----:B------:R-:W-:Y:S01]  /*49b0*/  LOP3.LUT R6, R113, UR5, R98, 0x96, !PT ;  /* 0x0000000571067c12 */ /* 0x000fe2000f8e9662 */
[----:B------:R-:W-:Y:S01]  /*49c0*/  IMAD R16, R16, -0x326172a9, RZ ;  /* 0xcd9e8d5710107824 */ /* 0x000fe200078e02ff */
[----:B------:R1:W-:Y:S01]  /*49d0*/  MUFU.EX2 R151, R2 ;  /* 0x0000000200977308 */ /* 0x0003e20000000800 */
[----:B------:R-:W-:-:S04]  /*49e0*/  IMAD.WIDE.U32 R10, R11, -0x326172a9, RZ ;  /* 0xcd9e8d570b0a7825 */ /* 0x000fc800078e00ff */
[----:B------:R-:W-:Y:S01]  /*49f0*/  IMAD.WIDE.U32 R50, R6, -0x2daee0ad, RZ ;  /* 0xd2511f5306327825 */ /* 0x000fe200078e00ff */
[----:B------:R-:W-:Y:S02]  /*4a00*/  LOP3.LUT R16, R11, UR23, R16, 0x96, !PT ;  /* 0x000000170b107c12 */ /* 0x000fe4000f8e9610 */
[----:B------:R2:W-:Y:S01]  /*4a10*/  MUFU.EX2 R53, R7 ;  /* 0x0000000700357308 */ /* 0x0005e20000000800 */
[----:B------:R-:W-:Y:S01]  /*4a20*/  IMAD.WIDE.U32 R14, R14, -0x2daee0ad, RZ ;  /* 0xd2511f530e0e7825 */ /* 0x000fe200078e00ff */
[----:B------:R-:W-:-:S03]  /*4a30*/  LOP3.LUT R6, R51, UR15, R96, 0x96, !PT ;  /* 0x0000000f33067c12 */ /* 0x000fc6000f8e9660 */
[----:B------:R-:W-:Y:S01]  /*4a40*/  IMAD.WIDE.U32 R16, R16, -0x2daee0ad, RZ ;  /* 0xd2511f5310107825 */ /* 0x000fe200078e00ff */
[----:B------:R-:W-:-:S03]  /*4a50*/  LOP3.LUT R20, R15, UR11, R50, 0x96, !PT ;  /* 0x0000000b0f147c12 */ /* 0x000fc6000f8e9632 */
[--C-:B-1----:R-:W-:Y:S02]  /*4a60*/  FFMA.FTZ R2, R29, c[0x0][0x23c], -R5.reuse ;  /* 0x00008f001d027a23 */ /* 0x102fe40000010805 */
[----:B------:R-:W-:Y:S02]  /*4a70*/  FFMA.FTZ R9, R23, c[0x0][0x23c], -R5 ;  /* 0x00008f0017097a23 */ /* 0x000fe40000010805 */
[----:B------:R1:W3:Y:S01]  /*4a80*/  MUFU.EX2 R150, R2 ;  /* 0x0000000200967308 */ /* 0x0002e20000000800 */
[----:B------:R-:W-:-:S04]  /*4a90*/  IMAD.WIDE.U32 R20, R20, -0x326172a9, RZ ;  /* 0xcd9e8d5714147825 */ /* 0x000fc800078e00ff */
[----:B--2---:R-:W-:-:S03]  /*4aa0*/  IMAD.WIDE.U32 R6, R6, -0x326172a9, RZ ;  /* 0xcd9e8d5706067825 */ /* 0x004fc600078e00ff */
[----:B------:R2:W-:Y:S02]  /*4ab0*/  MUFU.EX2 R118, R9 ;  /* 0x0000000900767308 */ /* 0x0005e40000000800 */
[----:B------:R-:W-:Y:S02]  /*4ac0*/  LOP3.LUT R11, R21, UR8, R6, 0x96, !PT ;  /* 0x00000008150b7c12 */ /* 0x000fe4000f8e9606 */
[----:B-1----:R-:W-:Y:S01]  /*4ad0*/  LOP3.LUT R2, R141, UR5, R98, 0x96, !PT ;  /* 0x000000058d027c12 */ /* 0x002fe2000f8e9662 */
[----:B------:R-:W-:Y:S01]  /*4ae0*/  UIADD3 UR5, UR19, -0x56f99767, URZ ;  /* 0xa906689913057890 */ /* 0x000fe2000fffe03f */
[----:B---3--:R-:W-:-:S03]  /*4af0*/  F2FP.BF16.PACK_AB R4, R150, R151 ;  /* 0x000000979604723e */ /* 0x008fc600000010ff */
[----:B------:R-:W-:Y:S01]  /*4b00*/  IMAD.WIDE.U32 R48, R2, -0x2daee0ad, RZ ;  /* 0xd2511f5302307825 */ /* 0x000fe200078e00ff */
[----:B------:R-:W-:Y:S02]  /*4b10*/  PRMT R210, R4, 0x7610, R210 ;  /* 0x0000761004d27816 */ /* 0x000fe400000000d2 */
[----:B--2---:R-:W-:Y:S01]  /*4b20*/  LOP3.LUT R9, R7, UR14, R8, 0x96, !PT ;  /* 0x0000000e07097c12 */ /* 0x004fe2000f8e9608 */
[--C-:B------:R-:W-:Y:S01]  /*4b30*/  FFMA.FTZ R2, R30, c[0x0][0x23c], -R5.reuse ;  /* 0x00008f001e027a23 */ /* 0x100fe20000010805 */
[----:B------:R-:W-:Y:S01]  /*4b40*/  LOP3.LUT R12, R49, UR15, R12, 0x96, !PT ;  /* 0x0000000f310c7c12 */ /* 0x000fe2000f8e960c */
[----:B------:R-:W-:Y:S01]  /*4b50*/  FFMA.FTZ R8, R32, c[0x0][0x23c], -R5 ;  /* 0x00008f0020087a23 */ /* 0x000fe20000010805 */
[----:B------:R-:W-:Y:S01]  /*4b60*/  LOP3.LUT R18, R17, UR11, R48, 0x96, !PT ;  /* 0x0000000b11127c12 */ /* 0x000fe2000f8e9630 */
[----:B------:R1:W-:Y:S01]  /*4b70*/  MUFU.EX2 R106, R2 ;  /* 0x00000002006a7308 */ /* 0x0003e20000000800 */
[----:B------:R-:W-:Y:S01]  /*4b80*/  PRMT R209, R4, 0x7632, R209 ;  /* 0x0000763204d17816 */ /* 0x000fe200000000d1 */
[----:B------:R-:W-:-:S04]  /*4b90*/  IMAD.WIDE.U32 R6, R12, -0x326172a9, RZ ;  /* 0xcd9e8d570c067825 */ /* 0x000fc800078e00ff */
[----:B------:R-:W-:Y:S01]  /*4ba0*/  IMAD.WIDE.U32 R18, R18, -0x326172a9, RZ ;  /* 0xcd9e8d5712127825 */ /* 0x000fe200078e00ff */
[----:B------:R-:W-:Y:S01]  /*4bb0*/  LOP3.LUT R12, R7, UR14, R10, 0x96, !PT ;  /* 0x0000000e070c7c12 */ /* 0x000fe2000f8e960a */
[----:B------:R2:W-:Y:S02]  /*4bc0*/  MUFU.EX2 R72, R8 ;  /* 0x0000000800487308 */ /* 0x0005e40000000800 */
[--C-:B------:R-:W-:Y:S01]  /*4bd0*/  FFMA.FTZ R7, R31, c[0x0][0x23c], -R5.reuse ;  /* 0x00008f001f077a23 */ /* 0x100fe20000010805 */
[----:B------:R-:W-:Y:S01]  /*4be0*/  LOP3.LUT R15, R19, UR8, R6, 0x96, !PT ;  /* 0x00000008130f7c12 */ /* 0x000fe2000f8e9606 */
[----:B------:R-:W-:Y:S02]  /*4bf0*/  FFMA.FTZ R6, R26, c[0x0][0x23c], -R5 ;  /* 0x00008f001a067a23 */ /* 0x000fe40000010805 */
[----:B------:R-:W-:Y:S02]  /*4c00*/  FMUL.FTZ R5, R136, c[0x0][0x23c] ;  /* 0x00008f0088057a20 */ /* 0x000fe40000410000 */
[----:B-1----:R-:W-:Y:S01]  /*4c10*/  FMUL.FTZ R2, R133, c[0x0][0x23c] ;  /* 0x00008f0085027a20 */ /* 0x002fe20000410000 */
[----:B------:R-:W-:Y:S01]  /*4c20*/  MUFU.EX2 R104, R7 ;  /* 0x0000000700687308 */ /* 0x000fe20000000800 */
[----:B------:R-:W-:-:S03]  /*4c30*/  IMAD.WIDE.U32 R12, R12, -0x2daee0ad, RZ ;  /* 0xd2511f530c0c7825 */ /* 0x000fc600078e00ff */
[----:B------:R-:W-:Y:S02]  /*4c40*/  FSEL R2, R2, RZ, P1 ;  /* 0x000000ff02027208 */ /* 0x000fe40000800000 */
[----:B------:R-:W-:Y:S02]  /*4c50*/  FSETP.NEU.FTZ.AND P1, PT, R136, -INF , PT ;  /* 0xff8000008800780b */ /* 0x000fe40003f3d000 */
[----:B------:R1:W-:Y:S01]  /*4c60*/  MUFU.EX2 R196, R6 ;  /* 0x0000000600c47308 */ /* 0x0003e20000000800 */
[----:B--2---:R-:W-:Y:S01]  /*4c70*/  FFMA.FTZ R8, R64, c[0x0][0x23c], -R2 ;  /* 0x00008f0040087a23 */ /* 0x004fe20000010802 */
[----:B------:R-:W-:Y:S01]  /*4c80*/  LOP3.LUT R16, R13, UR5, R16, 0x96, !PT ;  /* 0x000000050d107c12 */ /* 0x000fe2000f8e9610 */
[--C-:B------:R-:W-:Y:S02]  /*4c90*/  FFMA.FTZ R10, R40, c[0x0][0x23c], -R2.reuse ;  /* 0x00008f00280a7a23 */ /* 0x100fe40000010802 */
[--C-:B------:R-:W-:Y:S02]  /*4ca0*/  FFMA.FTZ R41, R41, c[0x0][0x23c], -R2.reuse ;  /* 0x00008f0029297a23 */ /* 0x100fe40000010802 */
[--C-:B------:R-:W-:Y:S01]  /*4cb0*/  FFMA.FTZ R37, R37, c[0x0][0x23c], -R2.reuse ;  /* 0x00008f0025257a23 */ /* 0x100fe20000010802 */
[----:B------:R2:W-:Y:S01]  /*4cc0*/  MUFU.EX2 R143, R8 ;  /* 0x00000008008f7308 */ /* 0x0005e20000000800 */
[----:B------:R-:W-:-:S02]  /*4cd0*/  FFMA.FTZ R35, R35, c[0x0][0x23c], -R2 ;  /* 0x00008f0023237a23 */ /* 0x000fc40000010802 */
[--C-:B------:R-:W-:Y:S02]  /*4ce0*/  FFMA.FTZ R34, R34, c[0x0][0x23c], -R2.reuse ;  /* 0x00008f0022227a23 */ /* 0x100fe40000010802 */
[--C-:B------:R-:W-:Y:S02]  /*4cf0*/  FFMA.FTZ R38, R33, c[0x0][0x23c], -R2.reuse ;  /* 0x00008f0021267a23 */ /* 0x100fe40000010802 */
[----:B------:R-:W-:Y:S01]  /*4d00*/  FFMA.FTZ R40, R27, c[0x0][0x23c], -R2 ;  /* 0x00008f001b287a23 */ /* 0x000fe20000010802 */
[----:B------:R-:W-:Y:S01]  /*4d10*/  FSEL R2, R5, RZ, P1 ;  /* 0x000000ff05027208 */ /* 0x000fe20000800000 */
[----:B-1----:R-:W-:Y:S01]  /*4d20*/  IMAD.WIDE.U32 R6, R9, -0x2daee0ad, RZ ;  /* 0xd2511f5309067825 */ /* 0x002fe200078e00ff */
[----:B------:R1:W-:Y:S03]  /*4d30*/  MUFU.EX2 R141, R10 ;  /* 0x0000000a008d7308 */ /* 0x0003e60000000800 */
[----:B------:R-:W-:Y:S01]  /*4d40*/  FFMA.FTZ R5, R66, c[0x0][0x23c], -R2 ;  /* 0x00008f0042057a23 */ /* 0x000fe20000010802 */
[----:B------:R-:W-:Y:S01]  /*4d50*/  LOP3.LUT R14, R7, UR5, R14, 0x96, !PT ;  /* 0x00000005070e7c12 */ /* 0x000fe2000f8e960e */
[--C-:B------:R-:W-:Y:S01]  /*4d60*/  FFMA.FTZ R17, R45, c[0x0][0x23c], -R2.reuse ;  /* 0x00008f002d117a23 */ /* 0x100fe20000010802 */
[----:B------:R-:W-:Y:S01]  /*4d70*/  LDSM.16.MT88.4 R64, [R198+0xa000] ;  /* 0x00a00000c640783b */ /* 0x000fe20000004200 */
[----:B--2---:R-:W-:Y:S01]  /*4d80*/  IMAD.WIDE.U32 R8, R11, -0x2daee0ad, RZ ;  /* 0xd2511f530b087825 */ /* 0x004fe200078e00ff */
[----:B------:R-:W-:Y:S03]  /*4d90*/  MUFU.EX2 R115, R5 ;  /* 0x0000000500737308 */ /* 0x000fe60000000800 */
[----:B------:R-:W-:Y:S01]  /*4da0*/  FFMA.FTZ R25, R46, c[0x0][0x23c], -R2 ;  /* 0x00008f002e197a23 */ /* 0x000fe20000010802 */
[----:B------:R-:W-:Y:S01]  /*4db0*/  LOP3.LUT R11, R9, UR25, R6, 0x96, !PT ;  /* 0x00000019090b7c12 */ /* 0x000fe2000f8e9606 */
[----:B------:R-:W-:Y:S01]  /*4dc0*/  IMAD.WIDE.U32 R6, R15, -0x2daee0ad, RZ ;  /* 0xd2511f530f067825 */ /* 0x000fe200078e00ff */
[----:B------:R-:W-:-:S02]  /*4dd0*/  SHF.R.U32.HI R15, RZ, 0x10, R8 ;  /* 0x00000010ff0f7819 */ /* 0x000fc40000011608 */
[----:B------:R-:W-:Y:S01]  /*4de0*/  SHF.R.U32.HI R22, RZ, 0x18, R8 ;  /* 0x00000018ff167819 */ /* 0x000fe20000011608 */
[----:B------:R-:W-:Y:S01]  /*4df0*/  FFMA.FTZ R26, R44, c[0x0][0x23c], -R2 ;  /* 0x00008f002c1a7a23 */ /* 0x000fe20000010802 */
[----:B-1----:R-:W-:Y:S01]  /*4e00*/  LOP3.LUT R10, R7, UR25, R12, 0x96, !PT ;  /* 0x00000019070a7c12 */ /* 0x002fe2000f8e960c */
[--C-:B------:R-:W-:Y:S01]  /*4e10*/  FFMA.FTZ R29, R43, c[0x0][0x23c], -R2.reuse ;  /* 0x00008f002b1d7a23 */ /* 0x100fe20000010802 */
[----:B------:R-:W-:Y:S01]  /*4e20*/  LOP3.LUT R13, R6, 0xffff, RZ, 0xc0, !PT ;  /* 0x0000ffff060d7812 */ /* 0x000fe200078ec0ff */
[--C-:B------:R-:W-:Y:S01]  /*4e30*/  FFMA.FTZ R32, R42, c[0x0][0x23c], -R2.reuse ;  /* 0x00008f002a207a23 */ /* 0x100fe20000010802 */
[----:B------:R-:W-:Y:S01]  /*4e40*/  LOP3.LUT R23, R6, 0xff, RZ, 0xc0, !PT ;  /* 0x000000ff06177812 */ /* 0x000fe200078ec0ff */
[----:B------:R-:W-:Y:S01]  /*4e50*/  FFMA.FTZ R33, R39, c[0x0][0x23c], -R2 ;  /* 0x00008f0027217a23 */ /* 0x000fe20000010802 */
[----:B------:R-:W-:Y:S01]  /*4e60*/  SHF.R.U32.HI R19, RZ, 0x10, R6 ;  /* 0x00000010ff137819 */ /* 0x000fe20000011606 */
[----:B------:R-:W-:Y:S01]  /*4e70*/  FFMA.FTZ R36, R36, c[0x0][0x23c], -R2 ;  /* 0x00008f0024247a23 */ /* 0x000fe20000010802 */
[----:B------:R-:W-:Y:S01]  /*4e80*/  LOP3.LUT R2, R8, 0xffff, RZ, 0xc0, !PT ;  /* 0x0000ffff08027812 */ /* 0x000fe200078ec0ff */
[----:B------:R1:W-:Y:S01]  /*4e90*/  MUFU.EX2 R73, R25 ;  /* 0x0000001900497308 */ /* 0x0003e20000000800 */
[----:B------:R-:W-:Y:S01]  /*4ea0*/  SHF.R.U32.HI R21, RZ, 0x18, R6 ;  /* 0x00000018ff157819 */ /* 0x000fe20000011606 */
[----:B------:R-:W-:Y:S01]  /*4eb0*/  IMAD.WIDE.U32 R6, R16, -0x326172a9, RZ ;  /* 0xcd9e8d5710067825 */ /* 0x000fe200078e00ff */
[----:B------:R-:W-:-:S02]  /*4ec0*/  SHF.R.U32.HI R12, RZ, 0x8, R2 ;  /* 0x00000008ff0c7819 */ /* 0x000fc40000011602 */
[----:B------:R-:W-:Y:S02]  /*4ed0*/  LOP3.LUT R2, R15, 0xff, RZ, 0xc0, !PT ;  /* 0x000000ff0f027812 */ /* 0x000fe400078ec0ff */
[----:B------:R-:W-:Y:S01]  /*4ee0*/  LOP3.LUT R24, R8, 0xff, RZ, 0xc0, !PT ;  /* 0x000000ff08187812 */ /* 0x000fe200078ec0ff */
[----:B------:R-:W-:Y:S01]  /*4ef0*/  IMAD.WIDE.U32 R8, R14, -0x326172a9, RZ ;  /* 0xcd9e8d570e087825 */ /* 0x000fe200078e00ff */
[----:B------:R-:W-:Y:S01]  /*4f00*/  PRMT R30, R2, 0x5410, R22 ;  /* 0x00005410021e7816 */ /* 0x000fe20000000016 */
[----:B------:R2:W-:Y:S01]  /*4f10*/  MUFU.EX2 R98, R17 ;  /* 0x0000001100627308 */ /* 0x0005e20000000800 */
[C---:B------:R-:W-:Y:S02]  /*4f20*/  LOP3.LUT R22, R6.reuse, 0xffff, RZ, 0xc0, !PT ;  /* 0x0000ffff06167812 */ /* 0x040fe400078ec0ff */
[----:B------:R-:W-:Y:S02]  /*4f30*/  LOP3.LUT R28, R6, 0xff, RZ, 0xc0, !PT ;  /* 0x000000ff061c7812 */ /* 0x000fe400078ec0ff */
[----:B------:R-:W-:-:S02]  /*4f40*/  SHF.R.U32.HI R27, RZ, 0x18, R6 ;  /* 0x00000018ff1b7819 */ /* 0x000fc40000011606 */
[----:B-1----:R-:W-:Y:S01]  /*4f50*/  SHF.R.U32.HI R25, RZ, 0x10, R6 ;  /* 0x00000010ff197819 */ /* 0x002fe20000011606 */
[----:B------:R-:W-:Y:S01]  /*4f60*/  MUFU.EX2 R108, R29 ;  /* 0x0000001d006c7308 */ /* 0x000fe20000000800 */
[----:B------:R-:W-:Y:S02]  /*4f70*/  LOP3.LUT R6, R11, 0xffff, RZ, 0xc0, !PT ;  /* 0x0000ffff0b067812 */ /* 0x000fe400078ec0ff */
[----:B------:R-:W-:Y:S02]  /*4f80*/  LOP3.LUT R5, R9, UR26, R20, 0x96, !PT ;  /* 0x0000001a09057c12 */ /* 0x000fe4000f8e9614 */
[C---:B------:R-:W-:Y:S02]  /*4f90*/  LOP3.LUT R14, R8.reuse, 0xffff, RZ, 0xc0, !PT ;  /* 0x0000ffff080e7812 */ /* 0x040fe400078ec0ff */
[----:B------:R-:W-:Y:S01]  /*4fa0*/  LOP3.LUT R20, R8, 0xff, RZ, 0xc0, !PT ;  /* 0x000000ff08147812 */ /* 0x000fe200078ec0ff */
[----:B------:R-:W1:Y:S01]  /*4fb0*/  MUFU.EX2 R119, R32 ;  /* 0x0000002000777308 */ /* 0x000e620000000800 */
[----:B--2---:R-:W-:-:S02]  /*4fc0*/  SHF.R.U32.HI R17, RZ, 0x10, R8 ;  /* 0x00000010ff117819 */ /* 0x004fc40000011608 */
[----:B------:R-:W-:Y:S02]  /*4fd0*/  SHF.R.U32.HI R15, RZ, 0x18, R8 ;  /* 0x00000018ff0f7819 */ /* 0x000fe40000011608 */
[----:B------:R-:W-:Y:S02]  /*4fe0*/  PRMT R31, R24, 0x5410, R12 ;  /* 0x00005410181f7816 */ /* 0x000fe4000000000c */
[----:B------:R-:W-:Y:S01]  /*4ff0*/  LOP3.LUT R2, R7, UR26, R18, 0x96, !PT ;  /* 0x0000001a07027c12 */ /* 0x000fe2000f8e9612 */
[----:B------:R-:W-:Y:S01]  /*5000*/  MUFU.EX2 R103, R33 ;  /* 0x0000002100677308 */ /* 0x000fe20000000800 */
[----:B------:R-:W-:Y:S02]  /*5010*/  SHF.R.U32.HI R8, RZ, 0x8, R13 ;  /* 0x00000008ff087819 */ /* 0x000fe4000001160d */
[----:B------:R-:W-:Y:S02]  /*5020*/  LOP3.LUT R9, R11, 0xff, RZ, 0xc0, !PT ;  /* 0x000000ff0b097812 */ /* 0x000fe400078ec0ff */
[----:B------:R-:W-:-:S02]  /*5030*/  SHF.R.U32.HI R6, RZ, 0x8, R6 ;  /* 0x00000008ff067819 */ /* 0x000fc40000011606 */
[----:B------:R-:W-:Y:S01]  /*5040*/  LOP3.LUT R7, R19, 0xff, RZ, 0xc0, !PT ;  /* 0x000000ff13077812 */ /* 0x000fe200078ec0ff */
[----:B------:R-:W2:Y:S01]  /*5050*/  MUFU.EX2 R192, R36 ;  /* 0x0000002400c07308 */ /* 0x000ea20000000800 */
[----:B------:R-:W-:Y:S01]  /*5060*/  LOP3.LUT R12, R17, 0xff, RZ, 0xc0, !PT ;  /* 0x000000ff110c7812 */ /* 0x000fe200078ec0ff */
[----:B------:R-:W-:Y:S01]  /*5070*/  IMAD R17, R233, 0x10000, R233 ;  /* 0x00010000e9117824 */ /* 0x000fe200078e02e9 */
[----:B------:R-:W-:Y:S02]  /*5080*/  SHF.R.U32.HI R13, RZ, 0x8, R14 ;  /* 0x00000008ff0d7819 */ /* 0x000fe4000001160e */
[----:B------:R-:W-:Y:S02]  /*5090*/  PRMT R24, R23, 0x5410, R8 ;  /* 0x0000541017187816 */ /* 0x000fe40000000008 */
[----:B------:R-:W-:Y:S01]  /*50a0*/  PRMT R18, R9, 0x5410, R6 ;  /* 0x0000541009127816 */ /* 0x000fe20000000006 */
[----:B------:R-:W3:Y:S01]  /*50b0*/  MUFU.EX2 R117, R26 ;  /* 0x0000001a00757308 */ /* 0x000ee20000000800 */
[----:B------:R-:W-:Y:S01]  /*50c0*/  PRMT R23, R7, 0x5410, R21 ;  /* 0x0000541007177816 */ /* 0x000fe20000000015 */
[--C-:B------:R-:W-:Y:S01]  /*50d0*/  HSET2.LE.AND R21, R31, R17.reuse, PT ;  /* 0x000000111f157233 */ /* 0x100fe20003803000 */
[----:B------:R-:W-:Y:S01]  /*50e0*/  PRMT R19, R12, 0x5410, R15 ;  /* 0x000054100c137816 */ /* 0x000fe2000000000f */
[--C-:B------:R-:W-:Y:S01]  /*50f0*/  HSET2.LE.AND R24, R24, R17.reuse, PT ;  /* 0x0000001118187233 */ /* 0x100fe20003803000 */
[----:B------:R-:W-:Y:S01]  /*5100*/  SHF.R.U32.HI R9, RZ, 0x10, R11 ;  /* 0x00000010ff097819 */ /* 0x000fe2000001160b */
[--C-:B------:R-:W-:Y:S01]  /*5110*/  HSET2.LE.AND R23, R23, R17.reuse, PT ;  /* 0x0000001117177233 */ /* 0x100fe20003803000 */
[----:B------:R-:W-:Y:S01]  /*5120*/  LOP3.LUT R7, R10, 0xffff, RZ, 0xc0, !PT ;  /* 0x0000ffff0a077812 */ /* 0x000fe200078ec0ff */
[----:B------:R-:W-:Y:S01]  /*5130*/  HSET2.LE.AND R18, R18, R17, PT ;  /* 0x0000001112127233 */ /* 0x000fe20003803000 */
[----:B------:R-:W-:Y:S01]  /*5140*/  SHF.R.U32.HI R12, RZ, 0x10, R5 ;  /* 0x00000010ff0c7819 */ /* 0x000fe20000011605 */
[----:B------:R-:W-:Y:S01]  /*5150*/  MUFU.EX2 R113, R41 ;  /* 0x0000002900717308 */ /* 0x000fe20000000800 */
[----:B------:R-:W-:-:S02]  /*5160*/  PRMT R20, R20, 0x5410, R13 ;  /* 0x0000541014147816 */ /* 0x000fc4000000000d */
[--C-:B------:R-:W-:Y:S02]  /*5170*/  SHF.R.U32.HI R8, RZ, 0x10, R10.reuse ;  /* 0x00000010ff087819 */ /* 0x100fe4000001160a */
[----:B------:R-:W-:Y:S02]  /*5180*/  SHF.R.U32.HI R16, RZ, 0x18, R11 ;  /* 0x00000018ff107819 */ /* 0x000fe4000001160b */
[----:B------:R-:W-:Y:S01]  /*5190*/  LOP3.LUT R15, R10, 0xff, RZ, 0xc0, !PT ;  /* 0x000000ff0a0f7812 */ /* 0x000fe200078ec0ff */
[----:B------:R-:W4:Y:S01]  /*51a0*/  MUFU.EX2 R199, R37 ;  /* 0x0000002500c77308 */ /* 0x000f220000000800 */
[----:B------:R-:W-:Y:S02]  /*51b0*/  SHF.R.U32.HI R13, RZ, 0x18, R10 ;  /* 0x00000018ff0d7819 */ /* 0x000fe4000001160a */
[C---:B------:R-:W-:Y:S02]  /*51c0*/  LOP3.LUT R6, R5.reuse, 0xffff, RZ, 0xc0, !PT ;  /* 0x0000ffff05067812 */ /* 0x040fe400078ec0ff */
[----:B------:R-:W-:-:S02]  /*51d0*/  LOP3.LUT R14, R5, 0xff, RZ, 0xc0, !PT ;  /* 0x000000ff050e7812 */ /* 0x000fc400078ec0ff */
[----:B------:R-:W-:Y:S01]  /*51e0*/  SHF.R.U32.HI R11, RZ, 0x18, R5 ;  /* 0x00000018ff0b7819 */ /* 0x000fe20000011605 */
[----:B------:R-:W-:Y:S01]  /*51f0*/  MUFU.EX2 R105, R38 ;  /* 0x0000002600697308 */ /* 0x000fe20000000800 */
[----:B------:R-:W-:Y:S02]  /*5200*/  LOP3.LUT R10, R9, 0xff, RZ, 0xc0, !PT ;  /* 0x000000ff090a7812 */ /* 0x000fe400078ec0ff */
[----:B------:R-:W-:Y:S02]  /*5210*/  SHF.R.U32.HI R9, RZ, 0x8, R7 ;  /* 0x00000008ff097819 */ /* 0x000fe40000011607 */
[----:B------:R-:W-:Y:S02]  /*5220*/  LOP3.LUT R5, R12, 0xff, RZ, 0xc0, !PT ;  /* 0x000000ff0c057812 */ /* 0x000fe400078ec0ff */
[----:B------:R-:W-:Y:S01]  /*5230*/  LOP3.LUT R7, R8, 0xff, RZ, 0xc0, !PT ;  /* 0x000000ff08077812 */ /* 0x000fe200078ec0ff */
[----:B------:R-:W1:Y:S01]  /*5240*/  MUFU.EX2 R194, R40 ;  /* 0x0000002800c27308 */ /* 0x000e620000000800 */
[----:B------:R-:W-:-:S02]  /*5250*/  SHF.R.U32.HI R6, RZ, 0x8, R6 ;  /* 0x00000008ff067819 */ /* 0x000fc40000011606 */
[----:B------:R-:W-:Y:S02]  /*5260*/  PRMT R11, R5, 0x5410, R11 ;  /* 0x00005410050b7816 */ /* 0x000fe4000000000b */
[----:B------:R-:W-:Y:S02]  /*5270*/  PRMT R16, R10, 0x5410, R16 ;  /* 0x000054100a107816 */ /* 0x000fe40000000010 */
[----:B------:R-:W-:Y:S01]  /*5280*/  PRMT R15, R15, 0x5410, R9 ;  /* 0x000054100f0f7816 */ /* 0x000fe20000000009 */
[--C-:B------:R-:W-:Y:S01]  /*5290*/  HSET2.LE.AND R11, R11, R17.reuse, PT ;  /* 0x000000110b0b7233 */ /* 0x100fe20003803000 */
[----:B------:R-:W-:Y:S01]  /*52a0*/  PRMT R13, R7, 0x5410, R13 ;  /* 0x00005410070d7816 */ /* 0x000fe2000000000d */
[----:B------:R-:W-:Y:S01]  /*52b0*/  HSET2.LE.AND R16, R16, R17, PT ;  /* 0x0000001110107233 */ /* 0x000fe20003803000 */
[C---:B------:R-:W-:Y:S01]  /*52c0*/  LOP3.LUT R5, R2.reuse, 0xffff, RZ, 0xc0, !PT ;  /* 0x0000ffff02057812 */ /* 0x040fe200078ec0ff */
[----:B------:R-:W-:Y:S01]  /*52d0*/  MUFU.EX2 R107, R35 ;  /* 0x00000023006b7308 */ /* 0x000fe20000000800 */
[----:B------:R-:W-:-:S02]  /*52e0*/  LOP3.LUT R10, R2, 0xff, RZ, 0xc0, !PT ;  /* 0x000000ff020a7812 */ /* 0x000fc400078ec0ff */
[--C-:B------:R-:W-:Y:S02]  /*52f0*/  SHF.R.U32.HI R7, RZ, 0x10, R2.reuse ;  /* 0x00000010ff077819 */ /* 0x100fe40000011602 */
[----:B------:R-:W-:Y:S02]  /*5300*/  SHF.R.U32.HI R9, RZ, 0x18, R2 ;  /* 0x00000018ff097819 */ /* 0x000fe40000011602 */
[----:B------:R-:W-:Y:S01]  /*5310*/  PRMT R14, R14, 0x5410, R6 ;  /* 0x000054100e0e7816 */ /* 0x000fe20000000006 */
[----:B------:R2:W2:Y:S01]  /*5320*/  MUFU.EX2 R120, R34 ;  /* 0x0000002200787308 */ /* 0x0004a20000000800 */
[----:B------:R-:W-:Y:S02]  /*5330*/  LOP3.LUT R2, R25, 0xff, RZ, 0xc0, !PT ;  /* 0x000000ff19027812 */ /* 0x000fe400078ec0ff */
[----:B------:R-:W-:Y:S01]  /*5340*/  SHF.R.U32.HI R6, RZ, 0x8, R22 ;  /* 0x00000008ff067819 */ /* 0x000fe20000011616 */
[----:B------:R-:W-:Y:S01]  /*5350*/  HSET2.LE.AND R22, R30, R17, PT ;  /* 0x000000111e167233 */ /* 0x000fe20003803000 */
[----:B------:R-:W-:-:S02]  /*5360*/  SHF.R.U32.HI R8, RZ, 0x8, R5 ;  /* 0x00000008ff087819 */ /* 0x000fc40000011605 */
[----:B-1----:R-:W-:Y:S02]  /*5370*/  F2FP.BF16.PACK_AB R0, R119, R108 ;  /* 0x0000006c7700723e */ /* 0x002fe400000010ff */
[----:B------:R-:W-:Y:S02]  /*5380*/  LOP3.LUT R5, R7, 0xff, RZ, 0xc0, !PT ;  /* 0x000000ff07057812 */ /* 0x000fe400078ec0ff */
[----:B------:R-:W-:Y:S02]  /*5390*/  PRMT R2, R2, 0x5410, R27 ;  /* 0x0000541002027816 */ /* 0x000fe4000000001b */
[----:B------:R-:W-:Y:S02]  /*53a0*/  PRMT R7, R28, 0x5410, R6 ;  /* 0x000054101c077816 */ /* 0x000fe40000000006 */
[----:B------:R-:W-:Y:S01]  /*53b0*/  PRMT R6, R10, 0x5410, R8 ;  /* 0x000054100a067816 */ /* 0x000fe20000000008 */
[--C-:B------:R-:W-:Y:S01]  /*53c0*/  HSET2.LE.AND R8, R20, R17.reuse, PT ;  /* 0x0000001114087233 */ /* 0x100fe20003803000 */
[C---:B------:R-:W-:Y:S01]  /*53d0*/  PRMT R224, R0.reuse, 0x7610, R224 ;  /* 0x0000761000e07816 */ /* 0x040fe200000000e0 */
[--C-:B------:R-:W-:Y:S01]  /*53e0*/  HSET2.LE.AND R20, R13, R17.reuse, PT ;  /* 0x000000110d147233 */ /* 0x100fe20003803000 */
[----:B------:R-:W-:Y:S01]  /*53f0*/  PRMT R222, R0, 0x7632, R222 ;  /* 0x0000763200de7816 */ /* 0x000fe200000000de */
[--C-:B------:R-:W-:Y:S01]  /*5400*/  HSET2.LE.AND R13, R2, R17.reuse, PT ;  /* 0x00000011020d7233 */ /* 0x100fe20003803000 */
[----:B--2---:R-:W-:Y:S01]  /*5410*/  F2FP.BF16.PACK_AB R0, R192, R103 ;  /* 0x00000067c000723e */ /* 0x004fe200000010ff */
[--C-:B------:R-:W-:Y:S01]  /*5420*/  HSET2.LE.AND R10, R14, R17.reuse, PT ;  /* 0x000000110e0a7233 */ /* 0x100fe20003803000 */
[----:B---3--:R-:W-:Y:S01]  /*5430*/  F2FP.BF16.PACK_AB R2, R117, R73 ;  /* 0x000000497502723e */ /* 0x008fe200000010ff */
[--C-:B------:R-:W-:Y:S01]  /*5440*/  HSET2.LE.AND R14, R6, R17.reuse, PT ;  /* 0x00000011060e7233 */ /* 0x100fe20003803000 */
[C---:B------:R-:W-:Y:S01]  /*5450*/  PRMT R214, R0.reuse, 0x7610, R214 ;  /* 0x0000761000d67816 */ /* 0x040fe200000000d6 */
[----:B------:R-:W-:Y:S01]  /*5460*/  HSET2.LE.AND R12, R7, R17, PT ;  /* 0x00000011070c7233 */ /* 0x000fe20003803000 */
[----:B------:R-:W-:Y:S01]  /*5470*/  PRMT R213, R0, 0x7632, R213 ;  /* 0x0000763200d57816 */ /* 0x000fe200000000d5 */
[----:B------:R-:W1:Y:S01]  /*5480*/  LDSM.16.MT88.4 R28, [R193+0xa000] ;  /* 0x00a00000c11c783b */ /* 0x000e620000004200 */
[----:B------:R-:W-:-:S02]  /*5490*/  F2FP.BF16.PACK_AB R0, R55, R102 ;  /* 0x000000663700723e */ /* 0x000fc400000010ff */
[----:B------:R-:W-:Y:S01]  /*54a0*/  PRMT R5, R5, 0x5410, R9 ;  /* 0x0000541005057816 */ /* 0x000fe20000000009 */
[--C-:B------:R-:W-:Y:S01]  /*54b0*/  HSET2.LE.AND R9, R19, R17.reuse, PT ;  /* 0x0000001113097233 */ /* 0x100fe20003803000 */
[C---:B------:R-:W-:Y:S01]  /*54c0*/  PRMT R228, R2.reuse, 0x7610, R228 ;  /* 0x0000761002e47816 */ /* 0x040fe200000000e4 */
[--C-:B------:R-:W-:Y:S01]  /*54d0*/  HSET2.LE.AND R19, R15, R17.reuse, PT ;  /* 0x000000110f137233 */ /* 0x100fe20003803000 */
[----:B------:R-:W-:Y:S01]  /*54e0*/  PRMT R227, R2, 0x7632, R227 ;  /* 0x0000763202e37816 */ /* 0x000fe200000000e3 */
[----:B------:R-:W-:Y:S01]  /*54f0*/  HSET2.LE.AND R15, R5, R17, PT ;  /* 0x00000011050f7233 */ /* 0x000fe20003803000 */
[----:B------:R-:W-:Y:S01]  /*5500*/  F2FP.BF16.PACK_AB R2, R52, R56 ;  /* 0x000000383402723e */ /* 0x000fe200000010ff */
[----:B------:R-:W-:Y:S01]  /*5510*/  IMAD.MOV.U32 R17, RZ, RZ, R47 ;  /* 0x000000ffff117224 */ /* 0x000fe200078e002f */
[----:B------:R-:W-:Y:S01]  /*5520*/  F2FP.BF16.PACK_AB R6, R98, R115 ;  /* 0x000000736206723e */ /* 0x000fe200000010ff */
[----:B------:R-:W2:Y:S01]  /*5530*/  LDSM.16.MT88.4 R44, [R198+0xa800] ;  /* 0x00a80000c62c783b */ /* 0x000ea20000004200 */
[----:B------:R-:W-:-:S02]  /*5540*/  PRMT R212, R0, 0x7632, R212 ;  /* 0x0000763200d47816 */ /* 0x000fc400000000d4 */
[----:B------:R-:W-:Y:S01]  /*5550*/  PRMT R211, R0, 0x7610, R211 ;  /* 0x0000761000d37816 */ /* 0x000fe200000000d3 */
[----:B------:R-:W3:Y:S01]  /*5560*/  LDSM.16.MT88.4 R32, [R195+0xa800] ;  /* 0x00a80000c320783b */ /* 0x000ee20000004200 */
[----:B------:R-:W-:Y:S02]  /*5570*/  PRMT R0, R228, 0x5410, R227 ;  /* 0x00005410e4007816 */ /* 0x000fe400000000e3 */
[C---:B------:R-:W-:Y:S02]  /*5580*/  PRMT R226, R2.reuse, 0x7632, R226 ;  /* 0x0000763202e27816 */ /* 0x040fe400000000e2 */
[----:B------:R-:W-:Y:S02]  /*5590*/  PRMT R225, R2, 0x7610, R225 ;  /* 0x0000761002e17816 */ /* 0x000fe400000000e1 */
[C---:B------:R-:W-:Y:S02]  /*55a0*/  PRMT R221, R6.reuse, 0x7610, R221 ;  /* 0x0000761006dd7816 */ /* 0x040fe400000000dd */
[----:B------:R-:W-:-:S02]  /*55b0*/  PRMT R223, R6, 0x7632, R223 ;  /* 0x0000763206df7816 */ /* 0x000fc400000000df */
[----:B------:R-:W-:Y:S02]  /*55c0*/  LOP3.LUT R6, R8, R0, RZ, 0xc0, !PT ;  /* 0x0000000008067212 */ /* 0x000fe400078ec0ff */
[----:B------:R-:W-:Y:S02]  /*55d0*/  PRMT R0, R225, 0x5410, R226 ;  /* 0x00005410e1007816 */ /* 0x000fe400000000e2 */
[----:B------:R-:W-:Y:S02]  /*55e0*/  F2FP.BF16.PACK_AB R5, R17, R116 ;  /* 0x000000741105723e */ /* 0x000fe400000010ff */
[----:B------:R-:W-:Y:S02]  /*55f0*/  F2FP.BF16.PACK_AB R2, R88, R54 ;  /* 0x000000365802723e */ /* 0x000fe400000010ff */
[----:B------:R-:W-:Y:S02]  /*5600*/  LOP3.LUT R7, R9, R0, RZ, 0xc0, !PT ;  /* 0x0000000009077212 */ /* 0x000fe400078ec0ff */
[----:B------:R-:W-:-:S02]  /*5610*/  PRMT R0, R221, 0x5410, R223 ;  /* 0x00005410dd007816 */ /* 0x000fc400000000df */
[C---:B------:R-:W-:Y:S02]  /*5620*/  PRMT R230, R5.reuse, 0x7632, R230 ;  /* 0x0000763205e67816 */ /* 0x040fe400000000e6 */
[----:B------:R-:W-:Y:S02]  /*5630*/  PRMT R229, R5, 0x7610, R229 ;  /* 0x0000761005e57816 */ /* 0x000fe400000000e5 */
[C---:B------:R-:W-:Y:S02]  /*5640*/  PRMT R220, R2.reuse, 0x7632, R220 ;  /* 0x0000763202dc7816 */ /* 0x040fe400000000dc */
[----:B------:R-:W-:Y:S02]  /*5650*/  PRMT R215, R2, 0x7610, R215 ;  /* 0x0000761002d77816 */ /* 0x000fe400000000d7 */
[----:B------:R-:W-:Y:S02]  /*5660*/  F2FP.BF16.PACK_AB R2, R141, R143 ;  /* 0x0000008f8d02723e */ /* 0x000fe400000010ff */
[----:B------:R-:W-:-:S02]  /*5670*/  LOP3.LUT R4, R10, R0, RZ, 0xc0, !PT ;  /* 0x000000000a047212 */ /* 0x000fc400078ec0ff */
[----:B------:R-:W-:Y:S02]  /*5680*/  PRMT R0, R229, 0x5410, R230 ;  /* 0x00005410e5007816 */ /* 0x000fe400000000e6 */
[C---:B------:R-:W-:Y:S02]  /*5690*/  PRMT R208, R2.reuse, 0x7632, R208 ;  /* 0x0000763202d07816 */ /* 0x040fe400000000d0 */
[----:B------:R-:W-:Y:S02]  /*56a0*/  PRMT R187, R2, 0x7610, R187 ;  /* 0x0000761002bb7816 */ /* 0x000fe400000000bb */
[----:B------:R-:W-:Y:S02]  /*56b0*/  F2FP.BF16.PACK_AB R2, R118, R53 ;  /* 0x000000357602723e */ /* 0x000fe400000010ff */
[----:B------:R-:W-:Y:S02]  /*56c0*/  LOP3.LUT R5, R11, R0, RZ, 0xc0, !PT ;  /* 0x000000000b057212 */ /* 0x000fe400078ec0ff */
[----:B------:R-:W-:-:S02]  /*56d0*/  F2FP.BF16.PACK_AB R0, R72, R106 ;  /* 0x0000006a4800723e */ /* 0x000fc400000010ff */
[C---:B------:R-:W-:Y:S02]  /*56e0*/  PRMT R186, R2.reuse, 0x7610, R186 ;  /* 0x0000761002ba7816 */ /* 0x040fe400000000ba */
[----:B------:R-:W-:Y:S01]  /*56f0*/  PRMT R185, R2, 0x7632, R185 ;  /* 0x0000763202b97816 */ /* 0x000fe200000000b9 */
[C---:B-1----:R-:W-:Y:S01]  /*5700*/  HMMA.16816.F32.BF16 R152, R4.reuse, R28, RZ ;  /* 0x0000001c0498723c */ /* 0x042fe200000418ff */
[----:B----4-:R-:W-:Y:S02]  /*5710*/  F2FP.BF16.PACK_AB R8, R199, R113 ;  /* 0x00000071c708723e */ /* 0x010fe400000010ff */
[C---:B------:R-:W-:Y:S02]  /*5720*/  PRMT R182, R0.reuse, 0x7610, R182 ;  /* 0x0000761000b67816 */ /* 0x040fe400000000b6 */
[----:B------:R-:W-:Y:S02]  /*5730*/  PRMT R181, R0, 0x7632, R181 ;  /* 0x0000763200b57816 */ /* 0x000fe400000000b5 */
[----:B------:R-:W-:Y:S01]  /*5740*/  PRMT R0, R186, 0x5410, R185 ;  /* 0x00005410ba007816 */ /* 0x000fe200000000b9 */
[----:B------:R-:W-:Y:S01]  /*5750*/  HMMA.16816.F32.BF16 R36, R4, R64, RZ ;  /* 0x000000400424723c */ /* 0x000fe200000418ff */
[----:B------:R-:W-:-:S02]  /*5760*/  PRMT R184, R8, 0x7632, R184 ;  /* 0x0000763208b87816 */ /* 0x000fc400000000b8 */
[----:B------:R-:W-:Y:S02]  /*5770*/  PRMT R183, R8, 0x7610, R183 ;  /* 0x0000761008b77816 */ /* 0x000fe400000000b7 */
[----:B------:R-:W-:Y:S02]  /*5780*/  LOP3.LUT R10, R12, R0, RZ, 0xc0, !PT ;  /* 0x000000000c0a7212 */ /* 0x000fe400078ec0ff */
[----:B------:R-:W-:Y:S01]  /*5790*/  PRMT R0, R183, 0x5410, R184 ;  /* 0x00005410b7007816 */ /* 0x000fe200000000b8 */
[----:B------:R-:W-:Y:S01]  /*57a0*/  HMMA.16816.F32.BF16 R144, R4, R156, RZ ;  /* 0x0000009c0490723c */ /* 0x000fe200000418ff */
[----:B------:R-:W-:Y:S02]  /*57b0*/  F2FP.BF16.PACK_AB R2, R196, R104 ;  /* 0x00000068c402723e */ /* 0x000fe400000010ff */
[----:B------:R-:W-:Y:S02]  /*57c0*/  LOP3.LUT R11, R13, R0, RZ, 0xc0, !PT ;  /* 0x000000000d0b7212 */ /* 0x000fe400078ec0ff */
[----:B------:R-:W-:-:S02]  /*57d0*/  PRMT R0, R210, 0x5410, R209 ;  /* 0x00005410d2007816 */ /* 0x000fc400000000d1 */
[----:B------:R-:W-:Y:S01]  /*57e0*/  PRMT R138, R2, 0x7610, R138 ;  /* 0x00007610028a7816 */ /* 0x000fe2000000008a */
[C---:B------:R-:W-:Y:S01]  /*57f0*/  HMMA.16816.F32.BF16 R68, R4.reuse, R92, RZ ;  /* 0x0000005c0444723c */ /* 0x040fe200000418ff */
[----:B------:R-:W-:Y:S02]  /*5800*/  LOP3.LUT R8, R14, R0, RZ, 0xc0, !PT ;  /* 0x000000000e087212 */ /* 0x000fe400078ec0ff */
[----:B------:R-:W-:Y:S02]  /*5810*/  PRMT R0, R187, 0x5410, R208 ;  /* 0x00005410bb007816 */ /* 0x000fe400000000d0 */
[----:B------:R-:W-:Y:S02]  /*5820*/  PRMT R137, R2, 0x7632, R137 ;  /* 0x0000763202897816 */ /* 0x000fe40000000089 */
[----:B------:R-:W-:Y:S01]  /*5830*/  LOP3.LUT R9, R15, R0, RZ, 0xc0, !PT ;  /* 0x000000000f097212 */ /* 0x000fe200078ec0ff */
[----:B------:R-:W-:Y:S01]  /*5840*/  HMMA.16816.F32.BF16 R84, R4, R216, RZ ;  /* 0x000000d80454723c */ /* 0x000fe200000418ff */
[----:B------:R-:W-:-:S02]  /*5850*/  F2FP.BF16.PACK_AB R0, R194, R105 ;  /* 0x00000069c200723e */ /* 0x000fc400000010ff */
[----:B------:R-:W-:Y:S02]  /*5860*/  F2FP.BF16.PACK_AB R12, R120, R107 ;  /* 0x0000006b780c723e */ /* 0x000fe400000010ff */
[----:B------:R-:W-:Y:S02]  /*5870*/  PRMT R132, R0, 0x7610, R132 ;  /* 0x0000761000847816 */ /* 0x000fe40000000084 */
[C---:B------:R-:W-:Y:S01]  /*5880*/  PRMT R180, R12.reuse, 0x7610, R180 ;  /* 0x000076100cb47816 */ /* 0x040fe200000000b4 */
[----:B------:R-:W-:Y:S01]  /*5890*/  HMMA.16816.F32.BF16 R168, R8, R28, RZ ;  /* 0x0000001c08a8723c */ /* 0x000fe200000418ff */
[----:B------:R-:W-:Y:S02]  /*58a0*/  PRMT R139, R12, 0x7632, R139 ;  /* 0x000076320c8b7816 */ /* 0x000fe4000000008b */
[----:B------:R-:W-:Y:S01]  /*58b0*/  LOP3.LUT R2, R99, UR7, R100, 0x96, !PT ;  /* 0x0000000763027c12 */ /* 0x000fe2000f8e9664 */
[----:B------:R-:W-:Y:S01]  /*58c0*/  IMAD.MOV.U32 R99, RZ, RZ, R105 ;  /* 0x000000ffff637224 */ /* 0x000fe200078e0069 */
[----:B------:R-:W-:-:S02]  /*58d0*/  LOP3.LUT R12, R97, UR6, R114, 0x96, !PT ;  /* 0x00000006610c7c12 */ /* 0x000fc4000f8e9672 */
[----:B------:R-:W-:Y:S01]  /*58e0*/  PRMT R28, R0, 0x7632, R28 ;  /* 0x00007632001c7816 */ /* 0x000fe2000000001c */
[----:B------:R-:W-:Y:S01]  /*58f0*/  HMMA.16816.F32.BF16 R40, R8, R64, RZ ;  /* 0x000000400828723c */ /* 0x000fe200000418ff */
[----:B------:R-:W-:Y:S01]  /*5900*/  PRMT R0, R214, 0x5410, R213 ;  /* 0x00005410d6007816 */ /* 0x000fe200000000d5 */
[----:B------:R-:W-:-:S03]  /*5910*/  IMAD.WIDE.U32 R2, R2, -0x2daee0ad, RZ ;  /* 0xd2511f5302027825 */ /* 0x000fc600078e00ff */
[----:B------:R-:W-:Y:S01]  /*5920*/  LOP3.LUT R130, R21, R0, RZ, 0xc0, !PT ;  /* 0x0000000015827212 */ /* 0x000fe200078ec0ff */
[----:B------:R-:W-:Y:S01]  /*5930*/  IMAD.WIDE.U32 R12, R12, -0x326172a9, RZ ;  /* 0xcd9e8d570c0c7825 */ /* 0x000fe200078e00ff */
[----:B------:R-:W-:Y:S01]  /*5940*/  PRMT R0, R211, 0x5410, R212 ;  /* 0x00005410d3007816 */ /* 0x000fe200000000d4 */
[----:B------:R-:W-:Y:S01]  /*5950*/  HMMA.16816.F32.BF16 R160, R8, R156, RZ ;  /* 0x0000009c08a0723c */ /* 0x000fe200000418ff */
[----:B------:R-:W-:Y:S01]  /*5960*/  LOP3.LUT R14, R3, UR6, R142, 0x96, !PT ;  /* 0x00000006030e7c12 */ /* 0x000fe2000f8e968e */
[----:B------:R-:W-:Y:S01]  /*5970*/  IMAD.MOV.U32 R64, RZ, RZ, R118 ;  /* 0x000000ffff407224 */ /* 0x000fe200078e0076 */
[----:B------:R-:W-:Y:S01]  /*5980*/  LOP3.LUT R131, R22, R0, RZ, 0xc0, !PT ;  /* 0x0000000016837212 */ /* 0x000fe200078ec0ff */
[----:B------:R-:W-:Y:S01]  /*5990*/  IMAD.MOV.U32 R65, RZ, RZ, R117 ;  /* 0x000000ffff417224 */ /* 0x000fe200078e0075 */
[----:B------:R-:W-:Y:S01]  /*59a0*/  PRMT R0, R224, 0x5410, R222 ;  /* 0x00005410e0007816 */ /* 0x000fe200000000de */
[----:B------:R-:W-:Y:S01]  /*59b0*/  IMAD.WIDE.U32 R14, R14, -0x326172a9, RZ ;  /* 0xcd9e8d570e0e7825 */ /* 0x000fe200078e00ff */
[----:B------:R-:W-:-:S02]  /*59c0*/  LOP3.LUT R22, R49, UR15, R2, 0x96, !PT ;  /* 0x0000000f31167c12 */ /* 0x000fc4000f8e9602 */
[----:B------:R-:W-:Y:S01]  /*59d0*/  LOP3.LUT R128, R18, R0, RZ, 0xc0, !PT ;  /* 0x0000000012807212 */ /* 0x000fe200078ec0ff */
[----:B------:R-:W-:Y:S01]  /*59e0*/  IMAD.MOV.U32 R157, RZ, RZ, R56 ;  /* 0x000000ffff9d7224 */ /* 0x000fe200078e0038 */
[----:B------:R-:W-:Y:S01]  /*59f0*/  PRMT R0, R215, 0x5410, R220 ;  /* 0x00005410d7007816 */ /* 0x000fe200000000dc */
[----:B------:R-:W-:Y:S01]  /*5a00*/  HMMA.16816.F32.BF16 R56, R8, R80, RZ ;  /* 0x000000500838723c */ /* 0x000fe200000418ff */
[----:B------:R-:W-:Y:S01]  /*5a10*/  IMAD.MOV.U32 R156, RZ, RZ, R109 ;  /* 0x000000ffff9c7224 */ /* 0x000fe200078e006d */
[----:B------:R-:W-:Y:S02]  /*5a20*/  LOP3.LUT R18, R15, UR23, R140, 0x96, !PT ;  /* 0x000000170f127c12 */ /* 0x000fe4000f8e968c */
[----:B------:R-:W-:Y:S02]  /*5a30*/  LOP3.LUT R129, R16, R0, RZ, 0xc0, !PT ;  /* 0x0000000010817212 */ /* 0x000fe400078ec0ff */
[----:B------:R-:W-:Y:S02]  /*5a40*/  PRMT R0, R138, 0x5410, R137 ;  /* 0x000054108a007816 */ /* 0x000fe40000000089 */
[----:B------:R-:W-:-:S02]  /*5a50*/  LOP3.LUT R16, R13, UR23, R112, 0x96, !PT ;  /* 0x000000170d107c12 */ /* 0x000fc4000f8e9670 */
[----:B------:R-:W-:Y:S01]  /*5a60*/  LOP3.LUT R126, R24, R0, RZ, 0xc0, !PT ;  /* 0x00000000187e7212 */ /* 0x000fe200078ec0ff */
[C---:B------:R-:W-:Y:S01]  /*5a70*/  HMMA.16816.F32.BF16 R152, R128.reuse, R164, R152 ;  /* 0x000000a48098723c */ /* 0x040fe20000041898 */
[----:B------:R-:W-:Y:S01]  /*5a80*/  PRMT R0, R132, 0x5410, R28 ;  /* 0x0000541084007816 */ /* 0x000fe2000000001c */
[----:B------:R-:W1:Y:S03]  /*5a90*/  LDSM.16.MT88.4 R24, [R198+0xb000] ;  /* 0x00b00000c618783b */ /* 0x000e660000004200 */
[----:B------:R-:W-:Y:S02]  /*5aa0*/  LOP3.LUT R127, R23, R0, RZ, 0xc0, !PT ;  /* 0x00000000177f7212 */ /* 0x000fe400078ec0ff */
[----:B------:R-:W-:Y:S01]  /*5ab0*/  PRMT R0, R182, 0x5410, R181 ;  /* 0x00005410b6007816 */ /* 0x000fe200000000b5 */
[----:B--2---:R-:W-:Y:S03]  /*5ac0*/  HMMA.16816.F32.BF16 R36, R128, R44, R36 ;  /* 0x0000002c8024723c */ /* 0x004fe60000041824 */
[----:B------:R-:W-:Y:S01]  /*5ad0*/  LOP3.LUT R124, R19, R0, RZ, 0xc0, !PT ;  /* 0x00000000137c7212 */ /* 0x000fe200078ec0ff */
[----:B------:R-:W-:Y:S01]  /*5ae0*/  IMAD.WIDE.U32 R18, R18, -0x2daee0ad, RZ ;  /* 0xd2511f5312127825 */ /* 0x000fe200078e00ff */
[----:B------:R-:W-:-:S03]  /*5af0*/  PRMT R0, R180, 0x5410, R139 ;  /* 0x00005410b4007816 */ /* 0x000fc6000000008b */
[----:B------:R-:W-:Y:S01]  /*5b00*/  HMMA.16816.F32.BF16 R68, R128, R76, R68 ;  /* 0x0000004c8044723c */ /* 0x000fe20000041844 */
[----:B------:R-:W-:Y:S02]  /*5b10*/  LOP3.LUT R125, R20, R0, RZ, 0xc0, !PT ;  /* 0x00000000147d7212 */ /* 0x000fe400078ec0ff */
[----:B------:R-:W-:Y:S02]  /*5b20*/  LOP3.LUT R0, R149, 0x7ffffffc, RZ, 0xc0, !PT ;  /* 0x7ffffffc95007812 */ /* 0x000fe400078ec0ff */
[----:B------:R-:W-:-:S03]  /*5b30*/  LOP3.LUT R13, R19, UR11, R48, 0x96, !PT ;  /* 0x0000000b130d7c12 */ /* 0x000fc6000f8e9630 */
[C---:B------:R-:W-:Y:S07]  /*5b40*/  HMMA.16816.F32.BF16 R168, R124.reuse, R164, R168 ;  /* 0x000000a47ca8723c */ /* 0x040fee00000418a8 */
[----:B------:R-:W-:Y:S01]  /*5b50*/  IMAD.MOV.U32 R165, RZ, RZ, R55 ;  /* 0x000000ffffa57224 */ /* 0x000fe200078e0037 */
[----:B------:R-:W-:Y:S01]  /*5b60*/  HMMA.16816.F32.BF16 R40, R124, R44, R40 ;  /* 0x0000002c7c28723c */ /* 0x000fe20000041828 */
[----:B------:R-:W-:-:S06]  /*5b70*/  IMAD.MOV.U32 R164, RZ, RZ, R54 ;  /* 0x000000ffffa47224 */ /* 0x000fcc00078e0036 */
[----:B------:R-:W-:Y:S01]  /*5b80*/  IMAD.MOV.U32 R45, RZ, RZ, R53 ;  /* 0x000000ffff2d7224 */ /* 0x000fe200078e0035 */
[----:B------:R-:W-:Y:S01]  /*5b90*/  HMMA.16816.F32.BF16 R84, R128, R188, R84 ;  /* 0x000000bc8054723c */ /* 0x000fe20000041854 */
[----:B------:R-:W-:-:S07]  /*5ba0*/  IMAD.MOV.U32 R44, RZ, RZ, R52 ;  /* 0x000000ffff2c7224 */ /* 0x000fce00078e0034 */
[----:B------:R-:W-:Y:S07]  /*5bb0*/  HMMA.16816.F32.BF16 R52, R4, R80, RZ ;  /* 0x000000500434723c */ /* 0x000fee00000418ff */
[----:B------:R-:W-:Y:S01]  /*5bc0*/  IMAD.MOV.U32 R81, RZ, RZ, R73 ;  /* 0x000000ffff517224 */ /* 0x000fe200078e0049 */
[----:B------:R-:W-:Y:S01]  /*5bd0*/  HMMA.16816.F32.BF16 R56, R124, R60, R56 ;  /* 0x0000003c7c38723c */ /* 0x000fe20000041838 */
[----:B------:R-:W-:Y:S02]  /*5be0*/  IMAD.MOV.U32 R80, RZ, RZ, R72 ;  /* 0x000000ffff507224 */ /* 0x000fe400078e0048 */
[----:B------:R-:W-:-:S02]  /*5bf0*/  IMAD.MOV.U32 R112, RZ, RZ, R81 ;  /* 0x000000ffff707224 */ /* 0x000fc400078e0051 */
[----:B------:R-:W-:-:S03]  /*5c00*/  IMAD.MOV.U32 R81, RZ, RZ, R156 ;  /* 0x000000ffff517224 */ /* 0x000fc600078e009c */
[----:B------:R-:W-:Y:S07]  /*5c10*/  HMMA.16816.F32.BF16 R72, R8, R92, RZ ;  /* 0x0000005c0848723c */ /* 0x000fee00000418ff */
[----:B------:R-:W-:Y:S01]  /*5c20*/  IMAD.MOV.U32 R93, RZ, RZ, R88 ;  /* 0x000000ffff5d7224 */ /* 0x000fe200078e0058 */
[----:B------:R-:W-:Y:S07]  /*5c30*/  HMMA.16816.F32.BF16 R52, R128, R60, R52 ;  /* 0x0000003c8034723c */ /* 0x000fee0000041834 */
[----:B------:R-:W-:Y:S01]  /*5c40*/  IMAD.MOV.U32 R61, RZ, RZ, R119 ;  /* 0x000000ffff3d7224 */ /* 0x000fe200078e0077 */
[----:B------:R-:W-:Y:S01]  /*5c50*/  HMMA.16816.F32.BF16 R88, R8, R216, RZ ;  /* 0x000000d80858723c */ /* 0x000fe200000418ff */
[----:B------:R-:W-:-:S06]  /*5c60*/  IMAD.MOV.U32 R60, RZ, RZ, R116 ;  /* 0x000000ffff3c7224 */ /* 0x000fcc00078e0074 */
[----:B------:R-:W-:Y:S01]  /*5c70*/  IMAD.MOV.U32 R217, RZ, RZ, R108 ;  /* 0x000000ffffd97224 */ /* 0x000fe200078e006c */
[----:B------:R-:W-:Y:S01]  /*5c80*/  HMMA.16816.F32.BF16 R72, R124, R76, R72 ;  /* 0x0000004c7c48723c */ /* 0x000fe20000041848 */
[----:B------:R-:W2:Y:S01]  /*5c90*/  LDSM.16.MT88.4 R108, [R198+0xb800] ;  /* 0x00b80000c66c783b */ /* 0x000ea20000004200 */
[----:B------:R-:W-:-:S05]  /*5ca0*/  IMAD.MOV.U32 R216, RZ, RZ, R103 ;  /* 0x000000ffffd87224 */ /* 0x000fca00078e0067 */
[----:B------:R-:W-:Y:S01]  /*5cb0*/  IMAD.MOV.U32 R77, RZ, RZ, R107 ;  /* 0x000000ffff4d7224 */ /* 0x000fe200078e006b */
[----:B------:R-:W-:Y:S01]  /*5cc0*/  HMMA.16816.F32.BF16 R116, R4, R176, RZ ;  /* 0x000000b00474723c */ /* 0x000fe200000418ff */
[----:B------:R-:W-:Y:S02]  /*5cd0*/  IMAD.MOV.U32 R76, RZ, RZ, R106 ;  /* 0x000000ffff4c7224 */ /* 0x000fe400078e006a */
[----:B------:R-:W-:Y:S02]  /*5ce0*/  IMAD.MOV.U32 R97, RZ, RZ, R77 ;  /* 0x000000ffff617224 */ /* 0x000fe400078e004d */
[----:B------:R-:W-:Y:S02]  /*5cf0*/  IMAD.MOV.U32 R114, RZ, RZ, R76 ;  /* 0x000000ffff727224 */ /* 0x000fe400078e004c */
[----:B------:R-:W-:Y:S01]  /*5d00*/  FADD.FTZ R76, R151, R150 ;  /* 0x00000096974c7221 */ /* 0x000fe20000010000 */
[----:B------:R-:W-:Y:S01]  /*5d10*/  HMMA.16816.F32.BF16 R88, R124, R188, R88 ;  /* 0x000000bc7c58723c */ /* 0x000fe20000041858 */
[----:B------:R-:W-:-:S06]  /*5d20*/  FADD.FTZ R77, R143, R141 ;  /* 0x0000008d8f4d7221 */ /* 0x000fcc0000010000 */
[----:B------:R-:W-:Y:S01]  /*5d30*/  IMAD.MOV.U32 R189, RZ, RZ, R104 ;  /* 0x000000ffffbd7224 */ /* 0x000fe200078e0068 */
[----:B---3--:R-:W-:Y:S01]  /*5d40*/  HMMA.16816.F32.BF16 R144, R128, R32, R144 ;  /* 0x000000208090723c */ /* 0x008fe20000041890 */
[----:B------:R-:W-:-:S07]  /*5d50*/  IMAD.MOV.U32 R188, RZ, RZ, R102 ;  /* 0x000000ffffbc7224 */ /* 0x000fce00078e0066 */
[-C--:B-1----:R-:W-:Y:S08]  /*5d60*/  HMMA.16816.F32.BF16 R100, R4, R24.reuse, RZ ;  /* 0x000000180464723c */ /* 0x082ff000000418ff */
[----:B------:R-:W-:Y:S07]  /*5d70*/  HMMA.16816.F32.BF16 R104, R8, R24, RZ ;  /* 0x000000180868723c */ /* 0x000fee00000418ff */
[----:B------:R-:W-:Y:S01]  /*5d80*/  IMAD.MOV.U32 R24, RZ, RZ, R120 ;  /* 0x000000ffff187224 */ /* 0x000fe200078e0078 */
[----:B------:R-:W-:Y:S08]  /*5d90*/  HMMA.16816.F32.BF16 R160, R124, R32, R160 ;  /* 0x000000207ca0723c */ /* 0x000ff000000418a0 */
[----:B------:R-:W-:Y:S07]  /*5da0*/  HMMA.16816.F32.BF16 R120, R8, R176, RZ ;  /* 0x000000b00878723c */ /* 0x000fee00000418ff */
[----:B------:R-:W-:Y:S01]  /*5db0*/  IMAD.MOV.U32 R177, RZ, RZ, R17 ;  /* 0x000000ffffb17224 */ /* 0x000fe200078e0011 */
[----:B--2---:R-:W-:Y:S01]  /*5dc0*/  HMMA.16816.F32.BF16 R100, R128, R108, R100 ;  /* 0x0000006c8064723c */ /* 0x004fe20000041864 */
[----:B------:R-:W-:-:S04]  /*5dd0*/  IMAD.WIDE.U32 R16, R16, -0x2daee0ad, RZ ;  /* 0xd2511f5310107825 */ /* 0x000fc800078e00ff */
[----:B------:R-:W-:Y:S01]  /*5de0*/  FADD.FTZ R60, R60, R177 ;  /* 0x000000b13c3c7221 */ /* 0x000fe20000010000 */
[----:B------:R-:W-:Y:S01]  /*5df0*/  LOP3.LUT R20, R17, UR11, R50, 0x96, !PT ;  /* 0x0000000b11147c12 */ /* 0x000fe2000f8e9632 */
[----:B------:R-:W-:Y:S01]  /*5e00*/  IMAD.MOV.U32 R176, RZ, RZ, R93 ;  /* 0x000000ffffb07224 */ /* 0x000fe200078e005d */
[----:B------:R-:W-:Y:S01]  /*5e10*/  HMMA.16816.F32.BF16 R104, R124, R108, R104 ;  /* 0x0000006c7c68723c */ /* 0x000fe20000041868 */
[----:B------:R-:W-:Y:S02]  /*5e20*/  IMAD.MOV.U32 R177, RZ, RZ, R80 ;  /* 0x000000ffffb17224 */ /* 0x000fe400078e0050 */
[----:B------:R-:W-:-:S04]  /*5e30*/  IMAD.WIDE.U32 R20, R20, -0x326172a9, RZ ;  /* 0xcd9e8d5714147825 */ /* 0x000fc800078e00ff */
[----:B------:R-:W-:Y:S01]  /*5e40*/  IMAD.IADD R109, R148, 0x1, -R0 ;  /* 0x00000001946d7824 */ /* 0x000fe200078e0a00 */
[----:B------:R-:W-:Y:S01]  /*5e50*/  LOP3.LUT R0, R51, UR15, R96, 0x96, !PT ;  /* 0x0000000f33007c12 */ /* 0x000fe2000f8e9660 */
[----:B------:R-:W-:Y:S01]  /*5e60*/  HMMA.16816.F32.BF16 R116, R128, R172, R116 ;  /* 0x000000ac8074723c */ /* 0x000fe20000041874 */
[----:B------:R-:W-:Y:S02]  /*5e70*/  IMAD.MOV.U32 R96, RZ, RZ, R217 ;  /* 0x000000ffff607224 */ /* 0x000fe400078e00d9 */
[----:B------:R-:W-:Y:S02]  /*5e80*/  FADD.FTZ R93, R115, R98 ;  /* 0x00000062735d7221 */ /* 0x000fe40000010000 */
[----:B------:R-:W-:-:S03]  /*5e90*/  IMAD.WIDE.U32 R2, R0, -0x326172a9, RZ ;  /* 0xcd9e8d5700027825 */ /* 0x000fc600078e00ff */
[----:B------:R-:W-:Y:S01]  /*5ea0*/  HMMA.16816.F32.BF16 R120, R124, R172, R120 ;  /* 0x000000ac7c78723c */ /* 0x000fe20000041878 */
[----:B------:R-:W-:Y:S01]  /*5eb0*/  IMAD.MOV.U32 R217, RZ, RZ, R164 ;  /* 0x000000ffffd97224 */ /* 0x000fe200078e00a4 */
[----:B------:R-:W-:Y:S01]  /*5ec0*/  LOP3.LUT R12, R3, UR14, R12, 0x96, !PT ;  /* 0x0000000e030c7c12 */ /* 0x000fe2000f8e960c */
[----:B------:R-:W-:Y:S01]  /*5ed0*/  IMAD.MOV.U32 R80, RZ, RZ, R165 ;  /* 0x000000ffff507224 */ /* 0x000fe200078e00a5 */
[----:B------:R-:W-:Y:S01]  /*5ee0*/  LOP3.LUT R0, R21, UR8, R2, 0x96, !PT ;  /* 0x0000000815007c12 */ /* 0x000fe2000f8e9602 */
[----:B------:R-:W-:-:S03]  /*5ef0*/  IMAD.WIDE.U32 R2, R22, -0x326172a9, RZ ;  /* 0xcd9e8d5716027825 */ /* 0x000fc600078e00ff */
[----:B------:R-:W-:Y:S01]  /*5f00*/  HMMA.16816.F32.BF16 R148, R4, R30, RZ ;  /* 0x0000001e0494723c */ /* 0x000fe200000418ff */
[----:B------:R-:W-:Y:S01]  /*5f10*/  IMAD.WIDE.U32 R22, R13, -0x326172a9, RZ ;  /* 0xcd9e8d570d167825 */ /* 0x000fe200078e00ff */
[----:B------:R-:W-:-:S03]  /*5f20*/  LOP3.LUT R15, R3, UR14, R14, 0x96, !PT ;  /* 0x0000000e030f7c12 */ /* 0x000fc6000f8e960e */
[----:B------:R-:W-:Y:S01]  /*5f30*/  IMAD.WIDE.U32 R12, R12, -0x2daee0ad, RZ ;  /* 0xd2511f530c0c7825 */ /* 0x000fe200078e00ff */
[----:B------:R-:W-:Y:S02]  /*5f40*/  LOP3.LUT R14, R23, UR8, R2, 0x96, !PT ;  /* 0x00000008170e7c12 */ /* 0x000fe4000f8e9602 */
[----:B------:R-:W-:Y:S01]  /*5f50*/  HMMA.16816.F32.BF16 R140, R4, R158, RZ ;  /* 0x0000009e048c723c */ /* 0x000fe200000418ff */
[----:B------:R-:W-:Y:S01]  /*5f60*/  IMAD.WIDE.U32 R2, R0, -0x2daee0ad, RZ ;  /* 0xd2511f5300027825 */ /* 0x000fe200078e00ff */
[----:B------:R-:W-:-:S03]  /*5f70*/  LOP3.LUT R16, R13, UR5, R16, 0x96, !PT ;  /* 0x000000050d107c12 */ /* 0x000fc6000f8e9610 */
[----:B------:R-:W-:Y:S01]  /*5f80*/  IMAD.MOV.U32 R172, RZ, RZ, R24 ;  /* 0x000000ffffac7224 */ /* 0x000fe200078e0018 */
[----:B------:R-:W-:Y:S01]  /*5f90*/  LOP3.LUT R0, R3, UR25, R12, 0x96, !PT ;  /* 0x0000001903007c12 */ /* 0x000fe2000f8e960c */
[----:B------:R-:W-:Y:S01]  /*5fa0*/  IMAD.WIDE.U32 R12, R15, -0x2daee0ad, RZ ;  /* 0xd2511f530f0c7825 */ /* 0x000fe200078e00ff */
[C---:B------:R-:W-:Y:S01]  /*5fb0*/  LOP3.LUT R23, R2.reuse, 0xff, RZ, 0xc0, !PT ;  /* 0x000000ff02177812 */ /* 0x040fe200078ec0ff */
[----:B------:R-:W-:Y:S01]  /*5fc0*/  HMMA.16816.F32.BF16 R48, R4, R66, RZ ;  /* 0x000000420430723c */ /* 0x000fe200000418ff */
[----:B------:R-:W-:Y:S01]  /*5fd0*/  LOP3.LUT R33, R2, 0xffff, RZ, 0xc0, !PT ;  /* 0x0000ffff02217812 */ /* 0x000fe200078ec0ff */
[----:B------:R-:W-:Y:S01]  /*5fe0*/  IMAD.MOV.U32 R115, RZ, RZ, R157 ;  /* 0x000000ffff737224 */ /* 0x000fe200078e009d */
[--C-:B------:R-:W-:Y:S01]  /*5ff0*/  SHF.R.U32.HI R32, RZ, 0x10, R2.reuse ;  /* 0x00000010ff207819 */ /* 0x100fe20000011602 */
[----:B------:R-:W-:Y:S01]  /*6000*/  IMAD.MOV.U32 R98, RZ, RZ, R45 ;  /* 0x000000ffff627224 */ /* 0x000fe200078e002d */
[----:B------:R-:W-:Y:S01]  /*6010*/  SHF.R.U32.HI R21, RZ, 0x18, R2 ;  /* 0x00000018ff157819 */ /* 0x000fe20000011602 */
[----:B------:R-:W-:Y:S01]  /*6020*/  IMAD.WIDE.U32 R2, R14, -0x2daee0ad, RZ ;  /* 0xd2511f530e027825 */ /* 0x000fe200078e00ff */
[----:B------:R-:W-:Y:S01]  /*6030*/  LOP3.LUT R29, R13, UR5, R18, 0x96, !PT ;  /* 0x000000050d1d7c12 */ /* 0x000fe2000f8e9612 */
[----:B------:R-:W-:Y:S01]  /*6040*/  HMMA.16816.F32.BF16 R148, R128, R166, R148 ;  /* 0x000000a68094723c */ /* 0x000fe20000041894 */
[----:B------:R-:W-:Y:S01]  /*6050*/  ISETP.GE.U32.AND P2, PT, R233, R21, PT ;  /* 0x00000015e900720c */ /* 0x000fe20003f46070 */
[----:B------:R-:W-:Y:S01]  /*6060*/  FADD.FTZ R21, R115, R60 ;  /* 0x0000003c73157221 */ /* 0x000fe20000010000 */
[----:B------:R-:W-:Y:S01]  /*6070*/  LOP3.LUT R13, R3, UR25, R12, 0x96, !PT ;  /* 0x00000019030d7c12 */ /* 0x000fe2000f8e960c */
[----:B------:R-:W-:Y:S01]  /*6080*/  IMAD.MOV.U32 R115, RZ, RZ, R96 ;  /* 0x000000ffff737224 */ /* 0x000fe200078e0060 */
[C---:B------:R-:W-:Y:S01]  /*6090*/  LOP3.LUT R15, R2.reuse, 0xff, RZ, 0xc0, !PT ;  /* 0x000000ff020f7812 */ /* 0x040fe200078ec0ff */
[----:B------:R-:W-:Y:S01]  /*60a0*/  IMAD.MOV.U32 R96, RZ, RZ, R172 ;  /* 0x000000ffff607224 */ /* 0x000fe200078e00ac */
[----:B------:R-:W-:Y:S01]  /*60b0*/  LOP3.LUT R108, R2, 0xffff, RZ, 0xc0, !PT ;  /* 0x0000ffff026c7812 */ /* 0x000fe200078ec0ff */
[C---:B------:R-:W-:Y:S01]  /*60c0*/  HMMA.16816.F32.BF16 R156, R8.reuse, R158, RZ ;  /* 0x0000009e089c723c */ /* 0x040fe200000418ff */
[----:B------:R-:W-:Y:S01]  /*60d0*/  SHF.R.U32.HI R92, RZ, 0x10, R2 ;  /* 0x00000010ff5c7819 */ /* 0x000fe20000011602 */
[----:B------:R-:W-:Y:S01]  /*60e0*/  IMAD.MOV.U32 R173, RZ, RZ, R188 ;  /* 0x000000ffffad7224 */ /* 0x000fe200078e00bc */
[----:B------:R-:W-:Y:S01]  /*60f0*/  SHF.R.U32.HI R25, RZ, 0x18, R2 ;  /* 0x00000018ff197819 */ /* 0x000fe20000011602 */
[----:B------:R-:W-:Y:S01]  /*6100*/  IMAD.WIDE.U32 R2, R16, -0x326172a9, RZ ;  /* 0xcd9e8d5710027825 */ /* 0x000fe200078e00ff */
[C---:B------:R-:W-:Y:S01]  /*6110*/  ISETP.GE.U32.AND P6, PT, R233.reuse, R15, PT ;  /* 0x0000000fe900720c */ /* 0x040fe20003fc6070 */
[----:B------:R-:W-:Y:S01]  /*6120*/  @!P2 HFMA2.BF16_V2 R246, -RZ.H0_H0, RZ.H0_H0, -R212.H0_H0 ;  /* 0x200000fffff6a231 */ /* 0x000fe200003409d4 */
[----:B------:R-:W-:Y:S01]  /*6130*/  ISETP.GE.U32.AND P1, PT, R233, R23, PT ;  /* 0x00000017e900720c */ /* 0x000fe20003f26070 */
[----:B------:R-:W-:Y:S01]  /*6140*/  HMMA.16816.F32.BF16 R16, R8, R30, RZ ;  /* 0x0000001e0810723c */ /* 0x000fe200000418ff */
[----:B------:R-:W-:Y:S01]  /*6150*/  LOP3.LUT R12, R3, UR26, R20, 0x96, !PT ;  /* 0x0000001a030c7c12 */ /* 0x000fe2000f8e9614 */
[----:B------:R-:W-:Y:S01]  /*6160*/  IMAD.MOV.U32 R188, RZ, RZ, R189 ;  /* 0x000000ffffbc7224 */ /* 0x000fe200078e00bd */
[C---:B------:R-:W-:Y:S01]  /*6170*/  LOP3.LUT R20, R2.reuse, 0xffff, RZ, 0xc0, !PT ;  /* 0x0000ffff02147812 */ /* 0x040fe200078ec0ff */
[----:B------:R-:W-:Y:S01]  /*6180*/  IMAD.MOV.U32 R189, RZ, RZ, R99 ;  /* 0x000000ffffbd7224 */ /* 0x000fe200078e0063 */
[----:B------:R-:W-:Y:S01]  /*6190*/  LOP3.LUT R14, R2, 0xff, RZ, 0xc0, !PT ;  /* 0x000000ff020e7812 */ /* 0x000fe200078ec0ff */
[----:B------:R-:W-:Y:S01]  /*61a0*/  IMAD.MOV.U32 R99, RZ, RZ, R44 ;  /* 0x000000ffff637224 */ /* 0x000fe200078e002c */
[----:B------:R-:W-:Y:S01]  /*61b0*/  SHF.R.U32.HI R24, RZ, 0x10, R2 ;  /* 0x00000010ff187819 */ /* 0x000fe20000011602 */
[----:B------:R-:W-:Y:S01]  /*61c0*/  IMAD.MOV.U32 R30, RZ, RZ, R98 ;  /* 0x000000ffff1e7224 */ /* 0x000fe200078e0062 */
[----:B------:R-:W-:Y:S01]  /*61d0*/  SHF.R.U32.HI R3, RZ, 0x18, R2 ;  /* 0x00000018ff037819 */ /* 0x000fe20000011602 */
[----:B------:R-:W-:Y:S01]  /*61e0*/  IMAD.MOV.U32 R31, RZ, RZ, R112 ;  /* 0x000000ffff1f7224 */ /* 0x000fe200078e0070 */
[----:B------:R-:W-:Y:S01]  /*61f0*/  LOP3.LUT R2, R12, 0xff, RZ, 0xc0, !PT ;  /* 0x000000ff0c027812 */ /* 0x000fe200078ec0ff */
[----:B------:R-:W-:Y:S01]  /*6200*/  IMAD.MOV.U32 R98, RZ, RZ, R97 ;  /* 0x000000ffff627224 */ /* 0x000fe200078e0061 */
[C---:B------:R-:W-:Y:S01]  /*6210*/  ISETP.GE.U32.AND P4, PT, R233.reuse, R14, PT ;  /* 0x0000000ee900720c */ /* 0x040fe20003f86070 */
[----:B------:R-:W-:Y:S01]  /*6220*/  IMAD.MOV.U32 R112, RZ, RZ, R114 ;  /* 0x000000ffff707224 */ /* 0x000fe200078e0072 */
[C---:B------:R-:W-:Y:S01]  /*6230*/  ISETP.GE.U32.AND P3, PT, R233.reuse, R2, PT ;  /* 0x00000002e900720c */ /* 0x040fe20003f66070 */
[----:B------:R-:W-:Y:S01]  /*6240*/  IMAD.MOV.U32 R97, RZ, RZ, R64 ;  /* 0x000000ffff617224 */ /* 0x000fe200078e0040 */
[----:B------:R-:W-:Y:S01]  /*6250*/  SHF.R.U32.HI R2, RZ, 0x10, R12 ;  /* 0x00000010ff027819 */ /* 0x000fe2000001160c */
[----:B------:R-:W-:Y:S01]  /*6260*/  IMAD.MOV.U32 R114, RZ, RZ, R65 ;  /* 0x000000ffff727224 */ /* 0x000fe200078e0041 */
[----:B------:R-:W-:Y:S01]  /*6270*/  HMMA.16816.F32.BF16 R48, R128, R46, R48 ;  /* 0x0000002e8030723c */ /* 0x000fe20000041830 */
[----:B------:R-:W-:Y:S01]  /*6280*/  IMAD.MOV.U32 R15, RZ, RZ, R31 ;  /* 0x000000ffff0f7224 */ /* 0x000fe200078e001f */
[----:B------:R-:W-:Y:S01]  /*6290*/  LOP3.LUT R2, R2, 0xff, RZ, 0xc0, !PT ;  /* 0x000000ff02027812 */ /* 0x000fe200078ec0ff */
[----:B------:R-:W-:Y:S01]  /*62a0*/  IMAD.MOV.U32 R31, RZ, RZ, R98 ;  /* 0x000000ffff1f7224 */ /* 0x000fe200078e0062 */
[----:B------:R-:W-:Y:S01]  /*62b0*/  @!P1 HFMA2.BF16_V2 R249, -RZ.H0_H0, RZ.H0_H0, -R214.H0_H0 ;  /* 0x200000fffff99231 */ /* 0x000fe200003409d6 */
[----:B------:R-:W-:Y:S01]  /*62c0*/  IMAD.MOV.U32 R98, RZ, RZ, R96 ;  /* 0x000000ffff627224 */ /* 0x000fe200078e0060 */
[----:B------:R-:W-:Y:S01]  /*62d0*/  ISETP.GE.U32.AND P5, PT, R233, R2, PT ;  /* 0x00000002e900720c */ /* 0x000fe20003fa6070 */
[----:B------:R-:W-:Y:S01]  /*62e0*/  @!P4 HFMA2.BF16_V2 R236, -RZ.H0_H0, RZ.H0_H0, -R228.H0_H0 ;  /* 0x200000ffffecc231 */ /* 0x000fe200003409e4 */
[----:B------:R-:W-:Y:S01]  /*62f0*/  SHF.R.U32.HI R2, RZ, 0x18, R12 ;  /* 0x00000018ff027819 */ /* 0x000fe2000001160c */
[----:B------:R-:W-:Y:S01]  /*6300*/  @!P3 HFMA2.BF16_V2 R235, -RZ.H0_H0, RZ.H0_H0, -R221.H0_H0 ;  /* 0x200000ffffebb231 */ /* 0x000fe200003409dd */
[----:B------:R-:W-:Y:S01]  /*6310*/  HMMA.16816.F32.BF16 R164, R124, R166, R16 ;  /* 0x000000a67ca4723c */ /* 0x000fe20000041810 */
[----:B------:R-:W-:Y:S01]  /*6320*/  IMAD.MOV.U32 R96, RZ, RZ, R114 ;  /* 0x000000ffff607224 */ /* 0x000fe200078e0072 */
[----:B------:R-:W-:Y:S01]  /*6330*/  @!P4 PRMT R228, R236, 0x5410, RZ ;  /* 0x00005410ece4c816 */ /* 0x000fe200000000ff */
[----:B------:R-:W-:Y:S01]  /*6340*/  IMAD.MOV.U32 R114, RZ, RZ, R81 ;  /* 0x000000ffff727224 */ /* 0x000fe200078e0051 */
[----:B------:R-:W-:Y:S01]  /*6350*/  @!P3 PRMT R221, R235, 0x5410, RZ ;  /* 0x00005410ebddb816 */ /* 0x000fe200000000ff */
[----:B------:R-:W-:Y:S01]  /*6360*/  IMAD.MOV.U32 R235, RZ, RZ, R31 ;  /* 0x000000ffffeb7224 */ /* 0x000fe200078e001f */
[----:B------:R-:W-:Y:S01]  /*6370*/  ISETP.GE.U32.AND P3, PT, R233, R2, PT ;  /* 0x00000002e900720c */ /* 0x000fe20003f66070 */
[----:B------:R-:W-:Y:S01]  /*6380*/  FADD.FTZ R23, R113, R77 ;  /* 0x0000004d71177221 */ /* 0x000fe20000010000 */
[----:B------:R-:W-:Y:S01]  /*6390*/  SHF.R.U32.HI R2, RZ, 0x8, R20 ;  /* 0x00000008ff027819 */ /* 0x000fe20000011614 */
[----:B------:R-:W-:Y:S01]  /*63a0*/  @!P5 HFMA2.BF16_V2 R238, -RZ.H0_H0, RZ.H0_H0, -R229.H0_H0 ;  /* 0x200000ffffeed231 */ /* 0x000fe200003409e5 */
[----:B------:R-:W-:Y:S01]  /*63b0*/  HMMA.16816.F32.BF16 R16, R8, R66, RZ ;  /* 0x000000420810723c */ /* 0x000fe200000418ff */
[----:B------:R-:W-:Y:S01]  /*63c0*/  FADD.FTZ R20, R30, R76 ;  /* 0x0000004c1e147221 */ /* 0x000fe20000010000 */
[----:B------:R-:W-:Y:S01]  /*63d0*/  LOP3.LUT R2, R2, 0xffff, RZ, 0xc0, !PT ;  /* 0x0000ffff02027812 */ /* 0x000fe200078ec0ff */
[----:B------:R-:W-:Y:S01]  /*63e0*/  IMAD.MOV.U32 R30, RZ, RZ, R115 ;  /* 0x000000ffff1e7224 */ /* 0x000fe200078e0073 */
[----:B------:R-:W-:Y:S01]  /*63f0*/  @!P5 PRMT R229, R238, 0x5410, RZ ;  /* 0x00005410eee5d816 */ /* 0x000fe200000000ff */
[----:B------:R-:W-:Y:S01]  /*6400*/  IMAD.MOV.U32 R115, RZ, RZ, R112 ;  /* 0x000000ffff737224 */ /* 0x000fe200078e0070 */
[C---:B------:R-:W-:Y:S01]  /*6410*/  ISETP.GE.U32.AND P5, PT, R233.reuse, R2, PT ;  /* 0x00000002e900720c */ /* 0x040fe20003fa6070 */
[----:B------:R-:W-:Y:S01]  /*6420*/  IMAD.MOV.U32 R112, RZ, RZ, R97 ;  /* 0x000000ffff707224 */ /* 0x000fe200078e0061 */
[----:B------:R-:W-:Y:S01]  /*6430*/  LOP3.LUT R2, R24, 0xff, RZ, 0xc0, !PT ;  /* 0x000000ff18027812 */ /* 0x000fe200078ec0ff */
[----:B------:R-:W-:Y:S01]  /*6440*/  @!P3 HFMA2.BF16_V2 R237, -RZ.H0_H0, RZ.H0_H0, -R230.H0_H0 ;  /* 0x200000ffffedb231 */ /* 0x000fe200003409e6 */
[----:B------:R-:W-:Y:S01]  /*6450*/  IMAD.MOV.U32 R97, RZ, RZ, R217 ;  /* 0x000000ffff617224 */ /* 0x000fe200078e00d9 */
[-C--:B------:R-:W-:Y:S01]  /*6460*/  HMMA.16816.F32.BF16 R140, R128, R34.reuse, R140 ;  /* 0x00000022808c723c */ /* 0x080fe2000004188c */
[----:B------:R-:W-:Y:S01]  /*6470*/  ISETP.GE.U32.AND P4, PT, R233, R2, PT ;  /* 0x00000002e900720c */ /* 0x000fe20003f86070 */
[----:B------:R-:W-:Y:S01]  /*6480*/  IMAD.MOV.U32 R217, RZ, RZ, R80 ;  /* 0x000000ffffd97224 */ /* 0x000fe200078e0050 */
[----:B------:R-:W-:Y:S01]  /*6490*/  @!P3 PRMT R230, R237, 0x5410, RZ ;  /* 0x00005410ede6b816 */ /* 0x000fe200000000ff */
[----:B------:R-:W-:Y:S01]  /*64a0*/  IMAD.MOV.U32 R31, RZ, RZ, R98 ;  /* 0x000000ffff1f7224 */ /* 0x000fe200078e0062 */
[----:B------:R-:W-:Y:S01]  /*64b0*/  ISETP.GE.U32.AND P3, PT, R233, R3, PT ;  /* 0x00000003e900720c */ /* 0x000fe20003f66070 */
[----:B------:R-:W-:Y:S01]  /*64c0*/  IMAD.MOV.U32 R237, RZ, RZ, R96 ;  /* 0x000000ffffed7224 */ /* 0x000fe200078e0060 */
[----:B------:R-:W-:Y:S01]  /*64d0*/  LOP3.LUT R2, R0, 0xffff, RZ, 0xc0, !PT ;  /* 0x0000ffff00027812 */ /* 0x000fe200078ec0ff */
[C---:B------:R-:W-:Y:S01]  /*64e0*/  HMMA.16816.F32.BF16 R156, R124.reuse, R34, R156 ;  /* 0x000000227c9c723c */ /* 0x040fe2000004189c */
[----:B------:R-:W-:Y:S01]  /*64f0*/  IMAD.MOV.U32 R238, RZ, RZ, R97 ;  /* 0x000000ffffee7224 */ /* 0x000fe200078e0061 */
[----:B------:R-:W-:Y:S01]  /*6500*/  @!P1 PRMT R214, R249, 0x5410, RZ ;  /* 0x00005410f9d69816 */ /* 0x000fe200000000ff */
[----:B------:R-:W-:Y:S01]  /*6510*/  IMAD.MOV.U32 R236, RZ, RZ, R114 ;  /* 0x000000ffffec7224 */ /* 0x000fe200078e0072 */
[----:B------:R-:W-:Y:S01]  /*6520*/  SHF.R.U32.HI R2, RZ, 0x8, R2 ;  /* 0x00000008ff027819 */ /* 0x000fe20000011602 */
[----:B------:R-:W-:Y:S01]  /*6530*/  IMAD.MOV.U32 R24, RZ, RZ, R99 ;  /* 0x000000ffff187224 */ /* 0x000fe200078e0063 */
[----:B------:R-:W-:Y:S01]  /*6540*/  @!P4 HFMA2.BF16_V2 R241, -RZ.H0_H0, RZ.H0_H0, -R225.H0_H0 ;  /* 0x200000fffff1c231 */ /* 0x000fe200003409e1 */
[----:B------:R-:W-:Y:S01]  /*6550*/  IMAD.MOV.U32 R35, RZ, RZ, R115 ;  /* 0x000000ffff237224 */ /* 0x000fe200078e0073 */
[----:B------:R-:W-:Y:S01]  /*6560*/  LOP3.LUT R2, R2, 0xffff, RZ, 0xc0, !PT ;  /* 0x0000ffff02027812 */ /* 0x000fe200078ec0ff */
[----:B------:R-:W-:Y:S01]  /*6570*/  HMMA.16816.F32.BF16 R44, R124, R46, R16 ;  /* 0x0000002e7c2c723c */ /* 0x000fe20000041810 */
[----:B------:R-:W-:Y:S01]  /*6580*/  @!P3 HFMA2.BF16_V2 R240, -RZ.H0_H0, RZ.H0_H0, -R226.H0_H0 ;  /* 0x200000fffff0b231 */ /* 0x000fe200003409e2 */
[----:B------:R-:W-:Y:S01]  /*6590*/  @!P4 PRMT R225, R241, 0x5410, RZ ;  /* 0x00005410f1e1c816 */ /* 0x000fe200000000ff */
[----:B------:R-:W-:Y:S01]  /*65a0*/  IMAD.MOV.U32 R34, RZ, RZ, R112 ;  /* 0x000000ffff227224 */ /* 0x000fe200078e0070 */
[----:B------:R-:W-:Y:S01]  /*65b0*/  @!P2 PRMT R212, R246, 0x5410, RZ ;  /* 0x00005410f6d4a816 */ /* 0x000fe200000000ff */
[----:B------:R-:W-:Y:S01]  /*65c0*/  IMAD.MOV.U32 R172, RZ, RZ, R61 ;  /* 0x000000ffffac7224 */ /* 0x000fe200078e003d */
[----:B------:R-:W-:Y:S01]  /*65d0*/  @!P3 PRMT R226, R240, 0x5410, RZ ;  /* 0x00005410f0e2b816 */ /* 0x000fe200000000ff */
[----:B------:R-:W-:Y:S01]  /*65e0*/  @!P5 HFMA2.BF16_V2 R239, -RZ.H0_H0, RZ.H0_H0, -R227.H0_H0 ;  /* 0x200000ffffefd231 */ /* 0x000fe200003409e3 */
[----:B------:R-:W-:Y:S01]  /*65f0*/  ISETP.GE.U32.AND P3, PT, R233, R2, PT ;  /* 0x00000002e900720c */ /* 0x000fe20003f66070 */
[----:B------:R-:W-:Y:S01]  /*6600*/  HMMA.16816.F32.BF16 R64, R4, R82, RZ ;  /* 0x000000520440723c */ /* 0x000fe200000418ff */
[----:B------:R-:W-:-:S02]  /*6610*/  LOP3.LUT R2, R0, 0xff, RZ, 0xc0, !PT ;  /* 0x000000ff00027812 */ /* 0x000fc400078ec0ff */
[----:B------:R-:W-:Y:S01]  /*6620*/  @!P5 PRMT R227, R239, 0x5410, RZ ;  /* 0x00005410efe3d816 */ /* 0x000fe200000000ff */
[----:B------:R-:W-:Y:S01]  /*6630*/  IMAD.MOV.U32 R239, RZ, RZ, R236 ;  /* 0x000000ffffef7224 */ /* 0x000fe200078e00ec */
[----:B------:R-:W-:Y:S01]  /*6640*/  ISETP.GE.U32.AND P4, PT, R233, R2, PT ;  /* 0x00000002e900720c */ /* 0x000fe20003f86070 */
[----:B------:R-:W-:Y:S01]  /*6650*/  IMAD.MOV.U32 R236, RZ, RZ, R237 ;  /* 0x000000ffffec7224 */ /* 0x000fe200078e00ed */
[--C-:B------:R-:W-:Y:S01]  /*6660*/  SHF.R.U32.HI R2, RZ, 0x18, R0.reuse ;  /* 0x00000018ff027819 */ /* 0x100fe20000011600 */
[----:B------:R-:W-:Y:S01]  /*6670*/  HMMA.16816.F32.BF16 R16, R8, R82, RZ ;  /* 0x000000520810723c */ /* 0x000fe200000418ff */
[----:B------:R-:W-:-:S07]  /*6680*/  SHF.R.U32.HI R0, RZ, 0x10, R0 ;  /* 0x00000010ff007819 */ /* 0x000fce0000011600 */
[----:B------:R-:W-:Y:S01]  /*6690*/  HMMA.16816.F32.BF16 R96, R4, R218, RZ ;  /* 0x000000da0460723c */ /* 0x000fe200000418ff */
[----:B------:R-:W-:Y:S01]  /*66a0*/  @!P3 HFMA2.BF16_V2 R243, -RZ.H0_H0, RZ.H0_H0, -R222.H0_H0 ;  /* 0x200000fffff3b231 */ /* 0x000fe200003409de */
[----:B------:R-:W-:Y:S01]  /*66b0*/  LOP3.LUT R0, R0, 0xff, RZ, 0xc0, !PT ;  /* 0x000000ff00007812 */ /* 0x000fe200078ec0ff */
[----:B------:R-:W-:-:S05]  /*66c0*/  @!P4 HFMA2.BF16_V2 R242, -RZ.H0_H0, RZ.H0_H0, -R224.H0_H0 ;  /* 0x200000fffff2c231 */ /* 0x000fca00003409e0 */
[C---:B------:R-:W-:Y:S01]  /*66d0*/  HMMA.16816.F32.BF16 R112, R4.reuse, R26, RZ ;  /* 0x0000001a0470723c */ /* 0x040fe200000418ff */
[----:B------:R-:W-:Y:S02]  /*66e0*/  @!P4 PRMT R224, R242, 0x5410, RZ ;  /* 0x00005410f2e0c816 */ /* 0x000fe400000000ff */
[----:B------:R-:W-:Y:S02]  /*66f0*/  ISETP.GE.U32.AND P4, PT, R233, R2, PT ;  /* 0x00000002e900720c */ /* 0x000fe40003f86070 */
[----:B------:R-:W-:Y:S02]  /*6700*/  @!P3 PRMT R222, R243, 0x5410, RZ ;  /* 0x00005410f3deb816 */ /* 0x000fe400000000ff */
[C---:B------:R-:W-:Y:S01]  /*6710*/  ISETP.GE.U32.AND P3, PT, R233.reuse, R0, PT ;  /* 0x00000000e900720c */ /* 0x040fe20003f66070 */
[----:B------:R-:W-:Y:S01]  /*6720*/  HMMA.16816.F32.BF16 R80, R4, R94, RZ ;  /* 0x0000005e0450723c */ /* 0x000fe200000418ff */
[----:B------:R-:W-:Y:S02]  /*6730*/  LOP3.LUT R0, R32, 0xff, RZ, 0xc0, !PT ;  /* 0x000000ff20007812 */ /* 0x000fe400078ec0ff */
[----:B------:R-:W-:Y:S01]  /*6740*/  SHF.R.U32.HI R2, RZ, 0x8, R33 ;  /* 0x00000008ff027819 */ /* 0x000fe20000011621 */
[----:B------:R-:W-:Y:S01]  /*6750*/  IMAD.MOV.U32 R240, RZ, RZ, R34 ;  /* 0x000000fffff07224 */ /* 0x000fe200078e0022 */
[----:B------:R-:W-:-:S03]  /*6760*/  ISETP.GE.U32.AND P5, PT, R233, R25, PT ;  /* 0x00000019e900720c */ /* 0x000fc60003fa6070 */
[----:B------:R-:W-:Y:S01]  /*6770*/  HMMA.16816.F32.BF16 R4, R4, R178, RZ ;  /* 0x000000b20404723c */ /* 0x000fe200000418ff */
[----:B------:R-:W-:-:S03]  /*6780*/  @!P4 HFMA2.BF16_V2 R244, -RZ.H0_H0, RZ.H0_H0, -R220.H0_H0 ;  /* 0x200000fffff4c231 */ /* 0x000fc600003409dc */
[----:B------:R-:W-:Y:S02]  /*6790*/  @!P3 HFMA2.BF16_V2 R245, -RZ.H0_H0, RZ.H0_H0, -R215.H0_H0 ;  /* 0x200000fffff5b231 */ /* 0x000fe400003409d7 */
[----:B------:R-:W-:Y:S02]  /*67a0*/  @!P4 PRMT R220, R244, 0x5410, RZ ;  /* 0x00005410f4dcc816 */ /* 0x000fe400000000ff */
[----:B------:R-:W-:Y:S01]  /*67b0*/  ISETP.GE.U32.AND P4, PT, R233, R0, PT ;  /* 0x00000000e900720c */ /* 0x000fe20003f86070 */
[----:B------:R-:W-:Y:S01]  /*67c0*/  HMMA.16816.F32.BF16 R64, R128, R62, R64 ;  /* 0x0000003e8040723c */ /* 0x000fe20000041840 */
[----:B------:R-:W-:Y:S01]  /*67d0*/  LOP3.LUT R0, R2, 0xffff, RZ, 0xc0, !PT ;  /* 0x0000ffff02007812 */ /* 0x000fe200078ec0ff */
[----:B------:R-:W-:Y:S01]  /*67e0*/  IMAD.WIDE.U32 R2, R29, -0x326172a9, RZ ;  /* 0xcd9e8d571d027825 */ /* 0x000fe200078e00ff */
[----:B------:R-:W-:Y:S02]  /*67f0*/  @!P3 PRMT R215, R245, 0x5410, RZ ;  /* 0x00005410f5d7b816 */ /* 0x000fe400000000ff */
[----:B------:R-:W-:-:S02]  /*6800*/  ISETP.GE.U32.AND P3, PT, R233, R0, PT ;  /* 0x00000000e900720c */ /* 0x000fc40003f66070 */
[----:B------:R-:W-:Y:S01]  /*6810*/  LOP3.LUT R14, R2, 0xff, RZ, 0xc0, !PT ;  /* 0x000000ff020e7812 */ /* 0x000fe200078ec0ff */
[----:B------:R-:W-:Y:S01]  /*6820*/  HMMA.16816.F32.BF16 R80, R128, R78, R80 ;  /* 0x0000004e8050723c */ /* 0x000fe20000041850 */
[----:B------:R-:W-:-:S03]  /*6830*/  LOP3.LUT R0, R3, UR26, R22, 0x96, !PT ;  /* 0x0000001a03007c12 */ /* 0x000fc6000f8e9616 */
[----:B------:R-:W-:-:S04]  /*6840*/  @!P4 HFMA2.BF16_V2 R247, -RZ.H0_H0, RZ.H0_H0, -R211.H0_H0 ;  /* 0x200000fffff7c231 */ /* 0x000fc800003409d3 */
[----:B------:R-:W-:Y:S01]  /*6850*/  HMMA.16816.F32.BF16 R96, R128, R190, R96 ;  /* 0x000000be8060723c */ /* 0x000fe20000041860 */
[----:B------:R-:W-:Y:S01]  /*6860*/  @!P4 PRMT R211, R247, 0x5410, RZ ;  /* 0x00005410f7d3c816 */ /* 0x000fe200000000ff */
[----:B------:R-:W-:-:S05]  /*6870*/  @!P3 HFMA2.BF16_V2 R248, -RZ.H0_H0, RZ.H0_H0, -R213.H0_H0 ;  /* 0x200000fffff8b231 */ /* 0x000fca00003409d5 */
[----:B------:R-:W-:Y:S01]  /*6880*/  @!P3 PRMT R213, R248, 0x5410, RZ ;  /* 0x00005410f8d5b816 */ /* 0x000fe200000000ff */
[----:B------:R-:W-:Y:S01]  /*6890*/  HMMA.16816.F32.BF16 R112, R128, R110, R112 ;  /* 0x0000006e8070723c */ /* 0x000fe20000041870 */
[----:B------:R-:W-:Y:S01]  /*68a0*/  ISETP.GE.U32.AND P3, PT, R233, R14, PT ;  /* 0x0000000ee900720c */ /* 0x000fe20003f66070 */
[----:B------:R-:W-:-:S06]  /*68b0*/  FADD.FTZ R14, R24, R21 ;  /* 0x00000015180e7221 */ /* 0x000fcc0000010000 */
[----:B------:R-:W-:Y:S01]  /*68c0*/  HMMA.16816.F32.BF16 R128, R128, R174, R4 ;  /* 0x000000ae8080723c */ /* 0x000fe20000041804 */
[----:B------:R1:W2:Y:S04]  /*68d0*/  LDL.LU.S16 R4, [R1] ;  /* 0x0000000001047983 */ /* 0x0002a80000300600 */
[----:B------:R1:W3:Y:S03]  /*68e0*/  LDL.LU.S16 R22, [R1+0x8] ;  /* 0x0000080001167983 */ /* 0x0002e60000300600 */
[----:B------:R-:W-:Y:S01]  /*68f0*/  HMMA.16816.F32.BF16 R60, R124, R62, R16 ;  /* 0x0000003e7c3c723c */ /* 0x000fe20000041810 */
[----:B------:R1:W4:Y:S07]  /*6900*/  LDL.LU.S16 R21, [R1+0xc] ;  /* 0x00000c0001157983 */ /* 0x00032e0000300600 */
[----:B------:R-:W-:Y:S11]  /*6910*/  HMMA.16816.F32.BF16 R16, R8, R94, RZ ;  /* 0x0000005e0810723c */ /* 0x000ff600000418ff */
[----:B------:R-:W-:Y:S11]  /*6920*/  @!UPT UIADD3 URZ, URZ, URZ, URZ ;  /* 0x0000003f3f3ff290 */ /* 0x000ff6000fffe03f */
[----:B------:R-:W-:Y:S02]  /*6930*/  @!UPT UIADD3 URZ, URZ, URZ, URZ ;  /* 0x0000003f3f3ff290 */ /* 0x000fe4000fffe03f */
[----:B------:R-:W-:Y:S07]  /*6940*/  HMMA.16816.F32.BF16 R76, R124, R78, R16 ;  /* 0x0000004e7c4c723c */ /* 0x000fee0000041810 */
[----:B------:R-:W-:Y:S01]  /*6950*/  FADD.FTZ R17, R15, R93 ;  /* 0x0000005d0f117221 */ /* 0x000fe20000010000 */
[----:B------:R-:W-:Y:S02]  /*6960*/  LOP3.LUT R16, R2, 0xffff, RZ, 0xc0, !PT ;  /* 0x0000ffff02107812 */ /* 0x000fe400078ec0ff */
[----:B------:R-:W-:-:S02]  /*6970*/  SHF.R.U32.HI R15, RZ, 0x10, R2 ;  /* 0x00000010ff0f7819 */ /* 0x000fc40000011602 */
[----:B------:R-:W-:Y:S02]  /*6980*/  SHF.R.U32.HI R3, RZ, 0x18, R2 ;  /* 0x00000018ff037819 */ /* 0x000fe40000011602 */
[----:B------:R-:W-:-:S04]  /*6990*/  LOP3.LUT R2, R92, 0xff, RZ, 0xc0, !PT ;  /* 0x000000ff5c027812 */ /* 0x000fc800078ec0ff */
[----:B------:R-:W-:Y:S02]  /*69a0*/  ISETP.GE.U32.AND P1, PT, R233, R2, PT ;  /* 0x00000002e900720c */ /* 0x000fe40003f26070 */
[----:B------:R-:W-:-:S04]  /*69b0*/  LOP3.LUT R2, R0, 0xff, RZ, 0xc0, !PT ;  /* 0x000000ff00027812 */ /* 0x000fc800078ec0ff */
[----:B------:R-:W-:Y:S02]  /*69c0*/  ISETP.GE.U32.AND P2, PT, R233, R2, PT ;  /* 0x00000002e900720c */ /* 0x000fe40003f46070 */
[----:B------:R-:W-:-:S04]  /*69d0*/  SHF.R.U32.HI R2, RZ, 0x18, R0 ;  /* 0x00000018ff027819 */ /* 0x000fc80000011600 */
[----:B------:R-:W-:-:S07]  /*69e0*/  ISETP.GE.U32.AND P4, PT, R233, R2, PT ;  /* 0x00000002e900720c */ /* 0x000fce0003f86070 */
[----:B------:R-:W-:-:S05]  /*69f0*/  @!P2 HFMA2.BF16_V2 R252, -RZ.H0_H0, RZ.H0_H0, -R210.H0_H0 ;  /* 0x200000fffffca231 */ /* 0x000fca00003409d2 */
[----:B------:R-:W-:Y:S02]  /*6a00*/  @!P2 PRMT R210, R252, 0x5410, RZ ;  /* 0x00005410fcd2a816 */ /* 0x000fe400000000ff */
[----:B------:R-:W-:Y:S01]  /*6a10*/  ISETP.GE.U32.AND P2, PT, R233, R3, PT ;  /* 0x00000003e900720c */ /* 0x000fe20003f46070 */
[----:B------:R-:W-:Y:S01]  /*6a20*/  @!P4 HFMA2.BF16_V2 R251, -RZ.H0_H0, RZ.H0_H0, -R208.H0_H0 ;  /* 0x200000fffffbc231 */ /* 0x000fe200003409d0 */
[----:B------:R-:W-:Y:S02]  /*6a30*/  SHF.R.U32.HI R2, RZ, 0x10, R13 ;  /* 0x00000010ff027819 */ /* 0x000fe4000001160d */
[----:B------:R-:W-:Y:S01]  /*6a40*/  LOP3.LUT R3, R13, 0xff, RZ, 0xc0, !PT ;  /* 0x000000ff0d037812 */ /* 0x000fe200078ec0ff */
[----:B------:R-:W-:Y:S01]  /*6a50*/  @!P3 HFMA2.BF16_V2 R250, -RZ.H0_H0, RZ.H0_H0, -R186.H0_H0 ;  /* 0x200000fffffab231 */ /* 0x000fe200003409ba */
[----:B------:R-:W-:Y:S02]  /*6a60*/  @!P4 PRMT R208, R251, 0x5410, RZ ;  /* 0x00005410fbd0c816 */ /* 0x000fe400000000ff */
[----:B------:R-:W-:-:S02]  /*6a70*/  LOP3.LUT R2, R2, 0xff, RZ, 0xc0, !PT ;  /* 0x000000ff02027812 */ /* 0x000fc400078ec0ff */
[C---:B------:R-:W-:Y:S02]  /*6a80*/  ISETP.GE.U32.AND P4, PT, R233.reuse, R3, PT ;  /* 0x00000003e900720c */ /* 0x040fe40003f86070 */
[----:B------:R-:W-:Y:S02]  /*6a90*/  @!P3 PRMT R186, R250, 0x5410, RZ ;  /* 0x00005410fabab816 */ /* 0x000fe400000000ff */
[----:B------:R-:W-:Y:S02]  /*6aa0*/  ISETP.GE.U32.AND P3, PT, R233, R2, PT ;  /* 0x00000002e900720c */ /* 0x000fe40003f66070 */
[----:B------:R-:W-:Y:S01]  /*6ab0*/  SHF.R.U32.HI R2, RZ, 0x18, R13 ;  /* 0x00000018ff027819 */ /* 0x000fe2000001160d */
[----:B------:R-:W-:Y:S02]  /*6ac0*/  IMAD.MOV.U32 R237, RZ, RZ, R35 ;  /* 0x000000ffffed7224 */ /* 0x000fe400078e0023 */
[----:B------:R-:W-:Y:S02]  /*6ad0*/  IMAD.MOV.U32 R34, RZ, RZ, R235 ;  /* 0x000000ffff227224 */ /* 0x000fe400078e00eb */
[----:B------:R-:W-:Y:S01]  /*6ae0*/  IMAD.MOV.U32 R35, RZ, RZ, R30 ;  /* 0x000000ffff237224 */ /* 0x000fe200078e001e */
[----:B------:R-:W-:Y:S01]  /*6af0*/  HMMA.16816.F32.BF16 R92, R8, R218, RZ ;  /* 0x000000da085c723c */ /* 0x000fe200000418ff */
[----:B------:R-:W-:-:S02]  /*6b00*/  IMAD.MOV.U32 R235, RZ, RZ, R176 ;  /* 0x000000ffffeb7224 */ /* 0x000fc400078e00b0 */
[----:B------:R-:W-:-:S05]  /*6b10*/  IMAD.MOV.U32 R30, RZ, RZ, R177 ;  /* 0x000000ffff1e7224 */ /* 0x000fca00078e00b1 */
[C---:B------:R-:W-:Y:S08]  /*6b20*/  HMMA.16816.F32.BF16 R24, R8.reuse, R26, RZ ;  /* 0x0000001a0818723c */ /* 0x040ff000000418ff */
[----:B------:R-:W-:Y:S07]  /*6b30*/  HMMA.16816.F32.BF16 R176, R8, R178, RZ ;  /* 0x000000b208b0723c */ /* 0x000fee00000418ff */
[----:B------:R-:W-:Y:S01]  /*6b40*/  FADD.FTZ R10, R240, R20 ;  /* 0x00000014f00a7221 */ /* 0x000fe20000010000 */
[----:B--2---:R-:W-:-:S05]  /*6b50*/  @!P2 HFMA2.BF16_V2 R4, -RZ.H0_H0, RZ.H0_H0, -R184.H0_H0 ;  /* 0x200000ffff04a231 */ /* 0x004fca00003409b8 */
[----:B------:R-:W-:Y:S02]  /*6b60*/  PRMT R19, R4, 0x7610, R19 ;  /* 0x0000761004137816 */ /* 0x000fe40000000013 */
[----:B------:R1:W2:Y:S01]  /*6b70*/  LDL.LU.S16 R4, [R1+0x4] ;  /* 0x0000040001047983 */ /* 0x0002a20000300600 */
[----:B---3--:R-:W-:Y:S01]  /*6b80*/  @!P4 HFMA2.BF16_V2 R22, -RZ.H0_H0, RZ.H0_H0, -R182.H0_H0 ;  /* 0x200000ffff16c231 */ /* 0x008fe200003409b6 */
[----:B------:R-:W-:Y:S02]  /*6b90*/  @!P2 PRMT R184, R19, 0x5410, RZ ;  /* 0x0000541013b8a816 */ /* 0x000fe400000000ff */
[----:B------:R-:W-:Y:S01]  /*6ba0*/  ISETP.GE.U32.AND P2, PT, R233, R2, PT ;  /* 0x00000002e900720c */ /* 0x000fe20003f46070 */
[----:B----4-:R-:W-:Y:S01]  /*6bb0*/  @!P3 HFMA2.BF16_V2 R21, -RZ.H0_H0, RZ.H0_H0, -R180.H0_H0 ;  /* 0x200000ffff15b231 */ /* 0x010fe200003409b4 */
[----:B------:R-:W-:Y:S01]  /*6bc0*/  SHF.R.U32.HI R2, RZ, 0x8, R108 ;  /* 0x00000008ff027819 */ /* 0x000fe2000001166c */
[----:B------:R1:W3:Y:S01]  /*6bd0*/  LDL.LU.S16 R19, [R1+0x14] ;  /* 0x0000140001137983 */ /* 0x0002e20000300600 */
[----:B------:R-:W-:-:S02]  /*6be0*/  PRMT R20, R22, 0x7610, R20 ;  /* 0x0000761016147816 */ /* 0x000fc40000000014 */
[----:B------:R-:W-:Y:S02]  /*6bf0*/  LOP3.LUT R2, R2, 0xffff, RZ, 0xc0, !PT ;  /* 0x0000ffff02027812 */ /* 0x000fe400078ec0ff */
[----:B------:R-:W-:Y:S02]  /*6c00*/  PRMT R18, R21, 0x7610, R18 ;  /* 0x0000761015127816 */ /* 0x000fe40000000012 */
[----:B------:R-:W-:Y:S02]  /*6c10*/  @!P4 PRMT R182, R20, 0x5410, RZ ;  /* 0x0000541014b6c816 */ /* 0x000fe400000000ff */
[----:B------:R-:W-:Y:S02]  /*6c20*/  ISETP.GE.U32.AND P4, PT, R233, R2, PT ;  /* 0x00000002e900720c */ /* 0x000fe40003f86070 */
[----:B------:R-:W-:Y:S02]  /*6c30*/  LOP3.LUT R2, R15, 0xff, RZ, 0xc0, !PT ;  /* 0x000000ff0f027812 */ /* 0x000fe400078ec0ff */
[----:B------:R-:W-:-:S02]  /*6c40*/  @!P3 PRMT R180, R18, 0x5410, RZ ;  /* 0x0000541012b4b816 */ /* 0x000fc400000000ff */
[----:B------:R1:W4:Y:S01]  /*6c50*/  LDL.LU.S16 R18, [R1+0x10] ;  /* 0x0000100001127983 */ /* 0x0003220000300600 */
[----:B------:R-:W-:Y:S02]  /*6c60*/  ISETP.GE.U32.AND P3, PT, R233, R2, PT ;  /* 0x00000002e900720c */ /* 0x000fe40003f66070 */
[----:B------:R-:W-:Y:S01]  /*6c70*/  LOP3.LUT R2, R13, 0xffff, RZ, 0xc0, !PT ;  /* 0x0000ffff0d027812 */ /* 0x000fe200078ec0ff */
[----:B------:R1:W4:Y:S04]  /*6c80*/  LDL.LU.S16 R15, [R1+0x18] ;  /* 0x00001800010f7983 */ /* 0x0003280000300600 */
[----:B------:R1:W4:Y:S01]  /*6c90*/  LDL.LU.S16 R13, [R1+0x1c] ;  /* 0x00001c00010d7983 */ /* 0x0003220000300600 */
[----:B--2---:R-:W-:-:S05]  /*6ca0*/  @!P2 HFMA2.BF16_V2 R4, -RZ.H0_H0, RZ.H0_H0, -R139.H0_H0 ;  /* 0x200000ffff04a231 */ /* 0x004fca000034098b */
[----:B------:R-:W-:Y:S02]  /*6cb0*/  PRMT R3, R4, 0x7610, R3 ;  /* 0x0000761004037816 */ /* 0x000fe40000000003 */
[----:B------:R1:W2:Y:S02]  /*6cc0*/  LDL.LU.S16 R4, [R1+0x20] ;  /* 0x0000200001047983 */ /* 0x0002a40000300600 */
[----:B------:R-:W-:Y:S02]  /*6cd0*/  @!P2 PRMT R139, R3, 0x5410, RZ ;  /* 0x00005410038ba816 */ /* 0x000fe400000000ff */
[----:B------:R-:W-:Y:S01]  /*6ce0*/  SHF.R.U32.HI R3, RZ, 0x8, R2 ;  /* 0x00000008ff037819 */ /* 0x000fe20000011602 */
[----:B---3--:R-:W-:-:S03]  /*6cf0*/  @!P6 HFMA2.BF16_V2 R19, -RZ.H0_H0, RZ.H0_H0, -R138.H0_H0 ;  /* 0x200000ffff13e231 */ /* 0x008fc6000034098a */
[----:B------:R-:W-:Y:S02]  /*6d00*/  LOP3.LUT R3, R3, 0xffff, RZ, 0xc0, !PT ;  /* 0x0000ffff03037812 */ /* 0x000fe400078ec0ff */
[----:B------:R-:W-:Y:S01]  /*6d10*/  LOP3.LUT R2, R12, 0xffff, RZ, 0xc0, !PT ;  /* 0x0000ffff0c027812 */ /* 0x000fe200078ec0ff */
[----:B----4-:R-:W-:Y:S02]  /*6d20*/  @!P4 HFMA2.BF16_V2 R18, -RZ.H0_H0, RZ.H0_H0, -R137.H0_H0 ;  /* 0x200000ffff12c231 */ /* 0x010fe40000340989 */
[----:B------:R-:W-:Y:S02]  /*6d30*/  @!P1 HFMA2.BF16_V2 R15, -RZ.H0_H0, RZ.H0_H0, -R132.H0_H0 ;  /* 0x200000ffff0f9231 */ /* 0x000fe40000340984 */
[----:B------:R-:W-:Y:S01]  /*6d40*/  @!P3 HFMA2.BF16_V2 R13, -RZ.H0_H0, RZ.H0_H0, -R183.H0_H0 ;  /* 0x200000ffff0db231 */ /* 0x000fe200003409b7 */
[----:B------:R-:W-:Y:S02]  /*6d50*/  PRMT R12, R19, 0x7610, R12 ;  /* 0x00007610130c7816 */ /* 0x000fe4000000000c */
[----:B------:R-:W-:-:S02]  /*6d60*/  ISETP.GE.U32.AND P2, PT, R233, R3, PT ;  /* 0x00000003e900720c */ /* 0x000fc40003f46070 */
[----:B------:R-:W-:Y:S02]  /*6d70*/  PRMT R7, R15, 0x7610, R7 ;  /* 0x000076100f077816 */ /* 0x000fe40000000007 */
[----:B------:R-:W-:Y:S01]  /*6d80*/  PRMT R9, R18, 0x7610, R9 ;  /* 0x0000761012097816 */ /* 0x000fe20000000009 */
[----:B------:R1:W3:Y:S01]  /*6d90*/  LDL.LU.S16 R15, [R1+0x24] ;  /* 0x00002400010f7983 */ /* 0x0002e20000300600 */
[----:B------:R-:W-:-:S03]  /*6da0*/  PRMT R3, R13, 0x7610, R3 ;  /* 0x000076100d037816 */ /* 0x000fc60000000003 */
[----:B------:R1:W4:Y:S01]  /*6db0*/  LDL.LU.S16 R13, [R1+0x2c] ;  /* 0x00002c00010d7983 */ /* 0x0003220000300600 */
[----:B------:R-:W-:Y:S02]  /*6dc0*/  @!P6 PRMT R138, R12, 0x5410, RZ ;  /* 0x000054100c8ae816 */ /* 0x000fe400000000ff */
[----:B------:R-:W-:Y:S01]  /*6dd0*/  @!P4 PRMT R137, R9, 0x5410, RZ ;  /* 0x000054100989c816 */ /* 0x000fe200000000ff */
[----:B------:R1:W3:Y:S04]  /*6de0*/  LDL.LU.S16 R12, [R1+0x30] ;  /* 0x00003000010c7983 */ /* 0x0002e80000300600 */
[----:B------:R1:W3:Y:S01]  /*6df0*/  LDL.LU.S16 R9, [R1+0x28] ;  /* 0x0000280001097983 */ /* 0x0002e20000300600 */
[----:B------:R-:W-:-:S03]  /*6e00*/  @!P1 PRMT R132, R7, 0x5410, RZ ;  /* 0x0000541007849816 */ /* 0x000fc600000000ff */
[----:B------:R1:W3:Y:S01]  /*6e10*/  LDL.LU.S16 R7, [R1+0x34] ;  /* 0x0000340001077983 */ /* 0x0002e20000300600 */
[----:B------:R-:W-:-:S04]  /*6e20*/  SHF.R.U32.HI R2, RZ, 0x8, R2 ;  /* 0x00000008ff027819 */ /* 0x000fc80000011602 */
[----:B------:R-:W-:-:S04]  /*6e30*/  LOP3.LUT R2, R2, 0xffff, RZ, 0xc0, !PT ;  /* 0x0000ffff02027812 */ /* 0x000fc800078ec0ff */
[----:B------:R-:W-:Y:S02]  /*6e40*/  ISETP.GE.U32.AND P6, PT, R233, R2, PT ;  /* 0x00000002e900720c */ /* 0x000fe40003fc6070 */
[----:B------:R-:W-:-:S04]  /*6e50*/  SHF.R.U32.HI R2, RZ, 0x10, R0 ;  /* 0x00000010ff027819 */ /* 0x000fc80000011600 */
[----:B------:R-:W-:Y:S01]  /*6e60*/  LOP3.LUT R2, R2, 0xff, RZ, 0xc0, !PT ;  /* 0x000000ff02027812 */ /* 0x000fe200078ec0ff */
[----:B------:R-:W-:Y:S01]  /*6e70*/  ULEA UR7, UR22, UR20, 0x5 ;  /* 0x0000001416077291 */ /* 0x000fe2000f8e283f */
[----:B------:R-:W-:Y:S02]  /*6e80*/  @!P3 PRMT R183, R3, 0x5410, RZ ;  /* 0x0000541003b7b816 */ /* 0x000fe400000000ff */
[----:B------:R-:W-:Y:S02]  /*6e90*/  ISETP.GE.U32.AND P4, PT, R233, R2, PT ;  /* 0x00000002e900720c */ /* 0x000fe40003f86070 */
[----:B------:R-:W-:Y:S02]  /*6ea0*/  SHF.R.U32.HI R2, RZ, 0x8, R16 ;  /* 0x00000008ff027819 */ /* 0x000fe40000011610 */
[----:B------:R-:W-:Y:S01]  /*6eb0*/  LOP3.LUT R3, R0, 0xffff, RZ, 0xc0, !PT ;  /* 0x0000ffff00037812 */ /* 0x000fe200078ec0ff */
[----:B------:R-:W-:Y:S01]  /*6ec0*/  UIADD3 UR7, UR7, -0x20, URZ ;  /* 0xffffffe007077890 */ /* 0x000fe2000fffe03f */
[----:B------:R-:W-:-:S02]  /*6ed0*/  LOP3.LUT R2, R2, 0xffff, RZ, 0xc0, !PT ;  /* 0x0000ffff02027812 */ /* 0x000fc400078ec0ff */
[----:B------:R-:W-:Y:S01]  /*6ee0*/  SHF.R.U32.HI R3, RZ, 0x8, R3 ;  /* 0x00000008ff037819 */ /* 0x000fe20000011603 */
[----:B------:R-:W-:Y:S01]  /*6ef0*/  USHF.R.S32.HI UR6, URZ, 0x1f, UR7 ;  /* 0x0000001f3f067899 */ /* 0x000fe20008011407 */
[----:B------:R-:W-:Y:S02]  /*6f00*/  ISETP.GE.U32.AND P3, PT, R233, R2, PT ;  /* 0x00000002e900720c */ /* 0x000fe40003f66070 */
[----:B------:R-:W-:Y:S01]  /*6f10*/  LOP3.LUT R3, R3, 0xffff, RZ, 0xc0, !PT ;  /* 0x0000ffff03037812 */ /* 0x000fe200078ec0ff */
[----:B--2---:R-:W-:-:S05]  /*6f20*/  @!P5 HFMA2.BF16_V2 R4, -RZ.H0_H0, RZ.H0_H0, -R28.H0_H0 ;  /* 0x200000ffff04d231 */ /* 0x004fca000034091c */
[----:B------:R-:W-:Y:S01]  /*6f30*/  PRMT R5, R4, 0x7610, R5 ;  /* 0x0000761004057816 */ /* 0x000fe20000000005 */
[----:B------:R-:W-:-:S04]  /*6f40*/  IMAD.SHL.U32 R4, R109, 0x2, RZ ;  /* 0x000000026d047824 */ /* 0x000fc800078e00ff */
[----:B------:R-:W-:Y:S01]  /*6f50*/  IMAD R0, R239, c[0x0][0x228], R4 ;  /* 0x00008a00ef007a24 */ /* 0x000fe200078e0204 */
[----:B------:R-:W-:Y:S02]  /*6f60*/  @!P5 PRMT R28, R5, 0x5410, RZ ;  /* 0x00005410051cd816 */ /* 0x000fe400000000ff */
[----:B------:R-:W-:Y:S02]  /*6f70*/  ISETP.GE.U32.AND P5, PT, R233, R3, PT ;  /* 0x00000003e900720c */ /* 0x000fe40003fa6070 */
[----:B------:R-:W-:-:S04]  /*6f80*/  IADD3 R2, P1, R0, UR7, RZ ;  /* 0x0000000700027c10 */ /* 0x000fc8000ff3e0ff */
[----:B------:R-:W-:Y:S02]  /*6f90*/  LEA.HI.X.SX32 R0, R0, UR6, 0x1, P1 ;  /* 0x0000000600007c11 */ /* 0x000fe400088f0eff */
[----:B------:R-:W-:-:S04]  /*6fa0*/  LEA R4, P1, R2, c[0x0][0x1f8], 0x1 ;  /* 0x00007e0002047a11 */ /* 0x000fc800078208ff */
[----:B------:R-:W-:Y:S01]  /*6fb0*/  LEA.HI.X R5, R2, c[0x0][0x1fc], R0, 0x1, P1 ;  /* 0x00007f0002057a11 */ /* 0x000fe200008f0c00 */
[----:B----4-:R-:W-:Y:S02]  /*6fc0*/  @!P6 HFMA2.BF16_V2 R13, -RZ.H0_H0, RZ.H0_H0, -R223.H0_H0 ;  /* 0x200000ffff0de231 */ /* 0x010fe400003409df */
[----:B---3--:R-:W-:-:S03]  /*6fd0*/  @!P4 HFMA2.BF16_V2 R12, -RZ.H0_H0, RZ.H0_H0, -R187.H0_H0 ;  /* 0x200000ffff0cc231 */ /* 0x008fc600003409bb */
[----:B------:R-:W-:Y:S01]  /*6fe0*/  PRMT R2, R13, 0x7610, R2 ;  /* 0x000076100d027816 */ /* 0x000fe20000000002 */
[----:B------:R-:W-:Y:S01]  /*6ff0*/  @!P3 HFMA2.BF16_V2 R9, -RZ.H0_H0, RZ.H0_H0, -R185.H0_H0 ;  /* 0x200000ffff09b231 */ /* 0x000fe200003409b9 */
[----:B------:R-:W-:Y:S02]  /*7000*/  PRMT R8, R12, 0x7610, R8 ;  /* 0x000076100c087816 */ /* 0x000fe40000000008 */
[----:B------:R-:W-:Y:S01]  /*7010*/  @!P6 PRMT R223, R2, 0x5410, RZ ;  /* 0x0000541002dfe816 */ /* 0x000fe200000000ff */
[----:B------:R-:W-:Y:S01]  /*7020*/  IMAD.MOV.U32 R2, RZ, RZ, c[0x0][0x228] ;  /* 0x00008a00ff027624 */ /* 0x000fe200078e00ff */
[----:B------:R-:W-:Y:S01]  /*7030*/  PRMT R6, R9, 0x7610, R6 ;  /* 0x0000761009067816 */ /* 0x000fe20000000006 */
[----:B------:R-:W-:Y:S01]  /*7040*/  @!P5 HFMA2.BF16_V2 R7, -RZ.H0_H0, RZ.H0_H0, -R209.H0_H0 ;  /* 0x200000ffff07d231 */ /* 0x000fe200003409d1 */
[----:B------:R-:W-:Y:S01]  /*7050*/  @!P4 PRMT R187, R8, 0x5410, RZ ;  /* 0x0000541008bbc816 */ /* 0x000fe200000000ff */
[----:B------:R-:W-:Y:S01]  /*7060*/  IMAD.SHL.U32 R8, R2, 0x8, RZ ;  /* 0x0000000802087824 */ /* 0x000fe200078e00ff */
[----:B------:R-:W-:Y:S01]  /*7070*/  @!P3 PRMT R185, R6, 0x5410, RZ ;  /* 0x0000541006b9b816 */ /* 0x000fe200000000ff */
[C---:B------:R-:W-:Y:S01]  /*7080*/  IMAD.SHL.U32 R6, R2.reuse, 0x40, RZ ;  /* 0x0000004002067824 */ /* 0x040fe200078e00ff */
[----:B------:R-:W-:Y:S01]  /*7090*/  PRMT R3, R7, 0x7610, R3 ;  /* 0x0000761007037816 */ /* 0x000fe20000000003 */
[----:B------:R-:W-:Y:S01]  /*70a0*/  IMAD R2, R2, 0x48, RZ ;  /* 0x0000004802027824 */ /* 0x000fe200078e02ff */
[----:B------:R-:W-:Y:S01]  /*70b0*/  @!P2 HFMA2.BF16_V2 R15, -RZ.H0_H0, RZ.H0_H0, -R181.H0_H0 ;  /* 0x200000ffff0fa231 */ /* 0x000fe200003409b5 */
[----:B------:R-:W-:Y:S01]  /*70c0*/  IMAD.WIDE R8, R8, 0x2, R4 ;  /* 0x0000000208087825 */ /* 0x000fe200078e0204 */
[----:B------:R-:W-:-:S03]  /*70d0*/  @!P5 PRMT R209, R3, 0x5410, RZ ;  /* 0x0000541003d1d816 */ /* 0x000fc600000000ff */
[--C-:B------:R-:W-:Y:S01]  /*70e0*/  IMAD.WIDE R6, R6, 0x2, R4.reuse ;  /* 0x0000000206067825 */ /* 0x100fe200078e0204 */
[----:B------:R-:W-:Y:S03]  /*70f0*/  STG.E.U16 [R4.64], R221 ;  /* 0x000000dd04007986 */ /* 0x000fe6000c101510 */
[----:B------:R-:W-:Y:S01]  /*7100*/  IMAD.WIDE R2, R2, 0x2, R4 ;  /* 0x0000000202027825 */ /* 0x000fe200078e0204 */
[----:B------:R-:W-:Y:S01]  /*7110*/  STG.E.U16 [R4.64+0x2], R223 ;  /* 0x000002df04007986 */ /* 0x000fe2000c101510 */
[----:B------:R-:W-:-:S03]  /*7120*/  PRMT R11, R15, 0x7610, R11 ;  /* 0x000076100f0b7816 */ /* 0x000fc6000000000b */
[----:B------:R-:W-:Y:S04]  /*7130*/  STG.E.U16 [R8.64], R229 ;  /* 0x000000e508007986 */ /* 0x000fe8000c101510 */
[----:B------:R-:W-:Y:S01]  /*7140*/  STG.E.U16 [R8.64+0x2], R230 ;  /* 0x000002e608007986 */ /* 0x000fe2000c101510 */
[----:B------:R-:W-:-:S03]  /*7150*/  @!P2 PRMT R181, R11, 0x5410, RZ ;  /* 0x000054100bb5a816 */ /* 0x000fc600000000ff */
[----:B------:R-:W-:Y:S04]  /*7160*/  STG.E.U16 [R6.64], R210 ;  /* 0x000000d206007986 */ /* 0x000fe8000c101510 */
[----:B------:R-:W-:Y:S04]  /*7170*/  STG.E.U16 [R6.64+0x2], R209 ;  /* 0x000002d106007986 */ /* 0x000fe8000c101510 */
[----:B------:R-:W-:Y:S04]  /*7180*/  STG.E.U16 [R2.64], R187 ;  /* 0x000000bb02007986 */ /* 0x000fe8000c101510 */
[----:B------:R2:W-:Y:S04]  /*7190*/  STG.E.U16 [R2.64+0x2], R208 ;  /* 0x000002d002007986 */ /* 0x0005e8000c101510 */
        /* <DEDUP_REMOVED lines=11> */
[----:B------:R-:W-:Y:S01]  /*7250*/  STG.E.U16 [R8.64+0x22], R220 ;  /* 0x000022dc08007986 */ /* 0x000fe2000c101510 */
[----:B------:R-:W-:-:S03]  /*7260*/  FADD.FTZ R0, R199, R23 ;  /* 0x00000017c7007221 */ /* 0x000fc60000010000 */
[----:B------:R-:W-:Y:S04]  /*7270*/  STG.E.U16 [R6.64+0x20], R182 ;  /* 0x000020b606007986 */ /* 0x000fe8000c101510 */
[----:B------:R-:W-:Y:S01]  /*7280*/  STG.E.U16 [R6.64+0x22], R181 ;  /* 0x000022b506007986 */ /* 0x000fe2000c101510 */
[----:B--2---:R-:W-:-:S03]  /*7290*/  FADD.FTZ R208, R236, R17 ;  /* 0x00000011ecd07221 */ /* 0x004fc60000010000 */
[----:B------:R-:W-:Y:S04]  /*72a0*/  STG.E.U16 [R2.64+0x20], R180 ;  /* 0x000020b402007986 */ /* 0x000fe8000c101510 */
[----:B------:R-:W-:Y:S04]  /*72b0*/  STG.E.U16 [R2.64+0x22], R139 ;  /* 0x0000228b02007986 */ /* 0x000fe8000c101510 */
[----:B------:R-:W-:Y:S04]  /*72c0*/  STG.E.U16 [R4.64+0x30], R214 ;  /* 0x000030d604007986 */ /* 0x000fe8000c101510 */
[----:B------:R-:W-:Y:S04]  /*72d0*/  STG.E.U16 [R4.64+0x32], R213 ;  /* 0x000032d504007986 */ /* 0x000fe8000c101510 */
[----:B------:R2:W-:Y:S04]  /*72e0*/  STG.E.U16 [R8.64+0x30], R211 ;  /* 0x000030d308007986 */ /* 0x0005e8000c101510 */
[----:B------:R-:W-:Y:S01]  /*72f0*/  STG.E.U16 [R8.64+0x32], R212 ;  /* 0x000032d408007986 */ /* 0x000fe2000c101510 */
[----:B------:R-:W-:-:S03]  /*7300*/  FADD.FTZ R0, R34, R0 ;  /* 0x0000000022007221 */ /* 0x000fc60000010000 */
[----:B------:R-:W-:Y:S04]  /*7310*/  STG.E.U16 [R6.64+0x30], R138 ;  /* 0x0000308a06007986 */ /* 0x000fe8000c101510 */
[----:B------:R-:W-:Y:S01]  /*7320*/  STG.E.U16 [R6.64+0x32], R137 ;  /* 0x0000328906007986 */ /* 0x000fe2000c101510 */
[----:B------:R-:W-:-:S03]  /*7330*/  FADD.FTZ R208, R35, R208 ;  /* 0x000000d023d07221 */ /* 0x000fc60000010000 */
[----:B------:R-:W-:Y:S04]  /*7340*/  STG.E.U16 [R2.64+0x30], R132 ;  /* 0x0000308402007986 */ /* 0x000fe8000c101510 */
[----:B------:R3:W-:Y:S01]  /*7350*/  STG.E.U16 [R2.64+0x32], R28 ;  /* 0x0000321c02007986 */ /* 0x0007e2000c101510 */
[----:B------:R-:W-:Y:S02]  /*7360*/  FADD.FTZ R0, R31, R0 ;  /* 0x000000001f007221 */ /* 0x000fe40000010000 */
[----:B------:R-:W-:Y:S01]  /*7370*/  FADD.FTZ R208, R172, R208 ;  /* 0x000000d0acd07221 */ /* 0x000fe20000010000 */
[----:B------:R1:W5:Y:S01]  /*7380*/  LDL.LU R199, [R1+0xa0] ;  /* 0x0000a00001c77983 */ /* 0x0003620000300800 */
[----:B------:R-:W-:Y:S02]  /*7390*/  FADD.FTZ R0, R189, R0 ;  /* 0x00000000bd007221 */ /* 0x000fe40000010000 */
[----:B------:R-:W-:-:S02]  /*73a0*/  FADD.FTZ R208, R216, R208 ;  /* 0x000000d0d8d07221 */ /* 0x000fc40000010000 */
[----:B--2---:R-:W-:Y:S02]  /*73b0*/  FADD.FTZ R211, R194, R0 ;  /* 0x00000000c2d37221 */ /* 0x004fe40000010000 */
[----:B------:R-:W-:Y:S02]  /*73c0*/  FADD.FTZ R208, R192, R208 ;  /* 0x000000d0c0d07221 */ /* 0x000fe40000010000 */
[----:B---3--:R-:W-:-:S04]  /*73d0*/  FADD.FTZ R2, R237, R10 ;  /* 0x0000000aed027221 */ /* 0x008fc80000010000 */
[----:B------:R-:W-:-:S04]  /*73e0*/  FADD.FTZ R2, R30, R2 ;  /* 0x000000021e027221 */ /* 0x000fc80000010000 */
[----:B------:R-:W-:-:S04]  /*73f0*/  FADD.FTZ R2, R188, R2 ;  /* 0x00000002bc027221 */ /* 0x000fc80000010000 */
[----:B------:R-:W-:Y:S02]  /*7400*/  FADD.FTZ R210, R196, R2 ;  /* 0x00000002c4d27221 */ /* 0x000fe40000010000 */
[----:B------:R1:W5:Y:S04]  /*7410*/  LDL.LU R196, [R1+0x9c] ;  /* 0x00009c0001c47983 */ /* 0x0003680000300800 */
[----:B------:R1:W5:Y:S04]  /*7420*/  LDL.LU R194, [R1+0x98] ;  /* 0x0000980001c27983 */ /* 0x0003680000300800 */
[----:B------:R1:W5:Y:S01]  /*7430*/  LDL.LU R192, [R1+0x94] ;  /* 0x0000940001c07983 */ /* 0x0003620000300800 */
[----:B------:R-:W-:-:S04]  /*7440*/  FADD.FTZ R3, R238, R14 ;  /* 0x0000000eee037221 */ /* 0x000fc80000010000 */
[----:B------:R-:W-:Y:S01]  /*7450*/  FADD.FTZ R3, R235, R3 ;  /* 0x00000003eb037221 */ /* 0x000fe20000010000 */
[----:B------:R-:W-:Y:S03]  /*7460*/  HMMA.16816.F32.BF16 R92, R124, R190, R92 ;  /* 0x000000be7c5c723c */ /* 0x000fe6000004185c */
[----:B------:R-:W-:-:S05]  /*7470*/  FADD.FTZ R3, R173, R3 ;  /* 0x00000003ad037221 */ /* 0x000fca0000010000 */
[----:B------:R-:W-:Y:S01]  /*7480*/  HMMA.16816.F32.BF16 R108, R124, R110, R24 ;  /* 0x0000006e7c6c723c */ /* 0x000fe20000041818 */
[----:B------:R-:W-:-:S07]  /*7490*/  FADD.FTZ R209, R217, R3 ;  /* 0x00000003d9d17221 */ /* 0x000fce0000010000 */
[----:B------:R-:W-:Y:S01]  /*74a0*/  HMMA.16816.F32.BF16 R124, R124, R174, R176 ;  /* 0x000000ae7c7c723c */ /* 0x000fe200000418b0 */
[----:B------:R-:W-:Y:S07]  /*74b0*/  @!P0 BRA `(.L_x_1731) ;  /* 0x00004a4000008947 */ /* 0x000fee0003800000 */
[----:B-1----:R-:W2:Y:S01]  /*74c0*/  LDL.LU R216, [R1+0x38] ;  /* 0x0000380001d87983 */ /* 0x002ea20000300800 */
[----:B------:R-:W-:Y:S01]  /*74d0*/  IMAD.U32 R0, RZ, RZ, UR12 ;  /* 0x0000000cff007e24 */ /* 0x000fe2000f8e00ff */
[----:B------:R-:W-:Y:S02]  /*74e0*/  IADD3 R139, P0, R4, -0x40, RZ ;  /* 0xffffffc0048b7810 */ /* 0x000fe40007f1e0ff */
[----:B------:R-:W1:Y:S01]  /*74f0*/  S2R R217, SR_TID.X ;  /* 0x0000000000d97919 */ /* 0x000e620000002100 */
[----:B------:R-:W-:Y:S01]  /*7500*/  IMAD.MOV.U32 R3, RZ, RZ, R135 ;  /* 0x000000ffff037224 */ /* 0x000fe200078e0087 */
[----:B------:R-:W-:Y:S01]  /*7510*/  IADD3.X R138, R5, -0x1, RZ, P0, !PT ;  /* 0xffffffff058a7810 */ /* 0x000fe200007fe4ff */
[----:B------:R-:W-:Y:S01]  /*7520*/  IMAD.MOV.U32 R137, RZ, RZ, R133 ;  /* 0x000000ffff897224 */ /* 0x000fe200078e0085 */
[----:B------:R-:W-:Y:S01]  /*7530*/  MOV R132, R134 ;  /* 0x0000008600847202 */ /* 0x000fe20000000f00 */
[----:B------:R-:W-:Y:S01]  /*7540*/  UIADD3 UR22, UR22, -0x2, URZ ;  /* 0xfffffffe16167890 */ /* 0x000fe2000fffe03f */
[----:B-1----:R-:W-:-:S05]  /*7550*/  LOP3.LUT R217, R217, 0x3, RZ, 0xc0, !PT ;  /* 0x00000003d9d97812 */ /* 0x002fca00078ec0ff */
[----:B--2---:R-:W-:-:S05]  /*7560*/  IMAD R2, R217, -0x2, R216 ;  /* 0xfffffffed9027824 */ /* 0x004fca00078e02d8 */
[----:B------:R-:W-:Y:S01]  /*7570*/  IADD3 R2, R0, -UR13, R2 ;  /* 0x8000000d00027c10 */ /* 0x000fe2000fffe002 */
[----:B------:R-:W-:Y:S01]  /*7580*/  IMAD.WIDE.U32 R4, R232, -0x326172a9, RZ ;  /* 0xcd9e8d57e8047825 */ /* 0x000fe200078e00ff */
[----:B------:R-:W-:Y:S01]  /*7590*/  MOV R0, R136 ;  /* 0x0000008800007202 */ /* 0x000fe20000000f00 */
[----:B------:R-:W-:Y:S02]  /*75a0*/  ULDC.64 UR12, c[0x0][0x1a0] ;  /* 0x00006800000c7ab9 */ /* 0x000fe40000000a00 */
[----:B------:R1:W-:Y:S04]  /*75b0*/  STL [R1+0x68], R2 ;  /* 0x0000680201007387 */ /* 0x0003e80000100800 */
[----:B------:R-:W2:Y:S04]  /*75c0*/  LDL.64 R188, [R1+0x50] ;  /* 0x0000500001bc7983 */ /* 0x000ea80000100a00 */
[----:B------:R-:W3:Y:S04]  /*75d0*/  LDL R216, [R1+0x6c] ;  /* 0x00006c0001d87983 */ /* 0x000ee80000100800 */
[----:B------:R-:W4:Y:S01]  /*75e0*/  LDL R217, [R1+0x88] ;  /* 0x0000880001d97983 */ /* 0x000f220000100800 */
[----:B------:R-:W-:-:S03]  /*75f0*/  IMAD.WIDE.U32 R8, R234, -0x326172a9, RZ ;  /* 0xcd9e8d57ea087825 */ /* 0x000fc600078e00ff */
[----:B------:R1:W-:Y:S04]  /*7600*/  STL.64 [R1+0x60], R4 ;  /* 0x0000600401007387 */ /* 0x0003e80000100a00 */
[----:B------:R1:W-:Y:S02]  /*7610*/  STL.64 [R1+0x58], R8 ;  /* 0x0000580801007387 */ /* 0x0003e40000100a00 */
[----:B-1----:R-:W-:-:S05]  /*7620*/  IMAD.MOV.U32 R2, RZ, RZ, c[0x0][0x228] ;  /* 0x00008a00ff027624 */ /* 0x002fca00078e00ff */
[----:B------:R-:W-:-:S05]  /*7630*/  SHF.L.U32 R6, R2, 0x3, RZ ;  /* 0x0000000302067819 */ /* 0x000fca00000006ff */
[----:B------:R-:W-:-:S05]  /*7640*/  IMAD R2, R2, 0x38, R6 ;  /* 0x0000003802027824 */ /* 0x000fca00078e0206 */
[----:B------:R-:W-:Y:S02]  /*7650*/  IADD3 R2, R2, 0x1, RZ ;  /* 0x0000000102027810 */ /* 0x000fe40007ffe0ff */
[-C--:B------:R-:W-:Y:S02]  /*7660*/  LOP3.LUT R5, R5, R231.reuse, RZ, 0x3c, !PT ;  /* 0x000000e705057212 */ /* 0x080fe400078e3cff */
[----:B------:R-:W-:Y:S02]  /*7670*/  LOP3.LUT R4, R9, R231, RZ, 0x3c, !PT ;  /* 0x000000e709047212 */ /* 0x000fe400078e3cff */
[----:B------:R-:W-:Y:S01]  /*7680*/  PRMT R8, R233, 0x7054, R233 ;  /* 0x00007054e9087816 */ /* 0x000fe200000000e9 */
[----:B------:R-:W-:-:S04]  /*7690*/  IMAD.WIDE.U32 R6, R5, -0x2daee0ad, RZ ;  /* 0xd2511f5305067825 */ /* 0x000fc800078e00ff */
[----:B------:R-:W-:Y:S01]  /*76a0*/  IMAD.WIDE.U32 R4, R4, -0x2daee0ad, RZ ;  /* 0xd2511f5304047825 */ /* 0x000fe200078e00ff */
[----:B------:R1:W-:Y:S04]  /*76b0*/  STL.64 [R1+0x40], R6 ;  /* 0x0000400601007387 */ /* 0x0003e80000100a00 */
[----:B------:R1:W-:Y:S01]  /*76c0*/  STL.64 [R1+0x48], R4 ;  /* 0x0000480401007387 */ /* 0x0003e20000100a00 */
[----:B--2---:R-:W-:Y:S02]  /*76d0*/  ISETP.GE.AND P2, PT, R188, c[0x0][0x220], PT ;  /* 0x00008800bc007a0c */ /* 0x004fe40003f46270 */
[----:B---3--:R-:W-:Y:S01]  /*76e0*/  ISETP.GE.AND P1, PT, R216, c[0x0][0x220], PT ;  /* 0x00008800d8007a0c */ /* 0x008fe20003f26270 */
[----:B----4-:R-:W-:Y:S01]  /*76f0*/  IMAD.WIDE.U32 R234, R217, -0x2daee0ad, RZ ;  /* 0xd2511f53d9ea7825 */ /* 0x010fe200078e00ff */
[----:B-1----:R-:W-:Y:S05]  /*7700*/  BRA `(.L_x_1732) ;  /* 0x000002e000007947 */ /* 0x002fea0003800000 */
.L_x_1734:
        /* <DEDUP_REMOVED lines=46> */
.L_x_1732:
[----:B------:R-:W2:Y:S01]  /*79f0*/  LDL.64 R4, [R1+0x78] ;  /* 0x0000780001047983 */ /* 0x000ea20000100a00 */
        /* <DEDUP_REMOVED lines=47> */
[----:B-----5:R-:W-:Y:S05]  /*7cf0*/  LDSM.16.M88.4 R32, [R194] ;  /* 0x00000000c220783b */ /* 0x020fea0000000200 */
[----:B------:R-:W3:Y:S05]  /*7d00*/  LDSM.16.M88.4 R16, [R192+0x8000] ;  /* 0x00800000c010783b */ /* 0x000eea0000000200 */
[----:B------:R-:W2:Y:S05]  /*7d10*/  LDSM.16.M88.4 R28, [R194+0x2000] ;  /* 0x00200000c21c783b */ /* 0x000eaa0000000200 */
[----:B------:R-:W4:Y:S05]  /*7d20*/  LDSM.16.M88.4 R172, [R192+0x8800] ;  /* 0x00880000c0ac783b */ /* 0x000f2a0000000200 */
[----:B------:R-:W0:Y:S05]  /*7d30*/  LDGDEPBAR ;  /* 0x00000000000079af */ /* 0x000e2a0000000000 */
[----:B------:R-:W-:Y:S05]  /*7d40*/  LDSM.16.M88.4 R176, [R196] ;  /* 0x00000000c4b0783b */ /* 0x000fea0000000200 */
[----:B------:R-:W4:Y:S05]  /*7d50*/  LDSM.16.M88.4 R180, [R203] ;  /* 0x00000000cbb4783b */ /* 0x000f2a0000000200 */
[----:B------:R-:W4:Y:S05]  /*7d60*/  LDSM.16.M88.4 R184, [R196+0x2000] ;  /* 0x00200000c4b8783b */ /* 0x000f2a0000000200 */
[----:B------:R-:W4:Y:S01]  /*7d70*/  LDSM.16.M88.4 R188, [R206] ;  /* 0x00000000cebc783b */ /* 0x000f220000000200 */
[-C--:B---3--:R-:W-:Y:S08]  /*7d80*/  HMMA.16816.F32.BF16 R4, R32, R16.reuse, RZ ;  /* 0x000000102004723c */ /* 0x088ff000000418ff */
[C---:B--2---:R-:W-:Y:S08]  /*7d90*/  HMMA.16816.F32.BF16 R8, R28.reuse, R16, RZ ;  /* 0x000000101c08723c */ /* 0x044ff000000418ff */
[-C--:B-1----:R-:W-:Y:S08]  /*7da0*/  HMMA.16816.F32.BF16 R12, R28, R18.reuse, RZ ;  /* 0x000000121c0c723c */ /* 0x082ff000000418ff */
[C---:B------:R-:W-:Y:S08]  /*7db0*/  HMMA.16816.F32.BF16 R16, R32.reuse, R18, RZ ;  /* 0x000000122010723c */ /* 0x040ff000000418ff */
[-C--:B----4-:R-:W-:Y:S08]  /*7dc0*/  HMMA.16816.F32.BF16 R20, R32, R172.reuse, RZ ;  /* 0x000000ac2014723c */ /* 0x090ff000000418ff */
[C---:B------:R-:W-:Y:S08]  /*7dd0*/  HMMA.16816.F32.BF16 R24, R28.reuse, R172, RZ ;  /* 0x000000ac1c18723c */ /* 0x040ff000000418ff */
[-C--:B------:R-:W-:Y:S08]  /*7de0*/  HMMA.16816.F32.BF16 R28, R28, R174.reuse, RZ ;  /* 0x000000ae1c1c723c */ /* 0x080ff000000418ff */
[----:B------:R-:W-:Y:S01]  /*7df0*/  HMMA.16816.F32.BF16 R32, R32, R174, RZ ;  /* 0x000000ae2020723c */ /* 0x000fe200000418ff */
[----:B------:R-:W-:Y:S07]  /*7e00*/  LDSM.16.M88.4 R172, [R202] ;  /* 0x00000000caac783b */ /* 0x000fee0000000200 */
[-C--:B------:R-:W-:Y:S08]  /*7e10*/  HMMA.16816.F32.BF16 R4, R176, R180.reuse, R4 ;  /* 0x000000b4b004723c */ /* 0x080ff00000041804 */
[C---:B------:R-:W-:Y:S08]  /*7e20*/  HMMA.16816.F32.BF16 R8, R184.reuse, R180, R8 ;  /* 0x000000b4b808723c */ /* 0x040ff00000041808 */
        /* <DEDUP_REMOVED lines=77> */
[-C--:B------:R-:W-:Y:S07]  /*8300*/  HMMA.16816.F32.BF16 R28, R188, R174.reuse, R28 ;  /* 0x000000aebc1c723c */ /* 0x080fee000004181c */
[----:B------:R-:W-:Y:S01]  /*8310*/  IMAD.MOV.U32 R188, RZ, RZ, R139 ;  /* 0x000000ffffbc7224 */ /* 0x000fe200078e008b */
[----:B------:R-:W-:Y:S04]  /*8320*/  HMMA.16816.F32.BF16 R32, R180, R174, R32 ;  /* 0x000000aeb420723c */ /* 0x000fe80000041820 */
[----:B------:R-:W-:Y:S04]  /*8330*/  IMAD.MOV.U32 R189, RZ, RZ, R138 ;  /* 0x000000ffffbd7224 */ /* 0x000fe800078e008a */
[----:B------:R-:W-:-:S05]  /*8340*/  @P0 BRA `(.L_x_1734) ;  /* 0xfffff3c000000947 */ /* 0x000fca000383ffff */
.L_x_1733:
[----:B------:R-:W-:Y:S01]  /*8350*/  LOP3.LUT R212, R212, 0xfffffff7, RZ, 0xc0, !PT ;  /* 0xfffffff7d4d47812 */ /* 0x000fe200078ec0ff */
[----:B------:R-:W2:Y:S01]  /*8360*/  LDL R2, [R1+0x68] ;  /* 0x0000680001027983 */ /* 0x000ea20000100800 */
[----:B------:R-:W-:Y:S01]  /*8370*/  IMAD.U32 R134, RZ, RZ, UR22 ;  /* 0x00000016ff867e24 */ /* 0x000fe2000f8e00ff */
[----:B------:R-:W-:Y:S01]  /*8380*/  ULOP3.LUT UR6, UR22, UR19, URZ, 0x3c, !UPT ;  /* 0x0000001316067292 */ /* 0x000fe2000f8e3c3f */
[----:B------:R-:W-:Y:S01]  /*8390*/  @P2 LOP3.LUT R212, R212, 0x8, RZ, 0xfc, !PT ;  /* 0x00000008d4d42812 */ /* 0x000fe200078efcff */
[----:B------:R-:W3:Y:S01]  /*83a0*/  LDL.64 R214, [R1+0x60] ;  /* 0x0000600001d67983 */ /* 0x000ee20000100a00 */
[----:B------:R-:W-:Y:S02]  /*83b0*/  UIADD3 UR20, UR18, -0x61c88647, URZ ;  /* 0x9e3779b912147890 */ /* 0x000fe4000fffe03f */
[----:B------:R-:W-:Y:S01]  /*83c0*/  LOP3.LUT R212, R212, 0xfffffffb, RZ, 0xc0, !PT ;  /* 0xfffffffbd4d47812 */ /* 0x000fe200078ec0ff */
[----:B------:R-:W-:Y:S02]  /*83d0*/  UIADD3 UR7, UR19, -0x4498517b, URZ ;  /* 0xbb67ae8513077890 */ /* 0x000fe4000fffe03f */
[----:B------:R-:W4:Y:S01]  /*83e0*/  LDL.64 R190, [R1+0x40] ;  /* 0x0000400001be7983 */ /* 0x000f220000100a00 */
[----:B------:R-:W-:Y:S01]  /*83f0*/  @P1 LOP3.LUT R212, R212, 0x4, RZ, 0xfc, !PT ;  /* 0x00000004d4d41812 */ /* 0x000fe200078efcff */
[----:B------:R-:W-:Y:S04]  /*8400*/  UIADD3 UR27, UR19, 0x76cf5d0a, URZ ;  /* 0x76cf5d0a131b7890 */ /* 0x000fe8000fffe03f */
[----:B------:R-:W5:Y:S01]  /*8410*/  LDL.64 R216, [R1+0x58] ;  /* 0x0000580001d87983 */ /* 0x000f620000100a00 */
[----:B--2---:R-:W-:Y:S05]  /*8420*/  IMAD R134, R134, -0x20, R2 ;  /* 0xffffffe086867824 */ /* 0x004fea00078e0202 */
[----:B------:R-:W-:Y:S02]  /*8430*/  IADD3 R2, R134, 0x8, RZ ;  /* 0x0000000886027810 */ /* 0x000fe40007ffe0ff */
[----:B------:R-:W-:Y:S02]  /*8440*/  IABS R133, R134 ;  /* 0x0000008600857213 */ /* 0x000fe40000000000 */
[----:B------:R-:W-:Y:S02]  /*8450*/  ISETP.GE.AND P3, PT, R2, RZ, PT ;  /* 0x000000ff0200720c */ /* 0x000fe40003f66270 */
[C---:B------:R-:W-:Y:S01]  /*8460*/  IADD3 R135, R134.reuse, 0x7, RZ ;  /* 0x0000000786877810 */ /* 0x040fe20007ffe0ff */
[----:B-1----:R-:W-:Y:S01]  /*8470*/  IMAD.MOV.U32 R172, RZ, RZ, R133 ;  /* 0x000000ffffac7224 */ /* 0x002fe200078e0085 */
[C---:B------:R-:W-:Y:S02]  /*8480*/  IADD3 R133, R134.reuse, 0x48, RZ ;  /* 0x0000004886857810 */ /* 0x040fe40007ffe0ff */
[C---:B------:R-:W-:Y:S02]  /*8490*/  IADD3 R136, R134.reuse, -0x1, RZ ;  /* 0xffffffff86887810 */ /* 0x040fe40007ffe0ff */
[----:B------:R-:W-:Y:S01]  /*84a0*/  ISETP.GE.AND P0, PT, R133, RZ, PT ;  /* 0x000000ff8500720c */ /* 0x000fe20003f06270 */
[----:B------:R-:W1:Y:S01]  /*84b0*/  I2F R172, R172 ;  /* 0x000000ac00ac7306 */ /* 0x000e620000201400 */
[C---:B------:R-:W-:Y:S02]  /*84c0*/  IADD3 R138, R134.reuse, 0x28, RZ ;  /* 0x00000028868a7810 */ /* 0x040fe40007ffe0ff */
[C---:B------:R-:W-:Y:S02]  /*84d0*/  IADD3 R139, R134.reuse, 0x37, RZ ;  /* 0x00000037868b7810 */ /* 0x040fe40007ffe0ff */
[C---:B------:R-:W-:Y:S02]  /*84e0*/  @!P3 IADD3 R2, -R134.reuse, -0x8, RZ ;  /* 0xfffffff88602b810 */ /* 0x040fe40007ffe1ff */
[----:B------:R-:W-:Y:S02]  /*84f0*/  ISETP.GE.AND P3, PT, R135, RZ, PT ;  /* 0x000000ff8700720c */ /* 0x000fe40003f66270 */
[----:B------:R-:W-:Y:S01]  /*8500*/  ISETP.GE.AND P5, PT, R139, RZ, PT ;  /* 0x000000ff8b00720c */ /* 0x000fe20003fa6270 */
[----:B------:R2:W2:Y:S02]  /*8510*/  I2F R176, R2 ;  /* 0x0000000200b07306 */ /* 0x0004a40000201400 */
[C---:B------:R-:W-:Y:S08]  /*8520*/  @!P0 IADD3 R133, -R134.reuse, -0x48, RZ ;  /* 0xffffffb886858810 */ /* 0x040ff00007ffe1ff */
[C---:B------:R-:W-:Y:S01]  /*8530*/  @!P3 IADD3 R135, -R134.reuse, -0x7, RZ ;  /* 0xfffffff98687b810 */ /* 0x040fe20007ffe1ff */
[----:B------:R3:W3:Y:S01]  /*8540*/  I2F R183, R133 ;  /* 0x0000008500b77306 */ /* 0x0006e20000201400 */
[----:B------:R-:W-:Y:S01]  /*8550*/  @!P5 IADD3 R139, -R134, -0x37, RZ ;  /* 0xffffffc9868bd810 */ /* 0x000fe20007ffe1ff */
[C---:B-1----:R-:W-:Y:S02]  /*8560*/  FFMA.FTZ R4, R172.reuse, -UR4, R4 ;  /* 0x80000004ac047c23 */ /* 0x042fe40008010004 */
[----:B------:R-:W-:Y:S06]  /*8570*/  FFMA.FTZ R18, R172, -UR4, R18 ;  /* 0x80000004ac127c23 */ /* 0x000fec0008010012 */
[----:B------:R1:W1:Y:S01]  /*8580*/  I2F R182, R135 ;  /* 0x0000008700b67306 */ /* 0x0002620000201400 */
[----:B--2---:R-:W-:Y:S01]  /*8590*/  IADD3 R2, R134, 0x47, RZ ;  /* 0x0000004786027810 */ /* 0x004fe20007ffe0ff */
[----:B------:R-:W-:Y:S01]  /*85a0*/  FFMA.FTZ R6, R176, -UR4, R6 ;  /* 0x80000004b0067c23 */ /* 0x000fe20008010006 */
[----:B----4-:R-:W-:Y:S02]  /*85b0*/  LOP3.LUT R176, R191, UR7, R234, 0x96, !PT ;  /* 0x00000007bfb07c12 */ /* 0x010fe4000f8e96ea */
[----:B------:R-:W-:Y:S05]  /*85c0*/  ISETP.GE.AND P0, PT, R2, RZ, PT ;  /* 0x000000ff0200720c */ /* 0x000fea0003f06270 */
[----:B------:R-:W2:Y:S01]  /*85d0*/  I2F R139, R139 ;  /* 0x0000008b008b7306 */ /* 0x000ea20000201400 */
[C---:B---3--:R-:W-:Y:S01]  /*85e0*/  IADD3 R133, R134.reuse, 0x40, RZ ;  /* 0x0000004086857810 */ /* 0x048fe20007ffe0ff */
[----:B------:R-:W-:Y:S03]  /*85f0*/  FFMA.FTZ R10, R183, -UR4, R10 ;  /* 0x80000004b70a7c23 */ /* 0x000fe6000801000a */
[----:B------:R-:W-:Y:S03]  /*8600*/  ISETP.GE.AND P3, PT, R133, RZ, PT ;  /* 0x000000ff8500720c */ /* 0x000fe60003f66270 */
[----:B------:R-:W-:Y:S02]  /*8610*/  @!P0 IADD3 R2, -R134, -0x47, RZ ;  /* 0xffffffb986028810 */ /* 0x000fe40007ffe1ff */
[----:B------:R-:W-:Y:S02]  /*8620*/  ISETP.GE.AND P0, PT, R136, RZ, PT ;  /* 0x000000ff8800720c */ /* 0x000fe40003f06270 */
[----:B-1----:R-:W-:Y:S01]  /*8630*/  IADD3 R135, R134, -0x8, RZ ;  /* 0xfffffff886877810 */ /* 0x002fe20007ffe0ff */
[----:B------:R1:W3:Y:S01]  /*8640*/  I2F R177, R2 ;  /* 0x0000000200b17306 */ /* 0x0002e20000201400 */
[----:B------:R-:W-:Y:S04]  /*8650*/  FFMA.FTZ R7, R182, -UR4, R7 ;  /* 0x80000004b6077c23 */ /* 0x000fe80008010007 */
[C---:B------:R-:W-:Y:S01]  /*8660*/  @!P3 IADD3 R133, -R134.reuse, -0x40, RZ ;  /* 0xffffffc08685b810 */ /* 0x040fe20007ffe1ff */
[----:B--2---:R-:W-:Y:S04]  /*8670*/  FFMA.FTZ R13, R139, -UR4, R13 ;  /* 0x800000048b0d7c23 */ /* 0x004fe8000801000d */
[C---:B------:R-:W-:Y:S01]  /*8680*/  @!P0 IADD3 R136, -R134.reuse, 0x1, RZ ;  /* 0x0000000186888810 */ /* 0x040fe20007ffe1ff */
[----:B------:R2:W4:Y:S01]  /*8690*/  I2F R173, R133 ;  /* 0x0000008500ad7306 */ /* 0x0005220000201400 */
[----:B------:R-:W-:Y:S01]  /*86a0*/  ISETP.GE.AND P0, PT, R135, RZ, PT ;  /* 0x000000ff8700720c */ /* 0x000fe20003f06270 */
[----:B------:R-:W-:Y:S08]  /*86b0*/  FFMA.FTZ R27, R139, -UR4, R27 ;  /* 0x800000048b1b7c23 */ /* 0x000ff0000801001b */
[----:B------:R5:W5:Y:S01]  /*86c0*/  I2F R180, R136 ;  /* 0x0000008800b47306 */ /* 0x000b620000201400 */
[C---:B-1----:R-:W-:Y:S01]  /*86d0*/  IADD3 R2, R134.reuse, 0x3f, RZ ;  /* 0x0000003f86027810 */ /* 0x042fe20007ffe0ff */
[----:B---3--:R-:W-:Y:S02]  /*86e0*/  FFMA.FTZ R11, R177, -UR4, R11 ;  /* 0x80000004b10b7c23 */ /* 0x008fe4000801000b */
[----:B------:R-:W-:Y:S01]  /*86f0*/  @!P0 IADD3 R135, -R134, 0x8, RZ ;  /* 0x0000000886878810 */ /* 0x000fe20007ffe1ff */
[----:B------:R-:W-:Y:S01]  /*8700*/  IMAD.WIDE.U32 R176, R176, -0x326172a9, RZ ;  /* 0xcd9e8d57b0b07825 */ /* 0x000fe200078e00ff */
[----:B------:R-:W-:Y:S04]  /*8710*/  ISETP.GE.AND P3, PT, R2, RZ, PT ;  /* 0x000000ff0200720c */ /* 0x000fe80003f66270 */
[----:B------:R1:W3:Y:S01]  /*8720*/  I2F R175, R135 ;  /* 0x0000008700af7306 */ /* 0x0002e20000201400 */
[C---:B--2---:R-:W-:Y:S01]  /*8730*/  IADD3 R133, R134.reuse, -0x18, RZ ;  /* 0xffffffe886857810 */ /* 0x044fe20007ffe0ff */
[C---:B----4-:R-:W-:Y:S02]  /*8740*/  FFMA.FTZ R14, R173.reuse, -UR4, R14 ;  /* 0x80000004ad0e7c23 */ /* 0x050fe4000801000e */
[----:B------:R-:W-:Y:S05]  /*8750*/  FFMA.FTZ R8, R173, -UR4, R8 ;  /* 0x80000004ad087c23 */ /* 0x000fea0008010008 */
[C---:B------:R-:W-:Y:S02]  /*8760*/  @!P3 IADD3 R2, -R134.reuse, -0x3f, RZ ;  /* 0xffffffc18602b810 */ /* 0x040fe40007ffe1ff */
[----:B------:R-:W-:Y:S02]  /*8770*/  ISETP.GE.AND P3, PT, R133, RZ, PT ;  /* 0x000000ff8500720c */ /* 0x000fe40003f66270 */
[----:B-----5:R-:W-:Y:S01]  /*8780*/  IADD3 R136, R134, -0x11, RZ ;  /* 0xffffffef86887810 */ /* 0x020fe20007ffe0ff */
[----:B------:R2:W4:Y:S01]  /*8790*/  I2F R178, R2 ;  /* 0x0000000200b27306 */ /* 0x0005220000201400 */
[----:B------:R-:W-:Y:S02]  /*87a0*/  FFMA.FTZ R5, R180, -UR4, R5 ;  /* 0x80000004b4057c23 */ /* 0x000fe40008010005 */
[----:B------:R-:W-:Y:S01]  /*87b0*/  ISETP.GE.AND P6, PT, R136, RZ, PT ;  /* 0x000000ff8800720c */ /* 0x000fe20003fc6270 */
[----:B------:R-:W-:Y:S01]  /*87c0*/  FFMA.FTZ R19, R180, -UR4, R19 ;  /* 0x80000004b4137c23 */ /* 0x000fe20008010013 */
[C---:B-1----:R-:W-:Y:S01]  /*87d0*/  IADD3 R135, R134.reuse, -0x9, RZ ;  /* 0xfffffff786877810 */ /* 0x042fe20007ffe0ff */
[C---:B---3--:R-:W-:Y:S04]  /*87e0*/  FFMA.FTZ R16, R175.reuse, -UR4, R16 ;  /* 0x80000004af107c23 */ /* 0x048fe80008010010 */
[C---:B------:R-:W-:Y:S01]  /*87f0*/  @!P3 IADD3 R133, -R134.reuse, 0x18, RZ ;  /* 0x000000188685b810 */ /* 0x040fe20007ffe1ff */
[----:B------:R-:W-:Y:S01]  /*8800*/  FFMA.FTZ R22, R175, -UR4, R22 ;  /* 0x80000004af167c23 */ /* 0x000fe20008010016 */
[----:B------:R-:W-:Y:S02]  /*8810*/  ISETP.GE.AND P3, PT, R135, RZ, PT ;  /* 0x000000ff8700720c */ /* 0x000fe40003f66270 */
[----:B------:R1:W3:Y:S02]  /*8820*/  I2F R185, R133 ;  /* 0x0000008500b97306 */ /* 0x0002e40000201400 */
[C---:B------:R-:W-:Y:S02]  /*8830*/  @!P6 IADD3 R136, -R134.reuse, 0x11, RZ ;  /* 0x000000118688e810 */ /* 0x040fe40007ffe1ff */
[----:B--2---:R-:W-:Y:S01]  /*8840*/  IADD3 R2, R134, 0x38, RZ ;  /* 0x0000003886027810 */ /* 0x004fe20007ffe0ff */
[----:B----4-:R-:W-:Y:S06]  /*8850*/  FFMA.FTZ R9, R178, -UR4, R9 ;  /* 0x80000004b2097c23 */ /* 0x010fec0008010009 */
[----:B------:R-:W-:Y:S01]  /*8860*/  @!P3 IADD3 R135, -R134, 0x9, RZ ;  /* 0x000000098687b810 */ /* 0x000fe20007ffe1ff */
[----:B------:R-:W-:Y:S01]  /*8870*/  FFMA.FTZ R15, R178, -UR4, R15 ;  /* 0x80000004b20f7c23 */ /* 0x000fe2000801000f */
[----:B------:R-:W-:Y:S01]  /*8880*/  ISETP.GE.AND P0, PT, R2, RZ, PT ;  /* 0x000000ff0200720c */ /* 0x000fe20003f06270 */
[----:B------:R-:W2:Y:S01]  /*8890*/  I2F R136, R136 ;  /* 0x0000008800887306 */ /* 0x000ea20000201400 */
[C---:B-1----:R-:W-:Y:S09]  /*88a0*/  IADD3 R133, R134.reuse, -0x19, RZ ;  /* 0xffffffe786857810 */ /* 0x042ff20007ffe0ff */
[----:B------:R1:W4:Y:S02]  /*88b0*/  I2F R179, R135 ;  /* 0x0000008700b37306 */ /* 0x0003240000201400 */
[----:B------:R-:W-:Y:S01]  /*88c0*/  @!P0 IADD3 R2, -R134, -0x38, RZ ;  /* 0xffffffc886028810 */ /* 0x000fe20007ffe1ff */
[----:B---3--:R-:W-:Y:S01]  /*88d0*/  FFMA.FTZ R32, R185, -UR4, R32 ;  /* 0x80000004b9207c23 */ /* 0x008fe20008010020 */
[----:B------:R-:W-:Y:S06]  /*88e0*/  ISETP.GE.AND P0, PT, R133, RZ, PT ;  /* 0x000000ff8500720c */ /* 0x000fec0003f06270 */
[----:B------:R-:W3:Y:S01]  /*88f0*/  I2F R181, R2 ;  /* 0x0000000200b57306 */ /* 0x000ee20000201400 */
[C---:B--2---:R-:W-:Y:S02]  /*8900*/  FFMA.FTZ R21, R136.reuse, -UR4, R21 ;  /* 0x8000000488157c23 */ /* 0x044fe40008010015 */
[----:B------:R-:W-:Y:S04]  /*8910*/  FFMA.FTZ R35, R136, -UR4, R35 ;  /* 0x8000000488237c23 */ /* 0x000fe80008010023 */
[----:B------:R-:W-:Y:S02]  /*8920*/  @!P0 IADD3 R133, -R134, 0x19, RZ ;  /* 0x0000001986858810 */ /* 0x000fe40007ffe1ff */
[----:B------:R-:W-:Y:S02]  /*8930*/  ISETP.GE.AND P0, PT, R138, RZ, PT ;  /* 0x000000ff8a00720c */ /* 0x000fe40003f06270 */
[----:B------:R2:W5:Y:S01]  /*8940*/  I2F R186, R133 ;  /* 0x0000008500ba7306 */ /* 0x0005620000201400 */
[C---:B-1----:R-:W-:Y:S01]  /*8950*/  IADD3 R135, R134.reuse, 0x27, RZ ;  /* 0x0000002786877810 */ /* 0x042fe20007ffe0ff */
[C---:B----4-:R-:W-:Y:S02]  /*8960*/  FFMA.FTZ R17, R179.reuse, -UR4, R17 ;  /* 0x80000004b3117c23 */ /* 0x050fe40008010011 */
[----:B------:R-:W-:Y:S07]  /*8970*/  FFMA.FTZ R23, R179, -UR4, R23 ;  /* 0x80000004b3177c23 */ /* 0x000fee0008010017 */
[C---:B------:R-:W-:Y:S02]  /*8980*/  @!P0 IADD3 R138, -R134.reuse, -0x28, RZ ;  /* 0xffffffd8868a8810 */ /* 0x040fe40007ffe1ff */
[----:B------:R-:W-:Y:S01]  /*8990*/  ISETP.GE.AND P0, PT, R135, RZ, PT ;  /* 0x000000ff8700720c */ /* 0x000fe20003f06270 */
[C---:B---3--:R-:W-:Y:S01]  /*89a0*/  FFMA.FTZ R12, R181.reuse, -UR4, R12 ;  /* 0x80000004b50c7c23 */ /* 0x048fe2000801000c */
[----:B------:R-:W-:Y:S01]  /*89b0*/  IADD3 R2, R134, -0x10, RZ ;  /* 0xfffffff086027810 */ /* 0x000fe20007ffe0ff */
[----:B------:R-:W-:Y:S01]  /*89c0*/  FFMA.FTZ R26, R181, -UR4, R26 ;  /* 0x80000004b51a7c23 */ /* 0x000fe2000801001a */
[----:B------:R-:W1:Y:S02]  /*89d0*/  I2F R184, R138 ;  /* 0x0000008a00b87306 */ /* 0x000e640000201400 */
[----:B------:R-:W-:Y:S02]  /*89e0*/  ISETP.GE.AND P3, PT, R2, RZ, PT ;  /* 0x000000ff0200720c */ /* 0x000fe40003f66270 */
[----:B--2---:R-:W-:Y:S01]  /*89f0*/  IADD3 R133, R134, 0x30, RZ ;  /* 0x0000003086857810 */ /* 0x004fe20007ffe0ff */
[----:B-----5:R-:W-:Y:S04]  /*8a00*/  FFMA.FTZ R33, R186, -UR4, R33 ;  /* 0x80000004ba217c23 */ /* 0x020fe80008010021 */
[C---:B------:R-:W-:Y:S02]  /*8a10*/  @!P0 IADD3 R135, -R134.reuse, -0x27, RZ ;  /* 0xffffffd986878810 */ /* 0x040fe40007ffe1ff */
[----:B------:R-:W-:Y:S02]  /*8a20*/  ISETP.GE.AND P4, PT, R133, RZ, PT ;  /* 0x000000ff8500720c */ /* 0x000fe40003f86270 */
[----:B------:R-:W2:Y:S02]  /*8a30*/  I2F R138, R135 ;  /* 0x00000087008a7306 */ /* 0x000ea40000201400 */
[C---:B------:R-:W-:Y:S08]  /*8a40*/  @!P3 IADD3 R2, -R134.reuse, 0x10, RZ ;  /* 0x000000108602b810 */ /* 0x040ff00007ffe1ff */
[----:B------:R3:W4:Y:S01]  /*8a50*/  I2F R174, R2 ;  /* 0x0000000200ae7306 */ /* 0x0007220000201400 */
[----:B------:R-:W-:Y:S01]  /*8a60*/  @!P4 IADD3 R133, -R134, -0x30, RZ ;  /* 0xffffffd08685c810 */ /* 0x000fe20007ffe1ff */
[----:B-1----:R-:W-:Y:S08]  /*8a70*/  FFMA.FTZ R28, R184, -UR4, R28 ;  /* 0x80000004b81c7c23 */ /* 0x002ff0000801001c */
[----:B------:R-:W1:Y:S01]  /*8a80*/  I2F R133, R133 ;  /* 0x0000008500857306 */ /* 0x000e620000201400 */
[----:B--2---:R-:W-:Y:S01]  /*8a90*/  FFMA.FTZ R29, R138, -UR4, R29 ;  /* 0x800000048a1d7c23 */ /* 0x004fe2000801001d */
[----:B---3--:R-:W-:Y:S01]  /*8aa0*/  IADD3 R2, R134, 0x2f, RZ ;  /* 0x0000002f86027810 */ /* 0x008fe20007ffe0ff */
[C---:B----4-:R-:W-:Y:S02]  /*8ab0*/  FFMA.FTZ R20, R174.reuse, -UR4, R20 ;  /* 0x80000004ae147c23 */ /* 0x050fe40008010014 */
[----:B------:R-:W-:Y:S01]  /*8ac0*/  FFMA.FTZ R34, R174, -UR4, R34 ;  /* 0x80000004ae227c23 */ /* 0x000fe20008010022 */
[----:B------:R-:W-:Y:S01]  /*8ad0*/  ISETP.GE.AND P3, PT, R2, RZ, PT ;  /* 0x000000ff0200720c */ /* 0x000fe20003f66270 */
[C---:B-1----:R-:W-:Y:S02]  /*8ae0*/  FFMA.FTZ R24, R133.reuse, -UR4, R24 ;  /* 0x8000000485187c23 */ /* 0x042fe40008010018 */
[----:B------:R-:W-:Y:S01]  /*8af0*/  FFMA.FTZ R30, R133, -UR4, R30 ;  /* 0x80000004851e7c23 */ /* 0x000fe2000801001e */
[----:B------:R-:W-:Y:S09]  /*8b00*/  FMNMX.FTZ R133, R6, R3, !PT ;  /* 0x0000000306857209 */ /* 0x000ff20007810000 */
[----:B------:R-:W-:Y:S02]  /*8b10*/  @!P3 IADD3 R2, -R134, -0x2f, RZ ;  /* 0xffffffd18602b810 */ /* 0x000fe40007ffe1ff */
[----:B------:R-:W-:Y:S01]  /*8b20*/  LOP3.LUT R134, R235, UR6, RZ, 0x3c, !PT ;  /* 0x00000006eb867c12 */ /* 0x000fe2000f8e3cff */
[----:B------:R-:W-:Y:S03]  /*8b30*/  UIADD3 UR6, UR18, 0x3c6ef372, URZ ;  /* 0x3c6ef37212067890 */ /* 0x000fe6000fffe03f */
[----:B------:R-:W1:Y:S01]  /*8b40*/  I2F R2, R2 ;  /* 0x0000000200027306 */ /* 0x000e620000201400 */
[----:B------:R-:W-:Y:S05]  /*8b50*/  IMAD.WIDE.U32 R182, R134, -0x326172a9, RZ ;  /* 0xcd9e8d5786b67825 */ /* 0x000fea00078e00ff */
[----:B------:R-:W-:Y:S02]  /*8b60*/  LOP3.LUT R134, R183, UR20, R214, 0x96, !PT ;  /* 0x00000014b7867c12 */ /* 0x000fe4000f8e96d6 */
[----:B------:R-:W-:Y:S03]  /*8b70*/  LOP3.LUT R172, R177, UR6, R182, 0x96, !PT ;  /* 0x00000006b1ac7c12 */ /* 0x000fe6000f8e96b6 */
[----:B------:R-:W-:Y:S04]  /*8b80*/  IMAD.WIDE.U32 R134, R134, -0x2daee0ad, RZ ;  /* 0xd2511f5386867825 */ /* 0x000fe800078e00ff */
[----:B------:R-:W-:Y:S01]  /*8b90*/  IMAD.WIDE.U32 R172, R172, -0x2daee0ad, RZ ;  /* 0xd2511f53acac7825 */ /* 0x000fe200078e00ff */
[----:B------:R-:W-:Y:S02]  /*8ba0*/  LOP3.LUT R175, R135, UR27, R190, 0x96, !PT ;  /* 0x0000001b87af7c12 */ /* 0x000fe4000f8e96be */
[----:B------:R-:W-:Y:S01]  /*8bb0*/  FMNMX.FTZ R135, R7, R133, !PT ;  /* 0x0000008507877209 */ /* 0x000fe20007810000 */
[----:B------:R-:W2:Y:S01]  /*8bc0*/  LDL.64 R190, [R1+0x48] ;  /* 0x0000480001be7983 */ /* 0x000ea20000100a00 */
[----:B------:R-:W-:Y:S02]  /*8bd0*/  LOP3.LUT R173, R173, UR15, R134, 0x96, !PT ;  /* 0x0000000fadad7c12 */ /* 0x000fe4000f8e9686 */
[----:B------:R-:W-:Y:S01]  /*8be0*/  FMNMX.FTZ R134, R4, R0, !PT ;  /* 0x0000000004867209 */ /* 0x000fe20007810000 */
[C---:B-1----:R-:W-:Y:S03]  /*8bf0*/  FFMA.FTZ R25, R2.reuse, -UR4, R25 ;  /* 0x8000000402197c23 */ /* 0x042fe60008010019 */
[----:B------:R-:W-:Y:S01]  /*8c00*/  FMNMX.FTZ R134, R5, R134, !PT ;  /* 0x0000008605867209 */ /* 0x000fe20007810000 */
[----:B------:R-:W-:Y:S01]  /*8c10*/  FFMA.FTZ R31, R2, -UR4, R31 ;  /* 0x80000004021f7c23 */ /* 0x000fe2000801001f */
[----:B------:R-:W-:Y:S01]  /*8c20*/  FMNMX.FTZ R2, R8, R132, !PT ;  /* 0x0000008408027209 */ /* 0x000fe20007810000 */
[----:B------:R-:W-:Y:S01]  /*8c30*/  IMAD.WIDE.U32 R138, R173, -0x326172a9, RZ ;  /* 0xcd9e8d57ad8a7825 */ /* 0x000fe200078e00ff */
        /* <DEDUP_REMOVED lines=22> */
[----:B------:R-:W-:Y:S01]  /*8da0*/  IMAD.WIDE.U32 R134, R175, -0x326172a9, RZ ;  /* 0xcd9e8d57af867825 */ /* 0x000fe200078e00ff */
[----:B------:R-:W-:Y:S02]  /*8db0*/  FMNMX.FTZ R175, R28, R2, !PT ;  /* 0x000000021caf7209 */ /* 0x000fe40007810000 */
[----:B------:R-:W-:Y:S02]  /*8dc0*/  FMNMX.FTZ R174, R35, R174, !PT ;  /* 0x000000ae23ae7209 */ /* 0x000fe40007810000 */
[----:B------:R-:W-:Y:S02]  /*8dd0*/  FMNMX.FTZ R175, R29, R175, !PT ;  /* 0x000000af1daf7209 */ /* 0x000fe40007810000 */
[----:B------:R-:W-:Y:S02]  /*8de0*/  LOP3.LUT R135, R135, UR23, R176, 0x96, !PT ;  /* 0x0000001787877c12 */ /* 0x000fe4000f8e96b0 */
[----:B------:R-:W-:Y:S01]  /*8df0*/  LOP3.LUT R2, R139, UR14, R134, 0x96, !PT ;  /* 0x0000000e8b027c12 */ /* 0x000fe2000f8e9686 */
[----:B------:R-:W3:Y:S01]  /*8e00*/  SHFL.BFLY PT, R176, R174, 0x2, 0x1f ;  /* 0x0c401f00aeb07f89 */ /* 0x000ee200000e0000 */
[----:B------:R-:W-:Y:S01]  /*8e10*/  FMNMX.FTZ R133, R27, R133, !PT ;  /* 0x000000851b857209 */ /* 0x000fe20007810000 */
[----:B------:R-:W-:Y:S03]  /*8e20*/  IMAD.WIDE.U32 R134, R135, -0x2daee0ad, RZ ;  /* 0xd2511f5387867825 */ /* 0x000fe600078e00ff */
[----:B------:R-:W-:Y:S01]  /*8e30*/  FMNMX.FTZ R133, R30, R133, !PT ;  /* 0x000000851e857209 */ /* 0x000fe20007810000 */
[----:B------:R-:W-:Y:S01]  /*8e40*/  IMAD.WIDE.U32 R214, R2, -0x2daee0ad, RZ ;  /* 0xd2511f5302d67825 */ /* 0x000fe200078e00ff */
[----:B------:R-:W-:Y:S01]  /*8e50*/  LOP3.LUT R173, R135, UR11, R172, 0x96, !PT ;  /* 0x0000000b87ad7c12 */ /* 0x000fe2000f8e96ac */
[----:B------:R-:W4:Y:S01]  /*8e60*/  SHFL.BFLY PT, R177, R175, 0x2, 0x1f ;  /* 0x0c401f00afb17f89 */ /* 0x000f2200000e0000 */
[----:B------:R-:W-:Y:S02]  /*8e70*/  FMNMX.FTZ R133, R31, R133, !PT ;  /* 0x000000851f857209 */ /* 0x000fe40007810000 */
[----:B------:R-:W-:Y:S01]  /*8e80*/  LOP3.LUT R172, R215, UR5, R134, 0x96, !PT ;  /* 0x00000005d7ac7c12 */ /* 0x000fe2000f8e9686 */
[----:B------:R-:W-:Y:S01]  /*8e90*/  IMAD.WIDE.U32 R180, R173, -0x326172a9, RZ ;  /* 0xcd9e8d57adb47825 */ /* 0x000fe200078e00ff */
[----:B-1----:R-:W-:Y:S03]  /*8ea0*/  FMNMX.FTZ R136, R136, R179, !PT ;  /* 0x000000b388887209 */ /* 0x002fe60007810000 */
[----:B------:R-:W-:Y:S01]  /*8eb0*/  IMAD.WIDE.U32 R172, R172, -0x326172a9, RZ ;  /* 0xcd9e8d57acac7825 */ /* 0x000fe200078e00ff */
[----:B------:R-:W-:Y:S01]  /*8ec0*/  LOP3.LUT R228, R181, UR8, R138, 0x96, !PT ;  /* 0x00000008b5e47c12 */ /* 0x000fe2000f8e968a */
[----:B------:R-:W1:Y:S03]  /*8ed0*/  SHFL.BFLY PT, R178, R133, 0x2, 0x1f ;  /* 0x0c401f0085b27f89 */ /* 0x000e6600000e0000 */
[----:B------:R-:W-:Y:S02]  /*8ee0*/  LOP3.LUT R2, R173, UR26, R180, 0x96, !PT ;  /* 0x0000001aad027c12 */ /* 0x000fe4000f8e96b4 */
[----:B---3--:R-:W-:Y:S02]  /*8ef0*/  FMNMX.FTZ R135, R174, R176, !PT ;  /* 0x000000b0ae877209 */ /* 0x008fe40007810000 */
[C---:B------:R-:W-:Y:S01]  /*8f00*/  LOP3.LUT R139, R2.reuse, 0xffff, RZ, 0xc0, !PT ;  /* 0x0000ffff028b7812 */ /* 0x040fe200078ec0ff */
[----:B------:R-:W3:Y:S01]  /*8f10*/  SHFL.BFLY PT, R179, R136, 0x1, 0x1f ;  /* 0x0c201f0088b37f89 */ /* 0x000ee200000e0000 */
[----:B------:R-:W-:Y:S02]  /*8f20*/  LOP3.LUT R174, R2, 0xff, RZ, 0xc0, !PT ;  /* 0x000000ff02ae7812 */ /* 0x000fe400078ec0ff */
[----:B------:R-:W-:Y:S02]  /*8f30*/  SHF.R.U32.HI R138, RZ, 0x8, R139 ;  /* 0x00000008ff8a7819 */ /* 0x000fe4000001168b */
[----:B----4-:R-:W-:Y:S02]  /*8f40*/  FMNMX.FTZ R134, R175, R177, !PT ;  /* 0x000000b1af867209 */ /* 0x010fe40007810000 */
[----:B------:R-:W-:Y:S01]  /*8f50*/  LOP3.LUT R138, R138, 0xffff, RZ, 0xc0, !PT ;  /* 0x0000ffff8a8a7812 */ /* 0x000fe200078ec0ff */
[----:B------:R-:W4:Y:S01]  /*8f60*/  SHFL.BFLY PT, R175, R135, 0x1, 0x1f ;  /* 0x0c201f0087af7f89 */ /* 0x000f2200000e0000 */
[--C-:B------:R-:W-:Y:S02]  /*8f70*/  SHF.R.U32.HI R139, RZ, 0x18, R2.reuse ;  /* 0x00000018ff8b7819 */ /* 0x100fe40000011602 */
[----:B------:R-:W-:Y:S02]  /*8f80*/  ISETP.GE.U32.AND P3, PT, R233, R138, PT ;  /* 0x0000008ae900720c */ /* 0x000fe40003f66070 */
[----:B------:R-:W-:Y:S02]  /*8f90*/  SHF.R.U32.HI R2, RZ, 0x10, R2 ;  /* 0x00000010ff027819 */ /* 0x000fe40000011602 */
[----:B-1----:R-:W-:Y:S01]  /*8fa0*/  FMNMX.FTZ R133, R133, R178, !PT ;  /* 0x000000b285857209 */ /* 0x002fe20007810000 */
[----:B------:R-:W1:Y:S01]  /*8fb0*/  SHFL.BFLY PT, R176, R134, 0x1, 0x1f ;  /* 0x0c201f0086b07f89 */ /* 0x000e6200000e0000 */
[C---:B------:R-:W-:Y:S02]  /*8fc0*/  ISETP.GE.U32.AND P4, PT, R233.reuse, R174, PT ;  /* 0x000000aee900720c */ /* 0x040fe40003f86070 */
[C---:B------:R-:W-:Y:S02]  /*8fd0*/  ISETP.GE.U32.AND P5, PT, R233.reuse, R139, PT ;  /* 0x0000008be900720c */ /* 0x040fe40003fa6070 */
[----:B------:R-:W-:Y:S02]  /*8fe0*/  LOP3.LUT R2, R2, 0xff, RZ, 0xc0, !PT ;  /* 0x000000ff02027812 */ /* 0x000fe400078ec0ff */
[----:B---3--:R-:W-:Y:S01]  /*8ff0*/  FMNMX.FTZ R136, R136, R179, !PT ;  /* 0x000000b388887209 */ /* 0x008fe20007810000 */
[----:B------:R-:W3:Y:S01]  /*9000*/  SHFL.BFLY PT, R177, R133, 0x1, 0x1f ;  /* 0x0c201f0085b17f89 */ /* 0x000ee200000e0000 */
[----:B------:R-:W-:Y:S02]  /*9010*/  ISETP.GE.U32.AND P6, PT, R233, R2, PT ;  /* 0x00000002e900720c */ /* 0x000fe40003fc6070 */
[C---:B------:R-:W-:Y:S01]  /*9020*/  FSETP.NEU.FTZ.AND P0, PT, R136.reuse, -INF , PT ;  /* 0xff8000008800780b */ /* 0x040fe20003f1d000 */
[C---:B------:R-:W-:Y:S02]  /*9030*/  FMUL.FTZ R2, R136.reuse, c[0x0][0x23c] ;  /* 0x00008f0088027a20 */ /* 0x040fe40000410000 */
[----:B------:R-:W-:Y:S01]  /*9040*/  FADD.FTZ R0, -R136, R0 ;  /* 0x0000000088007221 */ /* 0x000fe20000010100 */
[----:B----4-:R-:W-:Y:S02]  /*9050*/  FMNMX.FTZ R135, R135, R175, !PT ;  /* 0x000000af87877209 */ /* 0x010fe40007810000 */
[----:B------:R-:W-:Y:S01]  /*9060*/  FSEL R2, R2, RZ, P0 ;  /* 0x000000ff02027208 */ /* 0x000fe20000000000 */
[----:B------:R-:W-:Y:S01]  /*9070*/  FMUL.FTZ R0, R0, c[0x0][0x23c] ;  /* 0x00008f0000007a20 */ /* 0x000fe20000410000 */
[----:B------:R-:W-:Y:S03]  /*9080*/  FSETP.NEU.FTZ.AND P0, PT, R135, -INF , PT ;  /* 0xff8000008700780b */ /* 0x000fe60003f1d000 */
[--C-:B------:R-:W-:Y:S01]  /*9090*/  FFMA.FTZ R187, R17, c[0x0][0x23c], -R2.reuse ;  /* 0x00008f0011bb7a23 */ /* 0x100fe20000010802 */
[----:B-1----:R-:W-:Y:S01]  /*90a0*/  FMNMX.FTZ R134, R134, R176, !PT ;  /* 0x000000b086867209 */ /* 0x002fe20007810000 */
[--C-:B------:R-:W-:Y:S02]  /*90b0*/  FFMA.FTZ R220, R20, c[0x0][0x23c], -R2.reuse ;  /* 0x00008f0014dc7a23 */ /* 0x100fe40000010802 */
[--C-:B------:R-:W-:Y:S02]  /*90c0*/  FFMA.FTZ R5, R5, c[0x0][0x23c], -R2.reuse ;  /* 0x00008f0005057a23 */ /* 0x100fe40000010802 */
[--C-:B------:R-:W-:Y:S02]  /*90d0*/  FFMA.FTZ R184, R16, c[0x0][0x23c], -R2.reuse ;  /* 0x00008f0010b87a23 */ /* 0x100fe40000010802 */
[--C-:B------:R-:W-:Y:S01]  /*90e0*/  FFMA.FTZ R219, R21, c[0x0][0x23c], -R2.reuse ;  /* 0x00008f0015db7a23 */ /* 0x100fe20000010802 */
[----:B---3--:R-:W-:Y:S01]  /*90f0*/  FMNMX.FTZ R133, R133, R177, !PT ;  /* 0x000000b185857209 */ /* 0x008fe20007810000 */
[--C-:B------:R-:W-:Y:S02]  /*9100*/  FFMA.FTZ R223, R32, c[0x0][0x23c], -R2.reuse ;  /* 0x00008f0020df7a23 */ /* 0x100fe40000010802 */
[----:B------:R-:W-:Y:S06]  /*9110*/  FFMA.FTZ R226, R33, c[0x0][0x23c], -R2 ;  /* 0x00008f0021e27a23 */ /* 0x000fec0000010802 */
[----:B------:R-:W-:Y:S01]  /*9120*/  MUFU.EX2 R226, R226 ;  /* 0x000000e200e27308 */ /* 0x000fe20000000800 */
[----:B--2---:R-:W-:Y:S05]  /*9130*/  LOP3.LUT R138, R191, UR7, R234, 0x96, !PT ;  /* 0x00000007bf8a7c12 */ /* 0x004fea000f8e96ea */
[----:B------:R-:W-:Y:S01]  /*9140*/  IMAD.WIDE.U32 R178, R138, -0x326172a9, RZ ;  /* 0xcd9e8d578ab27825 */ /* 0x000fe200078e00ff */
[----:B------:R-:W-:Y:S04]  /*9150*/  LOP3.LUT R138, R183, UR20, R216, 0x96, !PT ;  /* 0x00000014b78a7c12 */ /* 0x000fe8000f8e96d8 */
        /* <DEDUP_REMOVED lines=8> */
[----:B------:R-:W-:Y:S03]  /*91e0*/  LOP3.LUT R176, R139, UR23, R178, 0x96, !PT ;  /* 0x000000178bb07c12 */ /* 0x000fe6000f8e96b2 */
[----:B------:R-:W-:Y:S01]  /*91f0*/  FFMA.FTZ R139, R4, c[0x0][0x23c], -R2 ;  /* 0x00008f00048b7a23 */ /* 0x000fe20000010802 */
[----:B------:R-:W-:Y:S01]  /*9200*/  LOP3.LUT R138, R17, UR14, R138, 0x96, !PT ;  /* 0x0000000e118a7c12 */ /* 0x000fe2000f8e968a */
[----:B------:R1:W2:Y:S01]  /*9210*/  MUFU.EX2 R2, R0 ;  /* 0x0000000000027308 */ /* 0x0002a20000000800 */
[----:B------:R-:W-:Y:S02]  /*9220*/  FMUL.FTZ R4, R135, c[0x0][0x23c] ;  /* 0x00008f0087047a20 */ /* 0x000fe40000410000 */
[----:B------:R-:W-:Y:S04]  /*9230*/  IMAD.WIDE.U32 R176, R176, -0x2daee0ad, RZ ;  /* 0xd2511f53b0b07825 */ /* 0x000fe800078e00ff */
[----:B------:R-:W-:Y:S01]  /*9240*/  IMAD.WIDE.U32 R182, R138, -0x2daee0ad, RZ ;  /* 0xd2511f538ab67825 */ /* 0x000fe200078e00ff */
[----:B------:R-:W-:Y:S02]  /*9250*/  LOP3.LUT R174, R177, UR11, R174, 0x96, !PT ;  /* 0x0000000bb1ae7c12 */ /* 0x000fe4000f8e96ae */
[----:B------:R-:W-:Y:S02]  /*9260*/  MUFU.EX2 R139, R139 ;  /* 0x0000008b008b7308 */ /* 0x000fe40000000800 */
[----:B------:R-:W-:Y:S01]  /*9270*/  LOP3.LUT R138, R183, UR5, R176, 0x96, !PT ;  /* 0x00000005b78a7c12 */ /* 0x000fe2000f8e96b0 */
[----:B------:R-:W-:Y:S05]  /*9280*/  IMAD.WIDE.U32 R176, R174, -0x326172a9, RZ ;  /* 0xcd9e8d57aeb07825 */ /* 0x000fea00078e00ff */
[----:B------:R-:W-:Y:S02]  /*9290*/  LOP3.LUT R227, R177, UR8, R16, 0x96, !PT ;  /* 0x00000008b1e37c12 */ /* 0x000fe4000f8e9610 */
[----:B------:R3:W-:Y:S01]  /*92a0*/  MUFU.EX2 R174, R5 ;  /* 0x0000000500ae7308 */ /* 0x0007e20000000800 */
[----:B-1----:R-:W-:Y:S01]  /*92b0*/  FADD.FTZ R0, -R135, R3 ;  /* 0x0000000387007221 */ /* 0x002fe20000010100 */
[----:B------:R-:W-:Y:S01]  /*92c0*/  FSEL R3, R4, RZ, P0 ;  /* 0x000000ff04037208 */ /* 0x000fe20000000000 */
[C---:B------:R-:W-:Y:S01]  /*92d0*/  FMUL.FTZ R4, R134.reuse, c[0x0][0x23c] ;  /* 0x00008f0086047a20 */ /* 0x040fe20000410000 */
[----:B------:R-:W-:Y:S01]  /*92e0*/  FSETP.NEU.FTZ.AND P0, PT, R134, -INF , PT ;  /* 0xff8000008600780b */ /* 0x000fe20003f1d000 */
[----:B--2---:R-:W-:Y:S02]  /*92f0*/  FMUL.FTZ R32, R2, R140 ;  /* 0x0000008c02207220 */ /* 0x004fe40000410000 */
[--C-:B------:R-:W-:Y:S01]  /*9300*/  FFMA.FTZ R216, R18, c[0x0][0x23c], -R3.reuse ;  /* 0x00008f0012d87a23 */ /* 0x100fe20000010803 */
[----:B------:R-:W-:Y:S01]  /*9310*/  FSEL R4, R4, RZ, P0 ;  /* 0x000000ff04047208 */ /* 0x000fe20000000000 */
[----:B------:R-:W-:Y:S01]  /*9320*/  FMUL.FTZ R17, R2, R149 ;  /* 0x0000009502117220 */ /* 0x000fe20000410000 */
[----:B------:R-:W-:Y:S01]  /*9330*/  FSETP.NEU.FTZ.AND P0, PT, R133, -INF , PT ;  /* 0xff8000008500780b */ /* 0x000fe20003f1d000 */
        /* <DEDUP_REMOVED lines=8> */
[----:B------:R-:W-:Y:S02]  /*93c0*/  FFMA.FTZ R232, R29, c[0x0][0x23c], -R4 ;  /* 0x00008f001de87a23 */ /* 0x000fe40000010804 */
[----:B------:R-:W-:Y:S02]  /*93d0*/  FMUL.FTZ R4, R133, c[0x0][0x23c] ;  /* 0x00008f0085047a20 */ /* 0x000fe40000410000 */
[----:B---3--:R-:W-:Y:S02]  /*93e0*/  FMUL.FTZ R5, R2, R153 ;  /* 0x0000009902057220 */ /* 0x008fe40000410000 */
[----:B------:R-:W-:Y:S01]  /*93f0*/  IMAD.SHL.U32 R153, R190, 0x8, RZ ;  /* 0x00000008be997824 */ /* 0x000fe200078e00ff */
[----:B------:R-:W-:Y:S01]  /*9400*/  FSEL R4, R4, RZ, P0 ;  /* 0x000000ff04047208 */ /* 0x000fe20000000000 */
[--C-:B------:R-:W-:Y:S02]  /*9410*/  FFMA.FTZ R6, R6, c[0x0][0x23c], -R3.reuse ;  /* 0x00008f0006067a23 */ /* 0x100fe40000010803 */
[--C-:B------:R-:W-:Y:S01]  /*9420*/  FFMA.FTZ R175, R7, c[0x0][0x23c], -R3.reuse ;  /* 0x00008f0007af7a23 */ /* 0x100fe20000010803 */
[----:B------:R-:W-:Y:S01]  /*9430*/  LEA R190, P0, R153, R188, 0x1 ;  /* 0x000000bc99be7211 */ /* 0x000fe200078008ff */
[--C-:B------:R-:W-:Y:S01]  /*9440*/  FFMA.FTZ R181, R14, c[0x0][0x23c], -R4.reuse ;  /* 0x00008f000eb57a23 */ /* 0x100fe20000010804 */
[----:B------:R-:W-:Y:S01]  /*9450*/  MUFU.EX2 R140, R6 ;  /* 0x00000006008c7308 */ /* 0x000fe20000000800 */
[--C-:B------:R-:W-:Y:S01]  /*9460*/  FFMA.FTZ R179, R15, c[0x0][0x23c], -R4.reuse ;  /* 0x00008f000fb37a23 */ /* 0x100fe20000010804 */
[----:B------:R-:W-:Y:S01]  /*9470*/  LEA.HI.X.SX32 R191, R153, R189, 0x1, P0 ;  /* 0x000000bd99bf7211 */ /* 0x000fe200000f0eff */
[--C-:B------:R-:W-:Y:S02]  /*9480*/  FFMA.FTZ R10, R10, c[0x0][0x23c], -R4.reuse ;  /* 0x00008f000a0a7a23 */ /* 0x100fe40000010804 */
[--C-:B------:R-:W-:Y:S02]  /*9490*/  FFMA.FTZ R177, R11, c[0x0][0x23c], -R4.reuse ;  /* 0x00008f000bb17a23 */ /* 0x100fe40000010804 */
[--C-:B------:R-:W-:Y:S02]  /*94a0*/  FFMA.FTZ R217, R26, c[0x0][0x23c], -R4.reuse ;  /* 0x00008f001ad97a23 */ /* 0x100fe40000010804 */
[--C-:B------:R-:W-:Y:S01]  /*94b0*/  FFMA.FTZ R218, R27, c[0x0][0x23c], -R4.reuse ;  /* 0x00008f001bda7a23 */ /* 0x100fe20000010804 */
[----:B------:R-:W-:Y:S01]  /*94c0*/  MUFU.EX2 R149, R10 ;  /* 0x0000000a00957308 */ /* 0x000fe20000000800 */
[--C-:B------:R-:W-:Y:S02]  /*94d0*/  FFMA.FTZ R186, R30, c[0x0][0x23c], -R4.reuse ;  /* 0x00008f001eba7a23 */ /* 0x100fe40000010804 */
[----:B------:R-:W-:Y:S02]  /*94e0*/  FFMA.FTZ R185, R31, c[0x0][0x23c], -R4 ;  /* 0x00008f001fb97a23 */ /* 0x000fe40000010804 */
[----:B------:R-:W-:Y:S02]  /*94f0*/  FMUL.FTZ R4, R2, R152 ;  /* 0x0000009802047220 */ /* 0x000fe40000410000 */
[----:B------:R1:W2:Y:S01]  /*9500*/  LDL.S16 R152, [R1] ;  /* 0x0000000001987983 */ /* 0x0002a20000100600 */
[--C-:B------:R-:W-:Y:S02]  /*9510*/  FFMA.FTZ R215, R19, c[0x0][0x23c], -R3.reuse ;  /* 0x00008f0013d77a23 */ /* 0x100fe40000010803 */
[--C-:B------:R-:W-:Y:S01]  /*9520*/  FFMA.FTZ R224, R22, c[0x0][0x23c], -R3.reuse ;  /* 0x00008f0016e07a23 */ /* 0x100fe20000010803 */
[----:B------:R-:W-:Y:S01]  /*9530*/  MUFU.EX2 R186, R186 ;  /* 0x000000ba00ba7308 */ /* 0x000fe20000000800 */
[--C-:B------:R-:W-:Y:S02]  /*9540*/  FFMA.FTZ R225, R23, c[0x0][0x23c], -R3.reuse ;  /* 0x00008f0017e17a23 */ /* 0x100fe40000010803 */
[--C-:B------:R-:W-:Y:S02]  /*9550*/  FFMA.FTZ R229, R34, c[0x0][0x23c], -R3.reuse ;  /* 0x00008f0022e57a23 */ /* 0x100fe40000010803 */
[----:B------:R-:W-:Y:S02]  /*9560*/  FFMA.FTZ R230, R35, c[0x0][0x23c], -R3 ;  /* 0x00008f0023e67a23 */ /* 0x000fe40000010803 */
[C---:B------:R-:W-:Y:S02]  /*9570*/  FMUL.FTZ R20, R2.reuse, R144 ;  /* 0x0000009002147220 */ /* 0x040fe40000410000 */
[C---:B------:R-:W-:Y:S01]  /*9580*/  FMUL.FTZ R21, R2.reuse, R145 ;  /* 0x0000009102157220 */ /* 0x040fe20000410000 */
[----:B------:R3:W4:Y:S01]  /*9590*/  MUFU.EX2 R3, R0 ;  /* 0x0000000000037308 */ /* 0x0007220000000800 */
[C---:B------:R-:W-:Y:S02]  /*95a0*/  FMUL.FTZ R16, R2.reuse, R148 ;  /* 0x0000009402107220 */ /* 0x040fe40000410000 */
[C---:B------:R-:W-:Y:S02]  /*95b0*/  FMUL.FTZ R33, R2.reuse, R141 ;  /* 0x0000008d02217220 */ /* 0x040fe40000410000 */
        /* <DEDUP_REMOVED lines=12> */
[----:B---3--:R-:W-:Y:S02]  /*9680*/  FADD.FTZ R0, -R134, R132 ;  /* 0x0000008486007221 */ /* 0x008fe40000010100 */
[C---:B----4-:R-:W-:Y:S02]  /*9690*/  FMUL.FTZ R22, R3.reuse, R146 ;  /* 0x0000009203167220 */ /* 0x050fe40000410000 */
[----:B------:R-:W-:Y:S02]  /*96a0*/  FMUL.FTZ R0, R0, c[0x0][0x23c] ;  /* 0x00008f0000007a20 */ /* 0x000fe40000410000 */
[C---:B------:R-:W-:Y:S02]  /*96b0*/  FMUL.FTZ R23, R3.reuse, R147 ;  /* 0x0000009303177220 */ /* 0x040fe40000410000 */
[----:B------:R3:W-:Y:S01]  /*96c0*/  MUFU.EX2 R132, R0 ;  /* 0x0000000000847308 */ /* 0x0007e20000000800 */
[----:B------:R-:W-:Y:S04]  /*96d0*/  IMAD.WIDE.U32 R146, R138, -0x326172a9, RZ ;  /* 0xcd9e8d578a927825 */ /* 0x000fe800078e00ff */
[----:B------:R-:W-:Y:S01]  /*96e0*/  FMUL.FTZ R34, R3, R142 ;  /* 0x0000008e03227220 */ /* 0x000fe20000410000 */
[----:B------:R-:W-:Y:S01]  /*96f0*/  LOP3.LUT R142, R147, UR26, R176, 0x96, !PT ;  /* 0x0000001a938e7c12 */ /* 0x000fe2000f8e96b0 */
        /* <DEDUP_REMOVED lines=11> */
[----:B---3--:R-:W-:Y:S01]  /*97b0*/  FADD.FTZ R0, -R133, R137 ;  /* 0x0000008985007221 */ /* 0x008fe20000010100 */
[----:B------:R-:W-:Y:S01]  /*97c0*/  F2FP.BF16.PACK_AB R137, R174, R139 ;  /* 0x0000008bae89723e */ /* 0x000fe200000010ff */
[C---:B------:R-:W-:Y:S02]  /*97d0*/  FMUL.FTZ R54, R3.reuse, R54 ;  /* 0x0000003603367220 */ /* 0x040fe40000410000 */
[----:B------:R-:W-:Y:S02]  /*97e0*/  FMUL.FTZ R0, R0, c[0x0][0x23c] ;  /* 0x00008f0000007a20 */ /* 0x000fe40000410000 */
[C---:B------:R-:W-:Y:S02]  /*97f0*/  FMUL.FTZ R55, R3.reuse, R55 ;  /* 0x0000003703377220 */ /* 0x040fe40000410000 */
[C---:B------:R-:W-:Y:S02]  /*9800*/  FMUL.FTZ R66, R3.reuse, R66 ;  /* 0x0000004203427220 */ /* 0x040fe40000410000 */
[----:B------:R-:W3:Y:S01]  /*9810*/  MUFU.EX2 R0, R0 ;  /* 0x0000000000007308 */ /* 0x000ee20000000800 */
        /* <DEDUP_REMOVED lines=17> */
[----:B------:R-:W-:Y:S02]  /*9930*/  FFMA.FTZ R154, R3, R209, R140 ;  /* 0x000000d1039a7223 */ /* 0x000fe4000001008c */
[----:B------:R-:W4:Y:S01]  /*9940*/  MUFU.EX2 R3, R178 ;  /* 0x000000b200037308 */ /* 0x000f220000000800 */
[C---:B---3--:R-:W-:Y:S02]  /*9950*/  FMUL.FTZ R10, R0.reuse, R170 ;  /* 0x000000aa000a7220 */ /* 0x048fe40000410000 */
        /* <DEDUP_REMOVED lines=23> */
[C---:B------:R-:W-:Y:S02]  /*9ad0*/  FFMA.FTZ R145, R0.reuse, R211, R149 ;  /* 0x000000d300917223 */ /* 0x040fe40000010095 */
        /* <DEDUP_REMOVED lines=8> */
[----:B------:R-:W-:Y:S01]  /*9b60*/  LOP3.LUT R0, R142, 0xff, RZ, 0xc0, !PT ;  /* 0x000000ff8e007812 */ /* 0x000fe200078ec0ff */
[C---:B------:R-:W-:Y:S02]  /*9b70*/  FMUL.FTZ R9, R132.reuse, R169 ;  /* 0x000000a984097220 */ /* 0x040fe40000410000 */
[----:B------:R-:W-:Y:S01]  /*9b80*/  FMUL.FTZ R12, R132, R164 ;  /* 0x000000a4840c7220 */ /* 0x000fe20000410000 */
[----:B------:R-:W-:Y:S01]  /*9b90*/  ISETP.GE.U32.AND P0, PT, R233, R0, PT ;  /* 0x00000000e900720c */ /* 0x000fe20003f06070 */
[----:B------:R-:W-:Y:S01]  /*9ba0*/  FMUL.FTZ R80, R2, R80 ;  /* 0x0000005002507220 */ /* 0x000fe20000410000 */
[----:B------:R-:W-:Y:S01]  /*9bb0*/  LOP3.LUT R0, R172, 0xff, RZ, 0xc0, !PT ;  /* 0x000000ffac007812 */ /* 0x000fe200078ec0ff */
[C---:B------:R-:W-:Y:S02]  /*9bc0*/  FMUL.FTZ R81, R2.reuse, R81 ;  /* 0x0000005102517220 */ /* 0x040fe40000410000 */
[C---:B------:R-:W-:Y:S02]  /*9bd0*/  FMUL.FTZ R84, R2.reuse, R84 ;  /* 0x0000005402547220 */ /* 0x040fe40000410000 */
[C---:B------:R-:W-:Y:S02]  /*9be0*/  FMUL.FTZ R85, R2.reuse, R85 ;  /* 0x0000005502557220 */ /* 0x040fe40000410000 */
[C---:B------:R-:W-:Y:S02]  /*9bf0*/  FMUL.FTZ R96, R2.reuse, R96 ;  /* 0x0000006002607220 */ /* 0x040fe40000410000 */
[C---:B------:R-:W-:Y:S02]  /*9c00*/  FMUL.FTZ R97, R2.reuse, R97 ;  /* 0x0000006102617220 */ /* 0x040fe40000410000 */
[C---:B------:R-:W-:Y:S02]  /*9c10*/  FFMA.FTZ R148, R2.reuse, R208, R139 ;  /* 0x000000d002947223 */ /* 0x040fe4000001008b */
[C---:B------:R-:W-:Y:S01]  /*9c20*/  FMUL.FTZ R100, R2.reuse, R100 ;  /* 0x0000006402647220 */ /* 0x040fe20000410000 */
[----:B------:R-:W3:Y:S01]  /*9c30*/  MUFU.EX2 R139, R177 ;  /* 0x000000b1008b7308 */ /* 0x000ee20000000800 */
[C---:B------:R-:W-:Y:S02]  /*9c40*/  FMUL.FTZ R101, R2.reuse, R101 ;  /* 0x0000006502657220 */ /* 0x040fe40000410000 */
[C---:B------:R-:W-:Y:S02]  /*9c50*/  FMUL.FTZ R112, R2.reuse, R112 ;  /* 0x0000007002707220 */ /* 0x040fe40000410000 */
[C---:B------:R-:W-:Y:S02]  /*9c60*/  FMUL.FTZ R113, R2.reuse, R113 ;  /* 0x0000007102717220 */ /* 0x040fe40000410000 */
[C---:B------:R-:W-:Y:S02]  /*9c70*/  FMUL.FTZ R116, R2.reuse, R116 ;  /* 0x0000007402747220 */ /* 0x040fe40000410000 */
[C---:B------:R-:W-:Y:S02]  /*9c80*/  FMUL.FTZ R117, R2.reuse, R117 ;  /* 0x0000007502757220 */ /* 0x040fe40000410000 */
[C---:B------:R-:W-:Y:S02]  /*9c90*/  FMUL.FTZ R128, R2.reuse, R128 ;  /* 0x0000008002807220 */ /* 0x040fe40000410000 */
[----:B------:R-:W-:Y:S01]  /*9ca0*/  FMUL.FTZ R129, R2, R129 ;  /* 0x0000008102817220 */ /* 0x000fe20000410000 */
[C---:B------:R-:W-:Y:S01]  /*9cb0*/  PRMT R2, R137.reuse, 0x7632, R2 ;  /* 0x0000763289027816 */ /* 0x040fe20000000002 */
[C---:B------:R-:W-:Y:S02]  /*9cc0*/  FMUL.FTZ R28, R132.reuse, R156 ;  /* 0x0000009c841c7220 */ /* 0x040fe40000410000 */
[----:B------:R-:W-:Y:S01]  /*9cd0*/  IMAD.MOV.U32 R156, RZ, RZ, c[0x0][0x228] ;  /* 0x00008a00ff9c7624 */ /* 0x000fe200078e00ff */
[----:B------:R-:W-:Y:S01]  /*9ce0*/  PRMT R141, R137, 0x5410, R2 ;  /* 0x00005410898d7816 */ /* 0x000fe20000000002 */
[----:B------:R-:W-:Y:S01]  /*9cf0*/  @!P3 HFMA2.BF16_V2 R246, -RZ.H0_H0, RZ.H0_H0, -R2.H0_H0 ;  /* 0x200000fffff6b231 */ /* 0x000fe20000340902 */
[C---:B------:R-:W-:Y:S02]  /*9d00*/  FMUL.FTZ R8, R132.reuse, R168 ;  /* 0x000000a884087220 */ /* 0x040fe40000410000 */
[----:B------:R-:W-:Y:S02]  /*9d10*/  FMUL.FTZ R13, R132, R165 ;  /* 0x000000a5840d7220 */ /* 0x000fe40000410000 */
[----:B------:R-:W-:Y:S01]  /*9d20*/  @!P3 PRMT R2, R246, 0x5410, RZ ;  /* 0x00005410f602b816 */ /* 0x000fe200000000ff */
[C---:B------:R-:W-:Y:S02]  /*9d30*/  FMUL.FTZ R24, R132.reuse, R160 ;  /* 0x000000a084187220 */ /* 0x040fe40000410000 */
[C---:B------:R-:W-:Y:S02]  /*9d40*/  FMUL.FTZ R25, R132.reuse, R161 ;  /* 0x000000a184197220 */ /* 0x040fe40000410000 */
[C---:B------:R-:W-:Y:S01]  /*9d50*/  FMUL.FTZ R29, R132.reuse, R157 ;  /* 0x0000009d841d7220 */ /* 0x040fe20000410000 */
[----:B------:R5:W-:Y:S01]  /*9d60*/  STG.E.U16 [R188.64+0x2], R2 ;  /* 0x00000202bc007986 */ /* 0x000be2000c101510 */
        /* <DEDUP_REMOVED lines=14> */
[----:B-----5:R-:W-:Y:S01]  /*9e50*/  MUFU.EX2 R2, R213 ;  /* 0x000000d500027308 */ /* 0x020fe20000000800 */
[C---:B------:R-:W-:Y:S02]  /*9e60*/  FMUL.FTZ R92, R132.reuse, R92 ;  /* 0x0000005c845c7220 */ /* 0x040fe40000410000 */
[C---:B------:R-:W-:Y:S02]  /*9e70*/  FMUL.FTZ R93, R132.reuse, R93 ;  /* 0x0000005d845d7220 */ /* 0x040fe40000410000 */
[C---:B------:R-:W-:Y:S02]  /*9e80*/  FFMA.FTZ R155, R132.reuse, R210, R144 ;  /* 0x000000d2849b7223 */ /* 0x040fe40000010090 */
        /* <DEDUP_REMOVED lines=8> */
[----:B------:R-:W-:Y:S01]  /*9f10*/  FMUL.FTZ R125, R132, R125 ;  /* 0x0000007d847d7220 */ /* 0x000fe20000410000 */
[----:B------:R-:W-:Y:S01]  /*9f20*/  F2FP.BF16.PACK_AB R132, R138, R140 ;  /* 0x0000008c8a84723e */ /* 0x000fe200000010ff */
[----:B------:R-:W-:Y:S02]  /*9f30*/  IMAD R159, R156, 0x38, R153 ;  /* 0x000000389c9f7824 */ /* 0x000fe400078e0299 */
[----:B------:R-:W-:Y:S02]  /*9f40*/  FADD.FTZ R148, R174, R148 ;  /* 0x00000094ae947221 */ /* 0x000fe40000010000 */
[----:B------:R-:W-:Y:S01]  /*9f50*/  @!P6 HFMA2.BF16_V2 R252, -RZ.H0_H0, RZ.H0_H0, -R132.H0_H0 ;  /* 0x200000fffffce231 */ /* 0x000fe20000340984 */
[----:B------:R-:W-:Y:S01]  /*9f60*/  IADD3 R159, R159, 0x1, RZ ;  /* 0x000000019f9f7810 */ /* 0x000fe20007ffe0ff */
[----:B------:R-:W-:Y:S01]  /*9f70*/  FADD.FTZ R154, R138, R154 ;  /* 0x0000009a8a9a7221 */ /* 0x000fe20000010000 */
[----:B------:R-:W-:Y:S01]  /*9f80*/  PRMT R138, R132, 0x7632, R138 ;  /* 0x00007632848a7816 */ /* 0x000fe2000000008a */
[----:B----4-:R-:W-:Y:S02]  /*9f90*/  FADD.FTZ R155, R3, R155 ;  /* 0x0000009b039b7221 */ /* 0x010fe40000010000 */
[----:B------:R-:W-:Y:S02]  /*9fa0*/  IMAD.WIDE.U32 R166, R228, -0x2daee0ad, RZ ;  /* 0xd2511f53e4a67825 */ /* 0x000fe400078e00ff */
[----:B------:R-:W-:Y:S02]  /*9fb0*/  @!P5 HFMA2.BF16_V2 R251, -RZ.H0_H0, RZ.H0_H0, -R138.H0_H0 ;  /* 0x200000fffffbd231 */ /* 0x000fe4000034098a */
[----:B--2---:R-:W-:Y:S05]  /*9fc0*/  @!P4 HFMA2.BF16_V2 R152, -RZ.H0_H0, RZ.H0_H0, -R137.H0_H0 ;  /* 0x200000ffff98c231 */ /* 0x004fea0000340989 */
[----:B------:R-:W-:Y:S01]  /*9fd0*/  PRMT R143, R152, 0x7610, R143 ;  /* 0x00007610988f7816 */ /* 0x000fe2000000008f */
[----:B------:R3:W-:Y:S03]  /*9fe0*/  @!P4 STL.S16 [R1], R152 ;  /* 0x000000980100c387 */ /* 0x0007e60000100600 */
[----:B------:R-:W-:Y:S01]  /*9ff0*/  @!P4 PRMT R137, R143, 0x5410, RZ ;  /* 0x000054108f89c816 */ /* 0x000fe200000000ff */
[----:B------:R1:W2:Y:S01]  /*a000*/  LDL.S16 R164, [R1+0x18] ;  /* 0x0000180001a47983 */ /* 0x0002a20000100600 */
[C---:B------:R-:W-:Y:S01]  /*a010*/  ISETP.GE.U32.AND P4, PT, R233.reuse, R0, PT ;  /* 0x00000000e900720c */ /* 0x040fe20003f86070 */
[----:B------:R-:W4:Y:S01]  /*a020*/  MUFU.EX2 R143, R184 ;  /* 0x000000b8008f7308 */ /* 0x000f220000000800 */
[----:B------:R-:W-:Y:S01]  /*a030*/  LOP3.LUT R0, R172, 0xffff, RZ, 0xc0, !PT ;  /* 0x0000ffffac007812 */ /* 0x000fe200078ec0ff */
[----:B------:R5:W-:Y:S03]  /*a040*/  STG.E.U16 [R188.64], R137 ;  /* 0x00000089bc007986 */ /* 0x000be6000c101510 */
[----:B------:R-:W-:Y:S04]  /*a050*/  SHF.R.U32.HI R0, RZ, 0x8, R0 ;  /* 0x00000008ff007819 */ /* 0x000fe80000011600 */
[----:B------:R-:W-:Y:S04]  /*a060*/  LOP3.LUT R0, R0, 0xffff, RZ, 0xc0, !PT ;  /* 0x0000ffff00007812 */ /* 0x000fe800078ec0ff */
[----:B------:R-:W-:Y:S02]  /*a070*/  ISETP.GE.U32.AND P3, PT, R233, R0, PT ;  /* 0x00000000e900720c */ /* 0x000fe40003f66070 */
[----:B------:R-:W-:Y:S04]  /*a080*/  SHF.R.U32.HI R0, RZ, 0x10, R172 ;  /* 0x00000010ff007819 */ /* 0x000fe800000116ac */
[----:B------:R-:W-:Y:S01]  /*a090*/  LOP3.LUT R140, R0, 0xff, RZ, 0xc0, !PT ;  /* 0x000000ff008c7812 */ /* 0x000fe200078ec0ff */
[----:B---3--:R-:W-:Y:S01]  /*a0a0*/  FADD.FTZ R152, R139, R145 ;  /* 0x000000918b987221 */ /* 0x008fe20000010000 */
[----:B------:R-:W-:Y:S01]  /*a0b0*/  F2FP.BF16.PACK_AB R0, R3, R144 ;  /* 0x000000900300723e */ /* 0x000fe200000010ff */
[----:B------:R-:W-:Y:S01]  /*a0c0*/  MUFU.EX2 R145, R181 ;  /* 0x000000b500917308 */ /* 0x000fe20000000800 */
[----:B------:R-:W-:Y:S01]  /*a0d0*/  ISETP.GE.U32.AND P1, PT, R233, R140, PT ;  /* 0x0000008ce900720c */ /* 0x000fe20003f26070 */
[----:B----4-:R-:W-:Y:S01]  /*a0e0*/  FADD.FTZ R151, R143, R148 ;  /* 0x000000948f977221 */ /* 0x010fe20000010000 */
[----:B------:R-:W-:Y:S01]  /*a0f0*/  PRMT R140, R0, 0x7632, R140 ;  /* 0x00007632008c7816 */ /* 0x000fe2000000008c */
[----:B------:R-:W-:Y:S01]  /*a100*/  @!P0 HFMA2.BF16_V2 R247, -RZ.H0_H0, RZ.H0_H0, -R0.H0_H0 ;  /* 0x200000fffff78231 */ /* 0x000fe20000340900 */
[----:B------:R-:W-:Y:S02]  /*a110*/  PRMT R144, R132, 0x5410, R138 ;  /* 0x0000541084907816 */ /* 0x000fe4000000008a */
[----:B------:R-:W-:Y:S02]  /*a120*/  PRMT R153, R0, 0x5410, R140 ;  /* 0x0000541000997816 */ /* 0x000fe4000000008c */
[----:B------:R-:W-:Y:S01]  /*a130*/  @!P0 PRMT R0, R247, 0x5410, RZ ;  /* 0x00005410f7008816 */ /* 0x000fe200000000ff */
[----:B-----5:R-:W3:Y:S01]  /*a140*/  MUFU.EX2 R137, R179 ;  /* 0x000000b300897308 */ /* 0x020ee20000000800 */
[CC--:B------:R-:W-:Y:S02]  /*a150*/  LEA R210, P0, R159.reuse, R188.reuse, 0x1 ;  /* 0x000000bc9fd27211 */ /* 0x0c0fe400078008ff */
[----:B------:R-:W-:Y:S02]  /*a160*/  @!P6 PRMT R132, R252, 0x5410, RZ ;  /* 0x00005410fc84e816 */ /* 0x000fe400000000ff */
[----:B------:R-:W-:Y:S02]  /*a170*/  LEA.HI.X.SX32 R211, R159, R189, 0x1, P0 ;  /* 0x000000bd9fd37211 */ /* 0x000fe400000f0eff */
[----:B------:R1:W4:Y:S01]  /*a180*/  LDL.S16 R159, [R1+0x1c] ;  /* 0x00001c00019f7983 */ /* 0x0003220000100600 */
[----:B------:R-:W-:Y:S02]  /*a190*/  @!P5 PRMT R138, R251, 0x5410, RZ ;  /* 0x00005410fb8ad816 */ /* 0x000fe400000000ff */
[----:B------:R-:W-:Y:S01]  /*a1a0*/  F2FP.BF16.PACK_AB R3, R139, R149 ;  /* 0x000000958b03723e */ /* 0x000fe200000010ff */
[C---:B------:R-:W-:Y:S01]  /*a1b0*/  IMAD.WIDE R148, R156.reuse, 0x70, R190 ;  /* 0x000000709c947825 */ /* 0x040fe200078e02be */
[----:B------:R5:W-:Y:S01]  /*a1c0*/  STG.E.U16 [R190.64], R132 ;  /* 0x00000084be007986 */ /* 0x000be2000c101510 */
[----:B------:R-:W-:Y:S02]  /*a1d0*/  SHF.R.U32.HI R139, RZ, 0x18, R142 ;  /* 0x00000018ff8b7819 */ /* 0x000fe4000001168e */
[----:B------:R-:W-:Y:S01]  /*a1e0*/  IMAD R156, R156, 0x48, RZ ;  /* 0x000000489c9c7824 */ /* 0x000fe200078e02ff */
[----:B------:R1:W-:Y:S01]  /*a1f0*/  STG.E.U16 [R190.64+0x2], R138 ;  /* 0x0000028abe007986 */ /* 0x0003e2000c101510 */
[C---:B------:R-:W-:Y:S01]  /*a200*/  F2FP.BF16.PACK_AB R143, R150.reuse, R143 ;  /* 0x0000008f968f723e */ /* 0x040fe200000010ff */
[----:B------:R-:W-:Y:S01]  /*a210*/  FADD.FTZ R150, R150, R151 ;  /* 0x0000009796967221 */ /* 0x000fe20000010000 */
[----:B------:R-:W-:Y:S01]  /*a220*/  ISETP.GE.U32.AND P5, PT, R233, R139, PT ;  /* 0x0000008be900720c */ /* 0x000fe20003fa6070 */
[----:B------:R1:W-:Y:S01]  /*a230*/  STG.E.U16 [R148.64], R0 ;  /* 0x0000000094007986 */ /* 0x0003e2000c101510 */
[C---:B------:R-:W-:Y:S01]  /*a240*/  LEA R208, P0, R156.reuse, R188, 0x1 ;  /* 0x000000bc9cd07211 */ /* 0x040fe200078008ff */
[----:B------:R-:W1:Y:S01]  /*a250*/  MUFU.EX2 R151, R223 ;  /* 0x000000df00977308 */ /* 0x000e620000000800 */
[----:B------:R-:W-:Y:S02]  /*a260*/  PRMT R139, R143, 0x7632, R139 ;  /* 0x000076328f8b7816 */ /* 0x000fe4000000008b */
[----:B------:R-:W-:Y:S02]  /*a270*/  LEA.HI.X.SX32 R209, R156, R189, 0x1, P0 ;  /* 0x000000bd9cd17211 */ /* 0x000fe400000f0eff */
[----:B---3--:R-:W-:Y:S01]  /*a280*/  F2FP.BF16.PACK_AB R163, R137, R145 ;  /* 0x0000009189a3723e */ /* 0x008fe200000010ff */
[----:B------:R-:W-:Y:S04]  /*a290*/  @!P3 HFMA2.BF16_V2 R249, -RZ.H0_H0, RZ.H0_H0, -R139.H0_H0 ;  /* 0x200000fffff9b231 */ /* 0x000fe8000034098b */
[----:B------:R3:W-:Y:S01]  /*a2a0*/  MUFU.EX2 R156, R220 ;  /* 0x000000dc009c7308 */ /* 0x0007e20000000800 */
[----:B-----5:R-:W-:Y:S09]  /*a2b0*/  PRMT R132, R143, 0x7610, R132 ;  /* 0x000076108f847816 */ /* 0x020ff20000000084 */
[----:B-1----:R-:W1:Y:S01]  /*a2c0*/  MUFU.EX2 R138, R216 ;  /* 0x000000d8008a7308 */ /* 0x002e620000000800 */
[----:B------:R-:W-:Y:S01]  /*a2d0*/  PRMT R143, R132, 0x5410, R139 ;  /* 0x00005410848f7816 */ /* 0x000fe2000000008b */
[----:B------:R-:W-:Y:S01]  /*a2e0*/  @!P4 HFMA2.BF16_V2 R250, -RZ.H0_H0, RZ.H0_H0, -R132.H0_H0 ;  /* 0x200000fffffac231 */ /* 0x000fe20000340984 */
[----:B------:R-:W-:Y:S02]  /*a2f0*/  @!P3 PRMT R139, R249, 0x5410, RZ ;  /* 0x00005410f98bb816 */ /* 0x000fe400000000ff */
[----:B------:R-:W-:Y:S02]  /*a300*/  SHF.R.U32.HI R0, RZ, 0x10, R142 ;  /* 0x00000010ff007819 */ /* 0x000fe4000001168e */
[----:B------:R-:W-:Y:S02]  /*a310*/  LOP3.LUT R142, R142, 0xffff, RZ, 0xc0, !PT ;  /* 0x0000ffff8e8e7812 */ /* 0x000fe400078ec0ff */
[----:B------:R-:W-:Y:S01]  /*a320*/  LOP3.LUT R0, R0, 0xff, RZ, 0xc0, !PT ;  /* 0x000000ff00007812 */ /* 0x000fe200078ec0ff */
[----:B------:R-:W-:Y:S01]  /*a330*/  MUFU.EX2 R148, R183 ;  /* 0x000000b700947308 */ /* 0x000fe20000000800 */
[----:B------:R-:W-:Y:S02]  /*a340*/  F2FP.BF16.PACK_AB R158, R226, R151 ;  /* 0x00000097e29e723e */ /* 0x000fe400000010ff */
[C---:B------:R-:W-:Y:S01]  /*a350*/  ISETP.GE.U32.AND P2, PT, R233.reuse, R0, PT ;  /* 0x00000000e900720c */ /* 0x040fe20003f46070 */
[----:B---3--:R3:W5:Y:S01]  /*a360*/  LDL.S16 R220, [R1+0x30] ;  /* 0x0000300001dc7983 */ /* 0x0087620000100600 */
[----:B------:R-:W-:Y:S02]  /*a370*/  SHF.R.U32.HI R0, RZ, 0x8, R142 ;  /* 0x00000008ff007819 */ /* 0x000fe4000001168e */
[----:B------:R-:W-:Y:S02]  /*a380*/  @!P4 PRMT R132, R250, 0x5410, RZ ;  /* 0x00005410fa84c816 */ /* 0x000fe400000000ff */
[----:B------:R-:W-:Y:S01]  /*a390*/  LOP3.LUT R0, R0, 0xffff, RZ, 0xc0, !PT ;  /* 0x0000ffff00007812 */ /* 0x000fe200078ec0ff */
[----:B------:R-:W-:Y:S01]  /*a3a0*/  MUFU.EX2 R149, R219 ;  /* 0x000000db00957308 */ /* 0x000fe20000000800 */
[----:B------:R-:W-:Y:S02]  /*a3b0*/  PRMT R184, R158, 0x7632, R184 ;  /* 0x000076329eb87816 */ /* 0x000fe400000000b8 */
[----:B------:R-:W-:Y:S01]  /*a3c0*/  ISETP.GE.U32.AND P0, PT, R233, R0, PT ;  /* 0x00000000e900720c */ /* 0x000fe20003f06070 */
[----:B-1----:R-:W-:Y:S06]  /*a3d0*/  FADD.FTZ R142, R138, R154 ;  /* 0x0000009a8a8e7221 */ /* 0x002fec0000010000 */
[----:B------:R-:W1:Y:S10]  /*a3e0*/  MUFU.EX2 R0, R215 ;  /* 0x000000d700007308 */ /* 0x000e740000000800 */
[----:B------:R-:W-:Y:S01]  /*a3f0*/  MUFU.EX2 R215, R229 ;  /* 0x000000e500d77308 */ /* 0x000fe20000000800 */
[C---:B-1----:R-:W-:Y:S01]  /*a400*/  F2FP.BF16.PACK_AB R138, R0.reuse, R138 ;  /* 0x0000008a008a723e */ /* 0x042fe200000010ff */
[----:B------:R-:W-:Y:S01]  /*a410*/  FADD.FTZ R154, R0, R142 ;  /* 0x0000008e009a7221 */ /* 0x000fe20000010000 */
[----:B------:R-:W-:Y:S01]  /*a420*/  LOP3.LUT R142, R167, UR25, R214, 0x96, !PT ;  /* 0x00000019a78e7c12 */ /* 0x000fe2000f8e96d6 */
[----:B------:R-:W-:Y:S01]  /*a430*/  FADD.FTZ R0, R2, R155 ;  /* 0x0000009b02007221 */ /* 0x000fe20000010000 */
[C---:B------:R-:W-:Y:S03]  /*a440*/  F2FP.BF16.PACK_AB R2, R148.reuse, R2 ;  /* 0x000000029402723e */ /* 0x040fe600000010ff */
[----:B------:R-:W-:Y:S01]  /*a450*/  FADD.FTZ R161, R148, R0 ;  /* 0x0000000094a17221 */ /* 0x000fe20000010000 */
[----:B------:R-:W-:Y:S01]  /*a460*/  LOP3.LUT R0, R142, 0xff, RZ, 0xc0, !PT ;  /* 0x000000ff8e007812 */ /* 0x000fe200078ec0ff */
[----:B------:R-:W-:Y:S01]  /*a470*/  FADD.FTZ R148, R156, R150 ;  /* 0x000000969c947221 */ /* 0x000fe20000010000 */
[----:B------:R-:W-:Y:S02]  /*a480*/  F2FP.BF16.PACK_AB R156, R149, R156 ;  /* 0x0000009c959c723e */ /* 0x000fe400000010ff */
[----:B------:R-:W-:Y:S01]  /*a490*/  ISETP.GE.U32.AND P3, PT, R233, R0, PT ;  /* 0x00000000e900720c */ /* 0x000fe20003f66070 */
[----:B------:R-:W-:Y:S01]  /*a4a0*/  FADD.FTZ R0, R145, R152 ;  /* 0x0000009891007221 */ /* 0x000fe20000010000 */
[----:B------:R-:W-:Y:S02]  /*a4b0*/  PRMT R157, R156, 0x7632, R157 ;  /* 0x000076329c9d7816 */ /* 0x000fe4000000009d */
[----:B------:R-:W-:Y:S01]  /*a4c0*/  LOP3.LUT R152, R166, 0xff, RZ, 0xc0, !PT ;  /* 0x000000ffa6987812 */ /* 0x000fe200078ec0ff */
[----:B------:R-:W-:Y:S01]  /*a4d0*/  FADD.FTZ R155, R137, R0 ;  /* 0x00000000899b7221 */ /* 0x000fe20000010000 */
[----:B------:R-:W-:Y:S01]  /*a4e0*/  LOP3.LUT R0, R142, 0xffff, RZ, 0xc0, !PT ;  /* 0x0000ffff8e007812 */ /* 0x000fe200078ec0ff */
[----:B------:R-:W1:Y:S01]  /*a4f0*/  MUFU.EX2 R137, R224 ;  /* 0x000000e000897308 */ /* 0x000e620000000800 */
[----:B------:R-:W-:Y:S02]  /*a500*/  PRMT R160, R156, 0x5410, R157 ;  /* 0x000054109ca07816 */ /* 0x000fe4000000009d */
[----:B------:R-:W-:Y:S02]  /*a510*/  SHF.R.U32.HI R0, RZ, 0x8, R0 ;  /* 0x00000008ff007819 */ /* 0x000fe40000011600 */
[----:B------:R-:W-:Y:S02]  /*a520*/  ISETP.GE.U32.AND P6, PT, R233, R152, PT ;  /* 0x00000098e900720c */ /* 0x000fe40003fc6070 */
[----:B------:R-:W-:Y:S03]  /*a530*/  LOP3.LUT R145, R0, 0xffff, RZ, 0xc0, !PT ;  /* 0x0000ffff00917812 */ /* 0x000fe600078ec0ff */
[----:B------:R-:W3:Y:S01]  /*a540*/  MUFU.EX2 R0, R225 ;  /* 0x000000e100007308 */ /* 0x000ee20000000800 */
[----:B-1----:R-:W-:Y:S01]  /*a550*/  FADD.FTZ R154, R137, R154 ;  /* 0x0000009a899a7221 */ /* 0x002fe20000010000 */
[C---:B---3--:R-:W-:Y:S03]  /*a560*/  F2FP.BF16.PACK_AB R168, R0.reuse, R137 ;  /* 0x0000008900a8723e */ /* 0x048fe600000010ff */
[----:B------:R-:W-:Y:S01]  /*a570*/  FADD.FTZ R219, R0, R154 ;  /* 0x0000009a00db7221 */ /* 0x000fe20000010000 */
[----:B----4-:R-:W-:Y:S05]  /*a580*/  @!P3 HFMA2.BF16_V2 R159, -RZ.H0_H0, RZ.H0_H0, -R156.H0_H0 ;  /* 0x200000ffff9fb231 */ /* 0x010fea000034099c */
[----:B------:R-:W-:Y:S01]  /*a590*/  PRMT R150, R159, 0x7610, R150 ;  /* 0x000076109f967816 */ /* 0x000fe20000000096 */
[----:B------:R1:W-:Y:S03]  /*a5a0*/  @!P3 STL.S16 [R1+0x1c], R159 ;  /* 0x00001c9f0100b387 */ /* 0x0003e60000100600 */
[----:B------:R-:W-:Y:S01]  /*a5b0*/  @!P3 PRMT R156, R150, 0x5410, RZ ;  /* 0x00005410969cb816 */ /* 0x000fe200000000ff */
[----:B------:R3:W4:Y:S01]  /*a5c0*/  LDL.S16 R187, [R1+0x28] ;  /* 0x0000280001bb7983 */ /* 0x0007220000100600 */
[----:B------:R-:W-:Y:S01]  /*a5d0*/  ISETP.GE.U32.AND P3, PT, R233, R145, PT ;  /* 0x00000091e900720c */ /* 0x000fe20003f66070 */
[----:B------:R-:W3:Y:S02]  /*a5e0*/  MUFU.EX2 R150, R221 ;  /* 0x000000dd00967308 */ /* 0x000ee40000000800 */
[----:B------:R4:W4:Y:S04]  /*a5f0*/  LDL.S16 R179, [R1+0x24] ;  /* 0x0000240001b37983 */ /* 0x0009280000100600 */
[----:B------:R4:W4:Y:S04]  /*a600*/  LDL.S16 R178, [R1+0x20] ;  /* 0x0000200001b27983 */ /* 0x0009280000100600 */
[----:B------:R4:W4:Y:S01]  /*a610*/  LDL.S16 R169, [R1+0x38] ;  /* 0x0000380001a97983 */ /* 0x0009220000100600 */
[----:B------:R-:W-:Y:S01]  /*a620*/  MUFU.EX2 R145, R218 ;  /* 0x000000da00917308 */ /* 0x000fe20000000800 */
[----:B--2---:R-:W-:Y:S05]  /*a630*/  @!P3 HFMA2.BF16_V2 R164, -RZ.H0_H0, RZ.H0_H0, -R157.H0_H0 ;  /* 0x200000ffffa4b231 */ /* 0x004fea000034099d */
[----:B------:R-:W-:Y:S01]  /*a640*/  PRMT R162, R164, 0x7610, R162 ;  /* 0x00007610a4a27816 */ /* 0x000fe200000000a2 */
[----:B------:R2:W-:Y:S01]  /*a650*/  @!P3 STL.S16 [R1+0x18], R164 ;  /* 0x000018a40100b387 */ /* 0x0005e20000100600 */
[----:B-1----:R-:W-:Y:S02]  /*a660*/  FADD.FTZ R159, R149, R148 ;  /* 0x00000094959f7221 */ /* 0x002fe40000010000 */
[----:B------:R-:W-:Y:S01]  /*a670*/  @!P3 PRMT R157, R162, 0x5410, RZ ;  /* 0x00005410a29db816 */ /* 0x000fe200000000ff */
[----:B------:R-:W1:Y:S01]  /*a680*/  MUFU.EX2 R148, R217 ;  /* 0x000000d900947308 */ /* 0x000e620000000800 */
[----:B------:R1:W4:Y:S01]  /*a690*/  LDL.S16 R162, [R1+0x34] ;  /* 0x0000340001a27983 */ /* 0x0003220000100600 */
[----:B---3--:R-:W-:Y:S02]  /*a6a0*/  FADD.FTZ R137, R150, R161 ;  /* 0x000000a196897221 */ /* 0x008fe40000010000 */
[----:B------:R-:W-:Y:S06]  /*a6b0*/  FADD.FTZ R216, R151, R159 ;  /* 0x0000009f97d87221 */ /* 0x000fec0000010000 */
[----:B------:R-:W3:Y:S01]  /*a6c0*/  MUFU.EX2 R149, R222 ;  /* 0x000000de00957308 */ /* 0x000ee20000000800 */
[----:B-----5:R-:W-:Y:S01]  /*a6d0*/  @!P6 HFMA2.BF16_V2 R220, -RZ.H0_H0, RZ.H0_H0, -R158.H0_H0 ;  /* 0x200000ffffdce231 */ /* 0x020fe2000034099e */
[----:B--2---:R2:W5:Y:S04]  /*a6e0*/  LDL.S16 R164, [R1+0x2c] ;  /* 0x00002c0001a47983 */ /* 0x0045680000100600 */
[----:B------:R-:W-:Y:S01]  /*a6f0*/  PRMT R161, R220, 0x7610, R161 ;  /* 0x00007610dca17816 */ /* 0x000fe200000000a1 */
[----:B-1----:R-:W-:Y:S01]  /*a700*/  FADD.FTZ R0, R148, R155 ;  /* 0x0000009b94007221 */ /* 0x002fe20000010000 */
[----:B------:R-:W-:Y:S01]  /*a710*/  @!P6 STL.S16 [R1+0x30], R220 ;  /* 0x000030dc0100e387 */ /* 0x000fe20000100600 */
[C---:B------:R-:W-:Y:S02]  /*a720*/  F2FP.BF16.PACK_AB R171, R145.reuse, R148 ;  /* 0x0000009491ab723e */ /* 0x040fe400000010ff */
[--C-:B------:R-:W-:Y:S01]  /*a730*/  FADD.FTZ R217, R145, R0.reuse ;  /* 0x0000000091d97221 */ /* 0x100fe20000010000 */
[----:B------:R-:W-:Y:S02]  /*a740*/  PRMT R0, R3, 0x7632, R0 ;  /* 0x0000763203007816 */ /* 0x000fe40000000000 */
[----:B------:R-:W-:Y:S01]  /*a750*/  LOP3.LUT R145, R146, 0xff, RZ, 0xc0, !PT ;  /* 0x000000ff92917812 */ /* 0x000fe200078ec0ff */
[----:B---3--:R-:W-:Y:S01]  /*a760*/  FADD.FTZ R218, R149, R137 ;  /* 0x0000008995da7221 */ /* 0x008fe20000010000 */
[----:B------:R-:W-:Y:S02]  /*a770*/  SHF.R.U32.HI R137, RZ, 0x18, R172 ;  /* 0x00000018ff897819 */ /* 0x000fe400000116ac */
[C---:B------:R-:W-:Y:S02]  /*a780*/  ISETP.GE.U32.AND P3, PT, R233.reuse, R145, PT ;  /* 0x00000091e900720c */ /* 0x040fe40003f66070 */
[----:B------:R-:W-:Y:S02]  /*a790*/  ISETP.GE.U32.AND P4, PT, R233, R137, PT ;  /* 0x00000089e900720c */ /* 0x000fe40003f86070 */
[----:B------:R-:W-:Y:S02]  /*a7a0*/  PRMT R137, R138, 0x7632, R137 ;  /* 0x000076328a897816 */ /* 0x000fe40000000089 */
[----:B------:R-:W-:Y:S02]  /*a7b0*/  LOP3.LUT R145, R166, 0xffff, RZ, 0xc0, !PT ;  /* 0x0000ffffa6917812 */ /* 0x000fe400078ec0ff */
[----:B------:R-:W-:Y:S02]  /*a7c0*/  PRMT R151, R138, 0x5410, R137 ;  /* 0x000054108a977816 */ /* 0x000fe40000000089 */
[----:B------:R-:W-:Y:S02]  /*a7d0*/  SHF.R.U32.HI R145, RZ, 0x8, R145 ;  /* 0x00000008ff917819 */ /* 0x000fe40000011691 */
[----:B------:R-:W-:Y:S02]  /*a7e0*/  F2FP.BF16.PACK_AB R170, R149, R150 ;  /* 0x0000009695aa723e */ /* 0x000fe400000010ff */
[----:B------:R-:W-:Y:S01]  /*a7f0*/  LOP3.LUT R145, R145, 0xffff, RZ, 0xc0, !PT ;  /* 0x0000ffff91917812 */ /* 0x000fe200078ec0ff */
[----:B----4-:R-:W-:Y:S02]  /*a800*/  @!P0 HFMA2.BF16_V2 R187, -RZ.H0_H0, RZ.H0_H0, -R140.H0_H0 ;  /* 0x200000ffffbb8231 */ /* 0x010fe4000034098c */
[----:B------:R-:W-:Y:S03]  /*a810*/  @!P2 HFMA2.BF16_V2 R179, -RZ.H0_H0, RZ.H0_H0, -R3.H0_H0 ;  /* 0x200000ffffb3a231 */ /* 0x000fe60000340903 */
[----:B------:R1:W-:Y:S01]  /*a820*/  @!P0 STL.S16 [R1+0x28], R187 ;  /* 0x000028bb01008387 */ /* 0x0003e20000100600 */
[----:B------:R-:W-:Y:S01]  /*a830*/  PRMT R152, R187, 0x7610, R152 ;  /* 0x00007610bb987816 */ /* 0x000fe20000000098 */
[----:B------:R-:W-:Y:S02]  /*a840*/  @!P5 HFMA2.BF16_V2 R178, -RZ.H0_H0, RZ.H0_H0, -R0.H0_H0 ;  /* 0x200000ffffb2d231 */ /* 0x000fe40000340900 */
[----:B------:R-:W-:Y:S01]  /*a850*/  @!P2 STL.S16 [R1+0x24], R179 ;  /* 0x000024b30100a387 */ /* 0x000fe20000100600 */
[----:B------:R-:W-:Y:S01]  /*a860*/  @!P0 PRMT R140, R152, 0x5410, RZ ;  /* 0x00005410988c8816 */ /* 0x000fe200000000ff */
[----:B------:R-:W-:Y:S02]  /*a870*/  @!P1 HFMA2.BF16_V2 R169, -RZ.H0_H0, RZ.H0_H0, -R138.H0_H0 ;  /* 0x200000ffffa99231 */ /* 0x000fe4000034098a */
[----:B------:R3:W-:Y:S01]  /*a880*/  @!P5 STL.S16 [R1+0x20], R178 ;  /* 0x000020b20100d387 */ /* 0x0007e20000100600 */
[----:B------:R-:W-:Y:S02]  /*a890*/  PRMT R175, R179, 0x7610, R175 ;  /* 0x00007610b3af7816 */ /* 0x000fe400000000af */
[----:B------:R-:W-:Y:S01]  /*a8a0*/  PRMT R152, R3, 0x5410, R0 ;  /* 0x0000541003987816 */ /* 0x000fe20000000000 */
[----:B------:R-:W-:Y:S01]  /*a8b0*/  @!P1 STL.S16 [R1+0x38], R169 ;  /* 0x000038a901009387 */ /* 0x000fe20000100600 */
[----:B------:R-:W-:Y:S02]  /*a8c0*/  PRMT R165, R169, 0x7610, R165 ;  /* 0x00007610a9a57816 */ /* 0x000fe400000000a5 */
[----:B------:R-:W-:Y:S01]  /*a8d0*/  @!P2 PRMT R3, R175, 0x5410, RZ ;  /* 0x00005410af03a816 */ /* 0x000fe200000000ff */
[----:B------:R4:W-:Y:S01]  /*a8e0*/  STG.E.U16 [R210.64], R140 ;  /* 0x0000008cd2007986 */ /* 0x0009e2000c101510 */
[----:B------:R-:W-:Y:S02]  /*a8f0*/  PRMT R174, R178, 0x7610, R174 ;  /* 0x00007610b2ae7816 */ /* 0x000fe400000000ae */
[----:B------:R-:W-:Y:S01]  /*a900*/  @!P1 PRMT R138, R165, 0x5410, RZ ;  /* 0x00005410a58a9816 */ /* 0x000fe200000000ff */
[----:B------:R-:W-:Y:S01]  /*a910*/  @!P4 HFMA2.BF16_V2 R162, -RZ.H0_H0, RZ.H0_H0, -R137.H0_H0 ;  /* 0x200000ffffa2c231 */ /* 0x000fe20000340989 */
[----:B------:R-:W-:Y:S01]  /*a920*/  @!P5 PRMT R0, R174, 0x5410, RZ ;  /* 0x00005410ae00d816 */ /* 0x000fe200000000ff */
[----:B------:R2:W-:Y:S01]  /*a930*/  STG.E.U16 [R208.64], R3 ;  /* 0x00000003d0007986 */ /* 0x0005e2000c101510 */
[----:B------:R-:W-:Y:S02]  /*a940*/  LOP3.LUT P2, RZ, R212, 0x8, RZ, 0xc0, !PT ;  /* 0x00000008d4ff7812 */ /* 0x000fe4000784c0ff */
[----:B------:R-:W-:Y:S01]  /*a950*/  PRMT R148, R162, 0x7610, R148 ;  /* 0x00007610a2947816 */ /* 0x000fe20000000094 */
[----:B------:R5:W-:Y:S01]  /*a960*/  @!P4 STL.S16 [R1+0x34], R162 ;  /* 0x000034a20100c387 */ /* 0x000be20000100600 */
[----:B-1----:R-:W-:Y:S01]  /*a970*/  MUFU.EX2 R187, R232 ;  /* 0x000000e800bb7308 */ /* 0x002fe20000000800 */
[----:B------:R-:W-:Y:S02]  /*a980*/  LOP3.LUT P1, RZ, R212, 0x4, RZ, 0xc0, !PT ;  /* 0x00000004d4ff7812 */ /* 0x000fe4000782c0ff */
[----:B------:R-:W-:Y:S01]  /*a990*/  @!P4 PRMT R137, R148, 0x5410, RZ ;  /* 0x000054109489c816 */ /* 0x000fe200000000ff */
[----:B------:R1:W-:Y:S01]  /*a9a0*/  STG.E.U16 [R208.64+0x2], R0 ;  /* 0x00000200d0007986 */ /* 0x0003e2000c101510 */
[----:B---3--:R-:W-:Y:S03]  /*a9b0*/  PRMT R178, R233, 0x7054, R233 ;  /* 0x00007054e9b27816 */ /* 0x008fe600000000e9 */
[----:B------:R3:W-:Y:S04]  /*a9c0*/  STG.E.U16 [R188.64+0x12], R139 ;  /* 0x0000128bbc007986 */ /* 0x0007e8000c101510 */
[----:B------:R-:W-:Y:S01]  /*a9d0*/  STG.E.U16 [R188.64+0x10], R132 ;  /* 0x00001084bc007986 */ /* 0x000fe2000c101510 */
[----:B----4-:R-:W-:Y:S03]  /*a9e0*/  LOP3.LUT R140, R146, 0xffff, RZ, 0xc0, !PT ;  /* 0x0000ffff928c7812 */ /* 0x010fe600078ec0ff */
[----:B------:R4:W-:Y:S01]  /*a9f0*/  STG.E.U16 [R190.64+0x10], R138 ;  /* 0x0000108abe007986 */ /* 0x0009e2000c101510 */
[----:B------:R-:W-:Y:S03]  /*aa00*/  SHF.R.U32.HI R140, RZ, 0x8, R140 ;  /* 0x00000008ff8c7819 */ /* 0x000fe6000001168c */
[----:B------:R-:W-:Y:S01]  /*aa10*/  STG.E.U16 [R190.64+0x12], R137 ;  /* 0x00001289be007986 */ /* 0x000fe2000c101510 */
[----:B--2---:R-:W-:Y:S02]  /*aa20*/  SHF.R.U32.HI R3, RZ, 0x18, R146 ;  /* 0x00000018ff037819 */ /* 0x004fe40000011692 */
[----:B-----5:R-:W-:Y:S02]  /*aa30*/  PRMT R162, R158, 0x5410, R184 ;  /* 0x000054109ea27816 */ /* 0x020fe400000000b8 */
[----:B------:R-:W-:Y:S02]  /*aa40*/  @!P6 PRMT R158, R161, 0x5410, RZ ;  /* 0x00005410a19ee816 */ /* 0x000fe400000000ff */
[C---:B------:R-:W-:Y:S02]  /*aa50*/  ISETP.GE.U32.AND P6, PT, R233.reuse, R145, PT ;  /* 0x00000091e900720c */ /* 0x040fe40003fc6070 */
[----:B------:R-:W-:Y:S02]  /*aa60*/  LOP3.LUT R140, R140, 0xffff, RZ, 0xc0, !PT ;  /* 0x0000ffff8c8c7812 */ /* 0x000fe400078ec0ff */
[C---:B------:R-:W-:Y:S02]  /*aa70*/  ISETP.GE.U32.AND P5, PT, R233.reuse, R3, PT ;  /* 0x00000003e900720c */ /* 0x040fe40003fa6070 */
[----:B------:R-:W-:Y:S02]  /*aa80*/  ISETP.GE.U32.AND P0, PT, R233, R140, PT ;  /* 0x0000008ce900720c */ /* 0x000fe40003f06070 */
[----:B------:R-:W-:Y:S02]  /*aa90*/  SHF.R.U32.HI R140, RZ, 0x10, R146 ;  /* 0x00000010ff8c7819 */ /* 0x000fe40000011692 */
[----:B-1----:R-:W-:Y:S02]  /*aaa0*/  PRMT R0, R2, 0x7632, R0 ;  /* 0x0000763202007816 */ /* 0x002fe40000000000 */
[----:B------:R-:W-:Y:S01]  /*aab0*/  LOP3.LUT R140, R140, 0xff, RZ, 0xc0, !PT ;  /* 0x000000ff8c8c7812 */ /* 0x000fe200078ec0ff */
[----:B------:R-:W-:Y:S01]  /*aac0*/  @!P6 HFMA2.BF16_V2 R164, -RZ.H0_H0, RZ.H0_H0, -R184.H0_H0 ;  /* 0x200000ffffa4e231 */ /* 0x000fe200003409b8 */
[----:B------:R-:W-:Y:S02]  /*aad0*/  SHF.R.U32.HI R3, RZ, 0x10, R142 ;  /* 0x00000010ff037819 */ /* 0x000fe4000001168e */
[----:B---3--:R-:W-:Y:S02]  /*aae0*/  PRMT R139, R163, 0x7632, R139 ;  /* 0x00007632a38b7816 */ /* 0x008fe4000000008b */
[----:B------:R1:W-:Y:S01]  /*aaf0*/  @!P6 STL.S16 [R1+0x2c], R164 ;  /* 0x00002ca40100e387 */ /* 0x0003e20000100600 */
[----:B------:R-:W-:Y:S02]  /*ab00*/  PRMT R145, R164, 0x7610, R145 ;  /* 0x00007610a4917816 */ /* 0x000fe40000000091 */
[----:B----4-:R-:W-:Y:S01]  /*ab10*/  PRMT R138, R168, 0x7610, R138 ;  /* 0x00007610a88a7816 */ /* 0x010fe2000000008a */
[----:B------:R2:W3:Y:S01]  /*ab20*/  LDL.S16 R169, [R1+0xc] ;  /* 0x00000c0001a97983 */ /* 0x0004e20000100600 */
[----:B------:R-:W-:Y:S02]  /*ab30*/  @!P6 PRMT R184, R145, 0x5410, RZ ;  /* 0x0000541091b8e816 */ /* 0x000fe400000000ff */
[----:B------:R-:W-:Y:S01]  /*ab40*/  ISETP.GE.U32.AND P6, PT, R233, R140, PT ;  /* 0x0000008ce900720c */ /* 0x000fe20003fc6070 */
[----:B------:R2:W4:Y:S01]  /*ab50*/  LDL.S16 R161, [R1+0x8] ;  /* 0x0000080001a17983 */ /* 0x0005220000100600 */
[----:B------:R-:W-:Y:S02]  /*ab60*/  LOP3.LUT R145, R3, 0xff, RZ, 0xc0, !PT ;  /* 0x000000ff03917812 */ /* 0x000fe400078ec0ff */
[----:B------:R-:W-:Y:S01]  /*ab70*/  PRMT R3, R163, 0x7610, R3 ;  /* 0x00007610a3037816 */ /* 0x000fe20000000003 */
[----:B------:R2:W5:Y:S04]  /*ab80*/  LDL.S16 R159, [R1+0x4] ;  /* 0x00000400019f7983 */ /* 0x0005680000100600 */
[----:B------:R2:W2:Y:S04]  /*ab90*/  LDL.S16 R148, [R1+0x14] ;  /* 0x0000140001947983 */ /* 0x0004a80000100600 */
[----:B-1----:R1:W2:Y:S01]  /*aba0*/  LDL.S16 R164, [R1+0x10] ;  /* 0x0000100001a47983 */ /* 0x0022a20000100600 */
[----:B---3--:R-:W-:Y:S02]  /*abb0*/  @!P0 HFMA2.BF16_V2 R169, -RZ.H0_H0, RZ.H0_H0, -R0.H0_H0 ;  /* 0x200000ffffa98231 */ /* 0x008fe40000340900 */
[----:B----4-:R-:W-:Y:S03]  /*abc0*/  @!P6 HFMA2.BF16_V2 R161, -RZ.H0_H0, RZ.H0_H0, -R3.H0_H0 ;  /* 0x200000ffffa1e231 */ /* 0x010fe60000340903 */
[----:B------:R-:W-:Y:S01]  /*abd0*/  PRMT R154, R169, 0x7610, R154 ;  /* 0x00007610a99a7816 */ /* 0x000fe2000000009a */
[----:B-----5:R-:W-:Y:S01]  /*abe0*/  @!P5 HFMA2.BF16_V2 R159, -RZ.H0_H0, RZ.H0_H0, -R139.H0_H0 ;  /* 0x200000ffff9fd231 */ /* 0x020fe2000034098b */
[----:B------:R-:W-:Y:S04]  /*abf0*/  PRMT R150, R161, 0x7610, R150 ;  /* 0x00007610a1967816 */ /* 0x000fe80000000096 */
[----:B------:R-:W-:Y:S01]  /*ac00*/  PRMT R149, R159, 0x7610, R149 ;  /* 0x000076109f957816 */ /* 0x000fe20000000095 */
[----:B--2---:R-:W-:Y:S05]  /*ac10*/  @!P3 HFMA2.BF16_V2 R164, -RZ.H0_H0, RZ.H0_H0, -R2.H0_H0 ;  /* 0x200000ffffa4b231 */ /* 0x004fea0000340902 */
[----:B------:R2:W-:Y:S01]  /*ac20*/  @!P3 STL.S16 [R1+0x10], R164 ;  /* 0x000010a40100b387 */ /* 0x0005e20000100600 */
[----:B------:R-:W-:Y:S03]  /*ac30*/  PRMT R155, R164, 0x7610, R155 ;  /* 0x00007610a49b7816 */ /* 0x000fe6000000009b */
[----:B------:R3:W-:Y:S04]  /*ac40*/  @!P0 STL.S16 [R1+0xc], R169 ;  /* 0x00000ca901008387 */ /* 0x0007e80000100600 */
[----:B------:R-:W-:Y:S04]  /*ac50*/  @!P6 STL.S16 [R1+0x8], R161 ;  /* 0x000008a10100e387 */ /* 0x000fe80000100600 */
[----:B------:R4:W-:Y:S01]  /*ac60*/  @!P5 STL.S16 [R1+0x4], R159 ;  /* 0x0000049f0100d387 */ /* 0x0009e20000100600 */
[----:B--2---:R-:W-:Y:S01]  /*ac70*/  IMAD.WIDE.U32 R164, R227, -0x2daee0ad, RZ ;  /* 0xd2511f53e3a47825 */ /* 0x004fe200078e00ff */
[----:B---3--:R-:W-:Y:S04]  /*ac80*/  SHF.R.U32.HI R169, RZ, 0x18, R142 ;  /* 0x00000018ffa97819 */ /* 0x008fe8000001168e */
[----:B------:R-:W-:Y:S02]  /*ac90*/  LOP3.LUT R140, R165, UR25, R182, 0x96, !PT ;  /* 0x00000019a58c7c12 */ /* 0x000fe4000f8e96b6 */
[----:B------:R-:W-:Y:S02]  /*aca0*/  SHF.R.U32.HI R142, RZ, 0x10, R172 ;  /* 0x00000010ff8e7819 */ /* 0x000fe400000116ac */
[----:B------:R-:W-:Y:S02]  /*acb0*/  LOP3.LUT R132, R140, 0xff, RZ, 0xc0, !PT ;  /* 0x000000ff8c847812 */ /* 0x000fe400078ec0ff */
[----:B----4-:R-:W-:Y:S02]  /*acc0*/  PRMT R159, R3, 0x5410, R139 ;  /* 0x00005410039f7816 */ /* 0x010fe4000000008b */
[----:B------:R-:W-:Y:S02]  /*acd0*/  ISETP.GE.U32.AND P4, PT, R233, R132, PT ;  /* 0x00000084e900720c */ /* 0x000fe40003f86070 */
[----:B------:R-:W-:Y:S02]  /*ace0*/  PRMT R132, R2, 0x5410, R0 ;  /* 0x0000541002847816 */ /* 0x000fe40000000000 */
[----:B------:R-:W-:Y:S02]  /*acf0*/  @!P3 PRMT R2, R155, 0x5410, RZ ;  /* 0x000054109b02b816 */ /* 0x000fe400000000ff */
[----:B------:R-:W-:Y:S02]  /*ad00*/  @!P0 PRMT R0, R154, 0x5410, RZ ;  /* 0x000054109a008816 */ /* 0x000fe400000000ff */
[----:B------:R-:W-:Y:S01]  /*ad10*/  @!P6 PRMT R3, R150, 0x5410, RZ ;  /* 0x000054109603e816 */ /* 0x000fe200000000ff */
[----:B------:R2:W-:Y:S01]  /*ad20*/  STG.E.U16 [R210.64+0xe], R2 ;  /* 0x00000e02d2007986 */ /* 0x0005e2000c101510 */
[----:B------:R-:W-:Y:S02]  /*ad30*/  ISETP.GE.U32.AND P6, PT, R233, R145, PT ;  /* 0x00000091e900720c */ /* 0x000fe40003fc6070 */
[----:B------:R-:W-:Y:S01]  /*ad40*/  LOP3.LUT R137, R140, 0xffff, RZ, 0xc0, !PT ;  /* 0x0000ffff8c897812 */ /* 0x000fe200078ec0ff */
[----:B------:R3:W-:Y:S01]  /*ad50*/  STG.E.U16 [R210.64+0x10], R0 ;  /* 0x00001000d2007986 */ /* 0x0007e2000c101510 */
[----:B------:R-:W-:Y:S02]  /*ad60*/  @!P5 PRMT R139, R149, 0x5410, RZ ;  /* 0x00005410958bd816 */ /* 0x000fe400000000ff */
[----:B------:R-:W-:Y:S01]  /*ad70*/  SHF.R.U32.HI R137, RZ, 0x8, R137 ;  /* 0x00000008ff897819 */ /* 0x000fe20000011689 */
[----:B------:R-:W-:Y:S01]  /*ad80*/  STG.E.U16 [R208.64+0x10], R3 ;  /* 0x00001003d0007986 */ /* 0x000fe2000c101510 */
[----:B------:R-:W-:Y:S02]  /*ad90*/  LOP3.LUT R142, R142, 0xff, RZ, 0xc0, !PT ;  /* 0x000000ff8e8e7812 */ /* 0x000fe400078ec0ff */
[----:B------:R-:W-:Y:S01]  /*ada0*/  LOP3.LUT R137, R137, 0xffff, RZ, 0xc0, !PT ;  /* 0x0000ffff89897812 */ /* 0x000fe200078ec0ff */
[----:B------:R-:W-:Y:S02]  /*adb0*/  STG.E.U16 [R208.64+0x12], R139 ;  /* 0x0000128bd0007986 */ /* 0x000fe4000c101510 */
[----:B------:R-:W-:Y:S01]  /*adc0*/  @!P6 HFMA2.BF16_V2 R148, -RZ.H0_H0, RZ.H0_H0, -R138.H0_H0 ;  /* 0x200000ffff94e231 */ /* 0x000fe2000034098a */
[----:B------:R-:W-:Y:S01]  /*add0*/  ISETP.GE.U32.AND P3, PT, R233, R137, PT ;  /* 0x00000089e900720c */ /* 0x000fe20003f66070 */
[----:B------:R-:W-:Y:S01]  /*ade0*/  STG.E.U16 [R188.64+0x20], R156 ;  /* 0x0000209cbc007986 */ /* 0x000fe2000c101510 */
[--C-:B------:R-:W-:Y:S02]  /*adf0*/  SHF.R.U32.HI R137, RZ, 0x10, R140.reuse ;  /* 0x00000010ff897819 */ /* 0x100fe4000001168c */
[----:B------:R-:W-:Y:S01]  /*ae00*/  SHF.R.U32.HI R140, RZ, 0x18, R140 ;  /* 0x00000018ff8c7819 */ /* 0x000fe2000001168c */
[----:B------:R4:W-:Y:S01]  /*ae10*/  @!P6 STL.S16 [R1+0x14], R148 ;  /* 0x000014940100e387 */ /* 0x0009e20000100600 */
[----:B------:R-:W-:Y:S02]  /*ae20*/  LOP3.LUT R137, R137, 0xff, RZ, 0xc0, !PT ;  /* 0x000000ff89897812 */ /* 0x000fe400078ec0ff */
[C---:B------:R-:W-:Y:S01]  /*ae30*/  ISETP.GE.U32.AND P5, PT, R233.reuse, R140, PT ;  /* 0x0000008ce900720c */ /* 0x040fe20003fa6070 */
[----:B------:R5:W-:Y:S01]  /*ae40*/  STG.E.U16 [R188.64+0x22], R157 ;  /* 0x0000229dbc007986 */ /* 0x000be2000c101510 */
[----:B------:R-:W-:Y:S02]  /*ae50*/  ISETP.GE.U32.AND P0, PT, R233, R137, PT ;  /* 0x00000089e900720c */ /* 0x000fe40003f06070 */
[----:B--2---:R-:W-:Y:S02]  /*ae60*/  PRMT R2, R148, 0x7610, R2 ;  /* 0x0000761094027816 */ /* 0x004fe40000000002 */
[----:B------:R-:W-:Y:S02]  /*ae70*/  PRMT R137, R168, 0x7632, R137 ;  /* 0x00007632a8897816 */ /* 0x000fe40000000089 */
[----:B---3--:R-:W-:Y:S02]  /*ae80*/  LOP3.LUT R0, R173, UR26, R180, 0x96, !PT ;  /* 0x0000001aad007c12 */ /* 0x008fe4000f8e96b4 */
[----:B------:R-:W-:Y:S02]  /*ae90*/  PRMT R161, R138, 0x5410, R137 ;  /* 0x000054108aa17816 */ /* 0x000fe40000000089 */
[----:B------:R-:W-:Y:S02]  /*aea0*/  @!P6 PRMT R138, R2, 0x5410, RZ ;  /* 0x00005410028ae816 */ /* 0x000fe400000000ff */
[C---:B------:R-:W-:Y:S02]  /*aeb0*/  LOP3.LUT R2, R0.reuse, 0xffff, RZ, 0xc0, !PT ;  /* 0x0000ffff00027812 */ /* 0x040fe400078ec0ff */
[----:B------:R-:W-:Y:S01]  /*aec0*/  LOP3.LUT R140, R0, 0xff, RZ, 0xc0, !PT ;  /* 0x000000ff008c7812 */ /* 0x000fe200078ec0ff */
[----:B------:R-:W-:Y:S01]  /*aed0*/  STG.E.U16 [R190.64+0x20], R138 ;  /* 0x0000208abe007986 */ /* 0x000fe2000c101510 */
[----:B------:R-:W-:Y:S02]  /*aee0*/  SHF.R.U32.HI R2, RZ, 0x8, R2 ;  /* 0x00000008ff027819 */ /* 0x000fe40000011602 */
[----:B------:R-:W-:Y:S02]  /*aef0*/  SHF.R.U32.HI R145, RZ, 0x18, R0 ;  /* 0x00000018ff917819 */ /* 0x000fe40000011600 */
[----:B----4-:R-:W-:Y:S02]  /*af00*/  PRMT R148, R140, 0x5410, R2 ;  /* 0x000054108c947816 */ /* 0x010fe40000000002 */
[C---:B------:R-:W-:Y:S02]  /*af10*/  LOP3.LUT R2, R172.reuse, 0xffff, RZ, 0xc0, !PT ;  /* 0x0000ffffac027812 */ /* 0x040fe400078ec0ff */
[----:B------:R-:W-:Y:S02]  /*af20*/  LOP3.LUT R140, R172, 0xff, RZ, 0xc0, !PT ;  /* 0x000000ffac8c7812 */ /* 0x000fe400078ec0ff */
[----:B------:R-:W-:Y:S02]  /*af30*/  SHF.R.U32.HI R2, RZ, 0x8, R2 ;  /* 0x00000008ff027819 */ /* 0x000fe40000011602 */
[----:B------:R-:W-:Y:S02]  /*af40*/  SHF.R.U32.HI R172, RZ, 0x18, R172 ;  /* 0x00000018ffac7819 */ /* 0x000fe400000116ac */
[----:B------:R-:W-:Y:S02]  /*af50*/  PRMT R154, R140, 0x5410, R2 ;  /* 0x000054108c9a7816 */ /* 0x000fe40000000002 */
[----:B------:R-:W-:Y:S02]  /*af60*/  SHF.R.U32.HI R2, RZ, 0x10, R0 ;  /* 0x00000010ff027819 */ /* 0x000fe40000011600 */
[----:B------:R-:W-:Y:S02]  /*af70*/  LOP3.LUT R0, R147, UR26, R176, 0x96, !PT ;  /* 0x0000001a93007c12 */ /* 0x000fe4000f8e96b0 */
[----:B------:R-:W-:Y:S02]  /*af80*/  LOP3.LUT R140, R2, 0xff, RZ, 0xc0, !PT ;  /* 0x000000ff028c7812 */ /* 0x000fe400078ec0ff */
[----:B------:R-:W-:Y:S02]  /*af90*/  LOP3.LUT R2, R146, 0xffff, RZ, 0xc0, !PT ;  /* 0x0000ffff92027812 */ /* 0x000fe400078ec0ff */
[----:B------:R-:W-:Y:S01]  /*afa0*/  PRMT R149, R140, 0x5410, R145 ;  /* 0x000054108c957816 */ /* 0x000fe20000000091 */
[--C-:B------:R-:W-:Y:S01]  /*afb0*/  HSET2.LE.AND R140, R148, R178.reuse, PT ;  /* 0x000000b2948c7233 */ /* 0x100fe20003803000 */
[----:B------:R-:W-:Y:S02]  /*afc0*/  LOP3.LUT R145, R146, 0xff, RZ, 0xc0, !PT ;  /* 0x000000ff92917812 */ /* 0x000fe400078ec0ff */
[----:B------:R-:W-:Y:S02]  /*afd0*/  SHF.R.U32.HI R2, RZ, 0x8, R2 ;  /* 0x00000008ff027819 */ /* 0x000fe40000011602 */
[----:B------:R-:W-:Y:S02]  /*afe0*/  LOP3.LUT R140, R140, R141, RZ, 0xc0, !PT ;  /* 0x0000008d8c8c7212 */ /* 0x000fe400078ec0ff */
[----:B------:R-:W-:Y:S02]  /*aff0*/  SHF.R.U32.HI R141, RZ, 0x10, R0 ;  /* 0x00000010ff8d7819 */ /* 0x000fe40000011600 */
[----:B------:R-:W-:Y:S02]  /*b000*/  PRMT R150, R145, 0x5410, R2 ;  /* 0x0000541091967816 */ /* 0x000fe40000000002 */
[----:B------:R-:W-:Y:S02]  /*b010*/  PRMT R172, R142, 0x5410, R172 ;  /* 0x000054108eac7816 */ /* 0x000fe400000000ac */
[----:B------:R-:W-:Y:S01]  /*b020*/  SHF.R.U32.HI R142, RZ, 0x10, R146 ;  /* 0x00000010ff8e7819 */ /* 0x000fe20000011692 */
[--C-:B------:R-:W-:Y:S01]  /*b030*/  HSET2.LE.AND R150, R150, R178.reuse, PT ;  /* 0x000000b296967233 */ /* 0x100fe20003803000 */
[C---:B------:R-:W-:Y:S02]  /*b040*/  LOP3.LUT R2, R0.reuse, 0xffff, RZ, 0xc0, !PT ;  /* 0x0000ffff00027812 */ /* 0x040fe400078ec0ff */
[----:B------:R-:W-:Y:S02]  /*b050*/  LOP3.LUT R147, R0, 0xff, RZ, 0xc0, !PT ;  /* 0x000000ff00937812 */ /* 0x000fe400078ec0ff */
[----:B------:R-:W-:Y:S02]  /*b060*/  SHF.R.U32.HI R145, RZ, 0x18, R0 ;  /* 0x00000018ff917819 */ /* 0x000fe40000011600 */
[----:B------:R-:W-:Y:S01]  /*b070*/  LOP3.LUT R0, R141, 0xff, RZ, 0xc0, !PT ;  /* 0x000000ff8d007812 */ /* 0x000fe200078ec0ff */
[--C-:B------:R-:W-:Y:S01]  /*b080*/  HSET2.LE.AND R141, R149, R178.reuse, PT ;  /* 0x000000b2958d7233 */ /* 0x100fe20003803000 */
[----:B------:R-:W-:Y:S02]  /*b090*/  SHF.R.U32.HI R148, RZ, 0x18, R146 ;  /* 0x00000018ff947819 */ /* 0x000fe40000011692 */
[----:B------:R-:W-:Y:S01]  /*b0a0*/  LOP3.LUT R146, R142, 0xff, RZ, 0xc0, !PT ;  /* 0x000000ff8e927812 */ /* 0x000fe200078ec0ff */
[--C-:B------:R-:W-:Y:S01]  /*b0b0*/  HSET2.LE.AND R142, R154, R178.reuse, PT ;  /* 0x000000b29a8e7233 */ /* 0x100fe20003803000 */
[----:B------:R-:W-:Y:S02]  /*b0c0*/  SHF.R.U32.HI R2, RZ, 0x8, R2 ;  /* 0x00000008ff027819 */ /* 0x000fe40000011602 */
[----:B------:R-:W-:Y:S02]  /*b0d0*/  PRMT R163, R146, 0x5410, R148 ;  /* 0x0000541092a37816 */ /* 0x000fe40000000094 */
[----:B------:R-:W-:Y:S02]  /*b0e0*/  PRMT R2, R147, 0x5410, R2 ;  /* 0x0000541093027816 */ /* 0x000fe40000000002 */
[----:B------:R-:W-:Y:S02]  /*b0f0*/  PRMT R0, R0, 0x5410, R145 ;  /* 0x0000541000007816 */ /* 0x000fe40000000091 */
[----:B------:R-:W-:Y:S01]  /*b100*/  LOP3.LUT R141, R141, R144, RZ, 0xc0, !PT ;  /* 0x000000908d8d7212 */ /* 0x000fe200078ec0ff */
[--C-:B------:R-:W-:Y:S01]  /*b110*/  HSET2.LE.AND R148, R2, R178.reuse, PT ;  /* 0x000000b202947233 */ /* 0x100fe20003803000 */
[----:B------:R-:W2:Y:S01]  /*b120*/  LDSM.16.MT88.4 R144, [R193+0xa000] ;  /* 0x00a00000c190783b */ /* 0x000ea20000004200 */
[--C-:B------:R-:W-:Y:S01]  /*b130*/  HSET2.LE.AND R149, R0, R178.reuse, PT ;  /* 0x000000b200957233 */ /* 0x100fe20003803000 */
[----:B------:R-:W-:Y:S01]  /*b140*/  LOP3.LUT R142, R142, R143, RZ, 0xc0, !PT ;  /* 0x0000008f8e8e7212 */ /* 0x000fe200078ec0ff */
[--C-:B------:R-:W-:Y:S01]  /*b150*/  HSET2.LE.AND R143, R172, R178.reuse, PT ;  /* 0x000000b2ac8f7233 */ /* 0x100fe20003803000 */
[----:B------:R-:W-:Y:S02]  /*b160*/  LOP3.LUT R148, R148, R153, RZ, 0xc0, !PT ;  /* 0x0000009994947212 */ /* 0x000fe400078ec0ff */
[----:B------:R-:W-:Y:S02]  /*b170*/  LOP3.LUT R149, R149, R152, RZ, 0xc0, !PT ;  /* 0x0000009895957212 */ /* 0x000fe400078ec0ff */
[----:B------:R-:W3:Y:S01]  /*b180*/  LDSM.16.MT88.4 R152, [R195+0xa000] ;  /* 0x00a00000c398783b */ /* 0x000ee20000004200 */
[----:B------:R-:W-:Y:S01]  /*b190*/  LOP3.LUT R143, R143, R151, RZ, 0xc0, !PT ;  /* 0x000000978f8f7212 */ /* 0x000fe200078ec0ff */
[----:B------:R-:W-:Y:S01]  /*b1a0*/  HSET2.LE.AND R151, R163, R178, PT ;  /* 0x000000b2a3977233 */ /* 0x000fe20003803000 */
[----:B-----5:R-:W-:Y:S02]  /*b1b0*/  LOP3.LUT R157, R165, UR25, R182, 0x96, !PT ;  /* 0x00000019a59d7c12 */ /* 0x020fe4000f8e96b6 */
[----:B------:R-:W-:Y:S02]  /*b1c0*/  LOP3.LUT R150, R150, R132, RZ, 0xc0, !PT ;  /* 0x0000008496967212 */ /* 0x000fe400078ec0ff */
[----:B------:R-:W-:Y:S01]  /*b1d0*/  LOP3.LUT R151, R151, R159, RZ, 0xc0, !PT ;  /* 0x0000009f97977212 */ /* 0x000fe200078ec0ff */
[----:B------:R-:W-:Y:S01]  /*b1e0*/  LDSM.16.MT88.4 R180, [R195+0xa800] ;  /* 0x00a80000c3b4783b */ /* 0x000fe20000004200 */
[----:B------:R-:W-:Y:S02]  /*b1f0*/  ISETP.GE.U32.AND P6, PT, R233, R169, PT ;  /* 0x000000a9e900720c */ /* 0x000fe40003fc6070 */
[C---:B------:R-:W-:Y:S02]  /*b200*/  PRMT R0, R170.reuse, 0x7610, R0 ;  /* 0x00007610aa007816 */ /* 0x040fe40000000000 */
[----:B------:R-:W-:Y:S02]  /*b210*/  PRMT R132, R170, 0x7632, R132 ;  /* 0x00007632aa847816 */ /* 0x000fe40000000084 */
[----:B------:R-:W-:Y:S01]  /*b220*/  PRMT R3, R171, 0x7632, R3 ;  /* 0x00007632ab037816 */ /* 0x000fe20000000003 */
[----:B------:R-:W-:Y:S01]  /*b230*/  @!P4 HFMA2.BF16_V2 R244, -RZ.H0_H0, RZ.H0_H0, -R0.H0_H0 ;  /* 0x200000fffff4c231 */ /* 0x000fe20000340900 */
[----:B------:R-:W-:Y:S01]  /*b240*/  PRMT R159, R0, 0x5410, R132 ;  /* 0x00005410009f7816 */ /* 0x000fe20000000084 */
[----:B------:R-:W-:Y:S01]  /*b250*/  @!P3 HFMA2.BF16_V2 R241, -RZ.H0_H0, RZ.H0_H0, -R132.H0_H0 ;  /* 0x200000fffff1b231 */ /* 0x000fe20000340984 */
[----:B------:R-:W-:Y:S01]  /*b260*/  LOP3.LUT R163, R167, UR25, R214, 0x96, !PT ;  /* 0x00000019a7a37c12 */ /* 0x000fe2000f8e96d6 */
[----:B------:R-:W-:Y:S01]  /*b270*/  @!P5 HFMA2.BF16_V2 R242, -RZ.H0_H0, RZ.H0_H0, -R3.H0_H0 ;  /* 0x200000fffff2d231 */ /* 0x000fe20000340903 */
[----:B------:R-:W-:Y:S01]  /*b280*/  @!P4 PRMT R0, R244, 0x5410, RZ ;  /* 0x00005410f400c816 */ /* 0x000fe200000000ff */
[----:B------:R-:W-:Y:S01]  /*b290*/  @!P6 HFMA2.BF16_V2 R245, -RZ.H0_H0, RZ.H0_H0, -R137.H0_H0 ;  /* 0x200000fffff5e231 */ /* 0x000fe20000340989 */
[----:B------:R-:W-:Y:S01]  /*b2a0*/  @!P3 PRMT R132, R241, 0x5410, RZ ;  /* 0x00005410f184b816 */ /* 0x000fe200000000ff */
[----:B------:R-:W4:Y:S01]  /*b2b0*/  MUFU.EX2 R214, R230 ;  /* 0x000000e600d67308 */ /* 0x000f220000000800 */
[C---:B------:R-:W-:Y:S02]  /*b2c0*/  LOP3.LUT R167, R166.reuse, 0xffff, RZ, 0xc0, !PT ;  /* 0x0000ffffa6a77812 */ /* 0x040fe400078ec0ff */
[----:B------:R-:W-:Y:S02]  /*b2d0*/  @!P6 PRMT R137, R245, 0x5410, RZ ;  /* 0x00005410f589e816 */ /* 0x000fe400000000ff */
[----:B------:R-:W-:Y:S02]  /*b2e0*/  SHF.R.U32.HI R169, RZ, 0x10, R166 ;  /* 0x00000010ffa97819 */ /* 0x000fe400000116a6 */
[----:B------:R-:W-:Y:S01]  /*b2f0*/  LOP3.LUT R172, R166, 0xff, RZ, 0xc0, !PT ;  /* 0x000000ffa6ac7812 */ /* 0x000fe200078ec0ff */
[-C--:B--2---:R-:W-:Y:S01]  /*b300*/  HMMA.16816.F32.BF16 R4, R140, R144.reuse, R4 ;  /* 0x000000908c04723c */ /* 0x084fe20000041804 */
[----:B------:R2:W-:Y:S01]  /*b310*/  STG.E.U16 [R190.64+0x22], R137 ;  /* 0x00002289be007986 */ /* 0x0005e2000c101510 */
[----:B------:R-:W-:Y:S02]  /*b320*/  SHF.R.U32.HI R170, RZ, 0x18, R164 ;  /* 0x00000018ffaa7819 */ /* 0x000fe400000116a4 */
[----:B------:R-:W-:Y:S01]  /*b330*/  SHF.R.U32.HI R2, RZ, 0x10, R166 ;  /* 0x00000010ff027819 */ /* 0x000fe200000116a6 */
[----:B------:R-:W-:Y:S01]  /*b340*/  STG.E.U16 [R210.64+0x1e], R0 ;  /* 0x00001e00d2007986 */ /* 0x000fe2000c101510 */
[----:B------:R-:W-:Y:S02]  /*b350*/  LOP3.LUT R139, R164, 0xffff, RZ, 0xc0, !PT ;  /* 0x0000ffffa48b7812 */ /* 0x000fe400078ec0ff */
[C---:B------:R-:W-:Y:S01]  /*b360*/  HMMA.16816.F32.BF16 R8, R148.reuse, R144, R8 ;  /* 0x000000909408723c */ /* 0x040fe20000041808 */
[----:B------:R-:W-:Y:S03]  /*b370*/  STG.E.U16 [R210.64+0x20], R132 ;  /* 0x00002084d2007986 */ /* 0x000fe6000c101510 */
[----:B------:R-:W-:Y:S02]  /*b380*/  LOP3.LUT R2, R2, 0xff, RZ, 0xc0, !PT ;  /* 0x000000ff02027812 */ /* 0x000fe400078ec0ff */
[----:B------:R-:W-:Y:S02]  /*b390*/  SHF.R.U32.HI R168, RZ, 0x18, R164 ;  /* 0x00000018ffa87819 */ /* 0x000fe400000116a4 */
[-C--:B------:R-:W-:Y:S01]  /*b3a0*/  HMMA.16816.F32.BF16 R12, R148, R146.reuse, R12 ;  /* 0x00000092940c723c */ /* 0x080fe2000004180c */
[C---:B------:R-:W-:Y:S03]  /*b3b0*/  ISETP.GE.U32.AND P6, PT, R233.reuse, R2, PT ;  /* 0x00000002e900720c */ /* 0x040fe60003fc6070 */
[----:B----4-:R-:W-:Y:S02]  /*b3c0*/  F2FP.BF16.PACK_AB R138, R214, R215 ;  /* 0x000000d7d68a723e */ /* 0x010fe400000010ff */
[----:B------:R-:W-:Y:S02]  /*b3d0*/  SHF.R.U32.HI R2, RZ, 0x18, R166 ;  /* 0x00000018ff027819 */ /* 0x000fe400000116a6 */
[C---:B------:R-:W-:Y:S01]  /*b3e0*/  HMMA.16816.F32.BF16 R16, R140.reuse, R146, R16 ;  /* 0x000000928c10723c */ /* 0x040fe20000041810 */
[----:B------:R-:W4:Y:S01]  /*b3f0*/  LDSM.16.MT88.4 R144, [R198+0xa000] ;  /* 0x00a00000c690783b */ /* 0x000f220000004200 */
[C---:B------:R-:W-:Y:S02]  /*b400*/  ISETP.GE.U32.AND P4, PT, R233.reuse, R2, PT ;  /* 0x00000002e900720c */ /* 0x040fe40003f86070 */
[----:B--2---:R-:W-:Y:S02]  /*b410*/  PRMT R137, R138, 0x7632, R137 ;  /* 0x000076328a897816 */ /* 0x004fe40000000089 */
[----:B------:R-:W-:Y:S01]  /*b420*/  @!P6 HFMA2.BF16_V2 R248, -RZ.H0_H0, RZ.H0_H0, -R138.H0_H0 ;  /* 0x200000fffff8e231 */ /* 0x000fe2000034098a */
[----:B------:R-:W-:Y:S01]  /*b430*/  LOP3.LUT R2, R164, 0xff, RZ, 0xc0, !PT ;  /* 0x000000ffa4027812 */ /* 0x000fe200078ec0ff */
[-C--:B---3--:R-:W-:Y:S01]  /*b440*/  HMMA.16816.F32.BF16 R20, R140, R152.reuse, R20 ;  /* 0x000000988c14723c */ /* 0x088fe20000041814 */
[----:B------:R-:W-:Y:S02]  /*b450*/  SHF.R.U32.HI R139, RZ, 0x8, R139 ;  /* 0x00000008ff8b7819 */ /* 0x000fe4000001168b */
[----:B------:R-:W-:Y:S02]  /*b460*/  ISETP.GE.U32.AND P3, PT, R233, R2, PT ;  /* 0x00000002e900720c */ /* 0x000fe40003f66070 */
[----:B------:R-:W-:Y:S02]  /*b470*/  PRMT R2, R171, 0x7610, R2 ;  /* 0x00007610ab027816 */ /* 0x000fe40000000002 */
[----:B------:R-:W-:Y:S01]  /*b480*/  @!P4 HFMA2.BF16_V2 R240, -RZ.H0_H0, RZ.H0_H0, -R137.H0_H0 ;  /* 0x200000fffff0c231 */ /* 0x000fe20000340989 */
[C---:B------:R-:W-:Y:S01]  /*b490*/  HMMA.16816.F32.BF16 R24, R148.reuse, R152, R24 ;  /* 0x000000989418723c */ /* 0x040fe20000041818 */
[----:B------:R-:W-:Y:S03]  /*b4a0*/  PRMT R156, R2, 0x5410, R3 ;  /* 0x00005410029c7816 */ /* 0x000fe60000000003 */
[----:B------:R-:W-:Y:S01]  /*b4b0*/  @!P5 PRMT R3, R242, 0x5410, RZ ;  /* 0x00005410f203d816 */ /* 0x000fe200000000ff */
[----:B------:R-:W-:Y:S01]  /*b4c0*/  @!P0 HFMA2.BF16_V2 R243, -RZ.H0_H0, RZ.H0_H0, -R2.H0_H0 ;  /* 0x200000fffff38231 */ /* 0x000fe20000340902 */
[----:B------:R-:W-:Y:S02]  /*b4d0*/  LOP3.LUT R139, R139, 0xffff, RZ, 0xc0, !PT ;  /* 0x0000ffff8b8b7812 */ /* 0x000fe400078ec0ff */
[-C--:B------:R-:W-:Y:S01]  /*b4e0*/  HMMA.16816.F32.BF16 R28, R148, R154.reuse, R28 ;  /* 0x0000009a941c723c */ /* 0x080fe2000004181c */
[----:B------:R2:W-:Y:S03]  /*b4f0*/  STG.E.U16 [R208.64+0x22], R3 ;  /* 0x00002203d0007986 */ /* 0x0005e6000c101510 */
[----:B------:R-:W-:Y:S02]  /*b500*/  @!P0 PRMT R2, R243, 0x5410, RZ ;  /* 0x00005410f3028816 */ /* 0x000fe400000000ff */
[----:B------:R-:W-:Y:S02]  /*b510*/  ISETP.GE.U32.AND P0, PT, R233, R139, PT ;  /* 0x0000008be900720c */ /* 0x000fe40003f06070 */
[C---:B------:R-:W-:Y:S01]  /*b520*/  HMMA.16816.F32.BF16 R32, R140.reuse, R154, R32 ;  /* 0x0000009a8c20723c */ /* 0x040fe20000041820 */
[----:B------:R-:W3:Y:S03]  /*b530*/  LDSM.16.MT88.4 R152, [R197+0xa000] ;  /* 0x00a00000c598783b */ /* 0x000ee60000004200 */
[----:B------:R-:W-:Y:S02]  /*b540*/  SHF.R.U32.HI R139, RZ, 0x10, R164 ;  /* 0x00000010ff8b7819 */ /* 0x000fe400000116a4 */
[----:B------:R-:W-:Y:S02]  /*b550*/  SHF.R.U32.HI R171, RZ, 0x18, R166 ;  /* 0x00000018ffab7819 */ /* 0x000fe400000116a6 */
[----:B------:R-:W-:Y:S01]  /*b560*/  SHF.R.U32.HI R166, RZ, 0x10, R164 ;  /* 0x00000010ffa67819 */ /* 0x000fe200000116a4 */
[-C--:B----4-:R-:W-:Y:S01]  /*b570*/  HMMA.16816.F32.BF16 R36, R140, R144.reuse, R36 ;  /* 0x000000908c24723c */ /* 0x090fe20000041824 */
[----:B------:R4:W-:Y:S02]  /*b580*/  STG.E.U16 [R208.64+0x20], R2 ;  /* 0x00002002d0007986 */ /* 0x0009e4000c101510 */
[----:B------:R-:W-:Y:S02]  /*b590*/  LOP3.LUT R0, R166, 0xff, RZ, 0xc0, !PT ;  /* 0x000000ffa6007812 */ /* 0x000fe400078ec0ff */
[----:B------:R-:W-:Y:S01]  /*b5a0*/  STG.E.U16 [R188.64+0x30], R158 ;  /* 0x0000309ebc007986 */ /* 0x000fe2000c101510 */
[----:B------:R-:W-:Y:S02]  /*b5b0*/  LOP3.LUT R139, R139, 0xff, RZ, 0xc0, !PT ;  /* 0x000000ff8b8b7812 */ /* 0x000fe400078ec0ff */
[C---:B------:R-:W-:Y:S01]  /*b5c0*/  HMMA.16816.F32.BF16 R40, R148.reuse, R144, R40 ;  /* 0x000000909428723c */ /* 0x040fe20000041828 */
[----:B------:R-:W-:Y:S01]  /*b5d0*/  STG.E.U16 [R188.64+0x32], R184 ;  /* 0x000032b8bc007986 */ /* 0x000fe2000c101510 */
[----:B------:R-:W-:Y:S02]  /*b5e0*/  ISETP.GE.U32.AND P5, PT, R233, R139, PT ;  /* 0x0000008be900720c */ /* 0x000fe40003fa6070 */
[----:B------:R-:W-:Y:S02]  /*b5f0*/  PRMT R168, R0, 0x5410, R168 ;  /* 0x0000541000a87816 */ /* 0x000fe400000000a8 */
[----:B--2---:R-:W-:Y:S01]  /*b600*/  F2FP.BF16.PACK_AB R3, R185, R186 ;  /* 0x000000bab903723e */ /* 0x004fe200000010ff */
[----:B------:R-:W-:Y:S01]  /*b610*/  FADD.FTZ R186, R186, R217 ;  /* 0x000000d9baba7221 */ /* 0x000fe20000010000 */
[-C--:B------:R-:W-:Y:S01]  /*b620*/  HMMA.16816.F32.BF16 R44, R148, R146.reuse, R44 ;  /* 0x00000092942c723c */ /* 0x080fe2000004182c */
[----:B------:R-:W-:Y:S03]  /*b630*/  HSET2.LE.AND R179, R168, R178, PT ;  /* 0x000000b2a8b37233 */ /* 0x000fe60003803000 */
[C---:B------:R-:W-:Y:S02]  /*b640*/  LOP3.LUT R139, R164.reuse, 0xffff, RZ, 0xc0, !PT ;  /* 0x0000ffffa48b7812 */ /* 0x040fe400078ec0ff */
[----:B------:R-:W-:Y:S01]  /*b650*/  LOP3.LUT R179, R179, R3, RZ, 0xc0, !PT ;  /* 0x00000003b3b37212 */ /* 0x000fe200078ec0ff */
[--C-:B------:R-:W-:Y:S01]  /*b660*/  @!P5 HFMA2.BF16_V2 R239, -RZ.H0_H0, RZ.H0_H0, -R3.reuse.H0_H0 ;  /* 0x200000ffffefd231 */ /* 0x100fe20000340903 */
[C---:B------:R-:W-:Y:S01]  /*b670*/  HMMA.16816.F32.BF16 R48, R140.reuse, R146, R48 ;  /* 0x000000928c30723c */ /* 0x040fe20000041830 */
[----:B------:R-:W2:Y:S03]  /*b680*/  LDSM.16.MT88.4 R144, [R193+0xb000] ;  /* 0x00b00000c190783b */ /* 0x000ea60000004200 */
[----:B----4-:R-:W-:Y:S02]  /*b690*/  F2FP.BF16.PACK_AB R2, R187, R213 ;  /* 0x000000d5bb02723e */ /* 0x010fe400000010ff */
[----:B------:R-:W-:Y:S02]  /*b6a0*/  LOP3.LUT R165, R164, 0xff, RZ, 0xc0, !PT ;  /* 0x000000ffa4a57812 */ /* 0x000fe400078ec0ff */
[-C--:B---3--:R-:W-:Y:S01]  /*b6b0*/  HMMA.16816.F32.BF16 R52, R140, R152.reuse, R52 ;  /* 0x000000988c34723c */ /* 0x088fe20000041834 */
[----:B------:R-:W-:Y:S03]  /*b6c0*/  SHF.R.U32.HI R164, RZ, 0x8, R167 ;  /* 0x00000008ffa47819 */ /* 0x000fe600000116a7 */
[----:B------:R-:W-:Y:S01]  /*b6d0*/  @!P3 HFMA2.BF16_V2 R237, -RZ.H0_H0, RZ.H0_H0, -R2.H0_H0 ;  /* 0x200000ffffedb231 */ /* 0x000fe20000340902 */
[----:B------:R-:W-:Y:S02]  /*b6e0*/  PRMT R164, R172, 0x5410, R164 ;  /* 0x00005410aca47816 */ /* 0x000fe400000000a4 */
[----:B------:R-:W-:Y:S01]  /*b6f0*/  LOP3.LUT R0, R157, 0xffff, RZ, 0xc0, !PT ;  /* 0x0000ffff9d007812 */ /* 0x000fe200078ec0ff */
[C---:B------:R-:W-:Y:S04]  /*b700*/  HMMA.16816.F32.BF16 R56, R148.reuse, R152, R56 ;  /* 0x000000989438723c */ /* 0x040fe80000041838 */
[--C-:B------:R-:W-:Y:S01]  /*b710*/  HSET2.LE.AND R174, R164, R178.reuse, PT ;  /* 0x000000b2a4ae7233 */ /* 0x100fe20003803000 */
[----:B------:R-:W-:Y:S03]  /*b720*/  SHF.R.U32.HI R0, RZ, 0x8, R0 ;  /* 0x00000008ff007819 */ /* 0x000fe60000011600 */
[-C--:B------:R-:W-:Y:S01]  /*b730*/  HMMA.16816.F32.BF16 R60, R148, R154.reuse, R60 ;  /* 0x0000009a943c723c */ /* 0x080fe2000004183c */
[----:B------:R-:W-:Y:S07]  /*b740*/  LOP3.LUT R174, R174, R162, RZ, 0xc0, !PT ;  /* 0x000000a2aeae7212 */ /* 0x000fee00078ec0ff */
[C---:B------:R-:W-:Y:S01]  /*b750*/  HMMA.16816.F32.BF16 R64, R140.reuse, R154, R64 ;  /* 0x0000009a8c40723c */ /* 0x040fe20000041840 */
[----:B------:R-:W3:Y:S07]  /*b760*/  LDSM.16.MT88.4 R152, [R195+0xb000] ;  /* 0x00b00000c398783b */ /* 0x000eee0000004200 */
        /* <DEDUP_REMOVED lines=10> */
[-C--:B--2---:R-:W-:Y:S08]  /*b810*/  HMMA.16816.F32.BF16 R100, R140, R144.reuse, R100 ;  /* 0x000000908c64723c */ /* 0x084ff00000041864 */
[C---:B------:R-:W-:Y:S07]  /*b820*/  HMMA.16816.F32.BF16 R104, R148.reuse, R144, R104 ;  /* 0x000000909468723c */ /* 0x040fee0000041868 */
[----:B------:R-:W-:Y:S01]  /*b830*/  LOP3.LUT R145, R169, 0xff, RZ, 0xc0, !PT ;  /* 0x000000ffa9917812 */ /* 0x000fe200078ec0ff */
[-C--:B------:R-:W-:Y:S01]  /*b840*/  HMMA.16816.F32.BF16 R108, R148, R146.reuse, R108 ;  /* 0x00000092946c723c */ /* 0x080fe2000004186c */
[----:B------:R-:W-:Y:S03]  /*b850*/  SHF.R.U32.HI R144, RZ, 0x8, R139 ;  /* 0x00000008ff907819 */ /* 0x000fe6000001168b */
[----:B------:R-:W-:Y:S02]  /*b860*/  PRMT R171, R145, 0x5410, R171 ;  /* 0x0000541091ab7816 */ /* 0x000fe400000000ab */
[----:B------:R-:W-:Y:S02]  /*b870*/  PRMT R165, R165, 0x5410, R144 ;  /* 0x00005410a5a57816 */ /* 0x000fe40000000090 */
[C---:B------:R-:W-:Y:S01]  /*b880*/  HMMA.16816.F32.BF16 R112, R140.reuse, R146, R112 ;  /* 0x000000928c70723c */ /* 0x040fe20000041870 */
[C---:B------:R-:W-:Y:S03]  /*b890*/  LOP3.LUT R144, R163.reuse, 0xffff, RZ, 0xc0, !PT ;  /* 0x0000ffffa3907812 */ /* 0x040fe600078ec0ff */
[----:B------:R-:W-:Y:S01]  /*b8a0*/  SHF.R.U32.HI R145, RZ, 0x10, R163 ;  /* 0x00000010ff917819 */ /* 0x000fe200000116a3 */
[--C-:B------:R-:W-:Y:S01]  /*b8b0*/  HSET2.LE.AND R175, R171, R178.reuse, PT ;  /* 0x000000b2abaf7233 */ /* 0x100fe20003803000 */
[----:B------:R-:W-:Y:S02]  /*b8c0*/  PRMT R139, R138, 0x5410, R137 ;  /* 0x000054108a8b7816 */ /* 0x000fe40000000089 */
[-C--:B---3--:R-:W-:Y:S01]  /*b8d0*/  HMMA.16816.F32.BF16 R116, R140, R152.reuse, R116 ;  /* 0x000000988c74723c */ /* 0x088fe20000041874 */
[----:B------:R-:W-:Y:S03]  /*b8e0*/  LOP3.LUT R147, R163, 0xff, RZ, 0xc0, !PT ;  /* 0x000000ffa3937812 */ /* 0x000fe600078ec0ff */
[----:B------:R-:W-:Y:S02]  /*b8f0*/  SHF.R.U32.HI R146, RZ, 0x8, R144 ;  /* 0x00000008ff927819 */ /* 0x000fe40000011690 */
[----:B------:R-:W-:Y:S02]  /*b900*/  LOP3.LUT R145, R145, 0xff, RZ, 0xc0, !PT ;  /* 0x000000ff91917812 */ /* 0x000fe400078ec0ff */
[C---:B------:R-:W-:Y:S01]  /*b910*/  HMMA.16816.F32.BF16 R120, R148.reuse, R152, R120 ;  /* 0x000000989478723c */ /* 0x040fe20000041878 */
[----:B------:R-:W-:Y:S03]  /*b920*/  LOP3.LUT R144, R157, 0xff, RZ, 0xc0, !PT ;  /* 0x000000ff9d907812 */ /* 0x000fe600078ec0ff */
[----:B------:R-:W-:Y:S02]  /*b930*/  SHF.R.U32.HI R163, RZ, 0x18, R163 ;  /* 0x00000018ffa37819 */ /* 0x000fe400000116a3 */
[----:B------:R-:W-:Y:S02]  /*b940*/  PRMT R172, R147, 0x5410, R146 ;  /* 0x0000541093ac7816 */ /* 0x000fe40000000092 */
[-C--:B------:R-:W-:Y:S01]  /*b950*/  HMMA.16816.F32.BF16 R124, R148, R154.reuse, R124 ;  /* 0x0000009a947c723c */ /* 0x080fe2000004187c */
[----:B------:R-:W-:Y:S03]  /*b960*/  PRMT R173, R145, 0x5410, R163 ;  /* 0x0000541091ad7816 */ /* 0x000fe600000000a3 */
[--C-:B------:R-:W-:Y:S01]  /*b970*/  PRMT R176, R144, 0x5410, R0.reuse ;  /* 0x0000541090b07816 */ /* 0x100fe20000000000 */
[--C-:B------:R-:W-:Y:S01]  /*b980*/  HSET2.LE.AND R172, R172, R178.reuse, PT ;  /* 0x000000b2acac7233 */ /* 0x100fe20003803000 */
[----:B------:R-:W2:Y:S01]  /*b990*/  LDSM.16.MT88.4 R144, [R193+0xa800] ;  /* 0x00a80000c190783b */ /* 0x000ea20000004200 */
[--C-:B------:R-:W-:Y:S01]  /*b9a0*/  SHF.R.U32.HI R163, RZ, 0x10, R157.reuse ;  /* 0x00000010ffa37819 */ /* 0x100fe2000001169d */
[----:B------:R-:W-:Y:S01]  /*b9b0*/  HMMA.16816.F32.BF16 R128, R140, R154, R128 ;  /* 0x0000009a8c80723c */ /* 0x000fe20000041880 */
[----:B------:R-:W-:Y:S03]  /*b9c0*/  SHF.R.U32.HI R157, RZ, 0x18, R157 ;  /* 0x00000018ff9d7819 */ /* 0x000fe6000001169d */
[----:B------:R-:W-:Y:S01]  /*b9d0*/  LOP3.LUT R163, R163, 0xff, RZ, 0xc0, !PT ;  /* 0x000000ffa3a37812 */ /* 0x000fe200078ec0ff */
[--C-:B------:R-:W-:Y:S01]  /*b9e0*/  HSET2.LE.AND R173, R173, R178.reuse, PT ;  /* 0x000000b2adad7233 */ /* 0x100fe20003803000 */
[----:B------:R-:W-:Y:S01]  /*b9f0*/  LOP3.LUT R172, R172, R160, RZ, 0xc0, !PT ;  /* 0x000000a0acac7212 */ /* 0x000fe200078ec0ff */
[--C-:B------:R-:W-:Y:S01]  /*ba00*/  HSET2.LE.AND R176, R176, R178.reuse, PT ;  /* 0x000000b2b0b07233 */ /* 0x100fe20003803000 */
[----:B------:R-:W-:Y:S04]  /*ba10*/  PRMT R157, R163, 0x5410, R157 ;  /* 0x00005410a39d7816 */ /* 0x000fe8000000009d */
[C---:B------:R-:W-:Y:S01]  /*ba20*/  PRMT R0, R2.reuse, 0x7632, R0 ;  /* 0x0000763202007816 */ /* 0x040fe20000000000 */
[--C-:B------:R-:W-:Y:S01]  /*ba30*/  HSET2.LE.AND R177, R157, R178.reuse, PT ;  /* 0x000000b29db17233 */ /* 0x100fe20003803000 */
[----:B------:R-:W-:Y:S01]  /*ba40*/  LOP3.LUT R173, R173, R161, RZ, 0xc0, !PT ;  /* 0x000000a1adad7212 */ /* 0x000fe200078ec0ff */
[----:B------:R-:W-:Y:S01]  /*ba50*/  HSET2.LE.AND R178, R165, R178, PT ;  /* 0x000000b2a5b27233 */ /* 0x000fe20003803000 */
[----:B------:R-:W-:Y:S01]  /*ba60*/  LOP3.LUT R175, R175, R139, RZ, 0xc0, !PT ;  /* 0x0000008bafaf7212 */ /* 0x000fe200078ec0ff */
[----:B------:R-:W-:Y:S01]  /*ba70*/  @!P0 HFMA2.BF16_V2 R236, -RZ.H0_H0, RZ.H0_H0, -R0.H0_H0 ;  /* 0x200000ffffec8231 */ /* 0x000fe20000340900 */
[----:B------:R-:W-:Y:S02]  /*ba80*/  PRMT R132, R2, 0x5410, R0 ;  /* 0x0000541002847816 */ /* 0x000fe40000000000 */
[----:B------:R-:W-:Y:S02]  /*ba90*/  @!P6 PRMT R138, R248, 0x5410, RZ ;  /* 0x00005410f88ae816 */ /* 0x000fe400000000ff */
[----:B------:R-:W-:Y:S02]  /*baa0*/  @!P4 PRMT R137, R240, 0x5410, RZ ;  /* 0x00005410f089c816 */ /* 0x000fe400000000ff */
[----:B------:R-:W-:Y:S01]  /*bab0*/  @!P3 PRMT R2, R237, 0x5410, RZ ;  /* 0x00005410ed02b816 */ /* 0x000fe200000000ff */
[----:B------:R3:W-:Y:S01]  /*bac0*/  STG.E.U16 [R190.64+0x30], R138 ;  /* 0x0000308abe007986 */ /* 0x0007e2000c101510 */
[----:B------:R-:W-:Y:S02]  /*bad0*/  @!P0 PRMT R0, R236, 0x5410, RZ ;  /* 0x00005410ec008816 */ /* 0x000fe400000000ff */
[----:B------:R-:W-:Y:S01]  /*bae0*/  LOP3.LUT R176, R176, R159, RZ, 0xc0, !PT ;  /* 0x0000009fb0b07212 */ /* 0x000fe200078ec0ff */
[----:B------:R4:W-:Y:S01]  /*baf0*/  STG.E.U16 [R190.64+0x32], R137 ;  /* 0x00003289be007986 */ /* 0x0009e2000c101510 */
[----:B------:R-:W-:Y:S02]  /*bb00*/  LOP3.LUT R177, R177, R156, RZ, 0xc0, !PT ;  /* 0x0000009cb1b17212 */ /* 0x000fe400078ec0ff */
[----:B------:R-:W-:Y:S01]  /*bb10*/  LOP3.LUT R178, R178, R132, RZ, 0xc0, !PT ;  /* 0x00000084b2b27212 */ /* 0x000fe200078ec0ff */
[----:B------:R5:W-:Y:S01]  /*bb20*/  STG.E.U16 [R210.64+0x2e], R2 ;  /* 0x00002e02d2007986 */ /* 0x000be2000c101510 */
[----:B------:R-:W-:Y:S01]  /*bb30*/  ISETP.GE.U32.AND P6, PT, R233, R170, PT ;  /* 0x000000aae900720c */ /* 0x000fe20003fc6070 */
[----:B------:R-:W-:Y:S01]  /*bb40*/  IMAD.MOV.U32 R132, RZ, RZ, R134 ;  /* 0x000000ffff847224 */ /* 0x000fe200078e0086 */
[----:B------:R-:W-:Y:S01]  /*bb50*/  IADD3 R139, P0, R188, -0x40, RZ ;  /* 0xffffffc0bc8b7810 */ /* 0x000fe20007f1e0ff */
[----:B------:R1:W-:Y:S01]  /*bb60*/  STG.E.U16 [R210.64+0x30], R0 ;  /* 0x00003000d2007986 */ /* 0x0003e2000c101510 */
[-C--:B--2---:R-:W-:Y:S03]  /*bb70*/  HMMA.16816.F32.BF16 R152, R172, R144.reuse, R4 ;  /* 0x00000090ac98723c */ /* 0x084fe60000041804 */
[----:B------:R-:W2:Y:S05]  /*bb80*/  LDSM.16.MT88.4 R4, [R198+0xa800] ;  /* 0x00a80000c604783b */ /* 0x000eaa0000004200 */
[C---:B------:R-:W-:Y:S01]  /*bb90*/  HMMA.16816.F32.BF16 R168, R176.reuse, R144, R8 ;  /* 0x00000090b0a8723c */ /* 0x040fe20000041808 */
[----:B------:R-:W-:Y:S02]  /*bba0*/  @!P6 HFMA2.BF16_V2 R238, -RZ.H0_H0, RZ.H0_H0, -R3.H1_H1 ;  /* 0x200000ffffeee231 */ /* 0x000fe40000360903 */
[----:B------:R-:W2:Y:S01]  /*bbb0*/  LDSM.16.MT88.4 R8, [R197+0xa800] ;  /* 0x00a80000c508783b */ /* 0x000ea20000004200 */
[----:B---3--:R-:W-:Y:S04]  /*bbc0*/  IADD3.X R138, R189, -0x1, RZ, P0, !PT ;  /* 0xffffffffbd8a7810 */ /* 0x008fe800007fe4ff */
[-C--:B------:R-:W-:Y:S01]  /*bbd0*/  HMMA.16816.F32.BF16 R164, R176, R146.reuse, R12 ;  /* 0x00000092b0a4723c */ /* 0x080fe2000004180c */
[----:B------:R-:W-:Y:S01]  /*bbe0*/  ISETP.LT.AND P0, PT, RZ, UR22, PT ;  /* 0x00000016ff007c0c */ /* 0x000fe2000bf01270 */
[----:B------:R-:W-:Y:S01]  /*bbf0*/  UIADD3 UR22, UR22, -0x1, URZ ;  /* 0xffffffff16167890 */ /* 0x000fe2000fffe03f */
[----:B------:R-:W3:Y:S01]  /*bc00*/  LDSM.16.MT88.4 R12, [R193+0xb800] ;  /* 0x00b80000c10c783b */ /* 0x000ee20000004200 */
[----:B----4-:R-:W-:Y:S02]  /*bc10*/  IMAD.MOV.U32 R137, RZ, RZ, R133 ;  /* 0x000000ffff897224 */ /* 0x010fe400078e0085 */
[----:B-----5:R-:W-:Y:S02]  /*bc20*/  FADD.FTZ R2, R215, R219 ;  /* 0x000000dbd7027221 */ /* 0x020fe40000010000 */
[C---:B------:R-:W-:Y:S03]  /*bc30*/  HMMA.16816.F32.BF16 R148, R172.reuse, R146, R16 ;  /* 0x00000092ac94723c */ /* 0x040fe60000041810 */
[----:B------:R-:W4:Y:S01]  /*bc40*/  LDSM.16.MT88.4 R16, [R195+0xb800] ;  /* 0x00b80000c310783b */ /* 0x000f220000004200 */
[----:B-1----:R-:W-:Y:S02]  /*bc50*/  FADD.FTZ R0, R213, R218 ;  /* 0x000000dad5007221 */ /* 0x002fe40000010000 */
[----:B------:R-:W-:Y:S02]  /*bc60*/  FADD.FTZ R211, R185, R186 ;  /* 0x000000bab9d37221 */ /* 0x000fe40000010000 */
[-C--:B------:R-:W-:Y:S01]  /*bc70*/  HMMA.16816.F32.BF16 R144, R172, R180.reuse, R20 ;  /* 0x000000b4ac90723c */ /* 0x080fe20000041814 */
[----:B------:R-:W-:Y:S02]  /*bc80*/  FADD.FTZ R210, R187, R0 ;  /* 0x00000000bbd27221 */ /* 0x000fe40000010000 */
[----:B------:R-:W1:Y:S01]  /*bc90*/  LDSM.16.MT88.4 R20, [R198+0xb800] ;  /* 0x00b80000c614783b */ /* 0x000e620000004200 */
[----:B------:R-:W-:Y:S04]  /*bca0*/  IMAD.MOV.U32 R0, RZ, RZ, R136 ;  /* 0x000000ffff007224 */ /* 0x000fe800078e0088 */
[C---:B------:R-:W-:Y:S03]  /*bcb0*/  HMMA.16816.F32.BF16 R160, R176.reuse, R180, R24 ;  /* 0x000000b4b0a0723c */ /* 0x040fe60000041818 */
[----:B------:R-:W5:Y:S05]  /*bcc0*/  LDSM.16.MT88.4 R24, [R197+0xb800] ;  /* 0x00b80000c518783b */ /* 0x000f6a0000004200 */
[-C--:B------:R-:W-:Y:S08]  /*bcd0*/  HMMA.16816.F32.BF16 R156, R176, R182.reuse, R28 ;  /* 0x000000b6b09c723c */ /* 0x080ff0000004181c */
[C---:B------:R-:W-:Y:S08]  /*bce0*/  HMMA.16816.F32.BF16 R140, R172.reuse, R182, R32 ;  /* 0x000000b6ac8c723c */ /* 0x040ff00000041820 */
[-C--:B--2---:R-:W-:Y:S08]  /*bcf0*/  HMMA.16816.F32.BF16 R36, R172, R4.reuse, R36 ;  /* 0x00000004ac24723c */ /* 0x084ff00000041824 */
[C---:B------:R-:W-:Y:S07]  /*bd00*/  HMMA.16816.F32.BF16 R40, R176.reuse, R4, R40 ;  /* 0x00000004b028723c */ /* 0x040fee0000041828 */
[----:B------:R-:W-:Y:S01]  /*bd10*/  @P6 PRMT R4, R3, 0x7632, R4 ;  /* 0x0000763203046816 */ /* 0x000fe20000000004 */
[-C--:B------:R-:W-:Y:S01]  /*bd20*/  HMMA.16816.F32.BF16 R44, R176, R6.reuse, R44 ;  /* 0x00000006b02c723c */ /* 0x080fe2000004182c */
[----:B------:R-:W-:Y:S03]  /*bd30*/  @!P5 PRMT R3, R239, 0x5410, RZ ;  /* 0x00005410ef03d816 */ /* 0x000fe600000000ff */
[----:B------:R-:W-:Y:S02]  /*bd40*/  @!P6 PRMT R4, R238, 0x5410, RZ ;  /* 0x00005410ee04e816 */ /* 0x000fe400000000ff */
[----:B------:R2:W-:Y:S02]  /*bd50*/  STG.E.U16 [R208.64+0x30], R3 ;  /* 0x00003003d0007986 */ /* 0x0005e4000c101510 */
[C---:B------:R-:W-:Y:S02]  /*bd60*/  HMMA.16816.F32.BF16 R48, R172.reuse, R6, R48 ;  /* 0x00000006ac30723c */ /* 0x040fe40000041830 */
[----:B------:R1:W-:Y:S06]  /*bd70*/  STG.E.U16 [R208.64+0x32], R4 ;  /* 0x00003204d0007986 */ /* 0x0003ec000c101510 */
[-C--:B------:R-:W-:Y:S08]  /*bd80*/  HMMA.16816.F32.BF16 R52, R172, R8.reuse, R52 ;  /* 0x00000008ac34723c */ /* 0x080ff00000041834 */
[C---:B------:R-:W-:Y:S08]  /*bd90*/  HMMA.16816.F32.BF16 R56, R176.reuse, R8, R56 ;  /* 0x00000008b038723c */ /* 0x040ff00000041838 */
[-C--:B------:R-:W-:Y:S01]  /*bda0*/  HMMA.16816.F32.BF16 R60, R176, R10.reuse, R60 ;  /* 0x0000000ab03c723c */ /* 0x080fe2000004183c */
[----:B--2---:R-:W-:Y:S03]  /*bdb0*/  IMAD.MOV.U32 R3, RZ, RZ, R135 ;  /* 0x000000ffff037224 */ /* 0x004fe600078e0087 */
[----:B-1----:R-:W-:Y:S02]  /*bdc0*/  FADD.FTZ R208, R226, R216 ;  /* 0x000000d8e2d07221 */ /* 0x002fe40000010000 */
[----:B------:R-:W-:Y:S02]  /*bdd0*/  FADD.FTZ R209, R214, R2 ;  /* 0x00000002d6d17221 */ /* 0x000fe40000010000 */
[C---:B------:R-:W-:Y:S08]  /*bde0*/  HMMA.16816.F32.BF16 R64, R172.reuse, R10, R64 ;  /* 0x0000000aac40723c */ /* 0x040ff00000041840 */
[-C--:B---3--:R-:W-:Y:S08]  /*bdf0*/  HMMA.16816.F32.BF16 R68, R172, R12.reuse, R68 ;  /* 0x0000000cac44723c */ /* 0x088ff00000041844 */
        /* <DEDUP_REMOVED lines=11> */
[-C--:B-----5:R-:W-:Y:S08]  /*beb0*/  HMMA.16816.F32.BF16 R116, R172, R24.reuse, R116 ;  /* 0x00000018ac74723c */ /* 0x0a0ff00000041874 */
[C---:B------:R-:W-:Y:S08]  /*bec0*/  HMMA.16816.F32.BF16 R120, R176.reuse, R24, R120 ;  /* 0x00000018b078723c */ /* 0x040ff00000041878 */
[-C--:B------:R-:W-:Y:S08]  /*bed0*/  HMMA.16816.F32.BF16 R124, R176, R26.reuse, R124 ;  /* 0x0000001ab07c723c */ /* 0x080ff0000004187c */
[----:B------:R-:W-:Y:S01]  /*bee0*/  HMMA.16816.F32.BF16 R128, R172, R26, R128 ;  /* 0x0000001aac80723c */ /* 0x000fe20000041880 */
[----:B------:R-:W-:-:S07]  /*bef0*/  @P0 BRA `(.L_x_1732) ;  /* 0xffffbaf000000947 */ /* 0x000fce000383ffff */
.L_x_1731:
[----:B-1----:R-:W1:Y:S01]  /*bf00*/  SHFL.BFLY PT, R0, R208, 0x2, 0x1f ;  /* 0x0c401f00d0007f89 */ /* 0x002e6200000e0000 */
[----:B------:R-:W2:Y:S01]  /*bf10*/  S2UR UR6, SR_CTAID.Y ;  /* 0x00000000000679c3 */ /* 0x000ea20000002600 */
[----:B------:R-:W-:Y:S01]  /*bf20*/  UISETP.NE.AND UP0, UPT, UR9, -0x1, UPT ;  /* 0xffffffff0900788c */ /* 0x000fe2000bf05270 */
[----:B------:R-:W-:Y:S01]  /*bf30*/  BSSY B0, `(.L_x_1735) ;  /* 0x00001b0000007945 */ /* 0x000fe20003800000 */
[----:B------:R-:W3:Y:S01]  /*bf40*/  SHFL.BFLY PT, R2, R209, 0x2, 0x1f ;  /* 0x0c401f00d1027f89 */ /* 0x000ee200000e0000 */
[----:B------:R-:W-:-:S02]  /*bf50*/  ULDC.64 UR4, c[0x0][0x1e8] ;  /* 0x00007a0000047ab9 */ /* 0x000fc40000000a00 */
[----:B------:R-:W-:Y:S01]  /*bf60*/  ULDC UR8, c[0x0][0x214] ;  /* 0x0000850000087ab9 */ /* 0x000fe20000000800 */
[----:B------:R-:W4:Y:S01]  /*bf70*/  SHFL.BFLY PT, R3, R211, 0x2, 0x1f ;  /* 0x0c401f00d3037f89 */ /* 0x000f2200000e0000 */
[----:B------:R-:W4:Y:S01]  /*bf80*/  S2UR UR11, SR_CTAID.X ;  /* 0x00000000000b79c3 */ /* 0x000f220000002500 */
[----:B------:R-:W-:Y:S02]  /*bf90*/  UMOV UR26, URZ ;  /* 0x0000003f001a7c82 */ /* 0x000fe40008000000 */
[----:B------:R-:W4:Y:S01]  /*bfa0*/  S2R R174, SR_TID.X ;  /* 0x0000000000ae7919 */ /* 0x000f220000002100 */
[----:B------:R-:W-:Y:S02]  /*bfb0*/  @UP0 UIMAD.WIDE.U32 UR14, UR9, UR4, URZ ;  /* 0x00000004090e02a5 */ /* 0x000fe4000f8e003f */
[----:B------:R-:W-:Y:S02]  /*bfc0*/  UMOV UR27, URZ ;  /* 0x0000003f001b7c82 */ /* 0x000fe40008000000 */
[----:B------:R-:W-:Y:S01]  /*bfd0*/  @UP0 UIMAD UR7, UR9, UR5, UR15 ;  /* 0x00000005090702a4 */ /* 0x000fe2000f8e020f */
[----:B------:R-:W4:Y:S02]  /*bfe0*/  S2UR UR12, SR_CTAID.Z ;  /* 0x00000000000c79c3 */ /* 0x000f240000002700 */
        /* <DEDUP_REMOVED lines=9> */
[----:B------:R-:W-:-:S02]  /*c080*/  MOV R3, 0x3f800000 ;  /* 0x3f80000000037802 */ /* 0x000fc40000000f00 */
[----:B------:R-:W3:Y:S01]  /*c090*/  SHFL.BFLY PT, R2, R209, 0x1, 0x1f ;  /* 0x0c201f00d1027f89 */ /* 0x000ee200000e0000 */
[----:B------:R-:W-:Y:S01]  /*c0a0*/  ULDC.U8 UR4, c[0x0][0x329] ;  /* 0x0000ca4000047ab9 */ /* 0x000fe20000000000 */
[----:B------:R-:W-:Y:S01]  /*c0b0*/  SHF.R.S32.HI R173, RZ, 0x1f, R174 ;  /* 0x0000001fffad7819 */ /* 0x000fe200000114ae */
[----:B------:R-:W-:Y:S01]  /*c0c0*/  UISETP.NE.AND UP1, UPT, UR4, URZ, UPT ;  /* 0x0000003f0400728c */ /* 0x000fe2000bf25270 */
[----:B------:R-:W4:Y:S01]  /*c0d0*/  SHFL.BFLY PT, R7, R211, 0x1, 0x1f ;  /* 0x0c201f00d3077f89 */ /* 0x000f2200000e0000 */
[----:B------:R-:W-:Y:S02]  /*c0e0*/  @!UP0 UIMAD UR13, UR6, UR5, UR13 ;  /* 0x00000005060d82a4 */ /* 0x000fe4000f8e020d */
[----:B------:R-:W-:Y:S02]  /*c0f0*/  @!UP0 UMOV UR14, UR22 ;  /* 0x00000016000e8c82 */ /* 0x000fe40008000000 */
[----:B------:R-:W-:Y:S02]  /*c100*/  ULDC.U8 UR5, c[0x0][0x328] ;  /* 0x0000ca0000057ab9 */ /* 0x000fe40000000000 */
[----:B------:R-:W-:-:S02]  /*c110*/  UISETP.NE.AND UP2, UPT, UR5, URZ, UPT ;  /* 0x0000003f0500728c */ /* 0x000fc4000bf45270 */
[----:B------:R-:W-:Y:S02]  /*c120*/  @!UP0 UIADD3 UR7, UR23, UR13, URZ ;  /* 0x0000000d17078290 */ /* 0x000fe4000fffe03f */
[----:B------:R-:W-:Y:S01]  /*c130*/  UISETP.NE.OR UP3, UPT, UR4, URZ, !UP2 ;  /* 0x0000003f0400728c */ /* 0x000fe2000d765670 */
[----:B-1----:R-:W-:Y:S01]  /*c140*/  FADD.FTZ R210, R0, R210 ;  /* 0x000000d200d27221 */ /* 0x002fe20000010000 */
[----:B------:R-:W-:Y:S01]  /*c150*/  MOV R0, 0x3f800000 ;  /* 0x3f80000000007802 */ /* 0x000fe20000000f00 */
[----:B------:R-:W-:Y:S01]  /*c160*/  @UP1 ULDC UR15, c[0x0][0x210] ;  /* 0x00008400000f1ab9 */ /* 0x000fe20000000800 */
[----:B--2---:R-:W-:Y:S02]  /*c170*/  FADD.FTZ R208, R208, R4 ;  /* 0x00000004d0d07221 */ /* 0x004fe40000010000 */
[----:B------:R-:W1:Y:S01]  /*c180*/  SHFL.BFLY PT, R6, R210, 0x1, 0x1f ;  /* 0x0c201f00d2067f89 */ /* 0x000e6200000e0000 */
[----:B------:R-:W-:Y:S01]  /*c190*/  LEA.HI R4, R173, R174, RZ, 0x2 ;  /* 0x000000aead047211 */ /* 0x000fe200078f10ff */
[----:B------:R-:W-:Y:S01]  /*c1a0*/  ULDC UR5, c[0x0][0x234] ;  /* 0x00008d0000057ab9 */ /* 0x000fe20000000800 */
[----:B---3--:R-:W-:Y:S01]  /*c1b0*/  FADD.FTZ R209, R209, R2 ;  /* 0x00000002d1d17221 */ /* 0x008fe20000010000 */
[----:B------:R-:W-:Y:S01]  /*c1c0*/  FSETP.NE.FTZ.AND P6, PT, R208, RZ, PT ;  /* 0x000000ffd000720b */ /* 0x000fe20003fd5000 */
[----:B------:R-:W-:Y:S01]  /*c1d0*/  @UP1 UIMAD UR15, UR15, UR8, URZ ;  /* 0x000000080f0f12a4 */ /* 0x000fe2000f8e023f */
[--C-:B------:R-:W-:Y:S01]  /*c1e0*/  SHF.R.S32.HI R2, RZ, 0x2, R4.reuse ;  /* 0x00000002ff027819 */ /* 0x100fe20000011404 */
[----:B----4-:R-:W-:Y:S01]  /*c1f0*/  FADD.FTZ R211, R211, R7 ;  /* 0x00000007d3d37221 */ /* 0x010fe20000010000 */
[----:B------:R-:W-:Y:S01]  /*c200*/  SHF.R.S32.HI R5, RZ, 0x1f, R4 ;  /* 0x0000001fff057819 */ /* 0x000fe20000011404 */
[----:B------:R-:W-:Y:S01]  /*c210*/  @!UP1 USEL UR15, UR8, UR5, !UP2 ;  /* 0x00000005080f9287 */ /* 0x000fe2000d000000 */
[----:B------:R-:W-:Y:S01]  /*c220*/  FSETP.NE.FTZ.AND P5, PT, R209, RZ, PT ;  /* 0x000000ffd100720b */ /* 0x000fe20003fb5000 */
[----:B------:R-:W-:Y:S01]  /*c230*/  ULDC UR4, c[0x0][0x1c0] ;  /* 0x0000700000047ab9 */ /* 0x000fe20000000800 */
[----:B------:R-:W-:Y:S01]  /*c240*/  LEA.HI R5, R5, R2, RZ, 0x3 ;  /* 0x0000000205057211 */ /* 0x000fe200078f18ff */
[----:B------:R-:W-:Y:S01]  /*c250*/  @UP1 UMOV UR18, 0x1 ;  /* 0x0000000100121882 */ /* 0x000fe20000000000 */
[----:B------:R-:W-:Y:S01]  /*c260*/  FSETP.NE.FTZ.AND P3, PT, R211, RZ, PT ;  /* 0x000000ffd300720b */ /* 0x000fe20003f75000 */
[----:B------:R-:W-:Y:S01]  /*c270*/  @!UP1 UIMAD UR18, UR15, UR4, URZ ;  /* 0x000000040f1292a4 */ /* 0x000fe2000f8e023f */
[----:B------:R-:W-:Y:S01]  /*c280*/  LOP3.LUT R25, R5, 0xfffffff8, RZ, 0xc0, !PT ;  /* 0xfffffff805197812 */ /* 0x000fe200078ec0ff */
[----:B------:R-:W2:Y:S01]  /*c290*/  @P6 MUFU.RCP R0, R208 ;  /* 0x000000d000006308 */ /* 0x000ea20000001000 */
[-C--:B------:R-:W-:Y:S01]  /*c2a0*/  LEA.HI R173, R173, R174.reuse, RZ, 0x5 ;  /* 0x000000aeadad7211 */ /* 0x080fe200078f28ff */
[----:B------:R-:W-:Y:S01]  /*c2b0*/  @!UP3 UIMAD UR20, UR6, UR8, URZ ;  /* 0x000000080614b2a4 */ /* 0x000fe2000f8e023f */
[----:B------:R-:W-:Y:S01]  /*c2c0*/  IADD3 R25, R2, -R25, RZ ;  /* 0x8000001902197210 */ /* 0x000fe20007ffe0ff */
[----:B------:R-:W-:Y:S01]  /*c2d0*/  @UP1 ULDC UR19, c[0x0][0x210] ;  /* 0x0000840000131ab9 */ /* 0x000fe20000000800 */
[----:B------:R-:W-:Y:S01]  /*c2e0*/  MOV R2, 0x3f800000 ;  /* 0x3f80000000027802 */ /* 0x000fe20000000f00 */
[----:B------:R-:W-:Y:S01]  /*c2f0*/  UIMAD UR4, UR6, UR18, URZ ;  /* 0x00000012060472a4 */ /* 0x000fe2000f8e023f */
[----:B-1----:R-:W-:Y:S01]  /*c300*/  FADD.FTZ R210, R210, R6 ;  /* 0x00000006d2d27221 */ /* 0x002fe20000010000 */
[----:B------:R-:W-:Y:S01]  /*c310*/  @P5 MUFU.RCP R3, R209 ;  /* 0x000000d100035308 */ /* 0x000fe20000001000 */
[----:B------:R-:W-:Y:S01]  /*c320*/  LOP3.LUT R4, R4, 0x3ffffffc, RZ, 0xc0, !PT ;  /* 0x3ffffffc04047812 */ /* 0x000fe200078ec0ff */
[----:B------:R-:W-:Y:S01]  /*c330*/  @!UP1 UMOV UR19, 0x1 ;  /* 0x0000000100139882 */ /* 0x000fe20000000000 */
[----:B------:R-:W-:Y:S01]  /*c340*/  SHF.R.S32.HI R6, RZ, 0x5, R173 ;  /* 0x00000005ff067819 */ /* 0x000fe200000114ad */
[----:B------:R-:W-:Y:S01]  /*c350*/  @!UP3 USEL UR20, UR20, UR9, !UP0 ;  /* 0x000000091414b287 */ /* 0x000fe2000c000000 */
[----:B------:R-:W-:Y:S01]  /*c360*/  FSETP.NE.FTZ.AND P4, PT, R210, RZ, PT ;  /* 0x000000ffd200720b */ /* 0x000fe20003f95000 */
[----:B------:R-:W-:Y:S01]  /*c370*/  UIMAD UR11, UR11, UR19, URZ ;  /* 0x000000130b0b72a4 */ /* 0x000fe2000f8e023f */
[----:B------:R-:W-:Y:S01]  /*c380*/  IADD3 R4, -R4, R174, RZ ;  /* 0x000000ae04047210 */ /* 0x000fe20007ffe1ff */
[----:B--2---:R-:W-:Y:S01]  /*c390*/  FMUL.FTZ R0, R0, c[0x0][0x2dc] ;  /* 0x0000b70000007a20 */ /* 0x004fe20000410000 */
[----:B------:R-:W-:Y:S01]  /*c3a0*/  R2P PR, R25, 0x6 ;  /* 0x0000000619007804 */ /* 0x000fe20000000000 */
[----:B------:R-:W-:Y:S01]  /*c3b0*/  USEL UR4, UR4, URZ, UP3 ;  /* 0x0000003f04047287 */ /* 0x000fe20009800000 */
[----:B------:R-:W-:Y:S01]  /*c3c0*/  LEA R172, R6, R4, 0x9 ;  /* 0x0000000406ac7211 */ /* 0x000fe200078e48ff */
[C---:B------:R-:W-:Y:S01]  /*c3d0*/  FMUL.FTZ R14, R0.reuse, R141 ;  /* 0x0000008d000e7220 */ /* 0x040fe20000410000 */
[----:B------:R-:W-:Y:S01]  /*c3e0*/  USHF.L.U32 UR11, UR11, 0x7, URZ ;  /* 0x000000070b0b7899 */ /* 0x000fe2000800063f */
[C---:B------:R-:W-:Y:S01]  /*c3f0*/  FMUL.FTZ R152, R0.reuse, R152 ;  /* 0x0000009800987220 */ /* 0x040fe20000410000 */
[----:B------:R-:W-:Y:S01]  /*c400*/  UIMAD UR15, UR12, UR15, UR4 ;  /* 0x0000000f0c0f72a4 */ /* 0x000fe2000f8e0204 */
[C---:B------:R-:W-:Y:S01]  /*c410*/  FMUL.FTZ R5, R0.reuse, R153 ;  /* 0x0000009900057220 */ /* 0x040fe20000410000 */
[----:B------:R-:W-:Y:S01]  /*c420*/  @!UP3 UMOV UR26, UR20 ;  /* 0x00000014001abc82 */ /* 0x000fe20008000000 */
[C---:B------:R-:W-:Y:S01]  /*c430*/  FMUL.FTZ R148, R0.reuse, R148 ;  /* 0x0000009400947220 */ /* 0x040fe20000410000 */
[----:B------:R-:W1:Y:S01]  /*c440*/  @P4 MUFU.RCP R2, R210 ;  /* 0x000000d200024308 */ /* 0x000e620000001000 */
[C---:B------:R-:W-:Y:S01]  /*c450*/  FMUL.FTZ R149, R0.reuse, R149 ;  /* 0x0000009500957220 */ /* 0x040fe20000410000 */
[----:B------:R-:W-:Y:S01]  /*c460*/  F2FP.BF16.PACK_AB R5, R5, R152 ;  /* 0x000000980505723e */ /* 0x000fe200000010ff */
[C---:B------:R-:W-:Y:S01]  /*c470*/  FMUL.FTZ R144, R0.reuse, R144 ;  /* 0x0000009000907220 */ /* 0x040fe20000410000 */
[----:B------:R-:W-:Y:S01]  /*c480*/  USHF.R.S32.HI UR4, URZ, 0x1f, UR11 ;  /* 0x0000001f3f047899 */ /* 0x000fe2000801140b */
[C---:B------:R-:W-:Y:S01]  /*c490*/  FMUL.FTZ R11, R0.reuse, R145 ;  /* 0x00000091000b7220 */ /* 0x040fe20000410000 */
[----:B------:R-:W-:Y:S01]  /*c4a0*/  @!UP3 USHF.R.S32.HI UR27, URZ, 0x1f, UR20 ;  /* 0x0000001f3f1bb899 */ /* 0x000fe20008011414 */
[C---:B------:R-:W-:Y:S01]  /*c4b0*/  FMUL.FTZ R140, R0.reuse, R140 ;  /* 0x0000008c008c7220 */ /* 0x040fe20000410000 */
[----:B------:R-:W-:Y:S01]  /*c4c0*/  USHF.R.S32.HI UR5, URZ, 0x1f, UR15 ;  /* 0x0000001f3f057899 */ /* 0x000fe2000801140f */
[C---:B------:R-:W-:Y:S01]  /*c4d0*/  FMUL.FTZ R18, R0.reuse, R36 ;  /* 0x0000002400127220 */ /* 0x040fe20000410000 */
[----:B------:R-:W-:Y:S01]  /*c4e0*/  F2FP.BF16.PACK_AB R11, R11, R144 ;  /* 0x000000900b0b723e */ /* 0x000fe200000010ff */
[----:B------:R-:W-:Y:S01]  /*c4f0*/  FMUL.FTZ R21, R0, R37 ;  /* 0x0000002500157220 */ /* 0x000fe20000410000 */
[----:B------:R-:W-:Y:S01]  /*c500*/  F2FP.BF16.PACK_AB R14, R14, R140 ;  /* 0x0000008c0e0e723e */ /* 0x000fe200000010ff */
[C---:B------:R-:W-:Y:S01]  /*c510*/  FMUL.FTZ R132, R0.reuse, R48 ;  /* 0x0000003000847220 */ /* 0x040fe20000410000 */
[----:B------:R-:W-:Y:S01]  /*c520*/  UIADD3 UR11, UP2, UP1, UR11, UR26, UR15 ;  /* 0x0000001a0b0b7290 */ /* 0x000fe2000f95e00f */
[C---:B------:R-:W-:Y:S01]  /*c530*/  FMUL.FTZ R35, R0.reuse, R49 ;  /* 0x0000003100237220 */ /* 0x040fe20000410000 */
[----:B------:R-:W-:Y:S01]  /*c540*/  F2FP.BF16.PACK_AB R21, R21, R18 ;  /* 0x000000121515723e */ /* 0x000fe200000010ff */
[C---:B------:R-:W-:Y:S01]  /*c550*/  FMUL.FTZ R138, R0.reuse, R52 ;  /* 0x00000034008a7220 */ /* 0x040fe20000410000 */
[----:B------:R-:W-:Y:S01]  /*c560*/  UIADD3.X UR4, UR4, UR27, UR5, UP2, UP1 ;  /* 0x0000001b04047290 */ /* 0x000fe200097e2405 */
        /* <DEDUP_REMOVED lines=26> */
[C---:B------:R-:W-:Y:S02]  /*c710*/  FMUL.FTZ R65, R2.reuse, R45 ;  /* 0x0000002d02417220 */ /* 0x040fe40000410000 */
        /* <DEDUP_REMOVED lines=8> */
[----:B------:R-:W-:Y:S02]  /*c7a0*/  FMUL.FTZ R156, R2, R156 ;  /* 0x0000009c029c7220 */ /* 0x000fe40000410000 */
[----:B-1----:R-:W-:Y:S01]  /*c7b0*/  FMUL.FTZ R0, R0, c[0x0][0x2dc] ;  /* 0x0000b70000007a20 */ /* 0x002fe20000410000 */
[----:B------:R-:W-:Y:S01]  /*c7c0*/  F2FP.BF16.PACK_AB R15, R15, R160 ;  /* 0x000000a00f0f723e */ /* 0x000fe200000010ff */
[----:B------:R-:W-:-:S02]  /*c7d0*/  FMUL.FTZ R23, R2, R157 ;  /* 0x0000009d02177220 */ /* 0x000fc40000410000 */
[C---:B------:R-:W-:Y:S02]  /*c7e0*/  FMUL.FTZ R17, R2.reuse, R40 ;  /* 0x0000002802117220 */ /* 0x040fe40000410000 */
        /* <DEDUP_REMOVED lines=34> */
[----:B------:R-:W-:Y:S02]  /*ca10*/  FMUL.FTZ R31, R3, R66 ;  /* 0x00000042031f7220 */ /* 0x000fe40000410000 */
        /* <DEDUP_REMOVED lines=230> */
[C---:B------:R-:W-:Y:S02]  /*d880*/  IADD3 R0, R175.reuse, 0x48, RZ ;  /* 0x00000048af007810 */ /* 0x040fe40007ffe0ff */
[----:B------:R-:W-:Y:S02]  /*d890*/  ISETP.GE.AND P4, PT, R2, UR24, PT ;  /* 0x0000001802007c0c */ /* 0x000fe4000bf86270 */
[----:B------:R-:W-:Y:S01]  /*d8a0*/  ISETP.GE.AND P3, PT, R0, UR24, PT ;  /* 0x0000001800007c0c */ /* 0x000fe2000bf66270 */
[----:B------:R-:W-:-:S05]  /*d8b0*/  @!P6 IMAD R4, R175, UR19, RZ ;  /* 0x00000013af04ec24 */ /* 0x000fca000f8e02ff */
[----:B--2---:R-:W-:Y:S01]  /*d8c0*/  @!P6 IADD3 R5, P0, R4, UR11, RZ ;  /* 0x0000000b0405ec10 */ /* 0x004fe2000ff1e0ff */
        /* <DEDUP_REMOVED lines=12> */
[----:B------:R-:W-:Y:S02]  /*d990*/  @!P5 LEA.HI.X R7, R7, c[0x0][0x204], R3, 0x2, P2 ;  /* 0x000081000707da11 */ /* 0x000fe400010f1403 */
        /* <DEDUP_REMOVED lines=9> */
.L_x_1736:
[----:B---34-:R-:W-:Y:S05]  /*da30*/  BSYNC B0 ;  /* 0x0000000000007941 */ /* 0x018fea0003800000 */
.L_x_1735:
[----:B------:R-:W3:Y:S04]  /*da40*/  LDL.64 R80, [R1+0x50] ;  /* 0x0000500001507983 */ /* 0x000ee80000100a00 */
[----:B------:R4:W5:Y:S01]  /*da50*/  LDL R15, [R1+0x6c] ;  /* 0x00006c00010f7983 */ /* 0x0009620000100800 */
[----:B------:R-:W-:Y:S01]  /*da60*/  USHF.R.S32.HI UR6, URZ, 0x1f, UR12 ;  /* 0x0000001f3f067899 */ /* 0x000fe2000801140c */
[----:B------:R-:W-:Y:S01]  /*da70*/  BSSY B0, `(.L_x_1737) ;  /* 0x000001e000007945 */ /* 0x000fe20003800000 */
[----:B------:R-:W-:Y:S01]  /*da80*/  ULDC.64 UR4, c[0x0][0x1f0] ;  /* 0x00007c0000047ab9 */ /* 0x000fe20000000a00 */
[----:B--2---:R-:W2:Y:S01]  /*da90*/  S2R R3, SR_TID.X ;  /* 0x0000000000037919 */ /* 0x004ea20000002100 */
        /* <DEDUP_REMOVED lines=27> */
.L_x_1738:
[----:B----4-:R-:W-:Y:S05]  /*dc50*/  BSYNC B0 ;  /* 0x0000000000007941 */ /* 0x010fea0003800000 */
.L_x_1737:
        /* <DEDUP_REMOVED lines=18> */
.L_x_1740:
[----:B------:R-:W-:Y:S05]  /*dd80*/  BSYNC B0 ;  /* 0x0000000000007941 */ /* 0x000fea0003800000 */
.L_x_1739:
        /* <DEDUP_REMOVED lines=18> */
.L_x_1742:
[----:B------:R-:W-:Y:S05]  /*deb0*/  BSYNC B0 ;  /* 0x0000000000007941 */ /* 0x000fea0003800000 */
.L_x_1741:
        /* <DEDUP_REMOVED lines=18> */
.L_x_1744:
[----:B------:R-:W-:Y:S05]  /*dfe0*/  BSYNC B0 ;  /* 0x0000000000007941 */ /* 0x000fea0003800000 */
.L_x_1743:
        /* <DEDUP_REMOVED lines=18> */
.L_x_1746:
[----:B------:R-:W-:Y:S05]  /*e110*/  BSYNC B0 ;  /* 0x0000000000007941 */ /* 0x000fea0003800000 */
.L_x_1745:
        /* <DEDUP_REMOVED lines=18> */
.L_x_1748:
[----:B------:R-:W-:Y:S05]  /*e240*/  BSYNC B0 ;  /* 0x0000000000007941 */ /* 0x000fea0003800000 */
.L_x_1747:
        /* <DEDUP_REMOVED lines=18> */
.L_x_1750:
[----:B------:R-:W-:Y:S05]  /*e370*/  BSYNC B0 ;  /* 0x0000000000007941 */ /* 0x000fea0003800000 */
.L_x_1749:
        /* <DEDUP_REMOVED lines=19> */
.L_x_1701:
        /* <DEDUP_REMOVED lines=10> */
[----:B------:R-:W-:Y:S01]  /*e550*/  ULDC UR12, c[0x0][0x214] ;  /* 0x00008500000c7ab9 */ /* 0x000fe20000000800 */
        /* <DEDUP_REMOVED lines=9> */
[----:B------:R-:W-:Y:S01]  /*e5f0*/  @UP3 UIMAD UR7, UR9, UR7, UR19 ;  /* 0x00000007090732a4 */ /* 0x000fe2000f8e0213 */
[----:B------:R-:W-:Y:S01]  /*e600*/  IADD3 R23, R14, 0x40, RZ ;  /* 0x000000400e177810 */ /* 0x000fe20007ffe0ff */
[----:B------:R-:W-:-:S02]  /*e610*/  UIMAD UR8, UR14, UR5, UR4 ;  /* 0x000000050e0872a4 */ /* 0x000fc4000f8e0204 */
[----:B------:R-:W-:Y:S02]  /*e620*/  ULDC.U8 UR19, c[0x0][0x328] ;  /* 0x0000ca0000137ab9 */ /* 0x000fe40000000000 */
[----:B------:R-:W-:Y:S02]  /*e630*/  ULDC.64 UR4, c[0x0][0x1e0] ;  /* 0x0000780000047ab9 */ /* 0x000fe40000000a00 */
[----:B------:R-:W-:Y:S02]  /*e640*/  UISETP.NE.AND UP4, UPT, UR19, URZ, UPT ;  /* 0x0000003f1300728c */ /* 0x000fe4000bf85270 */
[----:B------:R-:W-:Y:S02]  /*e650*/  @!UP3 UIMAD UR20, UR20, UR4, URZ ;  /* 0x000000041414b2a4 */ /* 0x000fe4000f8e023f */
[----:B------:R-:W-:Y:S02]  /*e660*/  @UP3 UMOV UR21, UR18 ;  /* 0x0000001200153c82 */ /* 0x000fe40008000000 */
[----:B------:R-:W-:-:S02]  /*e670*/  UISETP.EQ.AND UP4, UPT, UR6, URZ, UP4 ;  /* 0x0000003f0600728c */ /* 0x000fc4000a782270 */
[----:B------:R-:W-:Y:S02]  /*e680*/  @!UP2 UISETP.NE.AND UP1, UPT, UR19, URZ, UPT ;  /* 0x0000003f1300a28c */ /* 0x000fe4000bf25270 */
[----:B------:R-:W-:Y:S02]  /*e690*/  @!UP3 UIMAD UR20, UR15, UR5, UR20 ;  /* 0x000000050f14b2a4 */ /* 0x000fe4000f8e0214 */
[----:B------:R-:W-:Y:S02]  /*e6a0*/  @UP2 ULDC UR18, c[0x0][0x210] ;  /* 0x0000840000122ab9 */ /* 0x000fe40000000800 */
[----:B------:R-:W-:Y:S02]  /*e6b0*/  @!UP3 UIMAD.WIDE.U32 UR22, UR15, UR4, URZ ;  /* 0x000000040f16b2a5 */ /* 0x000fe4000f8e003f */
[----:B------:R-:W-:Y:S02]  /*e6c0*/  ULDC UR5, c[0x0][0x234] ;  /* 0x00008d0000057ab9 */ /* 0x000fe40000000800 */
[----:B------:R-:W-:-:S02]  /*e6d0*/  @UP2 UIMAD UR18, UR18, UR12, URZ ;  /* 0x0000000c121222a4 */ /* 0x000fc4000f8e023f */
[----:B------:R-:W-:Y:S02]  /*e6e0*/  UISETP.NE.OR UP0, UPT, UR9, -0x1, !UP4 ;  /* 0xffffffff0900788c */ /* 0x000fe4000e705670 */
[----:B------:R-:W-:Y:S02]  /*e6f0*/  @!UP2 USEL UR18, UR12, UR5, !UP1 ;  /* 0x000000050c12a287 */ /* 0x000fe4000c800000 */
        /* <DEDUP_REMOVED lines=10> */
[----:B------:R-:W-:Y:S01]  /*e7a0*/  @UP2 ULDC UR25, c[0x0][0x210] ;  /* 0x0000840000192ab9 */ /* 0x000fe20000000800 */
[----:B------:R-:W-:Y:S01]  /*e7b0*/  ISETP.GE.AND P0, PT, R8, UR13, PT ;  /* 0x0000000d08007c0c */ /* 0x000fe2000bf06270 */
[----:B------:R-:W-:-:S02]  /*e7c0*/  USEL UR24, UR24, URZ, !UP4 ;  /* 0x0000003f18187287 */ /* 0x000fc4000e000000 */
[----:B------:R-:W-:Y:S01]  /*e7d0*/  @!UP2 UMOV UR25, 0x1 ;  /* 0x000000010019a882 */ /* 0x000fe20000000000 */
[----:B-1----:R-:W-:Y:S01]  /*e7e0*/  IMAD.WIDE.U32 R12, R12, c[0x0][0x1f0], R2 ;  /* 0x00007c000c0c7a25 */ /* 0x002fe200078e0002 */
[----:B------:R-:W-:Y:S02]  /*e7f0*/  UIMAD UR11, UR11, UR25, URZ ;  /* 0x000000190b0b72a4 */ /* 0x000fe4000f8e023f */
[----:B------:R-:W-:Y:S02]  /*e800*/  UIMAD UR14, UR14, UR18, UR24 ;  /* 0x000000120e0e72a4 */ /* 0x000fe4000f8e0218 */
        /* <DEDUP_REMOVED lines=21> */
.L_x_1752:
[----:B------:R-:W-:Y:S05]  /*e960*/  BSYNC B0 ;  /* 0x0000000000007941 */ /* 0x000fea0003800000 */
.L_x_1751:
        /* <DEDUP_REMOVED lines=18> */
.L_x_1754:
[----:B------:R-:W-:Y:S05]  /*ea90*/  BSYNC B0 ;  /* 0x0000000000007941 */ /* 0x000fea0003800000 */
.L_x_1753:
        /* <DEDUP_REMOVED lines=18> */
.L_x_1756:
[----:B------:R-:W-:Y:S05]  /*ebc0*/  BSYNC B0 ;  /* 0x0000000000007941 */ /* 0x000fea0003800000 */
.L_x_1755:
        /* <DEDUP_REMOVED lines=18> */
.L_x_1758:
[----:B------:R-:W-:Y:S05]  /*ecf0*/  BSYNC B0 ;  /* 0x0000000000007941 */ /* 0x000fea0003800000 */
.L_x_1757:
        /* <DEDUP_REMOVED lines=18> */
.L_x_1760:
[----:B------:R-:W-:Y:S05]  /*ee20*/  BSYNC B0 ;  /* 0x0000000000007941 */ /* 0x000fea0003800000 */
.L_x_1759:
        /* <DEDUP_REMOVED lines=18> */
.L_x_1762:
[----:B------:R-:W-:Y:S05]  /*ef50*/  BSYNC B0 ;  /* 0x0000000000007941 */ /* 0x000fea0003800000 */
.L_x_1761:
        /* <DEDUP_REMOVED lines=18> */
.L_x_1764:
[----:B------:R-:W-:Y:S05]  /*f080*/  BSYNC B0 ;  /* 0x0000000000007941 */ /* 0x000fea0003800000 */
.L_x_1763:
        /* <DEDUP_REMOVED lines=18> */
.L_x_1766:
[----:B------:R-:W-:Y:S05]  /*f1b0*/  BSYNC B0 ;  /* 0x0000000000007941 */ /* 0x000fea0003800000 */
.L_x_1765:
        /* <DEDUP_REMOVED lines=67> */
.L_x_1767:
        /* <DEDUP_REMOVED lines=9> */
.L_x_2402:


//--------------------- .text._ZN5flash16flash_fwd_kernelI23Flash_fwd_kernel_traitsILi128ELi128ELi32ELi4ELb0ELb0EN7cutlass10bfloat16_tE19Flash_kernel_traitsILi128ELi128ELi32ELi4ES3_EELb0ELb0ELb0ELb1ELb0ELb0ELb1ELb0EEEvNS_16Flash_fwd_paramsE --------------------------
	.section	.text._ZN5flash16flash_fwd_kernelI23Flash_fwd_kernel_traitsILi128ELi128ELi32ELi4ELb0ELb0EN7cutlass10bfloat16_tE19Flash_kernel_traitsILi128ELi128ELi32ELi4ES3_EELb0ELb0ELb0ELb1ELb0ELb0ELb1ELb0EEEvNS_16Flash_fwd_paramsE,"ax",@progbits
	.sectioninfo	@"SHI_REGISTERS=255"
	.align	128
        .global         _ZN5flash16flash_fwd_kernelI23Flash_fwd_kernel_traitsILi128ELi128ELi32ELi4ELb0ELb0EN7cutlass10bfloat16_tE19Flash_kernel_traitsILi128ELi128ELi32ELi4ES3_EELb0ELb0ELb0ELb1ELb0ELb0ELb1ELb0EEEvNS_16Flash_fwd_paramsE
        .type           _ZN5flash16flash_fwd_kernelI23Flash_fwd_kernel_traitsILi128ELi128ELi32ELi4ELb0ELb0EN7cutlass10bfloat16_tE19Flash_kernel_traitsILi128ELi128ELi32ELi4ES3_EELb0ELb0ELb0ELb1ELb0ELb0ELb1ELb0EEEvNS_16Flash_fwd_paramsE,@function
        .size           _ZN5flash16flash_fwd_kernelI23Flash_fwd_kernel_traitsILi128ELi128ELi32ELi4ELb0ELb0EN7cutlass10bfloat16_tE19Flash_kernel_traitsILi128ELi128ELi32ELi4ES3_EELb0ELb0ELb0ELb1ELb0ELb0ELb1ELb0EEEvNS_16Flash_fwd_paramsE,(.L_x_2403 - _ZN5flash16flash_fwd_kernelI23Flash_fwd_kernel_traitsILi128ELi128ELi32ELi4ELb0ELb0EN7cutlass10bfloat16_tE19Flash_kernel_traitsILi128ELi128ELi32ELi4ES3_EELb0ELb0ELb0ELb1ELb0ELb0ELb1ELb0EEEvNS_16Flash_fwd_paramsE)
        .other          _ZN5flash16flash_fwd_kernelI23Flash_fwd_kernel_traitsILi128ELi128ELi32ELi4ELb0ELb0EN7cutlass10bfloat16_tE19Flash_kernel_traitsILi128ELi128ELi32ELi4ES3_EELb0ELb0ELb0ELb1ELb0ELb0ELb1ELb0EEEvNS_16Flash_fwd_paramsE,@"STO_CUDA_ENTRY STV_DEFAULT"
_ZN5flash16flash_fwd_kernelI23Flash_fwd_kernel_traitsILi128ELi128ELi32ELi4ELb0ELb0EN7cutlass10bfloat16_tE19Flash_kernel_traitsILi128ELi128ELi32ELi4ES3_EELb0ELb0ELb0ELb1ELb0ELb0ELb1ELb0EEEvNS_16Flash_fwd_paramsE:
.text._ZN5flash16flash_fwd_kernelI23Flash_fwd_kernel_traitsILi128ELi128ELi32ELi4ELb0ELb0EN7cutlass10bfloat16_tE19Flash_kernel_traitsILi128ELi128ELi32ELi4ES3_EELb0ELb0ELb0ELb1ELb0ELb0ELb1ELb0EEEvNS_16Flash_fwd_paramsE:
        /* <DEDUP_REMOVED lines=35> */
.L_x_1768:
[----:B------:R-:W-:Y:S02]  /*0230*/  MOV R0, c[0x0][0x218] ;  /* 0x0000860000007a02 */ /* 0x000fe40000000f00 */
.L_x_1769:
        /* <DEDUP_REMOVED lines=43> */
.L_x_1771:
        /* <DEDUP_REMOVED lines=41> */
.L_x_1772:
[----:B--2---:R-:W-:Y:S01]  /*0780*/  SHF.R.S32.HI R21, RZ, 0x1f, R148 ;  /* 0x0000001fff157819 */ /* 0x004fe20000011494 */
[----:B------:R-:W-:Y:S01]  /*0790*/  IMAD.IADD R28, R134, 0x1, -R252 ;  /* 0x00000001861c7824 */ /* 0x000fe200078e0afc */
[----:B------:R-:W-:Y:S02]  /*07a0*/  BSSY B0, `(.L_x_1773) ;  /* 0x000005a000007945 */ /* 0x000fe40003800000 */
[CC--:B------:R-:W-:Y:S02]  /*07b0*/  LEA.HI R0, R21.reuse, R148.reuse, RZ, 0x3 ;  /* 0x0000009415007211 */ /* 0x0c0fe400078f18ff */
[----:B------:R-:W-:Y:S02]  /*07c0*/  LEA.HI R22, R21, R148, RZ, 0x4 ;  /* 0x0000009415167211 */ /* 0x000fe400078f20ff */
[----:B------:R-:W-:-:S02]  /*07d0*/  SHF.R.S32.HI R10, RZ, 0x3, R0 ;  /* 0x00000003ff0a7819 */ /* 0x000fc40000011400 */
[----:B------:R-:W-:Y:S02]  /*07e0*/  LOP3.LUT R2, R0, 0xfffffff8, RZ, 0xc0, !PT ;  /* 0xfffffff800027812 */ /* 0x000fe400078ec0ff */
[----:B------:R-:W-:Y:S01]  /*07f0*/  SHF.R.S32.HI R11, RZ, 0x1f, R10 ;  /* 0x0000001fff0b7819 */ /* 0x000fe2000001140a */
[----:B------:R-:W-:Y:S01]  /*0800*/  IMAD.SHL.U32 R0, R10, 0x40, RZ ;  /* 0x000000400a007824 */ /* 0x000fe200078e00ff */
[----:B------:R-:W-:Y:S01]  /*0810*/  LEA.HI R3, R21, R148, RZ, 0x6 ;  /* 0x0000009415037211 */ /* 0x000fe200078f30ff */
[----:B------:R-:W-:Y:S02]  /*0820*/  IMAD.IADD R29, R148, 0x1, -R2 ;  /* 0x00000001941d7824 */ /* 0x000fe400078e0a02 */
[----:B------:R-:W-:Y:S01]  /*0830*/  IMAD R13, R11, c[0x0][0x1a0], RZ ;  /* 0x000068000b0d7a24 */ /* 0x000fe200078e02ff */
[----:B------:R-:W-:Y:S01]  /*0840*/  LOP3.LUT R0, R0, 0x1c0, RZ, 0xc0, !PT ;  /* 0x000001c000007812 */ /* 0x000fe200078ec0ff */
[----:B------:R-:W-:Y:S02]  /*0850*/  IMAD.SHL.U32 R248, R29, 0x8, RZ ;  /* 0x000000081df87824 */ /* 0x000fe400078e00ff */
[----:B------:R-:W-:-:S02]  /*0860*/  IMAD.SHL.U32 R3, R3, 0x8, RZ ;  /* 0x0000000803037824 */ /* 0x000fc400078e00ff */
        /* <DEDUP_REMOVED lines=13> */
[----:B------:R-:W-:Y:S01]  /*0940*/  IADD3 R4, P0, R16, R4, RZ ;  /* 0x0000000410047210 */ /* 0x000fe20007f1e0ff */
[C---:B------:R-:W-:Y:S01]  /*0950*/  IMAD R12, R10.reuse, c[0x0][0x19c], R0 ;  /* 0x000067000a0c7a24 */ /* 0x040fe200078e0200 */
[----:B------:R-:W-:Y:S01]  /*0960*/  SHF.R.S32.HI R17, RZ, 0x1f, R6 ;  /* 0x0000001fff117819 */ /* 0x000fe20000011406 */
[----:B------:R-:W-:Y:S01]  /*0970*/  IMAD.WIDE.U32 R2, R10, c[0x0][0x1a0], R248 ;  /* 0x000068000a027a25 */ /* 0x000fe200078e00f8 */
[----:B------:R-:W-:-:S02]  /*0980*/  SHF.R.S32.HI R0, RZ, 0x1f, R7 ;  /* 0x0000001fff007819 */ /* 0x000fc40000011407 */
[----:B------:R-:W-:Y:S01]  /*0990*/  IADD3.X R5, R20, R5, R12, P0, !PT ;  /* 0x0000000514057210 */ /* 0x000fe200007fe40c */
[----:B------:R-:W-:Y:S01]  /*09a0*/  IMAD R12, R10, c[0x0][0x1a4], R13 ;  /* 0x000069000a0c7a24 */ /* 0x000fe200078e020d */
[----:B------:R-:W-:Y:S01]  /*09b0*/  LEA.HI R17, R17, R6, RZ, 0x3 ;  /* 0x0000000611117211 */ /* 0x000fe200078f18ff */
[----:B------:R-:W-:Y:S01]  /*09c0*/  IMAD R13, R0, c[0x0][0x1b0], RZ ;  /* 0x00006c00000d7a24 */ /* 0x000fe200078e02ff */
[----:B------:R-:W-:Y:S01]  /*09d0*/  IADD3 R2, P0, R14, R2, RZ ;  /* 0x000000020e027210 */ /* 0x000fe20007f1e0ff */
[----:B------:R-:W-:Y:S01]  /*09e0*/  IMAD R0, R0, c[0x0][0x1b8], RZ ;  /* 0x00006e0000007a24 */ /* 0x000fe200078e02ff */
[----:B------:R-:W-:Y:S01]  /*09f0*/  LOP3.LUT R14, R17, 0xfffffff8, RZ, 0xc0, !PT ;  /* 0xfffffff8110e7812 */ /* 0x000fe200078ec0ff */
[----:B------:R-:W-:Y:S01]  /*0a00*/  IMAD.WIDE.U32 R32, R7, c[0x0][0x1b0], R4 ;  /* 0x00006c0007207a25 */ /* 0x000fe200078e0004 */
[----:B------:R-:W-:-:S03]  /*0a10*/  IADD3.X R3, R15, R3, R12, P0, !PT ;  /* 0x000000030f037210 */ /* 0x000fc600007fe40c */
[----:B------:R-:W-:Y:S01]  /*0a20*/  IMAD.IADD R15, R6, 0x1, -R14 ;  /* 0x00000001060f7824 */ /* 0x000fe200078e0a0e */
[----:B------:R1:W-:Y:S01]  /*0a30*/  STL.64 [R1+0x18], R32 ;  /* 0x0000182001007387 */ /* 0x0003e20000100a00 */
[C---:B------:R-:W-:Y:S02]  /*0a40*/  IMAD R6, R7.reuse, c[0x0][0x1bc], R0 ;  /* 0x00006f0007067a24 */ /* 0x040fe400078e0200 */
[----:B------:R-:W-:Y:S01]  /*0a50*/  IMAD.WIDE.U32 R26, R7, c[0x0][0x1b8], R2 ;  /* 0x00006e00071a7a25 */ /* 0x000fe200078e0002 */
[----:B------:R-:W-:Y:S02]  /*0a60*/  R2P PR, R15, 0x6 ;  /* 0x000000060f007804 */ /* 0x000fe40000000000 */
[----:B------:R-:W-:Y:S01]  /*0a70*/  ISETP.GE.AND P0, PT, R10, R28, PT ;  /* 0x0000001c0a00720c */ /* 0x000fe20003f06270 */
[----:B------:R-:W-:Y:S01]  /*0a80*/  IMAD R14, R7, c[0x0][0x1b4], R13 ;  /* 0x00006d00070e7a24 */ /* 0x000fe200078e020d */
[----:B------:R1:W-:Y:S01]  /*0a90*/  STL.64 [R1+0x10], R26 ;  /* 0x0000101a01007387 */ /* 0x0003e20000100a00 */
[----:B------:R-:W-:Y:S01]  /*0aa0*/  IMAD.IADD R25, R27, 0x1, R6 ;  /* 0x000000011b197824 */ /* 0x000fe200078e0206 */
[----:B------:R-:W-:Y:S01]  /*0ab0*/  LEA.HI R3, R21, R148, RZ, 0x5 ;  /* 0x0000009415037211 */ /* 0x000fe200078f28ff */
[----:B------:R-:W-:Y:S01]  /*0ac0*/  IMAD.IADD R35, R33, 0x1, R14 ;  /* 0x0000000121237824 */ /* 0x000fe200078e020e */
[----:B------:R1:W-:Y:S01]  /*0ad0*/  STL [R1+0xc], R28 ;  /* 0x00000c1c01007387 */ /* 0x0003e20000100800 */
[----:B------:R-:W-:Y:S01]  /*0ae0*/  IMAD R0, R19, c[0x0][0x1a8], RZ ;  /* 0x00006a0013007a24 */ /* 0x000fe200078e02ff */
[----:B------:R-:W-:Y:S01]  /*0af0*/  LOP3.LUT R2, R3, 0xffffffe0, RZ, 0xc0, !PT ;  /* 0xffffffe003027812 */ /* 0x000fe200078ec0ff */
[----:B------:R-:W-:Y:S01]  /*0b00*/  IMAD.MOV.U32 R4, RZ, RZ, 0x20 ;  /* 0x00000020ff047424 */ /* 0x000fe200078e00ff */
[----:B------:R1:W-:Y:S01]  /*0b10*/  STL [R1+0x8], R236 ;  /* 0x000008ec01007387 */ /* 0x0003e20000100800 */
[C---:B------:R-:W-:Y:S01]  /*0b20*/  IMAD R0, R18.reuse, c[0x0][0x1ac], R0 ;  /* 0x00006b0012007a24 */ /* 0x040fe200078e0200 */
[----:B------:R-:W-:Y:S01]  /*0b30*/  SHF.R.S32.HI R31, RZ, 0x5, R3 ;  /* 0x00000005ff1f7819 */ /* 0x000fe20000011403 */
[----:B------:R-:W-:Y:S01]  /*0b40*/  IMAD.WIDE.U32 R12, R18, c[0x0][0x1a8], R8 ;  /* 0x00006a00120c7a25 */ /* 0x000fe200078e0008 */
[----:B------:R1:W-:Y:S03]  /*0b50*/  STL [R1+0x20], R25 ;  /* 0x0000201901007387 */ /* 0x0003e60000100800 */
[----:B------:R-:W-:Y:S01]  /*0b60*/  IMAD.MOV.U32 R20, RZ, RZ, 0x10 ;  /* 0x00000010ff147424 */ /* 0x000fe200078e00ff */
[----:B------:R1:W-:Y:S01]  /*0b70*/  STL [R1+0x4], R35 ;  /* 0x0000042301007387 */ /* 0x0003e20000100800 */
[----:B------:R-:W-:Y:S01]  /*0b80*/  IMAD.IADD R9, R13, 0x1, R0 ;  /* 0x000000010d097824 */ /* 0x000fe200078e0200 */
[----:B------:R-:W-:Y:S01]  /*0b90*/  SEL R0, R4, 0xffffffe0, !P2 ;  /* 0xffffffe004007807 */ /* 0x000fe20005000000 */
[----:B------:R-:W-:Y:S01]  /*0ba0*/  IMAD.IADD R30, R148, 0x1, -R2 ;  /* 0x00000001941e7824 */ /* 0x000fe200078e0a02 */
[----:B------:R-:W-:Y:S01]  /*0bb0*/  SEL R4, R20, 0xfffffff0, !P1 ;  /* 0xfffffff014047807 */ /* 0x000fe20004800000 */
[----:B------:R-:W-:Y:S01]  /*0bc0*/  IMAD.SHL.U32 R231, R231, 0x2, RZ ;  /* 0x00000002e7e77824 */ /* 0x000fe200078e00ff */
        /* <DEDUP_REMOVED lines=23> */
.L_x_1774:
[----:B------:R-:W-:Y:S05]  /*0d40*/  BSYNC B0 ;  /* 0x0000000000007941 */ /* 0x000fea0003800000 */
.L_x_1773:
        /* <DEDUP_REMOVED lines=29> */
.L_x_1776:
[----:B------:R-:W-:Y:S05]  /*0f20*/  BSYNC B0 ;  /* 0x0000000000007941 */ /* 0x000fea0003800000 */
.L_x_1775:
        /* <DEDUP_REMOVED lines=29> */
.L_x_1778:
[----:B------:R-:W-:Y:S05]  /*1100*/  BSYNC B0 ;  /* 0x0000000000007941 */ /* 0x000fea0003800000 */
.L_x_1777:
        /* <DEDUP_REMOVED lines=29> */
.L_x_1780:
[----:B------:R-:W-:Y:S05]  /*12e0*/  BSYNC B0 ;  /* 0x0000000000007941 */ /* 0x000fea0003800000 */
.L_x_1779:
        /* <DEDUP_REMOVED lines=29> */
.L_x_1782:
[----:B------:R-:W-:Y:S05]  /*14c0*/  BSYNC B0 ;  /* 0x0000000000007941 */ /* 0x000fea0003800000 */
.L_x_1781:
        /* <DEDUP_REMOVED lines=30> */
.L_x_1784:
[----:B------:R-:W-:Y:S05]  /*16b0*/  BSYNC B0 ;  /* 0x0000000000007941 */ /* 0x000fea0003800000 */
.L_x_1783:
        /* <DEDUP_REMOVED lines=30> */
.L_x_1786:
[----:B------:R-:W-:Y:S05]  /*18a0*/  BSYNC B0 ;  /* 0x0000000000007941 */ /* 0x000fea0003800000 */
.L_x_1785:
[----:B------:R-:W-:Y:S01]  /*18b0*/  IADD3 R3, R10, 0x70, RZ ;  /* 0x000000700a037810 */ /* 0x000fe20007ffe0ff */
[----:B------:R-:W-:Y:S01]  /*18c0*/  IMAD.MOV.U32 R16, RZ, RZ, c[0x0][0x198] ;  /* 0x00006600ff107624 */ /* 0x000fe200078e00ff */
[----:B---3--:R-:W-:Y:S01]  /*18d0*/  IADD3 R2, R133, 0x1f, RZ ;  /* 0x0000001f85027810 */ /* 0x008fe20007ffe0ff */
[----:B------:R-:W-:Y:S01]  /*18e0*/  IMAD.MOV.U32 R149, RZ, RZ, 0x5 ;  /* 0x00000005ff957424 */ /* 0x000fe200078e00ff */
[----:B------:R-:W-:Y:S01]  /*18f0*/  ISETP.GE.AND P0, PT, R3, R28, PT ;  /* 0x0000001c0300720c */ /* 0x000fe20003f06270 */
[----:B------:R3:W-:Y:S01]  /*1900*/  STL [R1+0x2c], R3 ;  /* 0x00002c0301007387 */ /* 0x0007e20000100800 */
[----:B------:R-:W-:Y:S01]  /*1910*/  BSSY B0, `(.L_x_1787) ;  /* 0x000001f000007945 */ /* 0x000fe20003800000 */
[C---:B------:R-:W-:Y:S01]  /*1920*/  IMAD.SHL.U32 R150, R16.reuse, 0x20, RZ ;  /* 0x0000002010967824 */ /* 0x040fe200078e00ff */
[----:B------:R-:W-:Y:S02]  /*1930*/  SHF.L.U64.HI R149, R16, R149, c[0x0][0x19c] ;  /* 0x0000670010957619 */ /* 0x000fe40000010295 */
[----:B---3--:R-:W-:-:S04]  /*1940*/  SHF.R.S32.HI R3, RZ, 0x1f, R2 ;  /* 0x0000001fff037819 */ /* 0x008fc80000011402 */
        /* <DEDUP_REMOVED lines=27> */
.L_x_1788:
[----:B------:R-:W-:Y:S05]  /*1b00*/  BSYNC B0 ;  /* 0x0000000000007941 */ /* 0x000fea0003800000 */
.L_x_1787:
[----:B------:R-:W-:Y:S01]  /*1b10*/  MOV R154, R34 ;  /* 0x00000022009a7202 */ /* 0x000fe20000000f00 */
[----:B------:R-:W-:Y:S01]  /*1b20*/  BSSY B0, `(.L_x_1789) ;  /* 0x000001e000007945 */ /* 0x000fe20003800000 */
[----:B------:R-:W-:Y:S02]  /*1b30*/  MOV R155, R35 ;  /* 0x00000023009b7202 */ /* 0x000fe40000000f00 */
[----:B-1----:R-:W-:Y:S02]  /*1b40*/  LEA.HI.SX32 R28, R232, 0xffffffff, 0x1b ;  /* 0xffffffffe81c7811 */ /* 0x002fe400078fdaff */
[----:B------:R-:W-:Y:S02]  /*1b50*/  MOV R154, R32 ;  /* 0x00000020009a7202 */ /* 0x000fe40000000f00 */
[----:B------:R-:W-:Y:S01]  /*1b60*/  SHF.R.S32.HI R12, RZ, 0x1f, R28 ;  /* 0x0000001fff0c7819 */ /* 0x000fe2000001141c */
[----:B------:R-:W-:Y:S02]  /*1b70*/  IMAD R9, R28, -0x20, R133 ;  /* 0xffffffe01c097824 */ /* 0x000fe400078e0285 */
[----:B------:R1:W-:Y:S01]  /*1b80*/  STL.64 [R1], R154 ;  /* 0x0000009a01007387 */ /* 0x0003e20000100a00 */
[----:B------:R-:W-:-:S02]  /*1b90*/  IMAD R8, R149, R28, RZ ;  /* 0x0000001c95087224 */ /* 0x000fc400078e02ff */
[----:B------:R-:W-:Y:S01]  /*1ba0*/  ISETP.GE.AND P0, PT, R10, R9, PT ;  /* 0x000000090a00720c */ /* 0x000fe20003f06270 */
[----:B--2---:R-:W-:-:S04]  /*1bb0*/  IMAD.WIDE.U32 R2, R28, R150, R154 ;  /* 0x000000961c027225 */ /* 0x004fc800078e009a */
        /* <DEDUP_REMOVED lines=20> */
.L_x_1790:
[----:B------:R-:W-:Y:S05]  /*1d00*/  BSYNC B0 ;  /* 0x0000000000007941 */ /* 0x000fea0003800000 */
.L_x_1789:
        /* <DEDUP_REMOVED lines=24> */
.L_x_1792:
[----:B------:R-:W-:Y:S05]  /*1e90*/  BSYNC B0 ;  /* 0x0000000000007941 */ /* 0x000fea0003800000 */
.L_x_1791:
[----:B------:R-:W-:Y:S01]  /*1ea0*/  ISETP.NE.U32.AND P2, PT, RZ, c[0x0][0x318], PT ;  /* 0x0000c600ff007a0c */ /* 0x000fe20003f45070 */
[----:B------:R-:W0:Y:S03]  /*1eb0*/  LDGDEPBAR ;  /* 0x00000000000079af */ /* 0x000e260000000000 */
[----:B------:R-:W-:-:S13]  /*1ec0*/  ISETP.NE.AND.EX P2, PT, RZ, c[0x0][0x31c], PT, P2 ;  /* 0x0000c700ff007a0c */ /* 0x000fda0003f45320 */
[----:B------:R-:W-:Y:S01]  /*1ed0*/  @P2 SHF.R.S32.HI R5, RZ, 0x1f, R23 ;  /* 0x0000001fff052819 */ /* 0x000fe20000011417 */
[----:B---3--:R-:W-:-:S04]  /*1ee0*/  @P2 IMAD.WIDE.U32 R2, R23, c[0x0][0x320], R18 ;  /* 0x0000c80017022a25 */ /* 0x008fc800078e0012 */
[----:B------:R-:W-:Y:S01]  /*1ef0*/  @P2 IMAD R5, R5, c[0x0][0x320], RZ ;  /* 0x0000c80005052a24 */ /* 0x000fe200078e02ff */
[----:B--2---:R-:W-:Y:S01]  /*1f00*/  @P2 LEA R6, P0, R2, c[0x0][0x318], 0x2 ;  /* 0x0000c60002062a11 */ /* 0x004fe200078010ff */
[----:B------:R-:W-:-:S04]  /*1f10*/  DEPBAR.LE SB0, 0x0 ;  /* 0x000080000000791a */ /* 0x000fc80000000000 */
[----:B------:R-:W-:-:S04]  /*1f20*/  @P2 IMAD R5, R23, c[0x0][0x324], R5 ;  /* 0x0000c90017052a24 */ /* 0x000fc800078e0205 */
[----:B------:R-:W-:-:S05]  /*1f30*/  @P2 IMAD.IADD R5, R3, 0x1, R5 ;  /* 0x0000000103052824 */ /* 0x000fca00078e0205 */
[----:B------:R-:W-:-:S05]  /*1f40*/  @P2 LEA.HI.X R7, R2, c[0x0][0x31c], R5, 0x2, P0 ;  /* 0x0000c70002072a11 */ /* 0x000fca00000f1405 */
[----:B------:R2:W3:Y:S04]  /*1f50*/  @P2 LDG.E R5, [R6.64] ;  /* 0x0000000406052981 */ /* 0x0004e8000c1e1900 */
[----:B------:R-:W-:Y:S01]  /*1f60*/  BAR.SYNC.DEFER_BLOCKING 0x0 ;  /* 0x0000000000007b1d */ /* 0x000fe20000010000 */
[----:B------:R-:W-:Y:S01]  /*1f70*/  ISETP.GE.AND P1, PT, R10, R9, PT ;  /* 0x000000090a00720c */ /* 0x000fe20003f26270 */
[----:B------:R-:W-:Y:S01]  /*1f80*/  IMAD R2, R12, c[0x0][0x1a0], RZ ;  /* 0x000068000c027a24 */ /* 0x000fe200078e02ff */
[----:B------:R-:W-:-:S03]  /*1f90*/  MOV R132, RZ ;  /* 0x000000ff00847202 */ /* 0x000fc60000000f00 */
[----:B------:R-:W3:Y:S01]  /*1fa0*/  @P2 MUFU.RCP R8, c[0x0][0x238] ;  /* 0x00008e0000082b08 */ /* 0x000ee20000001000 */
[C---:B------:R-:W-:Y:S01]  /*1fb0*/  IMAD R3, R28.reuse, c[0x0][0x1a4], R2 ;  /* 0x000069001c037a24 */ /* 0x040fe200078e0202 */
[----:B------:R-:W-:Y:S01]  /*1fc0*/  BSSY B0, `(.L_x_1793) ;  /* 0x000001a000007945 */ /* 0x000fe20003800000 */
[----:B--2---:R-:W-:-:S05]  /*1fd0*/  IMAD.WIDE.U32 R6, R28, c[0x0][0x1a0], RZ ;  /* 0x000068001c067a25 */ /* 0x004fca00078e00ff */
[----:B------:R2:W-:Y:S01]  /*1fe0*/  @P1 STS.128 [R231+0xa000], RZ ;  /* 0x00a000ffe7001388 */ /* 0x0005e20000000c00 */
[----:B------:R-:W-:Y:S01]  /*1ff0*/  IMAD.IADD R3, R7, 0x1, R3 ;  /* 0x0000000107037824 */ /* 0x000fe200078e0203 */
[C---:B------:R-:W-:Y:S02]  /*2000*/  LEA R2, P0, R6.reuse, R26, 0x5 ;  /* 0x0000001a06027211 */ /* 0x040fe400078028ff */
[----:B------:R2:W-:Y:S02]  /*2010*/  @P1 STS.128 [R231+0xb000], RZ ;  /* 0x00b000ffe7001388 */ /* 0x0005e40000000c00 */
[----:B------:R-:W-:Y:S01]  /*2020*/  LEA.HI.X R3, R6, R25, R3, 0x5, P0 ;  /* 0x0000001906037211 */ /* 0x000fe200000f2c03 */
[----:B---3--:R-:W-:Y:S01]  /*2030*/  @P2 FMUL.FTZ R132, R5, R8 ;  /* 0x0000000805842220 */ /* 0x008fe20000410000 */
        /* <DEDUP_REMOVED lines=18> */
.L_x_1794:
[----:B--2---:R-:W-:Y:S05]  /*2160*/  BSYNC B0 ;  /* 0x0000000000007941 */ /* 0x004fea0003800000 */
.L_x_1793:
        /* <DEDUP_REMOVED lines=26> */
.L_x_1796:
[----:B------:R-:W-:Y:S05]  /*2310*/  BSYNC B0 ;  /* 0x0000000000007941 */ /* 0x000fea0003800000 */
.L_x_1795:
        /* <DEDUP_REMOVED lines=9> */
[----:B------:R-:W-:Y:S01]  /*23b0*/  IMAD.SHL.U32 R92, R148, 0x2, RZ ;  /* 0x00000002945c7824 */ /* 0x000fe200078e00ff */
[----:B------:R-:W-:-:S02]  /*23c0*/  LOP3.LUT R3, R3, 0x1c0, RZ, 0xc0, !PT ;  /* 0x000001c003037812 */ /* 0x000fc400078ec0ff */
[----:B------:R-:W-:Y:S01]  /*23d0*/  LOP3.LUT R126, R8, 0xfffffe00, RZ, 0xc0, !PT ;  /* 0xfffffe00087e7812 */ /* 0x000fe200078ec0ff */
[----:B------:R-:W-:Y:S01]  /*23e0*/  IMAD.IADD R7, R7, 0x1, -R2 ;  /* 0x0000000107077824 */ /* 0x000fe200078e0a02 */
[----:B------:R-:W-:Y:S02]  /*23f0*/  LOP3.LUT R2, R6, 0x1c0, RZ, 0xc0, !PT ;  /* 0x000001c006027812 */ /* 0x000fe400078ec0ff */
[----:B------:R-:W-:Y:S02]  /*2400*/  LOP3.LUT R92, R92, 0x6, RZ, 0xc0, !PT ;  /* 0x000000065c5c7812 */ /* 0x000fe400078ec0ff */
[----:B------:R-:W-:Y:S02]  /*2410*/  SHF.L.U32 R6, R7, 0x3, RZ ;  /* 0x0000000307067819 */ /* 0x000fe400000006ff */
[----:B------:R-:W-:Y:S01]  /*2420*/  LOP3.LUT R8, R2, 0x8, R5, 0xf8, !PT ;  /* 0x0000000802087812 */ /* 0x000fe200078ef805 */
[----:B------:R-:W-:Y:S01]  /*2430*/  IMAD R92, R28, 0x20, R92 ;  /* 0x000000201c5c7824 */ /* 0x000fe200078e025c */
[----:B------:R-:W-:-:S02]  /*2440*/  SHF.R.U32.HI R2, RZ, 0x3, R2 ;  /* 0x00000003ff027819 */ /* 0x000fc40000011602 */
[----:B------:R-:W-:Y:S02]  /*2450*/  LOP3.LUT R6, R3, 0x8, R6, 0xf8, !PT ;  /* 0x0000000803067812 */ /* 0x000fe400078ef806 */
[----:B------:R-:W-:Y:S01]  /*2460*/  SHF.R.U32.HI R5, RZ, 0x3, R3 ;  /* 0x00000003ff057819 */ /* 0x000fe20000011603 */
[----:B------:R-:W-:Y:S01]  /*2470*/  IMAD R3, R31, 0x400, R126 ;  /* 0x000004001f037824 */ /* 0x000fe200078e027e */
[----:B------:R-:W-:Y:S02]  /*2480*/  LOP3.LUT R2, R8, R2, RZ, 0x3c, !PT ;  /* 0x0000000208027212 */ /* 0x000fe400078e3cff */
[----:B------:R-:W-:Y:S02]  /*2490*/  LOP3.LUT R125, R6, R5, RZ, 0x3c, !PT ;  /* 0x00000005067d7212 */ /* 0x000fe400078e3cff */
[C---:B------:R-:W-:Y:S01]  /*24a0*/  IADD3 R119, R92.reuse, 0x1, RZ ;  /* 0x000000015c777810 */ /* 0x040fe20007ffe0ff */
[----:B------:R-:W-:Y:S01]  /*24b0*/  IMAD R2, R7, 0x200, R2 ;  /* 0x0000020007027824 */ /* 0x000fe200078e0202 */
[C---:B------:R-:W-:Y:S01]  /*24c0*/  IADD3 R117, R92.reuse, 0x8, RZ ;  /* 0x000000085c757810 */ /* 0x040fe20007ffe0ff */
[----:B------:R-:W-:Y:S01]  /*24d0*/  IMAD.IADD R3, R125, 0x1, R3 ;  /* 0x000000017d037824 */ /* 0x000fe200078e0203 */
[----:B------:R-:W-:Y:S01]  /*24e0*/  IADD3 R115, R92, 0x9, RZ ;  /* 0x000000095c737810 */ /* 0x000fe20007ffe0ff */
[----:B------:R-:W-:Y:S01]  /*24f0*/  IMAD.SHL.U32 R216, R2, 0x2, RZ ;  /* 0x0000000202d87824 */ /* 0x000fe200078e00ff */
[----:B------:R-:W-:Y:S01]  /*2500*/  IADD3 R113, R92, 0x10, RZ ;  /* 0x000000105c717810 */ /* 0x000fe20007ffe0ff */
[----:B------:R-:W-:Y:S01]  /*2510*/  IMAD.SHL.U32 R218, R3, 0x2, RZ ;  /* 0x0000000203da7824 */ /* 0x000fe200078e00ff */
[----:B------:R-:W-:-:S02]  /*2520*/  SHF.R.S32.HI R3, RZ, 0x1f, R30 ;  /* 0x0000001fff037819 */ /* 0x000fc4000001141e */
[----:B------:R-:W-:Y:S01]  /*2530*/  LDSM.16.M88.4 R24, [R216+0x8800] ;  /* 0x00880000d818783b */ /* 0x000fe20000000200 */
[----:B------:R-:W-:Y:S01]  /*2540*/  IADD3 R2, R216, 0x8000, RZ ;  /* 0x00008000d8027810 */ /* 0x000fe20007ffe0ff */
[----:B------:R-:W-:Y:S01]  /*2550*/  IMAD R226, R0, 0x2, R218 ;  /* 0x0000000200e27824 */ /* 0x000fe200078e02da */
[----:B------:R-:W-:Y:S01]  /*2560*/  IADD3 R227, R216, 0x8020, RZ ;  /* 0x00008020d8e37810 */ /* 0x000fe20007ffe0ff */
[----:B------:R-:W3:Y:S01]  /*2570*/  LDSM.16.M88.4 R8, [R218+0x2000] ;  /* 0x00200000da08783b */ /* 0x000ee20000000200 */
[----:B------:R-:W-:Y:S01]  /*2580*/  @P1 IADD3 R227, R2, -0x20, RZ ;  /* 0xffffffe002e31810 */ /* 0x000fe20007ffe0ff */
[----:B------:R-:W-:Y:S01]  /*2590*/  IMAD.MOV.U32 R2, RZ, RZ, 0x40 ;  /* 0x00000040ff027424 */ /* 0x000fe200078e00ff */
[----:B------:R-:W-:Y:S01]  /*25a0*/  LEA R220, R4, R218, 0x1 ;  /* 0x000000da04dc7211 */ /* 0x000fe200078e08ff */
[----:B------:R-:W-:Y:S01]  /*25b0*/  LDSM.16.M88.4 R20, [R216+0x8000] ;  /* 0x00800000d814783b */ /* 0x000fe20000000200 */
[----:B------:R-:W-:Y:S02]  /*25c0*/  LEA.HI R3, R3, R30, RZ, 0x2 ;  /* 0x0000001e03037211 */ /* 0x000fe400078f10ff */
[----:B------:R-:W-:Y:S01]  /*25d0*/  SEL R2, R2, 0xffffffc0, !P2 ;  /* 0xffffffc002027807 */ /* 0x000fe20005000000 */
[----:B------:R-:W4:Y:S01]  /*25e0*/  LDSM.16.M88.4 R12, [R218] ;  /* 0x00000000da0c783b */ /* 0x000f220000000200 */
[----:B------:R-:W-:Y:S01]  /*25f0*/  SHF.R.S32.HI R72, RZ, 0x2, R3 ;  /* 0x00000002ff487819 */ /* 0x000fe20000011403 */
[----:B------:R-:W-:Y:S01]  /*2600*/  IMAD R224, R0, 0x2, R220 ;  /* 0x0000000200e07824 */ /* 0x000fe200078e02dc */
[----:B------:R-:W-:Y:S01]  /*2610*/  IADD3 R109, R92, 0x18, RZ ;  /* 0x000000185c6d7810 */ /* 0x000fe20007ffe0ff */
[----:B------:R-:W-:Y:S01]  /*2620*/  LDSM.16.M88.4 R16, [R220+0x2000] ;  /* 0x00200000dc10783b */ /* 0x000fe20000000200 */
[----:B------:R-:W-:Y:S01]  /*2630*/  IMAD.IADD R225, R216, 0x1, R2 ;  /* 0x00000001d8e17824 */ /* 0x000fe200078e0202 */
[----:B------:R-:W-:-:S02]  /*2640*/  LEA R3, R31, R72, 0x4 ;  /* 0x000000481f037211 */ /* 0x000fc400078e20ff */
[----:B------:R-:W5:Y:S01]  /*2650*/  LDSM.16.M88.4 R36, [R227+0x800] ;  /* 0x00080000e324783b */ /* 0x000f620000000200 */
[----:B------:R-:W-:Y:S02]  /*2660*/  IADD3 R112, R92, 0x11, RZ ;  /* 0x000000115c707810 */ /* 0x000fe40007ffe0ff */
[----:B------:R-:W-:Y:S01]  /*2670*/  IMAD.IADD R252, R252, 0x1, R3 ;  /* 0x00000001fcfc7824 */ /* 0x000fe200078e0203 */
[----:B------:R-:W1:Y:S01]  /*2680*/  LDSM.16.M88.4 R32, [R227] ;  /* 0x00000000e320783b */ /* 0x000e620000000200 */
[----:B------:R-:W-:Y:S02]  /*2690*/  IADD3 R223, R2, R227, RZ ;  /* 0x000000e302df7210 */ /* 0x000fe40007ffe0ff */
[C---:B------:R-:W-:Y:S01]  /*26a0*/  IADD3 R111, R92.reuse, 0x19, RZ ;  /* 0x000000195c6f7810 */ /* 0x040fe20007ffe0ff */
[----:B------:R-:W-:Y:S01]  /*26b0*/  LDSM.16.M88.4 R28, [R225+0x8800] ;  /* 0x00880000e11c783b */ /* 0x000fe20000000200 */
[----:B------:R-:W-:Y:S02]  /*26c0*/  IADD3 R3, R133, R252, -R134 ;  /* 0x000000fc85037210 */ /* 0x000fe40007ffe886 */
[-C--:B------:R-:W-:Y:S01]  /*26d0*/  ISETP.GE.AND P0, PT, R92, R133.reuse, PT ;  /* 0x000000855c00720c */ /* 0x080fe20003f06270 */
[----:B------:R2:W-:Y:S01]  /*26e0*/  STL [R1+0x28], R72 ;  /* 0x0000284801007387 */ /* 0x0005e20000100800 */
[-C--:B------:R-:W-:Y:S01]  /*26f0*/  ISETP.GE.AND P3, PT, R119, R133.reuse, PT ;  /* 0x000000857700720c */ /* 0x080fe20003f66270 */
[----:B------:R-:W-:Y:S01]  /*2700*/  IMAD.IADD R5, R3, 0x1, -R92 ;  /* 0x0000000103057824 */ /* 0x000fe200078e0a5c */
[-C--:B------:R-:W-:Y:S01]  /*2710*/  ISETP.GE.AND P6, PT, R117, R133.reuse, PT ;  /* 0x000000857500720c */ /* 0x080fe20003fc6270 */
[----:B------:R-:W-:Y:S01]  /*2720*/  IMAD.IADD R7, R3, 0x1, -R119 ;  /* 0x0000000103077824 */ /* 0x000fe200078e0a77 */
[----:B------:R-:W-:Y:S01]  /*2730*/  ISETP.GE.AND P5, PT, R115, R133, PT ;  /* 0x000000857300720c */ /* 0x000fe20003fa6270 */
[----:B------:R-:W-:Y:S01]  /*2740*/  IMAD.IADD R2, R3, 0x1, -R109 ;  /* 0x0000000103027824 */ /* 0x000fe200078e0a6d */
[----:B------:R-:W-:-:S02]  /*2750*/  IABS R5, R5 ;  /* 0x0000000500057213 */ /* 0x000fc40000000000 */
[----:B------:R-:W-:Y:S02]  /*2760*/  ISETP.GE.AND P4, PT, R113, R133, PT ;  /* 0x000000857100720c */ /* 0x000fe40003f86270 */
[----:B------:R-:W-:Y:S01]  /*2770*/  MOV R6, R5 ;  /* 0x0000000500067202 */ /* 0x000fe20000000f00 */
[----:B---3--:R-:W-:Y:S01]  /*2780*/  HMMA.16816.F32.BF16 R40, R8, R24, RZ ;  /* 0x000000180828723c */ /* 0x008fe200000418ff */
[----:B------:R-:W-:Y:S01]  /*2790*/  IABS R5, R7 ;  /* 0x0000000700057213 */ /* 0x000fe20000000000 */
[----:B------:R-:W-:Y:S01]  /*27a0*/  IMAD.IADD R7, R3, 0x1, -R111 ;  /* 0x0000000103077824 */ /* 0x000fe200078e0a6f */
[----:B------:R3:W-:Y:S01]  /*27b0*/  I2F R146, R6 ;  /* 0x0000000600927306 */ /* 0x0007e20000201400 */
[----:B------:R-:W-:Y:S02]  /*27c0*/  IABS R2, R2 ;  /* 0x0000000200027213 */ /* 0x000fe40000000000 */
[-C--:B------:R-:W-:Y:S02]  /*27d0*/  ISETP.GE.AND P2, PT, R112, R133.reuse, PT ;  /* 0x000000857000720c */ /* 0x080fe40003f46270 */
[----:B----4-:R-:W-:Y:S01]  /*27e0*/  HMMA.16816.F32.BF16 R60, R12, R20, RZ ;  /* 0x000000140c3c723c */ /* 0x010fe200000418ff */
[----:B------:R-:W-:-:S02]  /*27f0*/  ISETP.GE.AND P1, PT, R109, R133, PT ;  /* 0x000000856d00720c */ /* 0x000fc40003f26270 */
[----:B------:R4:W-:Y:S01]  /*2800*/  I2F R147, R5 ;  /* 0x0000000500937306 */ /* 0x0009e20000201400 */
[----:B------:R-:W-:Y:S02]  /*2810*/  LOP3.LUT R237, R148, 0x3, RZ, 0xc0, !PT ;  /* 0x0000000394ed7812 */ /* 0x000fe400078ec0ff */
[C---:B------:R-:W-:Y:S02]  /*2820*/  IADD3 R230, R227.reuse, 0x800, RZ ;  /* 0x00000800e3e67810 */ /* 0x040fe40007ffe0ff */
[----:B------:R-:W-:Y:S01]  /*2830*/  HMMA.16816.F32.BF16 R44, R8, R20, RZ ;  /* 0x00000014082c723c */ /* 0x000fe200000418ff */
[----:B------:R-:W-:Y:S01]  /*2840*/  IADD3 R229, R227, 0x1000, RZ ;  /* 0x00001000e3e57810 */ /* 0x000fe20007ffe0ff */
[----:B---3--:R-:W-:Y:S01]  /*2850*/  IMAD.IADD R6, R3, 0x1, -R117 ;  /* 0x0000000103067824 */ /* 0x008fe200078e0a75 */
[----:B------:R-:W-:-:S05]  /*2860*/  IADD3 R228, R227, 0x1800, RZ ;  /* 0x00001800e3e47810 */ /* 0x000fca0007ffe0ff */
[----:B------:R-:W-:Y:S01]  /*2870*/  HMMA.16816.F32.BF16 R48, R8, R22, RZ ;  /* 0x000000160830723c */ /* 0x000fe200000418ff */
[----:B------:R-:W-:Y:S01]  /*2880*/  IABS R6, R6 ;  /* 0x0000000600067213 */ /* 0x000fe20000000000 */
[----:B----4-:R-:W-:-:S03]  /*2890*/  IMAD.IADD R5, R3, 0x1, -R115 ;  /* 0x0000000103057824 */ /* 0x010fc600078e0a73 */
[----:B------:R3:W-:Y:S03]  /*28a0*/  I2F R145, R6 ;  /* 0x0000000600917306 */ /* 0x0007e60000201400 */
[----:B------:R-:W-:Y:S01]  /*28b0*/  HMMA.16816.F32.BF16 R64, R12, R22, RZ ;  /* 0x000000160c40723c */ /* 0x000fe200000418ff */
[----:B------:R-:W4:Y:S01]  /*28c0*/  LDSM.16.M88.4 R20, [R220] ;  /* 0x00000000dc14783b */ /* 0x000f220000000200 */
[----:B------:R-:W-:-:S04]  /*28d0*/  IABS R5, R5 ;  /* 0x0000000500057213 */ /* 0x000fc80000000000 */
[----:B------:R1:W-:Y:S02]  /*28e0*/  I2F R144, R5 ;  /* 0x0000000500907306 */ /* 0x0003e40000201400 */
[----:B------:R-:W-:Y:S01]  /*28f0*/  HMMA.16816.F32.BF16 R52, R8, R26, RZ ;  /* 0x0000001a0834723c */ /* 0x000fe200000418ff */
[----:B------:R-:W-:Y:S01]  /*2900*/  LDSM.16.M88.4 R8, [R226+0x2000] ;  /* 0x00200000e208783b */ /* 0x000fe20000000200 */
[----:B---3--:R-:W-:-:S06]  /*2910*/  IMAD.IADD R6, R3, 0x1, -R113 ;  /* 0x0000000103067824 */ /* 0x008fcc00078e0a71 */
[----:B------:R-:W-:Y:S01]  /*2920*/  HMMA.16816.F32.BF16 R56, R12, R24, RZ ;  /* 0x000000180c38723c */ /* 0x000fe200000418ff */
[----:B------:R-:W-:Y:S01]  /*2930*/  IABS R6, R6 ;  /* 0x0000000600067213 */ /* 0x000fe20000000000 */
[----:B-1----:R-:W-:-:S03]  /*2940*/  IMAD.IADD R5, R3, 0x1, -R112 ;  /* 0x0000000103057824 */ /* 0x002fc600078e0a70 */
[----:B------:R1:W-:Y:S03]  /*2950*/  I2F R143, R6 ;  /* 0x00000006008f7306 */ /* 0x0003e60000201400 */
[----:B------:R-:W-:Y:S01]  /*2960*/  HMMA.16816.F32.BF16 R12, R12, R26, RZ ;  /* 0x0000001a0c0c723c */ /* 0x000fe200000418ff */
[----:B------:R-:W-:-:S04]  /*2970*/  IABS R5, R5 ;  /* 0x0000000500057213 */ /* 0x000fc80000000000 */
[----:B------:R3:W-:Y:S03]  /*2980*/  I2F R142, R5 ;  /* 0x00000005008e7306 */ /* 0x0007e60000201400 */
[----:B-----5:R-:W-:Y:S01]  /*2990*/  HMMA.16816.F32.BF16 R24, R16, R36, R40 ;  /* 0x000000241018723c */ /* 0x020fe20000041828 */
[----:B------:R-:W5:Y:S01]  /*29a0*/  LDSM.16.M88.4 R40, [R225+0x8000] ;  /* 0x00800000e128783b */ /* 0x000f620000000200 */
[----:B-1----:R-:W-:-:S06]  /*29b0*/  IMAD.MOV.U32 R6, RZ, RZ, R2 ;  /* 0x000000ffff067224 */ /* 0x002fcc00078e0002 */
[C---:B------:R-:W-:Y:S01]  /*29c0*/  HMMA.16816.F32.BF16 R44, R16.reuse, R32, R44 ;  /* 0x00000020102c723c */ /* 0x040fe2000004182c */
[----:B------:R-:W-:Y:S01]  /*29d0*/  IABS R2, R7 ;  /* 0x0000000700027213 */ /* 0x000fe20000000000 */
[----:B------:R1:W-:Y:S04]  /*29e0*/  I2F R141, R6 ;  /* 0x00000006008d7306 */ /* 0x0003e80000201400 */
[----:B------:R-:W-:Y:S01]  /*29f0*/  IMAD.MOV.U32 R7, RZ, RZ, R2 ;  /* 0x000000ffff077224 */ /* 0x000fe200078e0002 */
[C---:B---3--:R-:W-:Y:S01]  /*2a00*/  IADD3 R5, R3.reuse, 0x8, RZ ;  /* 0x0000000803057810 */ /* 0x048fe20007ffe0ff */
[----:B------:R-:W-:Y:S01]  /*2a10*/  HMMA.16816.F32.BF16 R68, R16, R34, R48 ;  /* 0x000000221044723c */ /* 0x000fe20000041830 */
[C---:B------:R-:W-:Y:S01]  /*2a20*/  IADD3 R2, R3.reuse, 0x40, RZ ;  /* 0x0000004003027810 */ /* 0x040fe20007ffe0ff */
[----:B------:R3:W-:Y:S01]  /*2a30*/  I2F R140, R7 ;  /* 0x00000007008c7306 */ /* 0x0007e20000201400 */
[----:B------:R-:W-:-:S05]  /*2a40*/  IADD3 R3, R3, 0x48, RZ ;  /* 0x0000004803037810 */ /* 0x000fca0007ffe0ff */
[----:B--2---:R-:W-:Y:S01]  /*2a50*/  HMMA.16816.F32.BF16 R72, R16, R38, R52 ;  /* 0x000000261048723c */ /* 0x004fe20000041834 */
[----:B------:R-:W2:Y:S01]  /*2a60*/  LDSM.16.M88.4 R16, [R226] ;  /* 0x00000000e210783b */ /* 0x000ea20000000200 */
[----:B-1----:R-:W-:-:S04]  /*2a70*/  IADD3 R6, -R92, R5, RZ ;  /* 0x000000055c067210 */ /* 0x002fc80007ffe1ff */
[----:B------:R-:W-:Y:S02]  /*2a80*/  IABS R6, R6 ;  /* 0x0000000600067213 */ /* 0x000fe40000000000 */
[----:B----4-:R-:W-:Y:S03]  /*2a90*/  HMMA.16816.F32.BF16 R60, R20, R32, R60 ;  /* 0x00000020143c723c */ /* 0x010fe6000004183c */
[----:B---3--:R-:W-:-:S05]  /*2aa0*/  IMAD.MOV.U32 R7, RZ, RZ, R6 ;  /* 0x000000ffff077224 */ /* 0x008fca00078e0006 */
[C---:B------:R-:W-:Y:S01]  /*2ab0*/  HMMA.16816.F32.BF16 R80, R20.reuse, R36, R56 ;  /* 0x000000241450723c */ /* 0x040fe20000041838 */
[----:B------:R1:W-:Y:S07]  /*2ac0*/  I2F R139, R7 ;  /* 0x00000007008b7306 */ /* 0x0003ee0000201400 */
[----:B------:R-:W-:Y:S01]  /*2ad0*/  HMMA.16816.F32.BF16 R48, R20, R38, R12 ;  /* 0x000000261430723c */ /* 0x000fe2000004180c */
[----:B------:R-:W-:Y:S04]  /*2ae0*/  LDSM.16.M88.4 R12, [R224+0x2000] ;  /* 0x00200000e00c783b */ /* 0x000fe80000000200 */
[----:B------:R-:W-:Y:S03]  /*2af0*/  LDSM.16.M88.4 R36, [R223+0x800] ;  /* 0x00080000df24783b */ /* 0x000fe60000000200 */
[----:B-----5:R-:W-:Y:S01]  /*2b00*/  HMMA.16816.F32.BF16 R44, R8, R40, R44 ;  /* 0x00000028082c723c */ /* 0x020fe2000004182c */
[----:B-1----:R-:W-:-:S05]  /*2b10*/  IMAD.IADD R7, R3, 0x1, -R92 ;  /* 0x0000000103077824 */ /* 0x002fca00078e0a5c */
[----:B------:R-:W-:Y:S02]  /*2b20*/  IABS R7, R7 ;  /* 0x0000000700077213 */ /* 0x000fe40000000000 */
[C---:B------:R-:W-:Y:S01]  /*2b30*/  HMMA.16816.F32.BF16 R84, R8.reuse, R28, R24 ;  /* 0x0000001c0854723c */ /* 0x040fe20000041818 */
[----:B------:R-:W-:Y:S01]  /*2b40*/  LDSM.16.M88.4 R24, [R223] ;  /* 0x00000000df18783b */ /* 0x000fe20000000200 */
[----:B------:R-:W-:Y:S06]  /*2b50*/  I2F R135, R7 ;  /* 0x0000000700877306 */ /* 0x000fec0000201400 */
[C---:B------:R-:W-:Y:S01]  /*2b60*/  HMMA.16816.F32.BF16 R76, R8.reuse, R42, R68 ;  /* 0x0000002a084c723c */ /* 0x040fe20000041844 */
[----:B------:R-:W-:Y:S07]  /*2b70*/  LDSM.16.M88.4 R68, [R218+0x6000] ;  /* 0x00600000da44783b */ /* 0x000fee0000000200 */
[----:B------:R-:W-:Y:S01]  /*2b80*/  HMMA.16816.F32.BF16 R56, R8, R30, R72 ;  /* 0x0000001e0838723c */ /* 0x000fe20000041848 */
[----:B------:R-:W1:Y:S07]  /*2b90*/  LDSM.16.M88.4 R8, [R224] ;  /* 0x00000000e008783b */ /* 0x000e6e0000000200 */
[----:B------:R-:W-:Y:S01]  /*2ba0*/  HMMA.16816.F32.BF16 R52, R20, R34, R64 ;  /* 0x000000221434723c */ /* 0x000fe20000041840 */
[----:B------:R-:W-:Y:S06]  /*2bb0*/  LDSM.16.M88.4 R64, [R218+0x4000] ;  /* 0x00400000da40783b */ /* 0x000fec0000000200 */
[----:B------:R-:W-:Y:S01]  /*2bc0*/  IMAD.IADD R20, R2, 0x1, -R92 ;  /* 0x0000000102147824 */ /* 0x000fe200078e0a5c */
[----:B--2---:R-:W-:Y:S01]  /*2bd0*/  HMMA.16816.F32.BF16 R32, R16, R40, R60 ;  /* 0x000000281020723c */ /* 0x004fe2000004183c */
[----:B------:R-:W-:Y:S03]  /*2be0*/  LDSM.16.M88.4 R60, [R220+0x4000] ;  /* 0x00400000dc3c783b */ /* 0x000fe60000000200 */
[----:B------:R-:W-:-:S04]  /*2bf0*/  IABS R6, R20 ;  /* 0x0000001400067213 */ /* 0x000fc80000000000 */
[C---:B------:R-:W-:Y:S01]  /*2c00*/  HMMA.16816.F32.BF16 R72, R16.reuse, R28, R80 ;  /* 0x0000001c1048723c */ /* 0x040fe20000041850 */
[----:B------:R2:W-:Y:S07]  /*2c10*/  I2F R137, R6 ;  /* 0x0000000600897306 */ /* 0x0005ee0000201400 */
[C---:B------:R-:W-:Y:S01]  /*2c20*/  HMMA.16816.F32.BF16 R80, R16.reuse, R30, R48 ;  /* 0x0000001e1050723c */ /* 0x040fe20000041830 */
[----:B------:R-:W3:Y:S04]  /*2c30*/  LDSM.16.M88.4 R28, [R216+0x9000] ;  /* 0x00900000d81c783b */ /* 0x000ee80000000200 */
[----:B------:R-:W-:Y:S03]  /*2c40*/  LDSM.16.M88.4 R48, [R226+0x4000] ;  /* 0x00400000e230783b */ /* 0x000fe60000000200 */
[----:B------:R-:W-:Y:S01]  /*2c50*/  HMMA.16816.F32.BF16 R52, R16, R42, R52 ;  /* 0x0000002a1034723c */ /* 0x000fe20000041834 */
[----:B--2---:R-:W-:-:S04]  /*2c60*/  IADD3 R6, -R119, R5, RZ ;  /* 0x0000000577067210 */ /* 0x004fc80007ffe1ff */
[----:B------:R-:W-:Y:S02]  /*2c70*/  IABS R6, R6 ;  /* 0x0000000600067213 */ /* 0x000fe40000000000 */
[--C-:B------:R-:W-:Y:S01]  /*2c80*/  IMAD.IADD R16, R2, 0x1, -R119.reuse ;  /* 0x0000000102107824 */ /* 0x100fe200078e0a77 */
[-C--:B-1----:R-:W-:Y:S01]  /*2c90*/  HMMA.16816.F32.BF16 R20, R8, R24.reuse, R32 ;  /* 0x000000180814723c */ /* 0x082fe20000041820 */
[----:B------:R-:W-:Y:S01]  /*2ca0*/  LDSM.16.M88.4 R32, [R227+0x1000] ;  /* 0x00100000e320783b */ /* 0x000fe20000000200 */
[----:B------:R-:W-:Y:S02]  /*2cb0*/  IMAD.MOV.U32 R7, RZ, RZ, R6 ;  /* 0x000000ffff077224 */ /* 0x000fe400078e0006 */
[----:B------:R-:W-:Y:S01]  /*2cc0*/  IABS R6, R16 ;  /* 0x0000001000067213 */ /* 0x000fe20000000000 */
[----:B------:R-:W-:Y:S01]  /*2cd0*/  IMAD.IADD R16, R3, 0x1, -R119 ;  /* 0x0000000103107824 */ /* 0x000fe200078e0a77 */
[----:B------:R1:W-:Y:S02]  /*2ce0*/  I2F R138, R7 ;  /* 0x00000007008a7306 */ /* 0x0003e40000201400 */
[C---:B------:R-:W-:Y:S08]  /*2cf0*/  HMMA.16816.F32.BF16 R44, R12.reuse, R24, R44 ;  /* 0x000000180c2c723c */ /* 0x040ff0000004182c */
[----:B------:R-:W-:Y:S01]  /*2d00*/  HMMA.16816.F32.BF16 R40, R12, R26, R76 ;  /* 0x0000001a0c28723c */ /* 0x000fe2000004184c */
[----:B------:R-:W2:Y:S01]  /*2d10*/  LDSM.16.M88.4 R76, [R220+0x6000] ;  /* 0x00600000dc4c783b */ /* 0x000ea20000000200 */
[----:B-1----:R-:W-:Y:S01]  /*2d20*/  IMAD.MOV.U32 R7, RZ, RZ, R6 ;  /* 0x000000ffff077224 */ /* 0x002fe200078e0006 */
[----:B------:R-:W-:-:S05]  /*2d30*/  IABS R6, R16 ;  /* 0x0000001000067213 */ /* 0x000fca0000000000 */
[C---:B------:R-:W-:Y:S01]  /*2d40*/  HMMA.16816.F32.BF16 R100, R12.reuse, R36, R84 ;  /* 0x000000240c64723c */ /* 0x040fe20000041854 */
[----:B------:R-:W-:Y:S01]  /*2d50*/  IADD3 R16, -R117, R5, RZ ;  /* 0x0000000575107210 */ /* 0x000fe20007ffe1ff */
[----:B------:R1:W-:Y:S06]  /*2d60*/  I2F R136, R7 ;  /* 0x0000000700887306 */ /* 0x0003ec0000201400 */
[----:B------:R-:W-:Y:S01]  /*2d70*/  HMMA.16816.F32.BF16 R104, R12, R38, R56 ;  /* 0x000000260c68723c */ /* 0x000fe20000041838 */
[----:B------:R-:W-:Y:S06]  /*2d80*/  LDSM.16.M88.4 R56, [R226+0x6000] ;  /* 0x00600000e238783b */ /* 0x000fec0000000200 */
[----:B------:R-:W-:Y:S01]  /*2d90*/  IMAD.IADD R12, R5, 0x1, -R115 ;  /* 0x00000001050c7824 */ /* 0x000fe200078e0a73 */
[----:B------:R-:W-:Y:S01]  /*2da0*/  HMMA.16816.F32.BF16 R24, R8, R26, R52 ;  /* 0x0000001a0818723c */ /* 0x000fe20000041834 */
[----:B------:R-:W-:Y:S01]  /*2db0*/  LDSM.16.M88.4 R52, [R223+0x1000] ;  /* 0x00100000df34783b */ /* 0x000fe20000000200 */
[----:B-1----:R-:W-:Y:S01]  /*2dc0*/  IMAD.MOV.U32 R7, RZ, RZ, R6 ;  /* 0x000000ffff077224 */ /* 0x002fe200078e0006 */
[----:B------:R-:W-:-:S03]  /*2dd0*/  IABS R6, R16 ;  /* 0x0000001000067213 */ /* 0x000fc60000000000 */
[----:B------:R1:W-:Y:S02]  /*2de0*/  I2F R131, R7 ;  /* 0x0000000700837306 */ /* 0x0003e40000201400 */
[-C--:B---3--:R-:W-:Y:S06]  /*2df0*/  HMMA.16816.F32.BF16 R16, R64, R28.reuse, R20 ;  /* 0x0000001c4010723c */ /* 0x088fec0000041814 */
[----:B------:R3:W-:Y:S02]  /*2e00*/  I2F R130, R6 ;  /* 0x0000000600827306 */ /* 0x0007e40000201400 */
[----:B------:R-:W-:Y:S01]  /*2e10*/  HMMA.16816.F32.BF16 R20, R68, R28, R44 ;  /* 0x0000001c4414723c */ /* 0x000fe2000004182c */
[----:B------:R-:W-:Y:S01]  /*2e20*/  LDSM.16.M88.4 R44, [R224+0x6000] ;  /* 0x00600000e02c783b */ /* 0x000fe20000000200 */
[----:B-1----:R-:W-:-:S06]  /*2e30*/  IMAD.IADD R7, R2, 0x1, -R117 ;  /* 0x0000000102077824 */ /* 0x002fcc00078e0a75 */
[----:B------:R-:W-:Y:S01]  /*2e40*/  HMMA.16816.F32.BF16 R88, R8, R36, R72 ;  /* 0x000000240858723c */ /* 0x000fe20000041848 */
[----:B------:R-:W1:Y:S01]  /*2e50*/  LDSM.16.M88.4 R72, [R225+0x9000] ;  /* 0x00900000e148783b */ /* 0x000e620000000200 */
[----:B------:R-:W-:Y:S01]  /*2e60*/  IABS R7, R7 ;  /* 0x0000000700077213 */ /* 0x000fe20000000000 */
[----:B---3--:R-:W-:-:S03]  /*2e70*/  IMAD.IADD R6, R3, 0x1, -R117 ;  /* 0x0000000103067824 */ /* 0x008fc600078e0a75 */
[----:B------:R3:W-:Y:S02]  /*2e80*/  I2F R129, R7 ;  /* 0x0000000700817306 */ /* 0x0007e40000201400 */
[----:B------:R-:W-:Y:S01]  /*2e90*/  HMMA.16816.F32.BF16 R96, R8, R38, R80 ;  /* 0x000000260860723c */ /* 0x000fe20000041850 */
[----:B------:R-:W-:-:S06]  /*2ea0*/  IABS R6, R6 ;  /* 0x0000000600067213 */ /* 0x000fcc0000000000 */
[----:B------:R-:W-:Y:S01]  /*2eb0*/  IMAD.IADD R8, R3, 0x1, -R113 ;  /* 0x0000000103087824 */ /* 0x000fe200078e0a71 */
[----:B--2---:R-:W-:Y:S01]  /*2ec0*/  HMMA.16816.F32.BF16 R20, R76, R32, R20 ;  /* 0x000000204c14723c */ /* 0x004fe20000041814 */
[----:B---3--:R-:W-:-:S07]  /*2ed0*/  MOV R7, R6 ;  /* 0x0000000600077202 */ /* 0x008fce0000000f00 */
[----:B------:R-:W-:Y:S01]  /*2ee0*/  HMMA.16816.F32.BF16 R36, R68, R30, R40 ;  /* 0x0000001e4424723c */ /* 0x000fe20000041828 */
[----:B------:R-:W-:Y:S01]  /*2ef0*/  IABS R6, R12 ;  /* 0x0000000c00067213 */ /* 0x000fe20000000000 */
[--C-:B------:R-:W-:Y:S01]  /*2f00*/  IMAD.IADD R12, R2, 0x1, -R115.reuse ;  /* 0x00000001020c7824 */ /* 0x100fe200078e0a73 */
[----:B------:R2:W-:Y:S01]  /*2f10*/  I2F R128, R7 ;  /* 0x0000000700807306 */ /* 0x0005e20000201400 */
[----:B------:R-:W-:Y:S11]  /*2f20*/  LDSM.16.M88.4 R40, [R224+0x4000] ;  /* 0x00400000e028783b */ /* 0x000ff60000000200 */
[----:B------:R-:W-:Y:S01]  /*2f30*/  @!UPT UIADD3 URZ, URZ, URZ, URZ ;  /* 0x0000003f3f3ff290 */ /* 0x000fe2000fffe03f */
[----:B-1----:R-:W-:Y:S01]  /*2f40*/  HMMA.16816.F32.BF16 R20, R56, R72, R20 ;  /* 0x000000483814723c */ /* 0x002fe20000041814 */
[----:B--2---:R-:W-:Y:S01]  /*2f50*/  IMAD.MOV.U32 R7, RZ, RZ, R6 ;  /* 0x000000ffff077224 */ /* 0x004fe200078e0006 */
[----:B------:R-:W-:Y:S01]  /*2f60*/  IABS R6, R12 ;  /* 0x0000000c00067213 */ /* 0x000fe20000000000 */
[----:B------:R-:W-:Y:S02]  /*2f70*/  IMAD.IADD R12, R3, 0x1, -R115 ;  /* 0x00000001030c7824 */ /* 0x000fe400078e0a73 */
[----:B------:R1:W-:Y:S03]  /*2f80*/  I2F R127, R7 ;  /* 0x00000007007f7306 */ /* 0x0003e60000201400 */
[----:B------:R-:W-:Y:S01]  /*2f90*/  HMMA.16816.F32.BF16 R84, R76, R34, R36 ;  /* 0x000000224c54723c */ /* 0x000fe20000041824 */
[----:B------:R-:W-:Y:S01]  /*2fa0*/  LDSM.16.M88.4 R36, [R227+0x1800] ;  /* 0x00180000e324783b */ /* 0x000fe20000000200 */
[----:B-1----:R-:W-:Y:S01]  /*2fb0*/  IMAD.MOV.U32 R7, RZ, RZ, R6 ;  /* 0x000000ffff077224 */ /* 0x002fe200078e0006 */
[----:B------:R-:W-:Y:S11]  /*2fc0*/  IABS R6, R12 ;  /* 0x0000000c00067213 */ /* 0x000ff60000000000 */
[----:B------:R-:W-:Y:S02]  /*2fd0*/  @!UPT UIADD3 URZ, URZ, URZ, URZ ;  /* 0x0000003f3f3ff290 */ /* 0x000fe4000fffe03f */
[----:B------:R-:W-:Y:S01]  /*2fe0*/  HMMA.16816.F32.BF16 R80, R44, R52, R20 ;  /* 0x000000342c50723c */ /* 0x000fe20000041814 */
[----:B------:R1:W-:Y:S07]  /*2ff0*/  I2F R124, R7 ;  /* 0x00000007007c7306 */ /* 0x0003ee0000201400 */
[----:B------:R-:W-:Y:S01]  /*3000*/  HMMA.16816.F32.BF16 R12, R60, R32, R16 ;  /* 0x000000203c0c723c */ /* 0x000fe20000041810 */
[----:B------:R2:W-:Y:S07]  /*3010*/  I2F R123, R6 ;  /* 0x00000006007b7306 */ /* 0x0005ee0000201400 */
[----:B------:R-:W-:Y:S01]  /*3020*/  HMMA.16816.F32.BF16 R16, R64, R30, R24 ;  /* 0x0000001e4010723c */ /* 0x000fe20000041818 */
[----:B------:R-:W3:Y:S01]  /*3030*/  LDSM.16.M88.4 R24, [R216+0x9800] ;  /* 0x00980000d818783b */ /* 0x000ee20000000200 */
[----:B-1----:R-:W-:-:S03]  /*3040*/  IADD3 R7, -R113, R5, RZ ;  /* 0x0000000571077210 */ /* 0x002fc60007ffe1ff */
[----:B------:R-:W1:Y:S01]  /*3050*/  LDSM.16.M88.4 R28, [R225+0x9800] ;  /* 0x00980000e11c783b */ /* 0x000e620000000200 */
[----:B------:R-:W-:Y:S01]  /*3060*/  IABS R7, R7 ;  /* 0x0000000700077213 */ /* 0x000fe20000000000 */
[----:B--2---:R-:W-:-:S03]  /*3070*/  IMAD.IADD R6, R2, 0x1, -R113 ;  /* 0x0000000102067824 */ /* 0x004fc600078e0a71 */
[----:B------:R2:W-:Y:S02]  /*3080*/  I2F R122, R7 ;  /* 0x00000007007a7306 */ /* 0x0005e40000201400 */
[----:B------:R-:W-:Y:S11]  /*3090*/  IABS R6, R6 ;  /* 0x0000000600067213 */ /* 0x000ff60000000000 */
[----:B------:R-:W-:Y:S01]  /*30a0*/  @!UPT UIADD3 URZ, URZ, URZ, URZ ;  /* 0x0000003f3f3ff290 */ /* 0x000fe2000fffe03f */
[----:B------:R-:W-:Y:S01]  /*30b0*/  HMMA.16816.F32.BF16 R16, R60, R34, R16 ;  /* 0x000000223c10723c */ /* 0x000fe20000041810 */
[----:B--2---:R-:W-:Y:S01]  /*30c0*/  IMAD.MOV.U32 R7, RZ, RZ, R6 ;  /* 0x000000ffff077224 */ /* 0x004fe200078e0006 */
[----:B------:R-:W-:Y:S01]  /*30d0*/  IABS R6, R8 ;  /* 0x0000000800067213 */ /* 0x000fe20000000000 */
[--C-:B------:R-:W-:Y:S02]  /*30e0*/  IMAD.IADD R8, R5, 0x1, -R112.reuse ;  /* 0x0000000105087824 */ /* 0x100fe400078e0a70 */
[----:B------:R2:W-:Y:S03]  /*30f0*/  I2F R121, R7 ;  /* 0x0000000700797306 */ /* 0x0005e60000201400 */
[----:B---3--:R-:W-:Y:S01]  /*3100*/  HMMA.16816.F32.BF16 R20, R68, R24, R100 ;  /* 0x000000184414723c */ /* 0x008fe20000041864 */
[----:B--2---:R-:W-:Y:S02]  /*3110*/  MOV R7, R6 ;  /* 0x0000000600077202 */ /* 0x004fe40000000f00 */
[----:B------:R-:W-:Y:S01]  /*3120*/  IABS R6, R8 ;  /* 0x0000000800067213 */ /* 0x000fe20000000000 */
[----:B------:R-:W-:Y:S01]  /*3130*/  IMAD.IADD R8, R2, 0x1, -R112 ;  /* 0x0000000102087824 */ /* 0x000fe200078e0a70 */
[----:B------:R2:W-:Y:S11]  /*3140*/  I2F R120, R7 ;  /* 0x0000000700787306 */ /* 0x0005f60000201400 */
[----:B------:R-:W-:Y:S08]  /*3150*/  @!UPT UIADD3 URZ, URZ, URZ, URZ ;  /* 0x0000003f3f3ff290 */ /* 0x000ff0000fffe03f */
[----:B------:R-:W-:Y:S01]  /*3160*/  HMMA.16816.F32.BF16 R20, R76, R36, R20 ;  /* 0x000000244c14723c */ /* 0x000fe20000041814 */
[----:B--2---:R-:W-:Y:S01]  /*3170*/  IMAD.MOV.U32 R7, RZ, RZ, R6 ;  /* 0x000000ffff077224 */ /* 0x004fe200078e0006 */
[----:B------:R-:W-:Y:S01]  /*3180*/  IABS R6, R8 ;  /* 0x0000000800067213 */ /* 0x000fe20000000000 */
[----:B------:R-:W-:Y:S02]  /*3190*/  IMAD.IADD R8, R3, 0x1, -R112 ;  /* 0x0000000103087824 */ /* 0x000fe400078e0a70 */
[----:B------:R2:W-:Y:S02]  /*31a0*/  I2F R118, R7 ;  /* 0x0000000700767306 */ /* 0x0005e40000201400 */
[----:B--2---:R-:W-:Y:S01]  /*31b0*/  IMAD.MOV.U32 R7, RZ, RZ, R6 ;  /* 0x000000ffff077224 */ /* 0x004fe200078e0006 */
[----:B------:R-:W-:Y:S02]  /*31c0*/  IABS R6, R8 ;  /* 0x0000000800067213 */ /* 0x000fe40000000000 */
[----:B------:R-:W-:Y:S03]  /*31d0*/  HMMA.16816.F32.BF16 R8, R48, R72, R12 ;  /* 0x000000483008723c */ /* 0x000fe6000004180c */
[----:B------:R2:W-:Y:S05]  /*31e0*/  I2F R116, R7 ;  /* 0x0000000700747306 */ /* 0x0005ea0000201400 */
[----:B------:R-:W-:Y:S03]  /*31f0*/  HMMA.16816.F32.BF16 R12, R64, R24, R88 ;  /* 0x00000018400c723c */ /* 0x000fe60000041858 */
[----:B------:R3:W-:Y:S01]  /*3200*/  I2F R114, R6 ;  /* 0x0000000600727306 */ /* 0x0007e20000201400 */
[----:B--2---:R-:W-:Y:S01]  /*3210*/  IADD3 R7, -R109, R5, RZ ;  /* 0x000000056d077210 */ /* 0x004fe20007ffe1ff */
[----:B------:R-:W-:-:S03]  /*3220*/  IMAD.IADD R5, R5, 0x1, -R111 ;  /* 0x0000000105057824 */ /* 0x000fc600078e0a6f */
[----:B------:R-:W-:Y:S02]  /*3230*/  IABS R7, R7 ;  /* 0x0000000700077213 */ /* 0x000fe40000000000 */
[----:B------:R-:W-:-:S06]  /*3240*/  IABS R5, R5 ;  /* 0x0000000500057213 */ /* 0x000fcc0000000000 */
[----:B------:R-:W-:Y:S01]  /*3250*/  HMMA.16816.F32.BF16 R32, R40, R52, R8 ;  /* 0x000000342820723c */ /* 0x000fe20000041808 */
[----:B---3--:R-:W-:Y:S01]  /*3260*/  IMAD.MOV.U32 R6, RZ, RZ, R7 ;  /* 0x000000ffff067224 */ /* 0x008fe200078e0007 */
[----:B------:R-:W-:Y:S06]  /*3270*/  I2F R108, R5 ;  /* 0x00000005006c7306 */ /* 0x000fec0000201400 */
[-C--:B------:R-:W-:Y:S02]  /*3280*/  HMMA.16816.F32.BF16 R8, R48, R74.reuse, R16 ;  /* 0x0000004a3008723c */ /* 0x080fe40000041810 */
[----:B------:R2:W-:Y:S06]  /*3290*/  I2F R110, R6 ;  /* 0x00000006006e7306 */ /* 0x0005ec0000201400 */
[----:B------:R-:W-:Y:S08]  /*32a0*/  HMMA.16816.F32.BF16 R16, R56, R74, R84 ;  /* 0x0000004a3810723c */ /* 0x000ff00000041854 */
[----:B------:R-:W-:Y:S01]  /*32b0*/  HMMA.16816.F32.BF16 R12, R60, R36, R12 ;  /* 0x000000243c0c723c */ /* 0x000fe2000004180c */
[----:B--2---:R-:W-:-:S02]  /*32c0*/  IMAD.IADD R6, R2, 0x1, -R109 ;  /* 0x0000000102067824 */ /* 0x004fc400078e0a6d */
[----:B------:R-:W-:-:S03]  /*32d0*/  IMAD.IADD R2, R2, 0x1, -R111 ;  /* 0x0000000102027824 */ /* 0x000fc600078e0a6f */
[----:B------:R-:W-:Y:S02]  /*32e0*/  IABS R6, R6 ;  /* 0x0000000600067213 */ /* 0x000fe40000000000 */
[----:B------:R-:W-:Y:S01]  /*32f0*/  HMMA.16816.F32.BF16 R72, R40, R54, R8 ;  /* 0x000000362848723c */ /* 0x000fe20000041808 */
[----:B------:R-:W-:Y:S02]  /*3300*/  IABS R2, R2 ;  /* 0x0000000200027213 */ /* 0x000fe40000000000 */
[----:B------:R-:W-:Y:S02]  /*3310*/  MOV R5, R6 ;  /* 0x0000000600057202 */ /* 0x000fe40000000f00 */
[----:B------:R2:W-:Y:S03]  /*3320*/  I2F R94, R2 ;  /* 0x00000002005e7306 */ /* 0x0005e60000201400 */
[----:B------:R-:W-:Y:S05]  /*3330*/  HMMA.16816.F32.BF16 R8, R64, R26, R96 ;  /* 0x0000001a4008723c */ /* 0x000fea0000041860 */
[----:B------:R3:W-:Y:S03]  /*3340*/  I2F R95, R5 ;  /* 0x00000005005f7306 */ /* 0x0007e60000201400 */
[----:B------:R-:W-:Y:S01]  /*3350*/  HMMA.16816.F32.BF16 R64, R44, R54, R16 ;  /* 0x000000362c40723c */ /* 0x000fe20000041810 */
[----:B--2---:R-:W-:-:S07]  /*3360*/  IMAD.IADD R2, R3, 0x1, -R111 ;  /* 0x0000000103027824 */ /* 0x004fce00078e0a6f */
[----:B-1----:R-:W-:Y:S01]  /*3370*/  HMMA.16816.F32.BF16 R16, R48, R28, R12 ;  /* 0x0000001c3010723c */ /* 0x002fe2000004180c */
[----:B------:R-:W-:Y:S01]  /*3380*/  FMUL.FTZ R74, R74, c[0x0][0x2ec] ;  /* 0x0000bb004a4a7a20 */ /* 0x000fe20000410000 */
[----:B------:R-:W-:Y:S01]  /*3390*/  IABS R2, R2 ;  /* 0x0000000200027213 */ /* 0x000fe20000000000 */
[----:B------:R-:W-:Y:S02]  /*33a0*/  FMUL.FTZ R75, R75, c[0x0][0x2ec] ;  /* 0x0000bb004b4b7a20 */ /* 0x000fe40000410000 */
[----:B---3--:R-:W-:Y:S01]  /*33b0*/  IMAD.IADD R5, R3, 0x1, -R109 ;  /* 0x0000000103057824 */ /* 0x008fe200078e0a6d */
[----:B------:R1:W-:Y:S01]  /*33c0*/  I2F R88, R2 ;  /* 0x0000000200587306 */ /* 0x0003e20000201400 */
[----:B------:R-:W-:Y:S01]  /*33d0*/  FMUL.FTZ R73, R73, c[0x0][0x2ec] ;  /* 0x0000bb0049497a20 */ /* 0x000fe20000410000 */
[----:B------:R-:W-:Y:S02]  /*33e0*/  HMMA.16816.F32.BF16 R8, R60, R38, R8 ;  /* 0x000000263c08723c */ /* 0x000fe40000041808 */
[----:B------:R-:W-:-:S04]  /*33f0*/  IABS R5, R5 ;  /* 0x0000000500057213 */ /* 0x000fc80000000000 */
[----:B------:R-:W-:Y:S01]  /*3400*/  MUFU.TANH R74, R74 ;  /* 0x0000004a004a7308 */ /* 0x000fe20000002400 */
[----:B------:R-:W-:Y:S01]  /*3410*/  IMAD.MOV.U32 R3, RZ, RZ, R5 ;  /* 0x000000ffff037224 */ /* 0x000fe200078e0005 */
[----:B------:R-:W-:Y:S01]  /*3420*/  HMMA.16816.F32.BF16 R12, R56, R28, R20 ;  /* 0x0000001c380c723c */ /* 0x000fe20000041814 */
[----:B------:R-:W-:Y:S02]  /*3430*/  FMUL.FTZ R64, R64, c[0x0][0x2ec] ;  /* 0x0000bb0040407a20 */ /* 0x000fe40000410000 */
[----:B------:R-:W-:Y:S02]  /*3440*/  FMUL.FTZ R65, R65, c[0x0][0x2ec] ;  /* 0x0000bb0041417a20 */ /* 0x000fe40000410000 */
[----:B------:R-:W-:Y:S01]  /*3450*/  FMUL.FTZ R66, R66, c[0x0][0x2ec] ;  /* 0x0000bb0042427a20 */ /* 0x000fe20000410000 */
[----:B------:R-:W-:Y:S01]  /*3460*/  I2F R93, R3 ;  /* 0x00000003005d7306 */ /* 0x000fe20000201400 */
[----:B-1----:R-:W-:Y:S01]  /*3470*/  FMUL.FTZ R2, R32, c[0x0][0x2ec] ;  /* 0x0000bb0020027a20 */ /* 0x002fe20000410000 */
[----:B------:R-:W-:Y:S06]  /*3480*/  HMMA.16816.F32.BF16 R52, R68, R26, R104 ;  /* 0x0000001a4434723c */ /* 0x000fec0000041868 */
[----:B------:R1:W2:Y:S02]  /*3490*/  MUFU.TANH R6, R2 ;  /* 0x0000000200067308 */ /* 0x0002a40000002400 */
[----:B------:R-:W-:Y:S06]  /*34a0*/  HMMA.16816.F32.BF16 R8, R48, R30, R8 ;  /* 0x0000001e3008723c */ /* 0x000fec0000041808 */
[----:B------:R-:W-:Y:S01]  /*34b0*/  MUFU.TANH R75, R75 ;  /* 0x0000004b004b7308 */ /* 0x000fe20000002400 */
[----:B-1----:R-:W-:-:S07]  /*34c0*/  FMUL.FTZ R2, R33, c[0x0][0x2ec] ;  /* 0x0000bb0021027a20 */ /* 0x002fce0000410000 */
[----:B------:R-:W-:Y:S01]  /*34d0*/  MUFU.TANH R73, R73 ;  /* 0x0000004900497308 */ /* 0x000fe20000002400 */
[----:B--2---:R-:W-:-:S07]  /*34e0*/  FFMA.FTZ R6, R146, -R132, R6 ;  /* 0x8000008492067223 */ /* 0x004fce0000010006 */
[----:B------:R1:W-:Y:S08]  /*34f0*/  MUFU.TANH R89, R2 ;  /* 0x0000000200597308 */ /* 0x0003f00000002400 */
[----:B------:R-:W-:Y:S01]  /*3500*/  MUFU.TANH R64, R64 ;  /* 0x0000004000407308 */ /* 0x000fe20000002400 */
[----:B-1----:R-:W-:-:S07]  /*3510*/  FMUL.FTZ R2, R34, c[0x0][0x2ec] ;  /* 0x0000bb0022027a20 */ /* 0x002fce0000410000 */
[----:B------:R-:W-:Y:S08]  /*3520*/  MUFU.TANH R65, R65 ;  /* 0x0000004100417308 */ /* 0x000ff00000002400 */
[----:B------:R1:W2:Y:S08]  /*3530*/  MUFU.TANH R5, R2 ;  /* 0x0000000200057308 */ /* 0x0002b00000002400 */
[----:B------:R-:W-:Y:S01]  /*3540*/  MUFU.TANH R66, R66 ;  /* 0x0000004200427308 */ /* 0x000fe20000002400 */
[----:B-1----:R-:W-:-:S02]  /*3550*/  FMUL.FTZ R2, R35, c[0x0][0x2ec] ;  /* 0x0000bb0023027a20 */ /* 0x002fc40000410000 */
[----:B------:R-:W1:Y:S01]  /*3560*/  LDSM.16.M88.4 R32, [R223+0x1800] ;  /* 0x00180000df20783b */ /* 0x000e620000000200 */
[----:B--2---:R-:W-:-:S04]  /*3570*/  FFMA.FTZ R5, R139, -R132, R5 ;  /* 0x800000848b057223 */ /* 0x004fc80000010005 */
[----:B------:R2:W-:Y:S01]  /*3580*/  MUFU.TANH R84, R2 ;  /* 0x0000000200547308 */ /* 0x0005e20000002400 */
[----:B------:R-:W-:-:S04]  /*3590*/  DEPBAR.LE SB0, 0x0 ;  /* 0x000080000000791a */ /* 0x000fc80000000000 */
[----:B------:R-:W-:Y:S01]  /*35a0*/  FSEL R63, R5, -INF , !P0 ;  /* 0xff800000053f7808 */ /* 0x000fe20004000000 */
[----:B--2---:R-:W-:-:S04]  /*35b0*/  FMUL.FTZ R2, R80, c[0x0][0x2ec] ;  /* 0x0000bb0050027a20 */ /* 0x004fc80000410000 */
[----:B------:R2:W3:Y:S02]  /*35c0*/  MUFU.TANH R3, R2 ;  /* 0x0000000200037308 */ /* 0x0004e40000002400 */
[----:B--2---:R-:W-:Y:S01]  /*35d0*/  FMUL.FTZ R2, R81, c[0x0][0x2ec] ;  /* 0x0000bb0051027a20 */ /* 0x004fe20000410000 */
[----:B-1----:R-:W-:Y:S01]  /*35e0*/  HMMA.16816.F32.BF16 R20, R44, R32, R12 ;  /* 0x000000202c14723c */ /* 0x002fe2000004180c */
[----:B---3--:R-:W-:-:S04]  /*35f0*/  FFMA.FTZ R3, R137, -R132, R3 ;  /* 0x8000008489037223 */ /* 0x008fc80000010003 */
[----:B------:R1:W2:Y:S03]  /*3600*/  MUFU.TANH R81, R2 ;  /* 0x0000000200517308 */ /* 0x0002a60000002400 */
[----:B------:R-:W-:Y:S08]  /*3610*/  HMMA.16816.F32.BF16 R12, R76, R38, R52 ;  /* 0x000000264c0c723c */ /* 0x000ff00000041834 */
[----:B------:R-:W-:Y:S01]  /*3620*/  HMMA.16816.F32.BF16 R24, R40, R32, R16 ;  /* 0x000000202818723c */ /* 0x000fe20000041810 */
[----:B-1----:R-:W-:-:S02]  /*3630*/  FMUL.FTZ R2, R82, c[0x0][0x2ec] ;  /* 0x0000bb0052027a20 */ /* 0x002fc40000410000 */
[----:B--2---:R-:W-:Y:S02]  /*3640*/  FFMA.FTZ R5, R136, -R132, R81 ;  /* 0x8000008488057223 */ /* 0x004fe40000010051 */
[----:B------:R1:W-:Y:S02]  /*3650*/  MUFU.TANH R7, R2 ;  /* 0x0000000200077308 */ /* 0x0003e40000002400 */
[----:B------:R-:W-:Y:S01]  /*3660*/  FSEL R33, R3, -INF , !P0 ;  /* 0xff80000003217808 */ /* 0x000fe20004000000 */
[----:B------:R-:W-:Y:S01]  /*3670*/  HMMA.16816.F32.BF16 R16, R40, R34, R8 ;  /* 0x000000222810723c */ /* 0x000fe20000041808 */
[----:B------:R-:W-:-:S04]  /*3680*/  FMUL.FTZ R20, R20, c[0x0][0x2ec] ;  /* 0x0000bb0014147a20 */ /* 0x000fc80000410000 */
[----:B------:R-:W-:Y:S03]  /*3690*/  MUFU.TANH R36, R20 ;  /* 0x0000001400247308 */ /* 0x000fe60000002400 */
[----:B------:R-:W-:Y:S01]  /*36a0*/  HMMA.16816.F32.BF16 R8, R56, R30, R12 ;  /* 0x0000001e3808723c */ /* 0x000fe2000004180c */
[----:B-1----:R-:W-:-:S07]  /*36b0*/  FMUL.FTZ R2, R83, c[0x0][0x2ec] ;  /* 0x0000bb0053027a20 */ /* 0x002fce0000410000 */
[----:B------:R-:W-:Y:S01]  /*36c0*/  FMUL.FTZ R24, R24, c[0x0][0x2ec] ;  /* 0x0000bb0018187a20 */ /* 0x000fe20000410000 */
[----:B------:R1:W2:Y:S01]  /*36d0*/  MUFU.TANH R80, R2 ;  /* 0x0000000200507308 */ /* 0x0002a20000002400 */
[----:B------:R-:W-:Y:S02]  /*36e0*/  FMUL.FTZ R25, R25, c[0x0][0x2ec] ;  /* 0x0000bb0019197a20 */ /* 0x000fe40000410000 */
[----:B------:R-:W-:Y:S02]  /*36f0*/  FMUL.FTZ R26, R26, c[0x0][0x2ec] ;  /* 0x0000bb001a1a7a20 */ /* 0x000fe40000410000 */
[----:B------:R-:W-:Y:S02]  /*3700*/  FFMA.FTZ R30, R144, -R132, R73 ;  /* 0x80000084901e7223 */ /* 0x000fe40000010049 */
[----:B------:R-:W-:Y:S01]  /*3710*/  FMUL.FTZ R17, R17, c[0x0][0x2ec] ;  /* 0x0000bb0011117a20 */ /* 0x000fe20000410000 */
[----:B------:R-:W3:Y:S01]  /*3720*/  MUFU.TANH R24, R24 ;  /* 0x0000001800187308 */ /* 0x000ee20000002400 */
[----:B------:R-:W-:-:S02]  /*3730*/  FMUL.FTZ R18, R18, c[0x0][0x2ec] ;  /* 0x0000bb0012127a20 */ /* 0x000fc40000410000 */
[----:B------:R-:W-:Y:S02]  /*3740*/  FMUL.FTZ R19, R19, c[0x0][0x2ec] ;  /* 0x0000bb0013137a20 */ /* 0x000fe40000410000 */
[-C--:B------:R-:W-:Y:S02]  /*3750*/  FFMA.FTZ R13, R128, -R132.reuse, R66 ;  /* 0x80000084800d7223 */ /* 0x080fe40000010042 */
[----:B------:R-:W-:Y:S01]  /*3760*/  HMMA.16816.F32.BF16 R8, R44, R34, R8 ;  /* 0x000000222c08723c */ /* 0x000fe20000041808 */
[----:B-1----:R-:W-:Y:S01]  /*3770*/  FMUL.FTZ R2, R72, c[0x0][0x2ec] ;  /* 0x0000bb0048027a20 */ /* 0x002fe20000410000 */
[----:B------:R-:W1:Y:S01]  /*3780*/  MUFU.TANH R25, R25 ;  /* 0x0000001900197308 */ /* 0x000e620000002400 */
[----:B--2---:R-:W-:-:S04]  /*3790*/  FFMA.FTZ R3, R131, -R132, R80 ;  /* 0x8000008483037223 */ /* 0x004fc80000010050 */
[----:B------:R-:W-:Y:S01]  /*37a0*/  FSEL R47, R6, -INF , !P0 ;  /* 0xff800000062f7808 */ /* 0x000fe20004000000 */
[-C--:B------:R-:W-:Y:S01]  /*37b0*/  FFMA.FTZ R6, R138, -R132.reuse, R84 ;  /* 0x800000848a067223 */ /* 0x080fe20000010054 */
[----:B------:R-:W-:Y:S01]  /*37c0*/  FSEL R34, R3, -INF , !P3 ;  /* 0xff80000003227808 */ /* 0x000fe20005800000 */
[-C--:B---3--:R-:W-:Y:S01]  /*37d0*/  FFMA.FTZ R29, R143, -R132.reuse, R24 ;  /* 0x800000848f1d7223 */ /* 0x088fe20000010018 */
[----:B------:R2:W3:Y:S01]  /*37e0*/  MUFU.TANH R72, R2 ;  /* 0x0000000200487308 */ /* 0x0004e20000002400 */
[----:B------:R-:W-:Y:S01]  /*37f0*/  FFMA.FTZ R24, R127, -R132, R75 ;  /* 0x800000847f187223 */ /* 0x000fe2000001004b */
[----:B------:R-:W-:Y:S02]  /*3800*/  FSEL R60, R6, -INF , !P3 ;  /* 0xff800000063c7808 */ /* 0x000fe40005800000 */
[----:B------:R-:W-:Y:S02]  /*3810*/  FSEL R46, R30, -INF , !P5 ;  /* 0xff8000001e2e7808 */ /* 0x000fe40006800000 */
[----:B------:R-:W-:-:S02]  /*3820*/  FSEL R62, R24, -INF , !P5 ;  /* 0xff800000183e7808 */ /* 0x000fc40006800000 */
[----:B------:R-:W-:Y:S01]  /*3830*/  MUFU.TANH R39, R26 ;  /* 0x0000001a00277308 */ /* 0x000fe20000002400 */
[-C--:B-1----:R-:W-:Y:S01]  /*3840*/  FFMA.FTZ R28, R142, -R132.reuse, R25 ;  /* 0x800000848e1c7223 */ /* 0x082fe20000010019 */
[----:B------:R-:W-:Y:S01]  /*3850*/  FSEL R119, R29, -INF , !P4 ;  /* 0xff8000001d777808 */ /* 0x000fe20006000000 */
[----:B------:R-:W-:Y:S02]  /*3860*/  FFMA.FTZ R25, R130, -R132, R74 ;  /* 0x8000008482197223 */ /* 0x000fe4000001004a */
[----:B------:R-:W-:Y:S01]  /*3870*/  FMUL.FTZ R8, R8, c[0x0][0x2ec] ;  /* 0x0000bb0008087a20 */ /* 0x000fe20000410000 */
[----:B------:R-:W-:Y:S01]  /*3880*/  FSEL R117, R28, -INF , !P2 ;  /* 0xff8000001c757808 */ /* 0x000fe20005000000 */
[----:B------:R-:W-:Y:S01]  /*3890*/  FMUL.FTZ R9, R9, c[0x0][0x2ec] ;  /* 0x0000bb0009097a20 */ /* 0x000fe20000410000 */
[----:B------:R-:W1:Y:S01]  /*38a0*/  MUFU.TANH R17, R17 ;  /* 0x0000001100117308 */ /* 0x000e620000002400 */
[----:B--2---:R-:W-:Y:S01]  /*38b0*/  FMUL.FTZ R2, R67, c[0x0][0x2ec] ;  /* 0x0000bb0043027a20 */ /* 0x004fe20000410000 */
[----:B------:R-:W-:Y:S01]  /*38c0*/  FSEL R61, R25, -INF , !P6 ;  /* 0xff800000193d7808 */ /* 0x000fe20007000000 */
[----:B------:R-:W-:Y:S01]  /*38d0*/  FMUL.FTZ R10, R10, c[0x0][0x2ec] ;  /* 0x0000bb000a0a7a20 */ /* 0x000fe20000410000 */
[----:B------:R-:W-:Y:S01]  /*38e0*/  FSEL R25, R13, -INF , !P6 ;  /* 0xff8000000d197808 */ /* 0x000fe20007000000 */
[----:B------:R-:W-:-:S02]  /*38f0*/  FMUL.FTZ R11, R11, c[0x0][0x2ec] ;  /* 0x0000bb000b0b7a20 */ /* 0x000fc40000410000 */
[----:B---3--:R-:W-:Y:S01]  /*3900*/  FFMA.FTZ R31, R145, -R132, R72 ;  /* 0x80000084911f7223 */ /* 0x008fe20000010048 */
[----:B------:R2:W3:Y:S04]  /*3910*/  MUFU.TANH R48, R2 ;  /* 0x0000000200307308 */ /* 0x0004e80000002400 */
[----:B------:R-:W-:-:S04]  /*3920*/  FSEL R45, R31, -INF , !P6 ;  /* 0xff8000001f2d7808 */ /* 0x000fc80007000000 */
[----:B------:R-:W4:Y:S01]  /*3930*/  MUFU.TANH R20, R19 ;  /* 0x0000001300147308 */ /* 0x000f220000002400 */
[-C--:B-1----:R-:W-:Y:S02]  /*3940*/  FFMA.FTZ R26, R140, -R132.reuse, R17 ;  /* 0x800000848c1a7223 */ /* 0x082fe40000010011 */
[----:B------:R-:W-:Y:S02]  /*3950*/  FFMA.FTZ R17, R121, -R132, R36 ;  /* 0x8000008479117223 */ /* 0x000fe40000010024 */
[----:B--2---:R-:W-:-:S03]  /*3960*/  FMUL.FTZ R2, R27, c[0x0][0x2ec] ;  /* 0x0000bb001b027a20 */ /* 0x004fc60000410000 */
[----:B------:R-:W1:Y:S01]  /*3970*/  MUFU.TANH R15, R8 ;  /* 0x00000008000f7308 */ /* 0x000e620000002400 */
[----:B---3--:R-:W-:Y:S01]  /*3980*/  FFMA.FTZ R12, R123, -R132, R48 ;  /* 0x800000847b0c7223 */ /* 0x008fe20000010030 */
[----:B------:R-:W-:-:S04]  /*3990*/  FSEL R17, R17, -INF , !P4 ;  /* 0xff80000011117808 */ /* 0x000fc80006000000 */
[----:B------:R-:W-:Y:S01]  /*39a0*/  FSEL R24, R12, -INF , !P5 ;  /* 0xff8000000c187808 */ /* 0x000fe20006800000 */
[-C--:B----4-:R-:W-:Y:S01]  /*39b0*/  FFMA.FTZ R20, R108, -R132.reuse, R20 ;  /* 0x800000846c147223 */ /* 0x090fe20000010014 */
[----:B------:R2:W-:Y:S01]  /*39c0*/  MUFU.TANH R38, R2 ;  /* 0x0000000200267308 */ /* 0x0005e20000002400 */
[----:B------:R-:W-:-:S05]  /*39d0*/  FFMA.FTZ R19, R129, -R132, R64 ;  /* 0x8000008481137223 */ /* 0x000fca0000010040 */
[----:B------:R-:W-:Y:S02]  /*39e0*/  FSEL R19, R19, -INF , !P6 ;  /* 0xff80000013137808 */ /* 0x000fe40007000000 */
[----:B------:R-:W3:Y:S01]  /*39f0*/  MUFU.TANH R14, R9 ;  /* 0x00000009000e7308 */ /* 0x000ee20000002400 */
[----:B-1----:R-:W-:-:S05]  /*3a00*/  FFMA.FTZ R15, R95, -R132, R15 ;  /* 0x800000845f0f7223 */ /* 0x002fca000001000f */
[----:B------:R-:W-:Y:S01]  /*3a10*/  FSEL R15, R15, -INF , !P1 ;  /* 0xff8000000f0f7808 */ /* 0x000fe20004800000 */
[----:B--2---:R-:W-:Y:S01]  /*3a20*/  FMUL.FTZ R2, R21, c[0x0][0x2ec] ;  /* 0x0000bb0015027a20 */ /* 0x004fe20000410000 */
[----:B------:R-:W1:Y:S01]  /*3a30*/  MUFU.TANH R9, R10 ;  /* 0x0000000a00097308 */ /* 0x000e620000002400 */
[----:B---3--:R-:W-:-:S07]  /*3a40*/  FFMA.FTZ R14, R94, -R132, R14 ;  /* 0x800000845e0e7223 */ /* 0x008fce000001000e */
[----:B------:R2:W-:Y:S08]  /*3a50*/  MUFU.TANH R37, R2 ;  /* 0x0000000200257308 */ /* 0x0005f00000002400 */
[----:B------:R-:W3:Y:S01]  /*3a60*/  MUFU.TANH R21, R18 ;  /* 0x0000001200157308 */ /* 0x000ee20000002400 */
[----:B-1----:R-:W-:Y:S02]  /*3a70*/  FFMA.FTZ R9, R93, -R132, R9 ;  /* 0x800000845d097223 */ /* 0x002fe40000010009 */
[----:B--2---:R-:W-:-:S05]  /*3a80*/  FMUL.FTZ R2, R22, c[0x0][0x2ec] ;  /* 0x0000bb0016027a20 */ /* 0x004fca0000410000 */
[----:B------:R-:W1:Y:S01]  /*3a90*/  MUFU.TANH R8, R11 ;  /* 0x0000000b00087308 */ /* 0x000e620000002400 */
[----:B---3--:R-:W-:-:S07]  /*3aa0*/  FFMA.FTZ R21, R110, -R132, R21 ;  /* 0x800000846e157223 */ /* 0x008fce0000010015 */
[----:B------:R2:W3:Y:S01]  /*3ab0*/  MUFU.TANH R22, R2 ;  /* 0x0000000200167308 */ /* 0x0004e20000002400 */
[----:B------:R-:W-:Y:S01]  /*3ac0*/  FFMA.FTZ R18, R124, -R132, R65 ;  /* 0x800000847c127223 */ /* 0x000fe20000010041 */
[----:B------:R-:W-:-:S04]  /*3ad0*/  FSEL R130, R21, -INF , !P1 ;  /* 0xff80000015827808 */ /* 0x000fc80004800000 */
[----:B------:R-:W-:Y:S01]  /*3ae0*/  FSEL R18, R18, -INF , !P5 ;  /* 0xff80000012127808 */ /* 0x000fe20006800000 */
[-C--:B-1----:R-:W-:Y:S01]  /*3af0*/  FFMA.FTZ R8, R88, -R132.reuse, R8 ;  /* 0x8000008458087223 */ /* 0x082fe20000010008 */
[----:B------:R-:W-:Y:S01]  /*3b00*/  FSEL R21, R9, -INF , !P1 ;  /* 0xff80000009157808 */ /* 0x000fe20004800000 */
[----:B--2---:R-:W-:Y:S02]  /*3b10*/  FMUL.FTZ R2, R23, c[0x0][0x2ec] ;  /* 0x0000bb0017027a20 */ /* 0x004fe40000410000 */
[-C--:B---3--:R-:W-:Y:S02]  /*3b20*/  FFMA.FTZ R11, R120, -R132.reuse, R22 ;  /* 0x80000084780b7223 */ /* 0x088fe40000010016 */
[----:B------:R1:W2:Y:S01]  /*3b30*/  MUFU.TANH R32, R2 ;  /* 0x0000000200207308 */ /* 0x0002a20000002400 */
[-C--:B------:R-:W-:Y:S02]  /*3b40*/  FFMA.FTZ R23, R122, -R132.reuse, R39 ;  /* 0x800000847a177223 */ /* 0x080fe40000010027 */
[----:B------:R-:W-:-:S03]  /*3b50*/  FFMA.FTZ R22, R118, -R132, R38 ;  /* 0x8000008476167223 */ /* 0x000fc60000010026 */
[----:B------:R-:W-:Y:S02]  /*3b60*/  FSEL R128, R23, -INF , !P4 ;  /* 0xff80000017807808 */ /* 0x000fe40006000000 */
[----:B------:R-:W-:Y:S02]  /*3b70*/  FSEL R129, R22, -INF , !P2 ;  /* 0xff80000016817808 */ /* 0x000fe40005000000 */
[----:B------:R-:W-:Y:S01]  /*3b80*/  FSEL R23, R11, -INF , !P4 ;  /* 0xff8000000b177808 */ /* 0x000fe20006000000 */
[----:B-1----:R-:W-:Y:S02]  /*3b90*/  FMUL.FTZ R2, R16, c[0x0][0x2ec] ;  /* 0x0000bb0010027a20 */ /* 0x002fe40000410000 */
[-C--:B--2---:R-:W-:Y:S01]  /*3ba0*/  FFMA.FTZ R10, R114, -R132.reuse, R32 ;  /* 0x80000084720a7223 */ /* 0x084fe20000010020 */
[----:B------:R-:W-:Y:S01]  /*3bb0*/  FSEL R32, R5, -INF , !P3 ;  /* 0xff80000005207808 */ /* 0x000fe20005800000 */
[----:B------:R1:W2:Y:S01]  /*3bc0*/  MUFU.TANH R27, R2 ;  /* 0x00000002001b7308 */ /* 0x0002a20000002400 */
[----:B------:R-:W-:-:S02]  /*3bd0*/  FFMA.FTZ R16, R116, -R132, R37 ;  /* 0x8000008474107223 */ /* 0x000fc40000010025 */
[----:B------:R-:W-:-:S03]  /*3be0*/  FSEL R22, R10, -INF , !P2 ;  /* 0xff8000000a167808 */ /* 0x000fc60005000000 */
[----:B------:R-:W-:Y:S01]  /*3bf0*/  FSEL R16, R16, -INF , !P2 ;  /* 0xff80000010107808 */ /* 0x000fe20005000000 */
[-C--:B-1----:R-:W-:Y:S02]  /*3c00*/  FFMA.FTZ R2, R135, -R132.reuse, R7 ;  /* 0x8000008487027223 */ /* 0x082fe40000010007 */
[-C--:B------:R-:W-:Y:S02]  /*3c10*/  FFMA.FTZ R7, R147, -R132.reuse, R89 ;  /* 0x8000008493077223 */ /* 0x080fe40000010059 */
[----:B--2---:R-:W-:Y:S01]  /*3c20*/  FFMA.FTZ R27, R141, -R132, R27 ;  /* 0x800000848d1b7223 */ /* 0x004fe2000001001b */
[----:B------:R-:W-:Y:S02]  /*3c30*/  FSEL R35, R2, -INF , !P0 ;  /* 0xff80000002237808 */ /* 0x000fe40004000000 */
[----:B------:R-:W-:Y:S01]  /*3c40*/  FSEL R44, R7, -INF , !P3 ;  /* 0xff800000072c7808 */ /* 0x000fe20005800000 */
[----:B------:R-:W-:Y:S01]  /*3c50*/  BAR.SYNC.DEFER_BLOCKING 0x0 ;  /* 0x0000000000007b1d */ /* 0x000fe20000010000 */
[----:B------:R-:W-:-:S02]  /*3c60*/  ISETP.GE.AND P3, PT, R133, 0x21, PT ;  /* 0x000000218500780c */ /* 0x000fc40003f66270 */
[----:B------:R-:W-:Y:S02]  /*3c70*/  ISETP.GE.AND P0, PT, R111, R133, PT ;  /* 0x000000856f00720c */ /* 0x000fe40003f06270 */
[----:B------:R-:W-:Y:S02]  /*3c80*/  LOP3.LUT R2, R125, R126, RZ, 0xfc, !PT ;  /* 0x0000007e7d027212 */ /* 0x000fe400078efcff */
[----:B------:R-:W-:Y:S02]  /*3c90*/  FSEL R131, R20, -INF , !P0 ;  /* 0xff80000014837808 */ /* 0x000fe40004000000 */
[----:B------:R-:W-:Y:S02]  /*3ca0*/  FSEL R118, R27, -INF , !P1 ;  /* 0xff8000001b767808 */ /* 0x000fe40004800000 */
[----:B------:R-:W-:Y:S02]  /*3cb0*/  FSEL R116, R26, -INF , !P0 ;  /* 0xff8000001a747808 */ /* 0x000fe40004000000 */
[----:B------:R-:W-:-:S02]  /*3cc0*/  FSEL R14, R14, -INF , !P0 ;  /* 0xff8000000e0e7808 */ /* 0x000fc40004000000 */
        /* <DEDUP_REMOVED lines=14> */
[C---:B------:R-:W-:Y:S01]  /*3db0*/  @!P1 LEA R8, P0, R6.reuse, c[0x0][0x168], 0x1 ;  /* 0x00005a0006089a11 */ /* 0x040fe200078008ff */
        /* <DEDUP_REMOVED lines=27> */
.L_x_1799:
[----:B------:R-:W-:Y:S05]  /*3f70*/  BSYNC B0 ;  /* 0x0000000000007941 */ /* 0x000fea0003800000 */
.L_x_1798:
[----:B------:R-:W0:Y:S02]  /*3f80*/  LDGDEPBAR ;  /* 0x00000000000079af */ /* 0x000e240000000000 */
.L_x_1797:
        /* <DEDUP_REMOVED lines=57> */
[--C-:B------:R-:W-:Y:S01]  /*4320*/  FFMA.FTZ R0, R34, c[0x0][0x23c], -R2.reuse ;  /* 0x00008f0022007a23 */ /* 0x100fe20000010802 */
[----:B------:R-:W-:Y:S01]  /*4330*/  LDSM.16.MT88.4 R16, [R221+0xa800] ;  /* 0x00a80000dd10783b */ /* 0x000fe20000004200 */
[----:B------:R-:W-:Y:S01]  /*4340*/  FFMA.FTZ R3, R14, c[0x0][0x23c], -R3 ;  /* 0x00008f000e037a23 */ /* 0x000fe20000010803 */
[----:B------:R-:W1:Y:S01]  /*4350*/  MUFU.EX2 R235, R5 ;  /* 0x0000000500eb7308 */ /* 0x000e620000000800 */
[--C-:B------:R-:W-:Y:S01]  /*4360*/  FFMA.FTZ R4, R35, c[0x0][0x23c], -R2.reuse ;  /* 0x00008f0023047a23 */ /* 0x100fe20000010802 */
[----:B------:R-:W-:Y:S01]  /*4370*/  LDSM.16.MT88.4 R12, [R222+0xa800] ;  /* 0x00a80000de0c783b */ /* 0x000fe20000004200 */
[----:B--2---:R-:W-:-:S03]  /*4380*/  FFMA.FTZ R9, R23, c[0x0][0x23c], -R2 ;  /* 0x00008f0017097a23 */ /* 0x004fc60000010802 */
[----:B------:R-:W2:Y:S02]  /*4390*/  LDSM.16.MT88.4 R32, [R221+0xa000] ;  /* 0x00a00000dd20783b */ /* 0x000ea40000004200 */
[----:B------:R3:W-:Y:S08]  /*43a0*/  MUFU.EX2 R208, R0 ;  /* 0x0000000000d07308 */ /* 0x0007f00000000800 */
        /* <DEDUP_REMOVED lines=16> */
[----:B--2---:R-:W-:Y:S03]  /*44b0*/  HMMA.16816.F32.BF16 R76, R4, R34, RZ ;  /* 0x00000022044c723c */ /* 0x004fe600000418ff */
        /* <DEDUP_REMOVED lines=88> */
[----:B------:R1:W2:Y:S02]  /*4a40*/  MUFU.EX2 R195, R3 ;  /* 0x0000000300c37308 */ /* 0x0002a40000000800 */
[C---:B------:R-:W-:Y:S08]  /*4a50*/  HMMA.16816.F32.BF16 R148, R4.reuse, R36, RZ ;  /* 0x000000240494723c */ /* 0x040ff000000418ff */
[----:B------:R-:W-:Y:S01]  /*4a60*/  HMMA.16816.F32.BF16 R188, R4, R38, RZ ;  /* 0x0000002604bc723c */ /* 0x000fe200000418ff */
[----:B-1----:R-:W-:-:S02]  /*4a70*/  FFMA.FTZ R3, R118, c[0x0][0x23c], -R2 ;  /* 0x00008f0076037a23 */ /* 0x002fc40000010802 */
[----:B------:R-:W-:-:S05]  /*4a80*/  FFMA.FTZ R2, R116, c[0x0][0x23c], -R2 ;  /* 0x00008f0074027a23 */ /* 0x000fca0000010802 */
[C---:B------:R-:W-:Y:S01]  /*4a90*/  HMMA.16816.F32.BF16 R160, R4.reuse, R28, RZ ;  /* 0x0000001c04a0723c */ /* 0x040fe200000418ff */
[----:B------:R1:W-:Y:S07]  /*4aa0*/  MUFU.EX2 R194, R3 ;  /* 0x0000000300c27308 */ /* 0x0003ee0000000800 */
[C---:B------:R-:W-:Y:S01]  /*4ab0*/  HMMA.16816.F32.BF16 R184, R4.reuse, R30, RZ ;  /* 0x0000001e04b8723c */ /* 0x040fe200000418ff */
[----:B------:R3:W-:Y:S07]  /*4ac0*/  MUFU.EX2 R247, R2 ;  /* 0x0000000200f77308 */ /* 0x0007ee0000000800 */
[----:B------:R-:W-:Y:S01]  /*4ad0*/  HMMA.16816.F32.BF16 R36, R4, R48, RZ ;  /* 0x000000300424723c */ /* 0x000fe200000418ff */
[----:B-1----:R-:W-:-:S04]  /*4ae0*/  FADD.FTZ R3, R200, R199 ;  /* 0x000000c7c8037221 */ /* 0x002fc80000010000 */
[----:B------:R-:W-:-:S03]  /*4af0*/  FADD.FTZ R3, R197, R3 ;  /* 0x00000003c5037221 */ /* 0x000fc60000010000 */
[C---:B------:R-:W-:Y:S01]  /*4b00*/  HMMA.16816.F32.BF16 R28, R4.reuse, R32, RZ ;  /* 0x00000020041c723c */ /* 0x040fe200000418ff */
[--C-:B---3--:R-:W-:Y:S01]  /*4b10*/  FFMA.FTZ R2, R128, c[0x0][0x23c], -R0.reuse ;  /* 0x00008f0080027a23 */ /* 0x108fe20000010800 */
[----:B--2---:R-:W-:Y:S01]  /*4b20*/  F2FP.BF16.PACK_AB R128, R195, R196 ;  /* 0x000000c4c380723e */ /* 0x004fe200000010ff */
        /* <DEDUP_REMOVED lines=11> */
[C---:B--2---:R-:W-:Y:S01]  /*4be0*/  F2FP.BF16.PACK_AB R129, R192.reuse, R193 ;  /* 0x000000c1c081723e */ /* 0x044fe200000010ff */
        /* <DEDUP_REMOVED lines=51> */
[----:B------:R-:W-:Y:S01]  /*4f20*/  IMAD R252, R237, -0x2, R252 ;  /* 0xfffffffeedfc7824 */ /* 0x000fe200078e02fc */
[----:B------:R-:W-:Y:S01]  /*4f30*/  LEA.HI.SX32 R232, R232, 0xfffffffe, 0x1b ;  /* 0xfffffffee8e87811 */ /* 0x000fe200078fdaff */
[----:B------:R-:W-:Y:S01]  /*4f40*/  IMAD.MOV.U32 R139, RZ, RZ, R137 ;  /* 0x000000ffff8b7224 */ /* 0x000fe200078e0089 */
[----:B------:R-:W-:Y:S01]  /*4f50*/  MOV R141, R135 ;  /* 0x00000087008d7202 */ /* 0x000fe20000000f00 */
[----:B------:R-:W-:Y:S01]  /*4f60*/  IMAD.MOV.U32 R140, RZ, RZ, R136 ;  /* 0x000000ffff8c7224 */ /* 0x000fe200078e0088 */
[----:B------:R-:W-:Y:S01]  /*4f70*/  IADD3 R252, R133, R252, -R134 ;  /* 0x000000fc85fc7210 */ /* 0x000fe20007ffe886 */
[----:B------:R-:W-:Y:S01]  /*4f80*/  IMAD.MOV.U32 R133, RZ, RZ, R138 ;  /* 0x000000ffff857224 */ /* 0x000fe200078e008a */
[----:B------:R-:W-:-:S02]  /*4f90*/  ISETP.GE.AND P3, PT, R248, c[0x0][0x220], PT ;  /* 0x00008800f8007a0c */ /* 0x000fc40003f66270 */
[----:B------:R-:W-:Y:S01]  /*4fa0*/  ISETP.GE.AND P2, PT, R236, c[0x0][0x220], PT ;  /* 0x00008800ec007a0c */ /* 0x000fe20003f46270 */
[----:B------:R-:W-:Y:S06]  /*4fb0*/  BRA `(.L_x_1801) ;  /* 0x000002f000007947 */ /* 0x000fec0003800000 */
.L_x_1803:
[----:B------:R-:W2:Y:S01]  /*4fc0*/  LDL.64 R236, [R1+0x18] ;  /* 0x0000180001ec7983 */ /* 0x000ea20000100a00 */
[----:B------:R-:W-:Y:S01]  /*4fd0*/  IADD3 R0, R232, -0x1, RZ ;  /* 0xffffffffe8007810 */ /* 0x000fe20007ffe0ff */
[----:B------:R-:W-:Y:S02]  /*4fe0*/  IMAD.MOV.U32 R233, RZ, RZ, c[0x0][0x198] ;  /* 0x00006600ffe97624 */ /* 0x000fe400078e00ff */
[----:B------:R-:W3:Y:S01]  /*4ff0*/  LDL.64 R234, [R1] ;  /* 0x0000000001ea7983 */ /* 0x000ee20000100a00 */
[----:B------:R-:W-:Y:S01]  /*5000*/  SHF.R.S32.HI R3, RZ, 0x1f, R0 ;  /* 0x0000001fff037819 */ /* 0x000fe20000011400 */
[C---:B------:R-:W-:Y:S02]  /*5010*/  IMAD.WIDE.U32 R4, R0.reuse, c[0x0][0x198], RZ ;  /* 0x0000660000047a25 */ /* 0x040fe400078e00ff */
        /* <DEDUP_REMOVED lines=12> */
[C---:B------:R-:W-:Y:S02]  /*50e0*/  @!P2 LEA R8, P1, R0.reuse, c[0x0][0x168], 0x1 ;  /* 0x00005a000008aa11 */ /* 0x040fe400078208ff */
        /* <DEDUP_REMOVED lines=28> */
.L_x_1801:
        /* <DEDUP_REMOVED lines=150> */
[----:B------:R-:W-:Y:S02]  /*5c10*/  FMUL.FTZ R15, R15, c[0x0][0x2ec] ;  /* 0x0000bb000f0f7a20 */ /* 0x000fe40000410000 */
[----:B------:R-:W-:Y:S02]  /*5c20*/  FMUL.FTZ R16, R16, c[0x0][0x2ec] ;  /* 0x0000bb0010107a20 */ /* 0x000fe40000410000 */
[----:B------:R-:W-:Y:S02]  /*5c30*/  FMUL.FTZ R17, R17, c[0x0][0x2ec] ;  /* 0x0000bb0011117a20 */ /* 0x000fe40000410000 */
[----:B------:R-:W-:Y:S01]  /*5c40*/  FMUL.FTZ R18, R18, c[0x0][0x2ec] ;  /* 0x0000bb0012127a20 */ /* 0x000fe20000410000 */
[----:B------:R4:W1:Y:S01]  /*5c50*/  MUFU.TANH R184, R7 ;  /* 0x0000000700b87308 */ /* 0x0008620000002400 */
[----:B------:R-:W-:Y:S09]  /*5c60*/  FMUL.FTZ R19, R19, c[0x0][0x2ec] ;  /* 0x0000bb0013137a20 */ /* 0x000ff20000410000 */
[----:B------:R-:W1:Y:S10]  /*5c70*/  MUFU.TANH R200, R8 ;  /* 0x0000000800c87308 */ /* 0x000e740000002400 */
[----:B------:R-:W1:Y:S01]  /*5c80*/  MUFU.TANH R197, R9 ;  /* 0x0000000900c57308 */ /* 0x000e620000002400 */
[----:B----4-:R-:W4:Y:S01]  /*5c90*/  LDSM.16.M88.4 R4, [R223+0x1800] ;  /* 0x00180000df04783b */ /* 0x010f220000000200 */
[----:B------:R-:W-:Y:S08]  /*5ca0*/  DEPBAR.LE SB0, 0x0 ;  /* 0x000080000000791a */ /* 0x000ff00000000000 */
[----:B------:R-:W1:Y:S01]  /*5cb0*/  MUFU.TANH R202, R10 ;  /* 0x0000000a00ca7308 */ /* 0x000e620000002400 */
[----:B------:R-:W-:Y:S09]  /*5cc0*/  BAR.SYNC.DEFER_BLOCKING 0x0 ;  /* 0x0000000000007b1d */ /* 0x000ff20000010000 */
[----:B------:R-:W1:Y:S10]  /*5cd0*/  MUFU.TANH R201, R11 ;  /* 0x0000000b00c97308 */ /* 0x000e740000002400 */
[----:B------:R-:W1:Y:S10]  /*5ce0*/  MUFU.TANH R196, R12 ;  /* 0x0000000c00c47308 */ /* 0x000e740000002400 */
[----:B------:R-:W1:Y:S01]  /*5cf0*/  MUFU.TANH R191, R13 ;  /* 0x0000000d00bf7308 */ /* 0x000e620000002400 */
[-C--:B----4-:R-:W-:Y:S09]  /*5d00*/  HMMA.16816.F32.BF16 R20, R192, R4.reuse, R20 ;  /* 0x00000004c014723c */ /* 0x090ff20000041814 */
[----:B------:R-:W4:Y:S01]  /*5d10*/  MUFU.TANH R199, R14 ;  /* 0x0000000e00c77308 */ /* 0x000f220000002400 */
[C---:B------:R-:W-:Y:S09]  /*5d20*/  HMMA.16816.F32.BF16 R24, R180.reuse, R4, R24 ;  /* 0x00000004b418723c */ /* 0x040ff20000041818 */
[----:B------:R-:W1:Y:S01]  /*5d30*/  MUFU.TANH R198, R15 ;  /* 0x0000000f00c67308 */ /* 0x000e620000002400 */
        /* <DEDUP_REMOVED lines=13> */
[----:B------:R5:W1:Y:S01]  /*5e10*/  MUFU.TANH R181, R28 ;  /* 0x0000001c00b57308 */ /* 0x000a620000002400 */
[----:B------:R-:W-:Y:S02]  /*5e20*/  FMUL.FTZ R2, R31, c[0x0][0x2ec] ;  /* 0x0000bb001f027a20 */ /* 0x000fe40000410000 */
[----:B------:R-:W-:Y:S02]  /*5e30*/  FMUL.FTZ R31, R35, c[0x0][0x2ec] ;  /* 0x0000bb00231f7a20 */ /* 0x000fe40000410000 */
[----:B------:R-:W-:Y:S02]  /*5e40*/  FMUL.FTZ R26, R26, c[0x0][0x2ec] ;  /* 0x0000bb001a1a7a20 */ /* 0x000fe40000410000 */
[----:B------:R-:W-:Y:S03]  /*5e50*/  FMUL.FTZ R27, R27, c[0x0][0x2ec] ;  /* 0x0000bb001b1b7a20 */ /* 0x000fe60000410000 */
[----:B------:R1:W1:Y:S10]  /*5e60*/  MUFU.TANH R137, R29 ;  /* 0x0000001d00897308 */ /* 0x0002740000002400 */
[----:B------:R2:W2:Y:S01]  /*5e70*/  MUFU.TANH R142, R30 ;  /* 0x0000001e008e7308 */ /* 0x0004a20000002400 */
[----:B-----5:R-:W-:Y:S09]  /*5e80*/  FMUL.FTZ R28, R32, c[0x0][0x2ec] ;  /* 0x0000bb00201c7a20 */ /* 0x020ff20000410000 */
[----:B------:R3:W3:Y:S01]  /*5e90*/  MUFU.TANH R136, R18 ;  /* 0x0000001200887308 */ /* 0x0006e20000002400 */
[----:B-1----:R-:W-:Y:S09]  /*5ea0*/  FMUL.FTZ R29, R33, c[0x0][0x2ec] ;  /* 0x0000bb00211d7a20 */ /* 0x002ff20000410000 */
[----:B------:R1:W1:Y:S01]  /*5eb0*/  MUFU.TANH R143, R19 ;  /* 0x00000013008f7308 */ /* 0x0002620000002400 */
[----:B--2---:R-:W-:Y:S09]  /*5ec0*/  FMUL.FTZ R30, R34, c[0x0][0x2ec] ;  /* 0x0000bb00221e7a20 */ /* 0x004ff20000410000 */
        /* <DEDUP_REMOVED lines=12> */
[----:B------:R-:W1:Y:S02]  /*5f90*/  MUFU.TANH R31, R31 ;  /* 0x0000001f001f7308 */ /* 0x000e640000002400 */
[----:B-1234-:R-:W-:-:S05]  /*5fa0*/  @P4 BRA `(.L_x_1803) ;  /* 0xfffff01000004947 */ /* 0x01efca000383ffff */
.L_x_1802:
[----:B------:R-:W-:Y:S05]  /*5fb0*/  IMAD R3, R232, -0x20, R252 ;  /* 0xffffffe0e8037824 */ /* 0x000fea00078e02fc */
[C---:B------:R-:W-:Y:S02]  /*5fc0*/  IADD3 R4, R3.reuse, 0x8, RZ ;  /* 0x0000000803047810 */ /* 0x040fe40007ffe0ff */
[C---:B------:R-:W-:Y:S02]  /*5fd0*/  IADD3 R0, R3.reuse, 0x7, RZ ;  /* 0x0000000703007810 */ /* 0x040fe40007ffe0ff */
[----:B------:R-:W-:Y:S02]  /*5fe0*/  ISETP.GE.AND P0, PT, R4, RZ, PT ;  /* 0x000000ff0400720c */ /* 0x000fe40003f06270 */
[----:B------:R-:W-:Y:S02]  /*5ff0*/  ISETP.GE.AND P1, PT, R0, RZ, PT ;  /* 0x000000ff0000720c */ /* 0x000fe40003f26270 */
[C---:B------:R-:W-:Y:S02]  /*6000*/  IADD3 R5, R3.reuse, -0x1, RZ ;  /* 0xffffffff03057810 */ /* 0x040fe40007ffe0ff */
[C---:B-1----:R-:W-:Y:S02]  /*6010*/  IADD3 R7, R3.reuse, -0x11, RZ ;  /* 0xffffffef03077810 */ /* 0x042fe40007ffe0ff */
        /* <DEDUP_REMOVED lines=8> */
[----:B------:R2:W3:Y:S04]  /*60a0*/  I2F R23, R0 ;  /* 0x0000000000177306 */ /* 0x0004e80000201400 */
[C---:B------:R-:W-:Y:S06]  /*60b0*/  @!P0 IADD3 R5, -R3.reuse, 0x1, RZ ;  /* 0x0000000103058810 */ /* 0x040fec0007ffe1ff */
[----:B------:R4:W-:Y:S01]  /*60c0*/  I2F R18, R5 ;  /* 0x0000000500127306 */ /* 0x0009e20000201400 */
[C---:B-1----:R-:W-:Y:S04]  /*60d0*/  IADD3 R4, R3.reuse, -0x8, RZ ;  /* 0xfffffff803047810 */ /* 0x042fe80007ffe0ff */
[----:B------:R-:W-:Y:S05]  /*60e0*/  ISETP.GE.AND P1, PT, R4, RZ, PT ;  /* 0x000000ff0400720c */ /* 0x000fea0003f26270 */
[----:B------:R-:W-:Y:S01]  /*60f0*/  I2F R22, R22 ;  /* 0x0000001600167306 */ /* 0x000fe20000201400 */
[C---:B--2---:R-:W-:Y:S04]  /*6100*/  IADD3 R0, R3.reuse, -0x18, RZ ;  /* 0xffffffe803007810 */ /* 0x044fe80007ffe0ff */
[----:B------:R-:W-:Y:S03]  /*6110*/  ISETP.GE.AND P0, PT, R0, RZ, PT ;  /* 0x000000ff0000720c */ /* 0x000fe60003f06270 */
[C---:B------:R-:W-:Y:S02]  /*6120*/  @!P1 IADD3 R4, -R3.reuse, 0x8, RZ ;  /* 0x0000000803049810 */ /* 0x040fe40007ffe1ff */
[----:B----4-:R-:W-:Y:S02]  /*6130*/  IADD3 R5, R3, -0x9, RZ ;  /* 0xfffffff703057810 */ /* 0x010fe40007ffe0ff */
[----:B------:R1:W-:Y:S02]  /*6140*/  I2F R17, R4 ;  /* 0x0000000400117306 */ /* 0x0003e40000201400 */
[----:B------:R-:W-:Y:S04]  /*6150*/  ISETP.GE.AND P1, PT, R5, RZ, PT ;  /* 0x000000ff0500720c */ /* 0x000fe80003f26270 */
[C---:B------:R-:W-:Y:S04]  /*6160*/  @!P0 IADD3 R0, -R3.reuse, 0x18, RZ ;  /* 0x0000001803008810 */ /* 0x040fe80007ffe1ff */
[----:B------:R2:W4:Y:S05]  /*6170*/  I2F R25, R0 ;  /* 0x0000000000197306 */ /* 0x00052a0000201400 */
[C---:B------:R-:W-:Y:S05]  /*6180*/  @!P1 IADD3 R5, -R3.reuse, 0x9, RZ ;  /* 0x0000000903059810 */ /* 0x040fea0007ffe1ff */
[----:B------:R5:W3:Y:S01]  /*6190*/  I2F R16, R5 ;  /* 0x0000000500107306 */ /* 0x000ae20000201400 */
[C---:B-1----:R-:W-:Y:S04]  /*61a0*/  IADD3 R4, R3.reuse, -0x19, RZ ;  /* 0xffffffe703047810 */ /* 0x042fe80007ffe0ff */
[----:B------:R-:W-:Y:S02]  /*61b0*/  ISETP.GE.AND P0, PT, R4, RZ, PT ;  /* 0x000000ff0400720c */ /* 0x000fe40003f06270 */
[C---:B--2---:R-:W-:Y:S04]  /*61c0*/  IADD3 R0, R3.reuse, -0x10, RZ ;  /* 0xfffffff003007810 */ /* 0x044fe80007ffe0ff */
[----:B------:R-:W-:Y:S07]  /*61d0*/  ISETP.GE.AND P1, PT, R0, RZ, PT ;  /* 0x000000ff0000720c */ /* 0x000fee0003f26270 */
[----:B------:R-:W-:Y:S02]  /*61e0*/  @!P0 IADD3 R4, -R3, 0x19, RZ ;  /* 0x0000001903048810 */ /* 0x000fe40007ffe1ff */
[----:B------:R-:W-:Y:S01]  /*61f0*/  ISETP.GE.AND P0, PT, R7, RZ, PT ;  /* 0x000000ff0700720c */ /* 0x000fe20003f06270 */
[-C--:B---3--:R-:W-:Y:S01]  /*6200*/  FFMA.FTZ R23, R23, -R132.reuse, R184 ;  /* 0x8000008417177223 */ /* 0x088fe200000100b8 */
[----:B------:R1:W2:Y:S01]  /*6210*/  I2F R24, R4 ;  /* 0x0000000400187306 */ /* 0x0002a20000201400 */
[----:B-----5:R-:W-:Y:S01]  /*6220*/  IADD3 R5, R3, 0x3f, RZ ;  /* 0x0000003f03057810 */ /* 0x020fe20007ffe0ff */
[-C--:B----4-:R-:W-:Y:S02]  /*6230*/  FFMA.FTZ R184, R25, -R132.reuse, R28 ;  /* 0x8000008419b87223 */ /* 0x090fe4000001001c */
[-C--:B------:R-:W-:Y:S01]  /*6240*/  FFMA.FTZ R20, R20, -R132.reuse, R185 ;  /* 0x8000008414147223 */ /* 0x080fe200000100b9 */
[C---:B------:R-:W-:Y:S01]  /*6250*/  @!P1 IADD3 R0, -R3.reuse, 0x10, RZ ;  /* 0x0000001003009810 */ /* 0x040fe20007ffe1ff */
[-C--:B------:R-:W-:Y:S01]  /*6260*/  FFMA.FTZ R19, R18, -R132.reuse, R189 ;  /* 0x8000008412137223 */ /* 0x080fe200000100bd */
[----:B------:R-:W-:Y:S01]  /*6270*/  ISETP.GE.AND P1, PT, R6, RZ, PT ;  /* 0x000000ff0600720c */ /* 0x000fe20003f26270 */
[-C--:B------:R-:W-:Y:S02]  /*6280*/  FFMA.FTZ R21, R18, -R132.reuse, R143 ;  /* 0x8000008412157223 */ /* 0x080fe4000001008f */
[----:B------:R3:W4:Y:S01]  /*6290*/  I2F R14, R0 ;  /* 0x00000000000e7306 */ /* 0x0007220000201400 */
[----:B------:R-:W-:Y:S01]  /*62a0*/  @!P0 IADD3 R7, -R3, 0x11, RZ ;  /* 0x0000001103078810 */ /* 0x000fe20007ffe1ff */
[-C--:B------:R-:W-:Y:S01]  /*62b0*/  FFMA.FTZ R18, R17, -R132.reuse, R177 ;  /* 0x8000008411127223 */ /* 0x080fe200000100b1 */
[----:B------:R-:W-:Y:S01]  /*62c0*/  ISETP.GE.AND P0, PT, R5, RZ, PT ;  /* 0x000000ff0500720c */ /* 0x000fe20003f06270 */
[-C--:B------:R-:W-:Y:S06]  /*62d0*/  FFMA.FTZ R190, R16, -R132.reuse, R135 ;  /* 0x8000008410be7223 */ /* 0x080fec0000010087 */
[----:B------:R-:W5:Y:S01]  /*62e0*/  I2F R11, R7 ;  /* 0x00000007000b7306 */ /* 0x000f620000201400 */
[C---:B------:R-:W-:Y:S02]  /*62f0*/  @!P1 IADD3 R6, -R3.reuse, -0x40, RZ ;  /* 0xffffffc003069810 */ /* 0x040fe40007ffe1ff */
[C---:B-1----:R-:W-:Y:S01]  /*6300*/  IADD3 R4, R3.reuse, 0x38, RZ ;  /* 0x0000003803047810 */ /* 0x042fe20007ffe0ff */
[-C--:B--2---:R-:W-:Y:S02]  /*6310*/  FFMA.FTZ R185, R24, -R132.reuse, R29 ;  /* 0x8000008418b97223 */ /* 0x084fe4000001001d */
[C---:B------:R-:W-:Y:S02]  /*6320*/  @!P0 IADD3 R5, -R3.reuse, -0x3f, RZ ;  /* 0xffffffc103058810 */ /* 0x040fe40007ffe1ff */
[----:B------:R-:W-:Y:S02]  /*6330*/  ISETP.GE.AND P1, PT, R4, RZ, PT ;  /* 0x000000ff0400720c */ /* 0x000fe40003f26270 */
[----:B------:R1:W-:Y:S01]  /*6340*/  I2F R13, R5 ;  /* 0x00000005000d7306 */ /* 0x0003e20000201400 */
[C---:B---3--:R-:W-:Y:S01]  /*6350*/  IADD3 R0, R3.reuse, 0x37, RZ ;  /* 0x0000003703007810 */ /* 0x048fe20007ffe0ff */
[CC--:B----4-:R-:W-:Y:S02]  /*6360*/  FFMA.FTZ R182, R14.reuse, -R132.reuse, R178 ;  /* 0x800000840eb67223 */ /* 0x0d0fe400000100b2 */
[-C--:B------:R-:W-:Y:S01]  /*6370*/  FFMA.FTZ R189, R14, -R132.reuse, R30 ;  /* 0x800000840ebd7223 */ /* 0x080fe2000001001e */
[----:B------:R-:W-:Y:S05]  /*6380*/  ISETP.GE.AND P0, PT, R0, RZ, PT ;  /* 0x000000ff0000720c */ /* 0x000fea0003f06270 */
[----:B------:R2:W-:Y:S01]  /*6390*/  I2F R15, R6 ;  /* 0x00000006000f7306 */ /* 0x0005e20000201400 */
[----:B------:R-:W-:Y:S02]  /*63a0*/  @!P1 IADD3 R4, -R3, -0x38, RZ ;  /* 0xffffffc803049810 */ /* 0x000fe40007ffe1ff */
[----:B------:R-:W-:Y:S01]  /*63b0*/  ISETP.GE.AND P1, PT, R9, RZ, PT ;  /* 0x000000ff0900720c */ /* 0x000fe20003f26270 */
[-C--:B-----5:R-:W-:Y:S01]  /*63c0*/  FFMA.FTZ R183, R11, -R132.reuse, R138 ;  /* 0x800000840bb77223 */ /* 0x0a0fe2000001008a */
[----:B------:R-:W-:Y:S01]  /*63d0*/  IADD3 R7, R3, 0x28, RZ ;  /* 0x0000002803077810 */ /* 0x000fe20007ffe0ff */
[-C--:B------:R-:W-:Y:S03]  /*63e0*/  FFMA.FTZ R192, R11, -R132.reuse, R31 ;  /* 0x800000840bc07223 */ /* 0x080fe6000001001f */
[----:B------:R-:W-:Y:S01]  /*63f0*/  ISETP.GE.AND P6, PT, R7, RZ, PT ;  /* 0x000000ff0700720c */ /* 0x000fe20003fc6270 */
[----:B------:R3:W4:Y:S01]  /*6400*/  I2F R12, R4 ;  /* 0x00000004000c7306 */ /* 0x0007220000201400 */
[C---:B------:R-:W-:Y:S02]  /*6410*/  @!P0 IADD3 R0, -R3.reuse, -0x37, RZ ;  /* 0xffffffc903008810 */ /* 0x040fe40007ffe1ff */
[----:B------:R-:W-:Y:S02]  /*6420*/  ISETP.GE.AND P0, PT, R8, RZ, PT ;  /* 0x000000ff0800720c */ /* 0x000fe40003f06270 */
[C---:B-1----:R-:W-:Y:S02]  /*6430*/  IADD3 R5, R3.reuse, 0x48, RZ ;  /* 0x0000004803057810 */ /* 0x042fe40007ffe0ff */
[----:B------:R-:W-:Y:S02]  /*6440*/  @!P1 IADD3 R9, -R3, -0x30, RZ ;  /* 0xffffffd003099810 */ /* 0x000fe40007ffe1ff */
[----:B------:R-:W-:Y:S01]  /*6450*/  ISETP.GE.AND P1, PT, R5, RZ, PT ;  /* 0x000000ff0500720c */ /* 0x000fe20003f26270 */
[----:B------:R-:W1:Y:S02]  /*6460*/  I2F R10, R0 ;  /* 0x00000000000a7306 */ /* 0x000e640000201400 */
[C---:B------:R-:W-:Y:S02]  /*6470*/  @!P6 IADD3 R7, -R3.reuse, -0x28, RZ ;  /* 0xffffffd80307e810 */ /* 0x040fe40007ffe1ff */
[C---:B--2---:R-:W-:Y:S02]  /*6480*/  IADD3 R6, R3.reuse, 0x27, RZ ;  /* 0x0000002703067810 */ /* 0x044fe40007ffe0ff */
[C---:B------:R-:W-:Y:S02]  /*6490*/  @!P0 IADD3 R8, -R3.reuse, -0x2f, RZ ;  /* 0xffffffd103088810 */ /* 0x040fe40007ffe1ff */
[----:B------:R-:W-:Y:S02]  /*64a0*/  ISETP.GE.AND P5, PT, R6, RZ, PT ;  /* 0x000000ff0600720c */ /* 0x000fe40003fa6270 */
[----:B------:R2:W5:Y:S02]  /*64b0*/  I2F R0, R8 ;  /* 0x0000000800007306 */ /* 0x0005640000201400 */
[C---:B------:R-:W-:Y:S02]  /*64c0*/  @!P1 IADD3 R5, -R3.reuse, -0x48, RZ ;  /* 0xffffffb803059810 */ /* 0x040fe40007ffe1ff */
[C---:B---3--:R-:W-:Y:S01]  /*64d0*/  IADD3 R4, R3.reuse, 0x47, RZ ;  /* 0x0000004703047810 */ /* 0x048fe20007ffe0ff */
[CC--:B----4-:R-:W-:Y:S02]  /*64e0*/  FFMA.FTZ R14, R12.reuse, -R132.reuse, R196 ;  /* 0x800000840c0e7223 */ /* 0x0d0fe400000100c4 */
[-C--:B------:R-:W-:Y:S01]  /*64f0*/  FFMA.FTZ R187, R12, -R132.reuse, R187 ;  /* 0x800000840cbb7223 */ /* 0x080fe200000100bb */
[----:B------:R-:W-:Y:S02]  /*6500*/  ISETP.GE.AND P0, PT, R4, RZ, PT ;  /* 0x000000ff0400720c */ /* 0x000fe40003f06270 */
[----:B------:R3:W-:Y:S01]  /*6510*/  I2F R25, R5 ;  /* 0x0000000500197306 */ /* 0x0007e20000201400 */
[C---:B------:R-:W-:Y:S01]  /*6520*/  @!P5 IADD3 R6, -R3.reuse, -0x27, RZ ;  /* 0xffffffd90306d810 */ /* 0x040fe20007ffe1ff */
[CC--:B-1----:R-:W-:Y:S02]  /*6530*/  FFMA.FTZ R11, R10.reuse, -R132.reuse, R191 ;  /* 0x800000840a0b7223 */ /* 0x0c2fe400000100bf */
[-C--:B------:R-:W-:Y:S06]  /*6540*/  FFMA.FTZ R188, R10, -R132.reuse, R188 ;  /* 0x800000840abc7223 */ /* 0x080fec00000100bc */
[----:B------:R1:W4:Y:S01]  /*6550*/  I2F R27, R7 ;  /* 0x00000007001b7306 */ /* 0x0003220000201400 */
[----:B------:R-:W-:Y:S01]  /*6560*/  @!P0 IADD3 R4, -R3, -0x47, RZ ;  /* 0xffffffb903048810 */ /* 0x000fe20007ffe1ff */
[-C--:B--2---:R-:W-:Y:S02]  /*6570*/  FFMA.FTZ R8, R22, -R132.reuse, R186 ;  /* 0x8000008416087223 */ /* 0x084fe400000100ba */
[-C--:B------:R-:W-:Y:S02]  /*6580*/  FFMA.FTZ R186, R17, -R132.reuse, R134 ;  /* 0x8000008411ba7223 */ /* 0x080fe40000010086 */
[-C--:B------:R-:W-:Y:S01]  /*6590*/  FFMA.FTZ R17, R16, -R132.reuse, R176 ;  /* 0x8000008410117223 */ /* 0x080fe200000100b0 */
[----:B------:R-:W-:Y:S03]  /*65a0*/  FMNMX.FTZ R3, R8, R133, !PT ;  /* 0x0000008508037209 */ /* 0x000fe60007810000 */
[----:B------:R2:W2:Y:S01]  /*65b0*/  I2F R26, R6 ;  /* 0x00000006001a7306 */ /* 0x0004a20000201400 */
[-C--:B------:R-:W-:Y:S02]  /*65c0*/  FFMA.FTZ R22, R22, -R132.reuse, R136 ;  /* 0x8000008416167223 */ /* 0x080fe40000010088 */
[-C--:B------:R-:W-:Y:S01]  /*65d0*/  FFMA.FTZ R16, R13, -R132.reuse, R197 ;  /* 0x800000840d107223 */ /* 0x080fe200000100c5 */
[----:B---3--:R-:W-:Y:S01]  /*65e0*/  FMNMX.FTZ R5, R19, R3, !PT ;  /* 0x0000000313057209 */ /* 0x008fe20007810000 */
[-C--:B-----5:R-:W-:Y:S01]  /*65f0*/  FFMA.FTZ R191, R0, -R132.reuse, R179 ;  /* 0x8000008400bf7223 */ /* 0x0a0fe200000100b3 */
[----:B------:R-:W-:Y:S01]  /*6600*/  FMNMX.FTZ R3, R20, R139, !PT ;  /* 0x0000008b14037209 */ /* 0x000fe20007810000 */
[-C--:B------:R-:W-:Y:S01]  /*6610*/  FFMA.FTZ R13, R13, -R132.reuse, R198 ;  /* 0x800000840d0d7223 */ /* 0x080fe200000100c6 */
[----:B------:R-:W-:Y:S01]  /*6620*/  FMNMX.FTZ R5, R18, R5, !PT ;  /* 0x0000000512057209 */ /* 0x000fe20007810000 */
[-C--:B------:R-:W-:Y:S01]  /*6630*/  FFMA.FTZ R2, R0, -R132.reuse, R2 ;  /* 0x8000008400027223 */ /* 0x080fe20000010002 */
[----:B------:R3:W5:Y:S01]  /*6640*/  I2F R24, R4 ;  /* 0x0000000400187306 */ /* 0x0007620000201400 */
[----:B------:R-:W-:Y:S01]  /*6650*/  FMNMX.FTZ R3, R23, R3, !PT ;  /* 0x0000000317037209 */ /* 0x000fe20007810000 */
[----:B------:R-:W-:Y:S01]  /*6660*/  LDSM.16.MT88.4 R176, [R219+0xa000] ;  /* 0x00a00000dbb0783b */ /* 0x000fe20000004200 */
[----:B------:R-:W-:Y:S01]  /*6670*/  FMNMX.FTZ R5, R17, R5, !PT ;  /* 0x0000000511057209 */ /* 0x000fe20007810000 */
[-C--:B-1----:R-:W-:Y:S02]  /*6680*/  FFMA.FTZ R7, R15, -R132.reuse, R200 ;  /* 0x800000840f077223 */ /* 0x082fe400000100c8 */
[-C--:B----4-:R-:W-:Y:S02]  /*6690*/  FFMA.FTZ R181, R27, -R132.reuse, R181 ;  /* 0x800000841bb57223 */ /* 0x090fe400000100b5 */
[-C--:B------:R-:W-:Y:S02]  /*66a0*/  FFMA.FTZ R15, R15, -R132.reuse, R199 ;  /* 0x800000840f0f7223 */ /* 0x080fe400000100c7 */
[----:B------:R-:W1:Y:S01]  /*66b0*/  I2F R9, R9 ;  /* 0x0000000900097306 */ /* 0x000e620000201400 */
[----:B--2---:R-:W-:Y:S01]  /*66c0*/  FMNMX.FTZ R6, R22, R3, !PT ;  /* 0x0000000316067209 */ /* 0x004fe20007810000 */
[----:B------:R-:W-:Y:S01]  /*66d0*/  FFMA.FTZ R193, R26, -R132, R137 ;  /* 0x800000841ac17223 */ /* 0x000fe20000010089 */
[----:B------:R-:W-:Y:S02]  /*66e0*/  FMNMX.FTZ R3, R182, R5, !PT ;  /* 0x00000005b6037209 */ /* 0x000fe40007810000 */
[----:B------:R-:W-:Y:S02]  /*66f0*/  FMNMX.FTZ R6, R21, R6, !PT ;  /* 0x0000000615067209 */ /* 0x000fe40007810000 */
[----:B------:R-:W-:Y:S02]  /*6700*/  FMNMX.FTZ R5, R183, R3, !PT ;  /* 0x00000003b7057209 */ /* 0x000fe40007810000 */
[----:B---3--:R-:W-:Y:S01]  /*6710*/  FMNMX.FTZ R4, R7, R140, !PT ;  /* 0x0000008c07047209 */ /* 0x008fe20007810000 */
[----:B-----5:R-:W-:Y:S01]  /*6720*/  FFMA.FTZ R24, R24, -R132, R201 ;  /* 0x8000008418187223 */ /* 0x020fe200000100c9 */
[----:B------:R-:W-:Y:S02]  /*6730*/  FMNMX.FTZ R5, R184, R5, !PT ;  /* 0x00000005b8057209 */ /* 0x000fe40007810000 */
[----:B------:R-:W-:Y:S02]  /*6740*/  FMNMX.FTZ R3, R16, R4, !PT ;  /* 0x0000000410037209 */ /* 0x000fe40007810000 */
[----:B------:R-:W-:Y:S02]  /*6750*/  FMNMX.FTZ R4, R186, R6, !PT ;  /* 0x00000006ba047209 */ /* 0x000fe40007810000 */
[----:B------:R-:W-:Y:S02]  /*6760*/  FMNMX.FTZ R3, R14, R3, !PT ;  /* 0x000000030e037209 */ /* 0x000fe40007810000 */
[----:B------:R-:W-:Y:S01]  /*6770*/  FMNMX.FTZ R6, R190, R4, !PT ;  /* 0x00000004be067209 */ /* 0x000fe20007810000 */
[-C--:B-1----:R-:W-:Y:S01]  /*6780*/  FFMA.FTZ R180, R9, -R132.reuse, R180 ;  /* 0x8000008409b47223 */ /* 0x082fe200000100b4 */
[----:B------:R-:W-:Y:S01]  /*6790*/  FMNMX.FTZ R4, R185, R5, !PT ;  /* 0x00000005b9047209 */ /* 0x000fe20007810000 */
[----:B------:R-:W-:Y:S01]  /*67a0*/  FFMA.FTZ R142, R9, -R132, R142 ;  /* 0x80000084098e7223 */ /* 0x000fe2000001008e */
[----:B------:R-:W-:Y:S02]  /*67b0*/  FMNMX.FTZ R6, R189, R6, !PT ;  /* 0x00000006bd067209 */ /* 0x000fe40007810000 */
[----:B------:R-:W-:Y:S01]  /*67c0*/  FMNMX.FTZ R3, R11, R3, !PT ;  /* 0x000000030b037209 */ /* 0x000fe20007810000 */
[----:B------:R-:W1:Y:S03]  /*67d0*/  SHFL.BFLY PT, R138, R4, 0x2, 0x1f ;  /* 0x0c401f00048a7f89 */ /* 0x000e6600000e0000 */
[----:B------:R-:W-:Y:S02]  /*67e0*/  FMNMX.FTZ R5, R180, R3, !PT ;  /* 0x00000003b4057209 */ /* 0x000fe40007810000 */
[----:B------:R-:W-:Y:S01]  /*67f0*/  FMNMX.FTZ R3, R192, R6, !PT ;  /* 0x00000006c0037209 */ /* 0x000fe20007810000 */
[----:B------:R-:W-:Y:S01]  /*6800*/  FFMA.FTZ R6, R25, -R132, R202 ;  /* 0x8000008419067223 */ /* 0x000fe200000100ca */
[----:B------:R-:W-:Y:S03]  /*6810*/  FMNMX.FTZ R5, R191, R5, !PT ;  /* 0x00000005bf057209 */ /* 0x000fe60007810000 */
[----:B------:R-:W2:Y:S01]  /*6820*/  SHFL.BFLY PT, R137, R3, 0x2, 0x1f ;  /* 0x0c401f0003897f89 */ /* 0x000ea200000e0000 */
[----:B------:R-:W-:Y:S02]  /*6830*/  FMNMX.FTZ R25, R6, R141, !PT ;  /* 0x0000008d06197209 */ /* 0x000fe40007810000 */
[----:B------:R-:W-:Y:S02]  /*6840*/  FMNMX.FTZ R5, R181, R5, !PT ;  /* 0x00000005b5057209 */ /* 0x000fe40007810000 */
[----:B------:R-:W-:Y:S02]  /*6850*/  FMNMX.FTZ R25, R24, R25, !PT ;  /* 0x0000001918197209 */ /* 0x000fe40007810000 */
[----:B------:R-:W-:Y:S05]  /*6860*/  FMNMX.FTZ R5, R193, R5, !PT ;  /* 0x00000005c1057209 */ /* 0x000fea0007810000 */
[----:B------:R-:W3:Y:S01]  /*6870*/  SHFL.BFLY PT, R26, R5, 0x2, 0x1f ;  /* 0x0c401f00051a7f89 */ /* 0x000ee200000e0000 */
[----:B-1----:R-:W-:Y:S02]  /*6880*/  FMNMX.FTZ R138, R4, R138, !PT ;  /* 0x0000008a048a7209 */ /* 0x002fe40007810000 */
[----:B------:R-:W-:Y:S05]  /*6890*/  FMNMX.FTZ R4, R15, R25, !PT ;  /* 0x000000190f047209 */ /* 0x000fea0007810000 */
[----:B------:R-:W1:Y:S01]  /*68a0*/  SHFL.BFLY PT, R12, R138, 0x1, 0x1f ;  /* 0x0c201f008a0c7f89 */ /* 0x000e6200000e0000 */
[----:B------:R-:W-:Y:S02]  /*68b0*/  FMNMX.FTZ R4, R13, R4, !PT ;  /* 0x000000040d047209 */ /* 0x000fe40007810000 */
[----:B--2---:R-:W-:Y:S02]  /*68c0*/  FMNMX.FTZ R137, R3, R137, !PT ;  /* 0x0000008903897209 */ /* 0x004fe40007810000 */
[----:B------:R-:W-:Y:S03]  /*68d0*/  FMNMX.FTZ R3, R187, R4, !PT ;  /* 0x00000004bb037209 */ /* 0x000fe60007810000 */
[----:B------:R-:W2:Y:S01]  /*68e0*/  SHFL.BFLY PT, R9, R137, 0x1, 0x1f ;  /* 0x0c201f0089097f89 */ /* 0x000ea200000e0000 */
[----:B------:R-:W-:Y:S04]  /*68f0*/  FMNMX.FTZ R3, R188, R3, !PT ;  /* 0x00000003bc037209 */ /* 0x000fe80007810000 */
[----:B------:R-:W-:Y:S02]  /*6900*/  FMNMX.FTZ R0, R142, R3, !PT ;  /* 0x000000038e007209 */ /* 0x000fe40007810000 */
[----:B---3--:R-:W-:Y:S02]  /*6910*/  FMNMX.FTZ R5, R5, R26, !PT ;  /* 0x0000001a05057209 */ /* 0x008fe40007810000 */
[----:B------:R-:W-:Y:S03]  /*6920*/  FMNMX.FTZ R3, R2, R0, !PT ;  /* 0x0000000002037209 */ /* 0x000fe60007810000 */
[----:B------:R-:W3:Y:S01]  /*6930*/  SHFL.BFLY PT, R136, R5, 0x1, 0x1f ;  /* 0x0c201f0005887f89 */ /* 0x000ee200000e0000 */
[----:B-1----:R-:W-:Y:S04]  /*6940*/  FMNMX.FTZ R138, R138, R12, !PT ;  /* 0x0000000c8a8a7209 */ /* 0x002fe80007810000 */
[C---:B------:R-:W-:Y:S01]  /*6950*/  FSETP.NEU.FTZ.AND P0, PT, R138.reuse, -INF , PT ;  /* 0xff8000008a00780b */ /* 0x040fe20003f1d000 */
[----:B------:R-:W-:Y:S02]  /*6960*/  FADD.FTZ R0, -R138, R133 ;  /* 0x000000858a007221 */ /* 0x000fe40000010100 */
[----:B------:R-:W1:Y:S02]  /*6970*/  SHFL.BFLY PT, R4, R3, 0x2, 0x1f ;  /* 0x0c401f0003047f89 */ /* 0x000e6400000e0000 */
[----:B------:R-:W-:Y:S01]  /*6980*/  FMUL.FTZ R0, R0, c[0x0][0x23c] ;  /* 0x00008f0000007a20 */ /* 0x000fe20000410000 */
[----:B--2---:R-:W-:Y:S03]  /*6990*/  FMNMX.FTZ R137, R137, R9, !PT ;  /* 0x0000000989897209 */ /* 0x004fe60007810000 */
[----:B------:R2:W4:Y:S01]  /*69a0*/  MUFU.EX2 R134, R0 ;  /* 0x0000000000867308 */ /* 0x0005220000000800 */
[----:B---3--:R-:W-:Y:S01]  /*69b0*/  FMNMX.FTZ R136, R5, R136, !PT ;  /* 0x0000008805887209 */ /* 0x008fe20007810000 */
[----:B--2---:R-:W-:Y:S02]  /*69c0*/  FADD.FTZ R0, -R137, R139 ;  /* 0x0000008b89007221 */ /* 0x004fe40000010100 */
[----:B------:R-:W-:Y:S02]  /*69d0*/  FMUL.FTZ R139, R138, c[0x0][0x23c] ;  /* 0x00008f008a8b7a20 */ /* 0x000fe40000410000 */
[----:B------:R-:W-:Y:S01]  /*69e0*/  FMUL.FTZ R5, R0, c[0x0][0x23c] ;  /* 0x00008f0000057a20 */ /* 0x000fe20000410000 */
[----:B-1----:R-:W-:Y:S01]  /*69f0*/  FMNMX.FTZ R0, R3, R4, !PT ;  /* 0x0000000403007209 */ /* 0x002fe20007810000 */
[----:B------:R-:W-:Y:S01]  /*6a00*/  FADD.FTZ R3, -R136, R140 ;  /* 0x0000008c88037221 */ /* 0x000fe20000010100 */
[----:B------:R-:W-:Y:S01]  /*6a10*/  FSEL R139, R139, RZ, P0 ;  /* 0x000000ff8b8b7208 */ /* 0x000fe20000000000 */
[C---:B------:R-:W-:Y:S01]  /*6a20*/  FMUL.FTZ R140, R137.reuse, c[0x0][0x23c] ;  /* 0x00008f00898c7a20 */ /* 0x040fe20000410000 */
[----:B------:R-:W-:Y:S01]  /*6a30*/  FSETP.NEU.FTZ.AND P0, PT, R137, -INF , PT ;  /* 0xff8000008900780b */ /* 0x000fe20003f1d000 */
[----:B------:R-:W1:Y:S01]  /*6a40*/  SHFL.BFLY PT, R4, R0, 0x1, 0x1f ;  /* 0x0c201f0000047f89 */ /* 0x000e6200000e0000 */
[----:B------:R2:W3:Y:S01]  /*6a50*/  MUFU.EX2 R133, R5 ;  /* 0x0000000500857308 */ /* 0x0004e20000000800 */
[--C-:B------:R-:W-:Y:S01]  /*6a60*/  FFMA.FTZ R8, R8, c[0x0][0x23c], -R139.reuse ;  /* 0x00008f0008087a23 */ /* 0x100fe2000001088b */
[----:B------:R-:W-:Y:S01]  /*6a70*/  FSEL R140, R140, RZ, P0 ;  /* 0x000000ff8c8c7208 */ /* 0x000fe20000000000 */
[--C-:B------:R-:W-:Y:S01]  /*6a80*/  FFMA.FTZ R19, R19, c[0x0][0x23c], -R139.reuse ;  /* 0x00008f0013137a23 */ /* 0x100fe2000001088b */
[----:B------:R-:W-:Y:S01]  /*6a90*/  FSETP.NEU.FTZ.AND P0, PT, R136, -INF , PT ;  /* 0xff8000008800780b */ /* 0x000fe20003f1d000 */
[--C-:B------:R-:W-:Y:S02]  /*6aa0*/  FFMA.FTZ R18, R18, c[0x0][0x23c], -R139.reuse ;  /* 0x00008f0012127a23 */ /* 0x100fe4000001088b */
[--C-:B------:R-:W-:Y:S02]  /*6ab0*/  FFMA.FTZ R20, R20, c[0x0][0x23c], -R140.reuse ;  /* 0x00008f0014147a23 */ /* 0x100fe4000001088c */
[--C-:B------:R-:W-:Y:S01]  /*6ac0*/  FFMA.FTZ R23, R23, c[0x0][0x23c], -R140.reuse ;  /* 0x00008f0017177a23 */ /* 0x100fe2000001088c */
[----:B------:R3:W-:Y:S01]  /*6ad0*/  MUFU.EX2 R241, R19 ;  /* 0x0000001300f17308 */ /* 0x0007e20000000800 */
[--C-:B------:R-:W-:Y:S02]  /*6ae0*/  FFMA.FTZ R22, R22, c[0x0][0x23c], -R140.reuse ;  /* 0x00008f0016167a23 */ /* 0x100fe4000001088c */
[----:B------:R-:W-:Y:S02]  /*6af0*/  FFMA.FTZ R21, R21, c[0x0][0x23c], -R140 ;  /* 0x00008f0015157a23 */ /* 0x000fe4000001088c */
[----:B------:R-:W-:Y:S02]  /*6b00*/  FFMA.FTZ R17, R17, c[0x0][0x23c], -R139 ;  /* 0x00008f0011117a23 */ /* 0x000fe4000001088b */
[----:B------:R-:W-:Y:S02]  /*6b10*/  FMUL.FTZ R3, R3, c[0x0][0x23c] ;  /* 0x00008f0003037a20 */ /* 0x000fe40000410000 */
[C---:B----4-:R-:W-:Y:S01]  /*6b20*/  FMUL.FTZ R32, R134.reuse, R172 ;  /* 0x000000ac86207220 */ /* 0x050fe20000410000 */
[----:B------:R-:W-:Y:S01]  /*6b30*/  MUFU.EX2 R236, R20 ;  /* 0x0000001400ec7308 */ /* 0x000fe20000000800 */
[----:B------:R-:W-:Y:S01]  /*6b40*/  FMUL.FTZ R33, R134, R173 ;  /* 0x000000ad86217220 */ /* 0x000fe20000410000 */
[----:B-1----:R-:W-:Y:S01]  /*6b50*/  FMNMX.FTZ R135, R0, R4, !PT ;  /* 0x0000000400877209 */ /* 0x002fe20007810000 */
[C---:B------:R-:W-:Y:S02]  /*6b60*/  FMUL.FTZ R4, R134.reuse, R148 ;  /* 0x0000009486047220 */ /* 0x040fe40000410000 */
[----:B--2---:R-:W-:Y:S02]  /*6b70*/  FMUL.FTZ R5, R134, R149 ;  /* 0x0000009586057220 */ /* 0x004fe40000410000 */
[C---:B------:R-:W-:Y:S03]  /*6b80*/  FADD.FTZ R0, -R135.reuse, R141 ;  /* 0x0000008d87007221 */ /* 0x040fe60000010100 */
[----:B------:R-:W1:Y:S01]  /*6b90*/  MUFU.EX2 R237, R23 ;  /* 0x0000001700ed7308 */ /* 0x000e620000000800 */
[----:B------:R-:W-:Y:S02]  /*6ba0*/  FMUL.FTZ R141, R136, c[0x0][0x23c] ;  /* 0x00008f00888d7a20 */ /* 0x000fe40000410000 */
[----:B------:R-:W-:Y:S02]  /*6bb0*/  FMUL.FTZ R143, R135, c[0x0][0x23c] ;  /* 0x00008f00878f7a20 */ /* 0x000fe40000410000 */
[----:B------:R-:W-:Y:S01]  /*6bc0*/  FMUL.FTZ R0, R0, c[0x0][0x23c] ;  /* 0x00008f0000007a20 */ /* 0x000fe20000410000 */
[----:B------:R-:W-:Y:S01]  /*6bd0*/  FSEL R141, R141, RZ, P0 ;  /* 0x000000ff8d8d7208 */ /* 0x000fe20000000000 */
[----:B---3--:R-:W-:Y:S01]  /*6be0*/  FMUL.FTZ R19, R133, R159 ;  /* 0x0000009f85137220 */ /* 0x008fe20000410000 */
[----:B------:R-:W-:Y:S01]  /*6bf0*/  FSETP.NEU.FTZ.AND P0, PT, R135, -INF , PT ;  /* 0xff8000008700780b */ /* 0x000fe20003f1d000 */
[----:B------:R-:W-:Y:S01]  /*6c00*/  FMUL.FTZ R34, R133, R174 ;  /* 0x000000ae85227220 */ /* 0x000fe20000410000 */
[----:B------:R-:W-:Y:S01]  /*6c10*/  MUFU.EX2 R238, R22 ;  /* 0x0000001600ee7308 */ /* 0x000fe20000000800 */
[--C-:B------:R-:W-:Y:S01]  /*6c20*/  FFMA.FTZ R7, R7, c[0x0][0x23c], -R141.reuse ;  /* 0x00008f0007077a23 */ /* 0x100fe2000001088d */
[----:B------:R-:W-:Y:S01]  /*6c30*/  FSEL R143, R143, RZ, P0 ;  /* 0x000000ff8f8f7208 */ /* 0x000fe20000000000 */
[--C-:B------:R-:W-:Y:S02]  /*6c40*/  FFMA.FTZ R16, R16, c[0x0][0x23c], -R141.reuse ;  /* 0x00008f0010107a23 */ /* 0x100fe4000001088d */
[----:B------:R-:W-:Y:S02]  /*6c50*/  FFMA.FTZ R14, R14, c[0x0][0x23c], -R141 ;  /* 0x00008f000e0e7a23 */ /* 0x000fe4000001088d */
[----:B------:R-:W-:Y:S02]  /*6c60*/  FFMA.FTZ R6, R6, c[0x0][0x23c], -R143 ;  /* 0x00008f0006067a23 */ /* 0x000fe4000001088f */
[----:B------:R-:W-:Y:S01]  /*6c70*/  FFMA.FTZ R11, R11, c[0x0][0x23c], -R141 ;  /* 0x00008f000b0b7a23 */ /* 0x000fe2000001088d */
[----:B------:R2:W-:Y:S01]  /*6c80*/  MUFU.EX2 R239, R21 ;  /* 0x0000001500ef7308 */ /* 0x0005e20000000800 */
[--C-:B------:R-:W-:Y:S02]  /*6c90*/  FFMA.FTZ R15, R15, c[0x0][0x23c], -R143.reuse ;  /* 0x00008f000f0f7a23 */ /* 0x100fe4000001088f */
[--C-:B------:R-:W-:Y:S01]  /*6ca0*/  FFMA.FTZ R13, R13, c[0x0][0x23c], -R143.reuse ;  /* 0x00008f000d0d7a23 */ /* 0x100fe2000001088f */
[----:B-1----:R-:W-:Y:S01]  /*6cb0*/  F2FP.BF16.PACK_AB R149, R237, R236 ;  /* 0x000000eced95723e */ /* 0x002fe200000010ff */
[----:B------:R-:W-:Y:S02]  /*6cc0*/  FFMA.FTZ R24, R24, c[0x0][0x23c], -R143 ;  /* 0x00008f0018187a23 */ /* 0x000fe4000001088f */
[C---:B------:R-:W-:Y:S02]  /*6cd0*/  FMUL.FTZ R35, R133.reuse, R175 ;  /* 0x000000af85237220 */ /* 0x040fe40000410000 */
[C---:B------:R-:W-:Y:S01]  /*6ce0*/  FMUL.FTZ R36, R134.reuse, R36 ;  /* 0x0000002486247220 */ /* 0x040fe20000410000 */
[----:B------:R1:W-:Y:S01]  /*6cf0*/  MUFU.EX2 R243, R18 ;  /* 0x0000001200f37308 */ /* 0x0003e20000000800 */
[C---:B------:R-:W-:Y:S01]  /*6d00*/  FMUL.FTZ R37, R134.reuse, R37 ;  /* 0x0000002586257220 */ /* 0x040fe20000410000 */
[----:B------:R-:W-:Y:S01]  /*6d10*/  LDSM.16.MT88.4 R172, [R219+0xa800] ;  /* 0x00a80000dbac783b */ /* 0x000fe20000004200 */
[C---:B------:R-:W-:Y:S02]  /*6d20*/  FMUL.FTZ R38, R133.reuse, R38 ;  /* 0x0000002685267220 */ /* 0x040fe40000410000 */
[C---:B------:R-:W-:Y:S02]  /*6d30*/  FMUL.FTZ R39, R133.reuse, R39 ;  /* 0x0000002785277220 */ /* 0x040fe40000410000 */
[C---:B------:R-:W-:Y:S02]  /*6d40*/  FMUL.FTZ R48, R134.reuse, R48 ;  /* 0x0000003086307220 */ /* 0x040fe40000410000 */
[C---:B------:R-:W-:Y:S01]  /*6d50*/  FMUL.FTZ R49, R134.reuse, R49 ;  /* 0x0000003186317220 */ /* 0x040fe20000410000 */
[----:B------:R3:W-:Y:S01]  /*6d60*/  MUFU.EX2 R242, R17 ;  /* 0x0000001100f27308 */ /* 0x0007e20000000800 */
[C---:B------:R-:W-:Y:S02]  /*6d70*/  FMUL.FTZ R50, R133.reuse, R50 ;  /* 0x0000003285327220 */ /* 0x040fe40000410000 */
[C---:B------:R-:W-:Y:S01]  /*6d80*/  FMUL.FTZ R51, R133.reuse, R51 ;  /* 0x0000003385337220 */ /* 0x040fe20000410000 */
[----:B--2---:R-:W2:Y:S01]  /*6d90*/  LDSM.16.MT88.4 R20, [R217+0xa000] ;  /* 0x00a00000d914783b */ /* 0x004ea20000004200 */
[C---:B------:R-:W-:Y:S02]  /*6da0*/  FMUL.FTZ R52, R134.reuse, R52 ;  /* 0x0000003486347220 */ /* 0x040fe40000410000 */
[C---:B------:R-:W-:Y:S02]  /*6db0*/  FMUL.FTZ R53, R134.reuse, R53 ;  /* 0x0000003586357220 */ /* 0x040fe40000410000 */
[C---:B------:R-:W-:Y:S01]  /*6dc0*/  FMUL.FTZ R54, R133.reuse, R54 ;  /* 0x0000003685367220 */ /* 0x040fe20000410000 */
[----:B------:R-:W4:Y:S01]  /*6dd0*/  MUFU.EX2 R240, R8 ;  /* 0x0000000800f07308 */ /* 0x000f220000000800 */
[C---:B------:R-:W-:Y:S02]  /*6de0*/  FMUL.FTZ R55, R133.reuse, R55 ;  /* 0x0000003785377220 */ /* 0x040fe40000410000 */
[C---:B------:R-:W-:Y:S02]  /*6df0*/  FMUL.FTZ R64, R134.reuse, R64 ;  /* 0x0000004086407220 */ /* 0x040fe40000410000 */
[C---:B-1----:R-:W-:Y:S02]  /*6e00*/  FMUL.FTZ R18, R133.reuse, R158 ;  /* 0x0000009e85127220 */ /* 0x042fe40000410000 */
[C---:B------:R-:W-:Y:S02]  /*6e10*/  FMUL.FTZ R65, R134.reuse, R65 ;  /* 0x0000004186417220 */ /* 0x040fe40000410000 */
[C---:B------:R-:W-:Y:S01]  /*6e20*/  FMUL.FTZ R66, R133.reuse, R66 ;  /* 0x0000004285427220 */ /* 0x040fe20000410000 */
[----:B------:R1:W-:Y:S01]  /*6e30*/  MUFU.EX2 R215, R7 ;  /* 0x0000000700d77308 */ /* 0x0003e20000000800 */
[C---:B------:R-:W-:Y:S02]  /*6e40*/  FMUL.FTZ R67, R133.reuse, R67 ;  /* 0x0000004385437220 */ /* 0x040fe40000410000 */
[C---:B------:R-:W-:Y:S02]  /*6e50*/  FMUL.FTZ R68, R134.reuse, R68 ;  /* 0x0000004486447220 */ /* 0x040fe40000410000 */
[C---:B---3--:R-:W-:Y:S02]  /*6e60*/  FMUL.FTZ R17, R134.reuse, R157 ;  /* 0x0000009d86117220 */ /* 0x048fe40000410000 */
[C---:B------:R-:W-:Y:S02]  /*6e70*/  FMUL.FTZ R69, R134.reuse, R69 ;  /* 0x0000004586457220 */ /* 0x040fe40000410000 */
[C---:B------:R-:W-:Y:S01]  /*6e80*/  FMUL.FTZ R70, R133.reuse, R70 ;  /* 0x0000004685467220 */ /* 0x040fe20000410000 */
[----:B------:R3:W-:Y:S01]  /*6e90*/  MUFU.EX2 R211, R6 ;  /* 0x0000000600d37308 */ /* 0x0007e20000000800 */
[----:B------:R-:W-:Y:S02]  /*6ea0*/  FMUL.FTZ R71, R133, R71 ;  /* 0x0000004785477220 */ /* 0x000fe40000410000 */
[C---:B------:R-:W-:Y:S01]  /*6eb0*/  FMUL.FTZ R80, R134.reuse, R80 ;  /* 0x0000005086507220 */ /* 0x040fe20000410000 */
[----:B----4-:R-:W-:Y:S01]  /*6ec0*/  F2FP.BF16.PACK_AB R148, R241, R240 ;  /* 0x000000f0f194723e */ /* 0x010fe200000010ff */
[C---:B------:R-:W-:Y:S02]  /*6ed0*/  FMUL.FTZ R81, R134.reuse, R81 ;  /* 0x0000005186517220 */ /* 0x040fe40000410000 */
[C---:B------:R-:W-:Y:S02]  /*6ee0*/  FMUL.FTZ R82, R133.reuse, R82 ;  /* 0x0000005285527220 */ /* 0x040fe40000410000 */
[C---:B------:R-:W-:Y:S01]  /*6ef0*/  FMUL.FTZ R83, R133.reuse, R83 ;  /* 0x0000005385537220 */ /* 0x040fe20000410000 */
[----:B------:R-:W4:Y:S01]  /*6f00*/  MUFU.EX2 R3, R3 ;  /* 0x0000000300037308 */ /* 0x000f220000000800 */
[C---:B------:R-:W-:Y:S02]  /*6f10*/  FMUL.FTZ R84, R134.reuse, R84 ;  /* 0x0000005486547220 */ /* 0x040fe40000410000 */
[C---:B------:R-:W-:Y:S02]  /*6f20*/  FMUL.FTZ R85, R134.reuse, R85 ;  /* 0x0000005586557220 */ /* 0x040fe40000410000 */
[----:B-1----:R-:W-:Y:S01]  /*6f30*/  FMUL.FTZ R7, R133, R151 ;  /* 0x0000009785077220 */ /* 0x002fe20000410000 */
[----:B------:R-:W-:Y:S01]  /*6f40*/  F2FP.BF16.PACK_AB R151, R239, R238 ;  /* 0x000000eeef97723e */ /* 0x000fe200000010ff */
[C---:B------:R-:W-:Y:S02]  /*6f50*/  FMUL.FTZ R86, R133.reuse, R86 ;  /* 0x0000005685567220 */ /* 0x040fe40000410000 */
[C---:B------:R-:W-:Y:S01]  /*6f60*/  FMUL.FTZ R87, R133.reuse, R87 ;  /* 0x0000005785577220 */ /* 0x040fe20000410000 */
[----:B------:R-:W1:Y:S01]  /*6f70*/  MUFU.EX2 R0, R0 ;  /* 0x0000000000007308 */ /* 0x000e620000000800 */
[C---:B------:R-:W-:Y:S02]  /*6f80*/  FMUL.FTZ R96, R134.reuse, R96 ;  /* 0x0000006086607220 */ /* 0x040fe40000410000 */
[----:B------:R-:W-:Y:S02]  /*6f90*/  FMUL.FTZ R97, R134, R97 ;  /* 0x0000006186617220 */ /* 0x000fe40000410000 */
[C---:B---3--:R-:W-:Y:S01]  /*6fa0*/  FMUL.FTZ R6, R133.reuse, R150 ;  /* 0x0000009685067220 */ /* 0x048fe20000410000 */
[----:B------:R-:W-:Y:S01]  /*6fb0*/  F2FP.BF16.PACK_AB R150, R242, R243 ;  /* 0x000000f3f296723e */ /* 0x000fe200000010ff */
[C---:B------:R-:W-:Y:S02]  /*6fc0*/  FMUL.FTZ R98, R133.reuse, R98 ;  /* 0x0000006285627220 */ /* 0x040fe40000410000 */
[----:B------:R-:W-:Y:S01]  /*6fd0*/  FMUL.FTZ R99, R133, R99 ;  /* 0x0000006385637220 */ /* 0x000fe20000410000 */
[----:B------:R-:W3:Y:S01]  /*6fe0*/  MUFU.EX2 R233, R16 ;  /* 0x0000001000e97308 */ /* 0x000ee20000000800 */
[----:B------:R-:W-:Y:S02]  /*6ff0*/  FMUL.FTZ R100, R134, R100 ;  /* 0x0000006486647220 */ /* 0x000fe40000410000 */
[-C--:B--2---:R-:W-:Y:S01]  /*7000*/  HMMA.16816.F32.BF16 R4, R148, R20.reuse, R4 ;  /* 0x000000149404723c */ /* 0x084fe20000041804 */
[C---:B----4-:R-:W-:Y:S02]  /*7010*/  FMUL.FTZ R8, R3.reuse, R144 ;  /* 0x0000009003087220 */ /* 0x050fe40000410000 */
[C---:B------:R-:W-:Y:S02]  /*7020*/  FMUL.FTZ R9, R3.reuse, R145 ;  /* 0x0000009103097220 */ /* 0x040fe40000410000 */
[C---:B------:R-:W-:Y:S02]  /*7030*/  FMUL.FTZ R12, R3.reuse, R152 ;  /* 0x00000098030c7220 */ /* 0x040fe40000410000 */
[----:B------:R2:W-:Y:S01]  /*7040*/  MUFU.EX2 R234, R14 ;  /* 0x0000000e00ea7308 */ /* 0x0005e20000000800 */
[C---:B------:R-:W-:Y:S04]  /*7050*/  FMUL.FTZ R25, R3.reuse, R165 ;  /* 0x000000a503197220 */ /* 0x040fe80000410000 */
[C---:B-1----:R-:W-:Y:S02]  /*7060*/  FMUL.FTZ R10, R0.reuse, R146 ;  /* 0x00000092000a7220 */ /* 0x042fe40000410000 */
[C---:B------:R-:W-:Y:S02]  /*7070*/  FMUL.FTZ R26, R0.reuse, R166 ;  /* 0x000000a6001a7220 */ /* 0x040fe40000410000 */
[----:B------:R-:W-:Y:S01]  /*7080*/  FMUL.FTZ R27, R0, R167 ;  /* 0x000000a7001b7220 */ /* 0x000fe20000410000 */
[----:B------:R1:W-:Y:S01]  /*7090*/  MUFU.EX2 R213, R15 ;  /* 0x0000000f00d57308 */ /* 0x0003e20000000800 */
[C---:B------:R-:W-:Y:S02]  /*70a0*/  FMUL.FTZ R28, R3.reuse, R168 ;  /* 0x000000a8031c7220 */ /* 0x040fe40000410000 */
[----:B------:R-:W-:Y:S01]  /*70b0*/  FMUL.FTZ R29, R3, R169 ;  /* 0x000000a9031d7220 */ /* 0x000fe20000410000 */
[----:B---3--:R-:W-:Y:S01]  /*70c0*/  F2FP.BF16.PACK_AB R144, R233, R215 ;  /* 0x000000d7e990723e */ /* 0x008fe200000010ff */
[----:B------:R-:W-:Y:S02]  /*70d0*/  FMUL.FTZ R16, R134, R156 ;  /* 0x0000009c86107220 */ /* 0x000fe40000410000 */
[C---:B------:R-:W-:Y:S01]  /*70e0*/  FMUL.FTZ R30, R0.reuse, R170 ;  /* 0x000000aa001e7220 */ /* 0x040fe20000410000 */
[----:B------:R-:W-:Y:S01]  /*70f0*/  LDSM.16.MT88.4 R156, [R221+0xa000] ;  /* 0x00a00000dd9c783b */ /* 0x000fe20000004200 */
[C---:B------:R-:W-:Y:S01]  /*7100*/  FMUL.FTZ R31, R0.reuse, R171 ;  /* 0x000000ab001f7220 */ /* 0x040fe20000410000 */
[----:B------:R3:W-:Y:S01]  /*7110*/  MUFU.EX2 R214, R13 ;  /* 0x0000000d00d67308 */ /* 0x0007e20000000800 */
[C---:B------:R-:W-:Y:S02]  /*7120*/  FMUL.FTZ R40, R3.reuse, R40 ;  /* 0x0000002803287220 */ /* 0x040fe40000410000 */
[C---:B------:R-:W-:Y:S02]  /*7130*/  FMUL.FTZ R41, R3.reuse, R41 ;  /* 0x0000002903297220 */ /* 0x040fe40000410000 */
[C---:B--2---:R-:W-:Y:S02]  /*7140*/  FMUL.FTZ R14, R0.reuse, R154 ;  /* 0x0000009a000e7220 */ /* 0x044fe40000410000 */
[C---:B------:R-:W-:Y:S02]  /*7150*/  FMUL.FTZ R42, R0.reuse, R42 ;  /* 0x0000002a002a7220 */ /* 0x040fe40000410000 */
[C---:B------:R-:W-:Y:S01]  /*7160*/  FMUL.FTZ R43, R0.reuse, R43 ;  /* 0x0000002b002b7220 */ /* 0x040fe20000410000 */
[----:B------:R2:W4:Y:S01]  /*7170*/  MUFU.EX2 R235, R11 ;  /* 0x0000000b00eb7308 */ /* 0x0005220000000800 */
[C---:B------:R-:W-:Y:S02]  /*7180*/  FMUL.FTZ R44, R3.reuse, R44 ;  /* 0x0000002c032c7220 */ /* 0x040fe40000410000 */
[C---:B------:R-:W-:Y:S02]  /*7190*/  FMUL.FTZ R45, R3.reuse, R45 ;  /* 0x0000002d032d7220 */ /* 0x040fe40000410000 */
[C---:B-1----:R-:W-:Y:S02]  /*71a0*/  FMUL.FTZ R15, R0.reuse, R155 ;  /* 0x0000009b000f7220 */ /* 0x042fe40000410000 */
[C---:B------:R-:W-:Y:S02]  /*71b0*/  FMUL.FTZ R46, R0.reuse, R46 ;  /* 0x0000002e002e7220 */ /* 0x040fe40000410000 */
[C---:B------:R-:W-:Y:S01]  /*71c0*/  FMUL.FTZ R47, R0.reuse, R47 ;  /* 0x0000002f002f7220 */ /* 0x040fe20000410000 */
[----:B------:R-:W1:Y:S01]  /*71d0*/  MUFU.EX2 R212, R24 ;  /* 0x0000001800d47308 */ /* 0x000e620000000800 */
[C---:B------:R-:W-:Y:S02]  /*71e0*/  FMUL.FTZ R56, R3.reuse, R56 ;  /* 0x0000003803387220 */ /* 0x040fe40000410000 */
[C---:B------:R-:W-:Y:S02]  /*71f0*/  FMUL.FTZ R57, R3.reuse, R57 ;  /* 0x0000003903397220 */ /* 0x040fe40000410000 */
[C---:B---3--:R-:W-:Y:S02]  /*7200*/  FMUL.FTZ R13, R3.reuse, R153 ;  /* 0x00000099030d7220 */ /* 0x048fe40000410000 */
[----:B------:R-:W3:Y:S01]  /*7210*/  LDSM.16.MT88.4 R152, [R222+0xa000] ;  /* 0x00a00000de98783b */ /* 0x000ee20000004200 */
[C---:B------:R-:W-:Y:S02]  /*7220*/  FMUL.FTZ R58, R0.reuse, R58 ;  /* 0x0000003a003a7220 */ /* 0x040fe40000410000 */
[C---:B------:R-:W-:Y:S02]  /*7230*/  FMUL.FTZ R59, R0.reuse, R59 ;  /* 0x0000003b003b7220 */ /* 0x040fe40000410000 */
[----:B------:R-:W-:Y:S02]  /*7240*/  FMUL.FTZ R60, R3, R60 ;  /* 0x0000003c033c7220 */ /* 0x000fe40000410000 */
[----:B--2---:R-:W-:Y:S01]  /*7250*/  FMUL.FTZ R11, R0, R147 ;  /* 0x00000093000b7220 */ /* 0x004fe20000410000 */
[----:B----4-:R-:W-:Y:S01]  /*7260*/  F2FP.BF16.PACK_AB R146, R235, R234 ;  /* 0x000000eaeb92723e */ /* 0x010fe200000010ff */
[C---:B------:R-:W-:Y:S01]  /*7270*/  FMUL.FTZ R61, R3.reuse, R61 ;  /* 0x0000003d033d7220 */ /* 0x040fe20000410000 */
[----:B------:R-:W-:Y:S01]  /*7280*/  F2FP.BF16.PACK_AB R147, R214, R213 ;  /* 0x000000d5d693723e */ /* 0x000fe200000010ff */
[C---:B------:R-:W-:Y:S02]  /*7290*/  FMUL.FTZ R62, R0.reuse, R62 ;  /* 0x0000003e003e7220 */ /* 0x040fe40000410000 */
[----:B------:R-:W-:Y:S02]  /*72a0*/  FMUL.FTZ R63, R0, R63 ;  /* 0x0000003f003f7220 */ /* 0x000fe40000410000 */
[C---:B------:R-:W-:Y:S01]  /*72b0*/  FMUL.FTZ R72, R3.reuse, R72 ;  /* 0x0000004803487220 */ /* 0x040fe20000410000 */
[----:B-1----:R-:W-:Y:S01]  /*72c0*/  F2FP.BF16.PACK_AB R145, R212, R211 ;  /* 0x000000d3d491723e */ /* 0x002fe200000010ff */
[C---:B------:R-:W-:Y:S02]  /*72d0*/  FMUL.FTZ R73, R3.reuse, R73 ;  /* 0x0000004903497220 */ /* 0x040fe40000410000 */
        /* <DEDUP_REMOVED lines=9> */
[--C-:B------:R-:W-:Y:S02]  /*7370*/  FFMA.FTZ R160, R182, c[0x0][0x23c], -R139.reuse ;  /* 0x00008f00b6a07a23 */ /* 0x100fe4000001088b */
[C---:B------:R-:W-:Y:S02]  /*7380*/  FMUL.FTZ R79, R0.reuse, R79 ;  /* 0x0000004f004f7220 */ /* 0x040fe40000410000 */
[C---:B------:R-:W-:Y:S01]  /*7390*/  HMMA.16816.F32.BF16 R16, R148.reuse, R22, R16 ;  /* 0x000000169410723c */ /* 0x040fe20000041810 */
[C---:B------:R-:W-:Y:S01]  /*73a0*/  FMUL.FTZ R24, R3.reuse, R164 ;  /* 0x000000a403187220 */ /* 0x040fe20000410000 */
[----:B------:R1:W-:Y:S02]  /*73b0*/  MUFU.EX2 R210, R160 ;  /* 0x000000a000d27308 */ /* 0x0003e40000000800 */
        /* <DEDUP_REMOVED lines=11> */
[----:B-1----:R-:W-:Y:S01]  /*7470*/  FFMA.FTZ R160, R183, c[0x0][0x23c], -R139 ;  /* 0x00008f00b7a07a23 */ /* 0x002fe2000001088b */
[C---:B------:R-:W-:Y:S01]  /*7480*/  HMMA.16816.F32.BF16 R24, R144.reuse, R176, R24 ;  /* 0x000000b09018723c */ /* 0x040fe20000041818 */
[----:B------:R-:W-:Y:S02]  /*7490*/  FMUL.FTZ R101, R134, R101 ;  /* 0x0000006586657220 */ /* 0x000fe40000410000 */
[----:B------:R1:W-:Y:S01]  /*74a0*/  MUFU.EX2 R209, R160 ;  /* 0x000000a000d17308 */ /* 0x0003e20000000800 */
[C---:B------:R-:W-:Y:S02]  /*74b0*/  FMUL.FTZ R102, R133.reuse, R102 ;  /* 0x0000006685667220 */ /* 0x040fe40000410000 */
[----:B------:R-:W-:Y:S02]  /*74c0*/  FMUL.FTZ R103, R133, R103 ;  /* 0x0000006785677220 */ /* 0x000fe40000410000 */
[-C--:B------:R-:W-:Y:S01]  /*74d0*/  HMMA.16816.F32.BF16 R28, R144, R178.reuse, R28 ;  /* 0x000000b2901c723c */ /* 0x080fe2000004181c */
[C---:B------:R-:W-:Y:S03]  /*74e0*/  FMUL.FTZ R104, R3.reuse, R104 ;  /* 0x0000006803687220 */ /* 0x040fe60000410000 */
[C---:B------:R-:W-:Y:S02]  /*74f0*/  FMUL.FTZ R105, R3.reuse, R105 ;  /* 0x0000006903697220 */ /* 0x040fe40000410000 */
[C---:B------:R-:W-:Y:S02]  /*7500*/  FMUL.FTZ R106, R0.reuse, R106 ;  /* 0x0000006a006a7220 */ /* 0x040fe40000410000 */
[C---:B------:R-:W-:Y:S01]  /*7510*/  HMMA.16816.F32.BF16 R32, R148.reuse, R178, R32 ;  /* 0x000000b29420723c */ /* 0x040fe20000041820 */
[C---:B------:R-:W-:Y:S03]  /*7520*/  FMUL.FTZ R107, R0.reuse, R107 ;  /* 0x0000006b006b7220 */ /* 0x040fe60000410000 */
[C---:B------:R-:W-:Y:S02]  /*7530*/  FMUL.FTZ R108, R3.reuse, R108 ;  /* 0x0000006c036c7220 */ /* 0x040fe40000410000 */
[----:B------:R-:W-:Y:S02]  /*7540*/  FMUL.FTZ R109, R3, R109 ;  /* 0x0000006d036d7220 */ /* 0x000fe40000410000 */
[-C--:B---3--:R-:W-:Y:S01]  /*7550*/  HMMA.16816.F32.BF16 R36, R148, R152.reuse, R36 ;  /* 0x000000989424723c */ /* 0x088fe20000041824 */
[C---:B------:R-:W-:Y:S01]  /*7560*/  FMUL.FTZ R110, R0.reuse, R110 ;  /* 0x0000006e006e7220 */ /* 0x040fe20000410000 */
[----:B-1----:R-:W-:Y:S02]  /*7570*/  LDSM.16.MT88.4 R160, [R217+0xa800] ;  /* 0x00a80000d9a0783b */ /* 0x002fe40000004200 */
[----:B------:R-:W-:Y:S02]  /*7580*/  FMUL.FTZ R111, R0, R111 ;  /* 0x0000006f006f7220 */ /* 0x000fe40000410000 */
        /* <DEDUP_REMOVED lines=12> */
[----:B------:R-:W-:Y:S02]  /*7650*/  FFMA.FTZ R142, R142, c[0x0][0x23c], -R143 ;  /* 0x00008f008e8e7a23 */ /* 0x000fe4000001088f */
[-C--:B------:R-:W-:Y:S01]  /*7660*/  HMMA.16816.F32.BF16 R52, R148, R156.reuse, R52 ;  /* 0x0000009c9434723c */ /* 0x080fe20000041834 */
[C---:B------:R-:W-:Y:S01]  /*7670*/  FMUL.FTZ R120, R3.reuse, R120 ;  /* 0x0000007803787220 */ /* 0x040fe20000410000 */
[----:B------:R-:W-:Y:S02]  /*7680*/  MUFU.EX2 R196, R142 ;  /* 0x0000008e00c47308 */ /* 0x000fe40000000800 */
[C---:B------:R-:W-:Y:S02]  /*7690*/  FMUL.FTZ R121, R3.reuse, R121 ;  /* 0x0000007903797220 */ /* 0x040fe40000410000 */
[C---:B------:R-:W-:Y:S02]  /*76a0*/  FMUL.FTZ R122, R0.reuse, R122 ;  /* 0x0000007a007a7220 */ /* 0x040fe40000410000 */
[C---:B------:R-:W-:Y:S01]  /*76b0*/  HMMA.16816.F32.BF16 R56, R144.reuse, R156, R56 ;  /* 0x0000009c9038723c */ /* 0x040fe20000041838 */
[C---:B------:R-:W-:Y:S03]  /*76c0*/  FMUL.FTZ R123, R0.reuse, R123 ;  /* 0x0000007b007b7220 */ /* 0x040fe60000410000 */
[C---:B------:R-:W-:Y:S02]  /*76d0*/  FMUL.FTZ R124, R3.reuse, R124 ;  /* 0x0000007c037c7220 */ /* 0x040fe40000410000 */
[----:B------:R-:W-:Y:S02]  /*76e0*/  FMUL.FTZ R125, R3, R125 ;  /* 0x0000007d037d7220 */ /* 0x000fe40000410000 */
[-C--:B------:R-:W-:Y:S01]  /*76f0*/  HMMA.16816.F32.BF16 R60, R144, R158.reuse, R60 ;  /* 0x0000009e903c723c */ /* 0x080fe2000004183c */
[C---:B------:R-:W-:Y:S03]  /*7700*/  FMUL.FTZ R126, R0.reuse, R126 ;  /* 0x0000007e007e7220 */ /* 0x040fe60000410000 */
[----:B------:R-:W-:Y:S02]  /*7710*/  FMUL.FTZ R127, R0, R127 ;  /* 0x0000007f007f7220 */ /* 0x000fe40000410000 */
[C---:B------:R-:W-:Y:S02]  /*7720*/  FMUL.FTZ R128, R134.reuse, R128 ;  /* 0x0000008086807220 */ /* 0x040fe40000410000 */
[C---:B------:R-:W-:Y:S01]  /*7730*/  HMMA.16816.F32.BF16 R64, R148.reuse, R158, R64 ;  /* 0x0000009e9440723c */ /* 0x040fe20000041840 */
[----:B------:R-:W2:Y:S03]  /*7740*/  LDSM.16.MT88.4 R156, [R219+0xb000] ;  /* 0x00b00000db9c783b */ /* 0x000ea60000004200 */
[----:B------:R-:W-:Y:S02]  /*7750*/  FMUL.FTZ R129, R134, R129 ;  /* 0x0000008186817220 */ /* 0x000fe40000410000 */
[C---:B------:R-:W-:Y:S02]  /*7760*/  FMUL.FTZ R130, R133.reuse, R130 ;  /* 0x0000008285827220 */ /* 0x040fe40000410000 */
[C---:B------:R-:W-:Y:S01]  /*7770*/  FMUL.FTZ R131, R133.reuse, R131 ;  /* 0x0000008385837220 */ /* 0x040fe20000410000 */
[-C--:B-1----:R-:W-:Y:S03]  /*7780*/  HMMA.16816.F32.BF16 R68, R148, R152.reuse, R68 ;  /* 0x000000989444723c */ /* 0x082fe60000041844 */
[----:B------:R-:W-:Y:S02]  /*7790*/  FFMA.FTZ R133, R133, R246, R236 ;  /* 0x000000f685857223 */ /* 0x000fe400000100ec */
[----:B------:R-:W-:Y:S02]  /*77a0*/  FFMA.FTZ R3, R3, R245, R215 ;  /* 0x000000f503037223 */ /* 0x000fe400000100d7 */
[----:B------:R-:W-:Y:S01]  /*77b0*/  FFMA.FTZ R0, R0, R244, R211 ;  /* 0x000000f400007223 */ /* 0x000fe200000100d3 */
[C---:B------:R-:W-:Y:S07]  /*77c0*/  HMMA.16816.F32.BF16 R72, R144.reuse, R152, R72 ;  /* 0x000000989048723c */ /* 0x040fee0000041848 */
[--C-:B------:R-:W-:Y:S01]  /*77d0*/  FFMA.FTZ R152, R184, c[0x0][0x23c], -R139.reuse ;  /* 0x00008f00b8987a23 */ /* 0x100fe2000001088b */
[-C--:B------:R-:W-:Y:S01]  /*77e0*/  HMMA.16816.F32.BF16 R76, R144, R154.reuse, R76 ;  /* 0x0000009a904c723c */ /* 0x080fe2000004184c */
[----:B------:R-:W-:Y:S02]  /*77f0*/  FFMA.FTZ R139, R185, c[0x0][0x23c], -R139 ;  /* 0x00008f00b98b7a23 */ /* 0x000fe4000001088b */
[----:B------:R1:W-:Y:S05]  /*7800*/  MUFU.EX2 R208, R152 ;  /* 0x0000009800d07308 */ /* 0x0003ea0000000800 */
[C---:B------:R-:W-:Y:S05]  /*7810*/  HMMA.16816.F32.BF16 R80, R148.reuse, R154, R80 ;  /* 0x0000009a9450723c */ /* 0x040fea0000041850 */
[----:B------:R3:W4:Y:S03]  /*7820*/  MUFU.EX2 R207, R139 ;  /* 0x0000008b00cf7308 */ /* 0x0007260000000800 */
[-C--:B--2---:R-:W-:Y:S08]  /*7830*/  HMMA.16816.F32.BF16 R84, R148, R156.reuse, R84 ;  /* 0x0000009c9454723c */ /* 0x084ff00000041854 */
[C---:B------:R-:W-:Y:S01]  /*7840*/  HMMA.16816.F32.BF16 R88, R144.reuse, R156, R88 ;  /* 0x0000009c9058723c */ /* 0x040fe20000041858 */
[----:B-1----:R-:W1:Y:S07]  /*7850*/  LDSM.16.MT88.4 R152, [R222+0xb000] ;  /* 0x00b00000de98783b */ /* 0x002e6e0000004200 */
[-C--:B------:R-:W-:Y:S01]  /*7860*/  HMMA.16816.F32.BF16 R92, R144, R158.reuse, R92 ;  /* 0x0000009e905c723c */ /* 0x080fe2000004185c */
[--C-:B---3--:R-:W-:Y:S03]  /*7870*/  FFMA.FTZ R139, R186, c[0x0][0x23c], -R140.reuse ;  /* 0x00008f00ba8b7a23 */ /* 0x108fe6000001088c */
[----:B----4-:R-:W-:Y:S04]  /*7880*/  F2FP.BF16.PACK_AB R142, R207, R208 ;  /* 0x000000d0cf8e723e */ /* 0x010fe800000010ff */
[C---:B------:R-:W-:Y:S01]  /*7890*/  HMMA.16816.F32.BF16 R96, R148.reuse, R158, R96 ;  /* 0x0000009e9460723c */ /* 0x040fe20000041860 */
[----:B------:R2:W-:Y:S01]  /*78a0*/  MUFU.EX2 R206, R139 ;  /* 0x0000008b00ce7308 */ /* 0x0005e20000000800 */
[----:B------:R-:W3:Y:S02]  /*78b0*/  LDSM.16.MT88.4 R156, [R221+0xb000] ;  /* 0x00b00000dd9c783b */ /* 0x000ee40000004200 */
[--C-:B--2---:R-:W-:Y:S04]  /*78c0*/  FFMA.FTZ R139, R190, c[0x0][0x23c], -R140.reuse ;  /* 0x00008f00be8b7a23 */ /* 0x104fe8000001088c */
[-C--:B-1----:R-:W-:Y:S03]  /*78d0*/  HMMA.16816.F32.BF16 R100, R148, R152.reuse, R100 ;  /* 0x000000989464723c */ /* 0x082fe60000041864 */
[----:B------:R1:W-:Y:S05]  /*78e0*/  MUFU.EX2 R205, R139 ;  /* 0x0000008b00cd7308 */ /* 0x0003ea0000000800 */
[C---:B------:R-:W-:Y:S08]  /*78f0*/  HMMA.16816.F32.BF16 R104, R144.reuse, R152, R104 ;  /* 0x000000989068723c */ /* 0x040ff00000041868 */
[-C--:B------:R-:W-:Y:S08]  /*7900*/  HMMA.16816.F32.BF16 R108, R144, R154.reuse, R108 ;  /* 0x0000009a906c723c */ /* 0x080ff0000004186c */
[C---:B------:R-:W-:Y:S01]  /*7910*/  HMMA.16816.F32.BF16 R112, R148.reuse, R154, R112 ;  /* 0x0000009a9470723c */ /* 0x040fe20000041870 */
[--C-:B-1----:R-:W-:Y:S03]  /*7920*/  FFMA.FTZ R139, R189, c[0x0][0x23c], -R140.reuse ;  /* 0x00008f00bd8b7a23 */ /* 0x102fe6000001088c */
[----:B------:R-:W-:Y:S04]  /*7930*/  FFMA.FTZ R140, R192, c[0x0][0x23c], -R140 ;  /* 0x00008f00c08c7a23 */ /* 0x000fe8000001088c */
[-C--:B---3--:R-:W-:Y:S01]  /*7940*/  HMMA.16816.F32.BF16 R116, R148, R156.reuse, R116 ;  /* 0x0000009c9474723c */ /* 0x088fe20000041874 */
[----:B------:R1:W-:Y:S07]  /*7950*/  MUFU.EX2 R204, R139 ;  /* 0x0000008b00cc7308 */ /* 0x0003ee0000000800 */
[C---:B------:R-:W-:Y:S03]  /*7960*/  HMMA.16816.F32.BF16 R120, R144.reuse, R156, R120 ;  /* 0x0000009c9078723c */ /* 0x040fe60000041878 */
[----:B------:R2:W-:Y:S05]  /*7970*/  MUFU.EX2 R203, R140 ;  /* 0x0000008c00cb7308 */ /* 0x0005ea0000000800 */
[-C--:B------:R-:W-:Y:S08]  /*7980*/  HMMA.16816.F32.BF16 R124, R144, R158.reuse, R124 ;  /* 0x0000009e907c723c */ /* 0x080ff0000004187c */
[----:B------:R-:W-:Y:S01]  /*7990*/  HMMA.16816.F32.BF16 R128, R148, R158, R128 ;  /* 0x0000009e9480723c */ /* 0x000fe20000041880 */
[--C-:B-1----:R-:W-:Y:S04]  /*79a0*/  FFMA.FTZ R139, R180, c[0x0][0x23c], -R141.reuse ;  /* 0x00008f00b48b7a23 */ /* 0x102fe8000001088d */
[----:B------:R1:W-:Y:S01]  /*79b0*/  MUFU.EX2 R202, R139 ;  /* 0x0000008b00ca7308 */ /* 0x0003e20000000800 */
[----:B--2---:R-:W-:Y:S01]  /*79c0*/  F2FP.BF16.PACK_AB R140, R209, R210 ;  /* 0x000000d2d18c723e */ /* 0x004fe200000010ff */
[--C-:B-1----:R-:W-:Y:S08]  /*79d0*/  FFMA.FTZ R139, R191, c[0x0][0x23c], -R141.reuse ;  /* 0x00008f00bf8b7a23 */ /* 0x102ff0000001088d */
[----:B------:R1:W2:Y:S02]  /*79e0*/  MUFU.EX2 R201, R139 ;  /* 0x0000008b00c97308 */ /* 0x0002a40000000800 */
[--C-:B-1----:R-:W-:Y:S01]  /*79f0*/  FFMA.FTZ R139, R181, c[0x0][0x23c], -R141.reuse ;  /* 0x00008f00b58b7a23 */ /* 0x102fe2000001088d */
[----:B--2---:R-:W-:Y:S01]  /*7a00*/  F2FP.BF16.PACK_AB R176, R201, R202 ;  /* 0x000000cac9b0723e */ /* 0x004fe200000010ff */
[----:B------:R-:W-:Y:S01]  /*7a10*/  FFMA.FTZ R141, R193, c[0x0][0x23c], -R141 ;  /* 0x00008f00c18d7a23 */ /* 0x000fe2000001088d */
[----:B------:R-:W1:Y:S05]  /*7a20*/  LDSM.16.MT88.4 R180, [R222+0xa800] ;  /* 0x00a80000deb4783b */ /* 0x000e6a0000004200 */
[----:B------:R2:W-:Y:S03]  /*7a30*/  MUFU.EX2 R200, R139 ;  /* 0x0000008b00c87308 */ /* 0x0005e60000000800 */
[----:B------:R-:W-:Y:S07]  /*7a40*/  LDSM.16.MT88.4 R192, [R219+0xb800] ;  /* 0x00b80000dbc0783b */ /* 0x000fee0000004200 */
[----:B------:R3:W4:Y:S01]  /*7a50*/  MUFU.EX2 R199, R141 ;  /* 0x0000008d00c77308 */ /* 0x0007220000000800 */
[--C-:B--2---:R-:W-:Y:S02]  /*7a60*/  FFMA.FTZ R139, R187, c[0x0][0x23c], -R143.reuse ;  /* 0x00008f00bb8b7a23 */ /* 0x104fe4000001088f */
[----:B------:R-:W2:Y:S07]  /*7a70*/  LDSM.16.MT88.4 R184, [R221+0xa800] ;  /* 0x00a80000ddb8783b */ /* 0x000eae0000004200 */
[----:B------:R5:W-:Y:S01]  /*7a80*/  MUFU.EX2 R198, R139 ;  /* 0x0000008b00c67308 */ /* 0x000be20000000800 */
[----:B---3--:R-:W-:Y:S02]  /*7a90*/  F2FP.BF16.PACK_AB R141, R205, R206 ;  /* 0x000000cecd8d723e */ /* 0x008fe400000010ff */
[----:B----4-:R-:W-:Y:S01]  /*7aa0*/  F2FP.BF16.PACK_AB R178, R199, R200 ;  /* 0x000000c8c7b2723e */ /* 0x010fe200000010ff */
[--C-:B-----5:R-:W-:Y:S02]  /*7ab0*/  FFMA.FTZ R139, R188, c[0x0][0x23c], -R143.reuse ;  /* 0x00008f00bc8b7a23 */ /* 0x120fe4000001088f */
[----:B------:R-:W-:Y:S01]  /*7ac0*/  FFMA.FTZ R143, R2, c[0x0][0x23c], -R143 ;  /* 0x00008f00028f7a23 */ /* 0x000fe2000001088f */
[----:B------:R-:W3:Y:S03]  /*7ad0*/  LDSM.16.MT88.4 R188, [R217+0xb800] ;  /* 0x00b80000d9bc783b */ /* 0x000ee60000004200 */
[----:B------:R-:W4:Y:S01]  /*7ae0*/  MUFU.EX2 R197, R139 ;  /* 0x0000008b00c57308 */ /* 0x000f220000000800 */
[----:B------:R-:W-:Y:S01]  /*7af0*/  FADD.FTZ R2, R237, R133 ;  /* 0x00000085ed027221 */ /* 0x000fe20000010000 */
[----:B------:R-:W-:Y:S03]  /*7b00*/  MOV R133, R138 ;  /* 0x0000008a00857202 */ /* 0x000fe60000000f00 */
[----:B------:R-:W-:Y:S04]  /*7b10*/  FADD.FTZ R2, R238, R2 ;  /* 0x00000002ee027221 */ /* 0x000fe80000010000 */
[----:B------:R-:W-:Y:S01]  /*7b20*/  FADD.FTZ R2, R239, R2 ;  /* 0x00000002ef027221 */ /* 0x000fe20000010000 */
[----:B------:R5:W1:Y:S03]  /*7b30*/  MUFU.EX2 R139, R143 ;  /* 0x0000008f008b7308 */ /* 0x000a660000000800 */
[----:B------:R-:W-:Y:S01]  /*7b40*/  FADD.FTZ R2, R206, R2 ;  /* 0x00000002ce027221 */ /* 0x000fe20000010000 */
[----:B----4-:R-:W-:Y:S02]  /*7b50*/  F2FP.BF16.PACK_AB R177, R197, R198 ;  /* 0x000000c6c5b1723e */ /* 0x010fe400000010ff */
[----:B-----5:R-:W-:Y:S02]  /*7b60*/  F2FP.BF16.PACK_AB R143, R203, R204 ;  /* 0x000000cccb8f723e */ /* 0x020fe400000010ff */
[----:B-1----:R-:W-:Y:S05]  /*7b70*/  F2FP.BF16.PACK_AB R179, R139, R196 ;  /* 0x000000c48bb3723e */ /* 0x002fea00000010ff */
[-C--:B------:R-:W-:Y:S01]  /*7b80*/  HMMA.16816.F32.BF16 R148, R140, R160.reuse, R4 ;  /* 0x000000a08c94723c */ /* 0x080fe20000041804 */
[----:B------:R-:W1:Y:S07]  /*7b90*/  LDSM.16.MT88.4 R4, [R222+0xb800] ;  /* 0x00b80000de04783b */ /* 0x000e6e0000004200 */
[C---:B------:R-:W-:Y:S01]  /*7ba0*/  HMMA.16816.F32.BF16 R144, R176.reuse, R160, R8 ;  /* 0x000000a0b090723c */ /* 0x040fe20000041808 */
[----:B------:R-:W4:Y:S07]  /*7bb0*/  LDSM.16.MT88.4 R8, [R221+0xb800] ;  /* 0x00b80000dd08783b */ /* 0x000f2e0000004200 */
        /* <DEDUP_REMOVED lines=32> */
[----:B------:R-:W-:Y:S02]  /*7dc0*/  FADD.FTZ R4, R202, R5 ;  /* 0x00000005ca047221 */ /* 0x000fe40000010000 */
[----:B------:R-:W-:Y:S01]  /*7dd0*/  FFMA.FTZ R6, R134, R247, R240 ;  /* 0x000000f786067223 */ /* 0x000fe200000100f0 */
[-C--:B----4-:R-:W-:Y:S01]  /*7de0*/  HMMA.16816.F32.BF16 R116, R140, R8.reuse, R116 ;  /* 0x000000088c74723c */ /* 0x090fe20000041874 */
[----:B------:R-:W-:Y:S03]  /*7df0*/  FADD.FTZ R0, R198, R0 ;  /* 0x00000000c6007221 */ /* 0x000fe60000010000 */
[----:B------:R-:W-:Y:S02]  /*7e00*/  FADD.FTZ R6, R241, R6 ;  /* 0x00000006f1067221 */ /* 0x000fe40000010000 */
        /* <DEDUP_REMOVED lines=13> */
[----:B------:R-:W-:Y:S01]  /*7ee0*/  FADD.FTZ R2, R196, R0 ;  /* 0x00000000c4027221 */ /* 0x000fe20000010000 */
[----:B------:R-:W-:Y:S01]  /*7ef0*/  IADD3 R0, R232, -0x1, RZ ;  /* 0xffffffffe8007810 */ /* 0x000fe20007ffe0ff */
[----:B------:R-:W-:Y:S01]  /*7f00*/  FADD.FTZ R247, R207, R4 ;  /* 0x00000004cff77221 */ /* 0x000fe20000010000 */
[----:B------:R-:W-:Y:S01]  /*7f10*/  MOV R141, R135 ;  /* 0x00000087008d7202 */ /* 0x000fe20000000f00 */
[----:B------:R-:W-:Y:S03]  /*7f20*/  FADD.FTZ R246, R203, R5 ;  /* 0x00000005cbf67221 */ /* 0x000fe60000010000 */
[----:B------:R-:W-:Y:S01]  /*7f30*/  MOV R232, R0 ;  /* 0x0000000000e87202 */ /* 0x000fe20000000f00 */
[----:B------:R-:W-:Y:S01]  /*7f40*/  FADD.FTZ R245, R199, R3 ;  /* 0x00000003c7f57221 */ /* 0x000fe20000010000 */
[----:B------:R-:W-:Y:S01]  /*7f50*/  MOV R140, R136 ;  /* 0x00000088008c7202 */ /* 0x000fe20000000f00 */
[----:B------:R-:W-:Y:S01]  /*7f60*/  FADD.FTZ R244, R139, R2 ;  /* 0x000000028bf47221 */ /* 0x000fe20000010000 */
[----:B------:R-:W-:Y:S01]  /*7f70*/  MOV R139, R137 ;  /* 0x00000089008b7202 */ /* 0x000fe20000000f00 */
[----:B------:R-:W-:-:S05]  /*7f80*/  @P4 BRA `(.L_x_1801) ;  /* 0xffffd32000004947 */ /* 0x000fca000383ffff */
.L_x_1800:
[----:B------:R-:W2:Y:S04]  /*7f90*/  LDL.LU R143, [R1+0x24] ;  /* 0x00002400018f7983 */ /* 0x000ea80000300800 */
[----:B------:R-:W1:Y:S04]  /*7fa0*/  SHFL.BFLY PT, R0, R247, 0x2, 0x1f ;  /* 0x0c401f00f7007f89 */ /* 0x000e6800000e0000 */
[----:B------:R-:W3:Y:S04]  /*7fb0*/  SHFL.BFLY PT, R4, R246, 0x2, 0x1f ;  /* 0x0c401f00f6047f89 */ /* 0x000ee800000e0000 */
[----:B------:R-:W4:Y:S01]  /*7fc0*/  SHFL.BFLY PT, R3, R244, 0x2, 0x1f ;  /* 0x0c401f00f4037f89 */ /* 0x000f2200000e0000 */
[----:B-1----:R-:W-:-:S03]  /*7fd0*/  FADD.FTZ R247, R0, R247 ;  /* 0x000000f700f77221 */ /* 0x002fc60000010000 */
[----:B------:R-:W1:Y:S01]  /*7fe0*/  SHFL.BFLY PT, R0, R245, 0x2, 0x1f ;  /* 0x0c401f00f5007f89 */ /* 0x000e6200000e0000 */
[----:B---3--:R-:W-:-:S03]  /*7ff0*/  FADD.FTZ R246, R4, R246 ;  /* 0x000000f604f67221 */ /* 0x008fc60000010000 */
[----:B------:R-:W3:Y:S01]  /*8000*/  SHFL.BFLY PT, R2, R247, 0x1, 0x1f ;  /* 0x0c201f00f7027f89 */ /* 0x000ee200000e0000 */
[----:B----4-:R-:W-:Y:S01]  /*8010*/  FADD.FTZ R244, R3, R244 ;  /* 0x000000f403f47221 */ /* 0x010fe20000010000 */
[----:B------:R-:W-:Y:S02]  /*8020*/  MOV R3, 0x3f800000 ;  /* 0x3f80000000037802 */ /* 0x000fe40000000f00 */
[----:B------:R-:W4:Y:S01]  /*8030*/  SHFL.BFLY PT, R4, R246, 0x1, 0x1f ;  /* 0x0c201f00f6047f89 */ /* 0x000f2200000e0000 */
[----:B-1----:R-:W-:Y:S01]  /*8040*/  FADD.FTZ R245, R0, R245 ;  /* 0x000000f500f57221 */ /* 0x002fe20000010000 */
[----:B------:R-:W-:Y:S01]  /*8050*/  MOV R0, 0x3f800000 ;  /* 0x3f80000000007802 */ /* 0x000fe20000000f00 */
[----:B---3--:R-:W-:-:S03]  /*8060*/  FADD.FTZ R247, R247, R2 ;  /* 0x00000002f7f77221 */ /* 0x008fc60000010000 */
[----:B------:R-:W1:Y:S01]  /*8070*/  SHFL.BFLY PT, R6, R245, 0x1, 0x1f ;  /* 0x0c201f00f5067f89 */ /* 0x000e6200000e0000 */
[----:B----4-:R-:W-:Y:S01]  /*8080*/  FADD.FTZ R246, R246, R4 ;  /* 0x00000004f6f67221 */ /* 0x010fe20000010000 */
[----:B------:R-:W-:Y:S02]  /*8090*/  FSETP.NE.FTZ.AND P6, PT, R247, RZ, PT ;  /* 0x000000fff700720b */ /* 0x000fe40003fd5000 */
[----:B------:R-:W3:Y:S02]  /*80a0*/  SHFL.BFLY PT, R2, R244, 0x1, 0x1f ;  /* 0x0c201f00f4027f89 */ /* 0x000ee400000e0000 */
[----:B------:R-:W-:-:S09]  /*80b0*/  FSETP.NE.FTZ.AND P5, PT, R246, RZ, PT ;  /* 0x000000fff600720b */ /* 0x000fd20003fb5000 */
[----:B------:R-:W4:Y:S01]  /*80c0*/  @P6 MUFU.RCP R0, R247 ;  /* 0x000000f700006308 */ /* 0x000f220000001000 */
[----:B-1----:R-:W-:-:S07]  /*80d0*/  FADD.FTZ R245, R245, R6 ;  /* 0x00000006f5f57221 */ /* 0x002fce0000010000 */
[----:B------:R-:W1:Y:S01]  /*80e0*/  @P5 MUFU.RCP R3, R246 ;  /* 0x000000f600035308 */ /* 0x000e620000001000 */
[----:B------:R-:W-:Y:S01]  /*80f0*/  FSETP.NE.FTZ.AND P4, PT, R245, RZ, PT ;  /* 0x000000fff500720b */ /* 0x000fe20003f95000 */
[----:B---3--:R-:W-:Y:S01]  /*8100*/  FADD.FTZ R244, R244, R2 ;  /* 0x00000002f4f47221 */ /* 0x008fe20000010000 */
[----:B------:R-:W-:Y:S01]  /*8110*/  MOV R2, 0x3f800000 ;  /* 0x3f80000000027802 */ /* 0x000fe20000000f00 */
[----:B----4-:R-:W-:-:S03]  /*8120*/  FMUL.FTZ R34, R0, R49 ;  /* 0x0000003100227220 */ /* 0x010fc60000410000 */
[----:B------:R-:W-:Y:S01]  /*8130*/  FSETP.NE.FTZ.AND P3, PT, R244, RZ, PT ;  /* 0x000000fff400720b */ /* 0x000fe20003f75000 */
[C---:B------:R-:W-:Y:S02]  /*8140*/  FMUL.FTZ R148, R0.reuse, R148 ;  /* 0x0000009400947220 */ /* 0x040fe40000410000 */
[C---:B------:R-:W-:Y:S02]  /*8150*/  FMUL.FTZ R6, R0.reuse, R149 ;  /* 0x0000009500067220 */ /* 0x040fe40000410000 */
[C---:B------:R-:W-:Y:S02]  /*8160*/  FMUL.FTZ R156, R0.reuse, R156 ;  /* 0x0000009c009c7220 */ /* 0x040fe40000410000 */
[----:B-1----:R-:W-:Y:S01]  /*8170*/  FMUL.FTZ R49, R3, R71 ;  /* 0x0000004703317220 */ /* 0x002fe20000410000 */
[----:B------:R-:W1:Y:S01]  /*8180*/  @P4 MUFU.RCP R2, R245 ;  /* 0x000000f500024308 */ /* 0x000e620000001000 */
[----:B------:R-:W3:Y:S01]  /*8190*/  S2R R71, SR_TID.X ;  /* 0x0000000000477919 */ /* 0x000ee20000002100 */
[----:B------:R-:W-:Y:S01]  /*81a0*/  FMUL.FTZ R160, R0, R160 ;  /* 0x000000a000a07220 */ /* 0x000fe20000410000 */
        /* <DEDUP_REMOVED lines=31> */
[----:B------:R-:W-:Y:S02]  /*83a0*/  FMUL.FTZ R129, R0, R129 ;  /* 0x0000008100817220 */ /* 0x000fe40000410000 */
[----:B-1----:R-:W-:Y:S01]  /*83b0*/  FMUL.FTZ R52, R2, R61 ;  /* 0x0000003d02347220 */ /* 0x002fe20000410000 */
[----:B---3--:R-:W-:Y:S01]  /*83c0*/  SHF.R.S32.HI R61, RZ, 0x1f, R71 ;  /* 0x0000001fff3d7819 */ /* 0x008fe20000011447 */
[----:B------:R-:W-:-:S02]  /*83d0*/  FMUL.FTZ R33, R3, R66 ;  /* 0x0000004203217220 */ /* 0x000fc40000410000 */
[----:B------:R-:W-:Y:S01]  /*83e0*/  FMUL.FTZ R28, R2, R56 ;  /* 0x00000038021c7220 */ /* 0x000fe20000410000 */
[----:B------:R-:W-:Y:S01]  /*83f0*/  LEA.HI R29, R61, R71, RZ, 0x2 ;  /* 0x000000473d1d7211 */ /* 0x000fe200078f10ff */
        /* <DEDUP_REMOVED lines=94> */
[----:B------:R-:W-:Y:S02]  /*89e0*/  SHF.R.S32.HI R2, RZ, 0x2, R29 ;  /* 0x00000002ff027819 */ /* 0x000fe4000001141d */
[----:B------:R-:W-:-:S02]  /*89f0*/  F2FP.BF16.PACK_AB R66, R66, R120 ;  /* 0x000000784242723e */ /* 0x000fc400000010ff */
[----:B--2---:R-:W-:-:S13]  /*8a00*/  ISETP.NE.AND P0, PT, R143, -0x1, PT ;  /* 0xffffffff8f00780c */ /* 0x004fda0003f05270 */
[----:B------:R-:W-:-:S04]  /*8a10*/  @P0 IMAD.WIDE.U32 R4, R143, c[0x0][0x1e8], RZ ;  /* 0x00007a008f040a25 */ /* 0x000fc800078e00ff */
[----:B------:R-:W-:Y:S01]  /*8a20*/  @P0 IMAD R142, R143, c[0x0][0x1ec], R5 ;  /* 0x00007b008f8e0a24 */ /* 0x000fe200078e0205 */
[----:B------:R-:W-:Y:S01]  /*8a30*/  @P0 MOV R141, R4 ;  /* 0x00000004008d0202 */ /* 0x000fe20000000f00 */
[----:B------:R-:W-:Y:S01]  /*8a40*/  FMUL.FTZ R4, R0, R157 ;  /* 0x0000009d00047220 */ /* 0x000fe20000410000 */
[----:B------:R-:W-:Y:S01]  /*8a50*/  MOV R0, 0x3f800000 ;  /* 0x3f80000000007802 */ /* 0x000fe20000000f00 */
[----:B------:R-:W-:Y:S01]  /*8a60*/  FMUL.FTZ R5, R3, R151 ;  /* 0x0000009703057220 */ /* 0x000fe20000410000 */
[----:B------:R-:W-:Y:S02]  /*8a70*/  SHF.R.S32.HI R3, RZ, 0x1f, R29 ;  /* 0x0000001fff037819 */ /* 0x000fe4000001141d */
[----:B------:R-:W-:Y:S02]  /*8a80*/  F2FP.BF16.PACK_AB R4, R4, R156 ;  /* 0x0000009c0404723e */ /* 0x000fe400000010ff */
[----:B------:R-:W1:Y:S01]  /*8a90*/  @P3 MUFU.RCP R0, R244 ;  /* 0x000000f400003308 */ /* 0x000e620000001000 */
[----:B------:R-:W-:-:S02]  /*8aa0*/  LEA.HI R3, R3, R2, RZ, 0x3 ;  /* 0x0000000203037211 */ /* 0x000fc400078f18ff */
[----:B------:R-:W-:Y:S02]  /*8ab0*/  F2FP.BF16.PACK_AB R5, R5, R150 ;  /* 0x000000960505723e */ /* 0x000fe400000010ff */
[----:B------:R-:W-:-:S04]  /*8ac0*/  LOP3.LUT R3, R3, 0xfffffff8, RZ, 0xc0, !PT ;  /* 0xfffffff803037812 */ /* 0x000fc800078ec0ff */
[----:B------:R-:W-:-:S04]  /*8ad0*/  IADD3 R3, R2, -R3, RZ ;  /* 0x8000000302037210 */ /* 0x000fc80007ffe0ff */
[----:B------:R-:W-:Y:S01]  /*8ae0*/  SHF.L.U32 R2, R3, 0x6, RZ ;  /* 0x0000000603027819 */ /* 0x000fe200000006ff */
[C---:B-1----:R-:W-:Y:S02]  /*8af0*/  FMUL.FTZ R27, R0.reuse, R59 ;  /* 0x0000003b001b7220 */ /* 0x042fe40000410000 */
        /* <DEDUP_REMOVED lines=75> */
[----:B------:R-:W-:Y:S01]  /*8fb0*/  STS [R2+0x2400], R13 ;  /* 0x0024000d02007388 */ /* 0x000fe20000000800 */
[----:B------:R-:W-:Y:S02]  /*8fc0*/  SEL R5, R5, 0xffffffc0, !P2 ;  /* 0xffffffc005057807 */ /* 0x000fe40005000000 */
[C---:B--2---:R-:W-:Y:S02]  /*8fd0*/  IADD3 R4, R0.reuse, R3, RZ ;  /* 0x0000000300047210 */ /* 0x044fe40007ffe0ff */
[----:B------:R-:W-:Y:S02]  /*8fe0*/  IADD3 R3, R3, R2, RZ ;  /* 0x0000000203037210 */ /* 0x000fe40007ffe0ff */
[-C--:B---3--:R-:W-:Y:S01]  /*8ff0*/  IADD3 R7, R0, R5.reuse, RZ ;  /* 0x0000000500077210 */ /* 0x088fe20007ffe0ff */
[----:B------:R1:W-:Y:S01]  /*9000*/  STS [R4], R12 ;  /* 0x0000000c04007388 */ /* 0x0003e20000000800 */
[----:B------:R-:W-:-:S03]  /*9010*/  IADD3 R6, R4, R5, RZ ;  /* 0x0000000504067210 */ /* 0x000fc60007ffe0ff */
[----:B------:R2:W-:Y:S01]  /*9020*/  STS [R4+0x400], R11 ;  /* 0x0004000b04007388 */ /* 0x0005e20000000800 */
[----:B----4-:R-:W-:-:S03]  /*9030*/  IADD3 R8, R5, R2, RZ ;  /* 0x0000000205087210 */ /* 0x010fc60007ffe0ff */
[----:B------:R-:W-:Y:S01]  /*9040*/  STS [R3], R15 ;  /* 0x0000000f03007388 */ /* 0x000fe20000000800 */
[----:B------:R-:W-:Y:S01]  /*9050*/  IADD3 R5, R3, R5, RZ ;  /* 0x0000000503057210 */ /* 0x000fe20007ffe0ff */
[----:B------:R-:W3:Y:S02]  /*9060*/  LDC.U8 R10, c[0x0][0x329] ;  /* 0x0000ca40ff0a7b82 */ /* 0x000ee40000000000 */
[----:B------:R-:W-:Y:S04]  /*9070*/  STS [R3+0x400], R14 ;  /* 0x0004000e03007388 */ /* 0x000fe80000000800 */
[----:B------:R-:W-:Y:S04]  /*9080*/  STS [R4+0x2000], R16 ;  /* 0x0020001004007388 */ /* 0x000fe80000000800 */
[----:B------:R-:W-:Y:S04]  /*9090*/  STS [R4+0x2400], R17 ;  /* 0x0024001104007388 */ /* 0x000fe80000000800 */
[----:B------:R-:W-:Y:S01]  /*90a0*/  STS [R3+0x2000], R25 ;  /* 0x0020001903007388 */ /* 0x000fe20000000800 */
[----:B-1----:R-:W-:Y:S03]  /*90b0*/  @P5 MUFU.LG2 R12, R246 ;  /* 0x000000f6000c5308 */ /* 0x002fe60000000c00 */
[----:B------:R-:W-:Y:S04]  /*90c0*/  STS [R3+0x2400], R24 ;  /* 0x0024001803007388 */ /* 0x000fe80000000800 */
[----:B------:R-:W-:Y:S01]  /*90d0*/  STS [R7], R23 ;  /* 0x0000001707007388 */ /* 0x000fe20000000800 */
[----:B--2---:R-:W-:Y:S01]  /*90e0*/  @P4 MUFU.LG2 R11, R245 ;  /* 0x000000f5000b4308 */ /* 0x004fe20000000c00 */
[----:B---3--:R-:W-:-:S02]  /*90f0*/  ISETP.NE.AND P1, PT, R10, RZ, PT ;  /* 0x000000ff0a00720c */ /* 0x008fc40003f25270 */
[----:B------:R-:W-:Y:S04]  /*9100*/  STS [R7+0x400], R22 ;  /* 0x0004001607007388 */ /* 0x000fe80000000800 */
[----:B------:R1:W-:Y:S04]  /*9110*/  STS [R8], R19 ;  /* 0x0000001308007388 */ /* 0x0003e80000000800 */
[----:B------:R-:W-:Y:S04]  /*9120*/  STS [R8+0x400], R18 ;  /* 0x0004001208007388 */ /* 0x000fe80000000800 */
[----:B------:R-:W-:Y:S04]  /*9130*/  STS [R7+0x2000], R21 ;  /* 0x0020001507007388 */ /* 0x000fe80000000800 */
[----:B------:R-:W-:Y:S04]  /*9140*/  STS [R7+0x2400], R20 ;  /* 0x0024001407007388 */ /* 0x000fe80000000800 */
[----:B------:R-:W-:Y:S04]  /*9150*/  STS [R8+0x2000], R26 ;  /* 0x0020001a08007388 */ /* 0x000fe80000000800 */
[----:B------:R-:W-:Y:S04]  /*9160*/  STS [R8+0x2400], R59 ;  /* 0x0024003b08007388 */ /* 0x000fe80000000800 */
[----:B------:R-:W-:Y:S04]  /*9170*/  STS [R6], R58 ;  /* 0x0000003a06007388 */ /* 0x000fe80000000800 */
[----:B-1----:R1:W5:Y:S04]  /*9180*/  LDL R19, [R1+0xc] ;  /* 0x00000c0001137983 */ /* 0x0023680000100800 */
        /* <DEDUP_REMOVED lines=19> */
[----:B--2---:R-:W2:Y:S03]  /*92c0*/  LDC.U8 R0, c[0x0][0x328] ;  /* 0x0000ca00ff007b82 */ /* 0x004ea60000000000 */
[----:B------:R-:W-:Y:S04]  /*92d0*/  STS [R4+0x6000], R40 ;  /* 0x0060002804007388 */ /* 0x000fe80000000800 */
[----:B------:R4:W-:Y:S01]  /*92e0*/  STS [R4+0x6400], R39 ;  /* 0x0064002704007388 */ /* 0x0009e20000000800 */
[----:B---3--:R-:W-:-:S03]  /*92f0*/  LOP3.LUT R2, R69, 0xffffffe0, RZ, 0xc0, !PT ;  /* 0xffffffe045027812 */ /* 0x008fc600078ec0ff */
[----:B------:R-:W-:Y:S04]  /*9300*/  STS [R3+0x6000], R36 ;  /* 0x0060002403007388 */ /* 0x000fe80000000800 */
[----:B------:R-:W-:Y:S04]  /*9310*/  STS [R3+0x6400], R35 ;  /* 0x0064002303007388 */ /* 0x000fe80000000800 */
[----:B------:R-:W-:Y:S04]  /*9320*/  STS [R7+0x4000], R34 ;  /* 0x0040002207007388 */ /* 0x000fe80000000800 */
[----:B------:R-:W-:Y:S01]  /*9330*/  STS [R7+0x4400], R33 ;  /* 0x0044002107007388 */ /* 0x000fe20000000800 */
[----:B--2---:R-:W-:-:S02]  /*9340*/  ISETP.NE.AND P2, PT, R0, RZ, PT ;  /* 0x000000ff0000720c */ /* 0x004fc40003f45270 */
[----:B------:R-:W-:Y:S01]  /*9350*/  @!P1 MOV R0, c[0x0][0x214] ;  /* 0x0000850000009a02 */ /* 0x000fe20000000f00 */
[----:B------:R-:W-:Y:S04]  /*9360*/  STS [R8+0x4000], R30 ;  /* 0x0040001e08007388 */ /* 0x000fe80000000800 */
[----:B------:R-:W-:Y:S01]  /*9370*/  STS [R8+0x4400], R29 ;  /* 0x0044001d08007388 */ /* 0x000fe20000000800 */
[----:B----4-:R-:W-:-:S03]  /*9380*/  @P1 MOV R4, c[0x0][0x210] ;  /* 0x0000840000041a02 */ /* 0x010fc60000000f00 */
[----:B------:R-:W-:Y:S02]  /*9390*/  STS [R7+0x6000], R32 ;  /* 0x0060002007007388 */ /* 0x000fe40000000800 */
[----:B------:R-:W-:Y:S01]  /*93a0*/  @P1 IMAD R4, R4, c[0x0][0x214], RZ ;  /* 0x0000850004041a24 */ /* 0x000fe200078e02ff */
[----:B------:R-:W-:Y:S01]  /*93b0*/  @!P1 SEL R4, R0, c[0x0][0x234], !P2 ;  /* 0x00008d0000049a07 */ /* 0x000fe20005000000 */
[----:B------:R-:W-:Y:S01]  /*93c0*/  STS [R7+0x6400], R31 ;  /* 0x0064001f07007388 */ /* 0x000fe20000000800 */
[----:B------:R-:W-:Y:S02]  /*93d0*/  ISETP.NE.OR P2, PT, R10, RZ, !P2 ;  /* 0x000000ff0a00720c */ /* 0x000fe40005745670 */
[----:B------:R-:W-:Y:S01]  /*93e0*/  @P1 MOV R0, 0x1 ;  /* 0x0000000100001802 */ /* 0x000fe20000000f00 */
[----:B------:R-:W-:Y:S01]  /*93f0*/  STS [R8+0x6000], R28 ;  /* 0x0060001c08007388 */ /* 0x000fe20000000800 */
[----:B------:R-:W2:Y:S01]  /*9400*/  @P6 MUFU.LG2 R10, R247 ;  /* 0x000000f7000a6308 */ /* 0x000ea20000000c00 */
[----:B------:R-:W-:-:S02]  /*9410*/  @!P1 IMAD R0, R4, c[0x0][0x1c0], RZ ;  /* 0x0000700004009a24 */ /* 0x000fc400078e02ff */
[----:B------:R3:W-:Y:S04]  /*9420*/  STS [R8+0x6400], R27 ;  /* 0x0064001b08007388 */ /* 0x0007e80000000800 */
[----:B------:R-:W-:Y:S04]  /*9430*/  STS [R6+0x4000], R62 ;  /* 0x0040003e06007388 */ /* 0x000fe80000000800 */
[----:B------:R-:W-:Y:S04]  /*9440*/  STS [R6+0x4400], R61 ;  /* 0x0044003d06007388 */ /* 0x000fe80000000800 */
[----:B------:R-:W-:Y:S04]  /*9450*/  STS [R5+0x4000], R60 ;  /* 0x0040003c05007388 */ /* 0x000fe80000000800 */
[----:B------:R-:W-:Y:S04]  /*9460*/  STS [R5+0x4400], R64 ;  /* 0x0044004005007388 */ /* 0x000fe80000000800 */
[----:B------:R-:W-:Y:S04]  /*9470*/  STS [R6+0x6000], R66 ;  /* 0x0060004206007388 */ /* 0x000fe80000000800 */
[----:B------:R4:W-:Y:S01]  /*9480*/  STS [R6+0x6400], R65 ;  /* 0x0064004106007388 */ /* 0x0009e20000000800 */
[----:B---3--:R-:W-:-:S03]  /*9490*/  IADD3 R8, -R2, R71, RZ ;  /* 0x0000004702087210 */ /* 0x008fc60007ffe1ff */
[----:B------:R-:W-:Y:S04]  /*94a0*/  STS [R5+0x6000], R63 ;  /* 0x0060003f05007388 */ /* 0x000fe80000000800 */
[----:B------:R3:W-:Y:S04]  /*94b0*/  STS [R5+0x6400], R67 ;  /* 0x0064004305007388 */ /* 0x0007e80000000800 */
[----:B------:R-:W-:Y:S06]  /*94c0*/  BAR.SYNC.DEFER_BLOCKING 0x0 ;  /* 0x0000000000007b1d */ /* 0x000fec0000010000 */
[----:B------:R-:W1:Y:S04]  /*94d0*/  S2R R9, SR_CTAID.Y ;  /* 0x0000000000097919 */ /* 0x000e680000002600 */
[----:B------:R-:W2:Y:S04]  /*94e0*/  S2R R13, SR_CTAID.X ;  /* 0x00000000000d7919 */ /* 0x000ea80000002500 */
[----:B------:R-:W2:Y:S04]  /*94f0*/  S2R R18, SR_CTAID.Z ;  /* 0x0000000000127919 */ /* 0x000ea80000002700 */
[----:B------:R2:W2:Y:S04]  /*9500*/  LDS.128 R24, [R231] ;  /* 0x00000000e7187984 */ /* 0x0004a80000000c00 */
[----:B------:R2:W2:Y:S01]  /*9510*/  LDS.128 R32, [R231+0x800] ;  /* 0x00080000e7207984 */ /* 0x0004a20000000c00 */
[----:B-1----:R-:W-:Y:S01]  /*9520*/  @!P0 SHF.R.S32.HI R3, RZ, 0x1f, R9 ;  /* 0x0000001fff038819 */ /* 0x002fe20000011409 */
[----:B----4-:R-:W-:-:S02]  /*9530*/  @!P0 IMAD.WIDE.U32 R6, R9, c[0x0][0x1e0], RZ ;  /* 0x0000780009068a25 */ /* 0x010fc400078e00ff */
[----:B------:R1:W4:Y:S02]  /*9540*/  LDS.128 R40, [R231+0x1000] ;  /* 0x00100000e7287984 */ /* 0x0003240000000c00 */
[----:B------:R-:W-:Y:S02]  /*9550*/  @!P0 IMAD R3, R3, c[0x0][0x1e0], RZ ;  /* 0x0000780003038a24 */ /* 0x000fe400078e02ff */
[----:B------:R1:W1:Y:S01]  /*9560*/  LDS.128 R48, [R231+0x1800] ;  /* 0x00180000e7307984 */ /* 0x0002620000000c00 */
[C---:B---3--:R-:W-:Y:S01]  /*9570*/  @!P2 IMAD R5, R9.reuse, c[0x0][0x214], RZ ;  /* 0x000085000905aa24 */ /* 0x048fe200078e02ff */
[----:B------:R-:W-:Y:S01]  /*9580*/  @!P0 MOV R141, R6 ;  /* 0x00000006008d8202 */ /* 0x000fe20000000f00 */
[C---:B------:R-:W-:Y:S01]  /*9590*/  @!P0 IMAD R3, R9.reuse, c[0x0][0x1e4], R3 ;  /* 0x0000790009038a24 */ /* 0x040fe200078e0203 */
        /* <DEDUP_REMOVED lines=12> */
[----:B------:R-:W-:Y:S01]  /*9660*/  IMAD R0, R9, R0, RZ ;  /* 0x0000000009007224 */ /* 0x000fe200078e02ff */
[----:B------:R-:W-:Y:S01]  /*9670*/  @P1 MOV R6, c[0x0][0x210] ;  /* 0x0000840000061a02 */ /* 0x000fe20000000f00 */
[----:B------:R-:W3:Y:S01]  /*9680*/  @P3 MUFU.LG2 R9, R244 ;  /* 0x000000f400093308 */ /* 0x000ee20000000c00 */
[----:B------:R-:W-:-:S02]  /*9690*/  @!P2 SEL R5, R5, R143, !P0 ;  /* 0x0000008f0505a207 */ /* 0x000fc40004000000 */
[----:B------:R-:W-:Y:S02]  /*96a0*/  @!P1 MOV R6, 0x1 ;  /* 0x0000000100069802 */ /* 0x000fe40000000f00 */
[----:B------:R-:W-:Y:S02]  /*96b0*/  @!P0 IADD3 R142, R7, R3, RZ ;  /* 0x00000003078e8210 */ /* 0x000fe40007ffe0ff */
[----:B------:R-:W-:Y:S01]  /*96c0*/  CS2R R2, SRZ ;  /* 0x0000000000027805 */ /* 0x000fe2000001ff00 */
[----:B------:R-:W-:Y:S02]  /*96d0*/  SEL R0, R0, RZ, P2 ;  /* 0x000000ff00007207 */ /* 0x000fe40001000000 */
[----:B------:R-:W-:Y:S02]  /*96e0*/  @!P2 SHF.R.S32.HI R3, RZ, 0x1f, R5 ;  /* 0x0000001fff03a819 */ /* 0x000fe40000011405 */
[----:B------:R-:W-:Y:S02]  /*96f0*/  LOP3.LUT P0, RZ, R8, 0x3, RZ, 0xc0, !PT ;  /* 0x0000000308ff7812 */ /* 0x000fe4000780c0ff */
[----:B------:R-:W-:Y:S01]  /*9700*/  @!P2 MOV R2, R5 ;  /* 0x000000050002a202 */ /* 0x000fe20000000f00 */
[----:B--2---:R-:W-:-:S02]  /*9710*/  IMAD R5, R13, R6, RZ ;  /* 0x000000060d057224 */ /* 0x004fc400078e02ff */
[----:B------:R-:W-:Y:S02]  /*9720*/  IMAD R0, R18, R4, R0 ;  /* 0x0000000412007224 */ /* 0x000fe400078e0200 */
[----:B------:R-:W-:Y:S01]  /*9730*/  @P6 FMUL.FTZ R7, R10, 0.69314718246459960938 ;  /* 0x3f3172180a076820 */ /* 0x000fe20000410000 */
[----:B------:R-:W-:Y:S01]  /*9740*/  SHF.L.U32 R8, R5, 0x7, RZ ;  /* 0x0000000705087819 */ /* 0x000fe200000006ff */
[----:B------:R-:W-:Y:S01]  /*9750*/  @P4 FMUL.FTZ R5, R11, 0.69314718246459960938 ;  /* 0x3f3172180b054820 */ /* 0x000fe20000410000 */
[----:B------:R-:W-:Y:S01]  /*9760*/  MOV R17, 0x7f800000 ;  /* 0x7f80000000117802 */ /* 0x000fe20000000f00 */
[----:B------:R-:W-:Y:S01]  /*9770*/  @P6 FFMA.FTZ R17, R138, c[0x0][0x238], R7 ;  /* 0x00008e008a116a23 */ /* 0x000fe20000010007 */
[----:B------:R-:W-:Y:S01]  /*9780*/  IADD3 R11, P2, P1, R8, R2, R0 ;  /* 0x00000002080b7210 */ /* 0x000fe2000795e000 */
[----:B------:R-:W-:Y:S01]  /*9790*/  @P5 FMUL.FTZ R7, R12, 0.69314718246459960938 ;  /* 0x3f3172180c075820 */ /* 0x000fe20000410000 */
[----:B------:R-:W-:Y:S01]  /*97a0*/  SHF.R.S32.HI R2, RZ, 0x1f, R8 ;  /* 0x0000001fff027819 */ /* 0x000fe20000011408 */
[----:B---3--:R-:W-:Y:S01]  /*97b0*/  @P3 FMUL.FTZ R4, R9, 0.69314718246459960938 ;  /* 0x3f31721809043820 */ /* 0x008fe20000410000 */
[----:B------:R-:W-:Y:S01]  /*97c0*/  SHF.R.S32.HI R0, RZ, 0x1f, R0 ;  /* 0x0000001fff007819 */ /* 0x000fe20000011400 */
[----:B------:R-:W-:Y:S01]  /*97d0*/  BSSY B0, `(.L_x_1804) ;  /* 0x000002e000007945 */ /* 0x000fe20003800000 */
        /* <DEDUP_REMOVED lines=8> */
[----:B-1--4-:R-:W2:Y:S01]  /*9860*/  LDL.LU R69, [R1+0x28] ;  /* 0x0000280001457983 */ /* 0x012ea20000300800 */
[----:B------:R-:W-:-:S04]  /*9870*/  SHF.R.S32.HI R0, RZ, 0x1f, R68 ;  /* 0x0000001fff007819 */ /* 0x000fc80000011444 */
[----:B------:R-:W-:-:S04]  /*9880*/  LEA.HI R0, R0, R68, RZ, 0x2 ;  /* 0x0000004400007211 */ /* 0x000fc800078f10ff */
[----:B------:R-:W-:-:S05]  /*9890*/  LOP3.LUT R0, R0, 0xffffffc, RZ, 0xc0, !PT ;  /* 0x0ffffffc00007812 */ /* 0x000fca00078ec0ff */
[----:B------:R-:W-:-:S04]  /*98a0*/  IMAD.IADD R0, R68, 0x1, -R0 ;  /* 0x0000000144007824 */ /* 0x000fc800078e0a00 */
        /* <DEDUP_REMOVED lines=32> */
.L_x_1805:
[----:B-1--4-:R-:W-:Y:S05]  /*9ab0*/  BSYNC B0 ;  /* 0x0000000000007941 */ /* 0x012fea0003800000 */
.L_x_1804:
[----:B------:R1:W5:Y:S01]  /*9ac0*/  LDL R12, [R1+0x8] ;  /* 0x00000800010c7983 */ /* 0x0003620000100800 */
[----:B------:R-:W-:Y:S01]  /*9ad0*/  IADD3 R2, P0, R248, R141, RZ ;  /* 0x0000008df8027210 */ /* 0x000fe20007f1e0ff */
[----:B------:R-:W-:Y:S01]  /*9ae0*/  BSSY B0, `(.L_x_1806) ;  /* 0x0000019000007945 */ /* 0x000fe20003800000 */
[----:B------:R-:W-:Y:S01]  /*9af0*/  SHF.R.S32.HI R3, RZ, 0x1f, R248 ;  /* 0x0000001fff037819 */ /* 0x000fe200000114f8 */
[----:B------:R-:W2:Y:S01]  /*9b00*/  S2R R4, SR_TID.X ;  /* 0x0000000000047919 */ /* 0x000ea20000002100 */
        /* <DEDUP_REMOVED lines=8> */
[----:B-----5:R-:W-:Y:S01]  /*9b90*/  ISETP.GE.AND P0, PT, R7, R19, PT ;  /* 0x000000130700720c */ /* 0x020fe20003f06270 */
[----:B------:R-:W-:-:S12]  /*9ba0*/  IMAD.IADD R9, R11, 0x1, R0 ;  /* 0x000000010b097824 */ /* 0x000fd800078e0200 */
        /* <DEDUP_REMOVED lines=12> */
.L_x_1807:
[----:B-1----:R-:W-:Y:S05]  /*9c70*/  BSYNC B0 ;  /* 0x0000000000007941 */ /* 0x002fea0003800000 */
.L_x_1806:
        /* <DEDUP_REMOVED lines=18> */
.L_x_1809:
[----:B------:R-:W-:Y:S05]  /*9da0*/  BSYNC B0 ;  /* 0x0000000000007941 */ /* 0x000fea0003800000 */
.L_x_1808:
        /* <DEDUP_REMOVED lines=18> */
.L_x_1811:
[----:B------:R-:W-:Y:S05]  /*9ed0*/  BSYNC B0 ;  /* 0x0000000000007941 */ /* 0x000fea0003800000 */
.L_x_1810:
        /* <DEDUP_REMOVED lines=18> */
.L_x_1813:
[----:B------:R-:W-:Y:S05]  /*a000*/  BSYNC B0 ;  /* 0x0000000000007941 */ /* 0x000fea0003800000 */
.L_x_1812:
        /* <DEDUP_REMOVED lines=18> */
.L_x_1815:
[----:B------:R-:W-:Y:S05]  /*a130*/  BSYNC B0 ;  /* 0x0000000000007941 */ /* 0x000fea0003800000 */
.L_x_1814:
        /* <DEDUP_REMOVED lines=18> */
.L_x_1817:
[----:B------:R-:W-:Y:S05]  /*a260*/  BSYNC B0 ;  /* 0x0000000000007941 */ /* 0x000fea0003800000 */
.L_x_1816:
        /* <DEDUP_REMOVED lines=18> */
.L_x_1819:
[----:B------:R-:W-:Y:S05]  /*a390*/  BSYNC B0 ;  /* 0x0000000000007941 */ /* 0x000fea0003800000 */
.L_x_1818:
        /* <DEDUP_REMOVED lines=19> */
.L_x_1770:
[----:B------:R-:W3:Y:S01]  /*a4d0*/  LDL.LU R12, [R1+0x24] ;  /* 0x00002400010c7983 */ /* 0x000ee20000300800 */
[----:B------:R-:W4:Y:S01]  /*a4e0*/  LDC.U8 R2, c[0x0][0x329] ;  /* 0x0000ca40ff027b82 */ /* 0x000f220000000000 */
[----:B--2---:R-:W-:Y:S01]  /*a4f0*/  SHF.R.S32.HI R11, RZ, 0x1f, R148 ;  /* 0x0000001fff0b7819 */ /* 0x004fe20000011494 */
[----:B------:R-:W-:Y:S01]  /*a500*/  IMAD.IADD R14, R134, 0x1, -R252 ;  /* 0x00000001860e7824 */ /* 0x000fe200078e0afc */
[----:B------:R-:W-:Y:S02]  /*a510*/  BSSY B0, `(.L_x_1820) ;  /* 0x0000041000007945 */ /* 0x000fe40003800000 */
[----:B------:R-:W-:-:S03]  /*a520*/  LEA.HI R11, R11, R148, RZ, 0x3 ;  /* 0x000000940b0b7211 */ /* 0x000fc600078f18ff */
[----:B------:R-:W2:Y:S01]  /*a530*/  LDC.U8 R0, c[0x0][0x328] ;  /* 0x0000ca00ff007b82 */ /* 0x000ea20000000000 */
[----:B------:R-:W-:-:S05]  /*a540*/  LOP3.LUT R10, R11, 0xfffffff8, RZ, 0xc0, !PT ;  /* 0xfffffff80b0a7812 */ /* 0x000fca00078ec0ff */
[----:B------:R-:W-:Y:S01]  /*a550*/  IMAD.IADD R19, R148, 0x1, -R10 ;  /* 0x0000000194137824 */ /* 0x000fe200078e0a0a */
[----:B------:R-:W-:-:S04]  /*a560*/  SHF.R.S32.HI R10, RZ, 0x3, R11 ;  /* 0x00000003ff0a7819 */ /* 0x000fc8000001140b */
[----:B------:R-:W-:Y:S02]  /*a570*/  SHF.L.U32 R15, R19, 0x3, RZ ;  /* 0x00000003130f7819 */ /* 0x000fe400000006ff */
[----:B------:R-:W-:Y:S02]  /*a580*/  SHF.R.S32.HI R11, RZ, 0x1f, R10 ;  /* 0x0000001fff0b7819 */ /* 0x000fe4000001140a */
[----:B------:R-:W-:Y:S02]  /*a590*/  IADD3 R27, R15, 0x40, RZ ;  /* 0x000000400f1b7810 */ /* 0x000fe40007ffe0ff */
        /* <DEDUP_REMOVED lines=27> */
[----:B------:R1:W-:Y:S01]  /*a750*/  @!P0 STL [R1+0x24], R12 ;  /* 0x0000240c01008387 */ /* 0x0003e20000100800 */
[----:B------:R-:W-:-:S02]  /*a760*/  @!P2 SHF.R.S32.HI R3, RZ, 0x1f, R12 ;  /* 0x0000001fff03a819 */ /* 0x000fc4000001140c */
        /* <DEDUP_REMOVED lines=9> */
[--C-:B------:R-:W-:Y:S02]  /*a800*/  IADD3 R20, P1, P0, R0, R2, R6.reuse ;  /* 0x0000000200147210 */ /* 0x100fe4000783e006 */
[----:B------:R-:W-:Y:S01]  /*a810*/  SHF.R.S32.HI R0, RZ, 0x1f, R6 ;  /* 0x0000001fff007819 */ /* 0x000fe20000011406 */
[----:B------:R-:W-:-:S03]  /*a820*/  IMAD.WIDE R6, R250, 0x80, R10 ;  /* 0x00000080fa067825 */ /* 0x000fc600078e020a */
[----:B------:R-:W-:Y:S01]  /*a830*/  IADD3.X R17, R9, R3, R0, P1, P0 ;  /* 0x0000000309117210 */ /* 0x000fe20000fe0400 */
[----:B-1----:R-:W-:-:S05]  /*a840*/  IMAD.WIDE.U32 R12, R18, c[0x0][0x1f0], R4 ;  /* 0x00007c00120c7a25 */ /* 0x002fca00078e0004 */
        /* <DEDUP_REMOVED lines=13> */
.L_x_1821:
[----:B------:R-:W-:Y:S05]  /*a920*/  BSYNC B0 ;  /* 0x0000000000007941 */ /* 0x000fea0003800000 */
.L_x_1820:
        /* <DEDUP_REMOVED lines=18> */
.L_x_1823:
[----:B------:R-:W-:Y:S05]  /*aa50*/  BSYNC B0 ;  /* 0x0000000000007941 */ /* 0x000fea0003800000 */
.L_x_1822:
        /* <DEDUP_REMOVED lines=18> */
.L_x_1825:
[----:B------:R-:W-:Y:S05]  /*ab80*/  BSYNC B0 ;  /* 0x0000000000007941 */ /* 0x000fea0003800000 */
.L_x_1824:
        /* <DEDUP_REMOVED lines=18> */
.L_x_1827:
[----:B------:R-:W-:Y:S05]  /*acb0*/  BSYNC B0 ;  /* 0x0000000000007941 */ /* 0x000fea0003800000 */
.L_x_1826:
        /* <DEDUP_REMOVED lines=18> */
.L_x_1829:
[----:B------:R-:W-:Y:S05]  /*ade0*/  BSYNC B0 ;  /* 0x0000000000007941 */ /* 0x000fea0003800000 */
.L_x_1828:
        /* <DEDUP_REMOVED lines=18> */
.L_x_1831:
[----:B------:R-:W-:Y:S05]  /*af10*/  BSYNC B0 ;  /* 0x0000000000007941 */ /* 0x000fea0003800000 */
.L_x_1830:
        /* <DEDUP_REMOVED lines=18> */
.L_x_1833:
[----:B------:R-:W-:Y:S05]  /*b040*/  BSYNC B0 ;  /* 0x0000000000007941 */ /* 0x000fea0003800000 */
.L_x_1832:
        /* <DEDUP_REMOVED lines=18> */
.L_x_1835:
[----:B------:R-:W-:Y:S05]  /*b170*/  BSYNC B0 ;  /* 0x0000000000007941 */ /* 0x000fea0003800000 */
.L_x_1834:
        /* <DEDUP_REMOVED lines=67> */
.L_x_1836:
        /* <DEDUP_REMOVED lines=13> */
.L_x_2403:


//--------------------- .text._ZN5flash16flash_fwd_kernelI23Flash_fwd_kernel_traitsILi128ELi128ELi32ELi4ELb0ELb0EN7cutlass10bfloat16_tE19Flash_kernel_traitsILi128ELi128ELi32ELi4ES3_EELb1ELb0ELb1ELb0ELb0ELb1ELb0ELb0EEEvNS_16Flash_fwd_paramsE --------------------------
	.section	.text._ZN5flash16flash_fwd_kernelI23Flash_fwd_kernel_traitsILi128ELi128ELi32ELi4ELb0ELb0EN7cutlass10bfloat16_tE19Flash_kernel_traitsILi128ELi128ELi32ELi4ES3_EELb1ELb0ELb1ELb0ELb0ELb1ELb0ELb0EEEvNS_16Flash_fwd_paramsE,"ax",@progbits
	.sectioninfo	@"SHI_REGISTERS=255"
	.align	128
        .global         _ZN5flash16flash_fwd_kernelI23Flash_fwd_kernel_traitsILi128ELi128ELi32ELi4ELb0ELb0EN7cutlass10bfloat16_tE19Flash_kernel_traitsILi128ELi128ELi32ELi4ES3_EELb1ELb0ELb1ELb0ELb0ELb1ELb0ELb0EEEvNS_16Flash_fwd_paramsE
        .type           _ZN5flash16flash_fwd_kernelI23Flash_fwd_kernel_traitsILi128ELi128ELi32ELi4ELb0ELb0EN7cutlass10bfloat16_tE19Flash_kernel_traitsILi128ELi128ELi32ELi4ES3_EELb1ELb0ELb1ELb0ELb0ELb1ELb0ELb0EEEvNS_16Flash_fwd_paramsE,@function
        .size           _ZN5flash16flash_fwd_kernelI23Flash_fwd_kernel_traitsILi128ELi128ELi32ELi4ELb0ELb0EN7cutlass10bfloat16_tE19Flash_kernel_traitsILi128ELi128ELi32ELi4ES3_EELb1ELb0ELb1ELb0ELb0ELb1ELb0ELb0EEEvNS_16Flash_fwd_paramsE,(.L_x_2404 - _ZN5flash16flash_fwd_kernelI23Flash_fwd_kernel_traitsILi128ELi128ELi32ELi4ELb0ELb0EN7cutlass10bfloat16_tE19Flash_kernel_traitsILi128ELi128ELi32ELi4ES3_EELb1ELb0ELb1ELb0ELb0ELb1ELb0ELb0EEEvNS_16Flash_fwd_paramsE)
        .other          _ZN5flash16flash_fwd_kernelI23Flash_fwd_kernel_traitsILi128ELi128ELi32ELi4ELb0ELb0EN7cutlass10bfloat16_tE19Flash_kernel_traitsILi128ELi128ELi32ELi4ES3_EELb1ELb0ELb1ELb0ELb0ELb1ELb0ELb0EEEvNS_16Flash_fwd_paramsE,@"STO_CUDA_ENTRY STV_DEFAULT"
_ZN5flash16flash_fwd_kernelI23Flash_fwd_kernel_traitsILi128ELi128ELi32ELi4ELb0ELb0EN7cutlass10bfloat16_tE19Flash_kernel_traitsILi128ELi128ELi32ELi4ES3_EELb1ELb0ELb1ELb0ELb0ELb1ELb0ELb0EEEvNS_16Flash_fwd_paramsE:
.text._ZN5flash16flash_fwd_kernelI23Flash_fwd_kernel_traitsILi128ELi128ELi32ELi4ELb0ELb0EN7cutlass10bfloat16_tE19Flash_kernel_traitsILi128ELi128ELi32ELi4ES3_EELb1ELb0ELb1ELb0ELb0ELb1ELb0ELb0EEEvNS_16Flash_fwd_paramsE:
        /* <DEDUP_REMOVED lines=24> */
[----:B------:R-:W-:-:S02]  /*0180*/  ULDC.U8 UR6, c[0x0][0x312] ;  /* 0x0000c48000067ab9 */ /* 0x000fc40000000000 */
[----:B------:R-:W-:Y:S02]  /*0190*/  ULDC.64 UR4, c[0x0][0x248] ;  /* 0x0000920000047ab9 */ /* 0x000fe40000000a00 */
[----:B------:R-:W-:Y:S01]  /*01a0*/  UISETP.NE.AND UP3, UPT, UR6, URZ, UPT ;  /* 0x0000003f0600728c */ /* 0x000fe2000bf65270 */
[----:B------:R-:W-:Y:S01]  /*01b0*/  PLOP3.LUT P0, PT, PT, PT, UP2, 0x80, 0x0 ;  /* 0x000000000000781c */ /* 0x000fe20003f0f028 */
[----:B------:R-:W-:Y:S02]  /*01c0*/  UISETP.EQ.U32.AND UP0, UPT, URZ, UR4, UPT ;  /* 0x000000043f00728c */ /* 0x000fe4000bf02070 */
[----:B------:R-:W-:Y:S02]  /*01d0*/  UMOV UR11, 0x4 ;  /* 0x00000004000b7882 */ /* 0x000fe40000000000 */
[----:B------:R-:W-:Y:S02]  /*01e0*/  ULDC.64 UR16, c[0x0][0x240] ;  /* 0x0000900000107ab9 */ /* 0x000fe40000000a00 */
[----:B------:R-:W-:-:S02]  /*01f0*/  UISETP.EQ.OR.EX UP0, UPT, URZ, UR5, !UP3, UP0 ;  /* 0x000000053f00728c */ /* 0x000fc4000df02700 */
[----:B-----5:R-:W-:Y:S02]  /*0200*/  UIMAD.WIDE UR16, UR14, UR11, UR16 ;  /* 0x0000000b0e1072a5 */ /* 0x020fe4000f8e0210 */
[----:B-1----:R-:W-:-:S06]  /*0210*/  ULOP3.LUT UR9, UR13, UR8, UR14, 0xfe, !UPT ;  /* 0x000000080d097292 */ /* 0x002fcc000f8efe0e */
[----:B--2---:R-:W-:Y:S01]  /*0220*/  LOP3.LUT P3, RZ, R90, UR9, RZ, 0xfc, !PT ;  /* 0x000000095aff7c12 */ /* 0x004fe2000f86fcff */
[----:B------:R-:W-:Y:S02]  /*0230*/  ULDC.64 UR4, c[0x0][0x248] ;  /* 0x0000920000047ab9 */ /* 0x000fe40000000a00 */
[----:B------:R-:W-:-:S10]  /*0240*/  UIMAD.WIDE UR4, UR14, UR11, UR4 ;  /* 0x0000000b0e0472a5 */ /* 0x000fd4000f8e0204 */
[----:B------:R-:W-:Y:S02]  /*0250*/  @!P3 IMAD.MOV.U32 R10, RZ, RZ, c[0x0][0x308] ;  /* 0x0000c200ff0ab624 */ /* 0x000fe400078e00ff */
[----:B------:R-:W-:Y:S01]  /*0260*/  @!P3 IMAD.MOV.U32 R11, RZ, RZ, c[0x0][0x30c] ;  /* 0x0000c300ff0bb624 */ /* 0x000fe200078e00ff */
        /* <DEDUP_REMOVED lines=24> */
[----:B------:R-:W-:Y:S01]  /*03f0*/  SHF.R.S32.HI R24, RZ, 0x1f, R90 ;  /* 0x0000001fff187819 */ /* 0x000fe2000001145a */
[----:B------:R-:W-:Y:S02]  /*0400*/  UMOV UR17, 0xffffffff ;  /* 0xffffffff00117882 */ /* 0x000fe40000000000 */
[----:B------:R-:W-:Y:S01]  /*0410*/  UMOV UR24, 0xffffffff ;  /* 0xffffffff00187882 */ /* 0x000fe20000000000 */
[----:B------:R-:W-:Y:S01]  /*0420*/  LEA.HI R25, R24, R90, RZ, 0x5 ;  /* 0x0000005a18197211 */ /* 0x000fe200078f28ff */
[----:B------:R-:W-:-:S02]  /*0430*/  ULDC UR4, c[0x0][0x1c0] ;  /* 0x0000700000047ab9 */ /* 0x000fc40000000800 */
[----:B------:R-:W-:Y:S02]  /*0440*/  UIMAD UR4, UR14, UR4, UR13 ;  /* 0x000000040e0472a4 */ /* 0x000fe4000f8e020d */
[----:B------:R-:W-:Y:S02]  /*0450*/  UMOV UR15, URZ ;  /* 0x0000003f000f7c82 */ /* 0x000fe40008000000 */
[----:B------:R-:W-:-:S04]  /*0460*/  USHF.L.U32 UR5, UR4, 0x5, URZ ;  /* 0x0000000504057899 */ /* 0x000fc8000800063f */
[----:B------:R-:W-:Y:S01]  /*0470*/  USHF.R.S32.HI UR4, URZ, 0x1f, UR5 ;  /* 0x0000001f3f047899 */ /* 0x000fe20008011405 */
[----:B---3--:R-:W1:Y:S08]  /*0480*/  @P0 R2UR UR24, R9 ;  /* 0x00000000091803c2 */ /* 0x008e7000000e0000 */
[----:B----4-:R-:W1:Y:S08]  /*0490*/  @P0 R2UR UR10, R6 ;  /* 0x00000000060a03c2 */ /* 0x010e7000000e0000 */
[----:B--2---:R2:W3:Y:S01]  /*04a0*/  @P1 R2UR UR15, R4 ;  /* 0x00000000040f13c2 */ /* 0x0044e200000e0000 */
[----:B-1----:R-:W-:-:S07]  /*04b0*/  @UP2 UIADD3 UR10, UR10, -UR24, URZ ;  /* 0x800000180a0a2290 */ /* 0x002fce000fffe03f */
[----:B-----5:R1:W4:Y:S01]  /*04c0*/  @!P2 R2UR UR17, R0 ;  /* 0x000000000011a3c2 */ /* 0x02032200000e0000 */
[----:B------:R-:W-:Y:S01]  /*04d0*/  ISETP.NE.U32.AND P2, PT, RZ, c[0x0][0x248], PT ;  /* 0x00009200ff007a0c */ /* 0x000fe20003f45070 */
[----:B------:R-:W-:-:S03]  /*04e0*/  @!UP2 ULDC UR10, c[0x0][0x214] ;  /* 0x00008500000aaab9 */ /* 0x000fc60000000800 */
[----:B------:R-:W-:Y:S02]  /*04f0*/  ISETP.NE.AND.EX P2, PT, RZ, c[0x0][0x24c], PT, P2 ;  /* 0x00009300ff007a0c */ /* 0x000fe40003f45320 */
[----:B-1----:R-:W-:-:S05]  /*0500*/  LOP3.LUT R0, R25, 0xffffffe0, RZ, 0xc0, !PT ;  /* 0xffffffe019007812 */ /* 0x002fca00078ec0ff */
[----:B------:R-:W-:-:S05]  /*0510*/  IMAD.IADD R84, R90, 0x1, -R0 ;  /* 0x000000015a547824 */ /* 0x000fca00078e0a00 */
[--C-:B------:R-:W-:Y:S02]  /*0520*/  IADD3 R92, P1, P0, R7, UR5, R84.reuse ;  /* 0x00000005075c7c10 */ /* 0x100fe4000f83e054 */
[----:B------:R-:W-:-:S03]  /*0530*/  SHF.R.S32.HI R0, RZ, 0x1f, R84 ;  /* 0x0000001fff007819 */ /* 0x000fc60000011454 */
[----:B------:R2:W-:Y:S01]  /*0540*/  STL [R1+0x90], R92 ;  /* 0x0000905c01007387 */ /* 0x0005e20000100800 */
[----:B------:R-:W-:Y:S01]  /*0550*/  IADD3.X R89, R8, UR4, R0, P1, P0 ;  /* 0x0000000408597c10 */ /* 0x000fe20008fe0400 */
        /* <DEDUP_REMOVED lines=8> */
.L_x_1837:
[----:B------:R-:W-:Y:S02]  /*05e0*/  ULDC UR6, c[0x0][0x218] ;  /* 0x0000860000067ab9 */ /* 0x000fe40000000800 */
.L_x_1838:
        /* <DEDUP_REMOVED lines=52> */
[----:B------:R-:W-:Y:S01]  /*0930*/  UISETP.NE.AND UP3, UPT, UR12, URZ, UPT ;  /* 0x0000003f0c00728c */ /* 0x000fe2000bf65270 */
[----:B------:R-:W-:Y:S01]  /*0940*/  SHF.R.S32.HI R8, RZ, 0x3, R8 ;  /* 0x00000003ff087819 */ /* 0x000fe20000011408 */
[----:B------:R-:W-:Y:S01]  /*0950*/  ULDC UR11, c[0x0][0x214] ;  /* 0x00008500000b7ab9 */ /* 0x000fe20000000800 */
[----:B------:R-:W-:Y:S01]  /*0960*/  IMAD.IADD R0, R90, 0x1, -R0 ;  /* 0x000000015a007824 */ /* 0x000fe200078e0a00 */
[----:B------:R-:W-:Y:S01]  /*0970*/  @!UP0 USHF.R.S32.HI UR15, URZ, 0x1f, UR14 ;  /* 0x0000001f3f0f8899 */ /* 0x000fe2000801140e */
[----:B------:R-:W-:Y:S01]  /*0980*/  SHF.R.S32.HI R9, RZ, 0x1f, R8 ;  /* 0x0000001fff097819 */ /* 0x000fe20000011408 */
[----:B------:R-:W-:Y:S01]  /*0990*/  @!UP0 UIMAD.WIDE.U32 UR18, UR14, UR4, URZ ;  /* 0x000000040e1282a5 */ /* 0x000fe2000f8e003f */
[----:B------:R-:W-:Y:S01]  /*09a0*/  IMAD.SHL.U32 R0, R0, 0x8, RZ ;  /* 0x0000000800007824 */ /* 0x000fe200078e00ff */
[----:B------:R-:W-:Y:S01]  /*09b0*/  @!UP0 UIMAD UR15, UR15, UR4, URZ ;  /* 0x000000040f0f82a4 */ /* 0x000fe2000f8e023f */
[----:B------:R-:W-:Y:S01]  /*09c0*/  BSSY B0, `(.L_x_1840) ;  /* 0x0000037000007945 */ /* 0x000fe20003800000 */
[----:B------:R-:W-:-:S02]  /*09d0*/  @UP0 UIMAD.WIDE.U32 UR16, UR24, UR6, URZ ;  /* 0x00000006181002a5 */ /* 0x000fc4000f8e003f */
[----:B------:R-:W-:Y:S02]  /*09e0*/  ULDC.U8 UR4, c[0x0][0x329] ;  /* 0x0000ca4000047ab9 */ /* 0x000fe40000000000 */
[----:B------:R-:W-:Y:S02]  /*09f0*/  UISETP.NE.AND UP2, UPT, UR4, URZ, UPT ;  /* 0x0000003f0400728c */ /* 0x000fe4000bf45270 */
[----:B------:R-:W-:Y:S02]  /*0a00*/  @UP0 UIMAD UR7, UR24, UR7, UR17 ;  /* 0x00000007180702a4 */ /* 0x000fe4000f8e0211 */
[----:B------:R-:W-:Y:S02]  /*0a10*/  USHF.R.S32.HI UR17, URZ, 0x1f, UR13 ;  /* 0x0000001f3f117899 */ /* 0x000fe4000801140d */
[----:B------:R-:W-:Y:S02]  /*0a20*/  UISETP.EQ.AND UP3, UPT, UR4, URZ, UP3 ;  /* 0x0000003f0400728c */ /* 0x000fe40009f62270 */
[----:B------:R-:W-:Y:S01]  /*0a30*/  @UP0 UMOV UR20, UR16 ;  /* 0x0000001000140c82 */ /* 0x000fe20008000000 */
[----:B--2---:R-:W-:Y:S01]  /*0a40*/  IMAD.WIDE R6, R6, 0x80, R8 ;  /* 0x0000008006067825 */ /* 0x004fe200078e0208 */
[----:B------:R-:W-:-:S02]  /*0a50*/  ULDC UR9, c[0x0][0x234] ;  /* 0x00008d0000097ab9 */ /* 0x000fc40000000800 */
[----:B------:R-:W-:Y:S02]  /*0a60*/  @!UP2 UISETP.NE.AND UP1, UPT, UR12, URZ, UPT ;  /* 0x0000003f0c00a28c */ /* 0x000fe4000bf25270 */
[----:B------:R-:W-:Y:S02]  /*0a70*/  @UP2 ULDC UR16, c[0x0][0x210] ;  /* 0x0000840000102ab9 */ /* 0x000fe40000000800 */
[----:B------:R-:W-:Y:S02]  /*0a80*/  @!UP0 UIMAD UR15, UR14, UR5, UR15 ;  /* 0x000000050e0f82a4 */ /* 0x000fe4000f8e020f */
[----:B------:R-:W-:Y:S02]  /*0a90*/  @UP2 UIMAD UR16, UR16, UR11, URZ ;  /* 0x0000000b101022a4 */ /* 0x000fe4000f8e023f */
[----:B------:R-:W-:Y:S02]  /*0aa0*/  ULDC.64 UR4, c[0x0][0x1f0] ;  /* 0x00007c0000047ab9 */ /* 0x000fe40000000a00 */
[----:B------:R-:W-:-:S02]  /*0ab0*/  @!UP2 USEL UR16, UR11, UR9, !UP1 ;  /* 0x000000090b10a287 */ /* 0x000fc4000c800000 */
[----:B------:R-:W-:Y:S02]  /*0ac0*/  ULDC UR6, c[0x0][0x1c0] ;  /* 0x0000700000067ab9 */ /* 0x000fe40000000800 */
[----:B------:R-:W-:Y:S02]  /*0ad0*/  UIMAD UR4, UR17, UR4, URZ ;  /* 0x00000004110472a4 */ /* 0x000fe4000f8e023f */
[----:B------:R-:W-:Y:S02]  /*0ae0*/  @!UP0 UMOV UR20, UR18 ;  /* 0x0000001200148c82 */ /* 0x000fe40008000000 */
[----:B------:R-:W-:Y:S01]  /*0af0*/  @UP2 UMOV UR17, 0x1 ;  /* 0x0000000100112882 */ /* 0x000fe20000000000 */
[----:B------:R-:W-:Y:S01]  /*0b00*/  IADD3 R2, P0, R0, UR20, RZ ;  /* 0x0000001400027c10 */ /* 0x000fe2000ff1e0ff */
[----:B------:R-:W-:Y:S02]  /*0b10*/  @!UP2 UIMAD UR17, UR16, UR6, URZ ;  /* 0x000000061011a2a4 */ /* 0x000fe4000f8e023f */
[----:B------:R-:W-:-:S02]  /*0b20*/  @!UP0 UIADD3 UR7, UR19, UR15, URZ ;  /* 0x0000000f13078290 */ /* 0x000fc4000fffe03f */
[----:B------:R-:W-:Y:S02]  /*0b30*/  UIADD3 UR10, -UR8, UR10, URZ ;  /* 0x0000000a080a7290 */ /* 0x000fe4000fffe13f */
[----:B------:R-:W-:Y:S02]  /*0b40*/  @UP3 UIMAD UR12, UR14, UR11, URZ ;  /* 0x0000000b0e0c32a4 */ /* 0x000fe4000f8e023f */
[----:B------:R-:W-:Y:S01]  /*0b50*/  UIMAD UR17, UR14, UR17, URZ ;  /* 0x000000110e1172a4 */ /* 0x000fe2000f8e023f */
[----:B------:R-:W-:Y:S01]  /*0b60*/  LEA.HI.X.SX32 R3, R0, UR7, 0x1, P0 ;  /* 0x0000000700037c11 */ /* 0x000fe200080f0eff */
[----:B------:R-:W-:Y:S01]  /*0b70*/  @UP3 USEL UR12, UR12, UR24, !UP0 ;  /* 0x000000180c0c3287 */ /* 0x000fe2000c000000 */
[----:B------:R-:W-:Y:S01]  /*0b80*/  ISETP.GE.AND P0, PT, R8, UR10, PT ;  /* 0x0000000a08007c0c */ /* 0x000fe2000bf06270 */
[----:B------:R-:W-:Y:S02]  /*0b90*/  @UP2 ULDC UR21, c[0x0][0x210] ;  /* 0x0000840000152ab9 */ /* 0x000fe40000000800 */
[----:B------:R-:W-:Y:S01]  /*0ba0*/  USEL UR17, UR17, URZ, !UP3 ;  /* 0x0000003f11117287 */ /* 0x000fe2000d800000 */
[----:B-1----:R-:W-:Y:S01]  /*0bb0*/  IMAD.WIDE.U32 R12, R12, c[0x0][0x1f0], R2 ;  /* 0x00007c000c0c7a25 */ /* 0x002fe200078e0002 */
[----:B------:R-:W-:-:S02]  /*0bc0*/  @!UP2 UMOV UR21, 0x1 ;  /* 0x000000010015a882 */ /* 0x000fc40000000000 */
[----:B------:R-:W-:Y:S02]  /*0bd0*/  UIMAD UR8, UR8, UR21, URZ ;  /* 0x00000015080872a4 */ /* 0x000fe4000f8e023f */
[----:B------:R-:W-:Y:S02]  /*0be0*/  UIMAD UR17, UR13, UR16, UR17 ;  /* 0x000000100d1172a4 */ /* 0x000fe4000f8e0211 */
[----:B------:R-:W-:Y:S02]  /*0bf0*/  @!UP3 UMOV UR22, URZ ;  /* 0x0000003f0016bc82 */ /* 0x000fe40008000000 */
[----:B------:R-:W-:Y:S02]  /*0c00*/  @UP3 UMOV UR22, UR12 ;  /* 0x0000000c00163c82 */ /* 0x000fe40008000000 */
[----:B------:R-:W-:Y:S02]  /*0c10*/  UIMAD UR4, UR13, UR5, UR4 ;  /* 0x000000050d0472a4 */ /* 0x000fe4000f8e0204 */
[----:B------:R-:W-:-:S02]  /*0c20*/  @!UP3 UMOV UR23, URZ ;  /* 0x0000003f0017bc82 */ /* 0x000fc40008000000 */
        /* <DEDUP_REMOVED lines=16> */
.L_x_1841:
[----:B------:R-:W-:Y:S05]  /*0d30*/  BSYNC B0 ;  /* 0x0000000000007941 */ /* 0x000fea0003800000 */
.L_x_1840:
        /* <DEDUP_REMOVED lines=16> */
.L_x_1843:
[----:B------:R-:W-:Y:S05]  /*0e40*/  BSYNC B0 ;  /* 0x0000000000007941 */ /* 0x000fea0003800000 */
.L_x_1842:
        /* <DEDUP_REMOVED lines=16> */
.L_x_1845:
[----:B------:R-:W-:Y:S05]  /*0f50*/  BSYNC B0 ;  /* 0x0000000000007941 */ /* 0x000fea0003800000 */
.L_x_1844:
        /* <DEDUP_REMOVED lines=16> */
.L_x_1847:
[----:B------:R-:W-:Y:S05]  /*1060*/  BSYNC B0 ;  /* 0x0000000000007941 */ /* 0x000fea0003800000 */
.L_x_1846:
        /* <DEDUP_REMOVED lines=16> */
.L_x_1849:
[----:B------:R-:W-:Y:S05]  /*1170*/  BSYNC B0 ;  /* 0x0000000000007941 */ /* 0x000fea0003800000 */
.L_x_1848:
        /* <DEDUP_REMOVED lines=16> */
.L_x_1851:
[----:B------:R-:W-:Y:S05]  /*1280*/  BSYNC B0 ;  /* 0x0000000000007941 */ /* 0x000fea0003800000 */
.L_x_1850:
        /* <DEDUP_REMOVED lines=16> */
.L_x_1853:
[----:B------:R-:W-:Y:S05]  /*1390*/  BSYNC B0 ;  /* 0x0000000000007941 */ /* 0x000fea0003800000 */
.L_x_1852:
        /* <DEDUP_REMOVED lines=16> */
.L_x_1855:
[----:B------:R-:W-:Y:S05]  /*14a0*/  BSYNC B0 ;  /* 0x0000000000007941 */ /* 0x000fea0003800000 */
.L_x_1854:
        /* <DEDUP_REMOVED lines=67> */
.L_x_1839:
        /* <DEDUP_REMOVED lines=34> */
.L_x_1856:
        /* <DEDUP_REMOVED lines=45> */
.L_x_1857:
        /* <DEDUP_REMOVED lines=14> */
[----:B------:R-:W-:Y:S01]  /*1eb0*/  STL [R1+0x88], R26 ;  /* 0x0000881a01007387 */ /* 0x000fe20000100800 */
[----:B------:R-:W-:Y:S01]  /*1ec0*/  LOP3.LUT R0, R0, 0x1c0, RZ, 0xc0, !PT ;  /* 0x000001c000007812 */ /* 0x000fe200078ec0ff */
[----:B------:R-:W-:Y:S01]  /*1ed0*/  IMAD.SHL.U32 R30, R32, 0x8, RZ ;  /* 0x00000008201e7824 */ /* 0x000fe200078e00ff */
[----:B------:R-:W-:Y:S01]  /*1ee0*/  SHF.R.S32.HI R29, RZ, 0x1f, R28 ;  /* 0x0000001fff1d7819 */ /* 0x000fe2000001141c */
[----:B------:R-:W-:Y:S01]  /*1ef0*/  UIMAD UR4, UR13, UR5, UR4 ;  /* 0x000000050d0472a4 */ /* 0x000fe2000f8e0204 */
[----:B------:R-:W-:Y:S01]  /*1f00*/  SHF.R.U32.HI R2, RZ, 0x3, R0 ;  /* 0x00000003ff027819 */ /* 0x000fe20000011600 */
[----:B------:R-:W-:Y:S01]  /*1f10*/  UIADD3 UR25, UR30, -0x1, URZ ;  /* 0xffffffff1e197890 */ /* 0x000fe2000fffe03f */
[--C-:B------:R-:W-:Y:S01]  /*1f20*/  LOP3.LUT R0, R0, 0x38, R30.reuse, 0xf8, !PT ;  /* 0x0000003800007812 */ /* 0x100fe200078ef81e */
[----:B------:R-:W-:Y:S01]  /*1f30*/  UMOV UR22, 0x5 ;  /* 0x0000000500167882 */ /* 0x000fe20000000000 */
[----:B------:R-:W-:Y:S01]  /*1f40*/  SHF.R.S32.HI R31, RZ, 0x1f, R30 ;  /* 0x0000001fff1f7819 */ /* 0x000fe2000001141e */
[----:B------:R-:W-:Y:S01]  /*1f50*/  UIMAD UR13, UR25, -0x20, UR9 ;  /* 0xffffffe0190d78a4 */ /* 0x000fe2000f8e0209 */
[----:B------:R-:W-:Y:S01]  /*1f60*/  LOP3.LUT R6, R0, R2, RZ, 0x3c, !PT ;  /* 0x0000000200067212 */ /* 0x000fe200078e3cff */
[----:B-1----:R-:W-:Y:S01]  /*1f70*/  IMAD.WIDE R34, R91, 0x80, R28 ;  /* 0x000000805b227825 */ /* 0x002fe200078e021c */
[----:B------:R-:W-:Y:S01]  /*1f80*/  IADD3 R2, P1, R30, UR16, RZ ;  /* 0x000000101e027c10 */ /* 0x000fe2000ff3e0ff */
[----:B------:R-:W-:Y:S01]  /*1f90*/  STL.64 [R1+0x70], R30 ;  /* 0x0000701e01007387 */ /* 0x000fe20000100a00 */
[----:B------:R-:W-:Y:S01]  /*1fa0*/  ISETP.GE.AND P6, PT, R5, UR6, PT ;  /* 0x0000000605007c0c */ /* 0x000fe2000bfc6270 */
[----:B------:R-:W-:Y:S01]  /*1fb0*/  USHF.R.S32.HI UR14, URZ, 0x1f, UR25 ;  /* 0x0000001f3f0e7899 */ /* 0x000fe20008011419 */
[----:B------:R-:W-:Y:S01]  /*1fc0*/  IADD3.X R3, R31, UR12, RZ, P1, !PT ;  /* 0x0000000c1f037c10 */ /* 0x000fe20008ffe4ff */
[----:B------:R-:W-:Y:S01]  /*1fd0*/  STL.64 [R1+0x58], R28 ;  /* 0x0000581c01007387 */ /* 0x000fe20000100a00 */
[C---:B------:R-:W-:Y:S01]  /*1fe0*/  IADD3 R7, R28.reuse, 0x40, RZ ;  /* 0x000000401c077810 */ /* 0x040fe20007ffe0ff */
[----:B------:R-:W-:Y:S01]  /*1ff0*/  IMAD R104, R91, 0x8, R88 ;  /* 0x000000085b687824 */ /* 0x000fe200078e0258 */
[----:B------:R-:W-:Y:S01]  /*2000*/  IADD3 R8, R28, 0x30, RZ ;  /* 0x000000301c087810 */ /* 0x000fe20007ffe0ff */
[----:B------:R1:W-:Y:S01]  /*2010*/  STL [R1+0x98], R5 ;  /* 0x0000980501007387 */ /* 0x0003e20000100800 */
[----:B--2---:R-:W-:Y:S01]  /*2020*/  IMAD.WIDE.U32 R2, R4, c[0x0][0x1a8], R2 ;  /* 0x00006a0004027a25 */ /* 0x004fe200078e0002 */
[----:B------:R-:W-:Y:S01]  /*2030*/  @!P0 IADD3 R4, P1, R34, 0x10, RZ ;  /* 0x0000001022048810 */ /* 0x000fe20007f3e0ff */
[----:B------:R-:W-:Y:S01]  /*2040*/  UISETP.GT.AND UP0, UPT, UR25, UR19, UPT ;  /* 0x000000131900728c */ /* 0x000fe2000bf04270 */
[----:B------:R-:W-:Y:S01]  /*2050*/  ISETP.GE.AND P3, PT, R28, UR6, PT ;  /* 0x000000061c007c0c */ /* 0x000fe2000bf66270 */
[----:B------:R-:W-:Y:S01]  /*2060*/  STL.64 [R1+0x40], R34 ;  /* 0x0000402201007387 */ /* 0x000fe20000100a00 */
[----:B------:R-:W-:Y:S01]  /*2070*/  ISETP.GE.AND P4, PT, R7, UR6, PT ;  /* 0x0000000607007c0c */ /* 0x000fe2000bf86270 */
[----:B------:R-:W-:Y:S01]  /*2080*/  @!P0 IMAD.X R0, RZ, RZ, R35, P1 ;  /* 0x000000ffff008224 */ /* 0x000fe200008e0623 */
[----:B------:R-:W-:Y:S01]  /*2090*/  ISETP.GE.AND P5, PT, R8, UR6, PT ;  /* 0x0000000608007c0c */ /* 0x000fe2000bfa6270 */
[----:B------:R2:W-:Y:S01]  /*20a0*/  STL [R1+0xa4], R8 ;  /* 0x0000a40801007387 */ /* 0x0005e20000100800 */
[----:B------:R-:W-:Y:S01]  /*20b0*/  @!P6 IADD3 R10, P1, R34, 0x20, RZ ;  /* 0x00000020220ae810 */ /* 0x000fe20007f3e0ff */
[----:B------:R-:W-:Y:S01]  /*20c0*/  @!P0 IMAD R0, R0, c[0x0][0x190], RZ ;  /* 0x0000640000008a24 */ /* 0x000fe200078e02ff */
[----:B------:R-:W-:Y:S01]  /*20d0*/  IADD3 R3, R3, UR4, RZ ;  /* 0x0000000403037c10 */ /* 0x000fe2000fffe0ff */
[----:B------:R3:W-:Y:S01]  /*20e0*/  STL [R1+0xa8], R7 ;  /* 0x0000a80701007387 */ /* 0x0007e20000100800 */
[----:B------:R-:W-:Y:S01]  /*20f0*/  IADD3 R22, R28, 0x50, RZ ;  /* 0x000000501c167810 */ /* 0x000fe20007ffe0ff */
[C---:B------:R-:W-:Y:S01]  /*2100*/  @!P0 IMAD R19, R4.reuse, c[0x0][0x194], R0 ;  /* 0x0000650004138a24 */ /* 0x040fe200078e0200 */
[----:B------:R-:W-:Y:S01]  /*2110*/  ULDC.64 UR4, c[0x0][0x198] ;  /* 0x0000660000047ab9 */ /* 0x000fe20000000a00 */
[----:B------:R-:W-:Y:S01]  /*2120*/  @!P3 IMAD R0, R35, c[0x0][0x190], RZ ;  /* 0x000064002300ba24 */ /* 0x000fe200078e02ff */
[----:B------:R-:W-:Y:S01]  /*2130*/  USHF.L.U32 UR12, UR4, 0x4, URZ ;  /* 0x00000004040c7899 */ /* 0x000fe2000800063f */
[----:B------:R-:W-:Y:S01]  /*2140*/  @!P0 IMAD.WIDE.U32 R14, R4, c[0x0][0x190], R2 ;  /* 0x00006400040e8a25 */ /* 0x000fe200078e0002 */
[----:B------:R4:W-:Y:S01]  /*2150*/  STL [R1+0x94], R22 ;  /* 0x0000941601007387 */ /* 0x0009e20000100800 */
[----:B------:R-:W-:Y:S01]  /*2160*/  UIADD3 UR17, UR29, 0x646e171e, URZ ;  /* 0x646e171e1d117890 */ /* 0x000fe2000fffe03f */
[----:B-1----:R-:W-:-:S05]  /*2170*/  LEA.HI R5, R24, R90, RZ, 0x6 ;  /* 0x0000005a18057211 */ /* 0x002fca00078f30ff */
[----:B------:R-:W-:Y:S01]  /*2180*/  IMAD.SHL.U32 R5, R5, 0x8, RZ ;  /* 0x0000000805057824 */ /* 0x000fe200078e00ff */
[----:B--2---:R-:W-:-:S04]  /*2190*/  @!P5 IADD3 R8, P2, R34, 0x30, RZ ;  /* 0x000000302208d810 */ /* 0x004fc80007f5e0ff */
[----:B------:R-:W-:Y:S01]  /*21a0*/  LOP3.LUT R215, R6, 0xfffffe00, R5, 0xf8, !PT ;  /* 0xfffffe0006d77812 */ /* 0x000fe200078ef805 */
[--C-:B------:R-:W-:Y:S01]  /*21b0*/  @!P6 IMAD.X R5, RZ, RZ, R35.reuse, P1 ;  /* 0x000000ffff05e224 */ /* 0x100fe200008e0623 */
[C---:B------:R-:W-:Y:S01]  /*21c0*/  @!P4 IADD3 R16, P1, R34.reuse, 0x40, RZ ;  /* 0x000000402210c810 */ /* 0x040fe20007f3e0ff */
[----:B---3--:R-:W-:Y:S02]  /*21d0*/  @!P3 IMAD R7, R34, c[0x0][0x194], R0 ;  /* 0x000065002207ba24 */ /* 0x008fe400078e0200 */
[----:B------:R-:W-:Y:S02]  /*21e0*/  @!P6 IMAD R5, R5, c[0x0][0x190], RZ ;  /* 0x000064000505ea24 */ /* 0x000fe400078e02ff */
[----:B------:R-:W-:Y:S02]  /*21f0*/  @!P4 IMAD.X R0, RZ, RZ, R35, P1 ;  /* 0x000000ffff00c224 */ /* 0x000fe400008e0623 */
[----:B------:R-:W-:Y:S02]  /*2200*/  @!P6 IMAD R18, R10, c[0x0][0x194], R5 ;  /* 0x000065000a12ea24 */ /* 0x000fe400078e0205 */
[----:B------:R-:W-:-:S04]  /*2210*/  @!P3 IMAD.WIDE.U32 R4, R34, c[0x0][0x190], R2 ;  /* 0x000064002204ba25 */ /* 0x000fc800078e0002 */
[----:B------:R-:W-:Y:S01]  /*2220*/  @!P5 IMAD.X R6, RZ, RZ, R35, P2 ;  /* 0x000000ffff06d224 */ /* 0x000fe200010e0623 */
[----:B------:R-:W-:Y:S01]  /*2230*/  @!P3 LEA R12, P1, R4, c[0x0][0x160], 0x1 ;  /* 0x00005800040cba11 */ /* 0x000fe200078208ff */
[----:B------:R-:W-:Y:S02]  /*2240*/  @!P4 IMAD R17, R0, c[0x0][0x190], RZ ;  /* 0x000064000011ca24 */ /* 0x000fe400078e02ff */
[----:B------:R-:W-:Y:S02]  /*2250*/  @!P3 IMAD.IADD R0, R5, 0x1, R7 ;  /* 0x000000010500b824 */ /* 0x000fe400078e0207 */
[----:B------:R-:W-:Y:S02]  /*2260*/  @!P5 IMAD R6, R6, c[0x0][0x190], RZ ;  /* 0x000064000606da24 */ /* 0x000fe400078e02ff */
[----:B------:R-:W-:Y:S01]  /*2270*/  @!P6 IMAD.WIDE.U32 R10, R10, c[0x0][0x190], R2 ;  /* 0x000064000a0aea25 */ /* 0x000fe200078e0002 */
[----:B------:R-:W-:-:S03]  /*2280*/  @!P3 LEA.HI.X R13, R4, c[0x0][0x164], R0, 0x1, P1 ;  /* 0x00005900040dba11 */ /* 0x000fc600008f0c00 */
[----:B------:R-:W-:Y:S02]  /*2290*/  IMAD.SHL.U32 R215, R215, 0x2, RZ ;  /* 0x00000002d7d77824 */ /* 0x000fe400078e00ff */
[----:B------:R-:W-:Y:S01]  /*22a0*/  @!P5 IMAD R21, R8, c[0x0][0x194], R6 ;  /* 0x000065000815da24 */ /* 0x000fe200078e0206 */
[----:B------:R-:W-:Y:S01]  /*22b0*/  @!P0 LEA R6, P2, R14, c[0x0][0x160], 0x1 ;  /* 0x000058000e068a11 */ /* 0x000fe200078408ff */
[----:B------:R-:W-:Y:S01]  /*22c0*/  @!P0 IMAD.IADD R0, R15, 0x1, R19 ;  /* 0x000000010f008824 */ /* 0x000fe200078e0213 */
[----:B------:R-:W-:Y:S01]  /*22d0*/  @!PT LDS RZ, [RZ] ;  /* 0x00000000fffff984 */ /* 0x000fe20000000800 */
[----:B------:R-:W-:Y:S01]  /*22e0*/  @!PT LDS RZ, [RZ] ;  /* 0x00000000fffff984 */ /* 0x000fe20000000800 */
[----:B------:R-:W-:Y:S01]  /*22f0*/  @!PT LDS RZ, [RZ] ;  /* 0x00000000fffff984 */ /* 0x000fe20000000800 */
[----:B------:R1:W-:Y:S01]  /*2300*/  @!P3 LDGSTS.E.BYPASS.LTC128B.128 [R215], [R12.64] ;  /* 0x000000000cd7bfae */ /* 0x0003e2000b901d5a */
[----:B------:R-:W-:-:S03]  /*2310*/  @!P5 IMAD.WIDE.U32 R8, R8, c[0x0][0x190], R2 ;  /* 0x000064000808da25 */ /* 0x000fc600078e0002 */
[----:B------:R-:W-:Y:S01]  /*2320*/  @!P0 LEA.HI.X R7, R14, c[0x0][0x164], R0, 0x1, P2 ;  /* 0x000059000e078a11 */ /* 0x000fe200010f0c00 */
[----:B------:R-:W-:Y:S01]  /*2330*/  @!P6 IMAD.IADD R11, R11, 0x1, R18 ;  /* 0x000000010b0be824 */ /* 0x000fe200078e0212 */
[----:B------:R-:W-:Y:S01]  /*2340*/  @!P6 LEA R18, P1, R10, c[0x0][0x160], 0x1 ;  /* 0x000058000a12ea11 */ /* 0x000fe200078208ff */
[----:B------:R1:W-:Y:S01]  /*2350*/  @!P3 LDGSTS.E.BYPASS.LTC128B.128 [R215+0x4000], [R12.64+0x80] ;  /* 0x040000800cd7bfae */ /* 0x0003e2000b901d5a */
[----:B------:R-:W-:Y:S01]  /*2360*/  ISETP.GE.AND P3, PT, R22, UR6, PT ;  /* 0x0000000616007c0c */ /* 0x000fe2000bf66270 */
[----:B------:R-:W-:Y:S01]  /*2370*/  @!P5 IMAD.IADD R0, R9, 0x1, R21 ;  /* 0x000000010900d824 */ /* 0x000fe200078e0215 */
[----:B------:R-:W-:Y:S01]  /*2380*/  @!P6 LEA.HI.X R19, R10, c[0x0][0x164], R11, 0x1, P1 ;  /* 0x000059000a13ea11 */ /* 0x000fe200008f0c0b */
[----:B------:R-:W-:Y:S01]  /*2390*/  @!P4 IMAD R17, R16, c[0x0][0x194], R17 ;  /* 0x000065001011ca24 */ /* 0x000fe200078e0211 */
[----:B------:R-:W-:Y:S01]  /*23a0*/  IADD3 R10, R28, 0x60, RZ ;  /* 0x000000601c0a7810 */ /* 0x000fe20007ffe0ff */
[----:B------:R-:W-:Y:S01]  /*23b0*/  @!P4 IMAD.WIDE.U32 R4, R16, c[0x0][0x190], R2 ;  /* 0x000064001004ca25 */ /* 0x000fe200078e0002 */
[----:B------:R2:W-:Y:S01]  /*23c0*/  @!P0 LDGSTS.E.BYPASS.LTC128B.128 [R215+0x800], [R6.64] ;  /* 0x0080000006d78fae */ /* 0x0005e2000b901d5a */
[----:B------:R-:W-:-:S02]  /*23d0*/  LEA.HI R21, R24, R90, RZ, 0x4 ;  /* 0x0000005a18157211 */ /* 0x000fc400078f20ff */
[----:B------:R-:W-:Y:S01]  /*23e0*/  @!P4 IMAD.IADD R5, R5, 0x1, R17 ;  /* 0x000000010505c824 */ /* 0x000fe200078e0211 */
[C---:B----4-:R-:W-:Y:S01]  /*23f0*/  @!P4 LEA R22, P1, R4.reuse, c[0x0][0x160], 0x1 ;  /* 0x000058000416ca11 */ /* 0x050fe200078208ff */
[----:B------:R2:W-:Y:S03]  /*2400*/  @!P0 LDGSTS.E.BYPASS.LTC128B.128 [R215+0x4800], [R6.64+0x80] ;  /* 0x0480008006d78fae */ /* 0x0005e6000b901d5a */
[----:B------:R-:W-:Y:S01]  /*2410*/  @!P4 LEA.HI.X R23, R4, c[0x0][0x164], R5, 0x1, P1 ;  /* 0x000059000417ca11 */ /* 0x000fe200008f0c05 */
[----:B------:R-:W-:Y:S04]  /*2420*/  STL [R1+0x9c], R10 ;  /* 0x00009c0a01007387 */ /* 0x000fe80000100800 */
[----:B------:R3:W-:Y:S04]  /*2430*/  @!P6 LDGSTS.E.BYPASS.LTC128B.128 [R215+0x1000], [R18.64] ;  /* 0x0100000012d7efae */ /* 0x0007e8000b901d5a */
[----:B------:R3:W-:Y:S01]  /*2440*/  @!P6 LDGSTS.E.BYPASS.LTC128B.128 [R215+0x5000], [R18.64+0x80] ;  /* 0x0500008012d7efae */ /* 0x0007e2000b901d5a */
[----:B------:R-:W-:-:S02]  /*2450*/  ISETP.GE.AND P6, PT, R28, UR13, PT ;  /* 0x0000000d1c007c0c */ /* 0x000fc4000bfc6270 */
[----:B-1----:R-:W-:-:S04]  /*2460*/  @!P5 LEA R12, P2, R8, c[0x0][0x160], 0x1 ;  /* 0x00005800080cda11 */ /* 0x002fc800078408ff */
[----:B------:R-:W-:Y:S02]  /*2470*/  @!P5 LEA.HI.X R13, R8, c[0x0][0x164], R0, 0x1, P2 ;  /* 0x00005900080dda11 */ /* 0x000fe400010f0c00 */
[----:B------:R-:W-:Y:S02]  /*2480*/  ISETP.GE.AND P2, PT, R10, UR6, PT ;  /* 0x000000060a007c0c */ /* 0x000fe4000bf46270 */
[----:B------:R-:W-:Y:S01]  /*2490*/  IADD3 R0, R28, 0x70, RZ ;  /* 0x000000701c007810 */ /* 0x000fe20007ffe0ff */
[----:B------:R1:W-:Y:S01]  /*24a0*/  @!P5 LDGSTS.E.BYPASS.LTC128B.128 [R215+0x1800], [R12.64] ;  /* 0x018000000cd7dfae */ /* 0x0003e2000b901d5a */
[----:B--2---:R-:W-:-:S03]  /*24b0*/  @!P3 IADD3 R6, P0, R34, 0x50, RZ ;  /* 0x000000502206b810 */ /* 0x004fc60007f1e0ff */
[----:B------:R2:W-:Y:S01]  /*24c0*/  STL [R1+0xa0], R0 ;  /* 0x0000a00001007387 */ /* 0x0005e20000100800 */
[----:B------:R-:W-:Y:S01]  /*24d0*/  ISETP.GE.AND P1, PT, R0, UR6, PT ;  /* 0x0000000600007c0c */ /* 0x000fe2000bf26270 */
[--C-:B------:R-:W-:Y:S02]  /*24e0*/  @!P3 IMAD.X R4, RZ, RZ, R35.reuse, P0 ;  /* 0x000000ffff04b224 */ /* 0x100fe400000e0623 */
[----:B------:R1:W-:Y:S02]  /*24f0*/  @!P5 LDGSTS.E.BYPASS.LTC128B.128 [R215+0x5800], [R12.64+0x80] ;  /* 0x058000800cd7dfae */ /* 0x0003e4000b901d5a */
[----:B------:R-:W-:Y:S01]  /*2500*/  @!P2 IADD3 R5, P0, R34, 0x60, RZ ;  /* 0x000000602205a810 */ /* 0x000fe20007f1e0ff */
[----:B------:R-:W-:Y:S01]  /*2510*/  @!P3 IMAD R4, R4, c[0x0][0x190], RZ ;  /* 0x000064000404ba24 */ /* 0x000fe200078e02ff */
[----:B------:R-:W-:Y:S01]  /*2520*/  ISETP.GE.AND P5, PT, R26, UR13, PT ;  /* 0x0000000d1a007c0c */ /* 0x000fe2000bfa6270 */
[----:B------:R4:W-:Y:S04]  /*2530*/  @!P4 LDGSTS.E.BYPASS.LTC128B.128 [R215+0x2000], [R22.64] ;  /* 0x0200000016d7cfae */ /* 0x0009e8000b901d5a */
[----:B------:R4:W-:Y:S01]  /*2540*/  @!P4 LDGSTS.E.BYPASS.LTC128B.128 [R215+0x6000], [R22.64+0x80] ;  /* 0x0600008016d7cfae */ /* 0x0009e2000b901d5a */
[----:B--2---:R-:W-:Y:S01]  /*2550*/  @!P2 IMAD.X R0, RZ, RZ, R35, P0 ;  /* 0x000000ffff00a224 */ /* 0x004fe200000e0623 */
        /* <DEDUP_REMOVED lines=30> */
[----:B------:R5:W-:Y:S01]  /*2740*/  @!P2 LDGSTS.E.BYPASS.LTC128B.128 [R215+0x7000], [R14.64+0x80] ;  /* 0x070000800ed7afae */ /* 0x000be2000b901d5a */
[C---:B------:R-:W-:Y:S01]  /*2750*/  IMAD.WIDE.U32 R2, R28.reuse, c[0x0][0x1a0], R30 ;  /* 0x000068001c027a25 */ /* 0x040fe200078e001e */
[----:B------:R-:W-:Y:S01]  /*2760*/  IADD3.X R5, R5, UR7, R0, P0, !PT ;  /* 0x0000000705057c10 */ /* 0x000fe200087fe400 */
[----:B------:R-:W-:Y:S01]  /*2770*/  USHF.L.U64.HI UR7, UR4, UR11, UR5 ;  /* 0x0000000b04077299 */ /* 0x000fe20008010205 */
[----:B------:R1:W-:Y:S01]  /*2780*/  @!P1 LDGSTS.E.BYPASS.LTC128B.128 [R215+0x3800], [R10.64] ;  /* 0x038000000ad79fae */ /* 0x0003e2000b901d5a */
[----:B------:R-:W-:Y:S01]  /*2790*/  IMAD R0, R28, c[0x0][0x1a4], R7 ;  /* 0x000069001c007a24 */ /* 0x000fe200078e0207 */
[----:B------:R-:W-:Y:S01]  /*27a0*/  IADD3 R8, P0, R2, UR20, RZ ;  /* 0x0000001402087c10 */ /* 0x000fe2000ff1e0ff */
[----:B------:R-:W-:Y:S01]  /*27b0*/  IMAD.IADD R24, R9, 0x1, -R6 ;  /* 0x0000000109187824 */ /* 0x000fe200078e0a06 */
[----:B------:R-:W-:Y:S01]  /*27c0*/  SHF.R.S32.HI R7, RZ, 0x1f, R20 ;  /* 0x0000001fff077819 */ /* 0x000fe20000011414 */
[----:B------:R-:W-:Y:S01]  /*27d0*/  USHF.L.U64.HI UR20, UR4, UR22, UR5 ;  /* 0x0000001604147299 */ /* 0x000fe20008010205 */
[----:B------:R-:W-:Y:S01]  /*27e0*/  IADD3.X R9, R3, UR21, R0, P0, !PT ;  /* 0x0000001503097c10 */ /* 0x000fe200087fe400 */
[C---:B------:R-:W-:Y:S01]  /*27f0*/  IMAD.WIDE.U32 R30, R20.reuse, c[0x0][0x1b0], R4 ;  /* 0x00006c00141e7a25 */ /* 0x040fe200078e0004 */
[----:B------:R-:W-:Y:S01]  /*2800*/  USHF.L.U32 UR21, UR4, 0x5, URZ ;  /* 0x0000000504157899 */ /* 0x000fe2000800063f */
[----:B------:R-:W-:Y:S01]  /*2810*/  LOP3.LUT R3, R21, 0xfffffff0, RZ, 0xc0, !PT ;  /* 0xfffffff015037812 */ /* 0x000fe200078ec0ff */
[----:B------:R-:W-:Y:S01]  /*2820*/  UIMAD UR5, UR20, UR25, URZ ;  /* 0x00000019140572a4 */ /* 0x000fe2000f8e023f */
[----:B------:R-:W-:Y:S01]  /*2830*/  IMAD R0, R7, c[0x0][0x1b0], RZ ;  /* 0x00006c0007007a24 */ /* 0x000fe200078e02ff */
[----:B------:R2:W-:Y:S01]  /*2840*/  @!P1 LDGSTS.E.BYPASS.LTC128B.128 [R215+0x7800], [R10.64+0x80] ;  /* 0x078000800ad79fae */ /* 0x0005e2000b901d5a */
[----:B------:R-:W-:Y:S01]  /*2850*/  IMAD.U32 R21, RZ, RZ, UR25 ;  /* 0x00000019ff157e24 */ /* 0x000fe2000f8e00ff */
[----:B------:R-:W-:Y:S01]  /*2860*/  UIMAD UR5, UR14, UR21, UR5 ;  /* 0x000000150e0572a4 */ /* 0x000fe2000f8e0205 */
[----:B------:R-:W-:Y:S01]  /*2870*/  IMAD R2, R20, c[0x0][0x1b4], R0 ;  /* 0x00006d0014027a24 */ /* 0x000fe200078e0200 */
[----:B------:R-:W-:Y:S01]  /*2880*/  ISETP.GE.AND P3, PT, R28, UR13, PT ;  /* 0x0000000d1c007c0c */ /* 0x000fe2000bf66270 */
[----:B------:R-:W-:Y:S01]  /*2890*/  IMAD.MOV.U32 R94, RZ, RZ, R30 ;  /* 0x000000ffff5e7224 */ /* 0x000fe200078e001e */
[----:B------:R-:W-:Y:S01]  /*28a0*/  ISETP.GE.AND P2, PT, R26, UR13, PT ;  /* 0x0000000d1a007c0c */ /* 0x000fe2000bf46270 */
[----:B------:R-:W-:Y:S01]  /*28b0*/  IMAD.IADD R95, R31, 0x1, R2 ;  /* 0x000000011f5f7824 */ /* 0x000fe200078e0202 */
[----:B------:R-:W-:Y:S01]  /*28c0*/  STL.64 [R1+0x50], R30 ;  /* 0x0000501e01007387 */ /* 0x000fe20000100a00 */
[----:B------:R-:W-:Y:S01]  /*28d0*/  IMAD.SHL.U32 R5, R32, 0x40, RZ ;  /* 0x0000004020057824 */ /* 0x000fe200078e00ff */
[----:B------:R-:W-:Y:S01]  /*28e0*/  UIADD3 UR13, UR9, 0x1, -UR10 ;  /* 0x00000001090d7890 */ /* 0x000fe2000fffe80a */
[----:B------:R-:W-:Y:S01]  /*28f0*/  IMAD.IADD R0, R90, 0x1, -R3 ;  /* 0x000000015a007824 */ /* 0x000fe200078e0a03 */
[----:B------:R-:W-:Y:S01]  /*2900*/  STL.64 [R1+0x48], R94 ;  /* 0x0000485e01007387 */ /* 0x000fe20000100a00 */
[----:B------:R-:W-:Y:S01]  /*2910*/  IMAD.WIDE.U32 R2, R21, UR21, R94 ;  /* 0x0000001515027c25 */ /* 0x000fe2000f8e005e */
[----:B------:R-:W-:Y:S01]  /*2920*/  LOP3.LUT R5, R5, 0x1c0, RZ, 0xc0, !PT ;  /* 0x000001c005057812 */ /* 0x000fe200078ec0ff */
[----:B------:R-:W-:Y:S01]  /*2930*/  UIADD3 UR18, UR28, -0x4ab325aa, URZ ;  /* 0xb54cda561c127890 */ /* 0x000fe2000fffe03f */
[----:B---3--:R-:W-:Y:S01]  /*2940*/  SHF.R.S32.HI R19, RZ, 0x1f, R0 ;  /* 0x0000001fff137819 */ /* 0x008fe20000011400 */
[----:B-1----:R-:W-:Y:S01]  /*2950*/  IMAD.SHL.U32 R12, R28, 0x8, RZ ;  /* 0x000000081c0c7824 */ /* 0x002fe200078e00ff */
[----:B------:R-:W-:Y:S01]  /*2960*/  IADD3 R6, R3, UR5, RZ ;  /* 0x0000000503067c10 */ /* 0x000fe2000fffe0ff */
[----:B------:R-:W-:Y:S01]  /*2970*/  ULDC.64 UR4, c[0x0][0x1a0] ;  /* 0x0000680000047ab9 */ /* 0x000fe20000000a00 */
[----:B------:R-:W-:Y:S01]  /*2980*/  @!P6 LEA R4, P0, R2, c[0x0][0x168], 0x1 ;  /* 0x00005a000204ea11 */ /* 0x000fe200078008ff */
[----:B------:R-:W-:Y:S01]  /*2990*/  USHF.L.U64.HI UR22, UR4, UR22, UR5 ;  /* 0x0000001604167299 */ /* 0x000fe20008010205 */
[----:B------:R-:W-:Y:S01]  /*29a0*/  LOP3.LUT R18, R5, 0x8, R12, 0xf8, !PT ;  /* 0x0000000805127812 */ /* 0x000fe200078ef80c */
[----:B------:R-:W-:Y:S01]  /*29b0*/  IMAD.WIDE.U32 R8, R20, c[0x0][0x1b8], R8 ;  /* 0x00006e0014087a25 */ /* 0x000fe200078e0008 */
[----:B------:R-:W-:Y:S01]  /*29c0*/  SHF.R.U32.HI R12, RZ, 0x3, R5 ;  /* 0x00000003ff0c7819 */ /* 0x000fe20000011605 */
[----:B------:R-:W-:Y:S01]  /*29d0*/  USHF.L.U32 UR23, UR4, 0x5, URZ ;  /* 0x0000000504177899 */ /* 0x000fe2000800063f */
[C---:B------:R-:W-:Y:S01]  /*29e0*/  @!P6 LEA.HI.X R5, R2.reuse, c[0x0][0x16c], R6, 0x1, P0 ;  /* 0x00005b000205ea11 */ /* 0x040fe200000f0c06 */
[----:B------:R-:W-:Y:S01]  /*29f0*/  UIMAD UR15, UR22, UR25, URZ ;  /* 0x00000019160f72a4 */ /* 0x000fe2000f8e023f */
[----:B------:R-:W-:Y:S01]  /*2a00*/  @!P5 IADD3 R3, P0, R2, UR12, RZ ;  /* 0x0000000c0203dc10 */ /* 0x000fe2000ff1e0ff */
[----:B------:R-:W-:Y:S01]  /*2a10*/  USHF.L.U32 UR31, UR4, 0x4, URZ ;  /* 0x00000004041f7899 */ /* 0x000fe2000800063f */
[----:B------:R-:W-:Y:S01]  /*2a20*/  LEA.HI R19, R19, R0, RZ, 0x3 ;  /* 0x0000000013137211 */ /* 0x000fe200078f18ff */
[----:B------:R1:W-:Y:S01]  /*2a30*/  @!P6 LDGSTS.E.BYPASS.LTC128B.128 [R215+0x8000], [R4.64] ;  /* 0x0800000004d7efae */ /* 0x0003e2000b901d5a */
[----:B------:R-:W-:Y:S01]  /*2a40*/  @!P5 IADD3.X R6, R6, UR7, RZ, P0, !PT ;  /* 0x000000070606dc10 */ /* 0x000fe200087fe4ff */
[----:B------:R-:W-:Y:S01]  /*2a50*/  UIMAD UR14, UR14, UR23, UR15 ;  /* 0x000000170e0e72a4 */ /* 0x000fe2000f8e020f */
[----:B------:R-:W-:Y:S01]  /*2a60*/  @!P5 LEA R2, P0, R3, c[0x0][0x168], 0x1 ;  /* 0x00005a000302da11 */ /* 0x000fe200078008ff */
[----:B------:R1:W-:Y:S01]  /*2a70*/  @!P6 LDGSTS.E.BYPASS.LTC128B.128 [R215+0x9000], [R4.64+0x80] ;  /* 0x0900008004d7efae */ /* 0x0003e2000b901d5a */
[----:B------:R-:W-:Y:S01]  /*2a80*/  LOP3.LUT R13, R19, 0xfffffff8, RZ, 0xc0, !PT ;  /* 0xfffffff8130d7812 */ /* 0x000fe200078ec0ff */
[----:B------:R-:W-:Y:S01]  /*2a90*/  USHF.L.U64.HI UR4, UR4, UR11, UR5 ;  /* 0x0000000b04047299 */ /* 0x000fe20008010205 */
[----:B------:R-:W-:Y:S01]  /*2aa0*/  @!P5 LEA.HI.X R3, R3, c[0x0][0x16c], R6, 0x1, P0 ;  /* 0x00005b000303da11 */ /* 0x000fe200000f0c06 */
[----:B------:R-:W-:Y:S01]  /*2ab0*/  IMAD.MOV.U32 R6, RZ, RZ, R8 ;  /* 0x000000ffff067224 */ /* 0x000fe200078e0008 */
[----:B------:R3:W-:Y:S01]  /*2ac0*/  STL.64 [R1+0x78], R8 ;  /* 0x0000780801007387 */ /* 0x0007e20000100a00 */
[----:B------:R-:W-:Y:S01]  /*2ad0*/  IMAD.IADD R13, R0, 0x1, -R13 ;  /* 0x00000001000d7824 */ /* 0x000fe200078e0a0d */
[----:B------:R-:W-:Y:S01]  /*2ae0*/  LOP3.LUT R12, R18, R12, RZ, 0x3c, !PT ;  /* 0x0000000c120c7212 */ /* 0x000fe200078e3cff */
[----:B------:R-:W-:Y:S01]  /*2af0*/  IMAD R0, R7, c[0x0][0x1b8], RZ ;  /* 0x00006e0007007a24 */ /* 0x000fe200078e02ff */
[----:B------:R2:W-:Y:S01]  /*2b00*/  @!P5 LDGSTS.E.BYPASS.LTC128B.128 [R215+0x8800], [R2.64] ;  /* 0x0880000002d7dfae */ /* 0x0005e2000b901d5a */
[----:B------:R-:W-:Y:S01]  /*2b10*/  IMAD.SHL.U32 R90, R90, 0x2, RZ ;  /* 0x000000025a5a7824 */ /* 0x000fe200078e00ff */
[----:B------:R-:W-:Y:S01]  /*2b20*/  ULDC UR11, c[0x0][0x2e4] ;  /* 0x0000b900000b7ab9 */ /* 0x000fe20000000800 */
[----:B------:R-:W-:Y:S01]  /*2b30*/  IMAD R7, R20, c[0x0][0x1bc], R0 ;  /* 0x00006f0014077a24 */ /* 0x000fe200078e0200 */
[----:B------:R2:W-:Y:S01]  /*2b40*/  @!P5 LDGSTS.E.BYPASS.LTC128B.128 [R215+0x9800], [R2.64+0x80] ;  /* 0x0980008002d7dfae */ /* 0x0005e2000b901d5a */
[----:B------:R-:W-:Y:S01]  /*2b50*/  IMAD.SHL.U32 R0, R13, 0x40, RZ ;  /* 0x000000400d007824 */ /* 0x000fe200078e00ff */
[----:B------:R-:W-:Y:S01]  /*2b60*/  LOP3.LUT R247, R90, 0x6, RZ, 0xc0, !PT ;  /* 0x000000065af77812 */ /* 0x000fe200078ec0ff */
[----:B------:R-:W-:Y:S01]  /*2b70*/  IMAD.IADD R7, R9, 0x1, R7 ;  /* 0x0000000109077824 */ /* 0x000fe200078e0207 */
[----:B------:R-:W0:Y:S01]  /*2b80*/  LDGDEPBAR ;  /* 0x00000000000079af */ /* 0x000e220000000000 */
[----:B------:R-:W-:Y:S01]  /*2b90*/  ULDC UR5, c[0x0][0x2e8] ;  /* 0x0000ba0000057ab9 */ /* 0x000fe20000000800 */
[----:B------:R-:W-:Y:S01]  /*2ba0*/  LOP3.LUT R0, R0, 0x1c0, RZ, 0xc0, !PT ;  /* 0x000001c000007812 */ /* 0x000fe200078ec0ff */
[----:B------:R-:W-:Y:S01]  /*2bb0*/  UIADD3 UR11, UR9, -UR11, -UR10 ;  /* 0x8000000b090b7290 */ /* 0x000fe2000fffe80a */
[----:B------:R4:W-:Y:S01]  /*2bc0*/  STL.64 [R1+0x80], R6 ;  /* 0x0000800601007387 */ /* 0x0009e20000100a00 */
[----:B------:R-:W-:Y:S01]  /*2bd0*/  UIADD3 UR5, UR13, UR5, URZ ;  /* 0x000000050d057290 */ /* 0x000fe2000fffe03f */
[----:B-1----:R-:W-:-:S05]  /*2be0*/  IMAD.SHL.U32 R5, R19, 0x40, RZ ;  /* 0x0000004013057824 */ /* 0x002fca00078e00ff */
[----:B------:R-:W-:-:S05]  /*2bf0*/  LOP3.LUT R85, R5, 0xfffffe00, RZ, 0xc0, !PT ;  /* 0xfffffe0005557812 */ /* 0x000fca00078ec0ff */
[----:B---3--:R-:W-:Y:S02]  /*2c00*/  IMAD R8, R88, 0x400, R85 ;  /* 0x0000040058087824 */ /* 0x008fe400078e0255 */
[----:B--2---:R-:W-:Y:S01]  /*2c10*/  IMAD.SHL.U32 R2, R24, 0x8, RZ ;  /* 0x0000000818027824 */ /* 0x004fe200078e00ff */
[----:B------:R-:W-:-:S04]  /*2c20*/  DEPBAR.LE SB0, 0x0 ;  /* 0x000080000000791a */ /* 0x000fc80000000000 */
[----:B------:R-:W-:Y:S01]  /*2c30*/  BAR.SYNC.DEFER_BLOCKING 0x0 ;  /* 0x0000000000007b1d */ /* 0x000fe20000010000 */
[----:B------:R-:W-:Y:S01]  /*2c40*/  LOP3.LUT R4, R0, 0x8, R2, 0xf8, !PT ;  /* 0x0000000800047812 */ /* 0x000fe200078ef802 */
[----:B------:R-:W-:Y:S01]  /*2c50*/  IMAD.WIDE.U32 R2, R21, UR23, R6 ;  /* 0x0000001715027c25 */ /* 0x000fe2000f8e0006 */
[----:B------:R-:W-:-:S04]  /*2c60*/  SHF.R.U32.HI R0, RZ, 0x3, R0 ;  /* 0x00000003ff007819 */ /* 0x000fc80000011600 */
[----:B------:R-:W-:Y:S02]  /*2c70*/  LOP3.LUT R86, R4, R0, RZ, 0x3c, !PT ;  /* 0x0000000004567212 */ /* 0x000fe400078e3cff */
[----:B------:R-:W-:Y:S02]  /*2c80*/  IADD3 R0, R3, UR14, RZ ;  /* 0x0000000e03007c10 */ /* 0x000fe4000fffe0ff */
[C---:B------:R-:W-:Y:S02]  /*2c90*/  @!P3 LEA R4, P1, R2.reuse, c[0x0][0x170], 0x1 ;  /* 0x00005c000204ba11 */ /* 0x040fe400078208ff */
[C---:B------:R-:W-:Y:S02]  /*2ca0*/  @!P2 IADD3 R3, P0, R2.reuse, UR31, RZ ;  /* 0x0000001f0203ac10 */ /* 0x040fe4000ff1e0ff */
[----:B------:R-:W-:Y:S02]  /*2cb0*/  @!P3 LEA.HI.X R5, R2, c[0x0][0x174], R0, 0x1, P1 ;  /* 0x00005d000205ba11 */ /* 0x000fe400008f0c00 */
[----:B------:R-:W-:Y:S01]  /*2cc0*/  @!P2 IADD3.X R2, R0, UR4, RZ, P0, !PT ;  /* 0x000000040002ac10 */ /* 0x000fe200087fe4ff */
[----:B------:R-:W-:Y:S01]  /*2cd0*/  IMAD R0, R24, 0x200, R12 ;  /* 0x0000020018007824 */ /* 0x000fe200078e020c */
[----:B----4-:R-:W-:-:S03]  /*2ce0*/  @!P2 LEA R6, P0, R3, c[0x0][0x170], 0x1 ;  /* 0x00005c000306aa11 */ /* 0x010fc600078008ff */
        /* <DEDUP_REMOVED lines=8> */
[----:B------:R-:W-:Y:S01]  /*2d70*/  IMAD.MOV.U32 R2, RZ, RZ, 0x20 ;  /* 0x00000020ff027424 */ /* 0x000fe200078e00ff */
        /* <DEDUP_REMOVED lines=16> */
[----:B------:R-:W-:Y:S01]  /*2e80*/  SEL R2, R2, 0xffffffe0, !P2 ;  /* 0xffffffe002027807 */ /* 0x000fe20005000000 */
[----:B------:R-:W-:Y:S01]  /*2e90*/  LDSM.16.M88.4 R28, [R200+0x8800] ;  /* 0x00880000c81c783b */ /* 0x000fe20000000200 */
[----:B------:R-:W-:Y:S01]  /*2ea0*/  R2P PR, R32, 0x6 ;  /* 0x0000000620007804 */ /* 0x000fe20000000000 */
[--C-:B------:R-:W-:Y:S02]  /*2eb0*/  IMAD R204, R3, 0x2, R202.reuse ;  /* 0x0000000203cc7824 */ /* 0x100fe400078e02ca */
[----:B------:R-:W2:Y:S01]  /*2ec0*/  LDSM.16.M88.4 R8, [R202] ;  /* 0x00000000ca08783b */ /* 0x000ea20000000200 */
[----:B------:R-:W-:-:S02]  /*2ed0*/  IMAD R210, R2, 0x2, R202 ;  /* 0x0000000202d27824 */ /* 0x000fc400078e02ca */
[----:B------:R-:W-:Y:S01]  /*2ee0*/  IMAD R209, R2, 0x2, R204 ;  /* 0x0000000202d17824 */ /* 0x000fe200078e02cc */
[----:B-----5:R-:W-:Y:S04]  /*2ef0*/  LDSM.16.M88.4 R12, [R204+0x2000] ;  /* 0x00200000cc0c783b */ /* 0x020fe80000000200 */
        /* <DEDUP_REMOVED lines=8> */
[----:B------:R-:W3:Y:S01]  /*2f80*/  LDSM.16.M88.4 R36, [R211] ;  /* 0x00000000d324783b */ /* 0x000ee20000000200 */
[----:B------:R-:W-:Y:S01]  /*2f90*/  IADD3 R212, R211, 0x1800, RZ ;  /* 0x00001800d3d47810 */ /* 0x000fe20007ffe0ff */
[----:B------:R-:W-:Y:S02]  /*2fa0*/  IMAD.IADD R208, R200, 0x1, R0 ;  /* 0x00000001c8d07824 */ /* 0x000fe400078e0200 */
[----:B------:R-:W4:Y:S01]  /*2fb0*/  LDSM.16.M88.4 R32, [R211+0x800] ;  /* 0x00080000d320783b */ /* 0x000f220000000200 */
[----:B------:R-:W-:Y:S01]  /*2fc0*/  IMAD.IADD R207, R0, 0x1, R211 ;  /* 0x0000000100cf7824 */ /* 0x000fe200078e02d3 */
[----:B------:R-:W-:-:S02]  /*2fd0*/  SHF.R.S32.HI R0, RZ, 0x1f, R84 ;  /* 0x0000001fff007819 */ /* 0x000fc40000011454 */
[----:B------:R-:W5:Y:S02]  /*2fe0*/  LDSM.16.M88.4 R44, [R208+0x8000] ;  /* 0x00800000d02c783b */ /* 0x000f640000000200 */
[----:B------:R-:W-:Y:S02]  /*2ff0*/  LEA.HI R0, R0, R84, RZ, 0x2 ;  /* 0x0000005400007211 */ /* 0x000fe400078f10ff */
[----:B------:R-:W3:Y:S02]  /*3000*/  LDSM.16.M88.4 R60, [R208+0x8800] ;  /* 0x00880000d03c783b */ /* 0x000ee40000000200 */
[----:B------:R-:W-:Y:S02]  /*3010*/  SHF.R.S32.HI R93, RZ, 0x2, R0 ;  /* 0x00000002ff5d7819 */ /* 0x000fe40000011400 */
[----:B------:R-:W0:Y:S01]  /*3020*/  LDGDEPBAR ;  /* 0x00000000000079af */ /* 0x000e220000000000 */
[C---:B--2---:R-:W-:Y:S03]  /*3030*/  HMMA.16816.F32.BF16 R64, R8.reuse, R24, RZ ;  /* 0x000000180840723c */ /* 0x044fe600000418ff */
[----:B------:R-:W-:Y:S04]  /*3040*/  STL [R1+0xac], R93 ;  /* 0x0000ac5d01007387 */ /* 0x000fe80000100800 */
[----:B------:R-:W-:Y:S01]  /*3050*/  STL [R1+0x60], R104 ;  /* 0x0000606801007387 */ /* 0x000fe20000100800 */
[----:B------:R-:W-:Y:S08]  /*3060*/  HMMA.16816.F32.BF16 R52, R8, R28, RZ ;  /* 0x0000001c0834723c */ /* 0x000ff000000418ff */
[C---:B-1----:R-:W-:Y:S08]  /*3070*/  HMMA.16816.F32.BF16 R48, R4.reuse, R24, RZ ;  /* 0x000000180430723c */ /* 0x042ff000000418ff */
[C---:B------:R-:W-:Y:S08]  /*3080*/  HMMA.16816.F32.BF16 R56, R4.reuse, R26, RZ ;  /* 0x0000001a0438723c */ /* 0x040ff000000418ff */
[C---:B------:R-:W-:Y:S08]  /*3090*/  HMMA.16816.F32.BF16 R40, R4.reuse, R28, RZ ;  /* 0x0000001c0428723c */ /* 0x040ff000000418ff */
[----:B------:R-:W-:Y:S08]  /*30a0*/  HMMA.16816.F32.BF16 R4, R4, R30, RZ ;  /* 0x0000001e0404723c */ /* 0x000ff000000418ff */
[C---:B------:R-:W-:Y:S08]  /*30b0*/  HMMA.16816.F32.BF16 R24, R8.reuse, R26, RZ ;  /* 0x0000001a0818723c */ /* 0x040ff000000418ff */
[----:B------:R-:W-:Y:S01]  /*30c0*/  HMMA.16816.F32.BF16 R72, R8, R30, RZ ;  /* 0x0000001e0848723c */ /* 0x000fe200000418ff */
[----:B------:R-:W1:Y:S07]  /*30d0*/  LDSM.16.M88.4 R8, [R210] ;  /* 0x00000000d208783b */ /* 0x000e6e0000000200 */
[C---:B---3--:R-:W-:Y:S08]  /*30e0*/  HMMA.16816.F32.BF16 R48, R12.reuse, R36, R48 ;  /* 0x000000240c30723c */ /* 0x048ff00000041830 */
[C---:B------:R-:W-:Y:S08]  /*30f0*/  HMMA.16816.F32.BF16 R56, R12.reuse, R38, R56 ;  /* 0x000000260c38723c */ /* 0x040ff00000041838 */
[C---:B----4-:R-:W-:Y:S01]  /*3100*/  HMMA.16816.F32.BF16 R68, R12.reuse, R32, R40 ;  /* 0x000000200c44723c */ /* 0x050fe20000041828 */
[----:B------:R-:W-:Y:S07]  /*3110*/  LDSM.16.M88.4 R40, [R207] ;  /* 0x00000000cf28783b */ /* 0x000fee0000000200 */
[----:B------:R-:W-:Y:S01]  /*3120*/  HMMA.16816.F32.BF16 R28, R12, R34, R4 ;  /* 0x000000220c1c723c */ /* 0x000fe20000041804 */
[----:B------:R-:W2:Y:S07]  /*3130*/  LDSM.16.M88.4 R4, [R209+0x2000] ;  /* 0x00200000d104783b */ /* 0x000eae0000000200 */
[C---:B------:R-:W-:Y:S08]  /*3140*/  HMMA.16816.F32.BF16 R12, R20.reuse, R36, R64 ;  /* 0x00000024140c723c */ /* 0x040ff00000041840 */
[C---:B------:R-:W-:Y:S01]  /*3150*/  HMMA.16816.F32.BF16 R24, R20.reuse, R38, R24 ;  /* 0x000000261418723c */ /* 0x040fe20000041818 */
[----:B------:R-:W3:Y:S07]  /*3160*/  LDSM.16.M88.4 R36, [R207+0x800] ;  /* 0x00080000cf24783b */ /* 0x000eee0000000200 */
[C---:B------:R-:W-:Y:S08]  /*3170*/  HMMA.16816.F32.BF16 R80, R20.reuse, R32, R52 ;  /* 0x000000201450723c */ /* 0x040ff00000041834 */
[----:B------:R-:W-:Y:S01]  /*3180*/  HMMA.16816.F32.BF16 R32, R20, R34, R72 ;  /* 0x000000221420723c */ /* 0x000fe20000041848 */
[----:B------:R-:W4:Y:S07]  /*3190*/  LDSM.16.M88.4 R20, [R209] ;  /* 0x00000000d114783b */ /* 0x000f2e0000000200 */
[C---:B-----5:R-:W-:Y:S08]  /*31a0*/  HMMA.16816.F32.BF16 R48, R16.reuse, R44, R48 ;  /* 0x0000002c1030723c */ /* 0x060ff00000041830 */
[C---:B------:R-:W-:Y:S08]  /*31b0*/  HMMA.16816.F32.BF16 R56, R16.reuse, R46, R56 ;  /* 0x0000002e1038723c */ /* 0x040ff00000041838 */
[C---:B------:R-:W-:Y:S08]  /*31c0*/  HMMA.16816.F32.BF16 R64, R16.reuse, R60, R68 ;  /* 0x0000003c1040723c */ /* 0x040ff00000041844 */
[----:B------:R-:W-:Y:S01]  /*31d0*/  HMMA.16816.F32.BF16 R52, R16, R62, R28 ;  /* 0x0000003e1034723c */ /* 0x000fe2000004181c */
[----:B------:R-:W-:Y:S04]  /*31e0*/  LDSM.16.M88.4 R16, [R202+0x6000] ;  /* 0x00600000ca10783b */ /* 0x000fe80000000200 */
[----:B------:R-:W5:Y:S03]  /*31f0*/  LDSM.16.M88.4 R28, [R200+0x9000] ;  /* 0x00900000c81c783b */ /* 0x000f660000000200 */
[C---:B-1----:R-:W-:Y:S01]  /*3200*/  HMMA.16816.F32.BF16 R68, R8.reuse, R44, R12 ;  /* 0x0000002c0844723c */ /* 0x042fe2000004180c */
[----:B------:R-:W1:Y:S07]  /*3210*/  LDSM.16.M88.4 R12, [R202+0x4000] ;  /* 0x00400000ca0c783b */ /* 0x000e6e0000000200 */
[C---:B------:R-:W-:Y:S01]  /*3220*/  HMMA.16816.F32.BF16 R76, R8.reuse, R46, R24 ;  /* 0x0000002e084c723c */ /* 0x040fe20000041818 */
[----:B------:R-:W1:Y:S04]  /*3230*/  LDSM.16.M88.4 R24, [R200+0x9800] ;  /* 0x00980000c818783b */ /* 0x000e680000000200 */
[----:B------:R-:W-:Y:S03]  /*3240*/  LDSM.16.M88.4 R44, [R211+0x1000] ;  /* 0x00100000d32c783b */ /* 0x000fe60000000200 */
[C---:B------:R-:W-:Y:S08]  /*3250*/  HMMA.16816.F32.BF16 R80, R8.reuse, R60, R80 ;  /* 0x0000003c0850723c */ /* 0x040ff00000041850 */
[----:B------:R-:W-:Y:S08]  /*3260*/  HMMA.16816.F32.BF16 R8, R8, R62, R32 ;  /* 0x0000003e0808723c */ /* 0x000ff00000041820 */
[C---:B--2---:R-:W-:Y:S08]  /*3270*/  HMMA.16816.F32.BF16 R32, R4.reuse, R40, R48 ;  /* 0x000000280420723c */ /* 0x044ff00000041830 */
[C---:B------:R-:W-:Y:S08]  /*3280*/  HMMA.16816.F32.BF16 R48, R4.reuse, R42, R56 ;  /* 0x0000002a0430723c */ /* 0x040ff00000041838 */
[C---:B---3--:R-:W-:Y:S01]  /*3290*/  HMMA.16816.F32.BF16 R72, R4.reuse, R36, R64 ;  /* 0x000000240448723c */ /* 0x048fe20000041840 */
[----:B------:R-:W-:Y:S07]  /*32a0*/  LDSM.16.M88.4 R64, [R211+0x1800] ;  /* 0x00180000d340783b */ /* 0x000fee0000000200 */
[----:B------:R-:W-:Y:S01]  /*32b0*/  HMMA.16816.F32.BF16 R52, R4, R38, R52 ;  /* 0x000000260434723c */ /* 0x000fe20000041834 */
[----:B------:R-:W2:Y:S07]  /*32c0*/  LDSM.16.M88.4 R4, [R204+0x6000] ;  /* 0x00600000cc04783b */ /* 0x000eae0000000200 */
[C---:B----4-:R-:W-:Y:S08]  /*32d0*/  HMMA.16816.F32.BF16 R56, R20.reuse, R40, R68 ;  /* 0x000000281438723c */ /* 0x050ff00000041844 */
[C---:B------:R-:W-:Y:S08]  /*32e0*/  HMMA.16816.F32.BF16 R68, R20.reuse, R36, R80 ;  /* 0x000000241444723c */ /* 0x040ff00000041850 */
[C---:B------:R-:W-:Y:S08]  /*32f0*/  HMMA.16816.F32.BF16 R60, R20.reuse, R42, R76 ;  /* 0x0000002a143c723c */ /* 0x040ff0000004184c */
[----:B------:R-:W-:Y:S01]  /*3300*/  HMMA.16816.F32.BF16 R36, R20, R38, R8 ;  /* 0x000000261424723c */ /* 0x000fe20000041808 */
[----:B------:R-:W3:Y:S07]  /*3310*/  LDSM.16.M88.4 R8, [R204+0x4000] ;  /* 0x00400000cc08783b */ /* 0x000eee0000000200 */
[C---:B-----5:R-:W-:Y:S08]  /*3320*/  HMMA.16816.F32.BF16 R20, R16.reuse, R30, R48 ;  /* 0x0000001e1014723c */ /* 0x060ff00000041830 */
[-C--:B------:R-:W-:Y:S08]  /*3330*/  HMMA.16816.F32.BF16 R32, R16, R28.reuse, R32 ;  /* 0x0000001c1020723c */ /* 0x080ff00000041820 */
[----:B-1----:R-:W-:Y:S08]  /*3340*/  HMMA.16816.F32.BF16 R40, R12, R28, R56 ;  /* 0x0000001c0c28723c */ /* 0x002ff00000041838 */
[----:B------:R-:W-:Y:S08]  /*3350*/  HMMA.16816.F32.BF16 R72, R16, R24, R72 ;  /* 0x000000181048723c */ /* 0x000ff00000041848 */
[----:B------:R-:W-:Y:S08]  /*3360*/  HMMA.16816.F32.BF16 R28, R12, R30, R60 ;  /* 0x0000001e0c1c723c */ /* 0x000ff0000004183c */
[----:B------:R-:W-:Y:S08]  /*3370*/  HMMA.16816.F32.BF16 R16, R16, R26, R52 ;  /* 0x0000001a1010723c */ /* 0x000ff00000041834 */
[C---:B------:R-:W-:Y:S08]  /*3380*/  HMMA.16816.F32.BF16 R48, R12.reuse, R24, R68 ;  /* 0x000000180c30723c */ /* 0x040ff00000041844 */
[----:B------:R-:W-:Y:S01]  /*3390*/  HMMA.16816.F32.BF16 R56, R12, R26, R36 ;  /* 0x0000001a0c38723c */ /* 0x000fe20000041824 */
[----:B------:R-:W-:Y:S04]  /*33a0*/  LDSM.16.M88.4 R24, [R208+0x9000] ;  /* 0x00900000d018783b */ /* 0x000fe80000000200 */
[----:B------:R-:W-:Y:S03]  /*33b0*/  LDSM.16.M88.4 R12, [R210+0x4000] ;  /* 0x00400000d20c783b */ /* 0x000fe60000000200 */
[C---:B--2---:R-:W-:Y:S01]  /*33c0*/  HMMA.16816.F32.BF16 R60, R4.reuse, R46, R20 ;  /* 0x0000002e043c723c */ /* 0x044fe20000041814 */
[----:B------:R-:W1:Y:S07]  /*33d0*/  LDSM.16.M88.4 R20, [R210+0x6000] ;  /* 0x00600000d214783b */ /* 0x000e6e0000000200 */
[-C--:B------:R-:W-:Y:S01]  /*33e0*/  HMMA.16816.F32.BF16 R52, R4, R44.reuse, R32 ;  /* 0x0000002c0434723c */ /* 0x080fe20000041820 */
[----:B------:R-:W2:Y:S07]  /*33f0*/  LDSM.16.M88.4 R32, [R208+0x9800] ;  /* 0x00980000d020783b */ /* 0x000eae0000000200 */
[----:B---3--:R-:W-:Y:S08]  /*3400*/  HMMA.16816.F32.BF16 R36, R8, R44, R40 ;  /* 0x0000002c0824723c */ /* 0x008ff00000041828 */
[----:B------:R-:W-:Y:S01]  /*3410*/  HMMA.16816.F32.BF16 R68, R4, R66, R16 ;  /* 0x000000420444723c */ /* 0x000fe20000041810 */
[----:B------:R-:W-:Y:S07]  /*3420*/  LDSM.16.M88.4 R16, [R209+0x6000] ;  /* 0x00600000d110783b */ /* 0x000fee0000000200 */
[----:B------:R-:W-:Y:S01]  /*3430*/  HMMA.16816.F32.BF16 R44, R8, R46, R28 ;  /* 0x0000002e082c723c */ /* 0x000fe2000004181c */
[----:B------:R-:W3:Y:S07]  /*3440*/  LDSM.16.M88.4 R28, [R207+0x1000] ;  /* 0x00100000cf1c783b */ /* 0x000eee0000000200 */
[-C--:B------:R-:W-:Y:S08]  /*3450*/  HMMA.16816.F32.BF16 R72, R4, R64.reuse, R72 ;  /* 0x000000400448723c */ /* 0x080ff00000041848 */
[----:B------:R-:W-:Y:S08]  /*3460*/  HMMA.16816.F32.BF16 R40, R8, R64, R48 ;  /* 0x000000400828723c */ /* 0x000ff00000041830 */
[----:B-1----:R-:W-:Y:S08]  /*3470*/  HMMA.16816.F32.BF16 R4, R20, R24, R52 ;  /* 0x000000181404723c */ /* 0x002ff00000041834 */
[----:B------:R-:W-:Y:S01]  /*3480*/  HMMA.16816.F32.BF16 R64, R8, R66, R56 ;  /* 0x000000420840723c */ /* 0x000fe20000041838 */
[----:B------:R-:W1:Y:S07]  /*3490*/  LDSM.16.M88.4 R8, [R209+0x4000] ;  /* 0x00400000d108783b */ /* 0x000e6e0000000200 */
[C---:B--2---:R-:W-:Y:S08]  /*34a0*/  HMMA.16816.F32.BF16 R56, R12.reuse, R32, R40 ;  /* 0x000000200c38723c */ /* 0x044ff00000041828 */
[----:B------:R-:W-:Y:S07]  /*34b0*/  HMMA.16816.F32.BF16 R36, R12, R24, R36 ;  /* 0x000000180c24723c */ /* 0x000fee0000041824 */
[----:B------:R-:W-:Y:S01]  /*34c0*/  LEA R24, R88, UR8, 0x4 ;  /* 0x0000000858187c11 */ /* 0x000fe2000f8e20ff */
[----:B---3--:R-:W-:Y:S07]  /*34d0*/  HMMA.16816.F32.BF16 R40, R16, R28, R4 ;  /* 0x0000001c1028723c */ /* 0x008fee0000041804 */
[----:B------:R-:W-:Y:S01]  /*34e0*/  IMAD.U32 R4, RZ, RZ, UR25 ;  /* 0x00000019ff047e24 */ /* 0x000fe2000f8e00ff */
[----:B------:R-:W-:Y:S03]  /*34f0*/  HMMA.16816.F32.BF16 R52, R20, R26, R60 ;  /* 0x0000001a1434723c */ /* 0x000fe6000004183c */
[----:B------:R-:W-:-:S02]  /*3500*/  IMAD R0, R4, 0x20, R247 ;  /* 0x0000002004007824 */ /* 0x000fc400078e02f7 */
[----:B------:R-:W-:-:S03]  /*3510*/  IMAD.IADD R4, R93, 0x1, R24 ;  /* 0x000000015d047824 */ /* 0x000fc600078e0218 */
[----:B------:R-:W-:Y:S01]  /*3520*/  HMMA.16816.F32.BF16 R48, R12, R26, R44 ;  /* 0x0000001a0c30723c */ /* 0x000fe2000004182c */
[----:B------:R-:W-:Y:S02]  /*3530*/  IADD3 R5, R0, 0x1, RZ ;  /* 0x0000000100057810 */ /* 0x000fe40007ffe0ff */
[C---:B------:R-:W-:Y:S02]  /*3540*/  IADD3 R24, R4.reuse, UR11, RZ ;  /* 0x0000000b04187c10 */ /* 0x040fe4000fffe0ff */
[C---:B------:R-:W-:Y:S02]  /*3550*/  IADD3 R25, R4.reuse, UR5, RZ ;  /* 0x0000000504197c10 */ /* 0x040fe4000fffe0ff */
[C---:B------:R-:W-:Y:S01]  /*3560*/  IADD3 R7, R4.reuse, 0x8, RZ ;  /* 0x0000000804077810 */ /* 0x040fe20007ffe0ff */
[----:B-1----:R-:W-:Y:S01]  /*3570*/  HMMA.16816.F32.BF16 R36, R8, R28, R36 ;  /* 0x0000001c0824723c */ /* 0x002fe20000041824 */
[C---:B------:R-:W-:Y:S02]  /*3580*/  IADD3 R6, R4.reuse, 0x40, RZ ;  /* 0x0000004004067810 */ /* 0x040fe40007ffe0ff */
[----:B------:R-:W-:-:S02]  /*3590*/  IADD3 R4, R4, 0x48, RZ ;  /* 0x0000004804047810 */ /* 0x000fc40007ffe0ff */
[----:B------:R-:W-:Y:S02]  /*35a0*/  IMNMX R219, RZ, R24, !PT ;  /* 0x00000018ffdb7217 */ /* 0x000fe40007800200 */
[----:B------:R-:W-:Y:S01]  /*35b0*/  IMNMX R223, R25, UR9, PT ;  /* 0x0000000919df7c17 */ /* 0x000fe2000b800200 */
[----:B------:R-:W-:Y:S01]  /*35c0*/  HMMA.16816.F32.BF16 R60, R20, R32, R72 ;  /* 0x00000020143c723c */ /* 0x000fe20000041848 */
[----:B------:R-:W-:Y:S02]  /*35d0*/  IADD3 R24, R7, UR11, RZ ;  /* 0x0000000b07187c10 */ /* 0x000fe4000fffe0ff */
[----:B------:R-:W-:Y:S02]  /*35e0*/  IADD3 R25, R6, UR11, RZ ;  /* 0x0000000b06197c10 */ /* 0x000fe4000fffe0ff */
[----:B------:R-:W-:Y:S02]  /*35f0*/  IADD3 R26, R4, UR11, RZ ;  /* 0x0000000b041a7c10 */ /* 0x000fe4000fffe0ff */
[----:B------:R-:W-:Y:S01]  /*3600*/  IMNMX R218, RZ, R24, !PT ;  /* 0x00000018ffda7217 */ /* 0x000fe20007800200 */
[----:B------:R-:W-:Y:S01]  /*3610*/  HMMA.16816.F32.BF16 R44, R16, R30, R52 ;  /* 0x0000001e102c723c */ /* 0x000fe20000041834 */
[----:B------:R-:W-:-:S02]  /*3620*/  IMNMX R217, RZ, R25, !PT ;  /* 0x00000019ffd97217 */ /* 0x000fc40007800200 */
[----:B------:R-:W-:Y:S02]  /*3630*/  IMNMX R216, RZ, R26, !PT ;  /* 0x0000001affd87217 */ /* 0x000fe40007800200 */
[----:B------:R-:W1:Y:S01]  /*3640*/  LDSM.16.M88.4 R24, [R207+0x1800] ;  /* 0x00180000cf18783b */ /* 0x000e620000000200 */
[----:B------:R-:W-:Y:S01]  /*3650*/  ISETP.GE.AND P6, PT, R0, R223, PT ;  /* 0x000000df0000720c */ /* 0x000fe20003fc6270 */
[----:B------:R-:W-:-:S04]  /*3660*/  DEPBAR.LE SB0, 0x0 ;  /* 0x000080000000791a */ /* 0x000fc80000000000 */
[----:B------:R-:W-:Y:S01]  /*3670*/  IADD3 R6, R6, UR5, RZ ;  /* 0x0000000506067c10 */ /* 0x000fe2000fffe0ff */
[----:B------:R-:W-:Y:S01]  /*3680*/  HMMA.16816.F32.BF16 R28, R8, R30, R48 ;  /* 0x0000001e081c723c */ /* 0x000fe20000041830 */
[----:B------:R-:W-:Y:S01]  /*3690*/  IADD3 R4, R4, UR5, RZ ;  /* 0x0000000504047c10 */ /* 0x000fe2000fffe0ff */
[----:B------:R-:W-:Y:S01]  /*36a0*/  BAR.SYNC.DEFER_BLOCKING 0x0 ;  /* 0x0000000000007b1d */ /* 0x000fe20000010000 */
[----:B------:R-:W-:Y:S02]  /*36b0*/  ISETP.LT.OR P6, PT, R0, R219, P6 ;  /* 0x000000db0000720c */ /* 0x000fe400037c1670 */
[----:B------:R-:W-:Y:S02]  /*36c0*/  IMNMX R221, R6, UR9, PT ;  /* 0x0000000906dd7c17 */ /* 0x000fe4000b800200 */
[----:B------:R-:W-:Y:S01]  /*36d0*/  IMNMX R220, R4, UR9, PT ;  /* 0x0000000904dc7c17 */ /* 0x000fe2000b800200 */
[----:B------:R-:W-:Y:S01]  /*36e0*/  HMMA.16816.F32.BF16 R20, R20, R34, R68 ;  /* 0x000000221414723c */ /* 0x000fe20000041844 */
[----:B------:R-:W-:-:S02]  /*36f0*/  IADD3 R7, R7, UR5, RZ ;  /* 0x0000000507077c10 */ /* 0x000fc4000fffe0ff */
[----:B------:R-:W-:Y:S02]  /*3700*/  FSEL R33, R36, -INF , !P6 ;  /* 0xff80000024217808 */ /* 0x000fe40007000000 */
[CC--:B------:R-:W-:Y:S02]  /*3710*/  ISETP.GE.AND P4, PT, R5.reuse, R221.reuse, PT ;  /* 0x000000dd0500720c */ /* 0x0c0fe40003f86270 */
[-C--:B------:R-:W-:Y:S01]  /*3720*/  ISETP.GE.AND P0, PT, R5, R220.reuse, PT ;  /* 0x000000dc0500720c */ /* 0x080fe20003f06270 */
[----:B------:R-:W-:Y:S01]  /*3730*/  HMMA.16816.F32.BF16 R12, R12, R34, R64 ;  /* 0x000000220c0c723c */ /* 0x000fe20000041840 */
[C---:B------:R-:W-:Y:S02]  /*3740*/  ISETP.GE.AND P2, PT, R0.reuse, R221, PT ;  /* 0x000000dd0000720c */ /* 0x040fe40003f46270 */
[----:B------:R-:W-:Y:S02]  /*3750*/  ISETP.GE.AND P6, PT, R0, R220, PT ;  /* 0x000000dc0000720c */ /* 0x000fe40003fc6270 */
[----:B------:R-:W-:-:S02]  /*3760*/  IMNMX R222, R7, UR9, PT ;  /* 0x0000000907de7c17 */ /* 0x000fc4000b800200 */
[CC--:B------:R-:W-:Y:S02]  /*3770*/  ISETP.LT.OR P4, PT, R5.reuse, R217.reuse, P4 ;  /* 0x000000d90500720c */ /* 0x0c0fe40002781670 */
[CC--:B------:R-:W-:Y:S02]  /*3780*/  ISETP.LT.OR P0, PT, R5.reuse, R216.reuse, P0 ;  /* 0x000000d80500720c */ /* 0x0c0fe40000701670 */
[C---:B------:R-:W-:Y:S02]  /*3790*/  ISETP.LT.OR P2, PT, R0.reuse, R217, P2 ;  /* 0x000000d90000720c */ /* 0x040fe40001741670 */
[----:B------:R-:W-:Y:S02]  /*37a0*/  ISETP.LT.OR P6, PT, R0, R216, P6 ;  /* 0x000000d80000720c */ /* 0x000fe400037c1670 */
[C---:B------:R-:W-:Y:S02]  /*37b0*/  ISETP.GE.AND P5, PT, R5.reuse, R223, PT ;  /* 0x000000df0500720c */ /* 0x040fe40003fa6270 */
[----:B------:R-:W-:-:S02]  /*37c0*/  ISETP.GE.AND P3, PT, R5, R222, PT ;  /* 0x000000de0500720c */ /* 0x000fc40003f66270 */
[----:B------:R-:W-:Y:S02]  /*37d0*/  ISETP.GE.AND P1, PT, R0, R222, PT ;  /* 0x000000de0000720c */ /* 0x000fe40003f26270 */
[----:B------:R-:W-:Y:S02]  /*37e0*/  FSEL R73, R40, -INF , !P2 ;  /* 0xff80000028497808 */ /* 0x000fe40005000000 */
[----:B------:R-:W-:Y:S02]  /*37f0*/  FSEL R75, R42, -INF , !P6 ;  /* 0xff8000002a4b7808 */ /* 0x000fe40007000000 */
[----:B------:R-:W-:Y:S02]  /*3800*/  FSEL R72, R41, -INF , !P4 ;  /* 0xff80000029487808 */ /* 0x000fe40006000000 */
[----:B------:R-:W-:Y:S02]  /*3810*/  FSEL R74, R43, -INF , !P0 ;  /* 0xff8000002b4a7808 */ /* 0x000fe40004000000 */
[----:B-1----:R-:W-:Y:S01]  /*3820*/  HMMA.16816.F32.BF16 R40, R8, R24, R56 ;  /* 0x000000180828723c */ /* 0x002fe20000041838 */
[----:B------:R-:W-:-:S02]  /*3830*/  ISETP.LT.OR P5, PT, R5, R219, P5 ;  /* 0x000000db0500720c */ /* 0x000fc40002fa1670 */
[-C--:B------:R-:W-:Y:S02]  /*3840*/  ISETP.LT.OR P3, PT, R5, R218.reuse, P3 ;  /* 0x000000da0500720c */ /* 0x080fe40001f61670 */
[C---:B------:R-:W-:Y:S02]  /*3850*/  ISETP.LT.OR P1, PT, R0.reuse, R218, P1 ;  /* 0x000000da0000720c */ /* 0x040fe40000f21670 */
[C---:B------:R-:W-:Y:S01]  /*3860*/  IADD3 R4, R0.reuse, 0x8, RZ ;  /* 0x0000000800047810 */ /* 0x040fe20007ffe0ff */
[----:B------:R-:W-:Y:S01]  /*3870*/  HMMA.16816.F32.BF16 R8, R8, R26, R12 ;  /* 0x0000001a0808723c */ /* 0x000fe2000004180c */
[----:B------:R-:W-:Y:S02]  /*3880*/  IADD3 R5, R0, 0x9, RZ ;  /* 0x0000000900057810 */ /* 0x000fe40007ffe0ff */
[----:B------:R-:W-:Y:S02]  /*3890*/  FSEL R49, R38, -INF , !P1 ;  /* 0xff80000026317808 */ /* 0x000fe40004800000 */
[----:B------:R-:W-:-:S02]  /*38a0*/  ISETP.GE.AND P4, PT, R4, R220, PT ;  /* 0x000000dc0400720c */ /* 0x000fc40003f86270 */
        /* <DEDUP_REMOVED lines=15> */
[----:B------:R-:W-:Y:S02]  /*39a0*/  ISETP.GE.AND P3, PT, R5, R222, PT ;  /* 0x000000de0500720c */ /* 0x000fe40003f66270 */
[----:B------:R-:W-:Y:S02]  /*39b0*/  FSEL R28, R28, -INF , !P1 ;  /* 0xff8000001c1c7808 */ /* 0x000fe40004800000 */
[----:B------:R-:W-:Y:S02]  /*39c0*/  FSEL R25, R30, -INF , !P2 ;  /* 0xff8000001e197808 */ /* 0x000fe40005000000 */
[----:B------:R-:W-:Y:S02]  /*39d0*/  FSEL R56, R44, -INF , !P6 ;  /* 0xff8000002c387808 */ /* 0x000fe40007000000 */
[----:B------:R-:W-:-:S02]  /*39e0*/  FSEL R46, R45, -INF , !P0 ;  /* 0xff8000002d2e7808 */ /* 0x000fc40004000000 */
[CC--:B------:R-:W-:Y:S02]  /*39f0*/  ISETP.GE.AND P5, PT, R5.reuse, R223.reuse, PT ;  /* 0x000000df0500720c */ /* 0x0c0fe40003fa6270 */
[----:B------:R-:W-:Y:S02]  /*3a00*/  ISETP.GE.AND P1, PT, R5, R220, PT ;  /* 0x000000dc0500720c */ /* 0x000fe40003f26270 */
[C---:B------:R-:W-:Y:S02]  /*3a10*/  ISETP.GE.AND P2, PT, R4.reuse, R223, PT ;  /* 0x000000df0400720c */ /* 0x040fe40003f46270 */
[C---:B------:R-:W-:Y:S02]  /*3a20*/  ISETP.GE.AND P6, PT, R4.reuse, R222, PT ;  /* 0x000000de0400720c */ /* 0x040fe40003fc6270 */
[C---:B------:R-:W-:Y:S02]  /*3a30*/  ISETP.GE.AND P4, PT, R4.reuse, R221, PT ;  /* 0x000000dd0400720c */ /* 0x040fe40003f86270 */
[----:B------:R-:W-:-:S02]  /*3a40*/  ISETP.GE.AND P0, PT, R4, R220, PT ;  /* 0x000000dc0400720c */ /* 0x000fc40003f06270 */
[C---:B------:R-:W-:Y:S02]  /*3a50*/  ISETP.LT.OR P3, PT, R5.reuse, R218, P3 ;  /* 0x000000da0500720c */ /* 0x040fe40001f61670 */
[CC--:B------:R-:W-:Y:S02]  /*3a60*/  ISETP.LT.OR P5, PT, R5.reuse, R219.reuse, P5 ;  /* 0x000000db0500720c */ /* 0x0c0fe40002fa1670 */
        /* <DEDUP_REMOVED lines=26> */
[----:B------:R-:W-:Y:S02]  /*3c10*/  FSEL R22, R43, -INF , !P5 ;  /* 0xff8000002b167808 */ /* 0x000fe40006800000 */
[----:B------:R-:W-:-:S02]  /*3c20*/  ISETP.LT.OR P0, PT, R0, R216, P0 ;  /* 0x000000d80000720c */ /* 0x000fc40000701670 */
[----:B------:R-:W-:Y:S02]  /*3c30*/  FSEL R30, R42, -INF , !P6 ;  /* 0xff8000002a1e7808 */ /* 0x000fe40007000000 */
[----:B------:R-:W-:Y:S02]  /*3c40*/  FSEL R41, R19, -INF , !P0 ;  /* 0xff80000013297808 */ /* 0x000fe40004000000 */
[----:B------:R-:W-:Y:S02]  /*3c50*/  PLOP3.LUT P0, PT, PT, PT, UP0, 0x80, 0x0 ;  /* 0x000000000000781c */ /* 0x000fe40003f0f008 */
[----:B------:R-:W-:Y:S02]  /*3c60*/  FSEL R44, R36, -INF , !P4 ;  /* 0xff800000242c7808 */ /* 0x000fe40006000000 */
[----:B------:R-:W-:Y:S02]  /*3c70*/  ISETP.GE.AND P1, PT, R4, R220, PT ;  /* 0x000000dc0400720c */ /* 0x000fe40003f26270 */
[----:B------:R-:W-:-:S02]  /*3c80*/  FSEL R40, R37, -INF , !P3 ;  /* 0xff80000025287808 */ /* 0x000fc40005800000 */
[----:B------:R-:W-:Y:S02]  /*3c90*/  FSEL R43, R39, -INF , !P2 ;  /* 0xff800000272b7808 */ /* 0x000fe40005000000 */
[CC--:B------:R-:W-:Y:S02]  /*3ca0*/  ISETP.GE.AND P6, PT, R4.reuse, R223.reuse, PT ;  /* 0x000000df0400720c */ /* 0x0c0fe40003fc6270 */
[-C--:B------:R-:W-:Y:S02]  /*3cb0*/  ISETP.GE.AND P4, PT, R4, R222.reuse, PT ;  /* 0x000000de0400720c */ /* 0x080fe40003f86270 */
[C---:B------:R-:W-:Y:S02]  /*3cc0*/  ISETP.GE.AND P5, PT, R0.reuse, R223, PT ;  /* 0x000000df0000720c */ /* 0x040fe40003fa6270 */
[C---:B------:R-:W-:Y:S02]  /*3cd0*/  ISETP.GE.AND P3, PT, R0.reuse, R222, PT ;  /* 0x000000de0000720c */ /* 0x040fe40003f66270 */
[----:B------:R-:W-:-:S02]  /*3ce0*/  ISETP.GE.AND P2, PT, R0, R221, PT ;  /* 0x000000dd0000720c */ /* 0x000fc40003f46270 */
[C---:B------:R-:W-:Y:S02]  /*3cf0*/  ISETP.LT.OR P1, PT, R4.reuse, R216, P1 ;  /* 0x000000d80400720c */ /* 0x040fe40000f21670 */
[CC--:B------:R-:W-:Y:S02]  /*3d00*/  ISETP.LT.OR P6, PT, R4.reuse, R219.reuse, P6 ;  /* 0x000000db0400720c */ /* 0x0c0fe400037c1670 */
[-C--:B------:R-:W-:Y:S02]  /*3d10*/  ISETP.LT.OR P4, PT, R4, R218.reuse, P4 ;  /* 0x000000da0400720c */ /* 0x080fe40002781670 */
[C---:B------:R-:W-:Y:S02]  /*3d20*/  ISETP.LT.OR P5, PT, R0.reuse, R219, P5 ;  /* 0x000000db0000720c */ /* 0x040fe40002fa1670 */
[C---:B------:R-:W-:Y:S02]  /*3d30*/  ISETP.LT.OR P3, PT, R0.reuse, R218, P3 ;  /* 0x000000da0000720c */ /* 0x040fe40001f61670 */
[----:B------:R-:W-:Y:S01]  /*3d40*/  ISETP.LT.OR P2, PT, R0, R217, P2 ;  /* 0x000000d90000720c */ /* 0x000fe20001741670 */
[----:B------:R-:W-:Y:S01]  /*3d50*/  IMAD.IADD R0, R85, 0x1, R86 ;  /* 0x0000000155007824 */ /* 0x000fe200078e0256 */
[----:B------:R-:W-:-:S02]  /*3d60*/  FSEL R42, R18, -INF , !P1 ;  /* 0xff800000122a7808 */ /* 0x000fc40004800000 */
[----:B------:R-:W-:Y:S02]  /*3d70*/  FSEL R26, R17, -INF , !P2 ;  /* 0xff800000111a7808 */ /* 0x000fe40005000000 */
[----:B------:R-:W-:Y:S02]  /*3d80*/  FSEL R19, R8, -INF , !P6 ;  /* 0xff80000008137808 */ /* 0x000fe40007000000 */
        /* <DEDUP_REMOVED lines=25> */
.L_x_1858:
[----:B------:R-:W-:Y:S01]  /*3f20*/  FMNMX.FTZ R136, R33, R32, !PT ;  /* 0x0000002021887209 */ /* 0x000fe20007810000 */
[----:B------:R-:W-:Y:S01]  /*3f30*/  IMAD.WIDE.U32 R244, R104, -0x326172a9, RZ ;  /* 0xcd9e8d5768f47825 */ /* 0x000fe200078e00ff */
[----:B-1----:R-:W-:Y:S01]  /*3f40*/  FMNMX.FTZ R4, R49, R48, !PT ;  /* 0x0000003031047209 */ /* 0x002fe20007810000 */
        /* <DEDUP_REMOVED lines=22> */
[----:B------:R-:W-:Y:S01]  /*40b0*/  UIADD3 UR8, UR28, 0x1715609d, URZ ;  /* 0x1715609d1c087890 */ /* 0x000fe2000fffe03f */
[----:B------:R-:W-:Y:S01]  /*40c0*/  FMNMX.FTZ R4, R20, R4, !PT ;  /* 0x0000000414047209 */ /* 0x000fe20007810000 */
[--C-:B------:R-:W-:Y:S01]  /*40d0*/  IMAD R203, R3, 0x2, R201.reuse ;  /* 0x0000000203cb7824 */ /* 0x100fe200078e02c9 */
[----:B------:R-:W-:Y:S01]  /*40e0*/  LOP3.LUT R88, R89, UR28, RZ, 0x3c, !PT ;  /* 0x0000001c59587c12 */ /* 0x000fe2000f8e3cff */
[----:B------:R-:W1:Y:S01]  /*40f0*/  SHFL.BFLY PT, R5, R136, 0x2, 0x1f ;  /* 0x0c401f0088057f89 */ /* 0x000e6200000e0000 */
[----:B------:R-:W-:Y:S01]  /*4100*/  IMAD R206, R2, 0x2, R201 ;  /* 0x0000000202ce7824 */ /* 0x000fe200078e02c9 */
[----:B------:R-:W-:Y:S01]  /*4110*/  IADD3 R89, R104, 0x4, RZ ;  /* 0x0000000468597810 */ /* 0x000fe20007ffe0ff */
[----:B------:R-:W-:Y:S01]  /*4120*/  IMAD R205, R2, 0x2, R203 ;  /* 0x0000000202cd7824 */ /* 0x000fe200078e02cb */
[----:B------:R-:W2:Y:S01]  /*4130*/  SHFL.BFLY PT, R135, R4, 0x2, 0x1f ;  /* 0x0c401f0004877f89 */ /* 0x000ea200000e0000 */
[----:B------:R-:W-:-:S02]  /*4140*/  LOP3.LUT R6, R245, R88, RZ, 0x3c, !PT ;  /* 0x00000058f5067212 */ /* 0x000fc400078e3cff */
[----:B------:R-:W-:Y:S01]  /*4150*/  IMAD.WIDE.U32 R234, R89, -0x326172a9, RZ ;  /* 0xcd9e8d5759ea7825 */ /* 0x000fe200078e00ff */
[----:B------:R-:W-:Y:S03]  /*4160*/  LDSM.16.MT88.4 R148, [R201+0xa000] ;  /* 0x00a00000c994783b */ /* 0x000fe60000004200 */
[----:B------:R-:W-:Y:S01]  /*4170*/  IMAD.WIDE.U32 R248, R6, -0x2daee0ad, RZ ;  /* 0xd2511f5306f87825 */ /* 0x000fe200078e00ff */
[----:B------:R-:W-:Y:S01]  /*4180*/  LDSM.16.MT88.4 R164, [R203+0xa000] ;  /* 0x00a00000cba4783b */ /* 0x000fe20000004200 */
[----:B------:R-:W-:-:S03]  /*4190*/  LOP3.LUT R232, R235, R88, RZ, 0x3c, !PT ;  /* 0x00000058ebe87212 */ /* 0x000fc600078e3cff */
[----:B------:R-:W-:Y:S04]  /*41a0*/  LDSM.16.MT88.4 R60, [R206+0xa000] ;  /* 0x00a00000ce3c783b */ /* 0x000fe80000004200 */
[----:B------:R-:W-:Y:S01]  /*41b0*/  LDSM.16.MT88.4 R76, [R205+0xa000] ;  /* 0x00a00000cd4c783b */ /* 0x000fe20000004200 */
[----:B-1----:R-:W-:Y:S01]  /*41c0*/  FMNMX.FTZ R136, R136, R5, !PT ;  /* 0x0000000588887209 */ /* 0x002fe20007810000 */
[----:B------:R-:W-:Y:S02]  /*41d0*/  IMAD.U32 R5, RZ, RZ, UR29 ;  /* 0x0000001dff057e24 */ /* 0x000fe4000f8e00ff */
[----:B------:R-:W-:Y:S01]  /*41e0*/  LDSM.16.MT88.4 R92, [R201+0xb000] ;  /* 0x00b00000c95c783b */ /* 0x000fe20000004200 */
[----:B--2---:R-:W-:-:S03]  /*41f0*/  FMNMX.FTZ R135, R135, R4, !PT ;  /* 0x0000000487877209 */ /* 0x004fc60007810000 */
[----:B------:R-:W1:Y:S01]  /*4200*/  SHFL.BFLY PT, R7, R136, 0x1, 0x1f ;  /* 0x0c201f0088077f89 */ /* 0x000e6200000e0000 */
[----:B------:R-:W-:Y:S02]  /*4210*/  LOP3.LUT R5, R91, UR25, R5, 0x96, !PT ;  /* 0x000000195b057c12 */ /* 0x000fe4000f8e9605 */
[----:B------:R-:W-:Y:S01]  /*4220*/  LOP3.LUT R4, R249, UR15, R90, 0x96, !PT ;  /* 0x0000000ff9047c12 */ /* 0x000fe2000f8e965a */
[----:B------:R-:W2:Y:S02]  /*4230*/  SHFL.BFLY PT, R10, R135, 0x1, 0x1f ;  /* 0x0c201f00870a7f89 */ /* 0x000ea400000e0000 */
[----:B------:R-:W-:Y:S02]  /*4240*/  IMAD.WIDE.U32 R58, R5, -0x326172a9, RZ ;  /* 0xcd9e8d57053a7825 */ /* 0x000fe400078e00ff */
[----:B------:R-:W3:Y:S02]  /*4250*/  LDSM.16.MT88.4 R224, [R203+0xb000] ;  /* 0x00b00000cbe0783b */ /* 0x000ee40000004200 */
[----:B------:R-:W-:Y:S01]  /*4260*/  IMAD.WIDE.U32 R250, R4, -0x326172a9, RZ ;  /* 0xcd9e8d5704fa7825 */ /* 0x000fe200078e00ff */
[----:B------:R-:W-:Y:S01]  /*4270*/  LOP3.LUT R4, R59, UR16, R244, 0x96, !PT ;  /* 0x000000103b047c12 */ /* 0x000fe2000f8e96f4 */
[----:B------:R-:W4:Y:S03]  /*4280*/  LDSM.16.MT88.4 R108, [R206+0xb000] ;  /* 0x00b00000ce6c783b */ /* 0x000f260000004200 */
[----:B------:R-:W-:Y:S01]  /*4290*/  LOP3.LUT R6, R251, UR14, R58, 0x96, !PT ;  /* 0x0000000efb067c12 */ /* 0x000fe2000f8e963a */
[----:B------:R-:W-:Y:S01]  /*42a0*/  IMAD.WIDE.U32 R4, R4, -0x2daee0ad, RZ ;  /* 0xd2511f5304047825 */ /* 0x000fe200078e00ff */
[----:B------:R-:W5:Y:S04]  /*42b0*/  LDSM.16.MT88.4 R196, [R205+0xb000] ;  /* 0x00b00000cdc4783b */ /* 0x000f680000004200 */
[----:B------:R-:W-:Y:S01]  /*42c0*/  LOP3.LUT R5, R5, UR13, R248, 0x96, !PT ;  /* 0x0000000d05057c12 */ /* 0x000fe2000f8e96f8 */
[----:B------:R-:W-:Y:S01]  /*42d0*/  LDSM.16.MT88.4 R180, [R203+0xa800] ;  /* 0x00a80000cbb4783b */ /* 0x000fe20000004200 */
[----:B-1----:R-:W-:Y:S01]  /*42e0*/  FMNMX.FTZ R136, R136, R7, !PT ;  /* 0x0000000788887209 */ /* 0x002fe20007810000 */
[----:B------:R-:W-:-:S02]  /*42f0*/  IMAD.WIDE.U32 R6, R6, -0x2daee0ad, RZ ;  /* 0xd2511f5306067825 */ /* 0x000fc400078e00ff */
[----:B------:R-:W-:Y:S01]  /*4300*/  LDSM.16.MT88.4 R188, [R205+0xa800] ;  /* 0x00a80000cdbc783b */ /* 0x000fe20000004200 */
[C---:B------:R-:W-:Y:S01]  /*4310*/  FSETP.NEU.FTZ.AND P1, PT, R136.reuse, -INF , PT ;  /* 0xff8000008800780b */ /* 0x040fe20003f3d000 */
[----:B------:R-:W-:Y:S01]  /*4320*/  FMUL.FTZ R9, R136, c[0x0][0x23c] ;  /* 0x00008f0088097a20 */ /* 0x000fe20000410000 */
[----:B------:R-:W-:Y:S01]  /*4330*/  LOP3.LUT R7, R7, UR11, R4, 0x96, !PT ;  /* 0x0000000b07077c12 */ /* 0x000fe2000f8e9604 */
[----:B------:R-:W-:Y:S01]  /*4340*/  IMAD.WIDE.U32 R4, R5, -0x326172a9, RZ ;  /* 0xcd9e8d5705047825 */ /* 0x000fe200078e00ff */
[----:B--2---:R-:W-:Y:S01]  /*4350*/  FMNMX.FTZ R135, R135, R10, !PT ;  /* 0x0000000a87877209 */ /* 0x004fe20007810000 */
[----:B------:R-:W-:Y:S01]  /*4360*/  LDSM.16.MT88.4 R176, [R201+0xb800] ;  /* 0x00b80000c9b0783b */ /* 0x000fe20000004200 */
[----:B------:R-:W-:Y:S01]  /*4370*/  FSEL R9, R9, RZ, P1 ;  /* 0x000000ff09097208 */ /* 0x000fe20000800000 */
[----:B------:R-:W-:Y:S01]  /*4380*/  IMAD.WIDE.U32 R16, R7, -0x326172a9, RZ ;  /* 0xcd9e8d5707107825 */ /* 0x000fe200078e00ff */
[----:B------:R-:W-:Y:S01]  /*4390*/  LOP3.LUT R5, R5, UR12, R250, 0x96, !PT ;  /* 0x0000000c05057c12 */ /* 0x000fe2000f8e96fa */
[----:B------:R-:W-:Y:S01]  /*43a0*/  LDSM.16.MT88.4 R172, [R203+0xb800] ;  /* 0x00b80000cbac783b */ /* 0x000fe20000004200 */
[----:B------:R-:W-:Y:S01]  /*43b0*/  FSETP.NEU.FTZ.AND P1, PT, R135, -INF , PT ;  /* 0xff8000008700780b */ /* 0x000fe20003f3d000 */
[--C-:B------:R-:W-:Y:S01]  /*43c0*/  FFMA.FTZ R8, R33, c[0x0][0x23c], -R9.reuse ;  /* 0x00008f0021087a23 */ /* 0x100fe20000010809 */
[----:B------:R-:W-:Y:S01]  /*43d0*/  LOP3.LUT R10, R17, UR10, R4, 0x96, !PT ;  /* 0x0000000a110a7c12 */ /* 0x000fe2000f8e9604 */
[----:B------:R-:W-:Y:S01]  /*43e0*/  IMAD.WIDE.U32 R4, R5, -0x2daee0ad, RZ ;  /* 0xd2511f5305047825 */ /* 0x000fe200078e00ff */
[----:B------:R-:W-:Y:S01]  /*43f0*/  LDSM.16.MT88.4 R184, [R206+0xb800] ;  /* 0x00b80000ceb8783b */ /* 0x000fe20000004200 */
[----:B------:R1:W-:Y:S02]  /*4400*/  MUFU.EX2 R243, R8 ;  /* 0x0000000800f37308 */ /* 0x0003e40000000800 */
[----:B------:R-:W-:Y:S01]  /*4410*/  IMAD.WIDE.U32 R14, R10, -0x2daee0ad, RZ ;  /* 0xd2511f530a0e7825 */ /* 0x000fe200078e00ff */
[----:B------:R-:W-:Y:S01]  /*4420*/  LOP3.LUT R6, R5, UR9, R6, 0x96, !PT ;  /* 0x0000000905067c12 */ /* 0x000fe2000f8e9606 */
[----:B------:R-:W-:Y:S02]  /*4430*/  LDSM.16.MT88.4 R192, [R205+0xb800] ;  /* 0x00b80000cdc0783b */ /* 0x000fe40000004200 */
[--C-:B------:R-:W-:Y:S01]  /*4440*/  FFMA.FTZ R7, R28, c[0x0][0x23c], -R9.reuse ;  /* 0x00008f001c077a23 */ /* 0x100fe20000010809 */
[----:B------:R-:W-:Y:S01]  /*4450*/  LOP3.LUT R4, R15, UR7, R4, 0x96, !PT ;  /* 0x000000070f047c12 */ /* 0x000fe2000f8e9604 */
[----:B------:R-:W-:Y:S01]  /*4460*/  IMAD.WIDE.U32 R12, R6, -0x326172a9, RZ ;  /* 0xcd9e8d57060c7825 */ /* 0x000fe200078e00ff */
[----:B------:R-:W-:Y:S01]  /*4470*/  STL [R1+0x64], R88 ;  /* 0x0000645801007387 */ /* 0x000fe20000100800 */
[----:B------:R2:W-:Y:S02]  /*4480*/  MUFU.EX2 R241, R7 ;  /* 0x0000000700f17308 */ /* 0x0005e40000000800 */
[----:B------:R-:W-:Y:S01]  /*4490*/  IMAD.WIDE.U32 R4, R4, -0x326172a9, RZ ;  /* 0xcd9e8d5704047825 */ /* 0x000fe200078e00ff */
[----:B------:R-:W-:Y:S03]  /*44a0*/  STL.64 [R1+0x10], R90 ;  /* 0x0000105a01007387 */ /* 0x000fe60000100a00 */
[--C-:B-1----:R-:W-:Y:S01]  /*44b0*/  FFMA.FTZ R8, R32, c[0x0][0x23c], -R9.reuse ;  /* 0x00008f0020087a23 */ /* 0x102fe20000010809 */
[C---:B------:R-:W-:Y:S01]  /*44c0*/  LOP3.LUT R3, R4.reuse, 0xffff, RZ, 0xc0, !PT ;  /* 0x0000ffff04037812 */ /* 0x040fe200078ec0ff */
[----:B------:R-:W-:Y:S01]  /*44d0*/  LDSM.16.MT88.4 R32, [R206+0xa800] ;  /* 0x00a80000ce20783b */ /* 0x000fe20000004200 */
[----:B------:R-:W-:Y:S01]  /*44e0*/  LOP3.LUT R11, R4, 0xff, RZ, 0xc0, !PT ;  /* 0x000000ff040b7812 */ /* 0x000fe200078ec0ff */
[----:B------:R1:W1:Y:S01]  /*44f0*/  MUFU.EX2 R242, R8 ;  /* 0x0000000800f27308 */ /* 0x0002620000000800 */
[----:B------:R-:W-:Y:S01]  /*4500*/  SHF.R.U32.HI R10, RZ, 0x18, R4 ;  /* 0x00000018ff0a7819 */ /* 0x000fe20000011604 */
[----:B------:R-:W-:Y:S01]  /*4510*/  STL.64 [R1+0x68], R248 ;  /* 0x000068f801007387 */ /* 0x000fe20000100a00 */
[----:B--2---:R-:W-:-:S03]  /*4520*/  FFMA.FTZ R7, R29, c[0x0][0x23c], -R9 ;  /* 0x00008f001d077a23 */ /* 0x004fc60000010809 */
[----:B------:R-:W-:Y:S02]  /*4530*/  STL.64 [R1+0x28], R250 ;  /* 0x000028fa01007387 */ /* 0x000fe40000100a00 */
[----:B------:R2:W2:Y:S02]  /*4540*/  MUFU.EX2 R240, R7 ;  /* 0x0000000700f07308 */ /* 0x0004a40000000800 */
[----:B------:R-:W-:Y:S01]  /*4550*/  STL [R1+0x8c], R89 ;  /* 0x00008c5901007387 */ /* 0x000fe20000100800 */
[----:B-1----:R-:W-:-:S05]  /*4560*/  FMUL.FTZ R8, R135, c[0x0][0x23c] ;  /* 0x00008f0087087a20 */ /* 0x002fca0000410000 */
[----:B------:R-:W-:-:S05]  /*4570*/  FSEL R8, R8, RZ, P1 ;  /* 0x000000ff08087208 */ /* 0x000fca0000800000 */
[--C-:B------:R-:W-:Y:S02]  /*4580*/  FFMA.FTZ R0, R48, c[0x0][0x23c], -R8.reuse ;  /* 0x00008f0030007a23 */ /* 0x100fe40000010808 */
[--C-:B------:R-:W-:Y:S02]  /*4590*/  FFMA.FTZ R2, R24, c[0x0][0x23c], -R8.reuse ;  /* 0x00008f0018027a23 */ /* 0x100fe40000010808 */
[----:B------:R1:W-:Y:S01]  /*45a0*/  MUFU.EX2 R236, R0 ;  /* 0x0000000000ec7308 */ /* 0x0003e20000000800 */
[--C-:B--2---:R-:W-:Y:S02]  /*45b0*/  FFMA.FTZ R7, R49, c[0x0][0x23c], -R8.reuse ;  /* 0x00008f0031077a23 */ /* 0x104fe40000010808 */
[--C-:B------:R-:W-:Y:S02]  /*45c0*/  FFMA.FTZ R6, R25, c[0x0][0x23c], -R8.reuse ;  /* 0x00008f0019067a23 */ /* 0x100fe40000010808 */
[----:B------:R-:W-:Y:S02]  /*45d0*/  IMAD R25, R87, 0x10000, R87 ;  /* 0x0001000057197824 */ /* 0x000fe400078e0257 */
[----:B------:R-:W-:Y:S01]  /*45e0*/  FFMA.FTZ R15, R22, c[0x0][0x23c], -R8 ;  /* 0x00008f00160f7a23 */ /* 0x000fe20000010808 */
[----:B------:R2:W-:Y:S01]  /*45f0*/  MUFU.EX2 R238, R2 ;  /* 0x0000000200ee7308 */ /* 0x0005e20000000800 */
[----:B-1----:R-:W-:-:S07]  /*4600*/  LOP3.LUT R0, R5, UR18, R12, 0x96, !PT ;  /* 0x0000001205007c12 */ /* 0x002fce000f8e960c */
[----:B------:R1:W-:Y:S01]  /*4610*/  MUFU.EX2 R239, R7 ;  /* 0x0000000700ef7308 */ /* 0x0003e20000000800 */
[----:B------:R-:W-:Y:S02]  /*4620*/  SHF.R.U32.HI R5, RZ, 0x10, R4 ;  /* 0x00000010ff057819 */ /* 0x000fe40000011604 */
[----:B------:R-:W-:Y:S02]  /*4630*/  SHF.R.U32.HI R4, RZ, 0x10, R0 ;  /* 0x00000010ff047819 */ /* 0x000fe40000011600 */
[----:B------:R-:W-:Y:S02]  /*4640*/  LOP3.LUT R5, R5, 0xff, RZ, 0xc0, !PT ;  /* 0x000000ff05057812 */ /* 0x000fe400078ec0ff */
[----:B--2---:R-:W-:Y:S01]  /*4650*/  LOP3.LUT R2, R0, 0xffff, RZ, 0xc0, !PT ;  /* 0x0000ffff00027812 */ /* 0x004fe200078ec0ff */
[----:B------:R2:W2:Y:S01]  /*4660*/  MUFU.EX2 R237, R6 ;  /* 0x0000000600ed7308 */ /* 0x0004a20000000800 */
[----:B------:R-:W-:Y:S02]  /*4670*/  PRMT R10, R5, 0x5410, R10 ;  /* 0x00005410050a7816 */ /* 0x000fe4000000000a */
[----:B------:R-:W-:-:S02]  /*4680*/  SHF.R.U32.HI R2, RZ, 0x8, R2 ;  /* 0x00000008ff027819 */ /* 0x000fc40000011602 */
[----:B------:R-:W-:Y:S02]  /*4690*/  F2FP.BF16.PACK_AB R5, R242, R243 ;  /* 0x000000f3f205723e */ /* 0x000fe400000010ff */
[----:B-1----:R-:W-:Y:S01]  /*46a0*/  SHF.R.U32.HI R7, RZ, 0x8, R3 ;  /* 0x00000008ff077819 */ /* 0x002fe20000011603 */
[----:B------:R-:W-:Y:S01]  /*46b0*/  MUFU.EX2 R138, R15 ;  /* 0x0000000f008a7308 */ /* 0x000fe20000000800 */
[----:B------:R-:W-:Y:S02]  /*46c0*/  SHF.R.U32.HI R3, RZ, 0x18, R0 ;  /* 0x00000018ff037819 */ /* 0x000fe40000011600 */
[----:B------:R-:W-:Y:S02]  /*46d0*/  PRMT R11, R11, 0x5410, R7 ;  /* 0x000054100b0b7816 */ /* 0x000fe40000000007 */
[----:B--2---:R-:W-:Y:S02]  /*46e0*/  LOP3.LUT R6, R0, 0xff, RZ, 0xc0, !PT ;  /* 0x000000ff00067812 */ /* 0x004fe400078ec0ff */
[----:B------:R-:W-:-:S02]  /*46f0*/  LOP3.LUT R0, R4, 0xff, RZ, 0xc0, !PT ;  /* 0x000000ff04007812 */ /* 0x000fc400078ec0ff */
[----:B------:R-:W-:Y:S02]  /*4700*/  PRMT R4, R6, 0x5410, R2 ;  /* 0x0000541006047816 */ /* 0x000fe40000000002 */
[----:B------:R-:W-:Y:S01]  /*4710*/  PRMT R6, R0, 0x5410, R3 ;  /* 0x0000541000067816 */ /* 0x000fe20000000003 */
[--C-:B------:R-:W-:Y:S01]  /*4720*/  HSET2.LE.AND R0, R11, R25.reuse, PT ;  /* 0x000000190b007233 */ /* 0x100fe20003803000 */
[----:B------:R-:W-:Y:S01]  /*4730*/  F2FP.BF16.PACK_AB R2, R240, R241 ;  /* 0x000000f1f002723e */ /* 0x000fe200000010ff */
[--C-:B------:R-:W-:Y:S01]  /*4740*/  HSET2.LE.AND R3, R10, R25.reuse, PT ;  /* 0x000000190a037233 */ /* 0x100fe20003803000 */
[----:B------:R-:W-:Y:S01]  /*4750*/  F2FP.BF16.PACK_AB R7, R238, R237 ;  /* 0x000000edee07723e */ /* 0x000fe200000010ff */
[--C-:B------:R-:W-:Y:S01]  /*4760*/  HSET2.LE.AND R10, R6, R25.reuse, PT ;  /* 0x00000019060a7233 */ /* 0x100fe20003803000 */
[----:B------:R-:W-:Y:S01]  /*4770*/  LOP3.LUT R6, R0, R2, RZ, 0xc0, !PT ;  /* 0x0000000200067212 */ /* 0x000fe200078ec0ff */
[----:B------:R-:W-:Y:S01]  /*4780*/  FFMA.FTZ R0, R31, c[0x0][0x23c], -R9 ;  /* 0x00008f001f007a23 */ /* 0x000fe20000010809 */
[----:B------:R-:W-:Y:S01]  /*4790*/  LOP3.LUT R2, R13, UR8, R16, 0x96, !PT ;  /* 0x000000080d027c12 */ /* 0x000fe2000f8e9610 */
[----:B------:R-:W-:Y:S01]  /*47a0*/  HSET2.LE.AND R4, R4, R25, PT ;  /* 0x0000001904047233 */ /* 0x000fe20003803000 */
[----:B------:R-:W-:Y:S01]  /*47b0*/  F2FP.BF16.PACK_AB R11, R236, R239 ;  /* 0x000000efec0b723e */ /* 0x000fe200000010ff */
[----:B------:R1:W-:Y:S01]  /*47c0*/  MUFU.EX2 R230, R0 ;  /* 0x0000000000e67308 */ /* 0x0003e20000000800 */
[----:B------:R-:W-:Y:S01]  /*47d0*/  LOP3.LUT R7, R3, R7, RZ, 0xc0, !PT ;  /* 0x0000000703077212 */ /* 0x000fe200078ec0ff */
[----:B------:R-:W-:Y:S01]  /*47e0*/  IMAD.WIDE.U32 R2, R2, -0x2daee0ad, RZ ;  /* 0xd2511f5302027825 */ /* 0x000fe200078e00ff */
[----:B------:R-:W-:-:S02]  /*47f0*/  LOP3.LUT R4, R4, R5, RZ, 0xc0, !PT ;  /* 0x0000000504047212 */ /* 0x000fc400078ec0ff */
[----:B------:R-:W-:Y:S01]  /*4800*/  LOP3.LUT R5, R10, R11, RZ, 0xc0, !PT ;  /* 0x0000000b0a057212 */ /* 0x000fe200078ec0ff */
[----:B------:R-:W-:Y:S01]  /*4810*/  FFMA.FTZ R10, R20, c[0x0][0x23c], -R8 ;  /* 0x00008f00140a7a23 */ /* 0x000fe20000010808 */
[----:B------:R-:W-:Y:S02]  /*4820*/  LOP3.LUT R13, R2, 0xff, RZ, 0xc0, !PT ;  /* 0x000000ff020d7812 */ /* 0x000fe400078ec0ff */
[----:B------:R-:W-:Y:S01]  /*4830*/  SHF.R.U32.HI R12, RZ, 0x18, R2 ;  /* 0x00000018ff0c7819 */ /* 0x000fe20000011602 */
[----:B------:R-:W-:Y:S02]  /*4840*/  MUFU.EX2 R229, R10 ;  /* 0x0000000a00e57308 */ /* 0x000fe40000000800 */
[----:B------:R-:W-:Y:S01]  /*4850*/  HMMA.16816.F32.BF16 R140, R4, R148, RZ ;  /* 0x00000094048c723c */ /* 0x000fe200000418ff */
[----:B-1----:R-:W-:-:S05]  /*4860*/  FFMA.FTZ R0, R23, c[0x0][0x23c], -R9 ;  /* 0x00008f0017007a23 */ /* 0x002fca0000010809 */
[----:B------:R1:W-:Y:S02]  /*4870*/  MUFU.EX2 R231, R0 ;  /* 0x0000000000e77308 */ /* 0x0003e40000000800 */
[C---:B------:R-:W-:Y:S08]  /*4880*/  HMMA.16816.F32.BF16 R156, R4.reuse, R164, RZ ;  /* 0x000000a4049c723c */ /* 0x040ff000000418ff */
[----:B------:R-:W-:Y:S01]  /*4890*/  HMMA.16816.F32.BF16 R36, R4, R60, RZ ;  /* 0x0000003c0424723c */ /* 0x000fe200000418ff */
[----:B-1----:R-:W-:-:S07]  /*48a0*/  FFMA.FTZ R0, R19, c[0x0][0x23c], -R9 ;  /* 0x00008f0013007a23 */ /* 0x002fce0000010809 */
[C---:B------:R-:W-:Y:S01]  /*48b0*/  HMMA.16816.F32.BF16 R52, R4.reuse, R76, RZ ;  /* 0x0000004c0434723c */ /* 0x040fe200000418ff */
[----:B------:R1:W-:Y:S07]  /*48c0*/  MUFU.EX2 R233, R0 ;  /* 0x0000000000e97308 */ /* 0x0003ee0000000800 */
[C---:B------:R-:W-:Y:S08]  /*48d0*/  HMMA.16816.F32.BF16 R68, R4.reuse, R92, RZ ;  /* 0x0000005c0444723c */ /* 0x040ff000000418ff */
[----:B---3--:R-:W-:Y:S01]  /*48e0*/  HMMA.16816.F32.BF16 R84, R4, R224, RZ ;  /* 0x000000e00454723c */ /* 0x008fe200000418ff */
[----:B-1----:R-:W-:-:S02]  /*48f0*/  FFMA.FTZ R0, R18, c[0x0][0x23c], -R9 ;  /* 0x00008f0012007a23 */ /* 0x002fc40000010809 */
[--C-:B------:R-:W-:Y:S02]  /*4900*/  FFMA.FTZ R9, R21, c[0x0][0x23c], -R8.reuse ;  /* 0x00008f0015097a23 */ /* 0x100fe40000010808 */
[----:B------:R1:W2:Y:S03]  /*4910*/  MUFU.EX2 R252, R0 ;  /* 0x0000000000fc7308 */ /* 0x0002a60000000800 */
[C---:B----4-:R-:W-:Y:S05]  /*4920*/  HMMA.16816.F32.BF16 R100, R4.reuse, R108, RZ ;  /* 0x0000006c0464723c */ /* 0x050fea00000418ff */
[----:B------:R-:W3:Y:S03]  /*4930*/  MUFU.EX2 R139, R9 ;  /* 0x00000009008b7308 */ /* 0x000ee60000000800 */
[----:B-----5:R-:W-:Y:S01]  /*4940*/  HMMA.16816.F32.BF16 R116, R4, R196, RZ ;  /* 0x000000c40474723c */ /* 0x020fe200000418ff */
[----:B-1----:R-:W-:Y:S01]  /*4950*/  FFMA.FTZ R0, R30, c[0x0][0x23c], -R8 ;  /* 0x00008f001e007a23 */ /* 0x002fe20000010808 */
[----:B------:R-:W-:-:S06]  /*4960*/  SHF.R.U32.HI R8, RZ, 0x10, R2 ;  /* 0x00000010ff087819 */ /* 0x000fcc0000011602 */
[----:B------:R-:W-:Y:S01]  /*4970*/  HMMA.16816.F32.BF16 R152, R4, R150, RZ ;  /* 0x000000960498723c */ /* 0x000fe200000418ff */
[----:B------:R-:W1:Y:S01]  /*4980*/  LDSM.16.MT88.4 R28, [R201+0xa800] ;  /* 0x00a80000c91c783b */ /* 0x000e620000004200 */
[----:B------:R4:W5:Y:S01]  /*4990*/  MUFU.EX2 R228, R0 ;  /* 0x0000000000e47308 */ /* 0x0009620000000800 */
[----:B------:R-:W-:-:S05]  /*49a0*/  LOP3.LUT R8, R8, 0xff, RZ, 0xc0, !PT ;  /* 0x000000ff08087812 */ /* 0x000fca00078ec0ff */
[C---:B------:R-:W-:Y:S08]  /*49b0*/  HMMA.16816.F32.BF16 R168, R4.reuse, R166, RZ ;  /* 0x000000a604a8723c */ /* 0x040ff000000418ff */
[----:B------:R-:W-:Y:S01]  /*49c0*/  HMMA.16816.F32.BF16 R48, R4, R62, RZ ;  /* 0x0000003e0430723c */ /* 0x000fe200000418ff */
[----:B----4-:R-:W-:Y:S02]  /*49d0*/  LOP3.LUT R0, R3, UR17, R14, 0x96, !PT ;  /* 0x0000001103007c12 */ /* 0x010fe4000f8e960e */
[----:B------:R-:W-:-:S02]  /*49e0*/  LOP3.LUT R3, R2, 0xffff, RZ, 0xc0, !PT ;  /* 0x0000ffff02037812 */ /* 0x000fc400078ec0ff */
[C---:B------:R-:W-:Y:S02]  /*49f0*/  LOP3.LUT R2, R0.reuse, 0xffff, RZ, 0xc0, !PT ;  /* 0x0000ffff00027812 */ /* 0x040fe400078ec0ff */
[----:B------:R-:W-:Y:S01]  /*4a00*/  SHF.R.U32.HI R9, RZ, 0x8, R3 ;  /* 0x00000008ff097819 */ /* 0x000fe20000011603 */
[C---:B------:R-:W-:Y:S01]  /*4a10*/  HMMA.16816.F32.BF16 R64, R4.reuse, R78, RZ ;  /* 0x0000004e0440723c */ /* 0x040fe200000418ff */
[--C-:B------:R-:W-:Y:S02]  /*4a20*/  SHF.R.U32.HI R3, RZ, 0x10, R0.reuse ;  /* 0x00000010ff037819 */ /* 0x100fe40000011600 */
[----:B------:R-:W-:Y:S02]  /*4a30*/  LOP3.LUT R10, R0, 0xff, RZ, 0xc0, !PT ;  /* 0x000000ff000a7812 */ /* 0x000fe400078ec0ff */
[----:B------:R-:W-:Y:S02]  /*4a40*/  SHF.R.U32.HI R11, RZ, 0x18, R0 ;  /* 0x00000018ff0b7819 */ /* 0x000fe40000011600 */
[----:B------:R-:W-:Y:S01]  /*4a50*/  LOP3.LUT R0, R3, 0xff, RZ, 0xc0, !PT ;  /* 0x000000ff03007812 */ /* 0x000fe200078ec0ff */
[----:B------:R-:W-:Y:S01]  /*4a60*/  HMMA.16816.F32.BF16 R80, R4, R94, RZ ;  /* 0x0000005e0450723c */ /* 0x000fe200000418ff */
[----:B------:R-:W-:-:S02]  /*4a70*/  PRMT R3, R13, 0x5410, R9 ;  /* 0x000054100d037816 */ /* 0x000fc40000000009 */
[----:B------:R-:W-:Y:S02]  /*4a80*/  SHF.R.U32.HI R2, RZ, 0x8, R2 ;  /* 0x00000008ff027819 */ /* 0x000fe40000011602 */
[----:B------:R-:W-:Y:S02]  /*4a90*/  PRMT R9, R8, 0x5410, R12 ;  /* 0x0000541008097816 */ /* 0x000fe4000000000c */
[----:B------:R-:W-:Y:S01]  /*4aa0*/  PRMT R11, R0, 0x5410, R11 ;  /* 0x00005410000b7816 */ /* 0x000fe2000000000b */
[--C-:B------:R-:W-:Y:S01]  /*4ab0*/  HSET2.LE.AND R0, R3, R25.reuse, PT ;  /* 0x0000001903007233 */ /* 0x100fe20003803000 */
[----:B------:R-:W-:Y:S01]  /*4ac0*/  PRMT R10, R10, 0x5410, R2 ;  /* 0x000054100a0a7816 */ /* 0x000fe20000000002 */
[--C-:B------:R-:W-:Y:S01]  /*4ad0*/  HSET2.LE.AND R3, R9, R25.reuse, PT ;  /* 0x0000001909037233 */ /* 0x100fe20003803000 */
[----:B--2---:R-:W-:Y:S01]  /*4ae0*/  F2FP.BF16.PACK_AB R2, R252, R233 ;  /* 0x000000e9fc02723e */ /* 0x004fe200000010ff */
[----:B------:R-:W-:Y:S01]  /*4af0*/  HMMA.16816.F32.BF16 R96, R4, R226, RZ ;  /* 0x000000e20460723c */ /* 0x000fe200000418ff */
[----:B---3--:R-:W-:Y:S01]  /*4b00*/  F2FP.BF16.PACK_AB R8, R229, R139 ;  /* 0x0000008be508723e */ /* 0x008fe200000010ff */
[--C-:B------:R-:W-:Y:S01]  /*4b10*/  HSET2.LE.AND R9, R10, R25.reuse, PT ;  /* 0x000000190a097233 */ /* 0x100fe20003803000 */
[----:B------:R-:W-:Y:S01]  /*4b20*/  LOP3.LUT R130, R0, R2, RZ, 0xc0, !PT ;  /* 0x0000000200827212 */ /* 0x000fe200078ec0ff */
[----:B------:R-:W-:Y:S01]  /*4b30*/  HSET2.LE.AND R0, R11, R25, PT ;  /* 0x000000190b007233 */ /* 0x000fe20003803000 */
[----:B------:R-:W-:-:S02]  /*4b40*/  LOP3.LUT R131, R3, R8, RZ, 0xc0, !PT ;  /* 0x0000000803837212 */ /* 0x000fc400078ec0ff */
[----:B-----5:R-:W-:Y:S01]  /*4b50*/  F2FP.BF16.PACK_AB R2, R138, R228 ;  /* 0x000000e48a02723e */ /* 0x020fe200000010ff */
[C---:B------:R-:W-:Y:S01]  /*4b60*/  HMMA.16816.F32.BF16 R112, R4.reuse, R110, RZ ;  /* 0x0000006e0470723c */ /* 0x040fe200000418ff */
[----:B------:R-:W-:Y:S02]  /*4b70*/  FMNMX.FTZ R3, R73, R72, !PT ;  /* 0x0000004849037209 */ /* 0x000fe40007810000 */
[----:B------:R-:W-:Y:S02]  /*4b80*/  LOP3.LUT R129, R0, R2, RZ, 0xc0, !PT ;  /* 0x0000000200817212 */ /* 0x000fe400078ec0ff */
[----:B------:R-:W-:Y:S02]  /*4b90*/  FMNMX.FTZ R0, R56, R3, !PT ;  /* 0x0000000338007209 */ /* 0x000fe40007810000 */
[----:B------:R-:W-:Y:S01]  /*4ba0*/  FMNMX.FTZ R2, R75, R74, !PT ;  /* 0x0000004a4b027209 */ /* 0x000fe20007810000 */
[----:B------:R-:W-:Y:S01]  /*4bb0*/  HMMA.16816.F32.BF16 R12, R4, R198, RZ ;  /* 0x000000c6040c723c */ /* 0x000fe200000418ff */
        /* <DEDUP_REMOVED lines=10> */
[----:B------:R-:W-:Y:S01]  /*4c60*/  F2FP.BF16.PACK_AB R10, R231, R230 ;  /* 0x000000e6e70a723e */ /* 0x000fe200000010ff */
[----:B------:R-:W2:Y:S01]  /*4c70*/  SHFL.BFLY PT, R3, R2, 0x2, 0x1f ;  /* 0x0c401f0002037f89 */ /* 0x000ea200000e0000 */
[----:B------:R-:W-:Y:S02]  /*4c80*/  FMNMX.FTZ R0, R41, R0, !PT ;  /* 0x0000000029007209 */ /* 0x000fe40007810000 */
[----:B------:R-:W-:-:S03]  /*4c90*/  LOP3.LUT R128, R9, R10, RZ, 0xc0, !PT ;  /* 0x0000000a09807212 */ /* 0x000fc600078ec0ff */
[----:B------:R-:W3:Y:S04]  /*4ca0*/  SHFL.BFLY PT, R4, R0, 0x2, 0x1f ;  /* 0x0c401f0000047f89 */ /* 0x000ee800000e0000 */
[C---:B-1----:R-:W-:Y:S08]  /*4cb0*/  HMMA.16816.F32.BF16 R140, R128.reuse, R28, R140 ;  /* 0x0000001c808c723c */ /* 0x042ff0000004188c */
[----:B------:R-:W-:Y:S01]  /*4cc0*/  HMMA.16816.F32.BF16 R156, R128, R180, R156 ;  /* 0x000000b4809c723c */ /* 0x000fe2000004189c */
[----:B--2---:R-:W-:Y:S01]  /*4cd0*/  FMNMX.FTZ R6, R3, R2, !PT ;  /* 0x0000000203067209 */ /* 0x004fe20007810000 */
[----:B------:R-:W-:-:S06]  /*4ce0*/  IMAD.WIDE.U32 R2, R232, -0x2daee0ad, RZ ;  /* 0xd2511f53e8027825 */ /* 0x000fcc00078e00ff */
[C---:B------:R-:W-:Y:S01]  /*4cf0*/  HMMA.16816.F32.BF16 R36, R128.reuse, R32, R36 ;  /* 0x000000208024723c */ /* 0x040fe20000041824 */
[----:B------:R-:W1:Y:S01]  /*4d00*/  SHFL.BFLY PT, R7, R6, 0x1, 0x1f ;  /* 0x0c201f0006077f89 */ /* 0x000e6200000e0000 */
[----:B---3--:R-:W-:Y:S02]  /*4d10*/  FMNMX.FTZ R0, R4, R0, !PT ;  /* 0x0000000004007209 */ /* 0x008fe40007810000 */
[----:B------:R-:W-:Y:S02]  /*4d20*/  LOP3.LUT R4, R59, UR16, R234, 0x96, !PT ;  /* 0x000000103b047c12 */ /* 0x000fe4000f8e96ea */
[----:B------:R-:W-:Y:S01]  /*4d30*/  LOP3.LUT R3, R3, UR15, R90, 0x96, !PT ;  /* 0x0000000f03037c12 */ /* 0x000fe2000f8e965a */
[----:B------:R-:W2:Y:S01]  /*4d40*/  SHFL.BFLY PT, R10, R0, 0x1, 0x1f ;  /* 0x0c201f00000a7f89 */ /* 0x000ea200000e0000 */
[----:B------:R-:W-:Y:S01]  /*4d50*/  HMMA.16816.F32.BF16 R52, R128, R188, R52 ;  /* 0x000000bc8034723c */ /* 0x000fe20000041834 */
[----:B------:R-:W-:-:S05]  /*4d60*/  IMAD.WIDE.U32 R4, R4, -0x2daee0ad, RZ ;  /* 0xd2511f5304047825 */ /* 0x000fca00078e00ff */
[----:B------:R-:W-:Y:S01]  /*4d70*/  LOP3.LUT R5, R5, UR13, R2, 0x96, !PT ;  /* 0x0000000d05057c12 */ /* 0x000fe2000f8e9602 */
[----:B------:R-:W-:Y:S01]  /*4d80*/  IMAD.WIDE.U32 R2, R3, -0x326172a9, RZ ;  /* 0xcd9e8d5703027825 */ /* 0x000fe200078e00ff */
[----:B------:R-:W-:Y:S03]  /*4d90*/  HMMA.16816.F32.BF16 R68, R128, R176, R68 ;  /* 0x000000b08044723c */ /* 0x000fe60000041844 */
[----:B------:R-:W-:Y:S01]  /*4da0*/  IMAD.WIDE.U32 R8, R5, -0x326172a9, RZ ;  /* 0xcd9e8d5705087825 */ /* 0x000fe200078e00ff */
[----:B------:R-:W-:-:S04]  /*4db0*/  LOP3.LUT R3, R3, UR14, R58, 0x96, !PT ;  /* 0x0000000e03037c12 */ /* 0x000fc8000f8e963a */
[----:B------:R-:W-:Y:S01]  /*4dc0*/  LOP3.LUT R5, R9, UR12, R2, 0x96, !PT ;  /* 0x0000000c09057c12 */ /* 0x000fe2000f8e9602 */
[----:B------:R-:W-:Y:S01]  /*4dd0*/  IMAD.WIDE.U32 R2, R3, -0x2daee0ad, RZ ;  /* 0xd2511f5303027825 */ /* 0x000fe200078e00ff */
[----:B-1----:R-:W-:Y:S01]  /*4de0*/  FMNMX.FTZ R134, R6, R7, !PT ;  /* 0x0000000706867209 */ /* 0x002fe20007810000 */
[C---:B------:R-:W-:Y:S03]  /*4df0*/  HMMA.16816.F32.BF16 R84, R128.reuse, R172, R84 ;  /* 0x000000ac8054723c */ /* 0x040fe60000041854 */
[----:B------:R-:W-:Y:S02]  /*4e00*/  LOP3.LUT R3, R3, UR11, R4, 0x96, !PT ;  /* 0x0000000b03037c12 */ /* 0x000fe4000f8e9604 */
[----:B--2---:R-:W-:Y:S01]  /*4e10*/  FMNMX.FTZ R137, R0, R10, !PT ;  /* 0x0000000a00897209 */ /* 0x004fe20007810000 */
[----:B------:R-:W-:Y:S01]  /*4e20*/  IMAD.WIDE.U32 R10, R5, -0x2daee0ad, RZ ;  /* 0xd2511f53050a7825 */ /* 0x000fe200078e00ff */
[C---:B------:R-:W-:Y:S01]  /*4e30*/  FSETP.NEU.FTZ.AND P1, PT, R134.reuse, -INF , PT ;  /* 0xff8000008600780b */ /* 0x040fe20003f3d000 */
[----:B------:R-:W-:Y:S02]  /*4e40*/  HMMA.16816.F32.BF16 R100, R128, R184, R100 ;  /* 0x000000b88064723c */ /* 0x000fe40000041864 */
[----:B------:R-:W-:Y:S01]  /*4e50*/  FMUL.FTZ R0, R134, c[0x0][0x23c] ;  /* 0x00008f0086007a20 */ /* 0x000fe20000410000 */
[----:B------:R-:W-:Y:S01]  /*4e60*/  LOP3.LUT R6, R11, UR9, R2, 0x96, !PT ;  /* 0x000000090b067c12 */ /* 0x000fe2000f8e9602 */
[----:B------:R-:W-:-:S03]  /*4e70*/  IMAD.WIDE.U32 R2, R3, -0x326172a9, RZ ;  /* 0xcd9e8d5703027825 */ /* 0x000fc600078e00ff */
[----:B------:R-:W-:Y:S01]  /*4e80*/  FSEL R0, R0, RZ, P1 ;  /* 0x000000ff00007208 */ /* 0x000fe20000800000 */
[----:B------:R-:W-:Y:S01]  /*4e90*/  IMAD.WIDE.U32 R6, R6, -0x326172a9, RZ ;  /* 0xcd9e8d5706067825 */ /* 0x000fe200078e00ff */
[----:B------:R-:W-:Y:S01]  /*4ea0*/  FSETP.NEU.FTZ.AND P1, PT, R137, -INF , PT ;  /* 0xff8000008900780b */ /* 0x000fe20003f3d000 */
[C---:B------:R-:W-:Y:S01]  /*4eb0*/  HMMA.16816.F32.BF16 R116, R128.reuse, R192, R116 ;  /* 0x000000c08074723c */ /* 0x040fe20000041874 */
[----:B------:R-:W-:Y:S01]  /*4ec0*/  LOP3.LUT R3, R3, UR10, R8, 0x96, !PT ;  /* 0x0000000a03037c12 */ /* 0x000fe2000f8e9608 */
[----:B------:R-:W-:Y:S01]  /*4ed0*/  FMUL.FTZ R4, R137, c[0x0][0x23c] ;  /* 0x00008f0089047a20 */ /* 0x000fe20000410000 */
[----:B------:R-:W-:Y:S01]  /*4ee0*/  LOP3.LUT R2, R7, UR8, R2, 0x96, !PT ;  /* 0x0000000807027c12 */ /* 0x000fe2000f8e9602 */
[--C-:B------:R-:W-:Y:S02]  /*4ef0*/  FFMA.FTZ R5, R73, c[0x0][0x23c], -R0.reuse ;  /* 0x00008f0049057a23 */ /* 0x100fe40000010800 */
[--C-:B------:R-:W-:Y:S02]  /*4f00*/  FFMA.FTZ R9, R72, c[0x0][0x23c], -R0.reuse ;  /* 0x00008f0048097a23 */ /* 0x100fe40000010800 */
[----:B------:R-:W-:Y:S01]  /*4f10*/  HMMA.16816.F32.BF16 R152, R128, R30, R152 ;  /* 0x0000001e8098723c */ /* 0x000fe20000041898 */
[--C-:B------:R-:W-:Y:S01]  /*4f20*/  FFMA.FTZ R11, R56, c[0x0][0x23c], -R0.reuse ;  /* 0x00008f00380b7a23 */ /* 0x100fe20000010800 */
[----:B------:R1:W-:Y:S01]  /*4f30*/  MUFU.EX2 R133, R5 ;  /* 0x0000000500857308 */ /* 0x0003e20000000800 */
[----:B------:R-:W-:-:S02]  /*4f40*/  FFMA.FTZ R17, R27, c[0x0][0x23c], -R0 ;  /* 0x00008f001b117a23 */ /* 0x000fc40000010800 */
[----:B------:R-:W-:-:S03]  /*4f50*/  FFMA.FTZ R22, R26, c[0x0][0x23c], -R0 ;  /* 0x00008f001a167a23 */ /* 0x000fc60000010800 */
[C---:B------:R-:W-:Y:S02]  /*4f60*/  HMMA.16816.F32.BF16 R168, R128.reuse, R182, R168 ;  /* 0x000000b680a8723c */ /* 0x040fe400000418a8 */
[----:B------:R2:W-:Y:S06]  /*4f70*/  MUFU.EX2 R27, R9 ;  /* 0x00000009001b7308 */ /* 0x0005ec0000000800 */
[C---:B------:R-:W-:Y:S02]  /*4f80*/  HMMA.16816.F32.BF16 R48, R128.reuse, R34, R48 ;  /* 0x000000228030723c */ /* 0x040fe40000041830 */
[----:B------:R3:W-:Y:S06]  /*4f90*/  MUFU.EX2 R132, R11 ;  /* 0x0000000b00847308 */ /* 0x0007ec0000000800 */
[C---:B------:R-:W-:Y:S02]  /*4fa0*/  HMMA.16816.F32.BF16 R64, R128.reuse, R190, R64 ;  /* 0x000000be8040723c */ /* 0x040fe40000041840 */
[----:B------:R-:W-:Y:S06]  /*4fb0*/  MUFU.EX2 R17, R17 ;  /* 0x0000001100117308 */ /* 0x000fec0000000800 */
[C---:B------:R-:W-:Y:S02]  /*4fc0*/  HMMA.16816.F32.BF16 R80, R128.reuse, R178, R80 ;  /* 0x000000b28050723c */ /* 0x040fe40000041850 */
[----:B------:R-:W-:Y:S06]  /*4fd0*/  MUFU.EX2 R22, R22 ;  /* 0x0000001600167308 */ /* 0x000fec0000000800 */
[C---:B------:R-:W-:Y:S08]  /*4fe0*/  HMMA.16816.F32.BF16 R96, R128.reuse, R174, R96 ;  /* 0x000000ae8060723c */ /* 0x040ff00000041860 */
[C---:B------:R-:W-:Y:S08]  /*4ff0*/  HMMA.16816.F32.BF16 R112, R128.reuse, R186, R112 ;  /* 0x000000ba8070723c */ /* 0x040ff00000041870 */
[----:B------:R-:W-:Y:S07]  /*5000*/  HMMA.16816.F32.BF16 R128, R128, R194, R12 ;  /* 0x000000c28080723c */ /* 0x000fee000004180c */
[----:B------:R-:W-:-:S02]  /*5010*/  FFMA.FTZ R12, R46, c[0x0][0x23c], -R0 ;  /* 0x00008f002e0c7a23 */ /* 0x000fc40000010800 */
[--C-:B------:R-:W-:Y:S02]  /*5020*/  FFMA.FTZ R13, R44, c[0x0][0x23c], -R0.reuse ;  /* 0x00008f002c0d7a23 */ /* 0x100fe40000010800 */
[----:B------:R-:W-:Y:S01]  /*5030*/  FFMA.FTZ R14, R40, c[0x0][0x23c], -R0 ;  /* 0x00008f00280e7a23 */ /* 0x000fe20000010800 */
[----:B------:R-:W-:Y:S01]  /*5040*/  FSEL R0, R4, RZ, P1 ;  /* 0x000000ff04007208 */ /* 0x000fe20000800000 */
[----:B-1----:R-:W-:Y:S01]  /*5050*/  IMAD.WIDE.U32 R4, R3, -0x2daee0ad, RZ ;  /* 0xd2511f5303047825 */ /* 0x002fe200078e00ff */
[----:B------:R1:W4:Y:S03]  /*5060*/  MUFU.EX2 R26, R12 ;  /* 0x0000000c001a7308 */ /* 0x0003260000000800 */
[----:B------:R-:W-:-:S04]  /*5070*/  IMAD.WIDE.U32 R2, R2, -0x2daee0ad, RZ ;  /* 0xd2511f5302027825 */ /* 0x000fc800078e00ff */
[----:B------:R-:W-:Y:S01]  /*5080*/  FFMA.FTZ R18, R75, c[0x0][0x23c], -R0 ;  /* 0x00008f004b127a23 */ /* 0x000fe20000010800 */
[----:B--2---:R-:W-:Y:S01]  /*5090*/  SHF.R.U32.HI R9, RZ, 0x10, R2 ;  /* 0x00000010ff097819 */ /* 0x004fe20000011602 */
[----:B------:R-:W-:Y:S01]  /*50a0*/  FFMA.FTZ R19, R74, c[0x0][0x23c], -R0 ;  /* 0x00008f004a137a23 */ /* 0x000fe20000010800 */
[----:B---3--:R-:W-:Y:S01]  /*50b0*/  SHF.R.U32.HI R11, RZ, 0x18, R2 ;  /* 0x00000018ff0b7819 */ /* 0x008fe20000011602 */
[--C-:B------:R-:W-:Y:S01]  /*50c0*/  FFMA.FTZ R15, R57, c[0x0][0x23c], -R0.reuse ;  /* 0x00008f00390f7a23 */ /* 0x100fe20000010800 */
[----:B------:R-:W-:Y:S01]  /*50d0*/  MUFU.EX2 R13, R13 ;  /* 0x0000000d000d7308 */ /* 0x000fe20000000800 */
[--C-:B------:R-:W-:Y:S02]  /*50e0*/  FFMA.FTZ R16, R47, c[0x0][0x23c], -R0.reuse ;  /* 0x00008f002f107a23 */ /* 0x100fe40000010800 */
[--C-:B------:R-:W-:Y:S02]  /*50f0*/  FFMA.FTZ R23, R45, c[0x0][0x23c], -R0.reuse ;  /* 0x00008f002d177a23 */ /* 0x100fe40000010800 */
[----:B------:R-:W-:-:S02]  /*5100*/  FFMA.FTZ R24, R43, c[0x0][0x23c], -R0 ;  /* 0x00008f002b187a23 */ /* 0x000fc40000010800 */
[--C-:B------:R-:W-:Y:S01]  /*5110*/  FFMA.FTZ R20, R42, c[0x0][0x23c], -R0.reuse ;  /* 0x00008f002a147a23 */ /* 0x100fe20000010800 */
[----:B------:R-:W-:Y:S01]  /*5120*/  MUFU.EX2 R15, R15 ;  /* 0x0000000f000f7308 */ /* 0x000fe20000000800 */
[----:B------:R-:W-:Y:S01]  /*5130*/  FFMA.FTZ R21, R41, c[0x0][0x23c], -R0 ;  /* 0x00008f0029157a23 */ /* 0x000fe20000010800 */
[----:B------:R-:W-:Y:S02]  /*5140*/  LOP3.LUT R0, R5, UR7, R10, 0x96, !PT ;  /* 0x0000000705007c12 */ /* 0x000fe4000f8e960a */
[----:B------:R-:W-:Y:S02]  /*5150*/  LOP3.LUT R5, R3, UR17, R4, 0x96, !PT ;  /* 0x0000001103057c12 */ /* 0x000fe4000f8e9604 */
[C---:B------:R-:W-:Y:S02]  /*5160*/  LOP3.LUT R4, R2.reuse, 0xffff, RZ, 0xc0, !PT ;  /* 0x0000ffff02047812 */ /* 0x040fe400078ec0ff */
[----:B------:R-:W-:Y:S01]  /*5170*/  LOP3.LUT R10, R2, 0xff, RZ, 0xc0, !PT ;  /* 0x000000ff020a7812 */ /* 0x000fe200078ec0ff */
[----:B------:R-:W-:Y:S01]  /*5180*/  IMAD.WIDE.U32 R2, R0, -0x326172a9, RZ ;  /* 0xcd9e8d5700027825 */ /* 0x000fe200078e00ff */
[----:B------:R-:W-:Y:S01]  /*5190*/  SHF.R.U32.HI R4, RZ, 0x8, R4 ;  /* 0x00000008ff047819 */ /* 0x000fe20000011604 */
[----:B------:R-:W2:Y:S03]  /*51a0*/  MUFU.EX2 R16, R16 ;  /* 0x0000001000107308 */ /* 0x000ea60000000800 */
[----:B------:R-:W-:-:S02]  /*51b0*/  LOP3.LUT R0, R3, UR18, R6, 0x96, !PT ;  /* 0x0000001203007c12 */ /* 0x000fc4000f8e9606 */
[----:B------:R-:W-:Y:S02]  /*51c0*/  LOP3.LUT R3, R2, 0xffff, RZ, 0xc0, !PT ;  /* 0x0000ffff02037812 */ /* 0x000fe400078ec0ff */
[----:B------:R-:W-:Y:S01]  /*51d0*/  SHF.R.U32.HI R7, RZ, 0x10, R2 ;  /* 0x00000010ff077819 */ /* 0x000fe20000011602 */
[----:B------:R-:W-:Y:S01]  /*51e0*/  MUFU.EX2 R18, R18 ;  /* 0x0000001200127308 */ /* 0x000fe20000000800 */
[----:B-1----:R-:W-:Y:S02]  /*51f0*/  PRMT R12, R10, 0x5410, R4 ;  /* 0x000054100a0c7816 */ /* 0x002fe40000000004 */
[----:B------:R-:W-:Y:S02]  /*5200*/  LOP3.LUT R8, R2, 0xff, RZ, 0xc0, !PT ;  /* 0x000000ff02087812 */ /* 0x000fe400078ec0ff */
[----:B------:R-:W-:Y:S02]  /*5210*/  SHF.R.U32.HI R4, RZ, 0x8, R3 ;  /* 0x00000008ff047819 */ /* 0x000fe40000011603 */
[----:B------:R-:W-:Y:S01]  /*5220*/  SHF.R.U32.HI R6, RZ, 0x18, R2 ;  /* 0x00000018ff067819 */ /* 0x000fe20000011602 */
[----:B------:R-:W1:Y:S01]  /*5230*/  MUFU.EX2 R19, R19 ;  /* 0x0000001300137308 */ /* 0x000e620000000800 */
[----:B------:R-:W-:-:S02]  /*5240*/  LOP3.LUT R2, R9, 0xff, RZ, 0xc0, !PT ;  /* 0x000000ff09027812 */ /* 0x000fc400078ec0ff */
[----:B------:R-:W-:Y:S02]  /*5250*/  LOP3.LUT R3, R7, 0xff, RZ, 0xc0, !PT ;  /* 0x000000ff07037812 */ /* 0x000fe400078ec0ff */
[----:B------:R-:W-:Y:S02]  /*5260*/  PRMT R7, R8, 0x5410, R4 ;  /* 0x0000541008077816 */ /* 0x000fe40000000004 */
[----:B------:R-:W-:Y:S01]  /*5270*/  SHF.R.U32.HI R4, RZ, 0x10, R0 ;  /* 0x00000010ff047819 */ /* 0x000fe20000011600 */
[----:B------:R-:W-:Y:S01]  /*5280*/  MUFU.EX2 R20, R20 ;  /* 0x0000001400147308 */ /* 0x000fe20000000800 */
[----:B------:R-:W-:Y:S02]  /*5290*/  PRMT R11, R2, 0x5410, R11 ;  /* 0x00005410020b7816 */ /* 0x000fe4000000000b */
[----:B------:R-:W-:Y:S02]  /*52a0*/  PRMT R8, R3, 0x5410, R6 ;  /* 0x0000541003087816 */ /* 0x000fe40000000006 */
[----:B------:R-:W-:-:S02]  /*52b0*/  LOP3.LUT R2, R0, 0xffff, RZ, 0xc0, !PT ;  /* 0x0000ffff00027812 */ /* 0x000fc400078ec0ff */
[----:B------:R-:W-:Y:S01]  /*52c0*/  LOP3.LUT R6, R0, 0xff, RZ, 0xc0, !PT ;  /* 0x000000ff00067812 */ /* 0x000fe200078ec0ff */
[----:B------:R-:W3:Y:S01]  /*52d0*/  MUFU.EX2 R21, R21 ;  /* 0x0000001500157308 */ /* 0x000ee20000000800 */
[----:B------:R-:W-:Y:S02]  /*52e0*/  SHF.R.U32.HI R3, RZ, 0x18, R0 ;  /* 0x00000018ff037819 */ /* 0x000fe40000011600 */
[----:B------:R-:W-:Y:S02]  /*52f0*/  LOP3.LUT R0, R4, 0xff, RZ, 0xc0, !PT ;  /* 0x000000ff04007812 */ /* 0x000fe400078ec0ff */
[----:B------:R-:W-:Y:S02]  /*5300*/  SHF.R.U32.HI R2, RZ, 0x8, R2 ;  /* 0x00000008ff027819 */ /* 0x000fe40000011602 */
[----:B------:R-:W-:Y:S01]  /*5310*/  PRMT R9, R0, 0x5410, R3 ;  /* 0x0000541000097816 */ /* 0x000fe20000000003 */
[----:B------:R-:W5:Y:S01]  /*5320*/  MUFU.EX2 R14, R14 ;  /* 0x0000000e000e7308 */ /* 0x000f620000000800 */
[----:B------:R-:W-:-:S02]  /*5330*/  LOP3.LUT R0, R5, 0xffff, RZ, 0xc0, !PT ;  /* 0x0000ffff05007812 */ /* 0x000fc400078ec0ff */
[----:B------:R-:W-:Y:S02]  /*5340*/  PRMT R4, R6, 0x5410, R2 ;  /* 0x0000541006047816 */ /* 0x000fe40000000002 */
[----:B------:R-:W-:Y:S02]  /*5350*/  SHF.R.U32.HI R2, RZ, 0x8, R0 ;  /* 0x00000008ff027819 */ /* 0x000fe40000011600 */
[----:B------:R-:W-:Y:S01]  /*5360*/  LOP3.LUT R0, R5, 0xff, RZ, 0xc0, !PT ;  /* 0x000000ff05007812 */ /* 0x000fe200078ec0ff */
[----:B------:R-:W-:Y:S03]  /*5370*/  MUFU.EX2 R23, R23 ;  /* 0x0000001700177308 */ /* 0x000fe60000000800 */
[----:B------:R-:W-:Y:S01]  /*5380*/  PRMT R10, R0, 0x5410, R2 ;  /* 0x00005410000a7816 */ /* 0x000fe20000000002 */
[----:B------:R-:W-:Y:S01]  /*5390*/  HSET2.LE.AND R0, R7, R25, PT ;  /* 0x0000001907007233 */ /* 0x000fe20003803000 */
[----:B----4-:R-:W-:-:S03]  /*53a0*/  F2FP.BF16.PACK_AB R2, R26, R132 ;  /* 0x000000841a02723e */ /* 0x010fc600000010ff */
[----:B------:R-:W4:Y:S01]  /*53b0*/  MUFU.EX2 R24, R24 ;  /* 0x0000001800187308 */ /* 0x000f220000000800 */
[----:B------:R-:W-:Y:S01]  /*53c0*/  LOP3.LUT R6, R0, R2, RZ, 0xc0, !PT ;  /* 0x0000000200067212 */ /* 0x000fe200078ec0ff */
[--C-:B------:R-:W-:Y:S01]  /*53d0*/  HSET2.LE.AND R0, R8, R25.reuse, PT ;  /* 0x0000001908007233 */ /* 0x100fe20003803000 */
[----:B--2---:R-:W-:Y:S02]  /*53e0*/  F2FP.BF16.PACK_AB R2, R16, R15 ;  /* 0x0000000f1002723e */ /* 0x004fe400000010ff */
[----:B------:R-:W-:Y:S02]  /*53f0*/  SHF.R.U32.HI R8, RZ, 0x18, R5 ;  /* 0x00000018ff087819 */ /* 0x000fe40000011605 */
[----:B------:R-:W-:Y:S01]  /*5400*/  LOP3.LUT R7, R0, R2, RZ, 0xc0, !PT ;  /* 0x0000000200077212 */ /* 0x000fe200078ec0ff */
[----:B------:R-:W-:Y:S01]  /*5410*/  HSET2.LE.AND R0, R4, R25, PT ;  /* 0x0000001904007233 */ /* 0x000fe20003803000 */
[----:B------:R-:W-:-:S04]  /*5420*/  F2FP.BF16.PACK_AB R2, R27, R133 ;  /* 0x000000851b02723e */ /* 0x000fc800000010ff */
[----:B------:R-:W-:Y:S02]  /*5430*/  LOP3.LUT R4, R0, R2, RZ, 0xc0, !PT ;  /* 0x0000000200047212 */ /* 0x000fe400078ec0ff */
[----:B------:R-:W-:Y:S02]  /*5440*/  SHF.R.U32.HI R0, RZ, 0x10, R5 ;  /* 0x00000010ff007819 */ /* 0x000fe40000011605 */
[----:B-1----:R-:W-:Y:S02]  /*5450*/  F2FP.BF16.PACK_AB R2, R19, R18 ;  /* 0x000000121302723e */ /* 0x002fe400000010ff */
[----:B------:R-:W-:Y:S01]  /*5460*/  LOP3.LUT R3, R0, 0xff, RZ, 0xc0, !PT ;  /* 0x000000ff00037812 */ /* 0x000fe200078ec0ff */
[----:B------:R-:W-:-:S05]  /*5470*/  HSET2.LE.AND R0, R9, R25, PT ;  /* 0x0000001909007233 */ /* 0x000fca0003803000 */
[----:B------:R-:W-:Y:S01]  /*5480*/  LOP3.LUT R5, R0, R2, RZ, 0xc0, !PT ;  /* 0x0000000200057212 */ /* 0x000fe200078ec0ff */
[--C-:B------:R-:W-:Y:S01]  /*5490*/  HSET2.LE.AND R0, R12, R25.reuse, PT ;  /* 0x000000190c007233 */ /* 0x100fe20003803000 */
[----:B------:R-:W-:Y:S01]  /*54a0*/  PRMT R2, R3, 0x5410, R8 ;  /* 0x0000541003027816 */ /* 0x000fe20000000008 */
[--C-:B------:R-:W-:Y:S02]  /*54b0*/  HSET2.LE.AND R3, R11, R25.reuse, PT ;  /* 0x000000190b037233 */ /* 0x100fe40003803000 */
[--C-:B------:R-:W-:Y:S02]  /*54c0*/  HSET2.LE.AND R8, R10, R25.reuse, PT ;  /* 0x000000190a087233 */ /* 0x100fe40003803000 */
[----:B------:R-:W-:Y:S01]  /*54d0*/  HSET2.LE.AND R9, R2, R25, PT ;  /* 0x0000001902097233 */ /* 0x000fe20003803000 */
[----:B------:R-:W-:Y:S01]  /*54e0*/  F2FP.BF16.PACK_AB R2, R22, R17 ;  /* 0x000000111602723e */ /* 0x000fe200000010ff */
[----:B------:R-:W-:Y:S03]  /*54f0*/  HMMA.16816.F32.BF16 R40, R4, R60, RZ ;  /* 0x0000003c0428723c */ /* 0x000fe600000418ff */
[----:B------:R-:W-:Y:S01]  /*5500*/  LOP3.LUT R126, R0, R2, RZ, 0xc0, !PT ;  /* 0x00000002007e7212 */ /* 0x000fe200078ec0ff */
[----:B------:R-:W-:Y:S01]  /*5510*/  FADD.FTZ R2, R243, R242 ;  /* 0x000000f2f3027221 */ /* 0x000fe20000010000 */
[----:B---3--:R-:W-:-:S03]  /*5520*/  F2FP.BF16.PACK_AB R0, R21, R20 ;  /* 0x000000141500723e */ /* 0x008fc600000010ff */
[C---:B------:R-:W-:Y:S01]  /*5530*/  HMMA.16816.F32.BF16 R44, R4.reuse, R62, RZ ;  /* 0x0000003e042c723c */ /* 0x040fe200000418ff */
[----:B------:R-:W-:Y:S01]  /*5540*/  LOP3.LUT R127, R3, R0, RZ, 0xc0, !PT ;  /* 0x00000000037f7212 */ /* 0x000fe200078ec0ff */
[----:B------:R-:W-:Y:S01]  /*5550*/  FADD.FTZ R3, R239, R236 ;  /* 0x000000ecef037221 */ /* 0x000fe20000010000 */
[----:B-----5:R-:W-:Y:S01]  /*5560*/  F2FP.BF16.PACK_AB R0, R14, R13 ;  /* 0x0000000d0e00723e */ /* 0x020fe200000010ff */
[----:B------:R-:W-:Y:S02]  /*5570*/  FADD.FTZ R2, R241, R2 ;  /* 0x00000002f1027221 */ /* 0x000fe40000010000 */
[----:B------:R-:W-:Y:S01]  /*5580*/  FADD.FTZ R3, R237, R3 ;  /* 0x00000003ed037221 */ /* 0x000fe20000010000 */
[----:B------:R-:W-:Y:S01]  /*5590*/  LOP3.LUT R124, R8, R0, RZ, 0xc0, !PT ;  /* 0x00000000087c7212 */ /* 0x000fe200078ec0ff */
[----:B------:R-:W-:Y:S01]  /*55a0*/  HMMA.16816.F32.BF16 R56, R4, R76, RZ ;  /* 0x0000004c0438723c */ /* 0x000fe200000418ff */
[----:B----4-:R-:W-:Y:S01]  /*55b0*/  F2FP.BF16.PACK_AB R0, R24, R23 ;  /* 0x000000171800723e */ /* 0x010fe200000010ff */
[----:B------:R-:W-:-:S02]  /*55c0*/  FADD.FTZ R8, R133, R27 ;  /* 0x0000001b85087221 */ /* 0x000fc40000010000 */
[----:B------:R-:W-:Y:S01]  /*55d0*/  FADD.FTZ R2, R240, R2 ;  /* 0x00000002f0027221 */ /* 0x000fe20000010000 */
[----:B------:R-:W-:Y:S01]  /*55e0*/  LOP3.LUT R125, R9, R0, RZ, 0xc0, !PT ;  /* 0x00000000097d7212 */ /* 0x000fe200078ec0ff */
        /* <DEDUP_REMOVED lines=9> */
[----:B------:R-:W-:Y:S02]  /*5680*/  FADD.FTZ R0, R23, R0 ;  /* 0x0000000017007221 */ /* 0x000fe40000010000 */
[----:B------:R-:W-:Y:S01]  /*5690*/  FADD.FTZ R3, R138, R3 ;  /* 0x000000038a037221 */ /* 0x000fe20000010000 */
[----:B------:R-:W-:Y:S01]  /*56a0*/  HMMA.16816.F32.BF16 R160, R4, R164, RZ ;  /* 0x000000a404a0723c */ /* 0x000fe200000418ff */
[----:B------:R-:W-:Y:S02]  /*56b0*/  FADD.FTZ R0, R24, R0 ;  /* 0x0000000018007221 */ /* 0x000fe40000010000 */
[----:B------:R-:W-:Y:S02]  /*56c0*/  FADD.FTZ R3, R139, R3 ;  /* 0x000000038b037221 */ /* 0x000fe40000010000 */
[----:B------:R-:W-:-:S02]  /*56d0*/  FADD.FTZ R0, R20, R0 ;  /* 0x0000000014007221 */ /* 0x000fc40000010000 */
[----:B------:R-:W-:Y:S01]  /*56e0*/  FADD.FTZ R246, R229, R3 ;  /* 0x00000003e5f67221 */ /* 0x000fe20000010000 */
[C---:B------:R-:W-:Y:S08]  /*56f0*/  HMMA.16816.F32.BF16 R72, R4.reuse, R92, RZ ;  /* 0x0000005c0448723c */ /* 0x040ff000000418ff */
[C---:B------:R-:W-:Y:S08]  /*5700*/  HMMA.16816.F32.BF16 R104, R4.reuse, R108, RZ ;  /* 0x0000006c0468723c */ /* 0x040ff000000418ff */
[C---:B------:R-:W-:Y:S08]  /*5710*/  HMMA.16816.F32.BF16 R76, R4.reuse, R94, RZ ;  /* 0x0000005e044c723c */ /* 0x040ff000000418ff */
[C---:B------:R-:W-:Y:S08]  /*5720*/  HMMA.16816.F32.BF16 R88, R4.reuse, R224, RZ ;  /* 0x000000e00458723c */ /* 0x040ff000000418ff */
[C---:B------:R-:W-:Y:S07]  /*5730*/  HMMA.16816.F32.BF16 R120, R4.reuse, R196, RZ ;  /* 0x000000c40478723c */ /* 0x040fee00000418ff */
[----:B------:R-:W-:Y:S01]  /*5740*/  FADD.FTZ R196, R21, R0 ;  /* 0x0000000015c47221 */ /* 0x000fe20000010000 */
        /* <DEDUP_REMOVED lines=28> */
[----:B------:R-:W-:-:S05]  /*5910*/  FADD.FTZ R197, R22, R2 ;  /* 0x0000000216c57221 */ /* 0x000fca0000010000 */
        /* <DEDUP_REMOVED lines=12> */
[----:B------:R-:W-:Y:S01]  /*59e0*/  UIMAD UR5, UR5, UR23, UR32 ;  /* 0x00000017050572a4 */ /* 0x000fe2000f8e0220 */
        /* <DEDUP_REMOVED lines=22> */
[C---:B------:R-:W-:Y:S02]  /*5b50*/  ISETP.LT.OR P0, PT, R0.reuse, R218, P0 ;  /* 0x000000da0000720c */ /* 0x040fe40000701670 */
[C---:B------:R-:W-:Y:S01]  /*5b60*/  ISETP.GE.AND P2, PT, R0.reuse, R221, PT ;  /* 0x000000dd0000720c */ /* 0x040fe20003f46270 */
[----:B------:R-:W4:Y:S03]  /*5b70*/  LDSM.16.M88.4 R4, [R202+0x2000] ;  /* 0x00200000ca04783b */ /* 0x000f260000000200 */
[C---:B------:R-:W-:Y:S01]  /*5b80*/  ISETP.LT.OR P2, PT, R0.reuse, R217, P2 ;  /* 0x000000d90000720c */ /* 0x040fe20001741670 */
[----:B------:R-:W5:Y:S04]  /*5b90*/  LDSM.16.M88.4 R24, [R200+0x8800] ;  /* 0x00880000c818783b */ /* 0x000f680000000200 */
[----:B------:R-:W1:Y:S04]  /*5ba0*/  LDSM.16.M88.4 R12, [R202] ;  /* 0x00000000ca0c783b */ /* 0x000e680000000200 */
[----:B------:R-:W-:Y:S04]  /*5bb0*/  LDSM.16.M88.4 R20, [R211] ;  /* 0x00000000d314783b */ /* 0x000fe80000000200 */
[----:B------:R-:W1:Y:S01]  /*5bc0*/  LDSM.16.M88.4 R8, [R204+0x2000] ;  /* 0x00200000cc08783b */ /* 0x000e620000000200 */
[----:B---3--:R-:W-:-:S03]  /*5bd0*/  IADD3 R2, R0, 0x1, RZ ;  /* 0x0000000100027810 */ /* 0x008fc60007ffe0ff */
[----:B------:R-:W3:Y:S01]  /*5be0*/  LDSM.16.M88.4 R16, [R214] ;  /* 0x00000000d610783b */ /* 0x000ee20000000200 */
[----:B------:R-:W-:Y:S02]  /*5bf0*/  IADD3 R3, R0, 0x9, RZ ;  /* 0x0000000900037810 */ /* 0x000fe40007ffe0ff */
[C---:B------:R-:W-:Y:S01]  /*5c00*/  ISETP.GE.AND P5, PT, R2.reuse, R223, PT ;  /* 0x000000df0200720c */ /* 0x040fe20003fa6270 */
[----:B------:R-:W0:Y:S01]  /*5c10*/  LDGDEPBAR ;  /* 0x00000000000079af */ /* 0x000e220000000000 */
[C---:B------:R-:W-:Y:S02]  /*5c20*/  ISETP.GE.AND P3, PT, R2.reuse, R222, PT ;  /* 0x000000de0200720c */ /* 0x040fe40003f66270 */
[C---:B------:R-:W-:Y:S02]  /*5c30*/  ISETP.GE.AND P4, PT, R2.reuse, R221, PT ;  /* 0x000000dd0200720c */ /* 0x040fe40003f86270 */
[C---:B------:R-:W-:Y:S02]  /*5c40*/  ISETP.GE.AND P1, PT, R2.reuse, R220, PT ;  /* 0x000000dc0200720c */ /* 0x040fe40003f26270 */
[----:B------:R-:W-:-:S02]  /*5c50*/  ISETP.LT.OR P5, PT, R2, R219, P5 ;  /* 0x000000db0200720c */ /* 0x000fc40002fa1670 */
[C---:B------:R-:W-:Y:S02]  /*5c60*/  ISETP.LT.OR P3, PT, R2.reuse, R218, P3 ;  /* 0x000000da0200720c */ /* 0x040fe40001f61670 */
[C---:B------:R-:W-:Y:S02]  /*5c70*/  ISETP.LT.OR P4, PT, R2.reuse, R217, P4 ;  /* 0x000000d90200720c */ /* 0x040fe40002781670 */
[----:B------:R-:W-:Y:S02]  /*5c80*/  ISETP.LT.OR P1, PT, R2, R216, P1 ;  /* 0x000000d80200720c */ /* 0x000fe40000f21670 */
[----:B------:R-:W-:Y:S01]  /*5c90*/  IADD3 R2, R0, 0x8, RZ ;  /* 0x0000000800027810 */ /* 0x000fe20007ffe0ff */
[C---:B----4-:R-:W-:Y:S08]  /*5ca0*/  HMMA.16816.F32.BF16 R184, R4.reuse, R28, RZ ;  /* 0x0000001c04b8723c */ /* 0x050ff000000418ff */
[C---:B-----5:R-:W-:Y:S08]  /*5cb0*/  HMMA.16816.F32.BF16 R176, R4.reuse, R24, RZ ;  /* 0x0000001804b0723c */ /* 0x060ff000000418ff */
[C---:B------:R-:W-:Y:S08]  /*5cc0*/  HMMA.16816.F32.BF16 R180, R4.reuse, R30, RZ ;  /* 0x0000001e04b4723c */ /* 0x040ff000000418ff */
[----:B------:R-:W-:Y:S01]  /*5cd0*/  HMMA.16816.F32.BF16 R172, R4, R26, RZ ;  /* 0x0000001a04ac723c */ /* 0x000fe200000418ff */
[----:B------:R-:W4:Y:S07]  /*5ce0*/  LDSM.16.M88.4 R4, [R204] ;  /* 0x00000000cc04783b */ /* 0x000f2e0000000200 */
[C---:B-1----:R-:W-:Y:S08]  /*5cf0*/  HMMA.16816.F32.BF16 R32, R12.reuse, R28, RZ ;  /* 0x0000001c0c20723c */ /* 0x042ff000000418ff */
[C---:B------:R-:W-:Y:S08]  /*5d00*/  HMMA.16816.F32.BF16 R188, R12.reuse, R30, RZ ;  /* 0x0000001e0cbc723c */ /* 0x040ff000000418ff */
[C---:B------:R-:W-:Y:S08]  /*5d10*/  HMMA.16816.F32.BF16 R28, R12.reuse, R24, RZ ;  /* 0x000000180c1c723c */ /* 0x040ff000000418ff */
[----:B------:R-:W-:Y:S08]  /*5d20*/  HMMA.16816.F32.BF16 R12, R12, R26, RZ ;  /* 0x0000001a0c0c723c */ /* 0x000ff000000418ff */
[C---:B------:R-:W-:Y:S08]  /*5d30*/  HMMA.16816.F32.BF16 R192, R8.reuse, R20, R184 ;  /* 0x0000001408c0723c */ /* 0x040ff000000418b8 */
[C---:B---3--:R-:W-:Y:S08]  /*5d40*/  HMMA.16816.F32.BF16 R184, R8.reuse, R16, R176 ;  /* 0x0000001008b8723c */ /* 0x048ff000000418b0 */
[C---:B------:R-:W-:Y:S08]  /*5d50*/  HMMA.16816.F32.BF16 R176, R8.reuse, R18, R172 ;  /* 0x0000001208b0723c */ /* 0x040ff000000418ac */
[----:B------:R-:W-:Y:S01]  /*5d60*/  HMMA.16816.F32.BF16 R180, R8, R22, R180 ;  /* 0x0000001608b4723c */ /* 0x000fe200000418b4 */
[----:B------:R-:W-:Y:S07]  /*5d70*/  LDSM.16.M88.4 R8, [R210] ;  /* 0x00000000d208783b */ /* 0x000fee0000000200 */
[C---:B----4-:R-:W-:Y:S08]  /*5d80*/  HMMA.16816.F32.BF16 R172, R4.reuse, R20, R32 ;  /* 0x0000001404ac723c */ /* 0x050ff00000041820 */
[C---:B------:R-:W-:Y:S08]  /*5d90*/  HMMA.16816.F32.BF16 R24, R4.reuse, R22, R188 ;  /* 0x000000160418723c */ /* 0x040ff000000418bc */
[C---:B------:R-:W-:Y:S08]  /*5da0*/  HMMA.16816.F32.BF16 R32, R4.reuse, R16, R28 ;  /* 0x000000100420723c */ /* 0x040ff0000004181c */
[----:B------:R-:W-:Y:S01]  /*5db0*/  HMMA.16816.F32.BF16 R20, R4, R18, R12 ;  /* 0x000000120414723c */ /* 0x000fe2000004180c */
[----:B------:R-:W1:Y:S04]  /*5dc0*/  LDSM.16.M88.4 R16, [R208+0x8000] ;  /* 0x00800000d010783b */ /* 0x000e680000000200 */
[----:B------:R-:W3:Y:S04]  /*5dd0*/  LDSM.16.M88.4 R4, [R210+0x2000] ;  /* 0x00200000d204783b */ /* 0x000ee80000000200 */
[----:B------:R-:W4:Y:S01]  /*5de0*/  LDSM.16.M88.4 R12, [R208+0x8800] ;  /* 0x00880000d00c783b */ /* 0x000f220000000200 */
[----:B-1----:R-:W-:Y:S08]  /*5df0*/  HMMA.16816.F32.BF16 R28, R8, R18, R24 ;  /* 0x00000012081c723c */ /* 0x002ff00000041818 */
[C---:B---3--:R-:W-:Y:S08]  /*5e00*/  HMMA.16816.F32.BF16 R188, R4.reuse, R16, R192 ;  /* 0x0000001004bc723c */ /* 0x048ff000000418c0 */
[C---:B----4-:R-:W-:Y:S08]  /*5e10*/  HMMA.16816.F32.BF16 R184, R4.reuse, R12, R184 ;  /* 0x0000000c04b8723c */ /* 0x050ff000000418b8 */
[C---:B------:R-:W-:Y:S08]  /*5e20*/  HMMA.16816.F32.BF16 R180, R4.reuse, R18, R180 ;  /* 0x0000001204b4723c */ /* 0x040ff000000418b4 */
[----:B------:R-:W-:Y:S01]  /*5e30*/  HMMA.16816.F32.BF16 R176, R4, R14, R176 ;  /* 0x0000000e04b0723c */ /* 0x000fe200000418b0 */
[----:B------:R-:W-:Y:S07]  /*5e40*/  LDSM.16.M88.4 R4, [R209+0x2000] ;  /* 0x00200000d104783b */ /* 0x000fee0000000200 */
[C---:B------:R-:W-:Y:S01]  /*5e50*/  HMMA.16816.F32.BF16 R172, R8.reuse, R16, R172 ;  /* 0x0000001008ac723c */ /* 0x040fe200000418ac */
[----:B------:R-:W1:Y:S07]  /*5e60*/  LDSM.16.M88.4 R16, [R207] ;  /* 0x00000000cf10783b */ /* 0x000e6e0000000200 */
[C---:B------:R-:W-:Y:S08]  /*5e70*/  HMMA.16816.F32.BF16 R24, R8.reuse, R12, R32 ;  /* 0x0000000c0818723c */ /* 0x040ff00000041820 */
[----:B------:R-:W-:Y:S01]  /*5e80*/  HMMA.16816.F32.BF16 R20, R8, R14, R20 ;  /* 0x0000000e0814723c */ /* 0x000fe20000041814 */
[----:B------:R-:W3:Y:S04]  /*5e90*/  LDSM.16.M88.4 R12, [R207+0x800] ;  /* 0x00080000cf0c783b */ /* 0x000ee80000000200 */
[----:B------:R-:W4:Y:S03]  /*5ea0*/  LDSM.16.M88.4 R8, [R209] ;  /* 0x00000000d108783b */ /* 0x000f260000000200 */
[C---:B-1----:R-:W-:Y:S08]  /*5eb0*/  HMMA.16816.F32.BF16 R188, R4.reuse, R16, R188 ;  /* 0x0000001004bc723c */ /* 0x042ff000000418bc */
[C---:B------:R-:W-:Y:S08]  /*5ec0*/  HMMA.16816.F32.BF16 R180, R4.reuse, R18, R180 ;  /* 0x0000001204b4723c */ /* 0x040ff000000418b4 */
[C---:B---3--:R-:W-:Y:S08]  /*5ed0*/  HMMA.16816.F32.BF16 R192, R4.reuse, R12, R184 ;  /* 0x0000000c04c0723c */ /* 0x048ff000000418b8 */
[----:B------:R-:W-:Y:S01]  /*5ee0*/  HMMA.16816.F32.BF16 R176, R4, R14, R176 ;  /* 0x0000000e04b0723c */ /* 0x000fe200000418b0 */
[----:B------:R-:W-:Y:S07]  /*5ef0*/  LDSM.16.M88.4 R4, [R202+0x6000] ;  /* 0x00600000ca04783b */ /* 0x000fee0000000200 */
[C---:B----4-:R-:W-:Y:S08]  /*5f00*/  HMMA.16816.F32.BF16 R32, R8.reuse, R16, R172 ;  /* 0x000000100820723c */ /* 0x050ff000000418ac */
[C---:B------:R-:W-:Y:S01]  /*5f10*/  HMMA.16816.F32.BF16 R28, R8.reuse, R18, R28 ;  /* 0x00000012081c723c */ /* 0x040fe2000004181c */
[----:B------:R-:W1:Y:S07]  /*5f20*/  LDSM.16.M88.4 R16, [R200+0x9000] ;  /* 0x00900000c810783b */ /* 0x000e6e0000000200 */
[C---:B------:R-:W-:Y:S08]  /*5f30*/  HMMA.16816.F32.BF16 R24, R8.reuse, R12, R24 ;  /* 0x0000000c0818723c */ /* 0x040ff00000041818 */
[----:B------:R-:W-:Y:S01]  /*5f40*/  HMMA.16816.F32.BF16 R20, R8, R14, R20 ;  /* 0x0000000e0814723c */ /* 0x000fe20000041814 */
[----:B------:R-:W3:Y:S04]  /*5f50*/  LDSM.16.M88.4 R12, [R200+0x9800] ;  /* 0x00980000c80c783b */ /* 0x000ee80000000200 */
[----:B------:R-:W4:Y:S03]  /*5f60*/  LDSM.16.M88.4 R8, [R202+0x4000] ;  /* 0x00400000ca08783b */ /* 0x000f260000000200 */
[C---:B-1----:R-:W-:Y:S08]  /*5f70*/  HMMA.16816.F32.BF16 R188, R4.reuse, R16, R188 ;  /* 0x0000001004bc723c */ /* 0x042ff000000418bc */
[C---:B------:R-:W-:Y:S08]  /*5f80*/  HMMA.16816.F32.BF16 R180, R4.reuse, R18, R180 ;  /* 0x0000001204b4723c */ /* 0x040ff000000418b4 */
[C---:B---3--:R-:W-:Y:S08]  /*5f90*/  HMMA.16816.F32.BF16 R192, R4.reuse, R12, R192 ;  /* 0x0000000c04c0723c */ /* 0x048ff000000418c0 */
[----:B------:R-:W-:Y:S01]  /*5fa0*/  HMMA.16816.F32.BF16 R172, R4, R14, R176 ;  /* 0x0000000e04ac723c */ /* 0x000fe200000418b0 */
[----:B------:R-:W-:Y:S07]  /*5fb0*/  LDSM.16.M88.4 R4, [R204+0x6000] ;  /* 0x00600000cc04783b */ /* 0x000fee0000000200 */
[C---:B----4-:R-:W-:Y:S08]  /*5fc0*/  HMMA.16816.F32.BF16 R32, R8.reuse, R16, R32 ;  /* 0x000000100820723c */ /* 0x050ff00000041820 */
[C---:B------:R-:W-:Y:S01]  /*5fd0*/  HMMA.16816.F32.BF16 R28, R8.reuse, R18, R28 ;  /* 0x00000012081c723c */ /* 0x040fe2000004181c */
[----:B------:R-:W1:Y:S07]  /*5fe0*/  LDSM.16.M88.4 R16, [R213] ;  /* 0x00000000d510783b */ /* 0x000e6e0000000200 */
[C---:B------:R-:W-:Y:S08]  /*5ff0*/  HMMA.16816.F32.BF16 R24, R8.reuse, R12, R24 ;  /* 0x0000000c0818723c */ /* 0x040ff00000041818 */
[----:B------:R-:W-:Y:S01]  /*6000*/  HMMA.16816.F32.BF16 R20, R8, R14, R20 ;  /* 0x0000000e0814723c */ /* 0x000fe20000041814 */
[----:B------:R-:W3:Y:S04]  /*6010*/  LDSM.16.M88.4 R12, [R212] ;  /* 0x00000000d40c783b */ /* 0x000ee80000000200 */
        /* <DEDUP_REMOVED lines=14> */
[-C--:B------:R-:W-:Y:S08]  /*6100*/  HMMA.16816.F32.BF16 R188, R4, R16.reuse, R188 ;  /* 0x0000001004bc723c */ /* 0x080ff000000418bc */
[C---:B---3--:R-:W-:Y:S08]  /*6110*/  HMMA.16816.F32.BF16 R176, R8.reuse, R16, R32 ;  /* 0x0000001008b0723c */ /* 0x048ff00000041820 */
[C---:B------:R-:W-:Y:S01]  /*6120*/  HMMA.16816.F32.BF16 R32, R8.reuse, R18, R28 ;  /* 0x000000120820723c */ /* 0x040fe2000004181c */
[----:B------:R-:W-:Y:S07]  /*6130*/  LDSM.16.M88.4 R16, [R207+0x1000] ;  /* 0x00100000cf10783b */ /* 0x000fee0000000200 */
[C---:B----4-:R-:W-:Y:S08]  /*6140*/  HMMA.16816.F32.BF16 R28, R8.reuse, R12, R24 ;  /* 0x0000000c081c723c */ /* 0x050ff00000041818 */
[----:B------:R-:W-:Y:S01]  /*6150*/  HMMA.16816.F32.BF16 R20, R8, R14, R20 ;  /* 0x0000000e0814723c */ /* 0x000fe20000041814 */
[----:B------:R-:W1:Y:S07]  /*6160*/  LDSM.16.M88.4 R8, [R209+0x4000] ;  /* 0x00400000d108783b */ /* 0x000e6e0000000200 */
[C---:B------:R-:W-:Y:S08]  /*6170*/  HMMA.16816.F32.BF16 R192, R4.reuse, R12, R192 ;  /* 0x0000000c04c0723c */ /* 0x040ff000000418c0 */
[----:B------:R-:W-:Y:S01]  /*6180*/  HMMA.16816.F32.BF16 R180, R4, R14, R172 ;  /* 0x0000000e04b4723c */ /* 0x000fe200000418ac */
[----:B------:R-:W3:Y:S04]  /*6190*/  LDSM.16.M88.4 R4, [R209+0x6000] ;  /* 0x00600000d104783b */ /* 0x000ee80000000200 */
[----:B------:R-:W4:Y:S01]  /*61a0*/  LDSM.16.M88.4 R12, [R207+0x1800] ;  /* 0x00180000cf0c783b */ /* 0x000f220000000200 */
[----:B------:R-:W-:-:S04]  /*61b0*/  DEPBAR.LE SB0, 0x0 ;  /* 0x000080000000791a */ /* 0x000fc80000000000 */
[C---:B-1----:R-:W-:Y:S08]  /*61c0*/  HMMA.16816.F32.BF16 R24, R8.reuse, R16, R176 ;  /* 0x000000100818723c */ /* 0x042ff000000418b0 */
[----:B------:R-:W-:Y:S08]  /*61d0*/  HMMA.16816.F32.BF16 R32, R8, R18, R32 ;  /* 0x000000120820723c */ /* 0x000ff00000041820 */
[C---:B---3--:R-:W-:Y:S08]  /*61e0*/  HMMA.16816.F32.BF16 R172, R4.reuse, R16, R188 ;  /* 0x0000001004ac723c */ /* 0x048ff000000418bc */
[----:B------:R-:W-:Y:S01]  /*61f0*/  HMMA.16816.F32.BF16 R184, R4, R18, R184 ;  /* 0x0000001204b8723c */ /* 0x000fe200000418b8 */
[----:B------:R-:W-:-:S02]  /*6200*/  FSEL R24, R24, -INF , !P6 ;  /* 0xff80000018187808 */ /* 0x000fc40007000000 */
[----:B------:R-:W-:Y:S02]  /*6210*/  FSEL R132, R26, -INF , !P0 ;  /* 0xff8000001a847808 */ /* 0x000fe40004000000 */
[----:B------:R-:W-:Y:S02]  /*6220*/  ISETP.GE.AND P6, PT, R0, R220, PT ;  /* 0x000000dc0000720c */ /* 0x000fe40003fc6270 */
[----:B------:R-:W-:Y:S01]  /*6230*/  ISETP.GE.AND P0, PT, R2, R223, PT ;  /* 0x000000df0200720c */ /* 0x000fe20003f06270 */
[----:B----4-:R-:W-:Y:S01]  /*6240*/  HMMA.16816.F32.BF16 R28, R8, R12, R28 ;  /* 0x0000000c081c723c */ /* 0x010fe2000004181c */
[----:B------:R-:W-:Y:S01]  /*6250*/  BAR.SYNC.DEFER_BLOCKING 0x0 ;  /* 0x0000000000007b1d */ /* 0x000fe20000010000 */
[----:B------:R-:W-:Y:S02]  /*6260*/  ISETP.LT.OR P6, PT, R0, R216, P6 ;  /* 0x000000d80000720c */ /* 0x000fe400037c1670 */
[----:B------:R-:W-:Y:S02]  /*6270*/  ISETP.LT.OR P0, PT, R2, R219, P0 ;  /* 0x000000db0200720c */ /* 0x000fe40000701670 */
[----:B------:R-:W-:-:S02]  /*6280*/  FSEL R26, R25, -INF , !P5 ;  /* 0xff800000191a7808 */ /* 0x000fc40006800000 */
[C---:B------:R-:W-:Y:S01]  /*6290*/  HMMA.16816.F32.BF16 R188, R4.reuse, R12, R192 ;  /* 0x0000000c04bc723c */ /* 0x040fe200000418c0 */
[----:B------:R-:W-:Y:S02]  /*62a0*/  FSEL R19, R175, -INF , !P1 ;  /* 0xff800000af137808 */ /* 0x000fe40004800000 */
[----:B------:R-:W-:Y:S02]  /*62b0*/  FSEL R133, R27, -INF , !P3 ;  /* 0xff8000001b857808 */ /* 0x000fe40005800000 */
[----:B------:R-:W-:Y:S02]  /*62c0*/  FSEL R32, R32, -INF , !P0 ;  /* 0xff80000020207808 */ /* 0x000fe40004000000 */
[C---:B------:R-:W-:Y:S01]  /*62d0*/  ISETP.GE.AND P5, PT, R3.reuse, R223, PT ;  /* 0x000000df0300720c */ /* 0x040fe20003fa6270 */
[----:B------:R-:W-:Y:S01]  /*62e0*/  HMMA.16816.F32.BF16 R180, R4, R14, R180 ;  /* 0x0000000e04b4723c */ /* 0x000fe200000418b4 */
[C---:B------:R-:W-:Y:S02]  /*62f0*/  ISETP.GE.AND P3, PT, R3.reuse, R222, PT ;  /* 0x000000de0300720c */ /* 0x040fe40003f66270 */
[----:B------:R-:W-:-:S02]  /*6300*/  ISETP.GE.AND P1, PT, R3, R221, PT ;  /* 0x000000dd0300720c */ /* 0x000fc40003f26270 */
[----:B------:R-:W-:Y:S02]  /*6310*/  ISETP.GE.AND P0, PT, R3, R220, PT ;  /* 0x000000dc0300720c */ /* 0x000fe40003f06270 */
[----:B------:R-:W-:Y:S01]  /*6320*/  FSEL R6, R172, -INF , !P2 ;  /* 0xff800000ac067808 */ /* 0x000fe20005000000 */
[----:B------:R-:W-:Y:S01]  /*6330*/  HMMA.16816.F32.BF16 R12, R8, R14, R20 ;  /* 0x0000000e080c723c */ /* 0x000fe20000041814 */
[----:B------:R-:W-:Y:S02]  /*6340*/  FSEL R7, R174, -INF , !P6 ;  /* 0xff800000ae077808 */ /* 0x000fe40007000000 */
[C---:B------:R-:W-:Y:S02]  /*6350*/  ISETP.GE.AND P2, PT, R2.reuse, R222, PT ;  /* 0x000000de0200720c */ /* 0x040fe40003f46270 */
[----:B------:R-:W-:Y:S02]  /*6360*/  ISETP.GE.AND P6, PT, R2, R221, PT ;  /* 0x000000dd0200720c */ /* 0x000fe40003fc6270 */
[----:B------:R-:W-:-:S02]  /*6370*/  FSEL R10, R173, -INF , !P4 ;  /* 0xff800000ad0a7808 */ /* 0x000fc40006000000 */
[C---:B------:R-:W-:Y:S02]  /*6380*/  ISETP.GE.AND P4, PT, R2.reuse, R220, PT ;  /* 0x000000dc0200720c */ /* 0x040fe40003f86270 */
        /* <DEDUP_REMOVED lines=26> */
[----:B------:R-:W-:Y:S02]  /*6530*/  ISETP.GE.AND P0, PT, R2, R220, PT ;  /* 0x000000dc0200720c */ /* 0x000fe40003f06270 */
[----:B------:R-:W-:Y:S02]  /*6540*/  FSEL R193, R28, -INF , !P2 ;  /* 0xff8000001cc17808 */ /* 0x000fe40005000000 */
[----:B------:R-:W-:-:S02]  /*6550*/  ISETP.LT.OR P0, PT, R2, R216, P0 ;  /* 0x000000d80200720c */ /* 0x000fc40000701670 */
[----:B------:R-:W-:Y:S02]  /*6560*/  FSEL R231, R190, -INF , !P1 ;  /* 0xff800000bee77808 */ /* 0x000fe40004800000 */
[----:B------:R-:W-:Y:S02]  /*6570*/  FSEL R33, R33, -INF , !P5 ;  /* 0xff80000021217808 */ /* 0x000fe40006800000 */
[----:B------:R-:W-:Y:S02]  /*6580*/  FSEL R35, R35, -INF , !P3 ;  /* 0xff80000023237808 */ /* 0x000fe40005800000 */
[C---:B------:R-:W-:Y:S02]  /*6590*/  ISETP.GE.AND P2, PT, R3.reuse, R220, PT ;  /* 0x000000dc0300720c */ /* 0x040fe40003f46270 */
[----:B------:R-:W-:Y:S02]  /*65a0*/  ISETP.GE.AND P1, PT, R2, R221, PT ;  /* 0x000000dd0200720c */ /* 0x000fe40003f26270 */
[----:B------:R-:W-:-:S02]  /*65b0*/  ISETP.GE.AND P5, PT, R3, R222, PT ;  /* 0x000000de0300720c */ /* 0x000fc40003fa6270 */
[C---:B------:R-:W-:Y:S02]  /*65c0*/  ISETP.GE.AND P3, PT, R3.reuse, R221, PT ;  /* 0x000000dd0300720c */ /* 0x040fe40003f66270 */
[----:B------:R-:W-:Y:S02]  /*65d0*/  FSEL R228, R182, -INF , !P0 ;  /* 0xff800000b6e47808 */ /* 0x000fe40004000000 */
[----:B------:R-:W-:Y:S02]  /*65e0*/  PLOP3.LUT P0, PT, PT, PT, UP0, 0x80, 0x0 ;  /* 0x000000000000781c */ /* 0x000fe40003f0f008 */
[C---:B------:R-:W-:Y:S02]  /*65f0*/  ISETP.LT.OR P2, PT, R3.reuse, R216, P2 ;  /* 0x000000d80300720c */ /* 0x040fe40001741670 */
[----:B------:R-:W-:Y:S02]  /*6600*/  ISETP.LT.OR P1, PT, R2, R217, P1 ;  /* 0x000000d90200720c */ /* 0x000fe40000f21670 */
[----:B------:R-:W-:-:S02]  /*6610*/  ISETP.LT.OR P5, PT, R3, R218, P5 ;  /* 0x000000da0300720c */ /* 0x000fc40002fa1670 */
[----:B------:R-:W-:Y:S02]  /*6620*/  ISETP.LT.OR P3, PT, R3, R217, P3 ;  /* 0x000000d90300720c */ /* 0x000fe40001f61670 */
[----:B------:R-:W-:Y:S02]  /*6630*/  IADD3 R0, R0, 0x19, RZ ;  /* 0x0000001900007810 */ /* 0x000fe40007ffe0ff */
[----:B------:R-:W-:Y:S02]  /*6640*/  FSEL R229, R191, -INF , !P2 ;  /* 0xff800000bfe57808 */ /* 0x000fe40005000000 */
[----:B------:R-:W-:Y:S02]  /*6650*/  FSEL R224, R180, -INF , !P1 ;  /* 0xff800000b4e07808 */ /* 0x000fe40004800000 */
[----:B------:R-:W-:Y:S02]  /*6660*/  FSEL R194, R30, -INF , !P6 ;  /* 0xff8000001ec27808 */ /* 0x000fe40007000000 */
[----:B------:R-:W-:-:S02]  /*6670*/  FSEL R230, R188, -INF , !P4 ;  /* 0xff800000bce67808 */ /* 0x000fc40006000000 */
[----:B------:R-:W-:Y:S02]  /*6680*/  FSEL R225, R31, -INF , !P5 ;  /* 0xff8000001fe17808 */ /* 0x000fe40006800000 */
[----:B------:R-:W-:Y:S02]  /*6690*/  FSEL R227, R189, -INF , !P3 ;  /* 0xff800000bde37808 */ /* 0x000fe40005800000 */
[C---:B------:R-:W-:Y:S02]  /*66a0*/  ISETP.GE.AND P2, PT, R0.reuse, R221, PT ;  /* 0x000000dd0000720c */ /* 0x040fe40003f46270 */
[----:B------:R-:W-:Y:S02]  /*66b0*/  ISETP.GE.AND P1, PT, R0, R220, PT ;  /* 0x000000dc0000720c */ /* 0x000fe40003f26270 */
[C---:B------:R-:W-:Y:S02]  /*66c0*/  ISETP.GE.AND P6, PT, R2.reuse, R223, PT ;  /* 0x000000df0200720c */ /* 0x040fe40003fc6270 */
[----:B------:R-:W-:-:S02]  /*66d0*/  ISETP.GE.AND P4, PT, R2, R222, PT ;  /* 0x000000de0200720c */ /* 0x000fc40003f86270 */
[C---:B------:R-:W-:Y:S02]  /*66e0*/  ISETP.GE.AND P5, PT, R0.reuse, R223, PT ;  /* 0x000000df0000720c */ /* 0x040fe40003fa6270 */
[C---:B------:R-:W-:Y:S02]  /*66f0*/  ISETP.GE.AND P3, PT, R0.reuse, R222, PT ;  /* 0x000000de0000720c */ /* 0x040fe40003f66270 */
[C---:B------:R-:W-:Y:S02]  /*6700*/  ISETP.LT.OR P2, PT, R0.reuse, R217, P2 ;  /* 0x000000d90000720c */ /* 0x040fe40001741670 */
[----:B------:R-:W-:Y:S02]  /*6710*/  ISETP.LT.OR P1, PT, R0, R216, P1 ;  /* 0x000000d80000720c */ /* 0x000fe40000f21670 */
[C---:B------:R-:W-:Y:S02]  /*6720*/  ISETP.LT.OR P6, PT, R2.reuse, R219, P6 ;  /* 0x000000db0200720c */ /* 0x040fe400037c1670 */
        /* <DEDUP_REMOVED lines=10> */
[----:B--2---:R-:W2:Y:S04]  /*67d0*/  LDL.64 R242, [R1+0x50] ;  /* 0x0000500001f27983 */ /* 0x004ea80000100a00 */
[----:B------:R-:W3:Y:S01]  /*67e0*/  LDL.64 R198, [R1+0x48] ;  /* 0x0000480001c67983 */ /* 0x000ee20000100a00 */
[----:B------:R-:W-:Y:S02]  /*67f0*/  UIADD3 UR32, UR30, -0x3, URZ ;  /* 0xfffffffd1e207890 */ /* 0x000fe4000fffe03f */
[----:B------:R-:W-:-:S02]  /*6800*/  ULDC.64 UR4, c[0x0][0x198] ;  /* 0x0000660000047ab9 */ /* 0x000fc40000000a00 */
        /* <DEDUP_REMOVED lines=22> */
.L_x_1860:
[----:B-12---:R-:W2:Y:S01]  /*6970*/  LDL.64 R4, [R1+0x10] ;  /* 0x0000100001047983 */ /* 0x006ea20000100a00 */
[----:B------:R-:W-:Y:S01]  /*6980*/  MOV R0, UR29 ;  /* 0x0000001d00007c02 */ /* 0x000fe20008000f00 */
[----:B------:R-:W-:-:S03]  /*6990*/  IMAD.WIDE.U32 R2, R232, -0x2daee0ad, RZ ;  /* 0xd2511f53e8027825 */ /* 0x000fc600078e00ff */
[----:B--2---:R-:W-:Y:S02]  /*69a0*/  LOP3.LUT R0, R5, UR25, R0, 0x96, !PT ;  /* 0x0000001905007c12 */ /* 0x004fe4000f8e9600 */
[----:B------:R-:W-:-:S03]  /*69b0*/  LOP3.LUT R4, R3, UR15, R4, 0x96, !PT ;  /* 0x0000000f03047c12 */ /* 0x000fc6000f8e9604 */
[----:B------:R-:W-:-:S04]  /*69c0*/  IMAD.WIDE.U32 R28, R0, -0x326172a9, RZ ;  /* 0xcd9e8d57001c7825 */ /* 0x000fc800078e00ff */
[----:B------:R-:W-:Y:S01]  /*69d0*/  IMAD.WIDE.U32 R4, R4, -0x326172a9, RZ ;  /* 0xcd9e8d5704047825 */ /* 0x000fe200078e00ff */
[C---:B------:R-:W-:Y:S02]  /*69e0*/  LOP3.LUT R0, R29.reuse, UR16, R234, 0x96, !PT ;  /* 0x000000101d007c12 */ /* 0x040fe4000f8e96ea */
[----:B------:R-:W-:-:S03]  /*69f0*/  LOP3.LUT R29, R29, UR16, R244, 0x96, !PT ;  /* 0x000000101d1d7c12 */ /* 0x000fc6000f8e96f4 */
[----:B------:R-:W-:Y:S01]  /*6a00*/  IMAD.WIDE.U32 R12, R0, -0x2daee0ad, RZ ;  /* 0xd2511f53000c7825 */ /* 0x000fe200078e00ff */
[----:B------:R-:W-:-:S04]  /*6a10*/  FMNMX.FTZ R0, R134, R6, !PT ;  /* 0x0000000686007209 */ /* 0x000fc80007810000 */
[----:B------:R-:W-:Y:S02]  /*6a20*/  FMNMX.FTZ R0, R10, R0, !PT ;  /* 0x000000000a007209 */ /* 0x000fe40007810000 */
[----:B------:R-:W-:Y:S02]  /*6a30*/  LOP3.LUT R11, R13, UR13, R2, 0x96, !PT ;  /* 0x0000000d0d0b7c12 */ /* 0x000fe4000f8e9602 */
[----:B------:R-:W-:Y:S02]  /*6a40*/  FMNMX.FTZ R0, R9, R0, !PT ;  /* 0x0000000009007209 */ /* 0x000fe40007810000 */
[--C-:B------:R-:W-:Y:S02]  /*6a50*/  LOP3.LUT R2, R5, UR14, R28.reuse, 0x96, !PT ;  /* 0x0000000e05027c12 */ /* 0x100fe4000f8e961c */
[----:B------:R-:W-:Y:S02]  /*6a60*/  FMNMX.FTZ R0, R8, R0, !PT ;  /* 0x0000000008007209 */ /* 0x000fe40007810000 */
[----:B------:R-:W-:Y:S01]  /*6a70*/  LOP3.LUT R28, R251, UR14, R28, 0x96, !PT ;  /* 0x0000000efb1c7c12 */ /* 0x000fe2000f8e961c */
[----:B------:R-:W-:Y:S01]  /*6a80*/  IMAD.WIDE.U32 R2, R2, -0x2daee0ad, RZ ;  /* 0xd2511f5302027825 */ /* 0x000fe200078e00ff */
[----:B------:R-:W-:-:S04]  /*6a90*/  FMNMX.FTZ R0, R230, R0, !PT ;  /* 0x00000000e6007209 */ /* 0x000fc80007810000 */
[----:B------:R-:W-:Y:S01]  /*6aa0*/  LOP3.LUT R3, R3, UR11, R12, 0x96, !PT ;  /* 0x0000000b03037c12 */ /* 0x000fe2000f8e960c */
[----:B------:R-:W-:Y:S01]  /*6ab0*/  IMAD.WIDE.U32 R12, R11, -0x326172a9, RZ ;  /* 0xcd9e8d570b0c7825 */ /* 0x000fe200078e00ff */
[----:B------:R-:W-:-:S03]  /*6ac0*/  FMNMX.FTZ R0, R227, R0, !PT ;  /* 0x00000000e3007209 */ /* 0x000fc60007810000 */
[----:B------:R-:W-:Y:S01]  /*6ad0*/  IMAD.WIDE.U32 R172, R3, -0x326172a9, RZ ;  /* 0xcd9e8d5703ac7825 */ /* 0x000fe200078e00ff */
[----:B------:R-:W-:Y:S02]  /*6ae0*/  FMNMX.FTZ R0, R224, R0, !PT ;  /* 0x00000000e0007209 */ /* 0x000fe40007810000 */
[----:B------:R-:W-:Y:S02]  /*6af0*/  LOP3.LUT R4, R13, UR12, R4, 0x96, !PT ;  /* 0x0000000c0d047c12 */ /* 0x000fe4000f8e9604 */
[----:B------:R-:W-:Y:S02]  /*6b00*/  FMNMX.FTZ R0, R195, R0, !PT ;  /* 0x00000000c3007209 */ /* 0x000fe40007810000 */
[----:B------:R-:W-:Y:S01]  /*6b10*/  LOP3.LUT R3, R173, UR10, R12, 0x96, !PT ;  /* 0x0000000aad037c12 */ /* 0x000fe2000f8e960c */
[----:B------:R-:W-:Y:S02]  /*6b20*/  IMAD.WIDE.U32 R4, R4, -0x2daee0ad, RZ ;  /* 0xd2511f5304047825 */ /* 0x000fe400078e00ff */
[----:B------:R-:W1:Y:S02]  /*6b30*/  SHFL.BFLY PT, R13, R0, 0x2, 0x1f ;  /* 0x0c401f00000d7f89 */ /* 0x000e6400000e0000 */
[----:B------:R-:W-:Y:S01]  /*6b40*/  IMAD.WIDE.U32 R174, R3, -0x2daee0ad, RZ ;  /* 0xd2511f5303ae7825 */ /* 0x000fe200078e00ff */
[----:B------:R-:W-:-:S04]  /*6b50*/  LOP3.LUT R12, R5, UR9, R2, 0x96, !PT ;  /* 0x00000009050c7c12 */ /* 0x000fc8000f8e9602 */
[----:B------:R-:W-:Y:S01]  /*6b60*/  LOP3.LUT R2, R175, UR7, R4, 0x96, !PT ;  /* 0x00000007af027c12 */ /* 0x000fe2000f8e9604 */
[----:B------:R-:W-:Y:S01]  /*6b70*/  IMAD.WIDE.U32 R240, R12, -0x326172a9, RZ ;  /* 0xcd9e8d570cf07825 */ /* 0x000fe200078e00ff */
[----:B------:R-:W-:-:S03]  /*6b80*/  MOV R175, R246 ;  /* 0x000000f600af7202 */ /* 0x000fc60000000f00 */
[----:B------:R-:W-:-:S05]  /*6b90*/  IMAD.WIDE.U32 R2, R2, -0x326172a9, RZ ;  /* 0xcd9e8d5702027825 */ /* 0x000fca00078e00ff */
[C---:B------:R-:W-:Y:S02]  /*6ba0*/  LOP3.LUT R4, R2.reuse, 0xffff, RZ, 0xc0, !PT ;  /* 0x0000ffff02047812 */ /* 0x040fe400078ec0ff */
[----:B------:R-:W-:Y:S02]  /*6bb0*/  LOP3.LUT R5, R2, 0xff, RZ, 0xc0, !PT ;  /* 0x000000ff02057812 */ /* 0x000fe400078ec0ff */
[----:B------:R-:W-:Y:S02]  /*6bc0*/  SHF.R.U32.HI R11, RZ, 0x8, R4 ;  /* 0x00000008ff0b7819 */ /* 0x000fe40000011604 */
[--C-:B------:R-:W-:Y:S02]  /*6bd0*/  SHF.R.U32.HI R23, RZ, 0x10, R2.reuse ;  /* 0x00000010ff177819 */ /* 0x100fe40000011602 */
[----:B------:R-:W-:Y:S02]  /*6be0*/  SHF.R.U32.HI R25, RZ, 0x18, R2 ;  /* 0x00000018ff197819 */ /* 0x000fe40000011602 */
[----:B------:R-:W-:-:S02]  /*6bf0*/  LOP3.LUT R2, R3, UR18, R240, 0x96, !PT ;  /* 0x0000001203027c12 */ /* 0x000fc4000f8e96f0 */
[----:B-1----:R-:W-:Y:S02]  /*6c00*/  FMNMX.FTZ R4, R0, R13, !PT ;  /* 0x0000000d00047209 */ /* 0x002fe40007810000 */
[----:B------:R-:W-:Y:S02]  /*6c10*/  FMNMX.FTZ R3, R136, R24, !PT ;  /* 0x0000001888037209 */ /* 0x000fe40007810000 */
[----:B------:R-:W-:Y:S01]  /*6c20*/  PRMT R31, R5, 0x5410, R11 ;  /* 0x00005410051f7816 */ /* 0x000fe2000000000b */
        /* <DEDUP_REMOVED lines=24> */
[----:B------:R-:W2:Y:S01]  /*6db0*/  SHFL.BFLY PT, R18, R0, 0x2, 0x1f ;  /* 0x0c401f0000127f89 */ /* 0x000ea200000e0000 */
[--C-:B------:R-:W-:Y:S02]  /*6dc0*/  SHF.R.U32.HI R14, RZ, 0x10, R2.reuse ;  /* 0x00000010ff0e7819 */ /* 0x100fe40000011602 */
[C---:B------:R-:W-:Y:S01]  /*6dd0*/  LOP3.LUT R11, R2.reuse, 0xffff, RZ, 0xc0, !PT ;  /* 0x0000ffff020b7812 */ /* 0x040fe200078ec0ff */
[----:B------:R-:W3:Y:S01]  /*6de0*/  SHFL.BFLY PT, R22, R5, 0x2, 0x1f ;  /* 0x0c401f0005167f89 */ /* 0x000ee200000e0000 */
[----:B------:R-:W-:Y:S02]  /*6df0*/  LOP3.LUT R15, R2, 0xff, RZ, 0xc0, !PT ;  /* 0x000000ff020f7812 */ /* 0x000fe400078ec0ff */
[----:B------:R-:W-:Y:S01]  /*6e00*/  SHF.R.U32.HI R13, RZ, 0x18, R2 ;  /* 0x00000018ff0d7819 */ /* 0x000fe20000011602 */
[----:B------:R-:W4:Y:S01]  /*6e10*/  SHFL.BFLY PT, R17, R3, 0x2, 0x1f ;  /* 0x0c401f0003117f89 */ /* 0x000f2200000e0000 */
[----:B------:R-:W-:-:S02]  /*6e20*/  LOP3.LUT R12, R23, 0xff, RZ, 0xc0, !PT ;  /* 0x000000ff170c7812 */ /* 0x000fc400078ec0ff */
[----:B------:R-:W-:Y:S02]  /*6e30*/  LOP3.LUT R2, R14, 0xff, RZ, 0xc0, !PT ;  /* 0x000000ff0e027812 */ /* 0x000fe400078ec0ff */
[----:B------:R-:W-:Y:S02]  /*6e40*/  PRMT R30, R12, 0x5410, R25 ;  /* 0x000054100c1e7816 */ /* 0x000fe40000000019 */
[----:B------:R-:W-:Y:S01]  /*6e50*/  PRMT R27, R2, 0x5410, R13 ;  /* 0x00005410021b7816 */ /* 0x000fe2000000000d */
[----:B------:R-:W-:Y:S01]  /*6e60*/  IMAD.WIDE.U32 R12, R29, -0x2daee0ad, RZ ;  /* 0xd2511f531d0c7825 */ /* 0x000fe200078e00ff */
[----:B------:R-:W-:Y:S02]  /*6e70*/  SHF.R.U32.HI R11, RZ, 0x8, R11 ;  /* 0x00000008ff0b7819 */ /* 0x000fe4000001160b */
[----:B-1----:R-:W-:Y:S01]  /*6e80*/  FMNMX.FTZ R191, R4, R16, !PT ;  /* 0x0000001004bf7209 */ /* 0x002fe20007810000 */
[----:B------:R-:W-:Y:S01]  /*6e90*/  IMAD.WIDE.U32 R28, R28, -0x2daee0ad, RZ ;  /* 0xd2511f531c1c7825 */ /* 0x000fe200078e00ff */
[----:B------:R-:W-:-:S02]  /*6ea0*/  PRMT R25, R15, 0x5410, R11 ;  /* 0x000054100f197816 */ /* 0x000fc4000000000b */
[----:B------:R-:W-:Y:S02]  /*6eb0*/  LOP3.LUT R11, R13, UR13, R248, 0x96, !PT ;  /* 0x0000000d0d0b7c12 */ /* 0x000fe4000f8e96f8 */
[----:B--2---:R-:W-:Y:S02]  /*6ec0*/  FMNMX.FTZ R2, R0, R18, !PT ;  /* 0x0000001200027209 */ /* 0x004fe40007810000 */
[----:B------:R-:W-:Y:S02]  /*6ed0*/  LOP3.LUT R12, R29, UR11, R12, 0x96, !PT ;  /* 0x0000000b1d0c7c12 */ /* 0x000fe4000f8e960c */
[----:B---3--:R-:W-:Y:S01]  /*6ee0*/  FMNMX.FTZ R0, R5, R22, !PT ;  /* 0x0000001605007209 */ /* 0x008fe20007810000 */
[----:B------:R-:W-:Y:S01]  /*6ef0*/  IMAD.WIDE.U32 R22, R11, -0x326172a9, RZ ;  /* 0xcd9e8d570b167825 */ /* 0x000fe200078e00ff */
[----:B------:R-:W1:Y:S01]  /*6f00*/  SHFL.BFLY PT, R14, R2, 0x1, 0x1f ;  /* 0x0c201f00020e7f89 */ /* 0x000e6200000e0000 */
[----:B----4-:R-:W-:Y:S02]  /*6f10*/  FMNMX.FTZ R3, R3, R17, !PT ;  /* 0x0000001103037209 */ /* 0x010fe40007810000 */
[----:B------:R-:W-:Y:S01]  /*6f20*/  IMAD.WIDE.U32 R248, R12, -0x326172a9, RZ ;  /* 0xcd9e8d570cf87825 */ /* 0x000fe200078e00ff */
[----:B------:R-:W2:Y:S01]  /*6f30*/  SHFL.BFLY PT, R13, R0, 0x1, 0x1f ;  /* 0x0c201f00000d7f89 */ /* 0x000ea200000e0000 */
[----:B------:R-:W-:-:S02]  /*6f40*/  LOP3.LUT R4, R23, UR12, R250, 0x96, !PT ;  /* 0x0000000c17047c12 */ /* 0x000fc4000f8e96fa */
[----:B------:R-:W-:Y:S01]  /*6f50*/  FMUL.FTZ R17, R191, c[0x0][0x23c] ;  /* 0x00008f00bf117a20 */ /* 0x000fe20000410000 */
[----:B------:R-:W3:Y:S01]  /*6f60*/  SHFL.BFLY PT, R15, R3, 0x1, 0x1f ;  /* 0x0c201f00030f7f89 */ /* 0x000ee200000e0000 */
[----:B------:R-:W-:Y:S01]  /*6f70*/  LOP3.LUT R11, R249, UR10, R22, 0x96, !PT ;  /* 0x0000000af90b7c12 */ /* 0x000fe2000f8e9616 */
[----:B------:R-:W-:Y:S01]  /*6f80*/  IMAD.WIDE.U32 R4, R4, -0x2daee0ad, RZ ;  /* 0xd2511f5304047825 */ /* 0x000fe200078e00ff */
[----:B------:R-:W-:-:S03]  /*6f90*/  FSETP.NEU.FTZ.AND P2, PT, R191, -INF , PT ;  /* 0xff800000bf00780b */ /* 0x000fc60003f5d000 */
[----:B------:R-:W-:Y:S01]  /*6fa0*/  IMAD.WIDE.U32 R242, R11, -0x2daee0ad, RZ ;  /* 0xd2511f530bf27825 */ /* 0x000fe200078e00ff */
[----:B------:R-:W-:Y:S02]  /*6fb0*/  FSEL R17, R17, RZ, P2 ;  /* 0x000000ff11117208 */ /* 0x000fe40001000000 */
[----:B------:R-:W-:Y:S02]  /*6fc0*/  LOP3.LUT R16, R5, UR9, R28, 0x96, !PT ;  /* 0x0000000905107c12 */ /* 0x000fe4000f8e961c */
[----:B------:R-:W-:Y:S01]  /*6fd0*/  LOP3.LUT R12, R243, UR7, R4, 0x96, !PT ;  /* 0x00000007f30c7c12 */ /* 0x000fe2000f8e9604 */
[--C-:B------:R-:W-:Y:S01]  /*6fe0*/  FFMA.FTZ R8, R8, c[0x0][0x23c], -R17.reuse ;  /* 0x00008f0008087a23 */ /* 0x100fe20000010811 */
[----:B------:R-:W4:Y:S01]  /*6ff0*/  LDC.U8 R4, c[0x0][0x2d8] ;  /* 0x0000b600ff047b82 */ /* 0x000f220000000000 */
[--C-:B------:R-:W-:Y:S02]  /*7000*/  FFMA.FTZ R6, R6, c[0x0][0x23c], -R17.reuse ;  /* 0x00008f0006067a23 */ /* 0x100fe40000010811 */
[----:B------:R-:W5:Y:S01]  /*7010*/  MUFU.EX2 R176, R8 ;  /* 0x0000000800b07308 */ /* 0x000f620000000800 */
[--C-:B------:R-:W-:Y:S01]  /*7020*/  FFMA.FTZ R10, R10, c[0x0][0x23c], -R17.reuse ;  /* 0x00008f000a0a7a23 */ /* 0x100fe20000010811 */
[----:B-1----:R-:W-:Y:S01]  /*7030*/  FMNMX.FTZ R189, R2, R14, !PT ;  /* 0x0000000e02bd7209 */ /* 0x002fe20007810000 */
[----:B------:R-:W-:Y:S01]  /*7040*/  FFMA.FTZ R9, R9, c[0x0][0x23c], -R17 ;  /* 0x00008f0009097a23 */ /* 0x000fe20000010811 */
[----:B--2---:R-:W-:Y:S01]  /*7050*/  FMNMX.FTZ R190, R0, R13, !PT ;  /* 0x0000000d00be7209 */ /* 0x004fe20007810000 */
[----:B------:R-:W-:Y:S01]  /*7060*/  IMAD.WIDE.U32 R28, R16, -0x326172a9, RZ ;  /* 0xcd9e8d57101c7825 */ /* 0x000fe200078e00ff */
[----:B------:R-:W-:-:S02]  /*7070*/  FSEL R2, R191, RZ, P2 ;  /* 0x000000ffbf027208 */ /* 0x000fc40001000000 */
[----:B---3--:R-:W-:Y:S01]  /*7080*/  FMNMX.FTZ R188, R3, R15, !PT ;  /* 0x0000000f03bc7209 */ /* 0x008fe20007810000 */
[C---:B------:R-:W-:Y:S01]  /*7090*/  FMUL.FTZ R18, R190.reuse, c[0x0][0x23c] ;  /* 0x00008f00be127a20 */ /* 0x040fe20000410000 */
[----:B------:R-:W-:Y:S01]  /*70a0*/  FSETP.NEU.FTZ.AND P1, PT, R190, -INF , PT ;  /* 0xff800000be00780b */ /* 0x000fe20003f3d000 */
[----:B------:R1:W-:Y:S01]  /*70b0*/  MUFU.EX2 R177, R6 ;  /* 0x0000000600b17308 */ /* 0x0003e20000000800 */
[----:B------:R-:W-:Y:S01]  /*70c0*/  FSETP.NEU.FTZ.AND P4, PT, R188, -INF , PT ;  /* 0xff800000bc00780b */ /* 0x000fe20003f9d000 */
[----:B------:R-:W-:Y:S01]  /*70d0*/  FADD.FTZ R15, R134, -R2 ;  /* 0x80000002860f7221 */ /* 0x000fe20000010000 */
[----:B------:R-:W-:Y:S01]  /*70e0*/  FSEL R18, R18, RZ, P1 ;  /* 0x000000ff12127208 */ /* 0x000fe20000800000 */
[----:B------:R-:W-:Y:S01]  /*70f0*/  IMAD.WIDE.U32 R12, R12, -0x326172a9, RZ ;  /* 0xcd9e8d570c0c7825 */ /* 0x000fe200078e00ff */
[----:B------:R-:W-:Y:S02]  /*7100*/  FSEL R0, R188, RZ, P4 ;  /* 0x000000ffbc007208 */ /* 0x000fe40002000000 */
[----:B------:R-:W-:Y:S01]  /*7110*/  FSEL R2, R190, RZ, P1 ;  /* 0x000000ffbe027208 */ /* 0x000fe20000800000 */
[----:B------:R2:W-:Y:S01]  /*7120*/  MUFU.EX2 R179, R10 ;  /* 0x0000000a00b37308 */ /* 0x0005e20000000800 */
[----:B------:R-:W-:Y:S01]  /*7130*/  FFMA.FTZ R7, R7, c[0x0][0x23c], -R18 ;  /* 0x00008f0007077a23 */ /* 0x000fe20000010812 */
[----:B------:R-:W-:Y:S01]  /*7140*/  FSETP.NEU.FTZ.AND P3, PT, R189, -INF , PT ;  /* 0xff800000bd00780b */ /* 0x000fe20003f7d000 */
[----:B------:R-:W-:Y:S01]  /*7150*/  FADD.FTZ R22, R136, -R0 ;  /* 0x8000000088167221 */ /* 0x000fe20000010000 */
[----:B-----5:R-:W-:Y:S01]  /*7160*/  MOV R136, R176 ;  /* 0x000000b000887202 */ /* 0x020fe20000000f00 */
[----:B------:R-:W-:Y:S01]  /*7170*/  FFMA.FTZ R0, R19, c[0x0][0x23c], -R18 ;  /* 0x00008f0013007a23 */ /* 0x000fe20000010812 */
[----:B----4-:R-:W-:Y:S01]  /*7180*/  PRMT R176, R4, 0x7054, R4 ;  /* 0x0000705404b07816 */ /* 0x010fe20000000004 */
[----:B------:R-:W-:Y:S01]  /*7190*/  FADD.FTZ R14, R137, -R2 ;  /* 0x80000002890e7221 */ /* 0x000fe20000010000 */
[----:B------:R3:W-:Y:S01]  /*71a0*/  MUFU.EX2 R178, R7 ;  /* 0x0000000700b27308 */ /* 0x0007e20000000800 */
[----:B------:R-:W-:Y:S01]  /*71b0*/  FFMA.FTZ R2, R20, c[0x0][0x23c], -R18 ;  /* 0x00008f0014027a23 */ /* 0x000fe20000010812 */
[C---:B------:R-:W-:Y:S01]  /*71c0*/  FSEL R3, R189.reuse, RZ, P3 ;  /* 0x000000ffbd037208 */ /* 0x040fe20001800000 */
[--C-:B------:R-:W-:Y:S01]  /*71d0*/  HSET2.LE.AND R4, R25, R176.reuse, PT ;  /* 0x000000b019047233 */ /* 0x100fe20003803000 */
[----:B------:R-:W-:Y:S01]  /*71e0*/  FMUL.FTZ R16, R189, c[0x0][0x23c] ;  /* 0x00008f00bd107a20 */ /* 0x000fe20000410000 */
[--C-:B------:R-:W-:Y:S01]  /*71f0*/  HSET2.LE.AND R5, R27, R176.reuse, PT ;  /* 0x000000b01b057233 */ /* 0x100fe20003803000 */
[----:B------:R-:W-:Y:S01]  /*7200*/  SHF.R.U32.HI R11, RZ, 0x10, R12 ;  /* 0x00000010ff0b7819 */ /* 0x000fe2000001160c */
[--C-:B-1----:R-:W-:Y:S01]  /*7210*/  HSET2.LE.AND R6, R31, R176.reuse, PT ;  /* 0x000000b01f067233 */ /* 0x102fe20003803000 */
[----:B------:R1:W4:Y:S01]  /*7220*/  MUFU.EX2 R8, R0 ;  /* 0x0000000000087308 */ /* 0x0003220000000800 */
[----:B------:R-:W-:Y:S01]  /*7230*/  FADD.FTZ R19, R135, -R3 ;  /* 0x8000000387137221 */ /* 0x000fe20000010000 */
[----:B------:R-:W-:Y:S01]  /*7240*/  FSEL R16, R16, RZ, P3 ;  /* 0x000000ff10107208 */ /* 0x000fe20001800000 */
[----:B------:R-:W-:Y:S01]  /*7250*/  FMUL.FTZ R3, R188, c[0x0][0x23c] ;  /* 0x00008f00bc037a20 */ /* 0x000fe20000410000 */
[----:B--2---:R-:W-:Y:S01]  /*7260*/  LOP3.LUT R10, R12, 0xffff, RZ, 0xc0, !PT ;  /* 0x0000ffff0c0a7812 */ /* 0x004fe200078ec0ff */
[----:B------:R-:W-:Y:S01]  /*7270*/  FMUL.FTZ R15, R15, c[0x0][0x23c] ;  /* 0x00008f000f0f7a20 */ /* 0x000fe20000410000 */
[----:B------:R-:W-:Y:S01]  /*7280*/  LOP3.LUT R11, R11, 0xff, RZ, 0xc0, !PT ;  /* 0x000000ff0b0b7812 */ /* 0x000fe200078ec0ff */
[----:B------:R-:W-:Y:S01]  /*7290*/  FMUL.FTZ R14, R14, c[0x0][0x23c] ;  /* 0x00008f000e0e7a20 */ /* 0x000fe20000410000 */
[----:B------:R-:W2:Y:S01]  /*72a0*/  MUFU.EX2 R184, R9 ;  /* 0x0000000900b87308 */ /* 0x000ea20000000800 */
[----:B---3--:R-:W-:Y:S01]  /*72b0*/  HSET2.LE.AND R7, R30, R176, PT ;  /* 0x000000b01e077233 */ /* 0x008fe20003803000 */
[----:B------:R-:W-:Y:S01]  /*72c0*/  FSEL R3, R3, RZ, P4 ;  /* 0x000000ff03037208 */ /* 0x000fe20002000000 */
[----:B------:R-:W-:Y:S01]  /*72d0*/  FMUL.FTZ R19, R19, c[0x0][0x23c] ;  /* 0x00008f0013137a20 */ /* 0x000fe20000410000 */
[----:B------:R-:W-:Y:S01]  /*72e0*/  SHF.R.U32.HI R10, RZ, 0x8, R10 ;  /* 0x00000008ff0a7819 */ /* 0x000fe2000001160a */
[----:B-1----:R-:W-:-:S03]  /*72f0*/  FFMA.FTZ R0, R21, c[0x0][0x23c], -R18 ;  /* 0x00008f0015007a23 */ /* 0x002fc60000010812 */
[----:B------:R1:W-:Y:S01]  /*7300*/  MUFU.EX2 R23, R2 ;  /* 0x0000000200177308 */ /* 0x0003e20000000800 */
[----:B----4-:R-:W-:Y:S02]  /*7310*/  MOV R30, R8 ;  /* 0x00000008001e7202 */ /* 0x010fe40000000f00 */
[----:B--2---:R-:W-:-:S05]  /*7320*/  MOV R31, R184 ;  /* 0x000000b8001f7202 */ /* 0x004fca0000000f00 */
[----:B------:R2:W-:Y:S01]  /*7330*/  MUFU.EX2 R137, R0 ;  /* 0x0000000000897308 */ /* 0x0005e20000000800 */
[----:B-1----:R-:W-:-:S07]  /*7340*/  FFMA.FTZ R2, R24, c[0x0][0x23c], -R3 ;  /* 0x00008f0018027a23 */ /* 0x002fce0000010803 */
[----:B------:R-:W1:Y:S01]  /*7350*/  MUFU.EX2 R21, R14 ;  /* 0x0000000e00157308 */ /* 0x000e620000000800 */
[----:B--2---:R-:W-:-:S07]  /*7360*/  F2FP.BF16.PACK_AB R0, R179, R177 ;  /* 0x000000b1b300723e */ /* 0x004fce00000010ff */
[----:B------:R-:W-:Y:S01]  /*7370*/  MUFU.EX2 R20, R2 ;  /* 0x0000000200147308 */ /* 0x000fe20000000800 */
[----:B------:R-:W-:Y:S02]  /*7380*/  LOP3.LUT R4, R4, R0, RZ, 0xc0, !PT ;  /* 0x0000000004047212 */ /* 0x000fe400078ec0ff */
[----:B------:R-:W-:-:S05]  /*7390*/  F2FP.BF16.PACK_AB R0, R8, R178 ;  /* 0x000000b20800723e */ /* 0x000fca00000010ff */
[----:B------:R-:W2:Y:S01]  /*73a0*/  MUFU.EX2 R19, R19 ;  /* 0x0000001300137308 */ /* 0x000ea20000000800 */
[----:B------:R-:W-:Y:S01]  /*73b0*/  LOP3.LUT R5, R5, R0, RZ, 0xc0, !PT ;  /* 0x0000000005057212 */ /* 0x000fe200078ec0ff */
[----:B-1----:R-:W-:Y:S01]  /*73c0*/  FMUL.FTZ R146, R146, R21 ;  /* 0x0000001592927220 */ /* 0x002fe20000410000 */
[----:B------:R-:W-:Y:S01]  /*73d0*/  F2FP.BF16.PACK_AB R0, R136, R31 ;  /* 0x0000001f8800723e */ /* 0x000fe200000010ff */
[-C--:B------:R-:W-:Y:S02]  /*73e0*/  FMUL.FTZ R147, R147, R21.reuse ;  /* 0x0000001593937220 */ /* 0x080fe40000410000 */
[-C--:B------:R-:W-:Y:S01]  /*73f0*/  FMUL.FTZ R150, R150, R21.reuse ;  /* 0x0000001596967220 */ /* 0x080fe20000410000 */
[----:B------:R-:W-:Y:S01]  /*7400*/  LOP3.LUT R6, R6, R0, RZ, 0xc0, !PT ;  /* 0x0000000006067212 */ /* 0x000fe200078ec0ff */
[----:B------:R-:W-:Y:S01]  /*7410*/  FMUL.FTZ R151, R151, R21 ;  /* 0x0000001597977220 */ /* 0x000fe20000410000 */
[----:B------:R-:W-:Y:S01]  /*7420*/  F2FP.BF16.PACK_AB R0, R23, R137 ;  /* 0x000000891700723e */ /* 0x000fe200000010ff */
[----:B------:R-:W-:-:S02]  /*7430*/  FMUL.FTZ R162, R162, R21 ;  /* 0x00000015a2a27220 */ /* 0x000fc40000410000 */
[----:B------:R-:W-:Y:S01]  /*7440*/  FMUL.FTZ R163, R163, R21 ;  /* 0x00000015a3a37220 */ /* 0x000fe20000410000 */
[----:B------:R-:W-:Y:S01]  /*7450*/  LOP3.LUT R7, R7, R0, RZ, 0xc0, !PT ;  /* 0x0000000007077212 */ /* 0x000fe200078ec0ff */
[----:B------:R-:W-:Y:S02]  /*7460*/  FFMA.FTZ R0, R26, c[0x0][0x23c], -R3 ;  /* 0x00008f001a007a23 */ /* 0x000fe40000010803 */
[-C--:B--2---:R-:W-:Y:S02]  /*7470*/  FMUL.FTZ R142, R142, R19.reuse ;  /* 0x000000138e8e7220 */ /* 0x084fe40000410000 */
[----:B------:R1:W2:Y:S01]  /*7480*/  MUFU.EX2 R24, R0 ;  /* 0x0000000000187308 */ /* 0x0002a20000000800 */
[-C--:B------:R-:W-:Y:S02]  /*7490*/  FMUL.FTZ R143, R143, R19.reuse ;  /* 0x000000138f8f7220 */ /* 0x080fe40000410000 */
[-C--:B------:R-:W-:Y:S02]  /*74a0*/  FMUL.FTZ R154, R154, R19.reuse ;  /* 0x000000139a9a7220 */ /* 0x080fe40000410000 */
[----:B------:R-:W-:-:S02]  /*74b0*/  FMUL.FTZ R155, R155, R19 ;  /* 0x000000139b9b7220 */ /* 0x000fc40000410000 */
[-C--:B------:R-:W-:Y:S02]  /*74c0*/  FMUL.FTZ R158, R158, R19.reuse ;  /* 0x000000139e9e7220 */ /* 0x080fe40000410000 */
[-C--:B------:R-:W-:Y:S02]  /*74d0*/  FMUL.FTZ R159, R159, R19.reuse ;  /* 0x000000139f9f7220 */ /* 0x080fe40000410000 */
[-C--:B------:R-:W-:Y:S02]  /*74e0*/  FMUL.FTZ R170, R170, R19.reuse ;  /* 0x00000013aaaa7220 */ /* 0x080fe40000410000 */
[----:B------:R-:W-:Y:S02]  /*74f0*/  FMUL.FTZ R171, R171, R19 ;  /* 0x00000013abab7220 */ /* 0x000fe40000410000 */
[-C--:B------:R-:W-:Y:S01]  /*7500*/  FMUL.FTZ R166, R166, R21.reuse ;  /* 0x00000015a6a67220 */ /* 0x080fe20000410000 */
[----:B-1----:R-:W-:Y:S01]  /*7510*/  LOP3.LUT R0, R13, UR18, R28, 0x96, !PT ;  /* 0x000000120d007c12 */ /* 0x002fe2000f8e961c */
[----:B------:R-:W-:-:S02]  /*7520*/  FMUL.FTZ R167, R167, R21 ;  /* 0x00000015a7a77220 */ /* 0x000fc40000410000 */
[-C--:B------:R-:W-:Y:S01]  /*7530*/  FMUL.FTZ R38, R38, R19.reuse ;  /* 0x0000001326267220 */ /* 0x080fe20000410000 */
[C---:B------:R-:W-:Y:S01]  /*7540*/  LOP3.LUT R2, R0.reuse, 0xffff, RZ, 0xc0, !PT ;  /* 0x0000ffff00027812 */ /* 0x040fe200078ec0ff */
[----:B------:R-:W-:Y:S01]  /*7550*/  FMUL.FTZ R39, R39, R19 ;  /* 0x0000001327277220 */ /* 0x000fe20000410000 */
[----:B------:R-:W-:Y:S01]  /*7560*/  LOP3.LUT R8, R0, 0xff, RZ, 0xc0, !PT ;  /* 0x000000ff00087812 */ /* 0x000fe200078ec0ff */
[-C--:B------:R-:W-:Y:S01]  /*7570*/  FMUL.FTZ R42, R42, R21.reuse ;  /* 0x000000152a2a7220 */ /* 0x080fe20000410000 */
[----:B------:R-:W-:Y:S01]  /*7580*/  SHF.R.U32.HI R2, RZ, 0x8, R2 ;  /* 0x00000008ff027819 */ /* 0x000fe20000011602 */
[----:B------:R-:W-:Y:S01]  /*7590*/  FMUL.FTZ R43, R43, R21 ;  /* 0x000000152b2b7220 */ /* 0x000fe20000410000 */
[----:B------:R-:W-:Y:S01]  /*75a0*/  SHF.R.U32.HI R9, RZ, 0x10, R0 ;  /* 0x00000010ff097819 */ /* 0x000fe20000011600 */
[-C--:B------:R-:W-:Y:S01]  /*75b0*/  FMUL.FTZ R50, R50, R19.reuse ;  /* 0x0000001332327220 */ /* 0x080fe20000410000 */
[----:B------:R-:W-:Y:S01]  /*75c0*/  PRMT R8, R8, 0x5410, R2 ;  /* 0x0000541008087816 */ /* 0x000fe20000000002 */
[----:B------:R-:W-:Y:S01]  /*75d0*/  FMUL.FTZ R51, R51, R19 ;  /* 0x0000001333337220 */ /* 0x000fe20000410000 */
[----:B--2---:R-:W-:Y:S01]  /*75e0*/  F2FP.BF16.PACK_AB R2, R24, R20 ;  /* 0x000000141802723e */ /* 0x004fe200000010ff */
[----:B------:R-:W-:-:S02]  /*75f0*/  FMUL.FTZ R46, R46, R21 ;  /* 0x000000152e2e7220 */ /* 0x000fc40000410000 */
[----:B------:R-:W-:Y:S01]  /*7600*/  HSET2.LE.AND R8, R8, R176, PT ;  /* 0x000000b008087233 */ /* 0x000fe20003803000 */
[----:B------:R-:W-:Y:S02]  /*7610*/  FMUL.FTZ R47, R47, R21 ;  /* 0x000000152f2f7220 */ /* 0x000fe40000410000 */
[-C--:B------:R-:W-:Y:S02]  /*7620*/  FMUL.FTZ R54, R54, R19.reuse ;  /* 0x0000001336367220 */ /* 0x080fe40000410000 */
[----:B------:R-:W-:Y:S01]  /*7630*/  LOP3.LUT R8, R8, R2, RZ, 0xc0, !PT ;  /* 0x0000000208087212 */ /* 0x000fe200078ec0ff */
[----:B------:R-:W-:Y:S01]  /*7640*/  FMUL.FTZ R55, R55, R19 ;  /* 0x0000001337377220 */ /* 0x000fe20000410000 */
[----:B------:R-:W-:Y:S01]  /*7650*/  SHF.R.U32.HI R2, RZ, 0x18, R0 ;  /* 0x00000018ff027819 */ /* 0x000fe20000011600 */
[-C--:B------:R-:W-:Y:S01]  /*7660*/  FMUL.FTZ R58, R58, R21.reuse ;  /* 0x000000153a3a7220 */ /* 0x080fe20000410000 */
[----:B------:R-:W-:Y:S01]  /*7670*/  LOP3.LUT R0, R9, 0xff, RZ, 0xc0, !PT ;  /* 0x000000ff09007812 */ /* 0x000fe200078ec0ff */
[----:B------:R-:W-:-:S02]  /*7680*/  FMUL.FTZ R59, R59, R21 ;  /* 0x000000153b3b7220 */ /* 0x000fc40000410000 */
[-C--:B------:R-:W-:Y:S01]  /*7690*/  FMUL.FTZ R66, R66, R19.reuse ;  /* 0x0000001342427220 */ /* 0x080fe20000410000 */
[----:B------:R-:W-:Y:S01]  /*76a0*/  PRMT R2, R0, 0x5410, R2 ;  /* 0x0000541000027816 */ /* 0x000fe20000000002 */
[----:B------:R-:W-:Y:S02]  /*76b0*/  FFMA.FTZ R0, R132, c[0x0][0x23c], -R16 ;  /* 0x00008f0084007a23 */ /* 0x000fe40000010810 */
[----:B------:R-:W-:Y:S02]  /*76c0*/  FMUL.FTZ R67, R67, R19 ;  /* 0x0000001343437220 */ /* 0x000fe40000410000 */
[----:B------:R1:W-:Y:S01]  /*76d0*/  MUFU.EX2 R240, R0 ;  /* 0x0000000000f07308 */ /* 0x0003e20000000800 */
[----:B------:R-:W-:Y:S01]  /*76e0*/  HSET2.LE.AND R9, R2, R176, PT ;  /* 0x000000b002097233 */ /* 0x000fe20003803000 */
[----:B------:R-:W-:Y:S02]  /*76f0*/  FFMA.FTZ R2, R32, c[0x0][0x23c], -R3 ;  /* 0x00008f0020027a23 */ /* 0x000fe40000010803 */
[----:B------:R-:W-:-:S02]  /*7700*/  FMUL.FTZ R62, R62, R21 ;  /* 0x000000153e3e7220 */ /* 0x000fc40000410000 */
[----:B------:R-:W-:Y:S02]  /*7710*/  FMUL.FTZ R63, R63, R21 ;  /* 0x000000153f3f7220 */ /* 0x000fe40000410000 */
[----:B------:R2:W-:Y:S01]  /*7720*/  MUFU.EX2 R250, R2 ;  /* 0x0000000200fa7308 */ /* 0x0005e20000000800 */
[-C--:B------:R-:W-:Y:S02]  /*7730*/  FMUL.FTZ R70, R70, R19.reuse ;  /* 0x0000001346467220 */ /* 0x080fe40000410000 */
[----:B------:R-:W-:Y:S02]  /*7740*/  FMUL.FTZ R71, R71, R19 ;  /* 0x0000001347477220 */ /* 0x000fe40000410000 */
[-C--:B------:R-:W-:Y:S02]  /*7750*/  FMUL.FTZ R74, R74, R21.reuse ;  /* 0x000000154a4a7220 */ /* 0x080fe40000410000 */
[----:B------:R-:W-:Y:S02]  /*7760*/  FMUL.FTZ R75, R75, R21 ;  /* 0x000000154b4b7220 */ /* 0x000fe40000410000 */
[----:B-1----:R-:W-:-:S02]  /*7770*/  FFMA.FTZ R0, R133, c[0x0][0x23c], -R16 ;  /* 0x00008f0085007a23 */ /* 0x002fc40000010810 */
[-C--:B------:R-:W-:Y:S02]  /*7780*/  FMUL.FTZ R82, R82, R19.reuse ;  /* 0x0000001352527220 */ /* 0x080fe40000410000 */
[----:B------:R-:W1:Y:S01]  /*7790*/  MUFU.EX2 R25, R0 ;  /* 0x0000000000197308 */ /* 0x000e620000000800 */
[----:B------:R-:W-:Y:S02]  /*77a0*/  FMUL.FTZ R83, R83, R19 ;  /* 0x0000001353537220 */ /* 0x000fe40000410000 */
[-C--:B------:R-:W-:Y:S01]  /*77b0*/  FMUL.FTZ R78, R78, R21.reuse ;  /* 0x000000154e4e7220 */ /* 0x080fe20000410000 */
[----:B--2---:R-:W-:Y:S01]  /*77c0*/  LOP3.LUT R2, R241, UR8, R172, 0x96, !PT ;  /* 0x00000008f1027c12 */ /* 0x004fe2000f8e96ac */
[----:B------:R-:W-:Y:S02]  /*77d0*/  FMUL.FTZ R79, R79, R21 ;  /* 0x000000154f4f7220 */ /* 0x000fe40000410000 */
[-C--:B------:R-:W-:Y:S02]  /*77e0*/  FMUL.FTZ R86, R86, R19.reuse ;  /* 0x0000001356567220 */ /* 0x080fe40000410000 */
[----:B------:R-:W-:-:S02]  /*77f0*/  FMUL.FTZ R87, R87, R19 ;  /* 0x0000001357577220 */ /* 0x000fc40000410000 */
[-C--:B------:R-:W-:Y:S02]  /*7800*/  FMUL.FTZ R90, R90, R21.reuse ;  /* 0x000000155a5a7220 */ /* 0x080fe40000410000 */
[----:B------:R-:W-:Y:S02]  /*7810*/  FMUL.FTZ R91, R91, R21 ;  /* 0x000000155b5b7220 */ /* 0x000fe40000410000 */
[-C--:B------:R-:W-:Y:S01]  /*7820*/  FMUL.FTZ R98, R98, R19.reuse ;  /* 0x0000001362627220 */ /* 0x080fe20000410000 */
[----:B-1----:R-:W-:Y:S01]  /*7830*/  F2FP.BF16.PACK_AB R0, R25, R240 ;  /* 0x000000f01900723e */ /* 0x002fe200000010ff */
[----:B------:R-:W-:Y:S02]  /*7840*/  FMUL.FTZ R99, R99, R19 ;  /* 0x0000001363637220 */ /* 0x000fe40000410000 */
[-C--:B------:R-:W-:Y:S01]  /*7850*/  FMUL.FTZ R94, R94, R21.reuse ;  /* 0x000000155e5e7220 */ /* 0x080fe20000410000 */
[----:B------:R-:W-:Y:S01]  /*7860*/  LOP3.LUT R9, R9, R0, RZ, 0xc0, !PT ;  /* 0x0000000009097212 */ /* 0x000fe200078ec0ff */
[----:B------:R-:W-:Y:S01]  /*7870*/  FMUL.FTZ R95, R95, R21 ;  /* 0x000000155f5f7220 */ /* 0x000fe20000410000 */
[----:B------:R-:W-:Y:S01]  /*7880*/  LOP3.LUT R0, R12, 0xff, RZ, 0xc0, !PT ;  /* 0x000000ff0c007812 */ /* 0x000fe200078ec0ff */
[-C--:B------:R-:W-:Y:S01]  /*7890*/  FMUL.FTZ R102, R102, R19.reuse ;  /* 0x0000001366667220 */ /* 0x080fe20000410000 */
[----:B------:R-:W-:Y:S01]  /*78a0*/  SHF.R.U32.HI R12, RZ, 0x18, R12 ;  /* 0x00000018ff0c7819 */ /* 0x000fe2000001160c */
[----:B------:R-:W-:Y:S01]  /*78b0*/  FMUL.FTZ R103, R103, R19 ;  /* 0x0000001367677220 */ /* 0x000fe20000410000 */
[----:B------:R-:W-:Y:S01]  /*78c0*/  PRMT R10, R0, 0x5410, R10 ;  /* 0x00005410000a7816 */ /* 0x000fe2000000000a */
[----:B------:R-:W-:Y:S01]  /*78d0*/  FFMA.FTZ R0, R33, c[0x0][0x23c], -R3 ;  /* 0x00008f0021007a23 */ /* 0x000fe20000010803 */
[----:B------:R-:W-:Y:S01]  /*78e0*/  PRMT R11, R11, 0x5410, R12 ;  /* 0x000054100b0b7816 */ /* 0x000fe2000000000c */
[----:B------:R-:W-:-:S02]  /*78f0*/  FMUL.FTZ R106, R106, R21 ;  /* 0x000000156a6a7220 */ /* 0x000fc40000410000 */
[----:B------:R-:W1:Y:S01]  /*7900*/  MUFU.EX2 R251, R0 ;  /* 0x0000000000fb7308 */ /* 0x000e620000000800 */
[--C-:B------:R-:W-:Y:S01]  /*7910*/  HSET2.LE.AND R10, R10, R176.reuse, PT ;  /* 0x000000b00a0a7233 */ /* 0x100fe20003803000 */
[----:B------:R-:W-:Y:S01]  /*7920*/  FMUL.FTZ R107, R107, R21 ;  /* 0x000000156b6b7220 */ /* 0x000fe20000410000 */
[----:B------:R-:W-:Y:S01]  /*7930*/  HSET2.LE.AND R11, R11, R176, PT ;  /* 0x000000b00b0b7233 */ /* 0x000fe20003803000 */
[-C--:B------:R-:W-:Y:S02]  /*7940*/  FMUL.FTZ R114, R114, R19.reuse ;  /* 0x0000001372727220 */ /* 0x080fe40000410000 */
[----:B------:R-:W-:Y:S02]  /*7950*/  FMUL.FTZ R115, R115, R19 ;  /* 0x0000001373737220 */ /* 0x000fe40000410000 */
[-C--:B------:R-:W-:Y:S02]  /*7960*/  FMUL.FTZ R110, R110, R21.reuse ;  /* 0x000000156e6e7220 */ /* 0x080fe40000410000 */
[----:B------:R-:W-:-:S02]  /*7970*/  FMUL.FTZ R111, R111, R21 ;  /* 0x000000156f6f7220 */ /* 0x000fc40000410000 */
[-C--:B------:R-:W-:Y:S02]  /*7980*/  FMUL.FTZ R122, R122, R21.reuse ;  /* 0x000000157a7a7220 */ /* 0x080fe40000410000 */
[-C--:B------:R-:W-:Y:S01]  /*7990*/  FMUL.FTZ R123, R123, R21.reuse ;  /* 0x000000157b7b7220 */ /* 0x080fe20000410000 */
[----:B-1----:R-:W-:Y:S01]  /*79a0*/  F2FP.BF16.PACK_AB R0, R251, R250 ;  /* 0x000000fafb00723e */ /* 0x002fe200000010ff */
[-C--:B------:R-:W-:Y:S02]  /*79b0*/  FMUL.FTZ R126, R126, R21.reuse ;  /* 0x000000157e7e7220 */ /* 0x080fe40000410000 */
[----:B------:R-:W-:Y:S01]  /*79c0*/  FMUL.FTZ R127, R127, R21 ;  /* 0x000000157f7f7220 */ /* 0x000fe20000410000 */
[----:B------:R-:W-:Y:S01]  /*79d0*/  LOP3.LUT R10, R10, R0, RZ, 0xc0, !PT ;  /* 0x000000000a0a7212 */ /* 0x000fe200078ec0ff */
[----:B------:R-:W-:Y:S02]  /*79e0*/  FFMA.FTZ R0, R34, c[0x0][0x23c], -R16 ;  /* 0x00008f0022007a23 */ /* 0x000fe40000010810 */
[----:B------:R-:W-:-:S02]  /*79f0*/  FMUL.FTZ R118, R118, R19 ;  /* 0x0000001376767220 */ /* 0x000fc40000410000 */
[----:B------:R1:W-:Y:S01]  /*7a00*/  MUFU.EX2 R243, R0 ;  /* 0x0000000000f37308 */ /* 0x0003e20000000800 */
[-C--:B------:R-:W-:Y:S02]  /*7a10*/  FMUL.FTZ R119, R119, R19.reuse ;  /* 0x0000001377777220 */ /* 0x080fe40000410000 */
[-C--:B------:R-:W-:Y:S02]  /*7a20*/  FMUL.FTZ R130, R130, R19.reuse ;  /* 0x0000001382827220 */ /* 0x080fe40000410000 */
[----:B------:R-:W-:Y:S02]  /*7a30*/  FMUL.FTZ R131, R131, R19 ;  /* 0x0000001383837220 */ /* 0x000fe40000410000 */
[----:B-1----:R-:W-:-:S04]  /*7a40*/  FFMA.FTZ R0, R35, c[0x0][0x23c], -R16 ;  /* 0x00008f0023007a23 */ /* 0x002fc80000010810 */
[----:B------:R-:W1:Y:S02]  /*7a50*/  MUFU.EX2 R249, R0 ;  /* 0x0000000000f97308 */ /* 0x000e640000000800 */
[----:B-1----:R-:W-:-:S04]  /*7a60*/  F2FP.BF16.PACK_AB R0, R249, R243 ;  /* 0x000000f3f900723e */ /* 0x002fc800000010ff */
[----:B------:R-:W-:Y:S01]  /*7a70*/  LOP3.LUT R11, R11, R0, RZ, 0xc0, !PT ;  /* 0x000000000b0b7212 */ /* 0x000fe200078ec0ff */
[----:B------:R-:W-:Y:S02]  /*7a80*/  FMUL.FTZ R0, R22, c[0x0][0x23c] ;  /* 0x00008f0016007a20 */ /* 0x000fe40000410000 */
[----:B------:R1:W2:Y:S08]  /*7a90*/  MUFU.EX2 R22, R15 ;  /* 0x0000000f00167308 */ /* 0x0002b00000000800 */
[----:B------:R-:W3:Y:S01]  /*7aa0*/  MUFU.EX2 R0, R0 ;  /* 0x0000000000007308 */ /* 0x000ee20000000800 */
[----:B-1----:R-:W1:Y:S01]  /*7ab0*/  LDSM.16.MT88.4 R12, [R201+0xa000] ;  /* 0x00a00000c90c783b */ /* 0x002e620000004200 */
[----:B--2---:R-:W-:-:S02]  /*7ac0*/  FMUL.FTZ R144, R144, R22 ;  /* 0x0000001690907220 */ /* 0x004fc40000410000 */
[-C--:B------:R-:W-:Y:S02]  /*7ad0*/  FMUL.FTZ R145, R145, R22.reuse ;  /* 0x0000001691917220 */ /* 0x080fe40000410000 */
[-C--:B------:R-:W-:Y:S02]  /*7ae0*/  FMUL.FTZ R148, R148, R22.reuse ;  /* 0x0000001694947220 */ /* 0x080fe40000410000 */
[----:B------:R-:W-:Y:S02]  /*7af0*/  FMUL.FTZ R149, R149, R22 ;  /* 0x0000001695957220 */ /* 0x000fe40000410000 */
[-C--:B---3--:R-:W-:Y:S02]  /*7b00*/  FMUL.FTZ R140, R140, R0.reuse ;  /* 0x000000008c8c7220 */ /* 0x088fe40000410000 */
[-C--:B------:R-:W-:Y:S02]  /*7b10*/  FMUL.FTZ R141, R141, R0.reuse ;  /* 0x000000008d8d7220 */ /* 0x080fe40000410000 */
        /* <DEDUP_REMOVED lines=14> */
[-C--:B-1----:R-:W-:Y:S01]  /*7c00*/  HMMA.16816.F32.BF16 R140, R8, R12.reuse, R140 ;  /* 0x0000000c088c723c */ /* 0x082fe2000004188c */
[-C--:B------:R-:W-:Y:S02]  /*7c10*/  FMUL.FTZ R48, R48, R0.reuse ;  /* 0x0000000030307220 */ /* 0x080fe40000410000 */
[----:B------:R-:W-:Y:S02]  /*7c20*/  FMUL.FTZ R49, R49, R0 ;  /* 0x0000000031317220 */ /* 0x000fe40000410000 */
        /* <DEDUP_REMOVED lines=12> */
[----:B------:R-:W-:Y:S01]  /*7cf0*/  HMMA.16816.F32.BF16 R244, R8, R14, R152 ;  /* 0x0000000e08f4723c */ /* 0x000fe20000041898 */
[----:B------:R-:W1:Y:S01]  /*7d00*/  LDSM.16.MT88.4 R12, [R203+0xa000] ;  /* 0x00a00000cb0c783b */ /* 0x000e620000004200 */
[-C--:B------:R-:W-:Y:S02]  /*7d10*/  FMUL.FTZ R68, R68, R0.reuse ;  /* 0x0000000044447220 */ /* 0x080fe40000410000 */
[----:B------:R-:W-:Y:S02]  /*7d20*/  FMUL.FTZ R69, R69, R0 ;  /* 0x0000000045457220 */ /* 0x000fe40000410000 */
        /* <DEDUP_REMOVED lines=33> */
[----:B------:R-:W-:Y:S02]  /*7f40*/  FFMA.FTZ R28, R252, R0, R20 ;  /* 0x00000000fc1c7223 */ /* 0x000fe40000010014 */
[----:B------:R-:W-:Y:S02]  /*7f50*/  FFMA.FTZ R0, R193, c[0x0][0x23c], -R3 ;  /* 0x00008f00c1007a23 */ /* 0x000fe40000010803 */
[----:B------:R-:W-:-:S02]  /*7f60*/  FMUL.FTZ R120, R120, R22 ;  /* 0x0000001678787220 */ /* 0x000fc40000410000 */
[-C--:B------:R-:W-:Y:S01]  /*7f70*/  FMUL.FTZ R121, R121, R22.reuse ;  /* 0x0000001679797220 */ /* 0x080fe20000410000 */
[----:B------:R-:W-:Y:S01]  /*7f80*/  HMMA.16816.F32.BF16 R236, R8, R14, R168 ;  /* 0x0000000e08ec723c */ /* 0x000fe200000418a8 */
[----:B------:R-:W1:Y:S01]  /*7f90*/  LDSM.16.MT88.4 R12, [R206+0xa000] ;  /* 0x00a00000ce0c783b */ /* 0x000e620000004200 */
[-C--:B------:R-:W-:Y:S01]  /*7fa0*/  FMUL.FTZ R124, R124, R22.reuse ;  /* 0x000000167c7c7220 */ /* 0x080fe20000410000 */
[----:B------:R2:W-:Y:S01]  /*7fb0*/  MUFU.EX2 R172, R0 ;  /* 0x0000000000ac7308 */ /* 0x0005e20000000800 */
[----:B------:R-:W-:Y:S02]  /*7fc0*/  FMUL.FTZ R125, R125, R22 ;  /* 0x000000167d7d7220 */ /* 0x000fe40000410000 */
[----:B------:R-:W-:Y:S01]  /*7fd0*/  FFMA.FTZ R20, R225, c[0x0][0x23c], -R16 ;  /* 0x00008f00e1147a23 */ /* 0x000fe20000010810 */
[----:B------:R-:W-:Y:S02]  /*7fe0*/  MOV R169, R179 ;  /* 0x000000b300a97202 */ /* 0x000fe40000000f00 */
[----:B------:R-:W-:-:S02]  /*7ff0*/  MOV R168, R176 ;  /* 0x000000b000a87202 */ /* 0x000fc40000000f00 */
[----:B------:R-:W-:Y:S01]  /*8000*/  MOV R170, R25 ;  /* 0x0000001900aa7202 */ /* 0x000fe20000000f00 */
[----:B------:R-:W-:Y:S01]  /*8010*/  MUFU.EX2 R20, R20 ;  /* 0x0000001400147308 */ /* 0x000fe20000000800 */
[----:B------:R-:W-:Y:S02]  /*8020*/  MOV R171, R24 ;  /* 0x0000001800ab7202 */ /* 0x000fe40000000f00 */
[----:B------:R-:W-:Y:S02]  /*8030*/  MOV R241, R168 ;  /* 0x000000a800f17202 */ /* 0x000fe40000000f00 */
[----:B------:R-:W-:Y:S01]  /*8040*/  MOV R168, R30 ;  /* 0x0000001e00a87202 */ /* 0x000fe20000000f00 */
[----:B--2---:R-:W-:Y:S01]  /*8050*/  FFMA.FTZ R0, R192, c[0x0][0x23c], -R3 ;  /* 0x00008f00c0007a23 */ /* 0x004fe20000010803 */
        /* <DEDUP_REMOVED lines=10> */
[----:B------:R-:W-:Y:S01]  /*8100*/  FFMA.FTZ R23, R229, c[0x0][0x23c], -R18 ;  /* 0x00008f00e5177a23 */ /* 0x000fe20000010812 */
[----:B------:R-:W-:Y:S02]  /*8110*/  MOV R192, R50 ;  /* 0x0000003200c07202 */ /* 0x000fe40000000f00 */
[----:B------:R-:W-:-:S03]  /*8120*/  MOV R193, R49 ;  /* 0x0000003100c17202 */ /* 0x000fc60000000f00 */
[----:B------:R-:W-:Y:S01]  /*8130*/  MUFU.EX2 R23, R23 ;  /* 0x0000001700177308 */ /* 0x000fe20000000800 */
[-C--:B-1----:R-:W-:Y:S08]  /*8140*/  HMMA.16816.F32.BF16 R52, R8, R12.reuse, R52 ;  /* 0x0000000c0834723c */ /* 0x082ff00000041834 */
[C---:B------:R-:W-:Y:S08]  /*8150*/  HMMA.16816.F32.BF16 R56, R4.reuse, R12, R56 ;  /* 0x0000000c0438723c */ /* 0x040ff00000041838 */
[-C--:B------:R-:W-:Y:S08]  /*8160*/  HMMA.16816.F32.BF16 R60, R4, R14.reuse, R60 ;  /* 0x0000000e043c723c */ /* 0x080ff0000004183c */
[----:B------:R-:W-:Y:S01]  /*8170*/  HMMA.16816.F32.BF16 R196, R8, R14, R64 ;  /* 0x0000000e08c4723c */ /* 0x000fe20000041840 */
[----:B------:R-:W1:Y:S06]  /*8180*/  LDSM.16.MT88.4 R12, [R201+0xb000] ;  /* 0x00b00000c90c783b */ /* 0x000e6c0000004200 */
[----:B------:R-:W-:-:S02]  /*8190*/  MOV R67, R175 ;  /* 0x000000af00437202 */ /* 0x000fc40000000f00 */
[----:B------:R2:W-:Y:S02]  /*81a0*/  MUFU.EX2 R175, R0 ;  /* 0x0000000000af7308 */ /* 0x0005e40000000800 */
[----:B--2---:R-:W-:Y:S01]  /*81b0*/  FFMA.FTZ R0, R181, c[0x0][0x23c], -R3 ;  /* 0x00008f00b5007a23 */ /* 0x004fe20000010803 */
[----:B------:R-:W-:-:S05]  /*81c0*/  MOV R181, R51 ;  /* 0x0000003300b57202 */ /* 0x000fca0000000f00 */
[----:B------:R2:W-:Y:S01]  /*81d0*/  MUFU.EX2 R173, R0 ;  /* 0x0000000000ad7308 */ /* 0x0005e20000000800 */
[----:B-1----:R-:W-:Y:S01]  /*81e0*/  HMMA.16816.F32.BF16 R68, R8, R12, R68 ;  /* 0x0000000c0844723c */ /* 0x002fe20000041844 */
[----:B--2---:R-:W-:Y:S01]  /*81f0*/  FFMA.FTZ R0, R194, c[0x0][0x23c], -R16 ;  /* 0x00008f00c2007a23 */ /* 0x004fe20000010810 */
[----:B------:R-:W-:-:S06]  /*8200*/  MOV R194, R170 ;  /* 0x000000aa00c27202 */ /* 0x000fcc0000000f00 */
[C---:B------:R-:W-:Y:S01]  /*8210*/  HMMA.16816.F32.BF16 R72, R4.reuse, R12, R72 ;  /* 0x0000000c0448723c */ /* 0x040fe20000041848 */
[----:B------:R-:W-:Y:S07]  /*8220*/  MUFU.EX2 R31, R0 ;  /* 0x00000000001f7308 */ /* 0x000fee0000000800 */
[-C--:B------:R-:W-:Y:S08]  /*8230*/  HMMA.16816.F32.BF16 R76, R4, R14.reuse, R76 ;  /* 0x0000000e044c723c */ /* 0x080ff0000004184c */
[C---:B------:R-:W-:Y:S01]  /*8240*/  HMMA.16816.F32.BF16 R184, R8.reuse, R14, R80 ;  /* 0x0000000e08b8723c */ /* 0x040fe20000041850 */
[----:B------:R-:W1:Y:S04]  /*8250*/  LDSM.16.MT88.4 R12, [R203+0xb000] ;  /* 0x00b00000cb0c783b */ /* 0x000e680000004200 */
[----:B------:R-:W-:Y:S03]  /*8260*/  LDSM.16.MT88.4 R80, [R201+0xb800] ;  /* 0x00b80000c950783b */ /* 0x000fe60000004200 */
[-C--:B-1----:R-:W-:Y:S08]  /*8270*/  HMMA.16816.F32.BF16 R84, R8, R12.reuse, R84 ;  /* 0x0000000c0854723c */ /* 0x082ff00000041854 */
[C---:B------:R-:W-:Y:S08]  /*8280*/  HMMA.16816.F32.BF16 R88, R4.reuse, R12, R88 ;  /* 0x0000000c0458723c */ /* 0x040ff00000041858 */
[-C--:B------:R-:W-:Y:S08]  /*8290*/  HMMA.16816.F32.BF16 R92, R4, R14.reuse, R92 ;  /* 0x0000000e045c723c */ /* 0x080ff0000004185c */
[C---:B------:R-:W-:Y:S01]  /*82a0*/  HMMA.16816.F32.BF16 R176, R8.reuse, R14, R96 ;  /* 0x0000000e08b0723c */ /* 0x040fe20000041860 */
[----:B------:R-:W1:Y:S04]  /*82b0*/  LDSM.16.MT88.4 R12, [R206+0xb000] ;  /* 0x00b00000ce0c783b */ /* 0x000e680000004200 */
[----:B------:R-:W-:Y:S03]  /*82c0*/  LDSM.16.MT88.4 R96, [R203+0xb800] ;  /* 0x00b80000cb60783b */ /* 0x000fe60000004200 */
[-C--:B-1----:R-:W-:Y:S08]  /*82d0*/  HMMA.16816.F32.BF16 R100, R8, R12.reuse, R100 ;  /* 0x0000000c0864723c */ /* 0x082ff00000041864 */
[C---:B------:R-:W-:Y:S08]  /*82e0*/  HMMA.16816.F32.BF16 R104, R4.reuse, R12, R104 ;  /* 0x0000000c0468723c */ /* 0x040ff00000041868 */
[-C--:B------:R-:W-:Y:S08]  /*82f0*/  HMMA.16816.F32.BF16 R108, R4, R14.reuse, R108 ;  /* 0x0000000e046c723c */ /* 0x080ff0000004186c */
[----:B------:R-:W-:Y:S01]  /*8300*/  HMMA.16816.F32.BF16 R132, R8, R14, R112 ;  /* 0x0000000e0884723c */ /* 0x000fe20000041870 */
[----:B------:R-:W1:Y:S04]  /*8310*/  LDSM.16.MT88.4 R12, [R205+0xb000] ;  /* 0x00b00000cd0c783b */ /* 0x000e680000004200 */
[----:B------:R-:W-:Y:S03]  /*8320*/  LDSM.16.MT88.4 R112, [R206+0xb800] ;  /* 0x00b80000ce70783b */ /* 0x000fe60000004200 */
[C---:B-1----:R-:W-:Y:S08]  /*8330*/  HMMA.16816.F32.BF16 R120, R4.reuse, R12, R120 ;  /* 0x0000000c0478723c */ /* 0x042ff00000041878 */
[----:B------:R-:W-:Y:S07]  /*8340*/  HMMA.16816.F32.BF16 R24, R4, R14, R124 ;  /* 0x0000000e0418723c */ /* 0x000fee000004187c */
[----:B------:R-:W-:Y:S01]  /*8350*/  FFMA.FTZ R5, R180, c[0x0][0x23c], -R3 ;  /* 0x00008f00b4057a23 */ /* 0x000fe20000010803 */
[----:B------:R-:W-:Y:S01]  /*8360*/  LOP3.LUT R6, R29, UR8, R248, 0x96, !PT ;  /* 0x000000081d067c12 */ /* 0x000fe2000f8e96f8 */
[----:B------:R-:W-:Y:S01]  /*8370*/  IMAD.WIDE.U32 R2, R2, -0x2daee0ad, RZ ;  /* 0xd2511f5302027825 */ /* 0x000fe200078e00ff */
[----:B------:R-:W-:Y:S01]  /*8380*/  HMMA.16816.F32.BF16 R116, R8, R12, R116 ;  /* 0x0000000c0874723c */ /* 0x000fe20000041874 */
[----:B------:R1:W-:Y:S01]  /*8390*/  MUFU.EX2 R252, R5 ;  /* 0x0000000500fc7308 */ /* 0x0003e20000000800 */
[----:B------:R-:W-:-:S02]  /*83a0*/  MOV R180, R168 ;  /* 0x000000a800b47202 */ /* 0x000fc40000000f00 */
[----:B------:R-:W-:Y:S02]  /*83b0*/  LOP3.LUT R4, R3, UR17, R174, 0x96, !PT ;  /* 0x0000001103047c12 */ /* 0x000fe4000f8e96ae */
[C---:B------:R-:W-:Y:S02]  /*83c0*/  LOP3.LUT R7, R2.reuse, 0xffff, RZ, 0xc0, !PT ;  /* 0x0000ffff02077812 */ /* 0x040fe400078ec0ff */
[----:B------:R-:W-:Y:S01]  /*83d0*/  HMMA.16816.F32.BF16 R32, R8, R14, R128 ;  /* 0x0000000e0820723c */ /* 0x000fe20000041880 */
[----:B------:R-:W-:Y:S02]  /*83e0*/  SHF.R.U32.HI R13, RZ, 0x18, R2 ;  /* 0x00000018ff0d7819 */ /* 0x000fe40000011602 */
[----:B------:R-:W-:Y:S02]  /*83f0*/  MOV R174, R169 ;  /* 0x000000a900ae7202 */ /* 0x000fe40000000f00 */
[----:B------:R-:W-:Y:S02]  /*8400*/  MOV R248, R48 ;  /* 0x0000003000f87202 */ /* 0x000fe40000000f00 */
[----:B------:R-:W-:Y:S01]  /*8410*/  LOP3.LUT R15, R2, 0xff, RZ, 0xc0, !PT ;  /* 0x000000ff020f7812 */ /* 0x000fe200078ec0ff */
[----:B------:R-:W-:Y:S01]  /*8420*/  FFMA.FTZ R9, R226, c[0x0][0x23c], -R18 ;  /* 0x00008f00e2097a23 */ /* 0x000fe20000010812 */
[----:B------:R-:W-:Y:S01]  /*8430*/  SHF.R.U32.HI R14, RZ, 0x10, R2 ;  /* 0x00000010ff0e7819 */ /* 0x000fe20000011602 */
[----:B------:R-:W-:Y:S01]  /*8440*/  IMAD.WIDE.U32 R2, R6, -0x2daee0ad, RZ ;  /* 0xd2511f5306027825 */ /* 0x000fe200078e00ff */
[----:B------:R-:W-:Y:S03]  /*8450*/  LDSM.16.MT88.4 R48, [R206+0xa800] ;  /* 0x00a80000ce30783b */ /* 0x000fe60000004200 */
[----:B-1----:R-:W-:Y:S01]  /*8460*/  FFMA.FTZ R5, R182, c[0x0][0x23c], -R16 ;  /* 0x00008f00b6057a23 */ /* 0x002fe20000010810 */
[C---:B------:R-:W-:Y:S01]  /*8470*/  LOP3.LUT R8, R2.reuse, 0xffff, RZ, 0xc0, !PT ;  /* 0x0000ffff02087812 */ /* 0x040fe200078ec0ff */
[----:B------:R-:W-:Y:S01]  /*8480*/  FFMA.FTZ R6, R195, c[0x0][0x23c], -R17 ;  /* 0x00008f00c3067a23 */ /* 0x000fe20000010811 */
[----:B------:R-:W-:Y:S01]  /*8490*/  LOP3.LUT R12, R2, 0xff, RZ, 0xc0, !PT ;  /* 0x000000ff020c7812 */ /* 0x000fe200078ec0ff */
[----:B------:R1:W-:Y:S01]  /*84a0*/  MUFU.EX2 R137, R5 ;  /* 0x0000000500897308 */ /* 0x0003e20000000800 */
[----:B------:R-:W-:-:S02]  /*84b0*/  SHF.R.U32.HI R11, RZ, 0x10, R2 ;  /* 0x00000010ff0b7819 */ /* 0x000fc40000011602 */
[----:B------:R-:W-:Y:S01]  /*84c0*/  SHF.R.U32.HI R10, RZ, 0x18, R2 ;  /* 0x00000018ff0a7819 */ /* 0x000fe20000011602 */
[----:B------:R-:W-:Y:S01]  /*84d0*/  FFMA.FTZ R2, R183, c[0x0][0x23c], -R16 ;  /* 0x00008f00b7027a23 */ /* 0x000fe20000010810 */
[----:B------:R-:W-:Y:S01]  /*84e0*/  LOP3.LUT R0, R3, UR17, R242, 0x96, !PT ;  /* 0x0000001103007c12 */ /* 0x000fe2000f8e96f2 */
[--C-:B------:R-:W-:Y:S01]  /*84f0*/  FFMA.FTZ R3, R230, c[0x0][0x23c], -R17.reuse ;  /* 0x00008f00e6037a23 */ /* 0x100fe20000010811 */
[----:B------:R-:W-:Y:S01]  /*8500*/  MOV R183, R154 ;  /* 0x0000009a00b77202 */ /* 0x000fe20000000f00 */
[----:B------:R2:W-:Y:S01]  /*8510*/  MUFU.EX2 R136, R2 ;  /* 0x0000000200887308 */ /* 0x0005e20000000800 */
[--C-:B------:R-:W-:Y:S01]  /*8520*/  FFMA.FTZ R16, R227, c[0x0][0x23c], -R17.reuse ;  /* 0x00008f00e3107a23 */ /* 0x100fe20000010811 */
[----:B------:R-:W-:Y:S02]  /*8530*/  MOV R230, R155 ;  /* 0x0000009b00e67202 */ /* 0x000fe40000000f00 */
[----:B------:R-:W-:Y:S02]  /*8540*/  MOV R182, R152 ;  /* 0x0000009800b67202 */ /* 0x000fe40000000f00 */
[----:B------:R-:W-:Y:S01]  /*8550*/  MOV R242, R171 ;  /* 0x000000ab00f27202 */ /* 0x000fe20000000f00 */
[----:B------:R-:W3:Y:S01]  /*8560*/  LDSM.16.MT88.4 R152, [R201+0xa800] ;  /* 0x00a80000c998783b */ /* 0x000ee20000004200 */
[----:B-1----:R-:W-:Y:S01]  /*8570*/  FFMA.FTZ R5, R224, c[0x0][0x23c], -R17 ;  /* 0x00008f00e0057a23 */ /* 0x002fe20000010811 */
[----:B------:R-:W-:Y:S01]  /*8580*/  MUFU.EX2 R29, R6 ;  /* 0x00000006001d7308 */ /* 0x000fe20000000800 */
[--C-:B------:R-:W-:Y:S01]  /*8590*/  FFMA.FTZ R17, R231, c[0x0][0x23c], -R18.reuse ;  /* 0x00008f00e7117a23 */ /* 0x100fe20000010812 */
[----:B------:R-:W1:Y:S01]  /*85a0*/  LDSM.16.MT88.4 R168, [R203+0xa800] ;  /* 0x00a80000cba8783b */ /* 0x000e620000004200 */
[----:B--2---:R-:W-:Y:S01]  /*85b0*/  SHF.R.U32.HI R2, RZ, 0x8, R7 ;  /* 0x00000008ff027819 */ /* 0x004fe20000011607 */
[----:B------:R-:W-:-:S04]  /*85c0*/  FFMA.FTZ R7, R228, c[0x0][0x23c], -R18 ;  /* 0x00008f00e4077a23 */ /* 0x000fc80000010812 */
[----:B------:R2:W4:Y:S01]  /*85d0*/  MUFU.EX2 R30, R5 ;  /* 0x00000005001e7308 */ /* 0x0005220000000800 */
[----:B------:R-:W-:Y:S02]  /*85e0*/  PRMT R15, R15, 0x5410, R2 ;  /* 0x000054100f0f7816 */ /* 0x000fe40000000002 */
[----:B------:R-:W-:-:S05]  /*85f0*/  LOP3.LUT R2, R14, 0xff, RZ, 0xc0, !PT ;  /* 0x000000ff0e027812 */ /* 0x000fca00078ec0ff */
[----:B------:R5:W-:Y:S01]  /*8600*/  MUFU.EX2 R18, R3 ;  /* 0x0000000300127308 */ /* 0x000be20000000800 */
[----:B------:R-:W-:Y:S02]  /*8610*/  PRMT R13, R2, 0x5410, R13 ;  /* 0x00005410020d7816 */ /* 0x000fe4000000000d */
[----:B------:R-:W-:-:S05]  /*8620*/  LOP3.LUT R2, R4, 0xffff, RZ, 0xc0, !PT ;  /* 0x0000ffff04027812 */ /* 0x000fca00078ec0ff */
[----:B------:R-:W-:Y:S01]  /*8630*/  MUFU.EX2 R14, R7 ;  /* 0x00000007000e7308 */ /* 0x000fe20000000800 */
[----:B--2---:R-:W-:Y:S02]  /*8640*/  SHF.R.U32.HI R5, RZ, 0x18, R4 ;  /* 0x00000018ff057819 */ /* 0x004fe40000011604 */
[----:B-----5:R-:W-:-:S05]  /*8650*/  SHF.R.U32.HI R3, RZ, 0x8, R8 ;  /* 0x00000008ff037819 */ /* 0x020fca0000011608 */
[----:B------:R-:W-:Y:S01]  /*8660*/  MUFU.EX2 R16, R16 ;  /* 0x0000001000107308 */ /* 0x000fe20000000800 */
[----:B------:R-:W-:Y:S02]  /*8670*/  PRMT R8, R12, 0x5410, R3 ;  /* 0x000054100c087816 */ /* 0x000fe40000000003 */
[----:B------:R-:W-:Y:S01]  /*8680*/  LOP3.LUT R3, R11, 0xff, RZ, 0xc0, !PT ;  /* 0x000000ff0b037812 */ /* 0x000fe200078ec0ff */
[----:B------:R-:W-:-:S04]  /*8690*/  FFMA.FTZ R11, R67, R19, R240 ;  /* 0x00000013430b7223 */ /* 0x000fc800000100f0 */
[----:B------:R2:W5:Y:S01]  /*86a0*/  MUFU.EX2 R12, R9 ;  /* 0x00000009000c7308 */ /* 0x0005620000000800 */
[----:B------:R-:W-:Y:S01]  /*86b0*/  PRMT R10, R3, 0x5410, R10 ;  /* 0x00005410030a7816 */ /* 0x000fe2000000000a */
[----:B------:R-:W-:Y:S01]  /*86c0*/  LDSM.16.MT88.4 R64, [R205+0xa800] ;  /* 0x00a80000cd40783b */ /* 0x000fe20000004200 */
[----:B------:R-:W-:Y:S02]  /*86d0*/  SHF.R.U32.HI R3, RZ, 0x8, R2 ;  /* 0x00000008ff037819 */ /* 0x000fe40000011602 */
[----:B------:R-:W-:-:S03]  /*86e0*/  LOP3.LUT R2, R4, 0xff, RZ, 0xc0, !PT ;  /* 0x000000ff04027812 */ /* 0x000fc600078ec0ff */
[----:B------:R-:W1:Y:S01]  /*86f0*/  MUFU.EX2 R17, R17 ;  /* 0x0000001100117308 */ /* 0x000e620000000800 */
[----:B------:R-:W-:Y:S02]  /*8700*/  PRMT R6, R2, 0x5410, R3 ;  /* 0x0000541002067816 */ /* 0x000fe40000000003 */
[----:B------:R-:W-:Y:S02]  /*8710*/  SHF.R.U32.HI R2, RZ, 0x10, R4 ;  /* 0x00000010ff027819 */ /* 0x000fe40000011604 */
[----:B------:R-:W-:Y:S02]  /*8720*/  LOP3.LUT R3, R0, 0xffff, RZ, 0xc0, !PT ;  /* 0x0000ffff00037812 */ /* 0x000fe400078ec0ff */
[----:B------:R-:W-:Y:S02]  /*8730*/  LOP3.LUT R2, R2, 0xff, RZ, 0xc0, !PT ;  /* 0x000000ff02027812 */ /* 0x000fe400078ec0ff */
[----:B------:R-:W-:Y:S02]  /*8740*/  SHF.R.U32.HI R4, RZ, 0x8, R3 ;  /* 0x00000008ff047819 */ /* 0x000fe40000011603 */
[----:B------:R-:W-:-:S02]  /*8750*/  LOP3.LUT R3, R0, 0xff, RZ, 0xc0, !PT ;  /* 0x000000ff00037812 */ /* 0x000fc400078ec0ff */
[----:B--2---:R-:W-:Y:S02]  /*8760*/  PRMT R9, R2, 0x5410, R5 ;  /* 0x0000541002097816 */ /* 0x004fe40000000005 */
[----:B------:R-:W-:Y:S02]  /*8770*/  SHF.R.U32.HI R2, RZ, 0x10, R0 ;  /* 0x00000010ff027819 */ /* 0x000fe40000011600 */
[----:B------:R-:W-:Y:S02]  /*8780*/  PRMT R5, R3, 0x5410, R4 ;  /* 0x0000541003057816 */ /* 0x000fe40000000004 */
[----:B------:R-:W-:Y:S01]  /*8790*/  SHF.R.U32.HI R4, RZ, 0x18, R0 ;  /* 0x00000018ff047819 */ /* 0x000fe20000011600 */
[----:B------:R-:W-:Y:S01]  /*87a0*/  HSET2.LE.AND R0, R15, R241, PT ;  /* 0x000000f10f007233 */ /* 0x000fe20003803000 */
[----:B------:R-:W-:Y:S02]  /*87b0*/  LOP3.LUT R3, R2, 0xff, RZ, 0xc0, !PT ;  /* 0x000000ff02037812 */ /* 0x000fe400078ec0ff */
[----:B----4-:R-:W-:-:S02]  /*87c0*/  F2FP.BF16.PACK_AB R2, R29, R30 ;  /* 0x0000001e1d02723e */ /* 0x010fc400000010ff */
[----:B------:R-:W-:Y:S01]  /*87d0*/  PRMT R7, R3, 0x5410, R4 ;  /* 0x0000541003077816 */ /* 0x000fe20000000004 */
[--C-:B------:R-:W-:Y:S01]  /*87e0*/  HSET2.LE.AND R3, R8, R241.reuse, PT ;  /* 0x000000f108037233 */ /* 0x100fe20003803000 */
[----:B------:R-:W-:Y:S01]  /*87f0*/  LOP3.LUT R126, R0, R2, RZ, 0xc0, !PT ;  /* 0x00000002007e7212 */ /* 0x000fe200078ec0ff */
[--C-:B------:R-:W-:Y:S01]  /*8800*/  HSET2.LE.AND R0, R13, R241.reuse, PT ;  /* 0x000000f10d007233 */ /* 0x100fe20003803000 */
[----:B-----5:R-:W-:Y:S02]  /*8810*/  F2FP.BF16.PACK_AB R2, R12, R14 ;  /* 0x0000000e0c02723e */ /* 0x020fe400000010ff */
[----:B------:R-:W-:Y:S02]  /*8820*/  F2FP.BF16.PACK_AB R4, R252, R173 ;  /* 0x000000adfc04723e */ /* 0x000fe400000010ff */
[----:B------:R-:W-:Y:S01]  /*8830*/  LOP3.LUT R127, R0, R2, RZ, 0xc0, !PT ;  /* 0x00000002007f7212 */ /* 0x000fe200078ec0ff */
[--C-:B------:R-:W-:Y:S01]  /*8840*/  HSET2.LE.AND R0, R10, R241.reuse, PT ;  /* 0x000000f10a007233 */ /* 0x100fe20003803000 */
[----:B------:R-:W-:Y:S01]  /*8850*/  F2FP.BF16.PACK_AB R2, R136, R137 ;  /* 0x000000898802723e */ /* 0x000fe200000010ff */
[----:B------:R-:W-:Y:S01]  /*8860*/  FADD.FTZ R10, R242, R28 ;  /* 0x0000001cf20a7221 */ /* 0x000fe20000010000 */
[----:B------:R-:W-:Y:S01]  /*8870*/  LOP3.LUT R130, R3, R4, RZ, 0xc0, !PT ;  /* 0x0000000403827212 */ /* 0x000fe200078ec0ff */
[--C-:B------:R-:W-:Y:S01]  /*8880*/  HSET2.LE.AND R3, R6, R241.reuse, PT ;  /* 0x000000f106037233 */ /* 0x100fe20003803000 */
[----:B------:R-:W-:Y:S01]  /*8890*/  LOP3.LUT R131, R0, R2, RZ, 0xc0, !PT ;  /* 0x0000000200837212 */ /* 0x000fe200078ec0ff */
[----:B------:R-:W-:Y:S01]  /*88a0*/  HSET2.LE.AND R0, R5, R241, PT ;  /* 0x000000f105007233 */ /* 0x000fe20003803000 */
[----:B------:R-:W-:-:S02]  /*88b0*/  F2FP.BF16.PACK_AB R4, R16, R18 ;  /* 0x000000121004723e */ /* 0x000fc400000010ff */
[----:B------:R-:W-:Y:S02]  /*88c0*/  F2FP.BF16.PACK_AB R2, R175, R172 ;  /* 0x000000acaf02723e */ /* 0x000fe400000010ff */
[----:B------:R-:W-:Y:S01]  /*88d0*/  LOP3.LUT R124, R3, R4, RZ, 0xc0, !PT ;  /* 0x00000004037c7212 */ /* 0x000fe200078ec0ff */
[----:B------:R-:W-:Y:S01]  /*88e0*/  FADD.FTZ R3, R194, R11 ;  /* 0x0000000bc2037221 */ /* 0x000fe20000010000 */
[----:B------:R-:W-:Y:S01]  /*88f0*/  LOP3.LUT R128, R0, R2, RZ, 0xc0, !PT ;  /* 0x0000000200807212 */ /* 0x000fe200078ec0ff */
[--C-:B------:R-:W-:Y:S01]  /*8900*/  HSET2.LE.AND R0, R7, R241.reuse, PT ;  /* 0x000000f107007233 */ /* 0x100fe20003803000 */
[----:B------:R-:W-:Y:S01]  /*8910*/  F2FP.BF16.PACK_AB R2, R20, R31 ;  /* 0x0000001f1402723e */ /* 0x000fe200000010ff */
[----:B------:R-:W2:Y:S01]  /*8920*/  LDSM.16.MT88.4 R4, [R205+0xb800] ;  /* 0x00b80000cd04783b */ /* 0x000ea20000004200 */
[----:B------:R-:W-:Y:S02]  /*8930*/  FADD.FTZ R3, R243, R3 ;  /* 0x00000003f3037221 */ /* 0x000fe40000010000 */
[----:B------:R-:W-:Y:S01]  /*8940*/  LOP3.LUT R129, R0, R2, RZ, 0xc0, !PT ;  /* 0x0000000200817212 */ /* 0x000fe200078ec0ff */
[----:B------:R-:W-:Y:S01]  /*8950*/  HSET2.LE.AND R0, R9, R241, PT ;  /* 0x000000f109007233 */ /* 0x000fe20003803000 */
[----:B-1----:R-:W-:Y:S01]  /*8960*/  F2FP.BF16.PACK_AB R2, R23, R17 ;  /* 0x000000111702723e */ /* 0x002fe200000010ff */
[----:B------:R-:W-:-:S03]  /*8970*/  FADD.FTZ R3, R249, R3 ;  /* 0x00000003f9037221 */ /* 0x000fc60000010000 */
[----:B------:R-:W-:Y:S01]  /*8980*/  LOP3.LUT R125, R0, R2, RZ, 0xc0, !PT ;  /* 0x00000002007d7212 */ /* 0x000fe200078ec0ff */
[----:B------:R-:W-:Y:S01]  /*8990*/  FFMA.FTZ R2, R183, R22, R230 ;  /* 0x00000016b7027223 */ /* 0x000fe200000100e6 */
[-C--:B---3--:R-:W-:Y:S01]  /*89a0*/  HMMA.16816.F32.BF16 R140, R128, R152.reuse, R140 ;  /* 0x00000098808c723c */ /* 0x088fe2000004188c */
[----:B------:R-:W-:Y:S02]  /*89b0*/  FFMA.FTZ R0, R182, R21, R225 ;  /* 0x00000015b6007223 */ /* 0x000fe400000100e1 */
        /* <DEDUP_REMOVED lines=10> */
[----:B------:R-:W-:-:S04]  /*8a60*/  FADD.FTZ R3, R31, R3 ;  /* 0x000000031f037221 */ /* 0x000fc80000010000 */
[----:B------:R-:W-:Y:S01]  /*8a70*/  FADD.FTZ R3, R20, R3 ;  /* 0x0000000314037221 */ /* 0x000fe20000010000 */
[----:B------:R-:W-:Y:S03]  /*8a80*/  HMMA.16816.F32.BF16 R156, R128, R168, R156 ;  /* 0x000000a8809c723c */ /* 0x000fe6000004189c */
[----:B------:R-:W-:Y:S01]  /*8a90*/  FADD.FTZ R3, R137, R3 ;  /* 0x0000000389037221 */ /* 0x000fe20000010000 */
[----:B------:R-:W-:-:S03]  /*8aa0*/  MOV R137, R190 ;  /* 0x000000be00897202 */ /* 0x000fc60000000f00 */
[----:B------:R-:W-:Y:S01]  /*8ab0*/  FADD.FTZ R228, R136, R3 ;  /* 0x0000000388e47221 */ /* 0x000fe20000010000 */
[----:B--2---:R-:W-:Y:S01]  /*8ac0*/  HMMA.16816.F32.BF16 R120, R124, R4, R120 ;  /* 0x000000047c78723c */ /* 0x004fe20000041878 */
[----:B------:R-:W-:-:S03]  /*8ad0*/  MOV R136, R188 ;  /* 0x000000bc00887202 */ /* 0x000fc60000000f00 */
[----:B------:R1:W-:Y:S04]  /*8ae0*/  STL [R1+0x18], R228 ;  /* 0x000018e401007387 */ /* 0x0003e80000100800 */
        /* <DEDUP_REMOVED lines=14> */
[----:B------:R-:W-:Y:S01]  /*8bd0*/  FADD.FTZ R4, R173, R4 ;  /* 0x00000004ad047221 */ /* 0x000fe20000010000 */
[----:B------:R1:W-:Y:S03]  /*8be0*/  STL [R1+0x1c], R229 ;  /* 0x00001ce501007387 */ /* 0x0003e60000100800 */
[----:B------:R-:W-:Y:S01]  /*8bf0*/  FADD.FTZ R252, R252, R4 ;  /* 0x00000004fcfc7221 */ /* 0x000fe20000010000 */
[----:B------:R1:W-:Y:S01]  /*8c00*/  STL [R1+0x20], R230 ;  /* 0x000020e601007387 */ /* 0x0003e20000100800 */
        /* <DEDUP_REMOVED lines=24> */
[----:B------:R-:W-:Y:S01]  /*8d90*/  HMMA.16816.F32.BF16 R128, R128, R6, R32 ;  /* 0x000000068080723c */ /* 0x000fe20000041820 */
[----:B------:R-:W-:Y:S07]  /*8da0*/  @!P0 BRA `(.L_x_1859) ;  /* 0x0000a1f000008947 */ /* 0x000fee0003800000 */
[----:B-1----:R-:W2:Y:S01]  /*8db0*/  LDL.64 R192, [R1+0x78] ;  /* 0x0000780001c07983 */ /* 0x002ea20000100a00 */
        /* <DEDUP_REMOVED lines=31> */
[----:B------:R-:W-:Y:S04]  /*8fb0*/  LDSM.16.M88.4 R8, [R204+0x2000] ;  /* 0x00200000cc08783b */ /* 0x000fe80000000200 */
[----:B------:R-:W5:Y:S04]  /*8fc0*/  LDSM.16.M88.4 R16, [R214] ;  /* 0x00000000d610783b */ /* 0x000f680000000200 */
        /* <DEDUP_REMOVED lines=8> */
[C---:B------:R-:W-:Y:S08]  /*9050*/  HMMA.16816.F32.BF16 R180, R12.reuse, R30, RZ ;  /* 0x0000001e0cb4723c */ /* 0x040ff000000418ff */
[C---:B------:R-:W-:Y:S08]  /*9060*/  HMMA.16816.F32.BF16 R28, R12.reuse, R24, RZ ;  /* 0x000000180c1c723c */ /* 0x040ff000000418ff */
[----:B------:R-:W-:Y:S08]  /*9070*/  HMMA.16816.F32.BF16 R12, R12, R26, RZ ;  /* 0x0000001a0c0c723c */ /* 0x000ff000000418ff */
[C---:B-----5:R-:W-:Y:S08]  /*9080*/  HMMA.16816.F32.BF16 R184, R8.reuse, R16, R136 ;  /* 0x0000001008b8723c */ /* 0x060ff00000041888 */
[C---:B------:R-:W-:Y:S08]  /*9090*/  HMMA.16816.F32.BF16 R136, R8.reuse, R18, R132 ;  /* 0x000000120888723c */ /* 0x040ff00000041884 */
[C---:B-1----:R-:W-:Y:S08]  /*90a0*/  HMMA.16816.F32.BF16 R176, R8.reuse, R20, R176 ;  /* 0x0000001408b0723c */ /* 0x042ff000000418b0 */
[----:B------:R-:W-:Y:S01]  /*90b0*/  HMMA.16816.F32.BF16 R172, R8, R22, R172 ;  /* 0x0000001608ac723c */ /* 0x000fe200000418ac */
[----:B------:R-:W-:Y:S07]  /*90c0*/  LDSM.16.M88.4 R8, [R210] ;  /* 0x00000000d208783b */ /* 0x000fee0000000200 */
[C---:B--2---:R-:W-:Y:S08]  /*90d0*/  HMMA.16816.F32.BF16 R132, R4.reuse, R20, R32 ;  /* 0x000000140484723c */ /* 0x044ff00000041820 */
[C---:B------:R-:W-:Y:S08]  /*90e0*/  HMMA.16816.F32.BF16 R24, R4.reuse, R22, R180 ;  /* 0x000000160418723c */ /* 0x040ff000000418b4 */
[C---:B------:R-:W-:Y:S08]  /*90f0*/  HMMA.16816.F32.BF16 R32, R4.reuse, R16, R28 ;  /* 0x000000100420723c */ /* 0x040ff0000004181c */
[----:B------:R-:W-:Y:S01]  /*9100*/  HMMA.16816.F32.BF16 R20, R4, R18, R12 ;  /* 0x000000120414723c */ /* 0x000fe2000004180c */
[----:B------:R-:W1:Y:S04]  /*9110*/  LDSM.16.M88.4 R16, [R208+0x8000] ;  /* 0x00800000d010783b */ /* 0x000e680000000200 */
[----:B------:R-:W2:Y:S04]  /*9120*/  LDSM.16.M88.4 R4, [R210+0x2000] ;  /* 0x00200000d204783b */ /* 0x000ea80000000200 */
[----:B------:R-:W3:Y:S01]  /*9130*/  LDSM.16.M88.4 R12, [R208+0x8800] ;  /* 0x00880000d00c783b */ /* 0x000ee20000000200 */
[----:B-1----:R-:W-:Y:S08]  /*9140*/  HMMA.16816.F32.BF16 R28, R8, R18, R24 ;  /* 0x00000012081c723c */ /* 0x002ff00000041818 */
[C---:B--2---:R-:W-:Y:S08]  /*9150*/  HMMA.16816.F32.BF16 R176, R4.reuse, R16, R176 ;  /* 0x0000001004b0723c */ /* 0x044ff000000418b0 */
[C---:B---3--:R-:W-:Y:S08]  /*9160*/  HMMA.16816.F32.BF16 R180, R4.reuse, R12, R184 ;  /* 0x0000000c04b4723c */ /* 0x048ff000000418b8 */
[C---:B------:R-:W-:Y:S08]  /*9170*/  HMMA.16816.F32.BF16 R172, R4.reuse, R18, R172 ;  /* 0x0000001204ac723c */ /* 0x040ff000000418ac */
[----:B------:R-:W-:Y:S01]  /*9180*/  HMMA.16816.F32.BF16 R136, R4, R14, R136 ;  /* 0x0000000e0488723c */ /* 0x000fe20000041888 */
[----:B------:R-:W-:Y:S07]  /*9190*/  LDSM.16.M88.4 R4, [R209+0x2000] ;  /* 0x00200000d104783b */ /* 0x000fee0000000200 */
[C---:B------:R-:W-:Y:S01]  /*91a0*/  HMMA.16816.F32.BF16 R132, R8.reuse, R16, R132 ;  /* 0x000000100884723c */ /* 0x040fe20000041884 */
[----:B------:R-:W1:Y:S07]  /*91b0*/  LDSM.16.M88.4 R16, [R207] ;  /* 0x00000000cf10783b */ /* 0x000e6e0000000200 */
[C---:B------:R-:W-:Y:S08]  /*91c0*/  HMMA.16816.F32.BF16 R24, R8.reuse, R12, R32 ;  /* 0x0000000c0818723c */ /* 0x040ff00000041820 */
[----:B------:R-:W-:Y:S01]  /*91d0*/  HMMA.16816.F32.BF16 R20, R8, R14, R20 ;  /* 0x0000000e0814723c */ /* 0x000fe20000041814 */
[----:B------:R-:W2:Y:S04]  /*91e0*/  LDSM.16.M88.4 R12, [R207+0x800] ;  /* 0x00080000cf0c783b */ /* 0x000ea80000000200 */
[----:B------:R-:W3:Y:S03]  /*91f0*/  LDSM.16.M88.4 R8, [R209] ;  /* 0x00000000d108783b */ /* 0x000ee60000000200 */
[C---:B-1----:R-:W-:Y:S08]  /*9200*/  HMMA.16816.F32.BF16 R176, R4.reuse, R16, R176 ;  /* 0x0000001004b0723c */ /* 0x042ff000000418b0 */
[C---:B------:R-:W-:Y:S08]  /*9210*/  HMMA.16816.F32.BF16 R32, R4.reuse, R18, R172 ;  /* 0x000000120420723c */ /* 0x040ff000000418ac */
[C---:B--2---:R-:W-:Y:S08]  /*9220*/  HMMA.16816.F32.BF16 R180, R4.reuse, R12, R180 ;  /* 0x0000000c04b4723c */ /* 0x044ff000000418b4 */
[----:B------:R-:W-:Y:S01]  /*9230*/  HMMA.16816.F32.BF16 R136, R4, R14, R136 ;  /* 0x0000000e0488723c */ /* 0x000fe20000041888 */
[----:B------:R-:W-:Y:S07]  /*9240*/  LDSM.16.M88.4 R4, [R202+0x6000] ;  /* 0x00600000ca04783b */ /* 0x000fee0000000200 */
[C---:B---3--:R-:W-:Y:S08]  /*9250*/  HMMA.16816.F32.BF16 R132, R8.reuse, R16, R132 ;  /* 0x000000100884723c */ /* 0x048ff00000041884 */
[C---:B------:R-:W-:Y:S01]  /*9260*/  HMMA.16816.F32.BF16 R28, R8.reuse, R18, R28 ;  /* 0x00000012081c723c */ /* 0x040fe2000004181c */
[----:B------:R-:W1:Y:S07]  /*9270*/  LDSM.16.M88.4 R16, [R200+0x9000] ;  /* 0x00900000c810783b */ /* 0x000e6e0000000200 */
[C---:B------:R-:W-:Y:S08]  /*9280*/  HMMA.16816.F32.BF16 R24, R8.reuse, R12, R24 ;  /* 0x0000000c0818723c */ /* 0x040ff00000041818 */
[----:B------:R-:W-:Y:S01]  /*9290*/  HMMA.16816.F32.BF16 R20, R8, R14, R20 ;  /* 0x0000000e0814723c */ /* 0x000fe20000041814 */
[----:B------:R-:W2:Y:S04]  /*92a0*/  LDSM.16.M88.4 R12, [R200+0x9800] ;  /* 0x00980000c80c783b */ /* 0x000ea80000000200 */
[----:B------:R-:W3:Y:S03]  /*92b0*/  LDSM.16.M88.4 R8, [R202+0x4000] ;  /* 0x00400000ca08783b */ /* 0x000ee60000000200 */
[C---:B-1----:R-:W-:Y:S08]  /*92c0*/  HMMA.16816.F32.BF16 R172, R4.reuse, R16, R176 ;  /* 0x0000001004ac723c */ /* 0x042ff000000418b0 */
[C---:B------:R-:W-:Y:S08]  /*92d0*/  HMMA.16816.F32.BF16 R32, R4.reuse, R18, R32 ;  /* 0x000000120420723c */ /* 0x040ff00000041820 */
[C---:B--2---:R-:W-:Y:S08]  /*92e0*/  HMMA.16816.F32.BF16 R176, R4.reuse, R12, R180 ;  /* 0x0000000c04b0723c */ /* 0x044ff000000418b4 */
[----:B------:R-:W-:Y:S01]  /*92f0*/  HMMA.16816.F32.BF16 R136, R4, R14, R136 ;  /* 0x0000000e0488723c */ /* 0x000fe20000041888 */
[----:B------:R-:W-:Y:S07]  /*9300*/  LDSM.16.M88.4 R4, [R204+0x6000] ;  /* 0x00600000cc04783b */ /* 0x000fee0000000200 */
[C---:B---3--:R-:W-:Y:S08]  /*9310*/  HMMA.16816.F32.BF16 R132, R8.reuse, R16, R132 ;  /* 0x000000100884723c */ /* 0x048ff00000041884 */
[C---:B------:R-:W-:Y:S01]  /*9320*/  HMMA.16816.F32.BF16 R28, R8.reuse, R18, R28 ;  /* 0x00000012081c723c */ /* 0x040fe2000004181c */
[----:B------:R-:W1:Y:S07]  /*9330*/  LDSM.16.M88.4 R16, [R213] ;  /* 0x00000000d510783b */ /* 0x000e6e0000000200 */
[C---:B------:R-:W-:Y:S08]  /*9340*/  HMMA.16816.F32.BF16 R24, R8.reuse, R12, R24 ;  /* 0x0000000c0818723c */ /* 0x040ff00000041818 */
[----:B------:R-:W-:Y:S01]  /*9350*/  HMMA.16816.F32.BF16 R20, R8, R14, R20 ;  /* 0x0000000e0814723c */ /* 0x000fe20000041814 */
[----:B------:R-:W2:Y:S04]  /*9360*/  LDSM.16.M88.4 R12, [R212] ;  /* 0x00000000d40c783b */ /* 0x000ea80000000200 */
        /* <DEDUP_REMOVED lines=15> */
[----:B--2---:R-:W-:Y:S08]  /*9460*/  HMMA.16816.F32.BF16 R176, R4, R12, R176 ;  /* 0x0000000c04b0723c */ /* 0x004ff000000418b0 */
[C---:B---3--:R-:W-:Y:S08]  /*9470*/  HMMA.16816.F32.BF16 R132, R8.reuse, R16, R132 ;  /* 0x000000100884723c */ /* 0x048ff00000041884 */
[C---:B------:R-:W-:Y:S01]  /*9480*/  HMMA.16816.F32.BF16 R32, R8.reuse, R18, R28 ;  /* 0x000000120820723c */ /* 0x040fe2000004181c */
[----:B------:R-:W-:Y:S07]  /*9490*/  LDSM.16.M88.4 R16, [R207+0x1000] ;  /* 0x00100000cf10783b */ /* 0x000fee0000000200 */
[C---:B------:R-:W-:Y:S08]  /*94a0*/  HMMA.16816.F32.BF16 R24, R8.reuse, R12, R24 ;  /* 0x0000000c0818723c */ /* 0x040ff00000041818 */
[-C--:B------:R-:W-:Y:S01]  /*94b0*/  HMMA.16816.F32.BF16 R20, R8, R14.reuse, R20 ;  /* 0x0000000e0814723c */ /* 0x080fe20000041814 */
[----:B------:R-:W1:Y:S07]  /*94c0*/  LDSM.16.M88.4 R8, [R209+0x4000] ;  /* 0x00400000d108783b */ /* 0x000e6e0000000200 */
[----:B------:R-:W-:Y:S01]  /*94d0*/  HMMA.16816.F32.BF16 R136, R4, R14, R136 ;  /* 0x0000000e0488723c */ /* 0x000fe20000041888 */
[----:B------:R-:W2:Y:S04]  /*94e0*/  LDSM.16.M88.4 R4, [R209+0x6000] ;  /* 0x00600000d104783b */ /* 0x000ea80000000200 */
[----:B------:R-:W3:Y:S01]  /*94f0*/  LDSM.16.M88.4 R12, [R207+0x1800] ;  /* 0x00180000cf0c783b */ /* 0x000ee20000000200 */
[----:B------:R-:W-:-:S04]  /*9500*/  DEPBAR.LE SB0, 0x0 ;  /* 0x000080000000791a */ /* 0x000fc80000000000 */
[-C--:B-1----:R-:W-:Y:S08]  /*9510*/  HMMA.16816.F32.BF16 R28, R8, R16.reuse, R132 ;  /* 0x00000010081c723c */ /* 0x082ff00000041884 */
[C---:B--2---:R-:W-:Y:S08]  /*9520*/  HMMA.16816.F32.BF16 R172, R4.reuse, R16, R172 ;  /* 0x0000001004ac723c */ /* 0x044ff000000418ac */
        /* <DEDUP_REMOVED lines=34> */
.L_x_1861:
[----:B------:R-:W2:Y:S04]  /*9750*/  LDL R0, [R1+0x60] ;  /* 0x0000600001007983 */ /* 0x000ea80000100800 */
[----:B------:R-:W3:Y:S04]  /*9760*/  LDL R6, [R1+0x64] ;  /* 0x0000640001067983 */ /* 0x000ee80000100800 */
[----:B-1----:R-:W4:Y:S04]  /*9770*/  LDL.64 R2, [R1+0x68] ;  /* 0x0000680001027983 */ /* 0x002f280000100a00 */
[----:B------:R-:W5:Y:S04]  /*9780*/  LDL.64 R8, [R1+0x10] ;  /* 0x0000100001087983 */ /* 0x000f680000100a00 */
[----:B------:R-:W5:Y:S04]  /*9790*/  LDL R7, [R1+0x8c] ;  /* 0x00008c0001077983 */ /* 0x000f680000100800 */
[----:B------:R-:W5:Y:S04]  /*97a0*/  LDL.64 R4, [R1+0x28] ;  /* 0x0000280001047983 */ /* 0x000f680000100a00 */
[----:B------:R-:W1:Y:S02]  /*97b0*/  S2R R10, SR_TID.X ;  /* 0x00000000000a7919 */ /* 0x000e640000002100 */
[----:B-1----:R-:W-:-:S05]  /*97c0*/  IMAD.SHL.U32 R10, R10, 0x2, RZ ;  /* 0x000000020a0a7824 */ /* 0x002fca00078e00ff */
[----:B------:R-:W-:Y:S01]  /*97d0*/  LOP3.LUT R10, R10, 0x6, RZ, 0xc0, !PT ;  /* 0x000000060a0a7812 */ /* 0x000fe200078ec0ff */
[----:B--2---:R-:W-:Y:S02]  /*97e0*/  IMAD.MOV.U32 R247, RZ, RZ, R0 ;  /* 0x000000fffff77224 */ /* 0x004fe400078e0000 */
[----:B------:R-:W-:-:S04]  /*97f0*/  IMAD.U32 R0, RZ, RZ, UR25 ;  /* 0x00000019ff007e24 */ /* 0x000fc8000f8e00ff */
[----:B------:R-:W-:Y:S02]  /*9800*/  IMAD R0, R0, 0x20, R10 ;  /* 0x0000002000007824 */ /* 0x000fe400078e020a */
[----:B---3--:R-:W-:Y:S02]  /*9810*/  IMAD.MOV.U32 R16, RZ, RZ, R6 ;  /* 0x000000ffff107224 */ /* 0x008fe400078e0006 */
[----:B----4-:R-:W-:Y:S01]  /*9820*/  IMAD.MOV.U32 R6, RZ, RZ, R2 ;  /* 0x000000ffff067224 */ /* 0x010fe200078e0002 */
[C---:B------:R-:W-:Y:S02]  /*9830*/  IADD3 R2, R0.reuse, 0x1, RZ ;  /* 0x0000000100027810 */ /* 0x040fe40007ffe0ff */
[-C--:B------:R-:W-:Y:S02]  /*9840*/  ISETP.GE.AND P6, PT, R0, R223.reuse, PT ;  /* 0x000000df0000720c */ /* 0x080fe40003fc6270 */
[C---:B------:R-:W-:Y:S02]  /*9850*/  ISETP.GE.AND P5, PT, R2.reuse, R223, PT ;  /* 0x000000df0200720c */ /* 0x040fe40003fa6270 */
[----:B------:R-:W-:-:S02]  /*9860*/  ISETP.GE.AND P2, PT, R2, R222, PT ;  /* 0x000000de0200720c */ /* 0x000fc40003f46270 */
[C---:B------:R-:W-:Y:S02]  /*9870*/  ISETP.GE.AND P1, PT, R2.reuse, R221, PT ;  /* 0x000000dd0200720c */ /* 0x040fe40003f26270 */
[----:B------:R-:W-:Y:S02]  /*9880*/  ISETP.GE.AND P4, PT, R2, R220, PT ;  /* 0x000000dc0200720c */ /* 0x000fe40003f86270 */
[-C--:B------:R-:W-:Y:S02]  /*9890*/  ISETP.LT.OR P6, PT, R0, R219.reuse, P6 ;  /* 0x000000db0000720c */ /* 0x080fe400037c1670 */
[C---:B------:R-:W-:Y:S02]  /*98a0*/  ISETP.LT.OR P5, PT, R2.reuse, R219, P5 ;  /* 0x000000db0200720c */ /* 0x040fe40002fa1670 */
[C---:B------:R-:W-:Y:S02]  /*98b0*/  ISETP.LT.OR P2, PT, R2.reuse, R218, P2 ;  /* 0x000000da0200720c */ /* 0x040fe40001741670 */
[----:B------:R-:W-:-:S02]  /*98c0*/  ISETP.LT.OR P1, PT, R2, R217, P1 ;  /* 0x000000d90200720c */ /* 0x000fc40000f21670 */
[----:B------:R-:W-:Y:S02]  /*98d0*/  ISETP.LT.OR P4, PT, R2, R216, P4 ;  /* 0x000000d80200720c */ /* 0x000fe40002781670 */
[C---:B------:R-:W-:Y:S01]  /*98e0*/  IADD3 R2, R0.reuse, 0x8, RZ ;  /* 0x0000000800027810 */ /* 0x040fe20007ffe0ff */
[----:B-----5:R-:W-:Y:S01]  /*98f0*/  IMAD.MOV.U32 R226, RZ, RZ, R8 ;  /* 0x000000ffffe27224 */ /* 0x020fe200078e0008 */
[----:B------:R-:W-:Y:S01]  /*9900*/  ISETP.GE.AND P3, PT, R0, R222, PT ;  /* 0x000000de0000720c */ /* 0x000fe20003f66270 */
[----:B------:R-:W-:Y:S01]  /*9910*/  IMAD.MOV.U32 R15, RZ, RZ, R7 ;  /* 0x000000ffff0f7224 */ /* 0x000fe200078e0007 */
[----:B------:R-:W-:Y:S02]  /*9920*/  FSEL R8, R28, -INF , !P6 ;  /* 0xff8000001c087808 */ /* 0x000fe40007000000 */
[----:B------:R-:W-:Y:S02]  /*9930*/  FSEL R11, R29, -INF , !P5 ;  /* 0xff8000001d0b7808 */ /* 0x000fe40006800000 */
[----:B------:R-:W-:Y:S01]  /*9940*/  FSEL R17, R31, -INF , !P2 ;  /* 0xff8000001f117808 */ /* 0x000fe20005000000 */
[----:B------:R-:W-:Y:S01]  /*9950*/  IMAD.MOV.U32 R7, RZ, RZ, R3 ;  /* 0x000000ffff077224 */ /* 0x000fe200078e0003 */
[----:B------:R-:W-:-:S02]  /*9960*/  ISETP.GE.AND P6, PT, R0, R221, PT ;  /* 0x000000dd0000720c */ /* 0x000fc40003fc6270 */
[----:B------:R-:W-:Y:S02]  /*9970*/  ISETP.GE.AND P2, PT, R0, R220, PT ;  /* 0x000000dc0000720c */ /* 0x000fe40003f46270 */
[----:B------:R-:W-:Y:S02]  /*9980*/  ISETP.GE.AND P5, PT, R2, R223, PT ;  /* 0x000000df0200720c */ /* 0x000fe40003fa6270 */
[C---:B------:R-:W-:Y:S02]  /*9990*/  ISETP.LT.OR P3, PT, R0.reuse, R218, P3 ;  /* 0x000000da0000720c */ /* 0x040fe40001f61670 */
[C---:B------:R-:W-:Y:S01]  /*99a0*/  IADD3 R3, R0.reuse, 0x9, RZ ;  /* 0x0000000900037810 */ /* 0x040fe20007ffe0ff */
[----:B------:R-:W-:Y:S01]  /*99b0*/  IMAD.MOV.U32 R227, RZ, RZ, R9 ;  /* 0x000000ffffe37224 */ /* 0x000fe200078e0009 */
[C---:B------:R-:W-:Y:S02]  /*99c0*/  ISETP.LT.OR P6, PT, R0.reuse, R217, P6 ;  /* 0x000000d90000720c */ /* 0x040fe400037c1670 */
[----:B------:R-:W-:-:S02]  /*99d0*/  ISETP.LT.OR P2, PT, R0, R216, P2 ;  /* 0x000000d80000720c */ /* 0x000fc40001741670 */
[----:B------:R-:W-:Y:S02]  /*99e0*/  ISETP.LT.OR P5, PT, R2, R219, P5 ;  /* 0x000000db0200720c */ /* 0x000fe40002fa1670 */
[----:B------:R-:W-:Y:S02]  /*99f0*/  FSEL R9, R30, -INF , !P3 ;  /* 0xff8000001e097808 */ /* 0x000fe40005800000 */
[----:B------:R-:W-:Y:S02]  /*9a00*/  ISETP.GE.AND P3, PT, R3, R223, PT ;  /* 0x000000df0300720c */ /* 0x000fe40003f66270 */
[----:B------:R-:W-:Y:S02]  /*9a10*/  FSEL R28, R172, -INF , !P6 ;  /* 0xff800000ac1c7808 */ /* 0x000fe40007000000 */
[----:B------:R-:W-:Y:S02]  /*9a20*/  FSEL R30, R174, -INF , !P2 ;  /* 0xff800000ae1e7808 */ /* 0x000fe40005000000 */
[----:B------:R-:W-:-:S02]  /*9a30*/  FSEL R29, R173, -INF , !P1 ;  /* 0xff800000ad1d7808 */ /* 0x000fc40004800000 */
[----:B------:R-:W-:Y:S02]  /*9a40*/  FSEL R10, R32, -INF , !P5 ;  /* 0xff800000200a7808 */ /* 0x000fe40006800000 */
[C---:B------:R-:W-:Y:S02]  /*9a50*/  ISETP.GE.AND P6, PT, R2.reuse, R222, PT ;  /* 0x000000de0200720c */ /* 0x040fe40003fc6270 */
[C---:B------:R-:W-:Y:S02]  /*9a60*/  ISETP.GE.AND P2, PT, R2.reuse, R221, PT ;  /* 0x000000dd0200720c */ /* 0x040fe40003f46270 */
[----:B------:R-:W-:Y:S02]  /*9a70*/  ISETP.GE.AND P1, PT, R2, R220, PT ;  /* 0x000000dc0200720c */ /* 0x000fe40003f26270 */
[C---:B------:R-:W-:Y:S02]  /*9a80*/  ISETP.GE.AND P5, PT, R3.reuse, R222, PT ;  /* 0x000000de0300720c */ /* 0x040fe40003fa6270 */
[----:B------:R-:W-:-:S02]  /*9a90*/  ISETP.LT.OR P3, PT, R3, R219, P3 ;  /* 0x000000db0300720c */ /* 0x000fc40001f61670 */
[C---:B------:R-:W-:Y:S02]  /*9aa0*/  ISETP.LT.OR P6, PT, R2.reuse, R218, P6 ;  /* 0x000000da0200720c */ /* 0x040fe400037c1670 */
[C---:B------:R-:W-:Y:S02]  /*9ab0*/  ISETP.LT.OR P2, PT, R2.reuse, R217, P2 ;  /* 0x000000d90200720c */ /* 0x040fe40001741670 */
[----:B------:R-:W-:Y:S02]  /*9ac0*/  ISETP.LT.OR P1, PT, R2, R216, P1 ;  /* 0x000000d80200720c */ /* 0x000fe40000f21670 */
[----:B------:R-:W-:Y:S02]  /*9ad0*/  ISETP.LT.OR P5, PT, R3, R218, P5 ;  /* 0x000000da0300720c */ /* 0x000fe40002fa1670 */
[----:B------:R-:W-:Y:S02]  /*9ae0*/  FSEL R31, R175, -INF , !P4 ;  /* 0xff800000af1f7808 */ /* 0x000fe40006000000 */
[----:B------:R-:W-:-:S02]  /*9af0*/  FSEL R12, R33, -INF , !P3 ;  /* 0xff800000210c7808 */ /* 0x000fc40005800000 */
[----:B------:R-:W-:Y:S02]  /*9b00*/  IADD3 R2, R0, 0x10, RZ ;  /* 0x0000001000027810 */ /* 0x000fe40007ffe0ff */
[C---:B------:R-:W-:Y:S02]  /*9b10*/  ISETP.GE.AND P4, PT, R3.reuse, R221, PT ;  /* 0x000000dd0300720c */ /* 0x040fe40003f86270 */
[----:B------:R-:W-:Y:S02]  /*9b20*/  ISETP.GE.AND P3, PT, R3, R220, PT ;  /* 0x000000dc0300720c */ /* 0x000fe40003f66270 */
        /* <DEDUP_REMOVED lines=8> */
[----:B------:R-:W-:-:S02]  /*9bb0*/  ISETP.LT.OR P4, PT, R3, R217, P4 ;  /* 0x000000d90300720c */ /* 0x000fc40002781670 */
[----:B------:R-:W-:Y:S02]  /*9bc0*/  ISETP.LT.OR P3, PT, R3, R216, P3 ;  /* 0x000000d80300720c */ /* 0x000fe40001f61670 */
[----:B------:R-:W-:Y:S02]  /*9bd0*/  IADD3 R3, R0, 0x11, RZ ;  /* 0x0000001100037810 */ /* 0x000fe40007ffe0ff */
[C---:B------:R-:W-:Y:S02]  /*9be0*/  ISETP.LT.OR P6, PT, R2.reuse, R219, P6 ;  /* 0x000000db0200720c */ /* 0x040fe400037c1670 */
[C---:B------:R-:W-:Y:S02]  /*9bf0*/  ISETP.LT.OR P5, PT, R2.reuse, R218, P5 ;  /* 0x000000da0200720c */ /* 0x040fe40002fa1670 */
[C---:B------:R-:W-:Y:S02]  /*9c00*/  ISETP.LT.OR P2, PT, R2.reuse, R217, P2 ;  /* 0x000000d90200720c */ /* 0x040fe40001741670 */
[----:B------:R-:W-:Y:S01]  /*9c10*/  ISETP.LT.OR P1, PT, R2, R216, P1 ;  /* 0x000000d80200720c */ /* 0x000fe20000f21670 */
[----:B------:R-:W-:Y:S01]  /*9c20*/  IMAD.U32 R2, RZ, RZ, UR29 ;  /* 0x0000001dff027e24 */ /* 0x000fe2000f8e00ff */
[----:B------:R-:W-:-:S02]  /*9c30*/  FSEL R26, R183, -INF , !P3 ;  /* 0xff800000b71a7808 */ /* 0x000fc40005800000 */
[----:B------:R-:W-:Y:S01]  /*9c40*/  ISETP.GE.AND P3, PT, R3, R223, PT ;  /* 0x000000df0300720c */ /* 0x000fe20003f66270 */
[----:B------:R-:W-:Y:S01]  /*9c50*/  IMAD.MOV.U32 R184, RZ, RZ, R4 ;  /* 0x000000ffffb87224 */ /* 0x000fe200078e0004 */
[----:B------:R-:W-:Y:S02]  /*9c60*/  FSEL R25, R181, -INF , !P4 ;  /* 0xff800000b5197808 */ /* 0x000fe40006000000 */
[----:B------:R-:W-:Y:S02]  /*9c70*/  LOP3.LUT R4, R227, UR25, R2, 0x96, !PT ;  /* 0x00000019e3047c12 */ /* 0x000fe4000f8e9602 */
[C---:B------:R-:W-:Y:S02]  /*9c80*/  ISETP.GE.AND P4, PT, R3.reuse, R222, PT ;  /* 0x000000de0300720c */ /* 0x040fe40003f86270 */
[----:B------:R-:W-:Y:S02]  /*9c90*/  ISETP.LT.OR P3, PT, R3, R219, P3 ;  /* 0x000000db0300720c */ /* 0x000fe40001f61670 */
[----:B------:R-:W-:-:S02]  /*9ca0*/  IADD3 R2, R0, 0x18, RZ ;  /* 0x0000001800027810 */ /* 0x000fc40007ffe0ff */
[----:B------:R-:W-:Y:S02]  /*9cb0*/  IADD3 R0, R0, 0x19, RZ ;  /* 0x0000001900007810 */ /* 0x000fe40007ffe0ff */
[----:B------:R-:W-:Y:S02]  /*9cc0*/  ISETP.LT.OR P4, PT, R3, R218, P4 ;  /* 0x000000da0300720c */ /* 0x000fe40002781670 */
[----:B------:R-:W-:Y:S02]  /*9cd0*/  FSEL R224, R133, -INF , !P3 ;  /* 0xff80000085e07808 */ /* 0x000fe40005800000 */
[-C--:B------:R-:W-:Y:S02]  /*9ce0*/  ISETP.GE.AND P3, PT, R2, R223.reuse, PT ;  /* 0x000000df0200720c */ /* 0x080fe40003f66270 */
[----:B------:R-:W-:Y:S02]  /*9cf0*/  FSEL R232, R134, -INF , !P5 ;  /* 0xff80000086e87808 */ /* 0x000fe40006800000 */
[----:B------:R-:W-:-:S02]  /*9d00*/  ISETP.GE.AND P5, PT, R0, R223, PT ;  /* 0x000000df0000720c */ /* 0x000fc40003fa6270 */
[----:B------:R-:W-:Y:S02]  /*9d10*/  FSEL R234, R135, -INF , !P4 ;  /* 0xff80000087ea7808 */ /* 0x000fe40006000000 */
[-C--:B------:R-:W-:Y:S02]  /*9d20*/  ISETP.LT.OR P4, PT, R2, R219.reuse, P3 ;  /* 0x000000db0200720c */ /* 0x080fe40001f81670 */
[----:B------:R-:W-:Y:S01]  /*9d30*/  ISETP.LT.OR P3, PT, R0, R219, P5 ;  /* 0x000000db0000720c */ /* 0x000fe20002f61670 */
[----:B------:R-:W-:Y:S01]  /*9d40*/  IMAD.MOV.U32 R185, RZ, RZ, R5 ;  /* 0x000000ffffb97224 */ /* 0x000fe200078e0005 */
[----:B------:R-:W-:Y:S01]  /*9d50*/  FSEL R225, R132, -INF , !P6 ;  /* 0xff80000084e17808 */ /* 0x000fe20007000000 */
[----:B------:R-:W-:Y:S01]  /*9d60*/  IMAD R5, R247, -0x326172a9, RZ ;  /* 0xcd9e8d57f7057824 */ /* 0x000fe200078e02ff */
[----:B------:R-:W-:Y:S01]  /*9d70*/  FSEL R198, R21, -INF , !P3 ;  /* 0xff80000015c67808 */ /* 0x000fe20005800000 */
[----:B------:R-:W-:Y:S01]  /*9d80*/  IMAD.WIDE.U32 R34, R4, -0x326172a9, RZ ;  /* 0xcd9e8d5704227825 */ /* 0x000fe200078e00ff */
[----:B------:R-:W-:-:S02]  /*9d90*/  ISETP.GE.AND P6, PT, R3, R221, PT ;  /* 0x000000dd0300720c */ /* 0x000fc40003fc6270 */
[C---:B------:R-:W-:Y:S02]  /*9da0*/  ISETP.GE.AND P3, PT, R3.reuse, R220, PT ;  /* 0x000000dc0300720c */ /* 0x040fe40003f66270 */
[C---:B------:R-:W-:Y:S02]  /*9db0*/  ISETP.GE.AND P5, PT, R2.reuse, R222, PT ;  /* 0x000000de0200720c */ /* 0x040fe40003fa6270 */
[C---:B------:R-:W-:Y:S02]  /*9dc0*/  ISETP.LT.OR P6, PT, R3.reuse, R217, P6 ;  /* 0x000000d90300720c */ /* 0x040fe400037c1670 */
[----:B------:R-:W-:Y:S02]  /*9dd0*/  ISETP.LT.OR P3, PT, R3, R216, P3 ;  /* 0x000000d80300720c */ /* 0x000fe40001f61670 */
[----:B------:R-:W-:Y:S02]  /*9de0*/  ISETP.LT.OR P5, PT, R2, R218, P5 ;  /* 0x000000da0200720c */ /* 0x000fe40002fa1670 */
[----:B------:R-:W-:-:S02]  /*9df0*/  LOP3.LUT R3, R35, UR16, R5, 0x96, !PT ;  /* 0x0000001023037c12 */ /* 0x000fc4000f8e9605 */
[----:B------:R-:W-:Y:S02]  /*9e00*/  FSEL R237, R22, -INF , !P5 ;  /* 0xff80000016ed7808 */ /* 0x000fe40006800000 */
[----:B------:R-:W-:Y:S01]  /*9e10*/  FSEL R239, R176, -INF , !P2 ;  /* 0xff800000b0ef7808 */ /* 0x000fe20005000000 */
[----:B------:R-:W-:Y:S01]  /*9e20*/  IMAD.WIDE.U32 R18, R3, -0x2daee0ad, RZ ;  /* 0xd2511f5303127825 */ /* 0x000fe200078e00ff */
[C---:B------:R-:W-:Y:S02]  /*9e30*/  ISETP.GE.AND P5, PT, R2.reuse, R221, PT ;  /* 0x000000dd0200720c */ /* 0x040fe40003fa6270 */
[----:B------:R-:W-:Y:S02]  /*9e40*/  ISETP.GE.AND P2, PT, R2, R220, PT ;  /* 0x000000dc0200720c */ /* 0x000fe40003f46270 */
[----:B------:R-:W-:Y:S02]  /*9e50*/  FSEL R199, R20, -INF , !P4 ;  /* 0xff80000014c77808 */ /* 0x000fe40006000000 */
[----:B------:R-:W-:-:S02]  /*9e60*/  ISETP.GE.AND P4, PT, R0, R222, PT ;  /* 0x000000de0000720c */ /* 0x000fc40003f86270 */
[C---:B------:R-:W-:Y:S02]  /*9e70*/  ISETP.LT.OR P5, PT, R2.reuse, R217, P5 ;  /* 0x000000d90200720c */ /* 0x040fe40002fa1670 */
[----:B------:R-:W-:Y:S02]  /*9e80*/  ISETP.LT.OR P2, PT, R2, R216, P2 ;  /* 0x000000d80200720c */ /* 0x000fe40001741670 */
[----:B------:R-:W-:Y:S02]  /*9e90*/  LOP3.LUT R2, R19, UR13, R6, 0x96, !PT ;  /* 0x0000000d13027c12 */ /* 0x000fe4000f8e9606 */
[----:B------:R-:W-:Y:S02]  /*9ea0*/  ISETP.LT.OR P4, PT, R0, R218, P4 ;  /* 0x000000da0000720c */ /* 0x000fe40002781670 */
[----:B------:R-:W-:Y:S01]  /*9eb0*/  LOP3.LUT R3, R185, UR14, R34, 0x96, !PT ;  /* 0x0000000eb9037c12 */ /* 0x000fe2000f8e9622 */
[----:B------:R-:W-:Y:S01]  /*9ec0*/  IMAD.WIDE.U32 R4, R2, -0x326172a9, RZ ;  /* 0xcd9e8d5702047825 */ /* 0x000fe200078e00ff */
[----:B------:R-:W-:-:S02]  /*9ed0*/  FSEL R238, R23, -INF , !P4 ;  /* 0xff80000017ee7808 */ /* 0x000fc40006000000 */
[----:B------:R-:W-:Y:S01]  /*9ee0*/  FSEL R244, R178, -INF , !P1 ;  /* 0xff800000b2f47808 */ /* 0x000fe20004800000 */
[----:B------:R-:W-:Y:S01]  /*9ef0*/  IMAD.WIDE.U32 R6, R3, -0x2daee0ad, RZ ;  /* 0xd2511f5303067825 */ /* 0x000fe200078e00ff */
[C---:B------:R-:W-:Y:S02]  /*9f00*/  ISETP.GE.AND P4, PT, R0.reuse, R221, PT ;  /* 0x000000dd0000720c */ /* 0x040fe40003f86270 */
[----:B------:R-:W-:Y:S02]  /*9f10*/  ISETP.GE.AND P1, PT, R0, R220, PT ;  /* 0x000000dc0000720c */ /* 0x000fe40003f26270 */
[----:B------:R-:W-:Y:S02]  /*9f20*/  FMNMX.FTZ R3, R188, R8, !PT ;  /* 0x00000008bc037209 */ /* 0x000fe40007810000 */
[C---:B------:R-:W-:Y:S02]  /*9f30*/  ISETP.LT.OR P4, PT, R0.reuse, R217, P4 ;  /* 0x000000d90000720c */ /* 0x040fe40002781670 */
[----:B------:R-:W-:-:S02]  /*9f40*/  ISETP.LT.OR P1, PT, R0, R216, P1 ;  /* 0x000000d80000720c */ /* 0x000fc40000f21670 */
[----:B------:R-:W-:Y:S02]  /*9f50*/  LOP3.LUT R2, R5, UR12, R184, 0x96, !PT ;  /* 0x0000000c05027c12 */ /* 0x000fe4000f8e96b8 */
[----:B------:R-:W-:Y:S02]  /*9f60*/  LOP3.LUT R0, R7, UR11, R18, 0x96, !PT ;  /* 0x0000000b07007c12 */ /* 0x000fe4000f8e9612 */
[----:B------:R-:W-:Y:S01]  /*9f70*/  FMNMX.FTZ R5, R11, R3, !PT ;  /* 0x000000030b057209 */ /* 0x000fe20007810000 */
[----:B------:R-:W-:-:S04]  /*9f80*/  IMAD.WIDE.U32 R2, R2, -0x2daee0ad, RZ ;  /* 0xd2511f5302027825 */ /* 0x000fc800078e00ff */
[----:B------:R-:W-:Y:S01]  /*9f90*/  IMAD.WIDE.U32 R182, R0, -0x326172a9, RZ ;  /* 0xcd9e8d5700b67825 */ /* 0x000fe200078e00ff */
[----:B------:R-:W-:-:S03]  /*9fa0*/  FMNMX.FTZ R0, R10, R5, !PT ;  /* 0x000000050a007209 */ /* 0x000fc60007810000 */
[----:B------:R-:W-:Y:S01]  /*9fb0*/  IMAD.MOV.U32 R231, RZ, RZ, R15 ;  /* 0x000000ffffe77224 */ /* 0x000fe200078e000f */
[----:B------:R-:W-:Y:S02]  /*9fc0*/  LOP3.LUT R15, R3, UR9, R6, 0x96, !PT ;  /* 0x00000009030f7c12 */ /* 0x000fe4000f8e9606 */
[----:B------:R-:W-:Y:S02]  /*9fd0*/  FMNMX.FTZ R3, R12, R0, !PT ;  /* 0x000000000c037209 */ /* 0x000fe40007810000 */
[----:B------:R-:W-:Y:S02]  /*9fe0*/  FMNMX.FTZ R0, R189, R9, !PT ;  /* 0x00000009bd007209 */ /* 0x000fe40007810000 */
[----:B------:R-:W-:Y:S02]  /*9ff0*/  LOP3.LUT R4, R183, UR10, R4, 0x96, !PT ;  /* 0x0000000ab7047c12 */ /* 0x000fe4000f8e9604 */
[----:B------:R-:W-:Y:S02]  /*a000*/  FMNMX.FTZ R0, R17, R0, !PT ;  /* 0x0000000011007209 */ /* 0x000fe40007810000 */
[----:B------:R-:W-:Y:S01]  /*a010*/  FMNMX.FTZ R3, R225, R3, !PT ;  /* 0x00000003e1037209 */ /* 0x000fe20007810000 */
[----:B------:R-:W-:Y:S01]  /*a020*/  IMAD.WIDE.U32 R184, R4, -0x2daee0ad, RZ ;  /* 0xd2511f5304b87825 */ /* 0x000fe200078e00ff */
[----:B------:R-:W-:-:S02]  /*a030*/  FMNMX.FTZ R0, R14, R0, !PT ;  /* 0x000000000e007209 */ /* 0x000fc40007810000 */
[----:B------:R-:W-:Y:S02]  /*a040*/  FMNMX.FTZ R3, R224, R3, !PT ;  /* 0x00000003e0037209 */ /* 0x000fe40007810000 */
[----:B------:R-:W-:Y:S02]  /*a050*/  LOP3.LUT R4, R185, UR7, R2, 0x96, !PT ;  /* 0x00000007b9047c12 */ /* 0x000fe4000f8e9602 */
[----:B------:R-:W-:Y:S02]  /*a060*/  FMNMX.FTZ R0, R13, R0, !PT ;  /* 0x000000000d007209 */ /* 0x000fe40007810000 */
[----:B------:R-:W-:Y:S02]  /*a070*/  FMNMX.FTZ R2, R199, R3, !PT ;  /* 0x00000003c7027209 */ /* 0x000fe40007810000 */
[----:B------:R-:W-:Y:S02]  /*a080*/  FMNMX.FTZ R5, R232, R0, !PT ;  /* 0x00000000e8057209 */ /* 0x000fe40007810000 */
[----:B------:R-:W-:Y:S01]  /*a090*/  FMNMX.FTZ R0, R198, R2, !PT ;  /* 0x00000002c6007209 */ /* 0x000fe20007810000 */
[----:B------:R-:W-:-:S04]  /*a0a0*/  IMAD.WIDE.U32 R2, R4, -0x326172a9, RZ ;  /* 0xcd9e8d5704027825 */ /* 0x000fc800078e00ff */
[----:B------:R-:W1:Y:S01]  /*a0b0*/  SHFL.BFLY PT, R7, R0, 0x2, 0x1f ;  /* 0x0c401f0000077f89 */ /* 0x000e6200000e0000 */
[----:B------:R-:W-:-:S04]  /*a0c0*/  LOP3.LUT R4, R2, 0xffff, RZ, 0xc0, !PT ;  /* 0x0000ffff02047812 */ /* 0x000fc800078ec0ff */
[----:B------:R-:W-:Y:S02]  /*a0d0*/  SHF.R.U32.HI R6, RZ, 0x8, R4 ;  /* 0x00000008ff067819 */ /* 0x000fe40000011604 */
[----:B------:R-:W-:-:S04]  /*a0e0*/  LOP3.LUT R4, R2, 0xff, RZ, 0xc0, !PT ;  /* 0x000000ff02047812 */ /* 0x000fc800078ec0ff */
[----:B------:R-:W-:Y:S02]  /*a0f0*/  PRMT R32, R4, 0x5410, R6 ;  /* 0x0000541004207816 */ /* 0x000fe40000000006 */
[--C-:B------:R-:W-:Y:S01]  /*a100*/  SHF.R.U32.HI R4, RZ, 0x10, R2.reuse ;  /* 0x00000010ff047819 */ /* 0x100fe20000011602 */
[----:B------:R-:W-:Y:S01]  /*a110*/  IMAD.WIDE.U32 R180, R15, -0x326172a9, RZ ;  /* 0xcd9e8d570fb47825 */ /* 0x000fe200078e00ff */
[----:B------:R-:W-:Y:S02]  /*a120*/  SHF.R.U32.HI R2, RZ, 0x18, R2 ;  /* 0x00000018ff027819 */ /* 0x000fe40000011602 */
[----:B------:R-:W-:-:S04]  /*a130*/  LOP3.LUT R4, R4, 0xff, RZ, 0xc0, !PT ;  /* 0x000000ff04047812 */ /* 0x000fc800078ec0ff */
[----:B------:R-:W-:Y:S02]  /*a140*/  PRMT R21, R4, 0x5410, R2 ;  /* 0x0000541004157816 */ /* 0x000fe40000000002 */
[----:B------:R-:W-:Y:S02]  /*a150*/  LOP3.LUT R2, R3, UR18, R180, 0x96, !PT ;  /* 0x0000001203027c12 */ /* 0x000fe4000f8e96b4 */
[----:B-1----:R-:W-:Y:S02]  /*a160*/  FMNMX.FTZ R3, R0, R7, !PT ;  /* 0x0000000700037209 */ /* 0x002fe40007810000 */
[----:B------:R-:W-:-:S04]  /*a170*/  FMNMX.FTZ R0, R191, R28, !PT ;  /* 0x0000001cbf007209 */ /* 0x000fc80007810000 */
[----:B------:R-:W-:-:S04]  /*a180*/  FMNMX.FTZ R4, R29, R0, !PT ;  /* 0x000000001d047209 */ /* 0x000fc80007810000 */
[----:B------:R-:W-:Y:S02]  /*a190*/  FMNMX.FTZ R4, R24, R4, !PT ;  /* 0x0000000418047209 */ /* 0x000fe40007810000 */
[----:B------:R-:W-:Y:S02]  /*a1a0*/  FMNMX.FTZ R5, R234, R5, !PT ;  /* 0x00000005ea057209 */ /* 0x000fe40007810000 */
[----:B------:R-:W-:Y:S02]  /*a1b0*/  FMNMX.FTZ R4, R25, R4, !PT ;  /* 0x0000000419047209 */ /* 0x000fe40007810000 */
[----:B------:R-:W-:Y:S02]  /*a1c0*/  FMNMX.FTZ R0, R190, R30, !PT ;  /* 0x0000001ebe007209 */ /* 0x000fe40007810000 */
[----:B------:R-:W-:Y:S02]  /*a1d0*/  FSEL R180, R177, -INF , !P6 ;  /* 0xff800000b1b47808 */ /* 0x000fe40007000000 */
[----:B------:R-:W-:-:S02]  /*a1e0*/  FMNMX.FTZ R4, R239, R4, !PT ;  /* 0x00000004ef047209 */ /* 0x000fc40007810000 */
[----:B------:R-:W-:Y:S02]  /*a1f0*/  FMNMX.FTZ R5, R237, R5, !PT ;  /* 0x00000005ed057209 */ /* 0x000fe40007810000 */
[----:B------:R-:W-:Y:S02]  /*a200*/  FMNMX.FTZ R0, R31, R0, !PT ;  /* 0x000000001f007209 */ /* 0x000fe40007810000 */
[----:B------:R-:W-:Y:S02]  /*a210*/  FSEL R185, R136, -INF , !P5 ;  /* 0xff80000088b97808 */ /* 0x000fe40006800000 */
[----:B------:R-:W-:Y:S02]  /*a220*/  FMNMX.FTZ R4, R180, R4, !PT ;  /* 0x00000004b4047209 */ /* 0x000fe40007810000 */
[----:B------:R-:W-:Y:S02]  /*a230*/  FMNMX.FTZ R5, R238, R5, !PT ;  /* 0x00000005ee057209 */ /* 0x000fe40007810000 */
[----:B------:R-:W-:-:S02]  /*a240*/  FMNMX.FTZ R0, R27, R0, !PT ;  /* 0x000000001b007209 */ /* 0x000fc40007810000 */
[----:B------:R-:W-:Y:S02]  /*a250*/  FSEL R183, R137, -INF , !P4 ;  /* 0xff80000089b77808 */ /* 0x000fe40006000000 */
[----:B------:R-:W-:Y:S01]  /*a260*/  FMNMX.FTZ R4, R185, R4, !PT ;  /* 0x00000004b9047209 */ /* 0x000fe20007810000 */
[----:B------:R-:W1:Y:S01]  /*a270*/  SHFL.BFLY PT, R6, R5, 0x2, 0x1f ;  /* 0x0c401f0005067f89 */ /* 0x000e6200000e0000 */
[----:B------:R-:W-:Y:S02]  /*a280*/  FMNMX.FTZ R0, R26, R0, !PT ;  /* 0x000000001a007209 */ /* 0x000fe40007810000 */
[----:B------:R-:W-:Y:S02]  /*a290*/  FMNMX.FTZ R4, R183, R4, !PT ;  /* 0x00000004b7047209 */ /* 0x000fe40007810000 */
[----:B------:R-:W-:Y:S02]  /*a2a0*/  FSEL R197, R179, -INF , !P3 ;  /* 0xff800000b3c57808 */ /* 0x000fe40005800000 */
[----:B------:R-:W-:Y:S01]  /*a2b0*/  FMNMX.FTZ R0, R244, R0, !PT ;  /* 0x00000000f4007209 */ /* 0x000fe20007810000 */
[----:B------:R-:W2:Y:S01]  /*a2c0*/  SHFL.BFLY PT, R15, R4, 0x2, 0x1f ;  /* 0x0c401f00040f7f89 */ /* 0x000ea200000e0000 */
[----:B------:R-:W-:-:S02]  /*a2d0*/  FSEL R196, R138, -INF , !P2 ;  /* 0xff8000008ac47808 */ /* 0x000fc40005000000 */
[----:B------:R-:W-:Y:S02]  /*a2e0*/  FMNMX.FTZ R0, R197, R0, !PT ;  /* 0x00000000c5007209 */ /* 0x000fe40007810000 */
[----:B------:R-:W-:Y:S02]  /*a2f0*/  FSEL R187, R139, -INF , !P1 ;  /* 0xff8000008bbb7808 */ /* 0x000fe40004800000 */
[----:B------:R-:W-:-:S04]  /*a300*/  FMNMX.FTZ R0, R196, R0, !PT ;  /* 0x00000000c4007209 */ /* 0x000fc80007810000 */
[----:B------:R-:W-:Y:S01]  /*a310*/  FMNMX.FTZ R0, R187, R0, !PT ;  /* 0x00000000bb007209 */ /* 0x000fe20007810000 */
[----:B------:R-:W-:-:S04]  /*a320*/  IMAD.MOV.U32 R186, RZ, RZ, R16 ;  /* 0x000000ffffba7224 */ /* 0x000fc800078e0010 */
[----:B------:R-:W3:Y:S01]  /*a330*/  SHFL.BFLY PT, R16, R0, 0x2, 0x1f ;  /* 0x0c401f0000107f89 */ /* 0x000ee200000e0000 */
[----:B-1----:R-:W-:Y:S02]  /*a340*/  FMNMX.FTZ R5, R5, R6, !PT ;  /* 0x0000000605057209 */ /* 0x002fe40007810000 */
[C---:B------:R-:W-:Y:S01]  /*a350*/  LOP3.LUT R6, R2.reuse, 0xffff, RZ, 0xc0, !PT ;  /* 0x0000ffff02067812 */ /* 0x040fe200078ec0ff */
[----:B------:R-:W1:Y:S03]  /*a360*/  SHFL.BFLY PT, R136, R3, 0x1, 0x1f ;  /* 0x0c201f0003887f89 */ /* 0x000e6600000e0000 */
[----:B------:R-:W-:Y:S01]  /*a370*/  SHF.R.U32.HI R7, RZ, 0x8, R6 ;  /* 0x00000008ff077819 */ /* 0x000fe20000011606 */
[----:B------:R-:W4:Y:S01]  /*a380*/  SHFL.BFLY PT, R135, R5, 0x1, 0x1f ;  /* 0x0c201f0005877f89 */ /* 0x000f2200000e0000 */
[----:B------:R-:W-:Y:S02]  /*a390*/  LOP3.LUT R6, R2, 0xff, RZ, 0xc0, !PT ;  /* 0x000000ff02067812 */ /* 0x000fe400078ec0ff */
[----:B--2---:R-:W-:Y:S01]  /*a3a0*/  FMNMX.FTZ R4, R4, R15, !PT ;  /* 0x0000000f04047209 */ /* 0x004fe20007810000 */
[----:B------:R-:W-:Y:S01]  /*a3b0*/  IMAD.WIDE.U32 R18, R231, -0x326172a9, RZ ;  /* 0xcd9e8d57e7127825 */ /* 0x000fe200078e00ff */
[----:B------:R-:W-:-:S02]  /*a3c0*/  PRMT R20, R6, 0x5410, R7 ;  /* 0x0000541006147816 */ /* 0x000fc40000000007 */
[--C-:B------:R-:W-:Y:S01]  /*a3d0*/  SHF.R.U32.HI R6, RZ, 0x10, R2.reuse ;  /* 0x00000010ff067819 */ /* 0x100fe20000011602 */
[----:B------:R-:W2:Y:S01]  /*a3e0*/  SHFL.BFLY PT, R134, R4, 0x1, 0x1f ;  /* 0x0c201f0004867f89 */ /* 0x000ea200000e0000 */
[----:B------:R-:W-:Y:S02]  /*a3f0*/  SHF.R.U32.HI R7, RZ, 0x18, R2 ;  /* 0x00000018ff077819 */ /* 0x000fe40000011602 */
[----:B------:R-:W-:Y:S02]  /*a400*/  LOP3.LUT R2, R6, 0xff, RZ, 0xc0, !PT ;  /* 0x000000ff06027812 */ /* 0x000fe400078ec0ff */
[----:B------:R-:W-:Y:S02]  /*a410*/  LOP3.LUT R6, R19, R186, RZ, 0x3c, !PT ;  /* 0x000000ba13067212 */ /* 0x000fe400078e3cff */
[----:B------:R-:W-:Y:S02]  /*a420*/  PRMT R19, R2, 0x5410, R7 ;  /* 0x0000541002137816 */ /* 0x000fe40000000007 */
[----:B---3--:R-:W-:Y:S01]  /*a430*/  FMNMX.FTZ R0, R16, R0, !PT ;  /* 0x0000000010007209 */ /* 0x008fe20007810000 */
[----:B------:R-:W-:Y:S01]  /*a440*/  IMAD.WIDE.U32 R6, R6, -0x2daee0ad, RZ ;  /* 0xd2511f5306067825 */ /* 0x000fe200078e00ff */
[----:B-1----:R-:W-:-:S03]  /*a450*/  FMNMX.FTZ R136, R3, R136, !PT ;  /* 0x0000008803887209 */ /* 0x002fc60007810000 */
[----:B------:R-:W1:Y:S01]  /*a460*/  SHFL.BFLY PT, R137, R0, 0x1, 0x1f ;  /* 0x0c201f0000897f89 */ /* 0x000e6200000e0000 */
[----:B------:R-:W-:Y:S02]  /*a470*/  LOP3.LUT R2, R7, UR15, R226, 0x96, !PT ;  /* 0x0000000f07027c12 */ /* 0x000fe4000f8e96e2 */
[----:B----4-:R-:W-:Y:S01]  /*a480*/  FMNMX.FTZ R135, R5, R135, !PT ;  /* 0x0000008705877209 */ /* 0x010fe20007810000 */
[----:B------:R-:W-:Y:S02]  /*a490*/  FMUL.FTZ R5, R136, c[0x0][0x23c] ;  /* 0x00008f0088057a20 */ /* 0x000fe40000410000 */
[----:B------:R-:W-:Y:S01]  /*a4a0*/  IMAD.WIDE.U32 R2, R2, -0x326172a9, RZ ;  /* 0xcd9e8d5702027825 */ /* 0x000fe200078e00ff */
[----:B------:R-:W-:Y:S02]  /*a4b0*/  FSETP.NEU.FTZ.AND P1, PT, R136, -INF , PT ;  /* 0xff8000008800780b */ /* 0x000fe40003f3d000 */
[----:B------:R-:W-:Y:S01]  /*a4c0*/  LOP3.LUT R18, R35, UR16, R18, 0x96, !PT ;  /* 0x0000001023127c12 */ /* 0x000fe2000f8e9612 */
[----:B------:R-:W-:Y:S01]  /*a4d0*/  FMUL.FTZ R16, R135, c[0x0][0x23c] ;  /* 0x00008f0087107a20 */ /* 0x000fe20000410000 */
[----:B------:R-:W-:-:S02]  /*a4e0*/  LOP3.LUT R7, R3, UR14, R34, 0x96, !PT ;  /* 0x0000000e03077c12 */ /* 0x000fc4000f8e9622 */
[----:B--2---:R-:W-:Y:S02]  /*a4f0*/  FMNMX.FTZ R134, R4, R134, !PT ;  /* 0x0000008604867209 */ /* 0x004fe40007810000 */
[----:B------:R-:W-:Y:S02]  /*a500*/  FSEL R3, R5, RZ, P1 ;  /* 0x000000ff05037208 */ /* 0x000fe40000800000 */
[----:B------:R-:W-:Y:S02]  /*a510*/  FSEL R4, R136, RZ, P1 ;  /* 0x000000ff88047208 */ /* 0x000fe40000800000 */
[----:B------:R-:W-:Y:S01]  /*a520*/  FSETP.NEU.FTZ.AND P1, PT, R135, -INF , PT ;  /* 0xff8000008700780b */ /* 0x000fe20003f3d000 */
[----:B------:R-:W-:-:S03]  /*a530*/  IMAD.WIDE.U32 R22, R18, -0x2daee0ad, RZ ;  /* 0xd2511f5312167825 */ /* 0x000fc600078e00ff */
[----:B------:R-:W-:Y:S01]  /*a540*/  FSEL R16, R16, RZ, P1 ;  /* 0x000000ff10107208 */ /* 0x000fe20000800000 */
[--C-:B------:R-:W-:Y:S01]  /*a550*/  FFMA.FTZ R10, R10, c[0x0][0x23c], -R3.reuse ;  /* 0x00008f000a0a7a23 */ /* 0x100fe20000010803 */
[----:B------:R-:W-:Y:S01]  /*a560*/  LOP3.LUT R6, R23, UR13, R6, 0x96, !PT ;  /* 0x0000000d17067c12 */ /* 0x000fe2000f8e9606 */
[----:B------:R-:W-:Y:S02]  /*a570*/  FFMA.FTZ R12, R12, c[0x0][0x23c], -R3 ;  /* 0x00008f000c0c7a23 */ /* 0x000fe40000010803 */
[--C-:B------:R-:W-:Y:S01]  /*a580*/  FFMA.FTZ R14, R14, c[0x0][0x23c], -R16.reuse ;  /* 0x00008f000e0e7a23 */ /* 0x100fe20000010810 */
[----:B-1----:R-:W-:Y:S02]  /*a590*/  FMNMX.FTZ R137, R0, R137, !PT ;  /* 0x0000008900897209 */ /* 0x002fe40007810000 */
[----:B------:R-:W-:Y:S01]  /*a5a0*/  FSEL R0, R135, RZ, P1 ;  /* 0x000000ff87007208 */ /* 0x000fe20000800000 */
[----:B------:R1:W-:Y:S01]  /*a5b0*/  MUFU.EX2 R227, R14 ;  /* 0x0000000e00e37308 */ /* 0x0003e20000000800 */
[----:B------:R-:W-:Y:S01]  /*a5c0*/  FSETP.NEU.FTZ.AND P2, PT, R134, -INF , PT ;  /* 0xff8000008600780b */ /* 0x000fe20003f5d000 */
[----:B------:R-:W-:-:S02]  /*a5d0*/  FFMA.FTZ R13, R13, c[0x0][0x23c], -R16 ;  /* 0x00008f000d0d7a23 */ /* 0x000fc40000010810 */
[----:B------:R-:W-:-:S04]  /*a5e0*/  FADD.FTZ R23, R189, -R0 ;  /* 0x80000000bd177221 */ /* 0x000fc80000010000 */
[----:B------:R2:W-:Y:S01]  /*a5f0*/  MUFU.EX2 R236, R10 ;  /* 0x0000000a00ec7308 */ /* 0x0005e20000000800 */
[----:B------:R-:W-:Y:S01]  /*a600*/  FSEL R0, R134, RZ, P2 ;  /* 0x000000ff86007208 */ /* 0x000fe20001000000 */
[----:B------:R-:W-:-:S06]  /*a610*/  FFMA.FTZ R8, R8, c[0x0][0x23c], -R3 ;  /* 0x00008f0008087a23 */ /* 0x000fcc0000010803 */
[----:B------:R3:W4:Y:S01]  /*a620*/  MUFU.EX2 R235, R12 ;  /* 0x0000000c00eb7308 */ /* 0x0007220000000800 */
[----:B-1----:R-:W-:Y:S01]  /*a630*/  IMAD.WIDE.U32 R14, R6, -0x326172a9, RZ ;  /* 0xcd9e8d57060e7825 */ /* 0x002fe200078e00ff */
[----:B------:R-:W-:-:S03]  /*a640*/  FSETP.NEU.FTZ.AND P1, PT, R137, -INF , PT ;  /* 0xff8000008900780b */ /* 0x000fc60003f3d000 */
[----:B------:R-:W-:Y:S01]  /*a650*/  FFMA.FTZ R11, R11, c[0x0][0x23c], -R3 ;  /* 0x00008f000b0b7a23 */ /* 0x000fe20000010803 */
[----:B------:R-:W-:Y:S02]  /*a660*/  LOP3.LUT R2, R15, UR12, R2, 0x96, !PT ;  /* 0x0000000c0f027c12 */ /* 0x000fe4000f8e9602 */
[----:B------:R-:W1:Y:S01]  /*a670*/  MUFU.EX2 R226, R13 ;  /* 0x0000000d00e27308 */ /* 0x000e620000000800 */
[----:B------:R-:W-:Y:S02]  /*a680*/  FADD.FTZ R18, R188, -R4 ;  /* 0x80000004bc127221 */ /* 0x000fe40000010000 */
[----:B------:R-:W-:-:S04]  /*a690*/  IMAD.WIDE.U32 R4, R7, -0x2daee0ad, RZ ;  /* 0xd2511f5307047825 */ /* 0x000fc800078e00ff */
[----:B------:R-:W-:Y:S01]  /*a6a0*/  FADD.FTZ R15, R191, -R0 ;  /* 0x80000000bf0f7221 */ /* 0x000fe20000010000 */
[----:B------:R-:W-:Y:S01]  /*a6b0*/  MUFU.EX2 R133, R8 ;  /* 0x0000000800857308 */ /* 0x000fe20000000800 */
[----:B------:R-:W-:Y:S01]  /*a6c0*/  IMAD.MOV.U32 R246, RZ, RZ, R241 ;  /* 0x000000fffff67224 */ /* 0x000fe200078e00f1 */
[----:B------:R-:W-:Y:S01]  /*a6d0*/  FSEL R0, R137, RZ, P1 ;  /* 0x000000ff89007208 */ /* 0x000fe20000800000 */
[----:B------:R-:W-:Y:S01]  /*a6e0*/  IMAD.WIDE.U32 R6, R2, -0x2daee0ad, RZ ;  /* 0xd2511f5302067825 */ /* 0x000fe200078e00ff */
[----:B------:R-:W-:-:S03]  /*a6f0*/  LOP3.LUT R5, R5, UR11, R22, 0x96, !PT ;  /* 0x0000000b05057c12 */ /* 0x000fc6000f8e9616 */
[--C-:B------:R-:W-:Y:S01]  /*a700*/  FFMA.FTZ R9, R9, c[0x0][0x23c], -R16.reuse ;  /* 0x00008f0009097a23 */ /* 0x100fe20000010810 */
[----:B------:R5:W1:Y:S01]  /*a710*/  MUFU.EX2 R233, R11 ;  /* 0x0000000b00e97308 */ /* 0x000a620000000800 */
[----:B------:R-:W-:Y:S01]  /*a720*/  FFMA.FTZ R2, R17, c[0x0][0x23c], -R16 ;  /* 0x00008f0011027a23 */ /* 0x000fe20000010810 */
[----:B--2---:R-:W-:Y:S01]  /*a730*/  HSET2.LE.AND R10, R32, R246, PT ;  /* 0x000000f6200a7233 */ /* 0x004fe20003803000 */
[----:B---3--:R-:W-:Y:S01]  /*a740*/  FADD.FTZ R12, R190, -R0 ;  /* 0x80000000be0c7221 */ /* 0x008fe20000010000 */
[----:B----4-:R-:W-:Y:S01]  /*a750*/  F2FP.BF16.PACK_AB R0, R235, R236 ;  /* 0x000000eceb00723e */ /* 0x010fe200000010ff */
[----:B------:R-:W-:-:S03]  /*a760*/  IMAD.WIDE.U32 R32, R5, -0x326172a9, RZ ;  /* 0xcd9e8d5705207825 */ /* 0x000fc600078e00ff */
[----:B------:R2:W-:Y:S01]  /*a770*/  MUFU.EX2 R132, R9 ;  /* 0x0000000900847308 */ /* 0x0005e20000000800 */
[----:B------:R-:W-:-:S07]  /*a780*/  LOP3.LUT R10, R10, R0, RZ, 0xc0, !PT ;  /* 0x000000000a0a7212 */ /* 0x000fce00078ec0ff */
[----:B------:R3:W4:Y:S01]  /*a790*/  MUFU.EX2 R186, R2 ;  /* 0x0000000200ba7308 */ /* 0x0007220000000800 */
[--C-:B-----5:R-:W-:Y:S01]  /*a7a0*/  HSET2.LE.AND R11, R21, R246.reuse, PT ;  /* 0x000000f6150b7233 */ /* 0x120fe20003803000 */
[----:B-1----:R-:W-:Y:S01]  /*a7b0*/  F2FP.BF16.PACK_AB R0, R226, R227 ;  /* 0x000000e3e200723e */ /* 0x002fe200000010ff */
[----:B------:R-:W-:-:S03]  /*a7c0*/  HSET2.LE.AND R8, R20, R246, PT ;  /* 0x000000f614087233 */ /* 0x000fc60003803000 */
[----:B------:R-:W-:Y:S01]  /*a7d0*/  LOP3.LUT R11, R11, R0, RZ, 0xc0, !PT ;  /* 0x000000000b0b7212 */ /* 0x000fe200078ec0ff */
[----:B--2---:R-:W-:Y:S01]  /*a7e0*/  HSET2.LE.AND R9, R19, R246, PT ;  /* 0x000000f613097233 */ /* 0x004fe20003803000 */
[----:B------:R-:W-:Y:S01]  /*a7f0*/  F2FP.BF16.PACK_AB R0, R233, R133 ;  /* 0x00000085e900723e */ /* 0x000fe200000010ff */
[----:B------:R-:W-:Y:S01]  /*a800*/  FMUL.FTZ R19, R134, c[0x0][0x23c] ;  /* 0x00008f0086137a20 */ /* 0x000fe20000410000 */
[----:B---3--:R-:W-:Y:S02]  /*a810*/  LOP3.LUT R2, R33, UR10, R14, 0x96, !PT ;  /* 0x0000000a21027c12 */ /* 0x008fe4000f8e960e */
[----:B------:R-:W-:-:S03]  /*a820*/  LOP3.LUT R8, R8, R0, RZ, 0xc0, !PT ;  /* 0x0000000008087212 */ /* 0x000fc600078ec0ff */
[----:B------:R-:W-:Y:S01]  /*a830*/  IMAD.WIDE.U32 R34, R2, -0x2daee0ad, RZ ;  /* 0xd2511f5302227825 */ /* 0x000fe200078e00ff */
[----:B----4-:R-:W-:Y:S02]  /*a840*/  F2FP.BF16.PACK_AB R0, R186, R132 ;  /* 0x00000084ba00723e */ /* 0x010fe400000010ff */
[----:B------:R-:W-:Y:S02]  /*a850*/  FSEL R19, R19, RZ, P2 ;  /* 0x000000ff13137208 */ /* 0x000fe40001000000 */
[----:B------:R-:W-:Y:S02]  /*a860*/  LOP3.LUT R7, R7, UR9, R4, 0x96, !PT ;  /* 0x0000000907077c12 */ /* 0x000fe4000f8e9604 */
[----:B------:R-:W-:Y:S02]  /*a870*/  LOP3.LUT R4, R35, UR7, R6, 0x96, !PT ;  /* 0x0000000723047c12 */ /* 0x000fe4000f8e9606 */
[----:B------:R-:W-:Y:S01]  /*a880*/  LOP3.LUT R9, R9, R0, RZ, 0xc0, !PT ;  /* 0x0000000009097212 */ /* 0x000fe200078ec0ff */
[----:B------:R-:W-:-:S02]  /*a890*/  FFMA.FTZ R0, R24, c[0x0][0x23c], -R19 ;  /* 0x00008f0018007a23 */ /* 0x000fc40000010813 */
[----:B------:R-:W-:Y:S02]  /*a8a0*/  IMAD.WIDE.U32 R4, R4, -0x326172a9, RZ ;  /* 0xcd9e8d5704047825 */ /* 0x000fe400078e00ff */
[----:B------:R1:W-:Y:S02]  /*a8b0*/  MUFU.EX2 R179, R0 ;  /* 0x0000000000b37308 */ /* 0x0003e40000000800 */
[----:B------:R-:W-:Y:S01]  /*a8c0*/  FMUL.FTZ R20, R137, c[0x0][0x23c] ;  /* 0x00008f0089147a20 */ /* 0x000fe20000410000 */
[----:B------:R-:W-:Y:S02]  /*a8d0*/  SHF.R.U32.HI R2, RZ, 0x10, R4 ;  /* 0x00000010ff027819 */ /* 0x000fe40000011604 */
[----:B------:R-:W-:Y:S02]  /*a8e0*/  LOP3.LUT R6, R4, 0xff, RZ, 0xc0, !PT ;  /* 0x000000ff04067812 */ /* 0x000fe400078ec0ff */
[----:B------:R-:W-:Y:S02]  /*a8f0*/  LOP3.LUT R2, R2, 0xff, RZ, 0xc0, !PT ;  /* 0x000000ff02027812 */ /* 0x000fe400078ec0ff */
[----:B------:R-:W-:Y:S01]  /*a900*/  FSEL R20, R20, RZ, P1 ;  /* 0x000000ff14147208 */ /* 0x000fe20000800000 */
[----:B-1----:R-:W-:-:S04]  /*a910*/  FFMA.FTZ R0, R25, c[0x0][0x23c], -R19 ;  /* 0x00008f0019007a23 */ /* 0x002fc80000010813 */
[----:B------:R1:W2:Y:S01]  /*a920*/  MUFU.EX2 R178, R0 ;  /* 0x0000000000b27308 */ /* 0x0002a20000000800 */
[----:B------:R-:W-:Y:S01]  /*a930*/  IMAD.WIDE.U32 R24, R7, -0x326172a9, RZ ;  /* 0xcd9e8d5707187825 */ /* 0x000fe200078e00ff */
[----:B-1----:R-:W-:Y:S02]  /*a940*/  LOP3.LUT R0, R4, 0xffff, RZ, 0xc0, !PT ;  /* 0x0000ffff04007812 */ /* 0x002fe400078ec0ff */
[----:B------:R-:W-:-:S04]  /*a950*/  SHF.R.U32.HI R4, RZ, 0x18, R4 ;  /* 0x00000018ff047819 */ /* 0x000fc80000011604 */
[----:B------:R-:W-:Y:S01]  /*a960*/  PRMT R7, R2, 0x5410, R4 ;  /* 0x0000541002077816 */ /* 0x000fe20000000004 */
[--C-:B------:R-:W-:Y:S02]  /*a970*/  FFMA.FTZ R4, R27, c[0x0][0x23c], -R20.reuse ;  /* 0x00008f001b047a23 */ /* 0x100fe40000010814 */
[----:B------:R-:W-:Y:S02]  /*a980*/  FFMA.FTZ R2, R26, c[0x0][0x23c], -R20 ;  /* 0x00008f001a027a23 */ /* 0x000fe40000010814 */
[----:B------:R-:W-:Y:S01]  /*a990*/  MUFU.EX2 R176, R4 ;  /* 0x0000000400b07308 */ /* 0x000fe20000000800 */
[----:B------:R-:W-:-:S07]  /*a9a0*/  SHF.R.U32.HI R0, RZ, 0x8, R0 ;  /* 0x00000008ff007819 */ /* 0x000fce0000011600 */
[----:B------:R-:W1:Y:S01]  /*a9b0*/  MUFU.EX2 R177, R2 ;  /* 0x0000000200b17308 */ /* 0x000e620000000800 */
[----:B------:R-:W-:Y:S02]  /*a9c0*/  PRMT R6, R6, 0x5410, R0 ;  /* 0x0000541006067816 */ /* 0x000fe40000000000 */
[----:B--2---:R-:W-:-:S03]  /*a9d0*/  F2FP.BF16.PACK_AB R0, R178, R179 ;  /* 0x000000b3b200723e */ /* 0x004fc600000010ff */
[--C-:B------:R-:W-:Y:S02]  /*a9e0*/  HSET2.LE.AND R6, R6, R246.reuse, PT ;  /* 0x000000f606067233 */ /* 0x100fe40003803000 */
[----:B------:R-:W-:-:S03]  /*a9f0*/  HSET2.LE.AND R7, R7, R246, PT ;  /* 0x000000f607077233 */ /* 0x000fc60003803000 */
[----:B------:R-:W-:Y:S02]  /*aa00*/  LOP3.LUT R6, R6, R0, RZ, 0xc0, !PT ;  /* 0x0000000006067212 */ /* 0x000fe400078ec0ff */
[----:B------:R-:W-:Y:S02]  /*aa10*/  LOP3.LUT R0, R5, UR18, R24, 0x96, !PT ;  /* 0x0000001205007c12 */ /* 0x000fe4000f8e9618 */
[----:B-1----:R-:W-:-:S04]  /*aa20*/  F2FP.BF16.PACK_AB R2, R177, R176 ;  /* 0x000000b0b102723e */ /* 0x002fc800000010ff */
[----:B------:R-:W-:Y:S02]  /*aa30*/  LOP3.LUT R7, R7, R2, RZ, 0xc0, !PT ;  /* 0x0000000207077212 */ /* 0x000fe400078ec0ff */
[C---:B------:R-:W-:Y:S02]  /*aa40*/  LOP3.LUT R2, R0.reuse, 0xffff, RZ, 0xc0, !PT ;  /* 0x0000ffff00027812 */ /* 0x040fe400078ec0ff */
[----:B------:R-:W-:Y:S02]  /*aa50*/  LOP3.LUT R4, R0, 0xff, RZ, 0xc0, !PT ;  /* 0x000000ff00047812 */ /* 0x000fe400078ec0ff */
[----:B------:R-:W-:Y:S01]  /*aa60*/  SHF.R.U32.HI R2, RZ, 0x8, R2 ;  /* 0x00000008ff027819 */ /* 0x000fe20000011602 */
[----:B------:R-:W-:-:S03]  /*aa70*/  FFMA.FTZ R5, R28, c[0x0][0x23c], -R19 ;  /* 0x00008f001c057a23 */ /* 0x000fc60000010813 */
[----:B------:R-:W-:Y:S01]  /*aa80*/  PRMT R4, R4, 0x5410, R2 ;  /* 0x0000541004047816 */ /* 0x000fe20000000002 */
[----:B------:R-:W-:Y:S01]  /*aa90*/  FFMA.FTZ R2, R29, c[0x0][0x23c], -R19 ;  /* 0x00008f001d027a23 */ /* 0x000fe20000010813 */
[----:B------:R1:W-:Y:S08]  /*aaa0*/  MUFU.EX2 R22, R5 ;  /* 0x0000000500167308 */ /* 0x0003f00000000800 */
[----:B------:R-:W2:Y:S01]  /*aab0*/  MUFU.EX2 R139, R2 ;  /* 0x00000002008b7308 */ /* 0x000ea20000000800 */
[----:B------:R-:W-:Y:S01]  /*aac0*/  HSET2.LE.AND R4, R4, R246, PT ;  /* 0x000000f604047233 */ /* 0x000fe20003803000 */
[----:B-1----:R-:W-:-:S02]  /*aad0*/  SHF.R.U32.HI R5, RZ, 0x10, R0 ;  /* 0x00000010ff057819 */ /* 0x002fc40000011600 */
[----:B------:R-:W-:Y:S02]  /*aae0*/  SHF.R.U32.HI R0, RZ, 0x18, R0 ;  /* 0x00000018ff007819 */ /* 0x000fe40000011600 */
[----:B------:R-:W-:Y:S02]  /*aaf0*/  LOP3.LUT R5, R5, 0xff, RZ, 0xc0, !PT ;  /* 0x000000ff05057812 */ /* 0x000fe400078ec0ff */
[----:B--2---:R-:W-:Y:S02]  /*ab00*/  F2FP.BF16.PACK_AB R2, R139, R22 ;  /* 0x000000168b02723e */ /* 0x004fe400000010ff */
[----:B------:R-:W-:Y:S01]  /*ab10*/  PRMT R5, R5, 0x5410, R0 ;  /* 0x0000541005057816 */ /* 0x000fe20000000000 */
[--C-:B------:R-:W-:Y:S01]  /*ab20*/  FFMA.FTZ R0, R31, c[0x0][0x23c], -R20.reuse ;  /* 0x00008f001f007a23 */ /* 0x100fe20000010814 */
[----:B------:R-:W-:Y:S01]  /*ab30*/  LOP3.LUT R4, R4, R2, RZ, 0xc0, !PT ;  /* 0x0000000204047212 */ /* 0x000fe200078ec0ff */
[----:B------:R-:W-:Y:S02]  /*ab40*/  FFMA.FTZ R2, R30, c[0x0][0x23c], -R20 ;  /* 0x00008f001e027a23 */ /* 0x000fe40000010814 */
[----:B------:R-:W-:Y:S08]  /*ab50*/  MUFU.EX2 R138, R0 ;  /* 0x00000000008a7308 */ /* 0x000ff00000000800 */
[----:B------:R-:W1:Y:S01]  /*ab60*/  MUFU.EX2 R31, R2 ;  /* 0x00000002001f7308 */ /* 0x000e620000000800 */
[----:B------:R-:W-:Y:S01]  /*ab70*/  HSET2.LE.AND R5, R5, R246, PT ;  /* 0x000000f605057233 */ /* 0x000fe20003803000 */
[----:B------:R-:W-:-:S06]  /*ab80*/  FMUL.FTZ R12, R12, c[0x0][0x23c] ;  /* 0x00008f000c0c7a20 */ /* 0x000fcc0000410000 */
[----:B------:R2:W-:Y:S01]  /*ab90*/  MUFU.EX2 R21, R12 ;  /* 0x0000000c00157308 */ /* 0x0005e20000000800 */
[----:B-1----:R-:W-:-:S04]  /*aba0*/  F2FP.BF16.PACK_AB R0, R138, R31 ;  /* 0x0000001f8a00723e */ /* 0x002fc800000010ff */
[----:B------:R-:W-:Y:S01]  /*abb0*/  LOP3.LUT R5, R5, R0, RZ, 0xc0, !PT ;  /* 0x0000000005057212 */ /* 0x000fe200078ec0ff */
[----:B------:R-:W-:Y:S02]  /*abc0*/  FMUL.FTZ R0, R15, c[0x0][0x23c] ;  /* 0x00008f000f007a20 */ /* 0x000fe40000410000 */
[----:B--2---:R-:W1:Y:S01]  /*abd0*/  LDSM.16.MT88.4 R12, [R201+0xa000] ;  /* 0x00a00000c90c783b */ /* 0x004e620000004200 */
[----:B------:R-:W-:Y:S02]  /*abe0*/  FMUL.FTZ R18, R18, c[0x0][0x23c] ;  /* 0x00008f0012127a20 */ /* 0x000fe40000410000 */
[----:B------:R-:W-:Y:S01]  /*abf0*/  FMUL.FTZ R17, R23, c[0x0][0x23c] ;  /* 0x00008f0017117a20 */ /* 0x000fe20000410000 */
[----:B------:R-:W2:Y:S08]  /*ac00*/  MUFU.EX2 R0, R0 ;  /* 0x0000000000007308 */ /* 0x000eb00000000800 */
[----:B------:R-:W3:Y:S08]  /*ac10*/  MUFU.EX2 R18, R18 ;  /* 0x0000001200127308 */ /* 0x000ef00000000800 */
[----:B------:R-:W4:Y:S01]  /*ac20*/  MUFU.EX2 R17, R17 ;  /* 0x0000001100117308 */ /* 0x000f220000000800 */
[----:B--2---:R-:W-:-:S02]  /*ac30*/  FMUL.FTZ R144, R144, R0 ;  /* 0x0000000090907220 */ /* 0x004fc40000410000 */
[----:B------:R-:W-:Y:S02]  /*ac40*/  FMUL.FTZ R145, R145, R0 ;  /* 0x0000000091917220 */ /* 0x000fe40000410000 */
[-C--:B------:R-:W-:Y:S02]  /*ac50*/  FMUL.FTZ R146, R146, R21.reuse ;  /* 0x0000001592927220 */ /* 0x080fe40000410000 */
[----:B------:R-:W-:Y:S02]  /*ac60*/  FMUL.FTZ R147, R147, R21 ;  /* 0x0000001593937220 */ /* 0x000fe40000410000 */
[-C--:B---3--:R-:W-:Y:S02]  /*ac70*/  FMUL.FTZ R140, R140, R18.reuse ;  /* 0x000000128c8c7220 */ /* 0x088fe40000410000 */
[-C--:B------:R-:W-:Y:S02]  /*ac80*/  FMUL.FTZ R141, R141, R18.reuse ;  /* 0x000000128d8d7220 */ /* 0x080fe40000410000 */
[----:B------:R-:W-:-:S02]  /*ac90*/  FMUL.FTZ R152, R152, R18 ;  /* 0x0000001298987220 */ /* 0x000fc40000410000 */
[----:B------:R-:W-:Y:S02]  /*aca0*/  FMUL.FTZ R153, R153, R18 ;  /* 0x0000001299997220 */ /* 0x000fe40000410000 */
[-C--:B----4-:R-:W-:Y:S02]  /*acb0*/  FMUL.FTZ R142, R142, R17.reuse ;  /* 0x000000118e8e7220 */ /* 0x090fe40000410000 */
[-C--:B------:R-:W-:Y:S02]  /*acc0*/  FMUL.FTZ R143, R143, R17.reuse ;  /* 0x000000118f8f7220 */ /* 0x080fe40000410000 */
        /* <DEDUP_REMOVED lines=160> */
[----:B------:R-:W-:Y:S01]  /*b6d0*/  IMAD.MOV.U32 R83, RZ, RZ, R27 ;  /* 0x000000ffff537224 */ /* 0x000fe200078e001b */
[----:B------:R-:W-:Y:S01]  /*b6e0*/  LOP3.LUT R2, R181, UR8, R182, 0x96, !PT ;  /* 0x00000008b5027c12 */ /* 0x000fe2000f8e96b6 */
[-C--:B------:R-:W-:Y:S02]  /*b6f0*/  FMUL.FTZ R116, R116, R18.reuse ;  /* 0x0000001274747220 */ /* 0x080fe40000410000 */
[----:B------:R-:W-:Y:S02]  /*b700*/  FMUL.FTZ R117, R117, R18 ;  /* 0x0000001275757220 */ /* 0x000fe40000410000 */
[-C--:B------:R-:W-:Y:S02]  /*b710*/  FMUL.FTZ R118, R118, R17.reuse ;  /* 0x0000001176767220 */ /* 0x080fe40000410000 */
[----:B------:R-:W-:-:S02]  /*b720*/  FMUL.FTZ R119, R119, R17 ;  /* 0x0000001177777220 */ /* 0x000fc40000410000 */
[-C--:B------:R-:W-:Y:S02]  /*b730*/  FMUL.FTZ R128, R128, R18.reuse ;  /* 0x0000001280807220 */ /* 0x080fe40000410000 */
[----:B------:R-:W-:Y:S01]  /*b740*/  FMUL.FTZ R129, R129, R18 ;  /* 0x0000001281817220 */ /* 0x000fe20000410000 */
[C---:B-1----:R-:W-:Y:S08]  /*b750*/  HMMA.16816.F32.BF16 R120, R4.reuse, R12, R120 ;  /* 0x0000000c0478723c */ /* 0x042ff00000041878 */
[----:B------:R-:W-:Y:S07]  /*b760*/  HMMA.16816.F32.BF16 R68, R4, R14, R124 ;  /* 0x0000000e0444723c */ /* 0x000fee000004187c */
[----:B------:R-:W-:Y:S01]  /*b770*/  LOP3.LUT R7, R25, UR8, R32, 0x96, !PT ;  /* 0x0000000819077c12 */ /* 0x000fe2000f8e9620 */
[----:B------:R-:W-:-:S02]  /*b780*/  FFMA.FTZ R32, R26, R0, R22 ;  /* 0x000000001a207223 */ /* 0x000fc40000010016 */
[----:B------:R-:W-:-:S04]  /*b790*/  FFMA.FTZ R0, R225, c[0x0][0x23c], -R3 ;  /* 0x00008f00e1007a23 */ /* 0x000fc80000010803 */
[----:B------:R1:W-:Y:S01]  /*b7a0*/  MUFU.EX2 R27, R0 ;  /* 0x00000000001b7308 */ /* 0x0003e20000000800 */
[-C--:B------:R-:W-:Y:S02]  /*b7b0*/  FMUL.FTZ R130, R130, R17.reuse ;  /* 0x0000001182827220 */ /* 0x080fe40000410000 */
[-C--:B------:R-:W-:Y:S02]  /*b7c0*/  FMUL.FTZ R131, R131, R17.reuse ;  /* 0x0000001183837220 */ /* 0x080fe40000410000 */
[----:B------:R-:W-:Y:S02]  /*b7d0*/  FFMA.FTZ R33, R28, R17, R132 ;  /* 0x000000111c217223 */ /* 0x000fe40000010084 */
[--C-:B------:R-:W-:Y:S02]  /*b7e0*/  FFMA.FTZ R5, R198, c[0x0][0x23c], -R3.reuse ;  /* 0x00008f00c6057a23 */ /* 0x100fe40000010803 */
[----:B-1----:R-:W-:-:S04]  /*b7f0*/  FFMA.FTZ R0, R224, c[0x0][0x23c], -R3 ;  /* 0x00008f00e0007a23 */ /* 0x002fc80000010803 */
[----:B------:R1:W-:Y:S01]  /*b800*/  MUFU.EX2 R28, R0 ;  /* 0x00000000001c7308 */ /* 0x0003e20000000800 */
[----:B------:R-:W-:Y:S01]  /*b810*/  IMAD.MOV.U32 R67, RZ, RZ, R172 ;  /* 0x000000ffff437224 */ /* 0x000fe200078e00ac */
[----:B------:R-:W-:Y:S01]  /*b820*/  HMMA.16816.F32.BF16 R116, R8, R12, R116 ;  /* 0x0000000c0874723c */ /* 0x000fe20000041874 */
[----:B------:R-:W-:Y:S02]  /*b830*/  IMAD.MOV.U32 R66, RZ, RZ, R173 ;  /* 0x000000ffff427224 */ /* 0x000fe400078e00ad */
[----:B------:R-:W-:Y:S02]  /*b840*/  IMAD.MOV.U32 R65, RZ, RZ, R174 ;  /* 0x000000ffff417224 */ /* 0x000fe400078e00ae */
[----:B------:R-:W-:-:S03]  /*b850*/  IMAD.MOV.U32 R64, RZ, RZ, R175 ;  /* 0x000000ffff407224 */ /* 0x000fc600078e00af */
[----:B------:R-:W-:Y:S01]  /*b860*/  HMMA.16816.F32.BF16 R172, R8, R14, R128 ;  /* 0x0000000e08ac723c */ /* 0x000fe20000041880 */
[----:B-1----:R-:W-:Y:S02]  /*b870*/  FFMA.FTZ R0, R199, c[0x0][0x23c], -R3 ;  /* 0x00008f00c7007a23 */ /* 0x002fe40000010803 */
[----:B------:R-:W-:-:S05]  /*b880*/  IMAD.WIDE.U32 R2, R2, -0x2daee0ad, RZ ;  /* 0xd2511f5302027825 */ /* 0x000fca00078e00ff */
[----:B------:R-:W-:Y:S02]  /*b890*/  LOP3.LUT R4, R3, UR17, R184, 0x96, !PT ;  /* 0x0000001103047c12 */ /* 0x000fe4000f8e96b8 */
[C---:B------:R-:W-:Y:S02]  /*b8a0*/  LOP3.LUT R6, R2.reuse, 0xffff, RZ, 0xc0, !PT ;  /* 0x0000ffff02067812 */ /* 0x040fe400078ec0ff */
[----:B------:R-:W-:Y:S02]  /*b8b0*/  LOP3.LUT R10, R2, 0xff, RZ, 0xc0, !PT ;  /* 0x000000ff020a7812 */ /* 0x000fe400078ec0ff */
[--C-:B------:R-:W-:Y:S02]  /*b8c0*/  SHF.R.U32.HI R9, RZ, 0x10, R2.reuse ;  /* 0x00000010ff097819 */ /* 0x100fe40000011602 */
[----:B------:R-:W-:Y:S01]  /*b8d0*/  SHF.R.U32.HI R8, RZ, 0x18, R2 ;  /* 0x00000018ff087819 */ /* 0x000fe20000011602 */
[----:B------:R-:W-:Y:S01]  /*b8e0*/  IMAD.WIDE.U32 R2, R7, -0x2daee0ad, RZ ;  /* 0xd2511f5307027825 */ /* 0x000fe200078e00ff */
[----:B------:R1:W-:Y:S04]  /*b8f0*/  MUFU.EX2 R29, R0 ;  /* 0x00000000001d7308 */ /* 0x0003e80000000800 */
[----:B------:R-:W-:-:S02]  /*b900*/  LOP3.LUT R7, R2, 0xffff, RZ, 0xc0, !PT ;  /* 0x0000ffff02077812 */ /* 0x000fc400078ec0ff */
[----:B------:R-:W-:Y:S02]  /*b910*/  LOP3.LUT R13, R2, 0xff, RZ, 0xc0, !PT ;  /* 0x000000ff020d7812 */ /* 0x000fe400078ec0ff */
[--C-:B------:R-:W-:Y:S02]  /*b920*/  SHF.R.U32.HI R12, RZ, 0x10, R2.reuse ;  /* 0x00000010ff0c7819 */ /* 0x100fe40000011602 */
[----:B------:R-:W-:Y:S02]  /*b930*/  SHF.R.U32.HI R11, RZ, 0x18, R2 ;  /* 0x00000018ff0b7819 */ /* 0x000fe40000011602 */
[----:B------:R-:W-:Y:S01]  /*b940*/  SHF.R.U32.HI R2, RZ, 0x8, R6 ;  /* 0x00000008ff027819 */ /* 0x000fe20000011606 */
[----:B------:R2:W3:Y:S01]  /*b950*/  MUFU.EX2 R30, R5 ;  /* 0x00000005001e7308 */ /* 0x0004e20000000800 */
[----:B-1----:R-:W-:Y:S02]  /*b960*/  FFMA.FTZ R0, R232, c[0x0][0x23c], -R16 ;  /* 0x00008f00e8007a23 */ /* 0x002fe40000010810 */
[----:B------:R-:W-:Y:S01]  /*b970*/  PRMT R14, R10, 0x5410, R2 ;  /* 0x000054100a0e7816 */ /* 0x000fe20000000002 */
[----:B------:R-:W-:-:S04]  /*b980*/  FFMA.FTZ R2, R238, c[0x0][0x23c], -R16 ;  /* 0x00008f00ee027a23 */ /* 0x000fc80000010810 */
[----:B------:R1:W-:Y:S01]  /*b990*/  MUFU.EX2 R24, R0 ;  /* 0x0000000000187308 */ /* 0x0003e20000000800 */
[----:B--2---:R-:W-:-:S07]  /*b9a0*/  FFMA.FTZ R5, R234, c[0x0][0x23c], -R16 ;  /* 0x00008f00ea057a23 */ /* 0x004fce0000010810 */
[----:B------:R2:W-:Y:S01]  /*b9b0*/  MUFU.EX2 R23, R2 ;  /* 0x0000000200177308 */ /* 0x0005e20000000800 */
[----:B-1----:R-:W-:-:S07]  /*b9c0*/  LOP3.LUT R0, R3, UR17, R34, 0x96, !PT ;  /* 0x0000001103007c12 */ /* 0x002fce000f8e9622 */
[----:B------:R1:W-:Y:S01]  /*b9d0*/  MUFU.EX2 R25, R5 ;  /* 0x0000000500197308 */ /* 0x0003e20000000800 */
[----:B------:R-:W-:Y:S02]  /*b9e0*/  FFMA.FTZ R3, R237, c[0x0][0x23c], -R16 ;  /* 0x00008f00ed037a23 */ /* 0x000fe40000010810 */
[----:B--2---:R-:W-:-:S05]  /*b9f0*/  FFMA.FTZ R2, R239, c[0x0][0x23c], -R19 ;  /* 0x00008f00ef027a23 */ /* 0x004fca0000010813 */
[----:B------:R2:W4:Y:S01]  /*ba00*/  MUFU.EX2 R26, R3 ;  /* 0x00000003001a7308 */ /* 0x0005220000000800 */
[----:B-1----:R-:W-:-:S07]  /*ba10*/  LOP3.LUT R5, R9, 0xff, RZ, 0xc0, !PT ;  /* 0x000000ff09057812 */ /* 0x002fce00078ec0ff */
[----:B------:R1:W-:Y:S01]  /*ba20*/  MUFU.EX2 R22, R2 ;  /* 0x0000000200167308 */ /* 0x0003e20000000800 */
[----:B------:R-:W-:Y:S02]  /*ba30*/  PRMT R8, R5, 0x5410, R8 ;  /* 0x0000541005087816 */ /* 0x000fe40000000008 */
[----:B------:R-:W-:Y:S02]  /*ba40*/  SHF.R.U32.HI R5, RZ, 0x8, R7 ;  /* 0x00000008ff057819 */ /* 0x000fe40000011607 */
[----:B--2---:R-:W-:Y:S02]  /*ba50*/  LOP3.LUT R3, R12, 0xff, RZ, 0xc0, !PT ;  /* 0x000000ff0c037812 */ /* 0x004fe400078ec0ff */
[----:B------:R-:W-:Y:S02]  /*ba60*/  PRMT R13, R13, 0x5410, R5 ;  /* 0x000054100d0d7816 */ /* 0x000fe40000000005 */
[----:B------:R-:W-:Y:S02]  /*ba70*/  PRMT R11, R3, 0x5410, R11 ;  /* 0x00005410030b7816 */ /* 0x000fe4000000000b */
[----:B-1----:R-:W-:-:S02]  /*ba80*/  SHF.R.U32.HI R2, RZ, 0x10, R4 ;  /* 0x00000010ff027819 */ /* 0x002fc40000011604 */
[----:B------:R-:W-:Y:S02]  /*ba90*/  LOP3.LUT R3, R4, 0xffff, RZ, 0xc0, !PT ;  /* 0x0000ffff04037812 */ /* 0x000fe400078ec0ff */
[----:B------:R-:W-:Y:S02]  /*baa0*/  SHF.R.U32.HI R5, RZ, 0x18, R4 ;  /* 0x00000018ff057819 */ /* 0x000fe40000011604 */
[----:B------:R-:W-:Y:S02]  /*bab0*/  LOP3.LUT R2, R2, 0xff, RZ, 0xc0, !PT ;  /* 0x000000ff02027812 */ /* 0x000fe400078ec0ff */
[----:B------:R-:W-:Y:S02]  /*bac0*/  LOP3.LUT R6, R4, 0xff, RZ, 0xc0, !PT ;  /* 0x000000ff04067812 */ /* 0x000fe400078ec0ff */
[----:B------:R-:W-:Y:S01]  /*bad0*/  SHF.R.U32.HI R4, RZ, 0x8, R3 ;  /* 0x00000008ff047819 */ /* 0x000fe20000011603 */
[----:B------:R-:W-:Y:S01]  /*bae0*/  FFMA.FTZ R3, R180, c[0x0][0x23c], -R19 ;  /* 0x00008f00b4037a23 */ /* 0x000fe20000010813 */
[----:B------:R-:W-:-:S02]  /*baf0*/  PRMT R5, R2, 0x5410, R5 ;  /* 0x0000541002057816 */ /* 0x000fc40000000005 */
[----:B------:R-:W-:Y:S01]  /*bb00*/  LOP3.LUT R2, R0, 0xffff, RZ, 0xc0, !PT ;  /* 0x0000ffff00027812 */ /* 0x000fe200078ec0ff */
[----:B------:R-:W-:Y:S02]  /*bb10*/  FFMA.FTZ R35, R252, R18, R133 ;  /* 0x00000012fc237223 */ /* 0x000fe40000010085 */
[----:B------:R1:W2:Y:S01]  /*bb20*/  MUFU.EX2 R18, R3 ;  /* 0x0000000300127308 */ /* 0x0002a20000000800 */
[----:B------:R-:W-:Y:S01]  /*bb30*/  PRMT R6, R6, 0x5410, R4 ;  /* 0x0000541006067816 */ /* 0x000fe20000000004 */
[----:B------:R-:W-:Y:S01]  /*bb40*/  FFMA.FTZ R4, R185, c[0x0][0x23c], -R19 ;  /* 0x00008f00b9047a23 */ /* 0x000fe20000010813 */
[----:B-1----:R-:W-:Y:S02]  /*bb50*/  SHF.R.U32.HI R3, RZ, 0x8, R2 ;  /* 0x00000008ff037819 */ /* 0x002fe40000011602 */
[----:B------:R-:W-:-:S04]  /*bb60*/  LOP3.LUT R2, R0, 0xff, RZ, 0xc0, !PT ;  /* 0x000000ff00027812 */ /* 0x000fc800078ec0ff */
[----:B------:R-:W-:Y:S02]  /*bb70*/  PRMT R7, R2, 0x5410, R3 ;  /* 0x0000541002077816 */ /* 0x000fe40000000003 */
[--C-:B------:R-:W-:Y:S02]  /*bb80*/  SHF.R.U32.HI R2, RZ, 0x10, R0.reuse ;  /* 0x00000010ff027819 */ /* 0x100fe40000011600 */
[----:B------:R-:W-:Y:S02]  /*bb90*/  SHF.R.U32.HI R3, RZ, 0x18, R0 ;  /* 0x00000018ff037819 */ /* 0x000fe40000011600 */
[----:B------:R-:W-:Y:S01]  /*bba0*/  LOP3.LUT R0, R2, 0xff, RZ, 0xc0, !PT ;  /* 0x000000ff02007812 */ /* 0x000fe200078ec0ff */
[----:B------:R1:W-:Y:S01]  /*bbb0*/  MUFU.EX2 R17, R4 ;  /* 0x0000000400117308 */ /* 0x0003e20000000800 */
[--C-:B------:R-:W-:Y:S02]  /*bbc0*/  FFMA.FTZ R2, R244, c[0x0][0x23c], -R20.reuse ;  /* 0x00008f00f4027a23 */ /* 0x100fe40000010814 */
[----:B------:R-:W-:Y:S01]  /*bbd0*/  PRMT R10, R0, 0x5410, R3 ;  /* 0x00005410000a7816 */ /* 0x000fe20000000003 */
[----:B------:R-:W-:Y:S01]  /*bbe0*/  FFMA.FTZ R3, R197, c[0x0][0x23c], -R20 ;  /* 0x00008f00c5037a23 */ /* 0x000fe20000010814 */
[----:B------:R-:W-:Y:S01]  /*bbf0*/  MOV R80, R51 ;  /* 0x0000003300507202 */ /* 0x000fe20000000f00 */
[----:B------:R-:W-:Y:S01]  /*bc00*/  IMAD.MOV.U32 R81, RZ, RZ, R50 ;  /* 0x000000ffff517224 */ /* 0x000fe200078e0032 */
[----:B------:R-:W-:Y:S01]  /*bc10*/  HSET2.LE.AND R0, R14, R246, PT ;  /* 0x000000f60e007233 */ /* 0x000fe20003803000 */
[----:B------:R-:W-:-:S02]  /*bc20*/  IMAD.MOV.U32 R82, RZ, RZ, R49 ;  /* 0x000000ffff527224 */ /* 0x000fc400078e0031 */
[----:B------:R-:W-:Y:S02]  /*bc30*/  IMAD.MOV.U32 R96, RZ, RZ, R171 ;  /* 0x000000ffff607224 */ /* 0x000fe400078e00ab */
[----:B------:R-:W-:Y:S02]  /*bc40*/  IMAD.MOV.U32 R97, RZ, RZ, R170 ;  /* 0x000000ffff617224 */ /* 0x000fe400078e00aa */
[----:B------:R-:W-:Y:S02]  /*bc50*/  IMAD.MOV.U32 R98, RZ, RZ, R169 ;  /* 0x000000ffff627224 */ /* 0x000fe400078e00a9 */
[----:B-1----:R-:W-:Y:S02]  /*bc60*/  FFMA.FTZ R4, R183, c[0x0][0x23c], -R19 ;  /* 0x00008f00b7047a23 */ /* 0x002fe40000010813 */
[----:B------:R-:W-:Y:S02]  /*bc70*/  FFMA.FTZ R19, R83, R21, R31 ;  /* 0x0000001553137223 */ /* 0x000fe4000001001f */
[----:B------:R-:W-:-:S02]  /*bc80*/  IMAD.MOV.U32 R83, RZ, RZ, R48 ;  /* 0x000000ffff537224 */ /* 0x000fc400078e0030 */
[----:B------:R-:W-:Y:S01]  /*bc90*/  IMAD.MOV.U32 R99, RZ, RZ, R168 ;  /* 0x000000ffff637224 */ /* 0x000fe200078e00a8 */
[----:B------:R-:W-:Y:S01]  /*bca0*/  LDSM.16.MT88.4 R48, [R206+0xa800] ;  /* 0x00a80000ce30783b */ /* 0x000fe20000004200 */
[----:B------:R-:W-:Y:S02]  /*bcb0*/  IMAD.MOV.U32 R112, RZ, RZ, R155 ;  /* 0x000000ffff707224 */ /* 0x000fe400078e009b */
[----:B------:R-:W-:Y:S01]  /*bcc0*/  IMAD.MOV.U32 R113, RZ, RZ, R154 ;  /* 0x000000ffff717224 */ /* 0x000fe200078e009a */
[----:B------:R-:W-:Y:S01]  /*bcd0*/  LDSM.16.MT88.4 R168, [R203+0xa800] ;  /* 0x00a80000cba8783b */ /* 0x000fe20000004200 */
[----:B------:R-:W-:Y:S02]  /*bce0*/  IMAD.MOV.U32 R114, RZ, RZ, R153 ;  /* 0x000000ffff727224 */ /* 0x000fe400078e0099 */
[----:B------:R-:W-:Y:S01]  /*bcf0*/  IMAD.MOV.U32 R115, RZ, RZ, R152 ;  /* 0x000000ffff737224 */ /* 0x000fe200078e0098 */
[----:B------:R3:W-:Y:S01]  /*bd00*/  MUFU.EX2 R15, R2 ;  /* 0x00000002000f7308 */ /* 0x0007e20000000800 */
[----:B------:R-:W1:Y:S07]  /*bd10*/  LDSM.16.MT88.4 R152, [R201+0xa800] ;  /* 0x00a80000c998783b */ /* 0x000e6e0000004200 */
[----:B------:R5:W1:Y:S01]  /*bd20*/  MUFU.EX2 R14, R3 ;  /* 0x00000003000e7308 */ /* 0x000a620000000800 */
[----:B------:R-:W-:-:S07]  /*bd30*/  FFMA.FTZ R9, R187, c[0x0][0x23c], -R20 ;  /* 0x00008f00bb097a23 */ /* 0x000fce0000010814 */
[----:B------:R2:W1:Y:S01]  /*bd40*/  MUFU.EX2 R16, R4 ;  /* 0x0000000400107308 */ /* 0x0004620000000800 */
[----:B---3--:R-:W-:Y:S01]  /*bd50*/  F2FP.BF16.PACK_AB R2, R30, R29 ;  /* 0x0000001d1e02723e */ /* 0x008fe200000010ff */
[----:B------:R-:W-:-:S03]  /*bd60*/  HSET2.LE.AND R5, R5, R246, PT ;  /* 0x000000f605057233 */ /* 0x000fc60003803000 */
[----:B------:R-:W-:Y:S01]  /*bd70*/  LOP3.LUT R130, R0, R2, RZ, 0xc0, !PT ;  /* 0x0000000200827212 */ /* 0x000fe200078ec0ff */
[--C-:B-----5:R-:W-:Y:S01]  /*bd80*/  HSET2.LE.AND R3, R6, R246.reuse, PT ;  /* 0x000000f606037233 */ /* 0x120fe20003803000 */
[----:B--2---:R-:W-:Y:S01]  /*bd90*/  FFMA.FTZ R4, R196, c[0x0][0x23c], -R20 ;  /* 0x00008f00c4047a23 */ /* 0x004fe20000010814 */
[----:B------:R-:W-:-:S03]  /*bda0*/  HSET2.LE.AND R0, R8, R246, PT ;  /* 0x000000f608007233 */ /* 0x000fc60003803000 */
[----:B------:R2:W-:Y:S01]  /*bdb0*/  MUFU.EX2 R12, R4 ;  /* 0x00000004000c7308 */ /* 0x0005e20000000800 */
[----:B----4-:R-:W-:Y:S01]  /*bdc0*/  F2FP.BF16.PACK_AB R2, R23, R26 ;  /* 0x0000001a1702723e */ /* 0x010fe200000010ff */
[--C-:B------:R-:W-:Y:S01]  /*bdd0*/  HSET2.LE.AND R7, R7, R246.reuse, PT ;  /* 0x000000f607077233 */ /* 0x100fe20003803000 */
[----:B------:R-:W-:Y:S02]  /*bde0*/  F2FP.BF16.PACK_AB R6, R25, R24 ;  /* 0x000000181906723e */ /* 0x000fe400000010ff */
[----:B------:R-:W-:Y:S02]  /*bdf0*/  F2FP.BF16.PACK_AB R8, R18, R22 ;  /* 0x000000161208723e */ /* 0x000fe400000010ff */
[----:B------:R-:W-:Y:S01]  /*be00*/  LOP3.LUT R131, R0, R2, RZ, 0xc0, !PT ;  /* 0x0000000200837212 */ /* 0x000fe200078ec0ff */
[----:B------:R-:W-:Y:S01]  /*be10*/  HSET2.LE.AND R0, R10, R246, PT ;  /* 0x000000f60a007233 */ /* 0x000fe20003803000 */
[----:B--2---:R-:W-:-:S04]  /*be20*/  F2FP.BF16.PACK_AB R4, R28, R27 ;  /* 0x0000001b1c04723e */ /* 0x004fc800000010ff */
[----:B------:R-:W-:Y:S02]  /*be30*/  LOP3.LUT R128, R3, R4, RZ, 0xc0, !PT ;  /* 0x0000000403807212 */ /* 0x000fe400078ec0ff */
[----:B------:R-:W2:Y:S01]  /*be40*/  MUFU.EX2 R3, R9 ;  /* 0x0000000900037308 */ /* 0x000ea20000000800 */
[----:B------:R-:W-:Y:S02]  /*be50*/  LOP3.LUT R129, R5, R6, RZ, 0xc0, !PT ;  /* 0x0000000605817212 */ /* 0x000fe400078ec0ff */
[----:B------:R-:W-:Y:S02]  /*be60*/  LOP3.LUT R124, R7, R8, RZ, 0xc0, !PT ;  /* 0x00000008077c7212 */ /* 0x000fe400078ec0ff */
[----:B-1----:R-:W-:Y:S01]  /*be70*/  F2FP.BF16.PACK_AB R2, R14, R15 ;  /* 0x0000000f0e02723e */ /* 0x002fe200000010ff */
[----:B------:R-:W1:Y:S03]  /*be80*/  LDSM.16.MT88.4 R4, [R205+0xb800] ;  /* 0x00b80000cd04783b */ /* 0x000e660000004200 */
[----:B------:R-:W-:Y:S01]  /*be90*/  LOP3.LUT R125, R0, R2, RZ, 0xc0, !PT ;  /* 0x00000002007d7212 */ /* 0x000fe200078ec0ff */
[----:B------:R-:W-:Y:S01]  /*bea0*/  HSET2.LE.AND R0, R13, R246, PT ;  /* 0x000000f60d007233 */ /* 0x000fe20003803000 */
[----:B------:R-:W-:-:S04]  /*beb0*/  F2FP.BF16.PACK_AB R2, R16, R17 ;  /* 0x000000111002723e */ /* 0x000fc800000010ff */
[----:B------:R-:W-:Y:S01]  /*bec0*/  LOP3.LUT R126, R0, R2, RZ, 0xc0, !PT ;  /* 0x00000002007e7212 */ /* 0x000fe200078ec0ff */
[----:B------:R-:W-:Y:S01]  /*bed0*/  HSET2.LE.AND R0, R11, R246, PT ;  /* 0x000000f60b007233 */ /* 0x000fe20003803000 */
[----:B--2---:R-:W-:-:S04]  /*bee0*/  F2FP.BF16.PACK_AB R2, R3, R12 ;  /* 0x0000000c0302723e */ /* 0x004fc800000010ff */
[----:B------:R-:W-:Y:S01]  /*bef0*/  LOP3.LUT R127, R0, R2, RZ, 0xc0, !PT ;  /* 0x00000002007f7212 */ /* 0x000fe200078ec0ff */
[-C--:B------:R-:W-:Y:S01]  /*bf00*/  HMMA.16816.F32.BF16 R140, R128, R152.reuse, R140 ;  /* 0x00000098808c723c */ /* 0x080fe2000004188c */
[----:B------:R-:W-:Y:S02]  /*bf10*/  IMAD.MOV.U32 R180, RZ, RZ, R67 ;  /* 0x000000ffffb47224 */ /* 0x000fe400078e0043 */
[----:B------:R-:W-:Y:S02]  /*bf20*/  IMAD.MOV.U32 R181, RZ, RZ, R66 ;  /* 0x000000ffffb57224 */ /* 0x000fe400078e0042 */
[----:B------:R-:W-:Y:S02]  /*bf30*/  IMAD.MOV.U32 R182, RZ, RZ, R65 ;  /* 0x000000ffffb67224 */ /* 0x000fe400078e0041 */
[----:B------:R-:W-:Y:S01]  /*bf40*/  IMAD.MOV.U32 R183, RZ, RZ, R64 ;  /* 0x000000ffffb77224 */ /* 0x000fe200078e0040 */
[C---:B------:R-:W-:Y:S01]  /*bf50*/  HMMA.16816.F32.BF16 R144, R124.reuse, R152, R144 ;  /* 0x000000987c90723c */ /* 0x040fe20000041890 */
[----:B------:R-:W2:Y:S07]  /*bf60*/  LDSM.16.MT88.4 R64, [R205+0xa800] ;  /* 0x00a80000cd40783b */ /* 0x000eae0000004200 */
[----:B------:R-:W-:Y:S08]  /*bf70*/  HMMA.16816.F32.BF16 R148, R124, R154, R148 ;  /* 0x0000009a7c94723c */ /* 0x000ff00000041894 */
[-C--:B------:R-:W-:Y:S08]  /*bf80*/  HMMA.16816.F32.BF16 R156, R128, R168.reuse, R156 ;  /* 0x000000a8809c723c */ /* 0x080ff0000004189c */
[C---:B------:R-:W-:Y:S08]  /*bf90*/  HMMA.16816.F32.BF16 R160, R124.reuse, R168, R160 ;  /* 0x000000a87ca0723c */ /* 0x040ff000000418a0 */
[----:B------:R-:W-:Y:S08]  /*bfa0*/  HMMA.16816.F32.BF16 R164, R124, R170, R164 ;  /* 0x000000aa7ca4723c */ /* 0x000ff000000418a4 */
[-C--:B------:R-:W-:Y:S08]  /*bfb0*/  HMMA.16816.F32.BF16 R36, R128, R48.reuse, R36 ;  /* 0x000000308024723c */ /* 0x080ff00000041824 */
[C---:B------:R-:W-:Y:S08]  /*bfc0*/  HMMA.16816.F32.BF16 R40, R124.reuse, R48, R40 ;  /* 0x000000307c28723c */ /* 0x040ff00000041828 */
[----:B------:R-:W-:Y:S08]  /*bfd0*/  HMMA.16816.F32.BF16 R44, R124, R50, R44 ;  /* 0x000000327c2c723c */ /* 0x000ff0000004182c */
[C---:B------:R-:W-:Y:S01]  /*bfe0*/  HMMA.16816.F32.BF16 R152, R128.reuse, R154, R112 ;  /* 0x0000009a8098723c */ /* 0x040fe20000041870 */
[----:B------:R-:W-:Y:S07]  /*bff0*/  LDSM.16.MT88.4 R112, [R206+0xb800] ;  /* 0x00b80000ce70783b */ /* 0x000fee0000004200 */
[C---:B------:R-:W-:Y:S01]  /*c000*/  HMMA.16816.F32.BF16 R168, R128.reuse, R170, R96 ;  /* 0x000000aa80a8723c */ /* 0x040fe20000041860 */
[----:B------:R-:W-:Y:S07]  /*c010*/  LDSM.16.MT88.4 R96, [R203+0xb800] ;  /* 0x00b80000cb60783b */ /* 0x000fee0000004200 */
[----:B------:R-:W-:Y:S01]  /*c020*/  HMMA.16816.F32.BF16 R48, R128, R50, R80 ;  /* 0x000000328030723c */ /* 0x000fe20000041850 */
[----:B------:R-:W3:Y:S01]  /*c030*/  LDSM.16.MT88.4 R80, [R201+0xb800] ;  /* 0x00b80000c950783b */ /* 0x000ee20000004200 */
[----:B------:R-:W-:-:S02]  /*c040*/  FADD.FTZ R0, R233, R35 ;  /* 0x00000023e9007221 */ /* 0x000fc40000010000 */
[----:B------:R-:W-:Y:S02]  /*c050*/  FADD.FTZ R2, R186, R33 ;  /* 0x00000021ba027221 */ /* 0x000fe40000010000 */
[----:B------:R-:W-:Y:S02]  /*c060*/  FADD.FTZ R8, R138, R19 ;  /* 0x000000138a087221 */ /* 0x000fe40000010000 */
[----:B-1----:R-:W-:Y:S01]  /*c070*/  HMMA.16816.F32.BF16 R120, R124, R4, R120 ;  /* 0x000000047c78723c */ /* 0x002fe20000041878 */
[----:B------:R-:W-:-:S07]  /*c080*/  FADD.FTZ R2, R227, R2 ;  /* 0x00000002e3027221 */ /* 0x000fce0000010000 */
[----:B------:R-:W-:Y:S07]  /*c090*/  HMMA.16816.F32.BF16 R116, R128, R4, R116 ;  /* 0x000000048074723c */ /* 0x000fee0000041874 */
        /* <DEDUP_REMOVED lines=15> */
[----:B--2---:R-:W-:Y:S01]  /*c190*/  HMMA.16816.F32.BF16 R56, R124, R64, R56 ;  /* 0x000000407c38723c */ /* 0x004fe20000041838 */
[----:B------:R-:W-:-:S02]  /*c1a0*/  FADD.FTZ R2, R26, R4 ;  /* 0x000000041a027221 */ /* 0x000fc40000010000 */
[----:B------:R-:W-:Y:S02]  /*c1b0*/  FADD.FTZ R0, R17, R0 ;  /* 0x0000000011007221 */ /* 0x000fe40000010000 */
[----:B------:R-:W-:-:S03]  /*c1c0*/  FADD.FTZ R246, R3, R14 ;  /* 0x0000000e03f67221 */ /* 0x000fc60000010000 */
[C---:B------:R-:W-:Y:S08]  /*c1d0*/  HMMA.16816.F32.BF16 R60, R124.reuse, R66, R60 ;  /* 0x000000427c3c723c */ /* 0x040ff0000004183c */
[C---:B---3--:R-:W-:Y:S01]  /*c1e0*/  HMMA.16816.F32.BF16 R72, R124.reuse, R80, R72 ;  /* 0x000000507c48723c */ /* 0x048fe20000041848 */
[----:B------:R1:W-:Y:S07]  /*c1f0*/  STL [R1+0x20], R246 ;  /* 0x000020f601007387 */ /* 0x0003ee0000100800 */
[C---:B------:R-:W-:Y:S08]  /*c200*/  HMMA.16816.F32.BF16 R76, R124.reuse, R82, R76 ;  /* 0x000000527c4c723c */ /* 0x040ff0000004184c */
[C---:B------:R-:W-:Y:S08]  /*c210*/  HMMA.16816.F32.BF16 R88, R124.reuse, R96, R88 ;  /* 0x000000607c58723c */ /* 0x040ff00000041858 */
[C---:B------:R-:W-:Y:S08]  /*c220*/  HMMA.16816.F32.BF16 R92, R124.reuse, R98, R92 ;  /* 0x000000627c5c723c */ /* 0x040ff0000004185c */
[C---:B------:R-:W-:Y:S08]  /*c230*/  HMMA.16816.F32.BF16 R104, R124.reuse, R112, R104 ;  /* 0x000000707c68723c */ /* 0x040ff00000041868 */
[C---:B------:R-:W-:Y:S08]  /*c240*/  HMMA.16816.F32.BF16 R108, R124.reuse, R114, R108 ;  /* 0x000000727c6c723c */ /* 0x040ff0000004186c */
[----:B------:R-:W-:Y:S08]  /*c250*/  HMMA.16816.F32.BF16 R124, R124, R6, R68 ;  /* 0x000000067c7c723c */ /* 0x000ff00000041844 */
[----:B------:R-:W-:Y:S07]  /*c260*/  HMMA.16816.F32.BF16 R68, R128, R80, R248 ;  /* 0x000000508044723c */ /* 0x000fee00000418f8 */
[----:B------:R-:W-:-:S02]  /*c270*/  FADD.FTZ R251, R23, R2 ;  /* 0x0000000217fb7221 */ /* 0x000fc40000010000 */
[----:B------:R-:W-:-:S03]  /*c280*/  FADD.FTZ R250, R16, R0 ;  /* 0x0000000010fa7221 */ /* 0x000fc60000010000 */
[----:B------:R1:W-:Y:S04]  /*c290*/  STL [R1+0x18], R251 ;  /* 0x000018fb01007387 */ /* 0x0003e80000100800 */
[----:B------:R1:W-:Y:S01]  /*c2a0*/  STL [R1+0x1c], R250 ;  /* 0x00001cfa01007387 */ /* 0x0003e20000100800 */
[----:B------:R-:W-:Y:S01]  /*c2b0*/  FADD.FTZ R252, R27, R252 ;  /* 0x000000fc1bfc7221 */ /* 0x000fe20000010000 */
[----:B------:R-:W-:Y:S03]  /*c2c0*/  HMMA.16816.F32.BF16 R52, R128, R64, R52 ;  /* 0x000000408034723c */ /* 0x000fe60000041834 */
[----:B------:R-:W-:-:S04]  /*c2d0*/  FADD.FTZ R252, R28, R252 ;  /* 0x000000fc1cfc7221 */ /* 0x000fc80000010000 */
[----:B------:R-:W-:Y:S01]  /*c2e0*/  FADD.FTZ R252, R29, R252 ;  /* 0x000000fc1dfc7221 */ /* 0x000fe20000010000 */
[----:B------:R-:W-:Y:S03]  /*c2f0*/  HMMA.16816.F32.BF16 R84, R128, R96, R84 ;  /* 0x000000608054723c */ /* 0x000fe60000041854 */
[----:B------:R-:W-:-:S05]  /*c300*/  FADD.FTZ R252, R30, R252 ;  /* 0x000000fc1efc7221 */ /* 0x000fca0000010000 */
        /* <DEDUP_REMOVED lines=8> */
[----:B------:R-:W-:Y:S01]  /*c390*/  UIADD3 UR4, UR30, -0x2, URZ ;  /* 0xfffffffe1e047890 */ /* 0x000fe2000fffe03f */
[----:B------:R-:W-:-:S04]  /*c3a0*/  DEPBAR.LE SB0, 0x0 ;  /* 0x000080000000791a */ /* 0x000fc80000000000 */
[----:B------:R-:W-:Y:S01]  /*c3b0*/  UIADD3 UR25, UR30, -0x4, URZ ;  /* 0xfffffffc1e197890 */ /* 0x000fe2000fffe03f */
[----:B------:R-:W-:Y:S01]  /*c3c0*/  IMAD.U32 R0, RZ, RZ, UR4 ;  /* 0x00000004ff007e24 */ /* 0x000fe2000f8e00ff */
[----:B------:R-:W-:-:S04]  /*c3d0*/  UIADD3 UR4, UP0, -UR31, 0x80, URZ ;  /* 0x000000801f047890 */ /* 0x000fc8000ff1e13f */
[----:B------:R-:W-:Y:S02]  /*c3e0*/  UIADD3.X UR34, URZ, ~UR32, URZ, UP0, !UPT ;  /* 0x800000203f227290 */ /* 0x000fe400087fe43f */
[----:B------:R-:W-:Y:S01]  /*c3f0*/  UISETP.GT.AND UP0, UPT, UR25, UR19, UPT ;  /* 0x000000131900728c */ /* 0x000fe2000bf04270 */
[----:B------:R-:W-:Y:S01]  /*c400*/  BAR.SYNC.DEFER_BLOCKING 0x0 ;  /* 0x0000000000007b1d */ /* 0x000fe20000010000 */
[----:B--2---:R-:W-:-:S04]  /*c410*/  IMAD.MOV.U32 R2, RZ, RZ, R132 ;  /* 0x000000ffff027224 */ /* 0x004fc800078e0084 */
[----:B------:R-:W-:-:S05]  /*c420*/  IMAD R0, R0, UR23, R2 ;  /* 0x0000001700007c24 */ /* 0x000fca000f8e0202 */
        /* <DEDUP_REMOVED lines=20> */
[----:B------:R-:W-:Y:S04]  /*c570*/  LDSM.16.M88.4 R24, [R200+0x8800] ;  /* 0x00880000c818783b */ /* 0x000fe80000000200 */
[----:B------:R-:W3:Y:S04]  /*c580*/  LDSM.16.M88.4 R12, [R202] ;  /* 0x00000000ca0c783b */ /* 0x000ee80000000200 */
[----:B------:R-:W-:Y:S04]  /*c590*/  LDSM.16.M88.4 R8, [R204+0x2000] ;  /* 0x00200000cc08783b */ /* 0x000fe80000000200 */
[----:B--2---:R-:W2:Y:S04]  /*c5a0*/  LDSM.16.M88.4 R4, [R202+0x2000] ;  /* 0x00200000ca04783b */ /* 0x004ea80000000200 */
[----:B------:R-:W4:Y:S04]  /*c5b0*/  LDSM.16.M88.4 R16, [R214] ;  /* 0x00000000d610783b */ /* 0x000f280000000200 */
[----:B------:R-:W5:Y:S04]  /*c5c0*/  LDSM.16.M88.4 R20, [R211] ;  /* 0x00000000d314783b */ /* 0x000f680000000200 */
[----:B------:R-:W0:Y:S01]  /*c5d0*/  LDGDEPBAR ;  /* 0x00000000000079af */ /* 0x000e220000000000 */
[-C--:B---3--:R-:W-:Y:S08]  /*c5e0*/  HMMA.16816.F32.BF16 R32, R12, R28.reuse, RZ ;  /* 0x0000001c0c20723c */ /* 0x088ff000000418ff */
[C---:B--2---:R-:W-:Y:S08]  /*c5f0*/  HMMA.16816.F32.BF16 R184, R4.reuse, R28, RZ ;  /* 0x0000001c04b8723c */ /* 0x044ff000000418ff */
[C---:B------:R-:W-:Y:S08]  /*c600*/  HMMA.16816.F32.BF16 R176, R4.reuse, R24, RZ ;  /* 0x0000001804b0723c */ /* 0x040ff000000418ff */
[C---:B------:R-:W-:Y:S08]  /*c610*/  HMMA.16816.F32.BF16 R180, R4.reuse, R30, RZ ;  /* 0x0000001e04b4723c */ /* 0x040ff000000418ff */
[----:B------:R-:W-:Y:S01]  /*c620*/  HMMA.16816.F32.BF16 R172, R4, R26, RZ ;  /* 0x0000001a04ac723c */ /* 0x000fe200000418ff */
[----:B------:R-:W2:Y:S07]  /*c630*/  LDSM.16.M88.4 R4, [R204] ;  /* 0x00000000cc04783b */ /* 0x000eae0000000200 */
[C---:B------:R-:W-:Y:S08]  /*c640*/  HMMA.16816.F32.BF16 R188, R12.reuse, R30, RZ ;  /* 0x0000001e0cbc723c */ /* 0x040ff000000418ff */
[C---:B------:R-:W-:Y:S08]  /*c650*/  HMMA.16816.F32.BF16 R28, R12.reuse, R24, RZ ;  /* 0x000000180c1c723c */ /* 0x040ff000000418ff */
[----:B------:R-:W-:Y:S08]  /*c660*/  HMMA.16816.F32.BF16 R12, R12, R26, RZ ;  /* 0x0000001a0c0c723c */ /* 0x000ff000000418ff */
[C---:B----4-:R-:W-:Y:S08]  /*c670*/  HMMA.16816.F32.BF16 R192, R8.reuse, R16, R176 ;  /* 0x0000001008c0723c */ /* 0x050ff000000418b0 */
[C---:B------:R-:W-:Y:S08]  /*c680*/  HMMA.16816.F32.BF16 R176, R8.reuse, R18, R172 ;  /* 0x0000001208b0723c */ /* 0x040ff000000418ac */
[C---:B-----5:R-:W-:Y:S08]  /*c690*/  HMMA.16816.F32.BF16 R184, R8.reuse, R20, R184 ;  /* 0x0000001408b8723c */ /* 0x060ff000000418b8 */
[----:B------:R-:W-:Y:S01]  /*c6a0*/  HMMA.16816.F32.BF16 R180, R8, R22, R180 ;  /* 0x0000001608b4723c */ /* 0x000fe200000418b4 */
[----:B------:R-:W-:Y:S07]  /*c6b0*/  LDSM.16.M88.4 R8, [R210] ;  /* 0x00000000d208783b */ /* 0x000fee0000000200 */
[C---:B--2---:R-:W-:Y:S08]  /*c6c0*/  HMMA.16816.F32.BF16 R172, R4.reuse, R20, R32 ;  /* 0x0000001404ac723c */ /* 0x044ff00000041820 */
[C---:B------:R-:W-:Y:S08]  /*c6d0*/  HMMA.16816.F32.BF16 R24, R4.reuse, R22, R188 ;  /* 0x000000160418723c */ /* 0x040ff000000418bc */
[C---:B------:R-:W-:Y:S08]  /*c6e0*/  HMMA.16816.F32.BF16 R32, R4.reuse, R16, R28 ;  /* 0x000000100420723c */ /* 0x040ff0000004181c */
[----:B------:R-:W-:Y:S01]  /*c6f0*/  HMMA.16816.F32.BF16 R20, R4, R18, R12 ;  /* 0x000000120414723c */ /* 0x000fe2000004180c */
[----:B------:R-:W2:Y:S04]  /*c700*/  LDSM.16.M88.4 R16, [R208+0x8000] ;  /* 0x00800000d010783b */ /* 0x000ea80000000200 */
[----:B------:R-:W3:Y:S04]  /*c710*/  LDSM.16.M88.4 R4, [R210+0x2000] ;  /* 0x00200000d204783b */ /* 0x000ee80000000200 */
[----:B------:R-:W4:Y:S01]  /*c720*/  LDSM.16.M88.4 R12, [R208+0x8800] ;  /* 0x00880000d00c783b */ /* 0x000f220000000200 */
[----:B--2---:R-:W-:Y:S08]  /*c730*/  HMMA.16816.F32.BF16 R28, R8, R18, R24 ;  /* 0x00000012081c723c */ /* 0x004ff00000041818 */
[C---:B---3--:R-:W-:Y:S08]  /*c740*/  HMMA.16816.F32.BF16 R184, R4.reuse, R16, R184 ;  /* 0x0000001004b8723c */ /* 0x048ff000000418b8 */
[C---:B----4-:R-:W-:Y:S08]  /*c750*/  HMMA.16816.F32.BF16 R188, R4.reuse, R12, R192 ;  /* 0x0000000c04bc723c */ /* 0x050ff000000418c0 */
[C---:B------:R-:W-:Y:S08]  /*c760*/  HMMA.16816.F32.BF16 R180, R4.reuse, R18, R180 ;  /* 0x0000001204b4723c */ /* 0x040ff000000418b4 */
[----:B------:R-:W-:Y:S01]  /*c770*/  HMMA.16816.F32.BF16 R176, R4, R14, R176 ;  /* 0x0000000e04b0723c */ /* 0x000fe200000418b0 */
[----:B------:R-:W-:Y:S07]  /*c780*/  LDSM.16.M88.4 R4, [R209+0x2000] ;  /* 0x00200000d104783b */ /* 0x000fee0000000200 */
[C---:B------:R-:W-:Y:S01]  /*c790*/  HMMA.16816.F32.BF16 R172, R8.reuse, R16, R172 ;  /* 0x0000001008ac723c */ /* 0x040fe200000418ac */
[----:B------:R-:W2:Y:S07]  /*c7a0*/  LDSM.16.M88.4 R16, [R207] ;  /* 0x00000000cf10783b */ /* 0x000eae0000000200 */
[C---:B------:R-:W-:Y:S08]  /*c7b0*/  HMMA.16816.F32.BF16 R24, R8.reuse, R12, R32 ;  /* 0x0000000c0818723c */ /* 0x040ff00000041820 */
[----:B------:R-:W-:Y:S01]  /*c7c0*/  HMMA.16816.F32.BF16 R20, R8, R14, R20 ;  /* 0x0000000e0814723c */ /* 0x000fe20000041814 */
[----:B------:R-:W3:Y:S04]  /*c7d0*/  LDSM.16.M88.4 R12, [R207+0x800] ;  /* 0x00080000cf0c783b */ /* 0x000ee80000000200 */
[----:B------:R-:W4:Y:S03]  /*c7e0*/  LDSM.16.M88.4 R8, [R209] ;  /* 0x00000000d108783b */ /* 0x000f260000000200 */
[C---:B--2---:R-:W-:Y:S08]  /*c7f0*/  HMMA.16816.F32.BF16 R184, R4.reuse, R16, R184 ;  /* 0x0000001004b8723c */ /* 0x044ff000000418b8 */
[C---:B------:R-:W-:Y:S08]  /*c800*/  HMMA.16816.F32.BF16 R32, R4.reuse, R18, R180 ;  /* 0x000000120420723c */ /* 0x040ff000000418b4 */
[C---:B---3--:R-:W-:Y:S08]  /*c810*/  HMMA.16816.F32.BF16 R188, R4.reuse, R12, R188 ;  /* 0x0000000c04bc723c */ /* 0x048ff000000418bc */
[----:B------:R-:W-:Y:S01]  /*c820*/  HMMA.16816.F32.BF16 R176, R4, R14, R176 ;  /* 0x0000000e04b0723c */ /* 0x000fe200000418b0 */
[----:B------:R-:W-:Y:S07]  /*c830*/  LDSM.16.M88.4 R4, [R202+0x6000] ;  /* 0x00600000ca04783b */ /* 0x000fee0000000200 */
[C---:B----4-:R-:W-:Y:S08]  /*c840*/  HMMA.16816.F32.BF16 R172, R8.reuse, R16, R172 ;  /* 0x0000001008ac723c */ /* 0x050ff000000418ac */
[C---:B------:R-:W-:Y:S01]  /*c850*/  HMMA.16816.F32.BF16 R28, R8.reuse, R18, R28 ;  /* 0x00000012081c723c */ /* 0x040fe2000004181c */
[----:B------:R-:W2:Y:S07]  /*c860*/  LDSM.16.M88.4 R16, [R200+0x9000] ;  /* 0x00900000c810783b */ /* 0x000eae0000000200 */
[C---:B------:R-:W-:Y:S08]  /*c870*/  HMMA.16816.F32.BF16 R24, R8.reuse, R12, R24 ;  /* 0x0000000c0818723c */ /* 0x040ff00000041818 */
[----:B------:R-:W-:Y:S01]  /*c880*/  HMMA.16816.F32.BF16 R20, R8, R14, R20 ;  /* 0x0000000e0814723c */ /* 0x000fe20000041814 */
[----:B------:R-:W3:Y:S04]  /*c890*/  LDSM.16.M88.4 R12, [R200+0x9800] ;  /* 0x00980000c80c783b */ /* 0x000ee80000000200 */
[----:B------:R-:W4:Y:S03]  /*c8a0*/  LDSM.16.M88.4 R8, [R202+0x4000] ;  /* 0x00400000ca08783b */ /* 0x000f260000000200 */
[C---:B--2---:R-:W-:Y:S08]  /*c8b0*/  HMMA.16816.F32.BF16 R180, R4.reuse, R16, R184 ;  /* 0x0000001004b4723c */ /* 0x044ff000000418b8 */
[C---:B------:R-:W-:Y:S08]  /*c8c0*/  HMMA.16816.F32.BF16 R32, R4.reuse, R18, R32 ;  /* 0x000000120420723c */ /* 0x040ff00000041820 */
[C---:B---3--:R-:W-:Y:S08]  /*c8d0*/  HMMA.16816.F32.BF16 R184, R4.reuse, R12, R188 ;  /* 0x0000000c04b8723c */ /* 0x048ff000000418bc */
[----:B------:R-:W-:Y:S01]  /*c8e0*/  HMMA.16816.F32.BF16 R176, R4, R14, R176 ;  /* 0x0000000e04b0723c */ /* 0x000fe200000418b0 */
[----:B------:R-:W-:Y:S07]  /*c8f0*/  LDSM.16.M88.4 R4, [R204+0x6000] ;  /* 0x00600000cc04783b */ /* 0x000fee0000000200 */
[C---:B----4-:R-:W-:Y:S08]  /*c900*/  HMMA.16816.F32.BF16 R172, R8.reuse, R16, R172 ;  /* 0x0000001008ac723c */ /* 0x050ff000000418ac */
[C---:B------:R-:W-:Y:S01]  /*c910*/  HMMA.16816.F32.BF16 R28, R8.reuse, R18, R28 ;  /* 0x00000012081c723c */ /* 0x040fe2000004181c */
[----:B------:R-:W2:Y:S07]  /*c920*/  LDSM.16.M88.4 R16, [R213] ;  /* 0x00000000d510783b */ /* 0x000eae0000000200 */
[C---:B------:R-:W-:Y:S08]  /*c930*/  HMMA.16816.F32.BF16 R24, R8.reuse, R12, R24 ;  /* 0x0000000c0818723c */ /* 0x040ff00000041818 */
[----:B------:R-:W-:Y:S01]  /*c940*/  HMMA.16816.F32.BF16 R20, R8, R14, R20 ;  /* 0x0000000e0814723c */ /* 0x000fe20000041814 */
[----:B------:R-:W3:Y:S04]  /*c950*/  LDSM.16.M88.4 R12, [R212] ;  /* 0x00000000d40c783b */ /* 0x000ee80000000200 */
        /* <DEDUP_REMOVED lines=15> */
[----:B---3--:R-:W-:Y:S08]  /*ca50*/  HMMA.16816.F32.BF16 R184, R4, R12, R184 ;  /* 0x0000000c04b8723c */ /* 0x008ff000000418b8 */
[C---:B----4-:R-:W-:Y:S08]  /*ca60*/  HMMA.16816.F32.BF16 R172, R8.reuse, R16, R172 ;  /* 0x0000001008ac723c */ /* 0x050ff000000418ac */
[C---:B------:R-:W-:Y:S01]  /*ca70*/  HMMA.16816.F32.BF16 R32, R8.reuse, R18, R28 ;  /* 0x000000120820723c */ /* 0x040fe2000004181c */
[----:B------:R-:W-:Y:S07]  /*ca80*/  LDSM.16.M88.4 R16, [R207+0x1000] ;  /* 0x00100000cf10783b */ /* 0x000fee0000000200 */
[C---:B------:R-:W-:Y:S08]  /*ca90*/  HMMA.16816.F32.BF16 R24, R8.reuse, R12, R24 ;  /* 0x0000000c0818723c */ /* 0x040ff00000041818 */
[-C--:B------:R-:W-:Y:S01]  /*caa0*/  HMMA.16816.F32.BF16 R20, R8, R14.reuse, R20 ;  /* 0x0000000e0814723c */ /* 0x080fe20000041814 */
[----:B------:R-:W2:Y:S07]  /*cab0*/  LDSM.16.M88.4 R8, [R209+0x4000] ;  /* 0x00400000d108783b */ /* 0x000eae0000000200 */
[----:B------:R-:W-:Y:S01]  /*cac0*/  HMMA.16816.F32.BF16 R176, R4, R14, R176 ;  /* 0x0000000e04b0723c */ /* 0x000fe200000418b0 */
[----:B------:R-:W3:Y:S04]  /*cad0*/  LDSM.16.M88.4 R4, [R209+0x6000] ;  /* 0x00600000d104783b */ /* 0x000ee80000000200 */
[----:B------:R-:W4:Y:S01]  /*cae0*/  LDSM.16.M88.4 R12, [R207+0x1800] ;  /* 0x00180000cf0c783b */ /* 0x000f220000000200 */
[----:B------:R-:W-:-:S04]  /*caf0*/  DEPBAR.LE SB0, 0x0 ;  /* 0x000080000000791a */ /* 0x000fc80000000000 */
[-C--:B--2---:R-:W-:Y:S08]  /*cb00*/  HMMA.16816.F32.BF16 R28, R8, R16.reuse, R172 ;  /* 0x00000010081c723c */ /* 0x084ff000000418ac */
[C---:B---3--:R-:W-:Y:S08]  /*cb10*/  HMMA.16816.F32.BF16 R180, R4.reuse, R16, R180 ;  /* 0x0000001004b4723c */ /* 0x048ff000000418b4 */
[C---:B------:R-:W-:Y:S08]  /*cb20*/  HMMA.16816.F32.BF16 R188, R4.reuse, R18, R188 ;  /* 0x0000001204bc723c */ /* 0x040ff000000418bc */
[C---:B----4-:R-:W-:Y:S08]  /*cb30*/  HMMA.16816.F32.BF16 R184, R4.reuse, R12, R184 ;  /* 0x0000000c04b8723c */ /* 0x050ff000000418b8 */
[----:B------:R-:W-:Y:S08]  /*cb40*/  HMMA.16816.F32.BF16 R176, R4, R14, R176 ;  /* 0x0000000e04b0723c */ /* 0x000ff000000418b0 */
[C---:B------:R-:W-:Y:S08]  /*cb50*/  HMMA.16816.F32.BF16 R32, R8.reuse, R18, R32 ;  /* 0x000000120820723c */ /* 0x040ff00000041820 */
[C---:B------:R-:W-:Y:S08]  /*cb60*/  HMMA.16816.F32.BF16 R172, R8.reuse, R12, R24 ;  /* 0x0000000c08ac723c */ /* 0x040ff00000041818 */
[----:B------:R-:W-:Y:S01]  /*cb70*/  HMMA.16816.F32.BF16 R20, R8, R14, R20 ;  /* 0x0000000e0814723c */ /* 0x000fe20000041814 */
[----:B------:R-:W-:Y:S06]  /*cb80*/  BAR.SYNC.DEFER_BLOCKING 0x0 ;  /* 0x0000000000007b1d */ /* 0x000fec0000010000 */
[----:B------:R-:W-:Y:S05]  /*cb90*/  @!P0 BRA `(.L_x_1862) ;  /* 0x000001a000008947 */ /* 0x000fea0003800000 */
[----:B-1----:R-:W2:Y:S04]  /*cba0*/  LDL.64 R224, [R1+0x50] ;  /* 0x0000500001e07983 */ /* 0x002ea80000100a00 */
        /* <DEDUP_REMOVED lines=25> */
.L_x_1862:
[----:B-1----:R-:W2:Y:S04]  /*cd40*/  LDL R6, [R1+0x64] ;  /* 0x0000640001067983 */ /* 0x002ea80000100800 */
[----:B------:R-:W3:Y:S04]  /*cd50*/  LDL.64 R2, [R1+0x68] ;  /* 0x0000680001027983 */ /* 0x000ee80000100a00 */
[----:B------:R-:W4:Y:S04]  /*cd60*/  LDL.64 R8, [R1+0x10] ;  /* 0x0000100001087983 */ /* 0x000f280000100a00 */
[----:B------:R-:W5:Y:S04]  /*cd70*/  LDL R7, [R1+0x8c] ;  /* 0x00008c0001077983 */ /* 0x000f680000100800 */
[----:B------:R-:W4:Y:S04]  /*cd80*/  LDL.64 R4, [R1+0x28] ;  /* 0x0000280001047983 */ /* 0x000f280000100a00 */
[----:B------:R-:W1:Y:S01]  /*cd90*/  S2R R10, SR_TID.X ;  /* 0x00000000000a7919 */ /* 0x000e620000002100 */
[----:B------:R-:W-:-:S02]  /*cda0*/  IMAD.U32 R0, RZ, RZ, UR25 ;  /* 0x00000019ff007e24 */ /* 0x000fc4000f8e00ff */
[----:B-1----:R-:W-:-:S05]  /*cdb0*/  IMAD.SHL.U32 R10, R10, 0x2, RZ ;  /* 0x000000020a0a7824 */ /* 0x002fca00078e00ff */
[----:B------:R-:W-:-:S05]  /*cdc0*/  LOP3.LUT R10, R10, 0x6, RZ, 0xc0, !PT ;  /* 0x000000060a0a7812 */ /* 0x000fca00078ec0ff */
[----:B------:R-:W-:-:S05]  /*cdd0*/  IMAD R0, R0, 0x20, R10 ;  /* 0x0000002000007824 */ /* 0x000fca00078e020a */
[C---:B------:R-:W-:Y:S02]  /*cde0*/  ISETP.GE.AND P6, PT, R0.reuse, R223, PT ;  /* 0x000000df0000720c */ /* 0x040fe40003fc6270 */
[C---:B------:R-:W-:Y:S02]  /*cdf0*/  ISETP.GE.AND P3, PT, R0.reuse, R222, PT ;  /* 0x000000de0000720c */ /* 0x040fe40003f66270 */
[C---:B------:R-:W-:Y:S02]  /*ce00*/  ISETP.LT.OR P6, PT, R0.reuse, R219, P6 ;  /* 0x000000db0000720c */ /* 0x040fe400037c1670 */
[C---:B------:R-:W-:Y:S01]  /*ce10*/  ISETP.LT.OR P3, PT, R0.reuse, R218, P3 ;  /* 0x000000da0000720c */ /* 0x040fe20001f61670 */
[----:B--2---:R-:W-:Y:S02]  /*ce20*/  IMAD.MOV.U32 R16, RZ, RZ, R6 ;  /* 0x000000ffff107224 */ /* 0x004fe400078e0006 */
[----:B---3--:R-:W-:Y:S01]  /*ce30*/  IMAD.MOV.U32 R6, RZ, RZ, R2 ;  /* 0x000000ffff067224 */ /* 0x008fe200078e0002 */
[----:B------:R-:W-:-:S04]  /*ce40*/  IADD3 R2, R0, 0x1, RZ ;  /* 0x0000000100027810 */ /* 0x000fc80007ffe0ff */
        /* <DEDUP_REMOVED lines=8> */
[----:B------:R-:W-:Y:S01]  /*ced0*/  IADD3 R2, R0, 0x8, RZ ;  /* 0x0000000800027810 */ /* 0x000fe20007ffe0ff */
[----:B----4-:R-:W-:Y:S01]  /*cee0*/  IMAD.MOV.U32 R228, RZ, RZ, R8 ;  /* 0x000000ffffe47224 */ /* 0x010fe200078e0008 */
[----:B------:R-:W-:Y:S01]  /*cef0*/  FSEL R8, R28, -INF , !P6 ;  /* 0xff8000001c087808 */ /* 0x000fe20007000000 */
[----:B-----5:R-:W-:Y:S01]  /*cf00*/  IMAD.MOV.U32 R15, RZ, RZ, R7 ;  /* 0x000000ffff0f7224 */ /* 0x020fe200078e0007 */
[----:B------:R-:W-:Y:S02]  /*cf10*/  FSEL R12, R29, -INF , !P5 ;  /* 0xff8000001d0c7808 */ /* 0x000fe40006800000 */
[----:B------:R-:W-:Y:S01]  /*cf20*/  FSEL R17, R31, -INF , !P2 ;  /* 0xff8000001f117808 */ /* 0x000fe20005000000 */
[----:B------:R-:W-:Y:S01]  /*cf30*/  IMAD.MOV.U32 R7, RZ, RZ, R3 ;  /* 0x000000ffff077224 */ /* 0x000fe200078e0003 */
[----:B------:R-:W-:-:S02]  /*cf40*/  ISETP.GE.AND P6, PT, R0, R221, PT ;  /* 0x000000dd0000720c */ /* 0x000fc40003fc6270 */
[----:B------:R-:W-:Y:S02]  /*cf50*/  ISETP.GE.AND P2, PT, R0, R220, PT ;  /* 0x000000dc0000720c */ /* 0x000fe40003f46270 */
[----:B------:R-:W-:Y:S02]  /*cf60*/  ISETP.GE.AND P5, PT, R2, R223, PT ;  /* 0x000000df0200720c */ /* 0x000fe40003fa6270 */
[C---:B------:R-:W-:Y:S01]  /*cf70*/  IADD3 R3, R0.reuse, 0x9, RZ ;  /* 0x0000000900037810 */ /* 0x040fe20007ffe0ff */
[----:B------:R-:W-:Y:S01]  /*cf80*/  IMAD.MOV.U32 R229, RZ, RZ, R9 ;  /* 0x000000ffffe57224 */ /* 0x000fe200078e0009 */
[C---:B------:R-:W-:Y:S02]  /*cf90*/  ISETP.LT.OR P6, PT, R0.reuse, R217, P6 ;  /* 0x000000d90000720c */ /* 0x040fe400037c1670 */
[----:B------:R-:W-:Y:S02]  /*cfa0*/  ISETP.LT.OR P2, PT, R0, R216, P2 ;  /* 0x000000d80000720c */ /* 0x000fe40001741670 */
[----:B------:R-:W-:-:S02]  /*cfb0*/  ISETP.LT.OR P5, PT, R2, R219, P5 ;  /* 0x000000db0200720c */ /* 0x000fc40002fa1670 */
[----:B------:R-:W-:Y:S02]  /*cfc0*/  FSEL R9, R30, -INF , !P3 ;  /* 0xff8000001e097808 */ /* 0x000fe40005800000 */
[----:B------:R-:W-:Y:S02]  /*cfd0*/  ISETP.GE.AND P3, PT, R3, R223, PT ;  /* 0x000000df0300720c */ /* 0x000fe40003f66270 */
        /* <DEDUP_REMOVED lines=8> */
[----:B------:R-:W-:Y:S02]  /*d060*/  ISETP.LT.OR P3, PT, R3, R219, P3 ;  /* 0x000000db0300720c */ /* 0x000fe40001f61670 */
[----:B------:R-:W-:-:S02]  /*d070*/  ISETP.LT.OR P6, PT, R2, R218, P6 ;  /* 0x000000da0200720c */ /* 0x000fc400037c1670 */
[C---:B------:R-:W-:Y:S02]  /*d080*/  ISETP.LT.OR P2, PT, R2.reuse, R217, P2 ;  /* 0x000000d90200720c */ /* 0x040fe40001741670 */
[----:B------:R-:W-:Y:S02]  /*d090*/  ISETP.LT.OR P1, PT, R2, R216, P1 ;  /* 0x000000d80200720c */ /* 0x000fe40000f21670 */
[----:B------:R-:W-:Y:S02]  /*d0a0*/  ISETP.LT.OR P5, PT, R3, R218, P5 ;  /* 0x000000da0300720c */ /* 0x000fe40002fa1670 */
[----:B------:R-:W-:Y:S02]  /*d0b0*/  FSEL R31, R183, -INF , !P4 ;  /* 0xff800000b71f7808 */ /* 0x000fe40006000000 */
[----:B------:R-:W-:Y:S02]  /*d0c0*/  FSEL R11, R33, -INF , !P3 ;  /* 0xff800000210b7808 */ /* 0x000fe40005800000 */
[----:B------:R-:W-:-:S02]  /*d0d0*/  IADD3 R2, R0, 0x10, RZ ;  /* 0x0000001000027810 */ /* 0x000fc40007ffe0ff */
[C---:B------:R-:W-:Y:S02]  /*d0e0*/  ISETP.GE.AND P4, PT, R3.reuse, R221, PT ;  /* 0x000000dd0300720c */ /* 0x040fe40003f86270 */
        /* <DEDUP_REMOVED lines=8> */
[----:B------:R-:W-:Y:S02]  /*d170*/  ISETP.GE.AND P1, PT, R2, R220, PT ;  /* 0x000000dc0200720c */ /* 0x000fe40003f26270 */
[C---:B------:R-:W-:Y:S02]  /*d180*/  ISETP.LT.OR P4, PT, R3.reuse, R217, P4 ;  /* 0x000000d90300720c */ /* 0x040fe40002781670 */
[----:B------:R-:W-:-:S02]  /*d190*/  ISETP.LT.OR P3, PT, R3, R216, P3 ;  /* 0x000000d80300720c */ /* 0x000fc40001f61670 */
        /* <DEDUP_REMOVED lines=77> */
[----:B------:R-:W-:Y:S01]  /*d670*/  IMAD.WIDE.U32 R2, R5, -0x326172a9, RZ ;  /* 0xcd9e8d5705027825 */ /* 0x000fe200078e00ff */
[----:B------:R-:W-:-:S03]  /*d680*/  FMNMX.FTZ R5, R233, R0, !PT ;  /* 0x00000000e9057209 */ /* 0x000fc60007810000 */
[----:B------:R-:W-:Y:S01]  /*d690*/  IMAD.MOV.U32 R132, RZ, RZ, R15 ;  /* 0x000000ffff847224 */ /* 0x000fe200078e000f */
[----:B------:R-:W-:Y:S01]  /*d6a0*/  LOP3.LUT R0, R2, 0xffff, RZ, 0xc0, !PT ;  /* 0x0000ffff02007812 */ /* 0x000fe200078ec0ff */
[----:B------:R-:W1:Y:S01]  /*d6b0*/  SHFL.BFLY PT, R15, R4, 0x2, 0x1f ;  /* 0x0c401f00040f7f89 */ /* 0x000e6200000e0000 */
[----:B------:R-:W-:Y:S02]  /*d6c0*/  FMNMX.FTZ R7, R236, R5, !PT ;  /* 0x00000005ec077209 */ /* 0x000fe40007810000 */
[----:B------:R-:W-:Y:S02]  /*d6d0*/  SHF.R.U32.HI R6, RZ, 0x8, R0 ;  /* 0x00000008ff067819 */ /* 0x000fe40000011600 */
[----:B------:R-:W-:Y:S02]  /*d6e0*/  FMNMX.FTZ R0, R237, R7, !PT ;  /* 0x00000007ed007209 */ /* 0x000fe40007810000 */
[----:B------:R-:W-:-:S03]  /*d6f0*/  LOP3.LUT R5, R2, 0xff, RZ, 0xc0, !PT ;  /* 0x000000ff02057812 */ /* 0x000fc600078ec0ff */
[----:B------:R-:W2:Y:S01]  /*d700*/  SHFL.BFLY PT, R7, R0, 0x2, 0x1f ;  /* 0x0c401f0000077f89 */ /* 0x000ea200000e0000 */
[----:B------:R-:W-:Y:S02]  /*d710*/  PRMT R33, R5, 0x5410, R6 ;  /* 0x0000541005217816 */ /* 0x000fe40000000006 */
[--C-:B------:R-:W-:Y:S01]  /*d720*/  SHF.R.U32.HI R5, RZ, 0x10, R2.reuse ;  /* 0x00000010ff057819 */ /* 0x100fe20000011602 */
[----:B------:R-:W-:Y:S01]  /*d730*/  IMAD.WIDE.U32 R138, R16, -0x326172a9, RZ ;  /* 0xcd9e8d57108a7825 */ /* 0x000fe200078e00ff */
[----:B------:R-:W-:Y:S02]  /*d740*/  SHF.R.U32.HI R2, RZ, 0x18, R2 ;  /* 0x00000018ff027819 */ /* 0x000fe40000011602 */
[----:B------:R-:W-:-:S04]  /*d750*/  LOP3.LUT R5, R5, 0xff, RZ, 0xc0, !PT ;  /* 0x000000ff05057812 */ /* 0x000fc800078ec0ff */
[----:B------:R-:W-:Y:S02]  /*d760*/  PRMT R32, R5, 0x5410, R2 ;  /* 0x0000541005207816 */ /* 0x000fe40000000002 */
[----:B------:R-:W-:Y:S02]  /*d770*/  LOP3.LUT R2, R3, UR18, R138, 0x96, !PT ;  /* 0x0000001203027c12 */ /* 0x000fe4000f8e968a */
[----:B------:R-:W-:Y:S02]  /*d780*/  FMNMX.FTZ R3, R134, R28, !PT ;  /* 0x0000001c86037209 */ /* 0x000fe40007810000 */
[----:B-1----:R-:W-:Y:S02]  /*d790*/  FMNMX.FTZ R6, R4, R15, !PT ;  /* 0x0000000f04067209 */ /* 0x002fe40007810000 */
[----:B------:R-:W-:Y:S02]  /*d7a0*/  FMNMX.FTZ R4, R29, R3, !PT ;  /* 0x000000031d047209 */ /* 0x000fe40007810000 */
[----:B------:R-:W-:-:S02]  /*d7b0*/  FMNMX.FTZ R3, R137, R30, !PT ;  /* 0x0000001e89037209 */ /* 0x000fc40007810000 */
[----:B------:R-:W-:Y:S02]  /*d7c0*/  FMNMX.FTZ R5, R24, R4, !PT ;  /* 0x0000000418057209 */ /* 0x000fe40007810000 */
[----:B------:R-:W-:Y:S02]  /*d7d0*/  FMNMX.FTZ R3, R31, R3, !PT ;  /* 0x000000031f037209 */ /* 0x000fe40007810000 */
[----:B--2---:R-:W-:Y:S02]  /*d7e0*/  FMNMX.FTZ R4, R0, R7, !PT ;  /* 0x0000000700047209 */ /* 0x004fe40007810000 */
[----:B------:R-:W-:Y:S02]  /*d7f0*/  FMNMX.FTZ R0, R27, R3, !PT ;  /* 0x000000031b007209 */ /* 0x000fe40007810000 */
[----:B------:R-:W-:Y:S02]  /*d800*/  FMNMX.FTZ R3, R25, R5, !PT ;  /* 0x0000000519037209 */ /* 0x000fe40007810000 */
[----:B------:R-:W-:-:S02]  /*d810*/  FMNMX.FTZ R0, R26, R0, !PT ;  /* 0x000000001a007209 */ /* 0x000fc40007810000 */
[----:B------:R-:W-:Y:S02]  /*d820*/  FSEL R185, R185, -INF , !P6 ;  /* 0xff800000b9b97808 */ /* 0x000fe40007000000 */
[----:B------:R-:W-:Y:S02]  /*d830*/  FMNMX.FTZ R3, R238, R3, !PT ;  /* 0x00000003ee037209 */ /* 0x000fe40007810000 */
[----:B------:R-:W-:Y:S02]  /*d840*/  FSEL R194, R187, -INF , !P3 ;  /* 0xff800000bbc27808 */ /* 0x000fe40005800000 */
[----:B------:R-:W-:Y:S02]  /*d850*/  FMNMX.FTZ R0, R239, R0, !PT ;  /* 0x00000000ef007209 */ /* 0x000fe40007810000 */
[----:B------:R-:W-:Y:S02]  /*d860*/  FSEL R186, R176, -INF , !P5 ;  /* 0xff800000b0ba7808 */ /* 0x000fe40006800000 */
[----:B------:R-:W-:-:S02]  /*d870*/  FMNMX.FTZ R3, R185, R3, !PT ;  /* 0x00000003b9037209 */ /* 0x000fc40007810000 */
[----:B------:R-:W-:Y:S02]  /*d880*/  FSEL R193, R178, -INF , !P2 ;  /* 0xff800000b2c17808 */ /* 0x000fe40005000000 */
[----:B------:R-:W-:Y:S02]  /*d890*/  FMNMX.FTZ R0, R194, R0, !PT ;  /* 0x00000000c2007209 */ /* 0x000fe40007810000 */
[----:B------:R-:W-:Y:S02]  /*d8a0*/  FSEL R184, R177, -INF , !P4 ;  /* 0xff800000b1b87808 */ /* 0x000fe40006000000 */
[----:B------:R-:W-:Y:S02]  /*d8b0*/  FMNMX.FTZ R3, R186, R3, !PT ;  /* 0x00000003ba037209 */ /* 0x000fe40007810000 */
[----:B------:R-:W-:Y:S02]  /*d8c0*/  FSEL R192, R179, -INF , !P1 ;  /* 0xff800000b3c07808 */ /* 0x000fe40004800000 */
[----:B------:R-:W-:-:S02]  /*d8d0*/  FMNMX.FTZ R0, R193, R0, !PT ;  /* 0x00000000c1007209 */ /* 0x000fc40007810000 */
[----:B------:R-:W-:Y:S02]  /*d8e0*/  FMNMX.FTZ R3, R184, R3, !PT ;  /* 0x00000003b8037209 */ /* 0x000fe40007810000 */
[----:B------:R-:W-:Y:S01]  /*d8f0*/  FMNMX.FTZ R0, R192, R0, !PT ;  /* 0x00000000c0007209 */ /* 0x000fe20007810000 */
[----:B------:R-:W1:Y:S04]  /*d900*/  SHFL.BFLY PT, R19, R6, 0x1, 0x1f ;  /* 0x0c201f0006137f89 */ /* 0x000e6800000e0000 */
[----:B------:R-:W2:Y:S04]  /*d910*/  SHFL.BFLY PT, R16, R3, 0x2, 0x1f ;  /* 0x0c401f0003107f89 */ /* 0x000ea800000e0000 */
[----:B------:R-:W3:Y:S01]  /*d920*/  SHFL.BFLY PT, R18, R0, 0x2, 0x1f ;  /* 0x0c401f0000127f89 */ /* 0x000ee200000e0000 */
[----:B------:R-:W-:-:S03]  /*d930*/  LOP3.LUT R5, R2, 0xffff, RZ, 0xc0, !PT ;  /* 0x0000ffff02057812 */ /* 0x000fc600078ec0ff */
[----:B------:R-:W4:Y:S01]  /*d940*/  SHFL.BFLY PT, R20, R4, 0x1, 0x1f ;  /* 0x0c201f0004147f89 */ /* 0x000f2200000e0000 */
[----:B------:R-:W-:Y:S01]  /*d950*/  SHF.R.U32.HI R7, RZ, 0x8, R5 ;  /* 0x00000008ff077819 */ /* 0x000fe20000011605 */
[----:B------:R-:W-:Y:S01]  /*d960*/  IMAD.WIDE.U32 R132, R132, -0x326172a9, RZ ;  /* 0xcd9e8d5784847825 */ /* 0x000fe200078e00ff */
[----:B------:R-:W-:-:S04]  /*d970*/  LOP3.LUT R5, R2, 0xff, RZ, 0xc0, !PT ;  /* 0x000000ff02057812 */ /* 0x000fc800078ec0ff */
[----:B------:R-:W-:Y:S02]  /*d980*/  PRMT R23, R5, 0x5410, R7 ;  /* 0x0000541005177816 */ /* 0x000fe40000000007 */
[--C-:B------:R-:W-:Y:S02]  /*d990*/  SHF.R.U32.HI R5, RZ, 0x10, R2.reuse ;  /* 0x00000010ff057819 */ /* 0x100fe40000011602 */
[----:B------:R-:W-:Y:S02]  /*d9a0*/  LOP3.LUT R7, R133, R225, RZ, 0x3c, !PT ;  /* 0x000000e185077212 */ /* 0x000fe400078e3cff */
[----:B------:R-:W-:Y:S02]  /*d9b0*/  SHF.R.U32.HI R15, RZ, 0x18, R2 ;  /* 0x00000018ff0f7819 */ /* 0x000fe40000011602 */
[----:B------:R-:W-:Y:S02]  /*d9c0*/  LOP3.LUT R2, R5, 0xff, RZ, 0xc0, !PT ;  /* 0x000000ff05027812 */ /* 0x000fe400078ec0ff */
[----:B-1----:R-:W-:Y:S01]  /*d9d0*/  FMNMX.FTZ R191, R6, R19, !PT ;  /* 0x0000001306bf7209 */ /* 0x002fe20007810000 */
[----:B------:R-:W-:Y:S01]  /*d9e0*/  IMAD.WIDE.U32 R6, R7, -0x2daee0ad, RZ ;  /* 0xd2511f5307067825 */ /* 0x000fe200078e00ff */
[----:B--2---:R-:W-:-:S02]  /*d9f0*/  FMNMX.FTZ R5, R3, R16, !PT ;  /* 0x0000001003057209 */ /* 0x004fc40007810000 */
[----:B---3--:R-:W-:Y:S02]  /*da00*/  FMNMX.FTZ R0, R0, R18, !PT ;  /* 0x0000001200007209 */ /* 0x008fe40007810000 */
[----:B------:R-:W-:Y:S02]  /*da10*/  PRMT R22, R2, 0x5410, R15 ;  /* 0x0000541002167816 */ /* 0x000fe4000000000f */
[----:B------:R-:W1:Y:S01]  /*da20*/  SHFL.BFLY PT, R15, R5, 0x1, 0x1f ;  /* 0x0c201f00050f7f89 */ /* 0x000e6200000e0000 */
[----:B------:R-:W-:-:S03]  /*da30*/  LOP3.LUT R2, R7, UR15, R228, 0x96, !PT ;  /* 0x0000000f07027c12 */ /* 0x000fc6000f8e96e4 */
[----:B------:R-:W2:Y:S01]  /*da40*/  SHFL.BFLY PT, R7, R0, 0x1, 0x1f ;  /* 0x0c201f0000077f89 */ /* 0x000ea200000e0000 */
[----:B----4-:R-:W-:Y:S01]  /*da50*/  FMNMX.FTZ R190, R4, R20, !PT ;  /* 0x0000001404be7209 */ /* 0x010fe20007810000 */
[----:B------:R-:W-:Y:S01]  /*da60*/  IMAD.WIDE.U32 R2, R2, -0x326172a9, RZ ;  /* 0xcd9e8d5702027825 */ /* 0x000fe200078e00ff */
[----:B------:R-:W-:-:S03]  /*da70*/  FSETP.NEU.FTZ.AND P1, PT, R191, -INF , PT ;  /* 0xff800000bf00780b */ /* 0x000fc60003f3d000 */
[----:B------:R-:W-:Y:S01]  /*da80*/  FMUL.FTZ R4, R191, c[0x0][0x23c] ;  /* 0x00008f00bf047a20 */ /* 0x000fe20000410000 */
[----:B------:R-:W-:Y:S01]  /*da90*/  LOP3.LUT R18, R3, UR14, R34, 0x96, !PT ;  /* 0x0000000e03127c12 */ /* 0x000fe2000f8e9622 */
[----:B------:R-:W-:Y:S01]  /*daa0*/  FMUL.FTZ R16, R190, c[0x0][0x23c] ;  /* 0x00008f00be107a20 */ /* 0x000fe20000410000 */
[----:B------:R-:W-:Y:S02]  /*dab0*/  LOP3.LUT R21, R35, UR16, R132, 0x96, !PT ;  /* 0x0000001023157c12 */ /* 0x000fe4000f8e9684 */
[----:B------:R-:W-:Y:S01]  /*dac0*/  FSEL R3, R4, RZ, P1 ;  /* 0x000000ff04037208 */ /* 0x000fe20000800000 */
[----:B------:R-:W3:Y:S01]  /*dad0*/  LDC.U8 R229, c[0x0][0x2d8] ;  /* 0x0000b600ffe57b82 */ /* 0x000ee20000000000 */
[----:B------:R-:W-:Y:S02]  /*dae0*/  FSEL R4, R191, RZ, P1 ;  /* 0x000000ffbf047208 */ /* 0x000fe40000800000 */
[----:B------:R-:W-:Y:S01]  /*daf0*/  FSETP.NEU.FTZ.AND P1, PT, R190, -INF , PT ;  /* 0xff800000be00780b */ /* 0x000fe20003f3d000 */
[----:B------:R-:W-:-:S04]  /*db00*/  IMAD.WIDE.U32 R20, R21, -0x2daee0ad, RZ ;  /* 0xd2511f5315147825 */ /* 0x000fc800078e00ff */
[----:B------:R-:W3:Y:S01]  /*db10*/  LDC.U8 R228, c[0x0][0x2d8] ;  /* 0x0000b600ffe47b82 */ /* 0x000ee20000000000 */
[----:B------:R-:W-:Y:S01]  /*db20*/  FSEL R16, R16, RZ, P1 ;  /* 0x000000ff10107208 */ /* 0x000fe20000800000 */
[--C-:B------:R-:W-:Y:S01]  /*db30*/  FFMA.FTZ R10, R10, c[0x0][0x23c], -R3.reuse ;  /* 0x00008f000a0a7a23 */ /* 0x100fe20000010803 */
[----:B------:R-:W-:Y:S01]  /*db40*/  LOP3.LUT R6, R21, UR13, R6, 0x96, !PT ;  /* 0x0000000d15067c12 */ /* 0x000fe2000f8e9606 */
[----:B------:R-:W-:Y:S01]  /*db50*/  FFMA.FTZ R11, R11, c[0x0][0x23c], -R3 ;  /* 0x00008f000b0b7a23 */ /* 0x000fe20000010803 */
[----:B-1----:R-:W-:Y:S01]  /*db60*/  FMNMX.FTZ R189, R5, R15, !PT ;  /* 0x0000000f05bd7209 */ /* 0x002fe20007810000 */
[--C-:B------:R-:W-:Y:S01]  /*db70*/  FFMA.FTZ R14, R14, c[0x0][0x23c], -R16.reuse ;  /* 0x00008f000e0e7a23 */ /* 0x100fe20000010810 */
[----:B--2---:R-:W-:Y:S02]  /*db80*/  FMNMX.FTZ R188, R0, R7, !PT ;  /* 0x0000000700bc7209 */ /* 0x004fe40007810000 */
        /* <DEDUP_REMOVED lines=8> */
[----:B------:R4:W5:Y:S01]  /*dc10*/  MUFU.EX2 R234, R11 ;  /* 0x0000000b00ea7308 */ /* 0x0009620000000800 */
[----:B-1----:R-:W-:Y:S01]  /*dc20*/  IMAD.WIDE.U32 R14, R6, -0x326172a9, RZ ;  /* 0xcd9e8d57060e7825 */ /* 0x002fe200078e00ff */
[----:B------:R-:W-:-:S03]  /*dc30*/  FSETP.NEU.FTZ.AND P1, PT, R188, -INF , PT ;  /* 0xff800000bc00780b */ /* 0x000fc60003f3d000 */
[----:B------:R-:W-:Y:S01]  /*dc40*/  FFMA.FTZ R12, R12, c[0x0][0x23c], -R3 ;  /* 0x00008f000c0c7a23 */ /* 0x000fe20000010803 */
[----:B------:R-:W-:Y:S02]  /*dc50*/  LOP3.LUT R2, R15, UR12, R2, 0x96, !PT ;  /* 0x0000000c0f027c12 */ /* 0x000fe4000f8e9602 */
[----:B------:R-:W1:Y:S01]  /*dc60*/  MUFU.EX2 R225, R13 ;  /* 0x0000000d00e17308 */ /* 0x000e620000000800 */
[----:B------:R-:W-:Y:S02]  /*dc70*/  FADD.FTZ R132, R136, -R4 ;  /* 0x8000000488847221 */ /* 0x000fe40000010000 */
[----:B------:R-:W-:Y:S01]  /*dc80*/  IMAD.WIDE.U32 R4, R18, -0x2daee0ad, RZ ;  /* 0xd2511f5312047825 */ /* 0x000fe200078e00ff */
[----:B---3--:R-:W-:-:S03]  /*dc90*/  PRMT R228, R228, 0x7054, R229 ;  /* 0x00007054e4e47816 */ /* 0x008fc600000000e5 */
[----:B------:R-:W-:Y:S01]  /*dca0*/  FADD.FTZ R15, R134, -R0 ;  /* 0x80000000860f7221 */ /* 0x000fe20000010000 */
[----:B------:R-:W-:Y:S01]  /*dcb0*/  MUFU.EX2 R138, R8 ;  /* 0x00000008008a7308 */ /* 0x000fe20000000800 */
[----:B------:R-:W-:Y:S01]  /*dcc0*/  IMAD.WIDE.U32 R6, R2, -0x2daee0ad, RZ ;  /* 0xd2511f5302067825 */ /* 0x000fe200078e00ff */
[----:B------:R-:W-:-:S03]  /*dcd0*/  FSEL R0, R188, RZ, P1 ;  /* 0x000000ffbc007208 */ /* 0x000fc60000800000 */
[--C-:B------:R-:W-:Y:S02]  /*dce0*/  FFMA.FTZ R9, R9, c[0x0][0x23c], -R16.reuse ;  /* 0x00008f0009097a23 */ /* 0x100fe40000010810 */
[----:B------:R-:W-:Y:S01]  /*dcf0*/  FFMA.FTZ R2, R17, c[0x0][0x23c], -R16 ;  /* 0x00008f0011027a23 */ /* 0x000fe20000010810 */
[----:B------:R3:W1:Y:S01]  /*dd00*/  MUFU.EX2 R232, R12 ;  /* 0x0000000c00e87308 */ /* 0x0006620000000800 */
[----:B------:R-:W-:Y:S01]  /*dd10*/  LOP3.LUT R5, R5, UR11, R20, 0x96, !PT ;  /* 0x0000000b05057c12 */ /* 0x000fe2000f8e9614 */
[--C-:B--2---:R-:W-:Y:S02]  /*dd20*/  HSET2.LE.AND R10, R33, R228.reuse, PT ;  /* 0x000000e4210a7233 */ /* 0x104fe40003803000 */
[----:B----4-:R-:W-:-:S04]  /*dd30*/  HSET2.LE.AND R11, R32, R228, PT ;  /* 0x000000e4200b7233 */ /* 0x010fc80003803000 */
[----:B------:R-:W-:Y:S01]  /*dd40*/  MUFU.EX2 R133, R9 ;  /* 0x0000000900857308 */ /* 0x000fe20000000800 */
[----:B------:R-:W-:-:S04]  /*dd50*/  IMAD.WIDE.U32 R32, R5, -0x326172a9, RZ ;  /* 0xcd9e8d5705207825 */ /* 0x000fc800078e00ff */
[----:B---3--:R-:W-:-:S03]  /*dd60*/  FADD.FTZ R12, R137, -R0 ;  /* 0x80000000890c7221 */ /* 0x008fc60000010000 */
[----:B------:R2:W3:Y:S01]  /*dd70*/  MUFU.EX2 R187, R2 ;  /* 0x0000000200bb7308 */ /* 0x0004e20000000800 */
[----:B-----5:R-:W-:-:S04]  /*dd80*/  F2FP.BF16.PACK_AB R0, R234, R235 ;  /* 0x000000ebea00723e */ /* 0x020fc800000010ff */
[----:B------:R-:W-:Y:S02]  /*dd90*/  LOP3.LUT R10, R10, R0, RZ, 0xc0, !PT ;  /* 0x000000000a0a7212 */ /* 0x000fe400078ec0ff */
[----:B-1----:R-:W-:Y:S01]  /*dda0*/  F2FP.BF16.PACK_AB R0, R225, R226 ;  /* 0x000000e2e100723e */ /* 0x002fe200000010ff */
[--C-:B------:R-:W-:Y:S01]  /*ddb0*/  HSET2.LE.AND R8, R23, R228.reuse, PT ;  /* 0x000000e417087233 */ /* 0x100fe20003803000 */
[----:B------:R-:W-:Y:S02]  /*ddc0*/  FMUL.FTZ R19, R189, c[0x0][0x23c] ;  /* 0x00008f00bd137a20 */ /* 0x000fe40000410000 */
[----:B------:R-:W-:Y:S02]  /*ddd0*/  LOP3.LUT R11, R11, R0, RZ, 0xc0, !PT ;  /* 0x000000000b0b7212 */ /* 0x000fe400078ec0ff */
[----:B------:R-:W-:Y:S02]  /*dde0*/  F2FP.BF16.PACK_AB R0, R232, R138 ;  /* 0x0000008ae800723e */ /* 0x000fe400000010ff */
[----:B--2---:R-:W-:Y:S01]  /*ddf0*/  LOP3.LUT R2, R33, UR10, R14, 0x96, !PT ;  /* 0x0000000a21027c12 */ /* 0x004fe2000f8e960e */
[----:B------:R-:W-:Y:S01]  /*de00*/  HSET2.LE.AND R9, R22, R228, PT ;  /* 0x000000e416097233 */ /* 0x000fe20003803000 */
[----:B------:R-:W-:-:S03]  /*de10*/  LOP3.LUT R8, R8, R0, RZ, 0xc0, !PT ;  /* 0x0000000008087212 */ /* 0x000fc600078ec0ff */
[----:B------:R-:W-:Y:S01]  /*de20*/  IMAD.WIDE.U32 R34, R2, -0x2daee0ad, RZ ;  /* 0xd2511f5302227825 */ /* 0x000fe200078e00ff */
[----:B---3--:R-:W-:Y:S02]  /*de30*/  F2FP.BF16.PACK_AB R0, R187, R133 ;  /* 0x00000085bb00723e */ /* 0x008fe400000010ff */
        /* <DEDUP_REMOVED lines=21> */
[----:B------:R-:W-:Y:S01]  /*df90*/  SHF.R.U32.HI R0, RZ, 0x8, R0 ;  /* 0x00000008ff007819 */ /* 0x000fe20000011600 */
[----:B------:R-:W-:-:S06]  /*dfa0*/  IMAD.MOV.U32 R24, RZ, RZ, R228 ;  /* 0x000000ffff187224 */ /* 0x000fcc00078e00e4 */
        /* <DEDUP_REMOVED lines=29> */
[----:B------:R-:W-:-:S02]  /*e180*/  FMUL.FTZ R12, R12, c[0x0][0x23c] ;  /* 0x00008f000c0c7a20 */ /* 0x000fc40000410000 */
[----:B------:R-:W-:-:S04]  /*e190*/  FMUL.FTZ R17, R21, c[0x0][0x23c] ;  /* 0x00008f0015117a20 */ /* 0x000fc80000410000 */
[----:B------:R2:W-:Y:S01]  /*e1a0*/  MUFU.EX2 R21, R12 ;  /* 0x0000000c00157308 */ /* 0x0005e20000000800 */
[----:B-1----:R-:W-:-:S04]  /*e1b0*/  F2FP.BF16.PACK_AB R0, R134, R31 ;  /* 0x0000001f8600723e */ /* 0x002fc800000010ff */
[----:B------:R-:W-:Y:S01]  /*e1c0*/  LOP3.LUT R5, R5, R0, RZ, 0xc0, !PT ;  /* 0x0000000005057212 */ /* 0x000fe200078ec0ff */
[----:B------:R-:W-:Y:S02]  /*e1d0*/  FMUL.FTZ R0, R15, c[0x0][0x23c] ;  /* 0x00008f000f007a20 */ /* 0x000fe40000410000 */
[----:B--2---:R-:W1:Y:S01]  /*e1e0*/  LDSM.16.MT88.4 R12, [R201+0xa000] ;  /* 0x00a00000c90c783b */ /* 0x004e620000004200 */
        /* <DEDUP_REMOVED lines=173> */
[-C--:B------:R-:W-:Y:S01]  /*ecc0*/  FFMA.FTZ R33, R27, R17.reuse, R133 ;  /* 0x000000111b217223 */ /* 0x080fe20000010085 */
        /* <DEDUP_REMOVED lines=14> */
[----:B------:R-:W-:Y:S02]  /*edb0*/  FMUL.FTZ R131, R131, R17 ;  /* 0x0000001183837220 */ /* 0x000fe40000410000 */
[--C-:B------:R-:W-:Y:S01]  /*edc0*/  FFMA.FTZ R5, R195, c[0x0][0x23c], -R3.reuse ;  /* 0x00008f00c3057a23 */ /* 0x100fe20000010803 */
[----:B------:R-:W-:Y:S01]  /*edd0*/  HMMA.16816.F32.BF16 R116, R8, R12, R116 ;  /* 0x0000000c0874723c */ /* 0x000fe20000041874 */
[----:B------:R-:W-:Y:S02]  /*ede0*/  IMAD.MOV.U32 R67, RZ, RZ, R172 ;  /* 0x000000ffff437224 */ /* 0x000fe400078e00ac */
[----:B-1----:R-:W-:-:S04]  /*edf0*/  FFMA.FTZ R0, R199, c[0x0][0x23c], -R3 ;  /* 0x00008f00c7007a23 */ /* 0x002fc80000010803 */
[----:B------:R1:W-:Y:S01]  /*ee00*/  MUFU.EX2 R28, R0 ;  /* 0x00000000001c7308 */ /* 0x0003e20000000800 */
[----:B------:R-:W-:Y:S02]  /*ee10*/  IMAD.MOV.U32 R66, RZ, RZ, R173 ;  /* 0x000000ffff427224 */ /* 0x000fe400078e00ad */
[----:B------:R-:W-:Y:S02]  /*ee20*/  IMAD.MOV.U32 R65, RZ, RZ, R174 ;  /* 0x000000ffff417224 */ /* 0x000fe400078e00ae */
[----:B------:R-:W-:Y:S02]  /*ee30*/  IMAD.MOV.U32 R64, RZ, RZ, R175 ;  /* 0x000000ffff407224 */ /* 0x000fe400078e00af */
        /* <DEDUP_REMOVED lines=13> */
[----:B------:R-:W-:Y:S01]  /*ef10*/  SHF.R.U32.HI R10, RZ, 0x18, R2 ;  /* 0x00000018ff0a7819 */ /* 0x000fe20000011602 */
[----:B------:R-:W-:Y:S01]  /*ef20*/  IMAD.MOV.U32 R199, RZ, RZ, R24 ;  /* 0x000000ffffc77224 */ /* 0x000fe200078e0018 */
[----:B------:R-:W-:Y:S01]  /*ef30*/  SHF.R.U32.HI R2, RZ, 0x8, R7 ;  /* 0x00000008ff027819 */ /* 0x000fe20000011607 */
[----:B-1----:R-:W-:Y:S01]  /*ef40*/  FFMA.FTZ R0, R227, c[0x0][0x23c], -R16 ;  /* 0x00008f00e3007a23 */ /* 0x002fe20000010810 */
[----:B------:R1:W2:Y:S02]  /*ef50*/  MUFU.EX2 R30, R5 ;  /* 0x00000005001e7308 */ /* 0x0002a40000000800 */
[----:B------:R-:W-:Y:S01]  /*ef60*/  PRMT R12, R12, 0x5410, R2 ;  /* 0x000054100c0c7816 */ /* 0x000fe20000000002 */
[----:B------:R-:W-:-:S05]  /*ef70*/  FFMA.FTZ R2, R237, c[0x0][0x23c], -R16 ;  /* 0x00008f00ed027a23 */ /* 0x000fca0000010810 */
[----:B------:R3:W-:Y:S01]  /*ef80*/  MUFU.EX2 R24, R0 ;  /* 0x0000000000187308 */ /* 0x0007e20000000800 */
[----:B-1----:R-:W-:-:S07]  /*ef90*/  FFMA.FTZ R5, R233, c[0x0][0x23c], -R16 ;  /* 0x00008f00e9057a23 */ /* 0x002fce0000010810 */
[----:B------:R1:W-:Y:S01]  /*efa0*/  MUFU.EX2 R23, R2 ;  /* 0x0000000200177308 */ /* 0x0003e20000000800 */
[----:B---3--:R-:W-:Y:S01]  /*efb0*/  LOP3.LUT R0, R3, UR17, R34, 0x96, !PT ;  /* 0x0000001103007c12 */ /* 0x008fe2000f8e9622 */
[----:B------:R-:W-:-:S06]  /*efc0*/  FFMA.FTZ R3, R236, c[0x0][0x23c], -R16 ;  /* 0x00008f00ec037a23 */ /* 0x000fcc0000010810 */
[----:B------:R3:W-:Y:S08]  /*efd0*/  MUFU.EX2 R25, R5 ;  /* 0x0000000500197308 */ /* 0x0007f00000000800 */
[----:B------:R4:W-:Y:S01]  /*efe0*/  MUFU.EX2 R26, R3 ;  /* 0x00000003001a7308 */ /* 0x0009e20000000800 */
[----:B-1----:R-:W-:Y:S02]  /*eff0*/  LOP3.LUT R2, R11, 0xff, RZ, 0xc0, !PT ;  /* 0x000000ff0b027812 */ /* 0x002fe400078ec0ff */
[----:B---3--:R-:W-:-:S04]  /*f000*/  LOP3.LUT R5, R9, 0xff, RZ, 0xc0, !PT ;  /* 0x000000ff09057812 */ /* 0x008fc800078ec0ff */
[----:B------:R-:W-:Y:S02]  /*f010*/  PRMT R8, R5, 0x5410, R8 ;  /* 0x0000541005087816 */ /* 0x000fe40000000008 */
[----:B----4-:R-:W-:Y:S01]  /*f020*/  SHF.R.U32.HI R3, RZ, 0x8, R6 ;  /* 0x00000008ff037819 */ /* 0x010fe20000011606 */
[----:B------:R-:W-:-:S03]  /*f030*/  FFMA.FTZ R5, R238, c[0x0][0x23c], -R19 ;  /* 0x00008f00ee057a23 */ /* 0x000fc60000010813 */
[----:B------:R-:W-:Y:S02]  /*f040*/  PRMT R11, R13, 0x5410, R3 ;  /* 0x000054100d0b7816 */ /* 0x000fe40000000003 */
[----:B------:R-:W-:Y:S02]  /*f050*/  PRMT R13, R2, 0x5410, R10 ;  /* 0x00005410020d7816 */ /* 0x000fe4000000000a */
[----:B------:R-:W-:Y:S01]  /*f060*/  SHF.R.U32.HI R2, RZ, 0x10, R4 ;  /* 0x00000010ff027819 */ /* 0x000fe20000011604 */
[----:B------:R1:W-:Y:S01]  /*f070*/  MUFU.EX2 R22, R5 ;  /* 0x0000000500167308 */ /* 0x0003e20000000800 */
[----:B------:R-:W-:Y:S02]  /*f080*/  LOP3.LUT R3, R4, 0xffff, RZ, 0xc0, !PT ;  /* 0x0000ffff04037812 */ /* 0x000fe400078ec0ff */
[----:B------:R-:W-:Y:S02]  /*f090*/  LOP3.LUT R2, R2, 0xff, RZ, 0xc0, !PT ;  /* 0x000000ff02027812 */ /* 0x000fe400078ec0ff */
[----:B------:R-:W-:Y:S01]  /*f0a0*/  LOP3.LUT R6, R4, 0xff, RZ, 0xc0, !PT ;  /* 0x000000ff04067812 */ /* 0x000fe200078ec0ff */
[----:B------:R-:W-:Y:S01]  /*f0b0*/  FFMA.FTZ R35, R252, R18, R138 ;  /* 0x00000012fc237223 */ /* 0x000fe2000001008a */
[----:B-1----:R-:W-:-:S02]  /*f0c0*/  SHF.R.U32.HI R5, RZ, 0x18, R4 ;  /* 0x00000018ff057819 */ /* 0x002fc40000011604 */
[----:B------:R-:W-:Y:S01]  /*f0d0*/  SHF.R.U32.HI R4, RZ, 0x8, R3 ;  /* 0x00000008ff047819 */ /* 0x000fe20000011603 */
[----:B------:R-:W-:Y:S01]  /*f0e0*/  FFMA.FTZ R3, R185, c[0x0][0x23c], -R19 ;  /* 0x00008f00b9037a23 */ /* 0x000fe20000010813 */
[----:B------:R-:W-:Y:S02]  /*f0f0*/  PRMT R5, R2, 0x5410, R5 ;  /* 0x0000541002057816 */ /* 0x000fe40000000005 */
[----:B------:R-:W-:Y:S01]  /*f100*/  LOP3.LUT R2, R0, 0xffff, RZ, 0xc0, !PT ;  /* 0x0000ffff00027812 */ /* 0x000fe200078ec0ff */
[----:B------:R1:W3:Y:S01]  /*f110*/  MUFU.EX2 R18, R3 ;  /* 0x0000000300127308 */ /* 0x0002e20000000800 */
[----:B------:R-:W-:Y:S01]  /*f120*/  PRMT R6, R6, 0x5410, R4 ;  /* 0x0000541006067816 */ /* 0x000fe20000000004 */
[----:B------:R-:W-:Y:S01]  /*f130*/  FFMA.FTZ R4, R186, c[0x0][0x23c], -R19 ;  /* 0x00008f00ba047a23 */ /* 0x000fe20000010813 */
[----:B-1----:R-:W-:Y:S02]  /*f140*/  SHF.R.U32.HI R3, RZ, 0x8, R2 ;  /* 0x00000008ff037819 */ /* 0x002fe40000011602 */
[----:B------:R-:W-:-:S04]  /*f150*/  LOP3.LUT R2, R0, 0xff, RZ, 0xc0, !PT ;  /* 0x000000ff00027812 */ /* 0x000fc800078ec0ff */
[----:B------:R-:W-:Y:S02]  /*f160*/  PRMT R7, R2, 0x5410, R3 ;  /* 0x0000541002077816 */ /* 0x000fe40000000003 */
[--C-:B------:R-:W-:Y:S01]  /*f170*/  SHF.R.U32.HI R2, RZ, 0x10, R0.reuse ;  /* 0x00000010ff027819 */ /* 0x100fe20000011600 */
[----:B------:R1:W-:Y:S01]  /*f180*/  MUFU.EX2 R17, R4 ;  /* 0x0000000400117308 */ /* 0x0003e20000000800 */
[----:B------:R-:W-:Y:S02]  /*f190*/  SHF.R.U32.HI R3, RZ, 0x18, R0 ;  /* 0x00000018ff037819 */ /* 0x000fe40000011600 */
[----:B------:R-:W-:Y:S01]  /*f1a0*/  LOP3.LUT R0, R2, 0xff, RZ, 0xc0, !PT ;  /* 0x000000ff02007812 */ /* 0x000fe200078ec0ff */
[----:B------:R-:W-:-:S03]  /*f1b0*/  FFMA.FTZ R2, R239, c[0x0][0x23c], -R20 ;  /* 0x00008f00ef027a23 */ /* 0x000fc60000010814 */
[----:B------:R-:W-:Y:S01]  /*f1c0*/  PRMT R9, R0, 0x5410, R3 ;  /* 0x0000541000097816 */ /* 0x000fe20000000003 */
[----:B------:R2:W-:Y:S01]  /*f1d0*/  MUFU.EX2 R15, R2 ;  /* 0x00000002000f7308 */ /* 0x0005e20000000800 */
[----:B------:R-:W-:Y:S01]  /*f1e0*/  FFMA.FTZ R3, R194, c[0x0][0x23c], -R20 ;  /* 0x00008f00c2037a23 */ /* 0x000fe20000010814 */
[----:B------:R-:W-:Y:S01]  /*f1f0*/  HSET2.LE.AND R0, R12, R199, PT ;  /* 0x000000c70c007233 */ /* 0x000fe20003803000 */
[----:B-1----:R-:W-:-:S05]  /*f200*/  FFMA.FTZ R4, R184, c[0x0][0x23c], -R19 ;  /* 0x00008f00b8047a23 */ /* 0x002fca0000010813 */
[----:B------:R1:W-:Y:S01]  /*f210*/  MUFU.EX2 R16, R4 ;  /* 0x0000000400107308 */ /* 0x0003e20000000800 */
[----:B--2---:R-:W-:Y:S01]  /*f220*/  F2FP.BF16.PACK_AB R2, R30, R29 ;  /* 0x0000001d1e02723e */ /* 0x004fe200000010ff */
[----:B------:R-:W-:-:S06]  /*f230*/  HSET2.LE.AND R5, R5, R199, PT ;  /* 0x000000c705057233 */ /* 0x000fcc0003803000 */
[----:B------:R2:W4:Y:S01]  /*f240*/  MUFU.EX2 R14, R3 ;  /* 0x00000003000e7308 */ /* 0x0005220000000800 */
[----:B------:R-:W-:Y:S01]  /*f250*/  LOP3.LUT R130, R0, R2, RZ, 0xc0, !PT ;  /* 0x0000000200827212 */ /* 0x000fe200078ec0ff */
[--C-:B------:R-:W-:Y:S01]  /*f260*/  HSET2.LE.AND R0, R8, R199.reuse, PT ;  /* 0x000000c708007233 */ /* 0x100fe20003803000 */
[----:B-1----:R-:W-:Y:S01]  /*f270*/  FFMA.FTZ R4, R193, c[0x0][0x23c], -R20 ;  /* 0x00008f00c1047a23 */ /* 0x002fe20000010814 */
[----:B------:R-:W-:Y:S01]  /*f280*/  HSET2.LE.AND R7, R7, R199, PT ;  /* 0x000000c707077233 */ /* 0x000fe20003803000 */
[----:B---3--:R-:W-:-:S03]  /*f290*/  F2FP.BF16.PACK_AB R8, R18, R22 ;  /* 0x000000161208723e */ /* 0x008fc600000010ff */
[----:B------:R1:W-:Y:S01]  /*f2a0*/  MUFU.EX2 R12, R4 ;  /* 0x00000004000c7308 */ /* 0x0003e20000000800 */
[----:B--2---:R-:W-:Y:S01]  /*f2b0*/  HSET2.LE.AND R3, R6, R199, PT ;  /* 0x000000c706037233 */ /* 0x004fe20003803000 */
[----:B------:R-:W-:Y:S02]  /*f2c0*/  F2FP.BF16.PACK_AB R6, R25, R24 ;  /* 0x000000181906723e */ /* 0x000fe400000010ff */
[----:B------:R-:W-:Y:S02]  /*f2d0*/  LOP3.LUT R124, R7, R8, RZ, 0xc0, !PT ;  /* 0x00000008077c7212 */ /* 0x000fe400078ec0ff */
[----:B------:R-:W-:Y:S02]  /*f2e0*/  LOP3.LUT R129, R5, R6, RZ, 0xc0, !PT ;  /* 0x0000000605817212 */ /* 0x000fe400078ec0ff */
[----:B-1----:R-:W-:Y:S01]  /*f2f0*/  F2FP.BF16.PACK_AB R4, R28, R27 ;  /* 0x0000001b1c04723e */ /* 0x002fe200000010ff */
[----:B------:R-:W-:Y:S01]  /*f300*/  IMAD.MOV.U32 R80, RZ, RZ, R51 ;  /* 0x000000ffff507224 */ /* 0x000fe200078e0033 */
[----:B------:R-:W-:-:S02]  /*f310*/  MOV R97, R169 ;  /* 0x000000a900617202 */ /* 0x000fc40000000f00 */
[----:B------:R-:W-:Y:S01]  /*f320*/  LOP3.LUT R128, R3, R4, RZ, 0xc0, !PT ;  /* 0x0000000403807212 */ /* 0x000fe200078ec0ff */
[----:B------:R-:W-:Y:S01]  /*f330*/  IMAD.MOV.U32 R81, RZ, RZ, R50 ;  /* 0x000000ffff517224 */ /* 0x000fe200078e0032 */
[----:B------:R-:W1:Y:S01]  /*f340*/  LDSM.16.MT88.4 R4, [R205+0xb800] ;  /* 0x00b80000cd04783b */ /* 0x000e620000004200 */
[----:B------:R-:W-:Y:S02]  /*f350*/  IMAD.MOV.U32 R82, RZ, RZ, R49 ;  /* 0x000000ffff527224 */ /* 0x000fe400078e0031 */
[----:B------:R-:W-:Y:S02]  /*f360*/  IMAD.MOV.U32 R83, RZ, RZ, R48 ;  /* 0x000000ffff537224 */ /* 0x000fe400078e0030 */
[----:B------:R-:W-:Y:S01]  /*f370*/  IMAD.MOV.U32 R96, RZ, RZ, R170 ;  /* 0x000000ffff607224 */ /* 0x000fe200078e00aa */
[----:B------:R-:W-:Y:S01]  /*f380*/  LDSM.16.MT88.4 R48, [R206+0xa800] ;  /* 0x00a80000ce30783b */ /* 0x000fe20000004200 */
[----:B------:R-:W-:Y:S02]  /*f390*/  IMAD.MOV.U32 R98, RZ, RZ, R168 ;  /* 0x000000ffff627224 */ /* 0x000fe400078e00a8 */
[----:B------:R-:W-:Y:S01]  /*f3a0*/  IMAD.MOV.U32 R99, RZ, RZ, R155 ;  /* 0x000000ffff637224 */ /* 0x000fe200078e009b */
[----:B------:R-:W-:Y:S01]  /*f3b0*/  LDSM.16.MT88.4 R168, [R203+0xa800] ;  /* 0x00a80000cba8783b */ /* 0x000fe20000004200 */
[----:B------:R-:W-:-:S02]  /*f3c0*/  IMAD.MOV.U32 R112, RZ, RZ, R154 ;  /* 0x000000ffff707224 */ /* 0x000fc400078e009a */
[----:B------:R-:W-:Y:S02]  /*f3d0*/  IMAD.MOV.U32 R113, RZ, RZ, R153 ;  /* 0x000000ffff717224 */ /* 0x000fe400078e0099 */
[----:B------:R-:W-:Y:S02]  /*f3e0*/  IMAD.MOV.U32 R114, RZ, RZ, R152 ;  /* 0x000000ffff727224 */ /* 0x000fe400078e0098 */
[----:B------:R-:W2:Y:S01]  /*f3f0*/  LDSM.16.MT88.4 R152, [R201+0xa800] ;  /* 0x00a80000c998783b */ /* 0x000ea20000004200 */
[----:B------:R-:W-:Y:S01]  /*f400*/  FFMA.FTZ R10, R192, c[0x0][0x23c], -R20 ;  /* 0x00008f00c00a7a23 */ /* 0x000fe20000010814 */
[----:B------:R-:W-:-:S03]  /*f410*/  F2FP.BF16.PACK_AB R2, R23, R26 ;  /* 0x0000001a1702723e */ /* 0x000fc600000010ff */
[----:B------:R-:W3:Y:S01]  /*f420*/  MUFU.EX2 R3, R10 ;  /* 0x0000000a00037308 */ /* 0x000ee20000000800 */
[----:B------:R-:W-:Y:S01]  /*f430*/  LOP3.LUT R131, R0, R2, RZ, 0xc0, !PT ;  /* 0x0000000200837212 */ /* 0x000fe200078ec0ff */
[----:B------:R-:W-:Y:S01]  /*f440*/  HSET2.LE.AND R0, R9, R199, PT ;  /* 0x000000c709007233 */ /* 0x000fe20003803000 */
[----:B----4-:R-:W-:Y:S01]  /*f450*/  F2FP.BF16.PACK_AB R2, R14, R15 ;  /* 0x0000000f0e02723e */ /* 0x010fe200000010ff */
[----:B------:R-:W-:-:S03]  /*f460*/  IMAD.MOV.U32 R236, RZ, RZ, R67 ;  /* 0x000000ffffec7224 */ /* 0x000fc600078e0043 */
[----:B------:R-:W-:Y:S01]  /*f470*/  LOP3.LUT R125, R0, R2, RZ, 0xc0, !PT ;  /* 0x00000002007d7212 */ /* 0x000fe200078ec0ff */
[--C-:B------:R-:W-:Y:S01]  /*f480*/  HSET2.LE.AND R0, R11, R199.reuse, PT ;  /* 0x000000c70b007233 */ /* 0x100fe20003803000 */
[----:B------:R-:W-:Y:S01]  /*f490*/  IMAD.MOV.U32 R237, RZ, RZ, R66 ;  /* 0x000000ffffed7224 */ /* 0x000fe200078e0042 */
[----:B------:R-:W-:Y:S01]  /*f4a0*/  F2FP.BF16.PACK_AB R2, R16, R17 ;  /* 0x000000111002723e */ /* 0x000fe200000010ff */
[----:B------:R-:W-:Y:S02]  /*f4b0*/  IMAD.MOV.U32 R238, RZ, RZ, R65 ;  /* 0x000000ffffee7224 */ /* 0x000fe400078e0041 */
[----:B------:R-:W-:Y:S02]  /*f4c0*/  IMAD.MOV.U32 R239, RZ, RZ, R64 ;  /* 0x000000ffffef7224 */ /* 0x000fe400078e0040 */
[----:B------:R-:W4:Y:S01]  /*f4d0*/  LDSM.16.MT88.4 R64, [R205+0xa800] ;  /* 0x00a80000cd40783b */ /* 0x000f220000004200 */
[----:B------:R-:W-:Y:S01]  /*f4e0*/  LOP3.LUT R126, R0, R2, RZ, 0xc0, !PT ;  /* 0x00000002007e7212 */ /* 0x000fe200078ec0ff */
[----:B------:R-:W-:Y:S01]  /*f4f0*/  HSET2.LE.AND R0, R13, R199, PT ;  /* 0x000000c70d007233 */ /* 0x000fe20003803000 */
[----:B---3--:R-:W-:Y:S01]  /*f500*/  F2FP.BF16.PACK_AB R2, R3, R12 ;  /* 0x0000000c0302723e */ /* 0x008fe200000010ff */
[----:B------:R-:W-:-:S03]  /*f510*/  IMAD.MOV.U32 R115, RZ, RZ, R132 ;  /* 0x000000ffff737224 */ /* 0x000fc600078e0084 */
[----:B------:R-:W-:Y:S01]  /*f520*/  LOP3.LUT R127, R0, R2, RZ, 0xc0, !PT ;  /* 0x00000002007f7212 */ /* 0x000fe200078ec0ff */
[----:B------:R-:W-:Y:S01]  /*f530*/  FFMA.FTZ R19, R246, R21, R31 ;  /* 0x00000015f6137223 */ /* 0x000fe2000001001f */
[----:B-1----:R-:W-:Y:S01]  /*f540*/  HMMA.16816.F32.BF16 R116, R128, R4, R116 ;  /* 0x000000048074723c */ /* 0x002fe20000041874 */
[----:B------:R-:W-:Y:S02]  /*f550*/  FADD.FTZ R0, R232, R35 ;  /* 0x00000023e8007221 */ /* 0x000fe40000010000 */
[----:B------:R-:W-:Y:S02]  /*f560*/  FADD.FTZ R2, R187, R33 ;  /* 0x00000021bb027221 */ /* 0x000fe40000010000 */
[----:B------:R-:W-:-:S03]  /*f570*/  FADD.FTZ R8, R134, R19 ;  /* 0x0000001386087221 */ /* 0x000fc60000010000 */
[----:B------:R-:W-:Y:S01]  /*f580*/  HMMA.16816.F32.BF16 R120, R124, R4, R120 ;  /* 0x000000047c78723c */ /* 0x000fe20000041878 */
[----:B------:R-:W-:-:S06]  /*f590*/  FADD.FTZ R2, R226, R2 ;  /* 0x00000002e2027221 */ /* 0x000fcc0000010000 */
[----:B------:R-:W-:Y:S01]  /*f5a0*/  FADD.FTZ R5, R135, R32 ;  /* 0x0000002087057221 */ /* 0x000fe20000010000 */
[----:B--2---:R-:W-:Y:S01]  /*f5b0*/  HMMA.16816.F32.BF16 R140, R128, R152, R140 ;  /* 0x00000098808c723c */ /* 0x004fe2000004188c */
[----:B------:R-:W-:Y:S02]  /*f5c0*/  FADD.FTZ R4, R235, R0 ;  /* 0x00000000eb047221 */ /* 0x000fe40000010000 */
[----:B------:R-:W-:-:S05]  /*f5d0*/  FADD.FTZ R0, R183, R5 ;  /* 0x00000005b7007221 */ /* 0x000fca0000010000 */
[----:B------:R-:W-:Y:S01]  /*f5e0*/  HMMA.16816.F32.BF16 R144, R124, R152, R144 ;  /* 0x000000987c90723c */ /* 0x000fe20000041890 */
[----:B------:R-:W-:Y:S02]  /*f5f0*/  FADD.FTZ R5, R136, R8 ;  /* 0x0000000888057221 */ /* 0x000fe40000010000 */
[----:B------:R-:W-:-:S05]  /*f600*/  FADD.FTZ R252, R234, R4 ;  /* 0x00000004eafc7221 */ /* 0x000fca0000010000 */
[----:B------:R-:W-:Y:S01]  /*f610*/  HMMA.16816.F32.BF16 R148, R124, R154, R148 ;  /* 0x0000009a7c94723c */ /* 0x000fe20000041894 */
[----:B------:R-:W-:-:S07]  /*f620*/  FADD.FTZ R4, R225, R2 ;  /* 0x00000002e1047221 */ /* 0x000fce0000010000 */
[----:B------:R-:W-:Y:S01]  /*f630*/  HMMA.16816.F32.BF16 R156, R128, R168, R156 ;  /* 0x000000a8809c723c */ /* 0x000fe2000004189c */
[----:B------:R-:W-:-:S07]  /*f640*/  FADD.FTZ R2, R181, R0 ;  /* 0x00000000b5027221 */ /* 0x000fce0000010000 */
[C---:B------:R-:W-:Y:S08]  /*f650*/  HMMA.16816.F32.BF16 R160, R124.reuse, R168, R160 ;  /* 0x000000a87ca0723c */ /* 0x040ff000000418a0 */
[----:B------:R-:W-:Y:S08]  /*f660*/  HMMA.16816.F32.BF16 R164, R124, R170, R164 ;  /* 0x000000aa7ca4723c */ /* 0x000ff000000418a4 */
[-C--:B------:R-:W-:Y:S08]  /*f670*/  HMMA.16816.F32.BF16 R36, R128, R48.reuse, R36 ;  /* 0x000000308024723c */ /* 0x080ff00000041824 */
[C---:B------:R-:W-:Y:S08]  /*f680*/  HMMA.16816.F32.BF16 R40, R124.reuse, R48, R40 ;  /* 0x000000307c28723c */ /* 0x040ff00000041828 */
[----:B------:R-:W-:Y:S01]  /*f690*/  HMMA.16816.F32.BF16 R44, R124, R50, R44 ;  /* 0x000000327c2c723c */ /* 0x000fe2000004182c */
[----:B------:R-:W-:-:S07]  /*f6a0*/  FADD.FTZ R0, R137, R5 ;  /* 0x0000000589007221 */ /* 0x000fce0000010000 */
[C---:B------:R-:W-:Y:S01]  /*f6b0*/  HMMA.16816.F32.BF16 R152, R128.reuse, R154, R112 ;  /* 0x0000009a8098723c */ /* 0x040fe20000041870 */
[----:B------:R-:W-:Y:S07]  /*f6c0*/  LDSM.16.MT88.4 R112, [R206+0xb800] ;  /* 0x00b80000ce70783b */ /* 0x000fee0000004200 */
[C---:B------:R-:W-:Y:S01]  /*f6d0*/  HMMA.16816.F32.BF16 R168, R128.reuse, R170, R96 ;  /* 0x000000aa80a8723c */ /* 0x040fe20000041860 */
[----:B------:R-:W-:Y:S07]  /*f6e0*/  LDSM.16.MT88.4 R96, [R203+0xb800] ;  /* 0x00b80000cb60783b */ /* 0x000fee0000004200 */
[----:B------:R-:W-:Y:S01]  /*f6f0*/  HMMA.16816.F32.BF16 R48, R128, R50, R80 ;  /* 0x000000328030723c */ /* 0x000fe20000041850 */
[----:B------:R-:W1:Y:S01]  /*f700*/  LDSM.16.MT88.4 R80, [R201+0xb800] ;  /* 0x00b80000c950783b */ /* 0x000e620000004200 */
        /* <DEDUP_REMOVED lines=9> */
[----:B----4-:R-:W-:Y:S01]  /*f7a0*/  HMMA.16816.F32.BF16 R52, R128, R64, R52 ;  /* 0x000000408034723c */ /* 0x010fe20000041834 */
[----:B------:R-:W-:Y:S02]  /*f7b0*/  FADD.FTZ R246, R23, R2 ;  /* 0x0000000217f67221 */ /* 0x000fe40000010000 */
[----:B------:R-:W-:-:S05]  /*f7c0*/  FADD.FTZ R198, R16, R0 ;  /* 0x0000000010c67221 */ /* 0x000fca0000010000 */
[C---:B------:R-:W-:Y:S01]  /*f7d0*/  HMMA.16816.F32.BF16 R56, R124.reuse, R64, R56 ;  /* 0x000000407c38723c */ /* 0x040fe20000041838 */
[----:B------:R2:W-:Y:S07]  /*f7e0*/  STL [R1+0x18], R246 ;  /* 0x000018f601007387 */ /* 0x0005ee0000100800 */
[-C--:B------:R-:W-:Y:S01]  /*f7f0*/  HMMA.16816.F32.BF16 R60, R124, R66.reuse, R60 ;  /* 0x000000427c3c723c */ /* 0x080fe2000004183c */
[----:B------:R2:W-:Y:S07]  /*f800*/  STL [R1+0x1c], R198 ;  /* 0x00001cc601007387 */ /* 0x0005ee0000100800 */
[----:B------:R-:W-:Y:S07]  /*f810*/  HMMA.16816.F32.BF16 R64, R128, R66, R236 ;  /* 0x000000428040723c */ /* 0x000fee00000418ec */
[----:B------:R-:W-:-:S05]  /*f820*/  FADD.FTZ R239, R3, R14 ;  /* 0x0000000e03ef7221 */ /* 0x000fca0000010000 */
[----:B------:R2:W-:Y:S01]  /*f830*/  STL [R1+0x20], R239 ;  /* 0x000020ef01007387 */ /* 0x0005e20000100800 */
[----:B------:R-:W-:Y:S01]  /*f840*/  FADD.FTZ R252, R27, R252 ;  /* 0x000000fc1bfc7221 */ /* 0x000fe20000010000 */
[----:B-1----:R-:W-:Y:S03]  /*f850*/  HMMA.16816.F32.BF16 R72, R124, R80, R72 ;  /* 0x000000507c48723c */ /* 0x002fe60000041848 */
[----:B------:R-:W-:-:S05]  /*f860*/  FADD.FTZ R252, R28, R252 ;  /* 0x000000fc1cfc7221 */ /* 0x000fca0000010000 */
[----:B------:R-:W-:Y:S01]  /*f870*/  HMMA.16816.F32.BF16 R76, R124, R82, R76 ;  /* 0x000000527c4c723c */ /* 0x000fe2000004184c */
[----:B------:R-:W-:-:S07]  /*f880*/  FADD.FTZ R252, R29, R252 ;  /* 0x000000fc1dfc7221 */ /* 0x000fce0000010000 */
[----:B------:R-:W-:Y:S01]  /*f890*/  HMMA.16816.F32.BF16 R88, R124, R96, R88 ;  /* 0x000000607c58723c */ /* 0x000fe20000041858 */
[----:B------:R-:W-:-:S07]  /*f8a0*/  FADD.FTZ R252, R30, R252 ;  /* 0x000000fc1efc7221 */ /* 0x000fce0000010000 */
[----:B------:R-:W-:Y:S01]  /*f8b0*/  HMMA.16816.F32.BF16 R92, R124, R98, R92 ;  /* 0x000000627c5c723c */ /* 0x000fe2000004185c */
[----:B------:R-:W-:-:S07]  /*f8c0*/  IMAD.MOV.U32 R135, RZ, RZ, R190 ;  /* 0x000000ffff877224 */ /* 0x000fce00078e00be */
[----:B------:R-:W-:Y:S01]  /*f8d0*/  HMMA.16816.F32.BF16 R104, R124, R112, R104 ;  /* 0x000000707c68723c */ /* 0x000fe20000041868 */
[----:B------:R-:W-:-:S07]  /*f8e0*/  IMAD.MOV.U32 R136, RZ, RZ, R191 ;  /* 0x000000ffff887224 */ /* 0x000fce00078e00bf */
[----:B------:R-:W-:Y:S01]  /*f8f0*/  HMMA.16816.F32.BF16 R108, R124, R114, R108 ;  /* 0x000000727c6c723c */ /* 0x000fe2000004186c */
[----:B------:R-:W-:-:S07]  /*f900*/  IMAD.MOV.U32 R137, RZ, RZ, R188 ;  /* 0x000000ffff897224 */ /* 0x000fce00078e00bc */
[----:B------:R-:W-:Y:S01]  /*f910*/  HMMA.16816.F32.BF16 R124, R124, R6, R68 ;  /* 0x000000067c7c723c */ /* 0x000fe20000041844 */
[----:B------:R-:W-:-:S07]  /*f920*/  IMAD.MOV.U32 R134, RZ, RZ, R189 ;  /* 0x000000ffff867224 */ /* 0x000fce00078e00bd */
        /* <DEDUP_REMOVED lines=8> */
[----:B--2---:R-:W2:Y:S01]  /*f9b0*/  LDL.64 R138, [R1+0x78] ;  /* 0x00007800018a7983 */ /* 0x004ea20000100a00 */
[----:B------:R-:W-:Y:S01]  /*f9c0*/  UIADD3 UR4, UR30, -0x2, URZ ;  /* 0xfffffffe1e047890 */ /* 0x000fe2000fffe03f */
[----:B------:R-:W-:-:S04]  /*f9d0*/  DEPBAR.LE SB0, 0x0 ;  /* 0x000080000000791a */ /* 0x000fc80000000000 */
[----:B------:R-:W-:Y:S01]  /*f9e0*/  BAR.SYNC.DEFER_BLOCKING 0x0 ;  /* 0x0000000000007b1d */ /* 0x000fe20000010000 */
[----:B------:R-:W-:Y:S01]  /*f9f0*/  IMAD.U32 R0, RZ, RZ, UR4 ;  /* 0x00000004ff007e24 */ /* 0x000fe2000f8e00ff */
[----:B------:R-:W-:Y:S01]  /*fa00*/  IADD3 R4, P1, R196, -UR31, RZ ;  /* 0x8000001fc4047c10 */ /* 0x000fe2000ff3e0ff */
[----:B------:R-:W-:-:S03]  /*fa10*/  UIADD3 UR25, UR30, -0x5, URZ ;  /* 0xfffffffb1e197890 */ /* 0x000fc6000fffe03f */
[----:B------:R-:W-:Y:S01]  /*fa20*/  ULDC UR4, c[0x0][0x1a0] ;  /* 0x0000680000047ab9 */ /* 0x000fe20000000800 */
[----:B------:R-:W-:Y:S01]  /*fa30*/  IADD3.X R5, R197, ~UR32, RZ, P1, !PT ;  /* 0x80000020c5057c10 */ /* 0x000fe20008ffe4ff */
[----:B------:R-:W-:Y:S02]  /*fa40*/  USHF.L.U32 UR4, UR4, 0x6, URZ ;  /* 0x0000000604047899 */ /* 0x000fe4000800063f */
[----:B------:R-:W-:Y:S02]  /*fa50*/  UISETP.GT.AND UP0, UPT, UR25, UR19, UPT ;  /* 0x000000131900728c */ /* 0x000fe4000bf04270 */
[----:B------:R-:W-:Y:S01]  /*fa60*/  UIADD3 UR4, -UR4, 0x80, URZ ;  /* 0x0000008004047890 */ /* 0x000fe2000fffe13f */
        /* <DEDUP_REMOVED lines=10> */
[C---:B------:R-:W-:Y:S02]  /*fb10*/  IADD3.X R9, R245.reuse, ~UR32, RZ, P3, !PT ;  /* 0x80000020f5097c10 */ /* 0x040fe40009ffe4ff */
        /* <DEDUP_REMOVED lines=9> */
[----:B------:R-:W4:Y:S04]  /*fbb0*/  LDSM.16.M88.4 R12, [R202+0x2000] ;  /* 0x00200000ca0c783b */ /* 0x000f280000000200 */
[----:B------:R-:W5:Y:S04]  /*fbc0*/  LDSM.16.M88.4 R28, [R200+0x8800] ;  /* 0x00880000c81c783b */ /* 0x000f680000000200 */
[----:B------:R-:W3:Y:S04]  /*fbd0*/  LDSM.16.M88.4 R16, [R202] ;  /* 0x00000000ca10783b */ /* 0x000ee80000000200 */
[----:B------:R-:W-:Y:S04]  /*fbe0*/  LDSM.16.M88.4 R20, [R214] ;  /* 0x00000000d614783b */ /* 0x000fe80000000200 */
[----:B--2---:R-:W2:Y:S04]  /*fbf0*/  LDSM.16.M88.4 R4, [R204+0x2000] ;  /* 0x00200000cc04783b */ /* 0x004ea80000000200 */
[----:B-1----:R-:W1:Y:S04]  /*fc00*/  LDSM.16.M88.4 R8, [R204] ;  /* 0x00000000cc08783b */ /* 0x002e680000000200 */
[----:B------:R-:W1:Y:S04]  /*fc10*/  LDSM.16.M88.4 R24, [R211] ;  /* 0x00000000d318783b */ /* 0x000e680000000200 */
[----:B------:R-:W0:Y:S01]  /*fc20*/  LDGDEPBAR ;  /* 0x00000000000079af */ /* 0x000e220000000000 */
[C---:B----4-:R-:W-:Y:S08]  /*fc30*/  HMMA.16816.F32.BF16 R180, R12.reuse, R32, RZ ;  /* 0x000000200cb4723c */ /* 0x050ff000000418ff */
[C---:B-----5:R-:W-:Y:S08]  /*fc40*/  HMMA.16816.F32.BF16 R172, R12.reuse, R28, RZ ;  /* 0x0000001c0cac723c */ /* 0x060ff000000418ff */
[C---:B------:R-:W-:Y:S08]  /*fc50*/  HMMA.16816.F32.BF16 R176, R12.reuse, R34, RZ ;  /* 0x000000220cb0723c */ /* 0x040ff000000418ff */
[----:B------:R-:W-:Y:S08]  /*fc60*/  HMMA.16816.F32.BF16 R136, R12, R30, RZ ;  /* 0x0000001e0c88723c */ /* 0x000ff000000418ff */
[C---:B---3--:R-:W-:Y:S08]  /*fc70*/  HMMA.16816.F32.BF16 R132, R16.reuse, R32, RZ ;  /* 0x000000201084723c */ /* 0x048ff000000418ff */
[C---:B------:R-:W-:Y:S08]  /*fc80*/  HMMA.16816.F32.BF16 R184, R16.reuse, R34, RZ ;  /* 0x0000002210b8723c */ /* 0x040ff000000418ff */
[C---:B------:R-:W-:Y:S08]  /*fc90*/  HMMA.16816.F32.BF16 R12, R16.reuse, R28, RZ ;  /* 0x0000001c100c723c */ /* 0x040ff000000418ff */
[----:B------:R-:W-:Y:S08]  /*fca0*/  HMMA.16816.F32.BF16 R16, R16, R30, RZ ;  /* 0x0000001e1010723c */ /* 0x000ff000000418ff */
[C---:B--2---:R-:W-:Y:S08]  /*fcb0*/  HMMA.16816.F32.BF16 R28, R4.reuse, R20, R172 ;  /* 0x00000014041c723c */ /* 0x044ff000000418ac */
[----:B------:R-:W-:Y:S08]  /*fcc0*/  HMMA.16816.F32.BF16 R136, R4, R22, R136 ;  /* 0x000000160488723c */ /* 0x000ff00000041888 */
[----:B-1----:R-:W-:Y:S01]  /*fcd0*/  HMMA.16816.F32.BF16 R32, R8, R20, R12 ;  /* 0x000000140820723c */ /* 0x002fe2000004180c */
[----:B------:R-:W-:Y:S07]  /*fce0*/  LDSM.16.M88.4 R12, [R208+0x8800] ;  /* 0x00880000d00c783b */ /* 0x000fee0000000200 */
[C---:B------:R-:W-:Y:S08]  /*fcf0*/  HMMA.16816.F32.BF16 R180, R4.reuse, R24, R180 ;  /* 0x0000001804b4723c */ /* 0x040ff000000418b4 */
[----:B------:R-:W-:Y:S01]  /*fd00*/  HMMA.16816.F32.BF16 R172, R4, R26, R176 ;  /* 0x0000001a04ac723c */ /* 0x000fe200000418b0 */
[----:B------:R-:W1:Y:S07]  /*fd10*/  LDSM.16.M88.4 R4, [R210+0x2000] ;  /* 0x00200000d204783b */ /* 0x000e6e0000000200 */
[C---:B------:R-:W-:Y:S01]  /*fd20*/  HMMA.16816.F32.BF16 R20, R8.reuse, R22, R16 ;  /* 0x000000160814723c */ /* 0x040fe20000041810 */
[----:B------:R-:W2:Y:S07]  /*fd30*/  LDSM.16.M88.4 R16, [R208+0x8000] ;  /* 0x00800000d010783b */ /* 0x000eae0000000200 */
[C---:B------:R-:W-:Y:S08]  /*fd40*/  HMMA.16816.F32.BF16 R132, R8.reuse, R24, R132 ;  /* 0x000000180884723c */ /* 0x040ff00000041884 */
[----:B------:R-:W-:Y:S01]  /*fd50*/  HMMA.16816.F32.BF16 R24, R8, R26, R184 ;  /* 0x0000001a0818723c */ /* 0x000fe200000418b8 */
[----:B------:R-:W3:Y:S07]  /*fd60*/  LDSM.16.M88.4 R8, [R210] ;  /* 0x00000000d208783b */ /* 0x000eee0000000200 */
[C---:B-1----:R-:W-:Y:S08]  /*fd70*/  HMMA.16816.F32.BF16 R136, R4.reuse, R14, R136 ;  /* 0x0000000e0488723c */ /* 0x042ff00000041888 */
[C---:B--2---:R-:W-:Y:S08]  /*fd80*/  HMMA.16816.F32.BF16 R176, R4.reuse, R16, R180 ;  /* 0x0000001004b0723c */ /* 0x044ff000000418b4 */
[----:B------:R-:W-:Y:S08]  /*fd90*/  HMMA.16816.F32.BF16 R180, R4, R12, R28 ;  /* 0x0000000c04b4723c */ /* 0x000ff0000004181c */
[-C--:B---3--:R-:W-:Y:S08]  /*fda0*/  HMMA.16816.F32.BF16 R28, R8, R18.reuse, R24 ;  /* 0x00000012081c723c */ /* 0x088ff00000041818 */
        /* <DEDUP_REMOVED lines=55> */
[----:B------:R-:W3:Y:S01]  /*10120*/  LDSM.16.M88.4 R8, [R209+0x4000] ;  /* 0x00400000d108783b */ /* 0x000ee20000000200 */
[----:B------:R-:W-:-:S04]  /*10130*/  DEPBAR.LE SB0, 0x0 ;  /* 0x000080000000791a */ /* 0x000fc80000000000 */
[C---:B-1----:R-:W-:Y:S08]  /*10140*/  HMMA.16816.F32.BF16 R184, R4.reuse, R18, R172 ;  /* 0x0000001204b8723c */ /* 0x042ff000000418ac */
[C---:B------:R-:W-:Y:S08]  /*10150*/  HMMA.16816.F32.BF16 R176, R4.reuse, R16, R176 ;  /* 0x0000001004b0723c */ /* 0x040ff000000418b0 */
[----:B--2---:R-:W-:Y:S08]  /*10160*/  HMMA.16816.F32.BF16 R172, R4, R14, R132 ;  /* 0x0000000e04ac723c */ /* 0x004ff00000041884 */
[C---:B---3--:R-:W-:Y:S08]  /*10170*/  HMMA.16816.F32.BF16 R132, R8.reuse, R16, R32 ;  /* 0x000000100884723c */ /* 0x048ff00000041820 */
[----:B------:R-:W-:Y:S08]  /*10180*/  HMMA.16816.F32.BF16 R32, R8, R18, R28 ;  /* 0x000000120820723c */ /* 0x000ff0000004181c */
[-C--:B------:R-:W-:Y:S08]  /*10190*/  HMMA.16816.F32.BF16 R180, R4, R12.reuse, R136 ;  /* 0x0000000c04b4723c */ /* 0x080ff00000041888 */
        /* <DEDUP_REMOVED lines=30> */
.L_x_1863:
[----:B-1----:R-:W2:Y:S04]  /*10380*/  LDL R2, [R1+0x8c] ;  /* 0x00008c0001027983 */ /* 0x002ea80000100800 */
[----:B------:R-:W3:Y:S04]  /*10390*/  LDL R3, [R1+0x64] ;  /* 0x0000640001037983 */ /* 0x000ee80000100800 */
[----:B------:R-:W4:Y:S04]  /*103a0*/  LDL.LU.64 R16, [R1+0x10] ;  /* 0x0000100001107983 */ /* 0x000f280000300a00 */
[----:B------:R-:W5:Y:S04]  /*103b0*/  LDL.LU.64 R12, [R1+0x68] ;  /* 0x00006800010c7983 */ /* 0x000f680000300a00 */
[----:B------:R-:W5:Y:S01]  /*103c0*/  LDL.LU.64 R10, [R1+0x28] ;  /* 0x00002800010a7983 */ /* 0x000f620000300a00 */
[----:B------:R-:W-:-:S03]  /*103d0*/  IMAD.U32 R0, RZ, RZ, UR29 ;  /* 0x0000001dff007e24 */ /* 0x000fc6000f8e00ff */
[----:B------:R-:W1:Y:S02]  /*103e0*/  S2R R5, SR_TID.X ;  /* 0x0000000000057919 */ /* 0x000e640000002100 */
[----:B-1----:R-:W-:-:S05]  /*103f0*/  IMAD.SHL.U32 R5, R5, 0x2, RZ ;  /* 0x0000000205057824 */ /* 0x002fca00078e00ff */
[----:B------:R-:W-:Y:S01]  /*10400*/  LOP3.LUT R5, R5, 0x6, RZ, 0xc0, !PT ;  /* 0x0000000605057812 */ /* 0x000fe200078ec0ff */
[----:B--2---:R-:W-:-:S04]  /*10410*/  IMAD.WIDE.U32 R6, R2, -0x326172a9, RZ ;  /* 0xcd9e8d5702067825 */ /* 0x004fc800078e00ff */
[----:B------:R-:W-:Y:S01]  /*10420*/  IMAD.U32 R2, RZ, RZ, UR25 ;  /* 0x00000019ff027e24 */ /* 0x000fe2000f8e00ff */
[----:B---3--:R-:W-:Y:S02]  /*10430*/  LOP3.LUT R3, R7, R3, RZ, 0x3c, !PT ;  /* 0x0000000307037212 */ /* 0x008fe400078e3cff */
[----:B----4-:R-:W-:Y:S01]  /*10440*/  LOP3.LUT R4, R17, UR25, R0, 0x96, !PT ;  /* 0x0000001911047c12 */ /* 0x010fe2000f8e9600 */
[----:B------:R-:W-:Y:S02]  /*10450*/  IMAD R0, R2, 0x20, R5 ;  /* 0x0000002002007824 */ /* 0x000fe400078e0205 */
[----:B------:R-:W-:-:S03]  /*10460*/  IMAD.WIDE.U32 R8, R3, -0x2daee0ad, RZ ;  /* 0xd2511f5303087825 */ /* 0x000fc600078e00ff */
[C---:B------:R-:W-:Y:S01]  /*10470*/  ISETP.GE.AND P4, PT, R0.reuse, R223, PT ;  /* 0x000000df0000720c */ /* 0x040fe20003f86270 */
[----:B-----5:R-:W-:Y:S01]  /*10480*/  IMAD.MOV.U32 R26, RZ, RZ, R12 ;  /* 0x000000ffff1a7224 */ /* 0x020fe200078e000c */
[C---:B------:R-:W-:Y:S01]  /*10490*/  IADD3 R2, R0.reuse, 0x1, RZ ;  /* 0x0000000100027810 */ /* 0x040fe20007ffe0ff */
[----:B------:R-:W-:Y:S01]  /*104a0*/  IMAD.MOV.U32 R139, RZ, RZ, R11 ;  /* 0x000000ffff8b7224 */ /* 0x000fe200078e000b */
[C---:B------:R-:W-:Y:S01]  /*104b0*/  ISETP.LT.OR P4, PT, R0.reuse, R219, P4 ;  /* 0x000000db0000720c */ /* 0x040fe20002781670 */
[----:B------:R-:W-:Y:S01]  /*104c0*/  IMAD.MOV.U32 R138, RZ, RZ, R10 ;  /* 0x000000ffff8a7224 */ /* 0x000fe200078e000a */
[----:B------:R-:W-:Y:S01]  /*104d0*/  IADD3 R3, R0, 0x8, RZ ;  /* 0x0000000800037810 */ /* 0x000fe20007ffe0ff */
[----:B------:R-:W-:Y:S01]  /*104e0*/  IMAD.WIDE.U32 R136, R4, -0x326172a9, RZ ;  /* 0xcd9e8d5704887825 */ /* 0x000fe200078e00ff */
[----:B------:R-:W-:Y:S02]  /*104f0*/  LOP3.LUT R7, R9, UR15, R16, 0x96, !PT ;  /* 0x0000000f09077c12 */ /* 0x000fe4000f8e9610 */
[----:B------:R-:W-:Y:S01]  /*10500*/  FSEL R9, R132, -INF , !P4 ;  /* 0xff80000084097808 */ /* 0x000fe20006000000 */
[----:B------:R-:W-:Y:S01]  /*10510*/  IMAD.MOV.U32 R27, RZ, RZ, R13 ;  /* 0x000000ffff1b7224 */ /* 0x000fe200078e000d */
[C---:B------:R-:W-:Y:S01]  /*10520*/  ISETP.GE.AND P3, PT, R2.reuse, R223, PT ;  /* 0x000000df0200720c */ /* 0x040fe20003f66270 */
[----:B------:R-:W-:Y:S01]  /*10530*/  IMAD.MOV.U32 R192, RZ, RZ, R26 ;  /* 0x000000ffffc07224 */ /* 0x000fe200078e001a */
[C---:B------:R-:W-:Y:S01]  /*10540*/  ISETP.GE.AND P0, PT, R2.reuse, R222, PT ;  /* 0x000000de0200720c */ /* 0x040fe20003f06270 */
[----:B------:R-:W-:Y:S01]  /*10550*/  IMAD.MOV.U32 R193, RZ, RZ, R27 ;  /* 0x000000ffffc17224 */ /* 0x000fe200078e001b */
[----:B------:R-:W-:-:S02]  /*10560*/  ISETP.GE.AND P2, PT, R2, R221, PT ;  /* 0x000000dd0200720c */ /* 0x000fc40003f46270 */
[----:B------:R-:W-:Y:S02]  /*10570*/  ISETP.GE.AND P6, PT, R2, R220, PT ;  /* 0x000000dc0200720c */ /* 0x000fe40003fc6270 */
[----:B------:R-:W-:Y:S02]  /*10580*/  ISETP.GE.AND P4, PT, R3, R223, PT ;  /* 0x000000df0300720c */ /* 0x000fe40003f86270 */
[----:B------:R-:W-:Y:S02]  /*10590*/  ISETP.GE.AND P1, PT, R0, R222, PT ;  /* 0x000000de0000720c */ /* 0x000fe40003f26270 */
[C---:B------:R-:W-:Y:S02]  /*105a0*/  ISETP.LT.OR P3, PT, R2.reuse, R219, P3 ;  /* 0x000000db0200720c */ /* 0x040fe40001f61670 */
[C---:B------:R-:W-:Y:S02]  /*105b0*/  ISETP.LT.OR P0, PT, R2.reuse, R218, P0 ;  /* 0x000000da0200720c */ /* 0x040fe40000701670 */
[----:B------:R-:W-:-:S02]  /*105c0*/  ISETP.LT.OR P2, PT, R2, R217, P2 ;  /* 0x000000d90200720c */ /* 0x000fc40001741670 */
[----:B------:R-:W-:Y:S02]  /*105d0*/  ISETP.LT.OR P6, PT, R2, R216, P6 ;  /* 0x000000d80200720c */ /* 0x000fe400037c1670 */
[----:B------:R-:W-:Y:S02]  /*105e0*/  ISETP.LT.OR P4, PT, R3, R219, P4 ;  /* 0x000000db0300720c */ /* 0x000fe40002781670 */
[C---:B------:R-:W-:Y:S02]  /*105f0*/  IADD3 R2, R0.reuse, 0x9, RZ ;  /* 0x0000000900027810 */ /* 0x040fe40007ffe0ff */
[----:B------:R-:W-:Y:S02]  /*10600*/  ISETP.LT.OR P1, PT, R0, R218, P1 ;  /* 0x000000da0000720c */ /* 0x000fe40000f21670 */
[----:B------:R-:W-:Y:S02]  /*10610*/  FSEL R17, R135, -INF , !P0 ;  /* 0xff80000087117808 */ /* 0x000fe40004000000 */
[----:B------:R-:W-:-:S02]  /*10620*/  FSEL R12, R32, -INF , !P4 ;  /* 0xff800000200c7808 */ /* 0x000fc40006000000 */
[----:B------:R-:W-:Y:S02]  /*10630*/  ISETP.GE.AND P0, PT, R2, R222, PT ;  /* 0x000000de0200720c */ /* 0x000fe40003f06270 */
[----:B------:R-:W-:Y:S02]  /*10640*/  ISETP.GE.AND P4, PT, R0, R220, PT ;  /* 0x000000dc0000720c */ /* 0x000fe40003f86270 */
[----:B------:R-:W-:Y:S02]  /*10650*/  FSEL R11, R133, -INF , !P3 ;  /* 0xff800000850b7808 */ /* 0x000fe40005800000 */
[----:B------:R-:W-:Y:S02]  /*10660*/  ISETP.GE.AND P3, PT, R2, R223, PT ;  /* 0x000000df0200720c */ /* 0x000fe40003f66270 */
[----:B------:R-:W-:Y:S02]  /*10670*/  FSEL R10, R134, -INF , !P1 ;  /* 0xff800000860a7808 */ /* 0x000fe40004800000 */
[----:B------:R-:W-:-:S02]  /*10680*/  ISETP.GE.AND P1, PT, R3, R222, PT ;  /* 0x000000de0300720c */ /* 0x000fc40003f26270 */
[----:B------:R-:W-:Y:S02]  /*10690*/  ISETP.LT.OR P0, PT, R2, R218, P0 ;  /* 0x000000da0200720c */ /* 0x000fe40000701670 */
[C---:B------:R-:W-:Y:S02]  /*106a0*/  ISETP.LT.OR P4, PT, R0.reuse, R216, P4 ;  /* 0x000000d80000720c */ /* 0x040fe40002781670 */
[C---:B------:R-:W-:Y:S02]  /*106b0*/  IADD3 R5, R0.reuse, 0x10, RZ ;  /* 0x0000001000057810 */ /* 0x040fe40007ffe0ff */
[----:B------:R-:W-:Y:S02]  /*106c0*/  IADD3 R4, R0, 0x11, RZ ;  /* 0x0000001100047810 */ /* 0x000fe40007ffe0ff */
[----:B------:R-:W-:Y:S02]  /*106d0*/  ISETP.LT.OR P3, PT, R2, R219, P3 ;  /* 0x000000db0200720c */ /* 0x000fe40001f61670 */
[----:B------:R-:W-:-:S02]  /*106e0*/  ISETP.LT.OR P1, PT, R3, R218, P1 ;  /* 0x000000da0300720c */ /* 0x000fc40000f21670 */
[----:B------:R-:W-:Y:S02]  /*106f0*/  FSEL R24, R35, -INF , !P0 ;  /* 0xff80000023187808 */ /* 0x000fe40004000000 */
[----:B------:R-:W-:Y:S02]  /*10700*/  FSEL R32, R178, -INF , !P4 ;  /* 0xff800000b2207808 */ /* 0x000fe40006000000 */
[-C--:B------:R-:W-:Y:S02]  /*10710*/  ISETP.GE.AND P0, PT, R5, R223.reuse, PT ;  /* 0x000000df0500720c */ /* 0x080fe40003f06270 */
[----:B------:R-:W-:Y:S02]  /*10720*/  ISETP.GE.AND P4, PT, R4, R223, PT ;  /* 0x000000df0400720c */ /* 0x000fe40003f86270 */
[----:B------:R-:W-:Y:S02]  /*10730*/  FSEL R13, R33, -INF , !P3 ;  /* 0xff800000210d7808 */ /* 0x000fe40005800000 */
[----:B------:R-:W-:-:S02]  /*10740*/  ISETP.GE.AND P3, PT, R0, R221, PT ;  /* 0x000000dd0000720c */ /* 0x000fc40003f66270 */
[----:B------:R-:W-:Y:S02]  /*10750*/  FSEL R18, R34, -INF , !P1 ;  /* 0xff80000022127808 */ /* 0x000fe40004800000 */
[----:B------:R-:W-:Y:S02]  /*10760*/  ISETP.GE.AND P1, PT, R3, R221, PT ;  /* 0x000000dd0300720c */ /* 0x000fe40003f26270 */
[-C--:B------:R-:W-:Y:S02]  /*10770*/  ISETP.LT.OR P0, PT, R5, R219.reuse, P0 ;  /* 0x000000db0500720c */ /* 0x080fe40000701670 */
[----:B------:R-:W-:Y:S02]  /*10780*/  ISETP.LT.OR P4, PT, R4, R219, P4 ;  /* 0x000000db0400720c */ /* 0x000fe40002781670 */
[----:B------:R-:W-:Y:S02]  /*10790*/  ISETP.LT.OR P3, PT, R0, R217, P3 ;  /* 0x000000d90000720c */ /* 0x000fe40001f61670 */
[----:B------:R-:W-:-:S02]  /*107a0*/  FSEL R232, R28, -INF , !P0 ;  /* 0xff8000001ce87808 */ /* 0x000fc40004000000 */
[----:B------:R-:W-:Y:S02]  /*107b0*/  FSEL R231, R29, -INF , !P4 ;  /* 0xff8000001de77808 */ /* 0x000fe40006000000 */
[----:B------:R-:W-:Y:S02]  /*107c0*/  ISETP.LT.OR P1, PT, R3, R217, P1 ;  /* 0x000000d90300720c */ /* 0x000fe40000f21670 */
[----:B------:R-:W-:Y:S02]  /*107d0*/  FSEL R25, R177, -INF , !P2 ;  /* 0xff800000b1197808 */ /* 0x000fe40005000000 */
[CC--:B------:R-:W-:Y:S02]  /*107e0*/  ISETP.GE.AND P0, PT, R2.reuse, R221.reuse, PT ;  /* 0x000000dd0200720c */ /* 0x0c0fe40003f06270 */
[----:B------:R-:W-:Y:S02]  /*107f0*/  ISETP.GE.AND P4, PT, R2, R220, PT ;  /* 0x000000dc0200720c */ /* 0x000fe40003f86270 */
[----:B------:R-:W-:-:S02]  /*10800*/  ISETP.GE.AND P2, PT, R5, R221, PT ;  /* 0x000000dd0500720c */ /* 0x000fc40003f46270 */
[----:B------:R-:W-:Y:S02]  /*10810*/  FSEL R19, R176, -INF , !P3 ;  /* 0xff800000b0137808 */ /* 0x000fe40005800000 */
[C---:B------:R-:W-:Y:S02]  /*10820*/  ISETP.GE.AND P3, PT, R5.reuse, R222, PT ;  /* 0x000000de0500720c */ /* 0x040fe40003f66270 */
[----:B------:R-:W-:Y:S02]  /*10830*/  FSEL R26, R184, -INF , !P1 ;  /* 0xff800000b81a7808 */ /* 0x000fe40004800000 */
[CC--:B------:R-:W-:Y:S02]  /*10840*/  ISETP.LT.OR P0, PT, R2.reuse, R217.reuse, P0 ;  /* 0x000000d90200720c */ /* 0x0c0fe40000701670 */
[----:B------:R-:W-:Y:S02]  /*10850*/  ISETP.LT.OR P4, PT, R2, R216, P4 ;  /* 0x000000d80200720c */ /* 0x000fe40002781670 */
[----:B------:R-:W-:-:S02]  /*10860*/  ISETP.LT.OR P1, PT, R5, R217, P2 ;  /* 0x000000d90500720c */ /* 0x000fc40001721670 */
[----:B------:R-:W-:Y:S02]  /*10870*/  IADD3 R2, R0, 0x18, RZ ;  /* 0x0000001800027810 */ /* 0x000fe40007ffe0ff */
[----:B------:R-:W-:Y:S02]  /*10880*/  ISETP.LT.OR P3, PT, R5, R218, P3 ;  /* 0x000000da0500720c */ /* 0x000fe40001f61670 */
[----:B------:R-:W-:Y:S02]  /*10890*/  FSEL R235, R180, -INF , !P1 ;  /* 0xff800000b4eb7808 */ /* 0x000fe40004800000 */
[-C--:B------:R-:W-:Y:S02]  /*108a0*/  ISETP.GE.AND P1, PT, R2, R222.reuse, PT ;  /* 0x000000de0200720c */ /* 0x080fe40003f26270 */
[----:B------:R-:W-:Y:S02]  /*108b0*/  FSEL R234, R30, -INF , !P3 ;  /* 0xff8000001eea7808 */ /* 0x000fe40005800000 */
[----:B------:R-:W-:-:S02]  /*108c0*/  ISETP.GE.AND P3, PT, R4, R222, PT ;  /* 0x000000de0400720c */ /* 0x000fc40003f66270 */
[----:B------:R-:W-:Y:S02]  /*108d0*/  IADD3 R0, R0, 0x19, RZ ;  /* 0x0000001900007810 */ /* 0x000fe40007ffe0ff */
[----:B------:R-:W-:Y:S02]  /*108e0*/  FSEL R27, R185, -INF , !P0 ;  /* 0xff800000b91b7808 */ /* 0x000fe40004000000 */
[CC--:B------:R-:W-:Y:S02]  /*108f0*/  ISETP.GE.AND P0, PT, R2.reuse, R223.reuse, PT ;  /* 0x000000df0200720c */ /* 0x0c0fe40003f06270 */
[-C--:B------:R-:W-:Y:S02]  /*10900*/  ISETP.LT.OR P1, PT, R2, R218.reuse, P1 ;  /* 0x000000da0200720c */ /* 0x080fe40000f21670 */
[----:B------:R-:W-:Y:S02]  /*10910*/  ISETP.LT.OR P3, PT, R4, R218, P3 ;  /* 0x000000da0400720c */ /* 0x000fe40001f61670 */
[----:B------:R-:W-:-:S02]  /*10920*/  ISETP.GE.AND P2, PT, R0, R223, PT ;  /* 0x000000df0000720c */ /* 0x000fc40003f46270 */
[-C--:B------:R-:W-:Y:S02]  /*10930*/  ISETP.LT.OR P0, PT, R2, R219.reuse, P0 ;  /* 0x000000db0200720c */ /* 0x080fe40000701670 */
[----:B------:R-:W-:Y:S02]  /*10940*/  FSEL R228, R22, -INF , !P1 ;  /* 0xff80000016e47808 */ /* 0x000fe40004800000 */
[C---:B------:R-:W-:Y:S02]  /*10950*/  ISETP.GE.AND P1, PT, R0.reuse, R222, PT ;  /* 0x000000de0000720c */ /* 0x040fe40003f26270 */
[----:B------:R-:W-:Y:S02]  /*10960*/  ISETP.GE.AND P5, PT, R3, R220, PT ;  /* 0x000000dc0300720c */ /* 0x000fe40003fa6270 */
[----:B------:R-:W-:Y:S02]  /*10970*/  FSEL R233, R31, -INF , !P3 ;  /* 0xff8000001fe97808 */ /* 0x000fe40005800000 */
[----:B------:R-:W-:-:S02]  /*10980*/  ISETP.LT.OR P2, PT, R0, R219, P2 ;  /* 0x000000db0000720c */ /* 0x000fc40001741670 */
[-C--:B------:R-:W-:Y:S02]  /*10990*/  ISETP.GE.AND P3, PT, R4, R221.reuse, PT ;  /* 0x000000dd0400720c */ /* 0x080fe40003f66270 */
[----:B------:R-:W-:Y:S02]  /*109a0*/  FSEL R224, R20, -INF , !P0 ;  /* 0xff80000014e07808 */ /* 0x000fe40004000000 */
[----:B------:R-:W-:Y:S02]  /*109b0*/  ISETP.GE.AND P0, PT, R2, R221, PT ;  /* 0x000000dd0200720c */ /* 0x000fe40003f06270 */
[----:B------:R-:W-:Y:S02]  /*109c0*/  ISETP.LT.OR P1, PT, R0, R218, P1 ;  /* 0x000000da0000720c */ /* 0x000fe40000f21670 */
[----:B------:R-:W-:Y:S01]  /*109d0*/  ISETP.LT.OR P5, PT, R3, R216, P5 ;  /* 0x000000d80300720c */ /* 0x000fe20002fa1670 */
[----:B------:R-:W-:Y:S01]  /*109e0*/  IMAD R3, R247, -0x326172a9, RZ ;  /* 0xcd9e8d57f7037824 */ /* 0x000fe200078e02ff */
[----:B------:R-:W-:-:S02]  /*109f0*/  FSEL R33, R21, -INF , !P2 ;  /* 0xff80000015217808 */ /* 0x000fc40005000000 */
[CC--:B------:R-:W-:Y:S02]  /*10a00*/  ISETP.LT.OR P3, PT, R4.reuse, R217.reuse, P3 ;  /* 0x000000d90400720c */ /* 0x0c0fe40001f61670 */
[-C--:B------:R-:W-:Y:S02]  /*10a10*/  ISETP.GE.AND P2, PT, R4, R220.reuse, PT ;  /* 0x000000dc0400720c */ /* 0x080fe40003f46270 */
[C---:B------:R-:W-:Y:S02]  /*10a20*/  ISETP.LT.OR P0, PT, R2.reuse, R217, P0 ;  /* 0x000000d90200720c */ /* 0x040fe40000701670 */
[----:B------:R-:W-:Y:S02]  /*10a30*/  FSEL R230, R23, -INF , !P1 ;  /* 0xff80000017e67808 */ /* 0x000fe40004800000 */
[----:B------:R-:W-:Y:S02]  /*10a40*/  ISETP.GE.AND P1, PT, R2, R220, PT ;  /* 0x000000dc0200720c */ /* 0x000fe40003f26270 */
[----:B------:R-:W-:-:S02]  /*10a50*/  FSEL R237, R181, -INF , !P3 ;  /* 0xff800000b5ed7808 */ /* 0x000fc40005800000 */
[----:B------:R-:W-:Y:S02]  /*10a60*/  ISETP.LT.OR P2, PT, R4, R216, P2 ;  /* 0x000000d80400720c */ /* 0x000fe40001741670 */
[----:B------:R-:W-:Y:S02]  /*10a70*/  ISETP.GE.AND P3, PT, R5, R220, PT ;  /* 0x000000dc0500720c */ /* 0x000fe40003f66270 */
[----:B------:R-:W-:Y:S02]  /*10a80*/  LOP3.LUT R3, R137, UR16, R3, 0x96, !PT ;  /* 0x0000001089037c12 */ /* 0x000fe4000f8e9603 */
[----:B------:R-:W-:Y:S02]  /*10a90*/  FSEL R236, R172, -INF , !P0 ;  /* 0xff800000acec7808 */ /* 0x000fe40004000000 */
[----:B------:R-:W-:Y:S01]  /*10aa0*/  LOP3.LUT R4, R139, UR14, R136, 0x96, !PT ;  /* 0x0000000e8b047c12 */ /* 0x000fe2000f8e9688 */
[----:B------:R-:W-:Y:S01]  /*10ab0*/  IMAD.WIDE.U32 R20, R3, -0x2daee0ad, RZ ;  /* 0xd2511f5303147825 */ /* 0x000fe200078e00ff */
[----:B------:R-:W-:-:S02]  /*10ac0*/  ISETP.GE.AND P0, PT, R0, R221, PT ;  /* 0x000000dd0000720c */ /* 0x000fc40003f06270 */
[-C--:B------:R-:W-:Y:S02]  /*10ad0*/  ISETP.LT.OR P1, PT, R2, R216.reuse, P1 ;  /* 0x000000d80200720c */ /* 0x080fe40000f21670 */
[----:B------:R-:W-:Y:S02]  /*10ae0*/  FMNMX.FTZ R2, R191, R9, !PT ;  /* 0x00000009bf027209 */ /* 0x000fe40007810000 */
[----:B------:R-:W-:Y:S01]  /*10af0*/  ISETP.LT.OR P3, PT, R5, R216, P3 ;  /* 0x000000d80500720c */ /* 0x000fe20001f61670 */
[----:B------:R-:W-:Y:S01]  /*10b00*/  IMAD.WIDE.U32 R4, R4, -0x2daee0ad, RZ ;  /* 0xd2511f5304047825 */ /* 0x000fe200078e00ff */
[----:B------:R-:W-:Y:S02]  /*10b10*/  ISETP.LT.OR P0, PT, R0, R217, P0 ;  /* 0x000000d90000720c */ /* 0x000fe40000701670 */
[----:B------:R-:W-:Y:S02]  /*10b20*/  LOP3.LUT R15, R137, UR16, R6, 0x96, !PT ;  /* 0x00000010890f7c12 */ /* 0x000fe4000f8e9606 */
[----:B------:R-:W-:Y:S01]  /*10b30*/  FMNMX.FTZ R6, R11, R2, !PT ;  /* 0x000000020b067209 */ /* 0x000fe20007810000 */
[----:B------:R-:W-:Y:S01]  /*10b40*/  IMAD.WIDE.U32 R2, R7, -0x326172a9, RZ ;  /* 0xcd9e8d5707027825 */ /* 0x000fe200078e00ff */
[----:B------:R-:W-:-:S02]  /*10b50*/  FSEL R238, R173, -INF , !P0 ;  /* 0xff800000adee7808 */ /* 0x000fc40004000000 */
[----:B------:R-:W-:Y:S01]  /*10b60*/  ISETP.GE.AND P0, PT, R0, R220, PT ;  /* 0x000000dc0000720c */ /* 0x000fe20003f06270 */
[----:B------:R-:W-:Y:S01]  /*10b70*/  IMAD.WIDE.U32 R22, R15, -0x2daee0ad, RZ ;  /* 0xd2511f530f167825 */ /* 0x000fe200078e00ff */
[----:B------:R-:W-:Y:S02]  /*10b80*/  LOP3.LUT R7, R5, UR11, R20, 0x96, !PT ;  /* 0x0000000b05077c12 */ /* 0x000fe4000f8e9614 */
[----:B------:R-:W-:Y:S02]  /*10b90*/  FMNMX.FTZ R5, R12, R6, !PT ;  /* 0x000000060c057209 */ /* 0x000fe40007810000 */
[----:B------:R-:W-:Y:S01]  /*10ba0*/  ISETP.LT.OR P0, PT, R0, R216, P0 ;  /* 0x000000d80000720c */ /* 0x000fe20000701670 */
[----:B------:R-:W-:Y:S01]  /*10bb0*/  IMAD.WIDE.U32 R180, R7, -0x326172a9, RZ ;  /* 0xcd9e8d5707b47825 */ /* 0x000fe200078e00ff */
[----:B------:R-:W-:Y:S02]  /*10bc0*/  FMNMX.FTZ R0, R13, R5, !PT ;  /* 0x000000050d007209 */ /* 0x000fe40007810000 */
[----:B------:R-:W-:-:S02]  /*10bd0*/  LOP3.LUT R14, R21, UR13, R192, 0x96, !PT ;  /* 0x0000000d150e7c12 */ /* 0x000fc4000f8e96c0 */
[----:B------:R-:W-:Y:S02]  /*10be0*/  FMNMX.FTZ R0, R232, R0, !PT ;  /* 0x00000000e8007209 */ /* 0x000fe40007810000 */
[----:B------:R-:W-:Y:S01]  /*10bf0*/  LOP3.LUT R6, R3, UR14, R136, 0x96, !PT ;  /* 0x0000000e03067c12 */ /* 0x000fe2000f8e9688 */
[----:B------:R-:W-:Y:S01]  /*10c00*/  IMAD.WIDE.U32 R20, R14, -0x326172a9, RZ ;  /* 0xcd9e8d570e147825 */ /* 0x000fe200078e00ff */
[----:B------:R-:W-:Y:S02]  /*10c10*/  FMNMX.FTZ R0, R231, R0, !PT ;  /* 0x00000000e7007209 */ /* 0x000fe40007810000 */
[----:B------:R-:W-:Y:S01]  /*10c20*/  LOP3.LUT R8, R23, UR13, R8, 0x96, !PT ;  /* 0x0000000d17087c12 */ /* 0x000fe2000f8e9608 */
[----:B------:R-:W-:Y:S01]  /*10c30*/  IMAD.WIDE.U32 R6, R6, -0x2daee0ad, RZ ;  /* 0xd2511f5306067825 */ /* 0x000fe200078e00ff */
[----:B------:R-:W-:Y:S02]  /*10c40*/  LOP3.LUT R14, R21, UR12, R138, 0x96, !PT ;  /* 0x0000000c150e7c12 */ /* 0x000fe4000f8e968a */
[----:B------:R-:W-:-:S02]  /*10c50*/  FMNMX.FTZ R0, R224, R0, !PT ;  /* 0x00000000e0007209 */ /* 0x000fc40007810000 */
[----:B------:R-:W-:Y:S01]  /*10c60*/  LOP3.LUT R3, R181, UR10, R20, 0x96, !PT ;  /* 0x0000000ab5037c12 */ /* 0x000fe2000f8e9614 */
[----:B------:R-:W-:Y:S01]  /*10c70*/  IMAD.WIDE.U32 R14, R14, -0x2daee0ad, RZ ;  /* 0xd2511f530e0e7825 */ /* 0x000fe200078e00ff */
[----:B------:R-:W-:Y:S02]  /*10c80*/  FMNMX.FTZ R0, R33, R0, !PT ;  /* 0x0000000021007209 */ /* 0x000fe40007810000 */
[----:B------:R-:W-:Y:S01]  /*10c90*/  LOP3.LUT R21, R7, UR11, R22, 0x96, !PT ;  /* 0x0000000b07157c12 */ /* 0x000fe2000f8e9616 */
[----:B------:R-:W-:Y:S01]  /*10ca0*/  IMAD.WIDE.U32 R184, R3, -0x2daee0ad, RZ ;  /* 0xd2511f5303b87825 */ /* 0x000fe200078e00ff */
[----:B------:R-:W-:Y:S02]  /*10cb0*/  LOP3.LUT R15, R15, UR9, R4, 0x96, !PT ;  /* 0x000000090f0f7c12 */ /* 0x000fe4000f8e9604 */
[----:B------:R-:W-:Y:S01]  /*10cc0*/  FMNMX.FTZ R3, R190, R10, !PT ;  /* 0x0000000abe037209 */ /* 0x000fe20007810000 */
[----:B------:R-:W-:Y:S01]  /*10cd0*/  IMAD.WIDE.U32 R22, R8, -0x326172a9, RZ ;  /* 0xcd9e8d5708167825 */ /* 0x000fe200078e00ff */
[----:B------:R-:W-:Y:S01]  /*10ce0*/  FMNMX.FTZ R4, R189, R19, !PT ;  /* 0x00000013bd047209 */ /* 0x000fe20007810000 */
[----:B------:R-:W1:Y:S01]  /*10cf0*/  SHFL.BFLY PT, R8, R0, 0x2, 0x1f ;  /* 0x0c401f0000087f89 */ /* 0x000e6200000e0000 */
[----:B------:R-:W-:Y:S01]  /*10d00*/  FMNMX.FTZ R3, R17, R3, !PT ;  /* 0x0000000311037209 */ /* 0x000fe20007810000 */
[----:B------:R-:W-:Y:S01]  /*10d10*/  IMAD.WIDE.U32 R242, R15, -0x326172a9, RZ ;  /* 0xcd9e8d570ff27825 */ /* 0x000fe200078e00ff */
[----:B------:R-:W-:-:S02]  /*10d20*/  LOP3.LUT R14, R185, UR7, R14, 0x96, !PT ;  /* 0x00000007b90e7c12 */ /* 0x000fc4000f8e960e */
[----:B------:R-:W-:Y:S01]  /*10d30*/  FMNMX.FTZ R4, R25, R4, !PT ;  /* 0x0000000419047209 */ /* 0x000fe20007810000 */
[----:B------:R-:W-:Y:S01]  /*10d40*/  IMAD.WIDE.U32 R132, R21, -0x326172a9, RZ ;  /* 0xcd9e8d5715847825 */ /* 0x000fe200078e00ff */
[----:B------:R-:W-:Y:S02]  /*10d50*/  FMNMX.FTZ R5, R18, R3, !PT ;  /* 0x0000000312057209 */ /* 0x000fe40007810000 */
[----:B------:R-:W-:Y:S01]  /*10d60*/  LOP3.LUT R20, R23, UR12, R2, 0x96, !PT ;  /* 0x0000000c17147c12 */ /* 0x000fe2000f8e9602 */
[----:B------:R-:W-:Y:S01]  /*10d70*/  IMAD.WIDE.U32 R2, R14, -0x326172a9, RZ ;  /* 0xcd9e8d570e027825 */ /* 0x000fe200078e00ff */
[----:B------:R-:W-:Y:S02]  /*10d80*/  FMNMX.FTZ R4, R26, R4, !PT ;  /* 0x000000041a047209 */ /* 0x000fe40007810000 */
[----:B------:R-:W-:Y:S02]  /*10d90*/  FMNMX.FTZ R7, R24, R5, !PT ;  /* 0x0000000518077209 */ /* 0x000fe40007810000 */
[----:B------:R-:W-:-:S02]  /*10da0*/  FMNMX.FTZ R5, R27, R4, !PT ;  /* 0x000000041b057209 */ /* 0x000fc40007810000 */
[----:B------:R-:W-:Y:S02]  /*10db0*/  LOP3.LUT R4, R2, 0xffff, RZ, 0xc0, !PT ;  /* 0x0000ffff02047812 */ /* 0x000fe400078ec0ff */
[----:B------:R-:W-:Y:S02]  /*10dc0*/  FMNMX.FTZ R135, R234, R7, !PT ;  /* 0x00000007ea877209 */ /* 0x000fe40007810000 */
[----:B------:R-:W-:Y:S02]  /*10dd0*/  FMNMX.FTZ R7, R235, R5, !PT ;  /* 0x00000005eb077209 */ /* 0x000fe40007810000 */
[----:B------:R-:W-:Y:S02]  /*10de0*/  SHF.R.U32.HI R5, RZ, 0x8, R4 ;  /* 0x00000008ff057819 */ /* 0x000fe40000011604 */
[----:B------:R-:W-:Y:S02]  /*10df0*/  LOP3.LUT R4, R2, 0xff, RZ, 0xc0, !PT ;  /* 0x000000ff02047812 */ /* 0x000fe400078ec0ff */
[----:B------:R-:W-:-:S02]  /*10e00*/  FMNMX.FTZ R7, R237, R7, !PT ;  /* 0x00000007ed077209 */ /* 0x000fc40007810000 */
[----:B------:R-:W-:Y:S02]  /*10e10*/  PRMT R31, R4, 0x5410, R5 ;  /* 0x00005410041f7816 */ /* 0x000fe40000000005 */
[----:B-1----:R-:W-:Y:S02]  /*10e20*/  FMNMX.FTZ R0, R0, R8, !PT ;  /* 0x0000000800007209 */ /* 0x002fe40007810000 */
[----:B------:R-:W-:Y:S02]  /*10e30*/  FMNMX.FTZ R4, R236, R7, !PT ;  /* 0x00000007ec047209 */ /* 0x000fe40007810000 */
[--C-:B------:R-:W-:Y:S01]  /*10e40*/  SHF.R.U32.HI R5, RZ, 0x10, R2.reuse ;  /* 0x00000010ff057819 */ /* 0x100fe20000011602 */
[----:B------:R-:W1:Y:S01]  /*10e50*/  SHFL.BFLY PT, R136, R0, 0x1, 0x1f ;  /* 0x0c201f0000887f89 */ /* 0x000e6200000e0000 */
[----:B------:R-:W-:Y:S02]  /*10e60*/  FMNMX.FTZ R4, R238, R4, !PT ;  /* 0x00000004ee047209 */ /* 0x000fe40007810000 */
[----:B------:R-:W-:-:S02]  /*10e70*/  SHF.R.U32.HI R15, RZ, 0x18, R2 ;  /* 0x00000018ff0f7819 */ /* 0x000fc40000011602 */
[----:B------:R-:W-:Y:S01]  /*10e80*/  LOP3.LUT R2, R3, UR18, R242, 0x96, !PT ;  /* 0x0000001203027c12 */ /* 0x000fe2000f8e96f2 */
[----:B------:R-:W2:Y:S01]  /*10e90*/  SHFL.BFLY PT, R134, R4, 0x2, 0x1f ;  /* 0x0c401f0004867f89 */ /* 0x000ea200000e0000 */
[----:B------:R-:W-:Y:S02]  /*10ea0*/  LOP3.LUT R8, R5, 0xff, RZ, 0xc0, !PT ;  /* 0x000000ff05087812 */ /* 0x000fe400078ec0ff */
[--C-:B------:R-:W-:Y:S02]  /*10eb0*/  SHF.R.U32.HI R5, RZ, 0x10, R2.reuse ;  /* 0x00000010ff057819 */ /* 0x100fe40000011602 */
[C---:B------:R-:W-:Y:S02]  /*10ec0*/  LOP3.LUT R3, R2.reuse, 0xffff, RZ, 0xc0, !PT ;  /* 0x0000ffff02037812 */ /* 0x040fe400078ec0ff */
[----:B------:R-:W-:Y:S02]  /*10ed0*/  LOP3.LUT R14, R2, 0xff, RZ, 0xc0, !PT ;  /* 0x000000ff020e7812 */ /* 0x000fe400078ec0ff */
[----:B------:R-:W-:-:S02]  /*10ee0*/  SHF.R.U32.HI R7, RZ, 0x18, R2 ;  /* 0x00000018ff077819 */ /* 0x000fc40000011602 */
[----:B------:R-:W-:Y:S02]  /*10ef0*/  FMNMX.FTZ R135, R233, R135, !PT ;  /* 0x00000087e9877209 */ /* 0x000fe40007810000 */
[----:B------:R-:W-:Y:S02]  /*10f00*/  LOP3.LUT R2, R5, 0xff, RZ, 0xc0, !PT ;  /* 0x000000ff05027812 */ /* 0x000fe400078ec0ff */
[----:B------:R-:W-:Y:S02]  /*10f10*/  SHF.R.U32.HI R3, RZ, 0x8, R3 ;  /* 0x00000008ff037819 */ /* 0x000fe40000011603 */
[----:B------:R-:W-:Y:S02]  /*10f20*/  LOP3.LUT R5, R133, UR10, R22, 0x96, !PT ;  /* 0x0000000a85057c12 */ /* 0x000fe4000f8e9616 */
[----:B------:R-:W-:Y:S02]  /*10f30*/  FMNMX.FTZ R135, R228, R135, !PT ;  /* 0x00000087e4877209 */ /* 0x000fe40007810000 */
[----:B------:R-:W-:Y:S01]  /*10f40*/  PRMT R29, R14, 0x5410, R3 ;  /* 0x000054100e1d7816 */ /* 0x000fe20000000003 */
[----:B------:R-:W-:Y:S01]  /*10f50*/  IMAD.WIDE.U32 R34, R5, -0x2daee0ad, RZ ;  /* 0xd2511f5305227825 */ /* 0x000fe200078e00ff */
[----:B------:R-:W-:-:S02]  /*10f60*/  PRMT R30, R2, 0x5410, R7 ;  /* 0x00005410021e7816 */ /* 0x000fc40000000007 */
[----:B------:R-:W-:Y:S01]  /*10f70*/  FMNMX.FTZ R135, R230, R135, !PT ;  /* 0x00000087e6877209 */ /* 0x000fe20007810000 */
[----:B------:R-:W-:Y:S01]  /*10f80*/  IMAD.WIDE.U32 R2, R20, -0x2daee0ad, RZ ;  /* 0xd2511f5314027825 */ /* 0x000fe200078e00ff */
[----:B-1----:R-:W-:Y:S02]  /*10f90*/  FMNMX.FTZ R136, R0, R136, !PT ;  /* 0x0000008800887209 */ /* 0x002fe40007810000 */
[----:B------:R-:W-:Y:S01]  /*10fa0*/  FMNMX.FTZ R0, R188, R32, !PT ;  /* 0x00000020bc007209 */ /* 0x000fe20007810000 */
[----:B------:R-:W1:Y:S01]  /*10fb0*/  SHFL.BFLY PT, R16, R135, 0x2, 0x1f ;  /* 0x0c401f0087107f89 */ /* 0x000e6200000e0000 */
[----:B------:R-:W-:Y:S02]  /*10fc0*/  LOP3.LUT R5, R35, UR7, R2, 0x96, !PT ;  /* 0x0000000723057c12 */ /* 0x000fe4000f8e9602 */
[----:B------:R-:W-:Y:S02]  /*10fd0*/  FSEL R2, R179, -INF , !P6 ;  /* 0xff800000b3027808 */ /* 0x000fe40007000000 */
[----:B------:R-:W-:-:S02]  /*10fe0*/  LOP3.LUT R20, R3, UR9, R6, 0x96, !PT ;  /* 0x0000000903147c12 */ /* 0x000fc4000f8e9606 */
[----:B--2---:R-:W-:Y:S01]  /*10ff0*/  FMNMX.FTZ R134, R4, R134, !PT ;  /* 0x0000008604867209 */ /* 0x004fe20007810000 */
[----:B------:R-:W-:Y:S01]  /*11000*/  IMAD.WIDE.U32 R4, R5, -0x326172a9, RZ ;  /* 0xcd9e8d5705047825 */ /* 0x000fe200078e00ff */
[----:B------:R-:W-:Y:S02]  /*11010*/  FSEL R6, R186, -INF , !P5 ;  /* 0xff800000ba067808 */ /* 0x000fe40006800000 */
[----:B------:R-:W-:Y:S01]  /*11020*/  FMNMX.FTZ R0, R2, R0, !PT ;  /* 0x0000000002007209 */ /* 0x000fe20007810000 */
[----:B------:R-:W-:Y:S01]  /*11030*/  IMAD.WIDE.U32 R240, R20, -0x326172a9, RZ ;  /* 0xcd9e8d5714f07825 */ /* 0x000fe200078e00ff */
[----:B------:R-:W-:Y:S02]  /*11040*/  FSEL R7, R187, -INF , !P4 ;  /* 0xff800000bb077808 */ /* 0x000fe40006000000 */
[----:B------:R-:W-:Y:S02]  /*11050*/  FMNMX.FTZ R3, R6, R0, !PT ;  /* 0x0000000006037209 */ /* 0x000fe40007810000 */
[----:B------:R-:W-:-:S02]  /*11060*/  LOP3.LUT R0, R4, 0xffff, RZ, 0xc0, !PT ;  /* 0x0000ffff04007812 */ /* 0x000fc400078ec0ff */
[----:B------:R-:W-:Y:S02]  /*11070*/  PRMT R28, R8, 0x5410, R15 ;  /* 0x00005410081c7816 */ /* 0x000fe4000000000f */
[----:B------:R-:W-:Y:S02]  /*11080*/  FSEL R182, R182, -INF , !P3 ;  /* 0xff800000b6b67808 */ /* 0x000fe40005800000 */
[----:B------:R-:W-:Y:S02]  /*11090*/  FMNMX.FTZ R8, R7, R3, !PT ;  /* 0x0000000307087209 */ /* 0x000fe40007810000 */
[----:B------:R-:W-:Y:S02]  /*110a0*/  SHF.R.U32.HI R3, RZ, 0x8, R0 ;  /* 0x00000008ff037819 */ /* 0x000fe40000011600 */
[----:B------:R-:W-:Y:S02]  /*110b0*/  LOP3.LUT R0, R4, 0xff, RZ, 0xc0, !PT ;  /* 0x000000ff04007812 */ /* 0x000fe400078ec0ff */
[----:B------:R-:W-:-:S02]  /*110c0*/  FSEL R183, R183, -INF , !P2 ;  /* 0xff800000b7b77808 */ /* 0x000fc40005000000 */
[----:B------:R-:W-:Y:S02]  /*110d0*/  FMNMX.FTZ R8, R182, R8, !PT ;  /* 0x00000008b6087209 */ /* 0x000fe40007810000 */
[----:B------:R-:W-:Y:S01]  /*110e0*/  PRMT R23, R0, 0x5410, R3 ;  /* 0x0000541000177816 */ /* 0x000fe20000000003 */
[----:B------:R-:W-:Y:S01]  /*110f0*/  FMUL.FTZ R3, R136, c[0x0][0x23c] ;  /* 0x00008f0088037a20 */ /* 0x000fe20000410000 */
[----:B------:R-:W-:Y:S02]  /*11100*/  FSEL R181, R174, -INF , !P1 ;  /* 0xff800000aeb57808 */ /* 0x000fe40004800000 */
[----:B------:R-:W-:Y:S02]  /*11110*/  FMNMX.FTZ R0, R183, R8, !PT ;  /* 0x00000008b7007209 */ /* 0x000fe40007810000 */
[----:B------:R-:W-:Y:S02]  /*11120*/  FSEL R185, R175, -INF , !P0 ;  /* 0xff800000afb97808 */ /* 0x000fe40004000000 */
[----:B------:R-:W-:-:S02]  /*11130*/  FMNMX.FTZ R137, R181, R0, !PT ;  /* 0x00000000b5897209 */ /* 0x000fc40007810000 */
[----:B-1----:R-:W-:Y:S02]  /*11140*/  FMNMX.FTZ R135, R135, R16, !PT ;  /* 0x0000001087877209 */ /* 0x002fe40007810000 */
[----:B------:R-:W-:Y:S02]  /*11150*/  FMNMX.FTZ R137, R185, R137, !PT ;  /* 0x00000089b9897209 */ /* 0x000fe40007810000 */
[----:B------:R-:W-:Y:S01]  /*11160*/  FSETP.NEU.FTZ.AND P1, PT, R136, -INF , PT ;  /* 0xff8000008800780b */ /* 0x000fe20003f3d000 */
[----:B------:R-:W1:Y:S01]  /*11170*/  SHFL.BFLY PT, R15, R135, 0x1, 0x1f ;  /* 0x0c201f00870f7f89 */ /* 0x000e6200000e0000 */
[----:B------:R-:W-:Y:S02]  /*11180*/  SHF.R.U32.HI R0, RZ, 0x10, R4 ;  /* 0x00000010ff007819 */ /* 0x000fe40000011604 */
[----:B------:R-:W-:Y:S01]  /*11190*/  FSEL R3, R3, RZ, P1 ;  /* 0x000000ff03037208 */ /* 0x000fe20000800000 */
[----:B------:R-:W2:Y:S01]  /*111a0*/  SHFL.BFLY PT, R14, R137, 0x2, 0x1f ;  /* 0x0c401f00890e7f89 */ /* 0x000ea200000e0000 */
[----:B------:R-:W-:-:S02]  /*111b0*/  LOP3.LUT R8, R0, 0xff, RZ, 0xc0, !PT ;  /* 0x000000ff00087812 */ /* 0x000fc400078ec0ff */
[----:B------:R-:W-:Y:S01]  /*111c0*/  SHF.R.U32.HI R0, RZ, 0x18, R4 ;  /* 0x00000018ff007819 */ /* 0x000fe20000011604 */
[--C-:B------:R-:W-:Y:S01]  /*111d0*/  FFMA.FTZ R9, R9, c[0x0][0x23c], -R3.reuse ;  /* 0x00008f0009097a23 */ /* 0x100fe20000010803 */
[----:B------:R-:W-:Y:S01]  /*111e0*/  LOP3.LUT R4, R5, UR18, R240, 0x96, !PT ;  /* 0x0000001205047c12 */ /* 0x000fe2000f8e96f0 */
[--C-:B------:R-:W-:Y:S01]  /*111f0*/  FFMA.FTZ R13, R13, c[0x0][0x23c], -R3.reuse ;  /* 0x00008f000d0d7a23 */ /* 0x100fe20000010803 */
[----:B------:R-:W-:Y:S01]  /*11200*/  PRMT R22, R8, 0x5410, R0 ;  /* 0x0000541008167816 */ /* 0x000fe20000000000 */
[----:B------:R3:W-:Y:S01]  /*11210*/  MUFU.EX2 R229, R9 ;  /* 0x0000000900e57308 */ /* 0x0007e20000000800 */
[----:B------:R-:W-:Y:S01]  /*11220*/  LOP3.LUT R0, R4, 0xffff, RZ, 0xc0, !PT ;  /* 0x0000ffff04007812 */ /* 0x000fe200078ec0ff */
[--C-:B------:R-:W-:Y:S02]  /*11230*/  FFMA.FTZ R12, R12, c[0x0][0x23c], -R3.reuse ;  /* 0x00008f000c0c7a23 */ /* 0x100fe40000010803 */
[----:B------:R-:W-:Y:S01]  /*11240*/  FFMA.FTZ R11, R11, c[0x0][0x23c], -R3 ;  /* 0x00008f000b0b7a23 */ /* 0x000fe20000010803 */
[----:B------:R-:W-:-:S02]  /*11250*/  SHF.R.U32.HI R5, RZ, 0x8, R0 ;  /* 0x00000008ff057819 */ /* 0x000fc40000011600 */
[----:B------:R-:W-:Y:S01]  /*11260*/  LOP3.LUT R0, R4, 0xff, RZ, 0xc0, !PT ;  /* 0x000000ff04007812 */ /* 0x000fe200078ec0ff */
[----:B------:R-:W-:Y:S01]  /*11270*/  MUFU.EX2 R226, R13 ;  /* 0x0000000d00e27308 */ /* 0x000fe20000000800 */
[----:B-1----:R-:W-:Y:S01]  /*11280*/  FMNMX.FTZ R135, R135, R15, !PT ;  /* 0x0000000f87877209 */ /* 0x002fe20007810000 */
[----:B---3--:R-:W1:Y:S01]  /*11290*/  SHFL.BFLY PT, R9, R134, 0x1, 0x1f ;  /* 0x0c201f0086097f89 */ /* 0x008e6200000e0000 */
[----:B--2---:R-:W-:-:S03]  /*112a0*/  FMNMX.FTZ R137, R14, R137, !PT ;  /* 0x000000890e897209 */ /* 0x004fc60007810000 */
[C---:B------:R-:W-:Y:S01]  /*112b0*/  FMUL.FTZ R16, R135.reuse, c[0x0][0x23c] ;  /* 0x00008f0087107a20 */ /* 0x040fe20000410000 */
[----:B------:R-:W-:Y:S01]  /*112c0*/  FSETP.NEU.FTZ.AND P2, PT, R135, -INF , PT ;  /* 0xff8000008700780b */ /* 0x000fe20003f5d000 */
[----:B------:R-:W-:Y:S01]  /*112d0*/  MUFU.EX2 R227, R12 ;  /* 0x0000000c00e37308 */ /* 0x000fe20000000800 */
[----:B------:R-:W-:Y:S01]  /*112e0*/  PRMT R14, R0, 0x5410, R5 ;  /* 0x00005410000e7816 */ /* 0x000fe20000000005 */
[----:B------:R-:W2:Y:S01]  /*112f0*/  SHFL.BFLY PT, R8, R137, 0x1, 0x1f ;  /* 0x0c201f0089087f89 */ /* 0x000ea200000e0000 */
[----:B------:R-:W-:Y:S02]  /*11300*/  FSEL R16, R16, RZ, P2 ;  /* 0x000000ff10107208 */ /* 0x000fe40001000000 */
[--C-:B------:R-:W-:Y:S02]  /*11310*/  SHF.R.U32.HI R5, RZ, 0x10, R4.reuse ;  /* 0x00000010ff057819 */ /* 0x100fe40000011604 */
[----:B------:R-:W-:Y:S01]  /*11320*/  SHF.R.U32.HI R4, RZ, 0x18, R4 ;  /* 0x00000018ff047819 */ /* 0x000fe20000011604 */
[--C-:B------:R-:W-:Y:S01]  /*11330*/  FFMA.FTZ R0, R17, c[0x0][0x23c], -R16.reuse ;  /* 0x00008f0011007a23 */ /* 0x100fe20000010810 */
[----:B------:R3:W-:Y:S01]  /*11340*/  MUFU.EX2 R225, R11 ;  /* 0x0000000b00e17308 */ /* 0x0007e20000000800 */
[----:B------:R-:W-:-:S07]  /*11350*/  FFMA.FTZ R10, R10, c[0x0][0x23c], -R16 ;  /* 0x00008f000a0a7a23 */ /* 0x000fce0000010810 */
[----:B------:R4:W-:Y:S01]  /*11360*/  MUFU.EX2 R194, R0 ;  /* 0x0000000000c27308 */ /* 0x0009e20000000800 */
[----:B-1----:R-:W-:Y:S01]  /*11370*/  FMNMX.FTZ R134, R134, R9, !PT ;  /* 0x0000000986867209 */ /* 0x002fe20007810000 */
[----:B------:R-:W-:-:S03]  /*11380*/  HSET2.LE.AND R9, R30, R199, PT ;  /* 0x000000c71e097233 */ /* 0x000fc60003803000 */
[C---:B------:R-:W-:Y:S01]  /*11390*/  FSETP.NEU.FTZ.AND P0, PT, R134.reuse, -INF , PT ;  /* 0xff8000008600780b */ /* 0x040fe20003f1d000 */
[----:B------:R-:W-:Y:S01]  /*113a0*/  FMUL.FTZ R17, R134, c[0x0][0x23c] ;  /* 0x00008f0086117a20 */ /* 0x000fe20000410000 */
[----:B--2---:R-:W-:Y:S01]  /*113b0*/  FMNMX.FTZ R137, R137, R8, !PT ;  /* 0x0000000889897209 */ /* 0x004fe20007810000 */
[----:B------:R1:W-:Y:S01]  /*113c0*/  MUFU.EX2 R195, R10 ;  /* 0x0000000a00c37308 */ /* 0x0003e20000000800 */
[--C-:B---3--:R-:W-:Y:S02]  /*113d0*/  HSET2.LE.AND R11, R28, R199.reuse, PT ;  /* 0x000000c71c0b7233 */ /* 0x108fe40003803000 */
[----:B------:R-:W-:Y:S01]  /*113e0*/  FSEL R17, R17, RZ, P0 ;  /* 0x000000ff11117208 */ /* 0x000fe20000000000 */
[--C-:B------:R-:W-:Y:S01]  /*113f0*/  HSET2.LE.AND R8, R29, R199.reuse, PT ;  /* 0x000000c71d087233 */ /* 0x100fe20003803000 */
[----:B----4-:R-:W-:Y:S01]  /*11400*/  LOP3.LUT R0, R5, 0xff, RZ, 0xc0, !PT ;  /* 0x000000ff05007812 */ /* 0x010fe200078ec0ff */
[----:B------:R-:W-:Y:S02]  /*11410*/  FFMA.FTZ R5, R18, c[0x0][0x23c], -R16 ;  /* 0x00008f0012057a23 */ /* 0x000fe40000010810 */
[----:B------:R-:W-:Y:S01]  /*11420*/  FMUL.FTZ R18, R137, c[0x0][0x23c] ;  /* 0x00008f0089127a20 */ /* 0x000fe20000410000 */
[----:B------:R-:W-:Y:S01]  /*11430*/  PRMT R13, R0, 0x5410, R4 ;  /* 0x00005410000d7816 */ /* 0x000fe20000000004 */
[----:B------:R-:W-:Y:S01]  /*11440*/  FFMA.FTZ R0, R24, c[0x0][0x23c], -R16 ;  /* 0x00008f0018007a23 */ /* 0x000fe20000010810 */
[----:B------:R-:W-:Y:S01]  /*11450*/  FSEL R4, R135, RZ, P2 ;  /* 0x000000ff87047208 */ /* 0x000fe20001000000 */
[----:B------:R2:W-:Y:S01]  /*11460*/  MUFU.EX2 R193, R5 ;  /* 0x0000000500c17308 */ /* 0x0005e20000000800 */
[----:B-1----:R-:W-:-:S03]  /*11470*/  HSET2.LE.AND R10, R31, R199, PT ;  /* 0x000000c71f0a7233 */ /* 0x002fc60003803000 */
[----:B------:R-:W-:Y:S01]  /*11480*/  FADD.FTZ R21, R190, -R4 ;  /* 0x80000004be157221 */ /* 0x000fe20000010000 */
[----:B------:R-:W-:Y:S02]  /*11490*/  FSEL R4, R134, RZ, P0 ;  /* 0x000000ff86047208 */ /* 0x000fe40000000000 */
[----:B------:R-:W-:Y:S01]  /*114a0*/  FSETP.NEU.FTZ.AND P0, PT, R137, -INF , PT ;  /* 0xff8000008900780b */ /* 0x000fe20003f1d000 */
[----:B------:R1:W-:Y:S01]  /*114b0*/  MUFU.EX2 R192, R0 ;  /* 0x0000000000c07308 */ /* 0x0003e20000000800 */
[----:B------:R-:W-:Y:S02]  /*114c0*/  FMUL.FTZ R21, R21, c[0x0][0x23c] ;  /* 0x00008f0015157a20 */ /* 0x000fe40000410000 */
[----:B------:R-:W-:Y:S01]  /*114d0*/  FADD.FTZ R20, R189, -R4 ;  /* 0x80000004bd147221 */ /* 0x000fe20000010000 */
[----:B------:R-:W-:Y:S01]  /*114e0*/  FSEL R18, R18, RZ, P0 ;  /* 0x000000ff12127208 */ /* 0x000fe20000000000 */
[----:B------:R-:W-:Y:S02]  /*114f0*/  FFMA.FTZ R4, R26, c[0x0][0x23c], -R17 ;  /* 0x00008f001a047a23 */ /* 0x000fe40000010811 */
[----:B------:R-:W-:Y:S01]  /*11500*/  FMUL.FTZ R20, R20, c[0x0][0x23c] ;  /* 0x00008f0014147a20 */ /* 0x000fe20000410000 */
[----:B--2---:R-:W-:Y:S01]  /*11510*/  FSEL R5, R136, RZ, P1 ;  /* 0x000000ff88057208 */ /* 0x004fe20000800000 */
[----:B------:R2:W-:Y:S01]  /*11520*/  MUFU.EX2 R187, R4 ;  /* 0x0000000400bb7308 */ /* 0x0005e20000000800 */
[----:B------:R-:W-:-:S02]  /*11530*/  FFMA.FTZ R2, R2, c[0x0][0x23c], -R18 ;  /* 0x00008f0002027a23 */ /* 0x000fc40000010812 */
[--C-:B------:R-:W-:Y:S02]  /*11540*/  FFMA.FTZ R6, R6, c[0x0][0x23c], -R18.reuse ;  /* 0x00008f0006067a23 */ /* 0x100fe40000010812 */
[----:B------:R-:W-:Y:S01]  /*11550*/  FADD.FTZ R12, R191, -R5 ;  /* 0x80000005bf0c7221 */ /* 0x000fe20000010000 */
[----:B------:R-:W-:Y:S01]  /*11560*/  HSET2.LE.AND R5, R13, R199, PT ;  /* 0x000000c70d057233 */ /* 0x000fe20003803000 */
[----:B-1----:R-:W-:Y:S01]  /*11570*/  FFMA.FTZ R0, R19, c[0x0][0x23c], -R17 ;  /* 0x00008f0013007a23 */ /* 0x002fe20000010811 */
[----:B------:R-:W-:Y:S01]  /*11580*/  MUFU.EX2 R138, R2 ;  /* 0x00000002008a7308 */ /* 0x000fe20000000800 */
[----:B------:R-:W-:Y:S02]  /*11590*/  FMUL.FTZ R12, R12, c[0x0][0x23c] ;  /* 0x00008f000c0c7a20 */ /* 0x000fe40000410000 */
[----:B------:R-:W-:Y:S02]  /*115a0*/  FFMA.FTZ R7, R7, c[0x0][0x23c], -R18 ;  /* 0x00008f0007077a23 */ /* 0x000fe40000010812 */
[----:B------:R-:W-:-:S03]  /*115b0*/  IMAD.MOV.U32 R191, RZ, RZ, R198 ;  /* 0x000000ffffbf7224 */ /* 0x000fc600078e00c6 */
[----:B------:R1:W-:Y:S01]  /*115c0*/  MUFU.EX2 R190, R0 ;  /* 0x0000000000be7308 */ /* 0x0003e20000000800 */
[----:B--2---:R-:W-:-:S07]  /*115d0*/  FFMA.FTZ R4, R27, c[0x0][0x23c], -R17 ;  /* 0x00008f001b047a23 */ /* 0x004fce0000010811 */
[----:B------:R2:W-:Y:S01]  /*115e0*/  MUFU.EX2 R186, R4 ;  /* 0x0000000400ba7308 */ /* 0x0005e20000000800 */
[----:B-1----:R-:W-:-:S07]  /*115f0*/  FFMA.FTZ R0, R25, c[0x0][0x23c], -R17 ;  /* 0x00008f0019007a23 */ /* 0x002fce0000010811 */
[----:B------:R-:W1:Y:S01]  /*11600*/  MUFU.EX2 R26, R12 ;  /* 0x0000000c001a7308 */ /* 0x000e620000000800 */
[----:B--2---:R-:W-:-:S07]  /*11610*/  FFMA.FTZ R4, R32, c[0x0][0x23c], -R18 ;  /* 0x00008f0020047a23 */ /* 0x004fce0000010812 */
[----:B------:R2:W3:Y:S08]  /*11620*/  MUFU.EX2 R189, R0 ;  /* 0x0000000000bd7308 */ /* 0x0004f00000000800 */
[----:B------:R4:W-:Y:S01]  /*11630*/  MUFU.EX2 R139, R4 ;  /* 0x00000004008b7308 */ /* 0x0009e20000000800 */
[-C--:B-1----:R-:W-:Y:S02]  /*11640*/  FMUL.FTZ R140, R140, R26.reuse ;  /* 0x0000001a8c8c7220 */ /* 0x082fe40000410000 */
[----:B------:R-:W-:-:S02]  /*11650*/  FMUL.FTZ R141, R141, R26 ;  /* 0x0000001a8d8d7220 */ /* 0x000fc40000410000 */
[-C--:B------:R-:W-:Y:S02]  /*11660*/  FMUL.FTZ R152, R152, R26.reuse ;  /* 0x0000001a98987220 */ /* 0x080fe40000410000 */
[-C--:B------:R-:W-:Y:S01]  /*11670*/  FMUL.FTZ R153, R153, R26.reuse ;  /* 0x0000001a99997220 */ /* 0x080fe20000410000 */
[----:B--2---:R-:W-:Y:S01]  /*11680*/  FSEL R0, R137, RZ, P0 ;  /* 0x000000ff89007208 */ /* 0x004fe20000000000 */
[----:B------:R1:W-:Y:S01]  /*11690*/  MUFU.EX2 R133, R6 ;  /* 0x0000000600857308 */ /* 0x0003e20000000800 */
[-C--:B------:R-:W-:Y:S02]  /*116a0*/  FMUL.FTZ R156, R156, R26.reuse ;  /* 0x0000001a9c9c7220 */ /* 0x080fe40000410000 */
[----:B------:R-:W-:Y:S02]  /*116b0*/  FMUL.FTZ R157, R157, R26 ;  /* 0x0000001a9d9d7220 */ /* 0x000fe40000410000 */
[----:B------:R-:W-:Y:S01]  /*116c0*/  FADD.FTZ R19, R188, -R0 ;  /* 0x80000000bc137221 */ /* 0x000fe20000010000 */
[----:B------:R-:W-:Y:S01]  /*116d0*/  F2FP.BF16.PACK_AB R0, R226, R227 ;  /* 0x000000e3e200723e */ /* 0x000fe200000010ff */
[----:B----4-:R-:W-:Y:S01]  /*116e0*/  HSET2.LE.AND R4, R14, R199, PT ;  /* 0x000000c70e047233 */ /* 0x010fe20003803000 */
[----:B------:R2:W-:Y:S01]  /*116f0*/  MUFU.EX2 R35, R7 ;  /* 0x0000000700237308 */ /* 0x0005e20000000800 */
[----:B------:R-:W4:Y:S01]  /*11700*/  LDSM.16.MT88.4 R12, [R201+0xa000] ;  /* 0x00a00000c90c783b */ /* 0x000f220000004200 */
[----:B------:R-:W-:Y:S01]  /*11710*/  LOP3.LUT R10, R10, R0, RZ, 0xc0, !PT ;  /* 0x000000000a0a7212 */ /* 0x000fe200078ec0ff */
[----:B------:R-:W-:Y:S01]  /*11720*/  FMUL.FTZ R19, R19, c[0x0][0x23c] ;  /* 0x00008f0013137a20 */ /* 0x000fe20000410000 */
[----:B------:R-:W-:Y:S01]  /*11730*/  F2FP.BF16.PACK_AB R0, R192, R193 ;  /* 0x000000c1c000723e */ /* 0x000fe200000010ff */
[----:B------:R-:W-:-:S02]  /*11740*/  FMUL.FTZ R168, R168, R26 ;  /* 0x0000001aa8a87220 */ /* 0x000fc40000410000 */
[----:B------:R-:W-:Y:S01]  /*11750*/  FMUL.FTZ R169, R169, R26 ;  /* 0x0000001aa9a97220 */ /* 0x000fe20000410000 */
[----:B------:R-:W-:Y:S01]  /*11760*/  LOP3.LUT R11, R11, R0, RZ, 0xc0, !PT ;  /* 0x000000000b0b7212 */ /* 0x000fe200078ec0ff */
[----:B------:R-:W5:Y:S01]  /*11770*/  MUFU.EX2 R25, R21 ;  /* 0x0000001500197308 */ /* 0x000f620000000800 */
[----:B------:R-:W-:Y:S01]  /*11780*/  F2FP.BF16.PACK_AB R0, R225, R229 ;  /* 0x000000e5e100723e */ /* 0x000fe200000010ff */
[--C-:B-1----:R-:W-:Y:S01]  /*11790*/  HSET2.LE.AND R6, R23, R199.reuse, PT ;  /* 0x000000c717067233 */ /* 0x102fe20003803000 */
[----:B------:R-:W-:Y:S02]  /*117a0*/  FMUL.FTZ R36, R36, R26 ;  /* 0x0000001a24247220 */ /* 0x000fe40000410000 */
[----:B------:R-:W-:Y:S01]  /*117b0*/  LOP3.LUT R8, R8, R0, RZ, 0xc0, !PT ;  /* 0x0000000008087212 */ /* 0x000fe200078ec0ff */
[-C--:B------:R-:W-:Y:S01]  /*117c0*/  FMUL.FTZ R37, R37, R26.reuse ;  /* 0x0000001a25257220 */ /* 0x080fe20000410000 */
[----:B------:R-:W-:Y:S01]  /*117d0*/  F2FP.BF16.PACK_AB R0, R194, R195 ;  /* 0x000000c3c200723e */ /* 0x000fe200000010ff */
[----:B------:R-:W1:Y:S01]  /*117e0*/  MUFU.EX2 R24, R20 ;  /* 0x0000001400187308 */ /* 0x000e620000000800 */
[----:B--2---:R-:W-:Y:S01]  /*117f0*/  HSET2.LE.AND R7, R22, R199, PT ;  /* 0x000000c716077233 */ /* 0x004fe20003803000 */
[----:B------:R-:W-:Y:S01]  /*11800*/  FMUL.FTZ R48, R48, R26 ;  /* 0x0000001a30307220 */ /* 0x000fe20000410000 */
[----:B------:R-:W-:Y:S01]  /*11810*/  LOP3.LUT R9, R9, R0, RZ, 0xc0, !PT ;  /* 0x0000000009097212 */ /* 0x000fe200078ec0ff */
[----:B------:R-:W-:Y:S01]  /*11820*/  FMUL.FTZ R49, R49, R26 ;  /* 0x0000001a31317220 */ /* 0x000fe20000410000 */
[----:B---3--:R-:W-:Y:S01]  /*11830*/  F2FP.BF16.PACK_AB R0, R189, R190 ;  /* 0x000000bebd00723e */ /* 0x008fe200000010ff */
[----:B------:R-:W-:-:S02]  /*11840*/  FMUL.FTZ R52, R52, R26 ;  /* 0x0000001a34347220 */ /* 0x000fc40000410000 */
[----:B------:R-:W2:Y:S01]  /*11850*/  MUFU.EX2 R19, R19 ;  /* 0x0000001300137308 */ /* 0x000ea20000000800 */
[----:B------:R-:W-:Y:S01]  /*11860*/  LOP3.LUT R4, R4, R0, RZ, 0xc0, !PT ;  /* 0x0000000004047212 */ /* 0x000fe200078ec0ff */
[----:B-----5:R-:W-:Y:S01]  /*11870*/  FMUL.FTZ R142, R142, R25 ;  /* 0x000000198e8e7220 */ /* 0x020fe20000410000 */
[----:B------:R-:W-:Y:S01]  /*11880*/  F2FP.BF16.PACK_AB R0, R138, R139 ;  /* 0x0000008b8a00723e */ /* 0x000fe200000010ff */
[-C--:B------:R-:W-:Y:S02]  /*11890*/  FMUL.FTZ R143, R143, R25.reuse ;  /* 0x000000198f8f7220 */ /* 0x080fe40000410000 */
[----:B------:R-:W-:Y:S01]  /*118a0*/  FMUL.FTZ R154, R154, R25 ;  /* 0x000000199a9a7220 */ /* 0x000fe20000410000 */
[----:B------:R-:W-:Y:S01]  /*118b0*/  LOP3.LUT R5, R5, R0, RZ, 0xc0, !PT ;  /* 0x0000000005057212 */ /* 0x000fe200078ec0ff */
[-C--:B-1----:R-:W-:Y:S01]  /*118c0*/  FMUL.FTZ R144, R144, R24.reuse ;  /* 0x0000001890907220 */ /* 0x082fe20000410000 */
[----:B------:R-:W-:Y:S01]  /*118d0*/  F2FP.BF16.PACK_AB R0, R186, R187 ;  /* 0x000000bbba00723e */ /* 0x000fe200000010ff */
[----:B------:R-:W-:-:S02]  /*118e0*/  FMUL.FTZ R145, R145, R24 ;  /* 0x0000001891917220 */ /* 0x000fc40000410000 */
[----:B------:R-:W-:Y:S01]  /*118f0*/  FMUL.FTZ R148, R148, R24 ;  /* 0x0000001894947220 */ /* 0x000fe20000410000 */
[----:B------:R-:W-:Y:S01]  /*11900*/  LOP3.LUT R6, R6, R0, RZ, 0xc0, !PT ;  /* 0x0000000006067212 */ /* 0x000fe200078ec0ff */
[----:B------:R-:W-:Y:S01]  /*11910*/  FMUL.FTZ R149, R149, R24 ;  /* 0x0000001895957220 */ /* 0x000fe20000410000 */
[----:B------:R-:W-:Y:S01]  /*11920*/  F2FP.BF16.PACK_AB R0, R35, R133 ;  /* 0x000000852300723e */ /* 0x000fe200000010ff */
[-C--:B--2---:R-:W-:Y:S01]  /*11930*/  FMUL.FTZ R146, R146, R19.reuse ;  /* 0x0000001392927220 */ /* 0x084fe20000410000 */
[----:B----4-:R-:W-:Y:S01]  /*11940*/  HMMA.16816.F32.BF16 R140, R8, R12, R140 ;  /* 0x0000000c088c723c */ /* 0x010fe2000004188c */
[-C--:B------:R-:W-:Y:S01]  /*11950*/  FMUL.FTZ R147, R147, R19.reuse ;  /* 0x0000001393937220 */ /* 0x080fe20000410000 */
[----:B------:R-:W-:Y:S01]  /*11960*/  LOP3.LUT R7, R7, R0, RZ, 0xc0, !PT ;  /* 0x0000000007077212 */ /* 0x000fe200078ec0ff */
[-C--:B------:R-:W-:Y:S02]  /*11970*/  FMUL.FTZ R150, R150, R19.reuse ;  /* 0x0000001396967220 */ /* 0x080fe40000410000 */
[----:B------:R-:W-:-:S02]  /*11980*/  FMUL.FTZ R151, R151, R19 ;  /* 0x0000001397977220 */ /* 0x000fc40000410000 */
[-C--:B------:R-:W-:Y:S02]  /*11990*/  FMUL.FTZ R155, R155, R25.reuse ;  /* 0x000000199b9b7220 */ /* 0x080fe40000410000 */
        /* <DEDUP_REMOVED lines=11> */
[----:B------:R-:W1:Y:S01]  /*11a50*/  LDSM.16.MT88.4 R12, [R203+0xa000] ;  /* 0x00a00000cb0c783b */ /* 0x000e620000004200 */
        /* <DEDUP_REMOVED lines=16> */
[----:B------:R-:W-:Y:S02]  /*11b60*/  IMAD.MOV.U32 R21, RZ, RZ, R173 ;  /* 0x000000ffff157224 */ /* 0x000fe400078e00ad */
[----:B------:R-:W-:Y:S02]  /*11b70*/  IMAD.MOV.U32 R20, RZ, RZ, R174 ;  /* 0x000000ffff147224 */ /* 0x000fe400078e00ae */
[----:B------:R-:W-:Y:S02]  /*11b80*/  FMUL.FTZ R53, R53, R26 ;  /* 0x0000001a35357220 */ /* 0x000fe40000410000 */
        /* <DEDUP_REMOVED lines=12> */
[----:B------:R-:W-:Y:S02]  /*11c50*/  FMUL.FTZ R63, R63, R19 ;  /* 0x000000133f3f7220 */ /* 0x000fe40000410000 */
[-C--:B------:R-:W-:Y:S02]  /*11c60*/  FMUL.FTZ R64, R64, R26.reuse ;  /* 0x0000001a40407220 */ /* 0x080fe40000410000 */
[----:B------:R-:W-:Y:S02]  /*11c70*/  FMUL.FTZ R65, R65, R26 ;  /* 0x0000001a41417220 */ /* 0x000fe40000410000 */
[-C--:B------:R-:W-:Y:S01]  /*11c80*/  FMUL.FTZ R66, R66, R25.reuse ;  /* 0x0000001942427220 */ /* 0x080fe20000410000 */
[----:B------:R-:W-:Y:S01]  /*11c90*/  HMMA.16816.F32.BF16 R28, R8, R14, R168 ;  /* 0x0000000e081c723c */ /* 0x000fe200000418a8 */
[----:B------:R-:W1:Y:S01]  /*11ca0*/  LDSM.16.MT88.4 R12, [R206+0xa000] ;  /* 0x00a00000ce0c783b */ /* 0x000e620000004200 */
[----:B------:R-:W-:-:S02]  /*11cb0*/  FMUL.FTZ R67, R67, R25 ;  /* 0x0000001943437220 */ /* 0x000fc40000410000 */
[-C--:B------:R-:W-:Y:S02]  /*11cc0*/  FMUL.FTZ R68, R68, R26.reuse ;  /* 0x0000001a44447220 */ /* 0x080fe40000410000 */
[----:B------:R-:W-:Y:S02]  /*11cd0*/  FMUL.FTZ R69, R69, R26 ;  /* 0x0000001a45457220 */ /* 0x000fe40000410000 */
[----:B------:R-:W-:Y:S02]  /*11ce0*/  IMAD.MOV.U32 R169, RZ, RZ, R21 ;  /* 0x000000ffffa97224 */ /* 0x000fe400078e0015 */
[----:B------:R-:W-:Y:S02]  /*11cf0*/  IMAD.MOV.U32 R170, RZ, RZ, R20 ;  /* 0x000000ffffaa7224 */ /* 0x000fe400078e0014 */
[-C--:B------:R-:W-:Y:S02]  /*11d00*/  FMUL.FTZ R70, R70, R25.reuse ;  /* 0x0000001946467220 */ /* 0x080fe40000410000 */
[----:B------:R-:W-:-:S02]  /*11d10*/  FMUL.FTZ R71, R71, R25 ;  /* 0x0000001947477220 */ /* 0x000fc40000410000 */
[-C--:B------:R-:W-:Y:S02]  /*11d20*/  FMUL.FTZ R72, R72, R24.reuse ;  /* 0x0000001848487220 */ /* 0x080fe40000410000 */
[----:B------:R-:W-:Y:S02]  /*11d30*/  FMUL.FTZ R73, R73, R24 ;  /* 0x0000001849497220 */ /* 0x000fe40000410000 */
[-C--:B------:R-:W-:Y:S02]  /*11d40*/  FMUL.FTZ R74, R74, R19.reuse ;  /* 0x000000134a4a7220 */ /* 0x080fe40000410000 */
[----:B------:R-:W-:Y:S02]  /*11d50*/  FMUL.FTZ R75, R75, R19 ;  /* 0x000000134b4b7220 */ /* 0x000fe40000410000 */
[----:B------:R-:W-:Y:S01]  /*11d60*/  IMAD.MOV.U32 R155, RZ, RZ, R28 ;  /* 0x000000ffff9b7224 */ /* 0x000fe200078e001c */
[----:B------:R-:W-:Y:S01]  /*11d70*/  MOV R153, R30 ;  /* 0x0000001e00997202 */ /* 0x000fe20000000f00 */
[----:B------:R-:W-:-:S02]  /*11d80*/  IMAD.MOV.U32 R154, RZ, RZ, R29 ;  /* 0x000000ffff9a7224 */ /* 0x000fc400078e001d */
[----:B------:R-:W-:Y:S02]  /*11d90*/  IMAD.MOV.U32 R152, RZ, RZ, R31 ;  /* 0x000000ffff987224 */ /* 0x000fe400078e001f */
[-C--:B------:R-:W-:Y:S02]  /*11da0*/  FMUL.FTZ R76, R76, R24.reuse ;  /* 0x000000184c4c7220 */ /* 0x080fe40000410000 */
[----:B------:R-:W-:Y:S02]  /*11db0*/  FMUL.FTZ R77, R77, R24 ;  /* 0x000000184d4d7220 */ /* 0x000fe40000410000 */
[-C--:B------:R-:W-:Y:S02]  /*11dc0*/  FMUL.FTZ R78, R78, R19.reuse ;  /* 0x000000134e4e7220 */ /* 0x080fe40000410000 */
[----:B------:R-:W-:Y:S02]  /*11dd0*/  FMUL.FTZ R79, R79, R19 ;  /* 0x000000134f4f7220 */ /* 0x000fe40000410000 */
[----:B------:R-:W-:-:S02]  /*11de0*/  FMUL.FTZ R80, R80, R26 ;  /* 0x0000001a50507220 */ /* 0x000fc40000410000 */
[-C--:B------:R-:W-:Y:S01]  /*11df0*/  FMUL.FTZ R81, R81, R26.reuse ;  /* 0x0000001a51517220 */ /* 0x080fe20000410000 */
[-C--:B-1----:R-:W-:Y:S01]  /*11e00*/  HMMA.16816.F32.BF16 R36, R8, R12.reuse, R36 ;  /* 0x0000000c0824723c */ /* 0x082fe20000041824 */
[-C--:B------:R-:W-:Y:S02]  /*11e10*/  FMUL.FTZ R82, R82, R25.reuse ;  /* 0x0000001952527220 */ /* 0x080fe40000410000 */
[----:B------:R-:W-:Y:S02]  /*11e20*/  FMUL.FTZ R83, R83, R25 ;  /* 0x0000001953537220 */ /* 0x000fe40000410000 */
[----:B------:R-:W-:Y:S02]  /*11e30*/  IMAD.MOV.U32 R188, RZ, RZ, R246 ;  /* 0x000000ffffbc7224 */ /* 0x000fe400078e00f6 */
        /* <DEDUP_REMOVED lines=11> */
[----:B------:R-:W-:Y:S01]  /*11ef0*/  HMMA.16816.F32.BF16 R20, R8, R14, R48 ;  /* 0x0000000e0814723c */ /* 0x000fe20000041830 */
[----:B------:R-:W1:Y:S01]  /*11f00*/  LDSM.16.MT88.4 R12, [R205+0xa000] ;  /* 0x00a00000cd0c783b */ /* 0x000e620000004200 */
        /* <DEDUP_REMOVED lines=15> */
[-C--:B------:R-:W-:Y:S02]  /*12000*/  FMUL.FTZ R108, R108, R24.reuse ;  /* 0x000000186c6c7220 */ /* 0x080fe40000410000 */
[----:B------:R-:W-:-:S02]  /*12010*/  FMUL.FTZ R109, R109, R24 ;  /* 0x000000186d6d7220 */ /* 0x000fc40000410000 */
[-C--:B------:R-:W-:Y:S02]  /*12020*/  FMUL.FTZ R110, R110, R19.reuse ;  /* 0x000000136e6e7220 */ /* 0x080fe40000410000 */
[----:B------:R-:W-:Y:S02]  /*12030*/  FMUL.FTZ R111, R111, R19 ;  /* 0x000000136f6f7220 */ /* 0x000fe40000410000 */
[-C--:B------:R-:W-:Y:S01]  /*12040*/  FMUL.FTZ R112, R112, R26.reuse ;  /* 0x0000001a70707220 */ /* 0x080fe20000410000 */
[----:B-1----:R-:W-:Y:S01]  /*12050*/  HMMA.16816.F32.BF16 R28, R8, R12, R52 ;  /* 0x0000000c081c723c */ /* 0x002fe20000041834 */
        /* <DEDUP_REMOVED lines=13> */
[----:B------:R-:W-:Y:S01]  /*12130*/  FMUL.FTZ R122, R122, R19 ;  /* 0x000000137a7a7220 */ /* 0x000fe20000410000 */
[----:B------:R-:W-:Y:S01]  /*12140*/  HMMA.16816.F32.BF16 R248, R8, R14, R64 ;  /* 0x0000000e08f8723c */ /* 0x000fe20000041840 */
[----:B------:R-:W1:Y:S01]  /*12150*/  LDSM.16.MT88.4 R12, [R201+0xb000] ;  /* 0x00b00000c90c783b */ /* 0x000e620000004200 */
[----:B------:R-:W-:Y:S01]  /*12160*/  IMAD.MOV.U32 R21, RZ, RZ, R29 ;  /* 0x000000ffff157224 */ /* 0x000fe200078e001d */
[----:B------:R-:W-:Y:S01]  /*12170*/  MOV R2, R31 ;  /* 0x0000001f00027202 */ /* 0x000fe20000000f00 */
[----:B------:R-:W-:Y:S02]  /*12180*/  IMAD.MOV.U32 R20, RZ, RZ, R30 ;  /* 0x000000ffff147224 */ /* 0x000fe400078e001e */
[----:B------:R-:W-:-:S02]  /*12190*/  IMAD.MOV.U32 R0, RZ, RZ, R28 ;  /* 0x000000ffff007224 */ /* 0x000fc400078e001c */
[----:B------:R-:W-:Y:S02]  /*121a0*/  IMAD.MOV.U32 R65, RZ, RZ, R21 ;  /* 0x000000ffff417224 */ /* 0x000fe400078e0015 */
[----:B------:R-:W-:Y:S02]  /*121b0*/  IMAD.MOV.U32 R66, RZ, RZ, R20 ;  /* 0x000000ffff427224 */ /* 0x000fe400078e0014 */
[----:B------:R-:W2:Y:S01]  /*121c0*/  LDSM.16.MT88.4 R20, [R206+0xb000] ;  /* 0x00b00000ce14783b */ /* 0x000ea20000004200 */
[----:B------:R-:W-:Y:S02]  /*121d0*/  IMAD.MOV.U32 R64, RZ, RZ, R0 ;  /* 0x000000ffff407224 */ /* 0x000fe400078e0000 */
[----:B------:R-:W-:Y:S02]  /*121e0*/  FFMA.FTZ R0, R232, c[0x0][0x23c], -R3 ;  /* 0x00008f00e8007a23 */ /* 0x000fe40000010803 */
[----:B------:R-:W-:Y:S01]  /*121f0*/  IMAD.MOV.U32 R67, RZ, RZ, R2 ;  /* 0x000000ffff437224 */ /* 0x000fe200078e0002 */
[----:B------:R-:W-:Y:S01]  /*12200*/  LOP3.LUT R2, R243, UR8, R180, 0x96, !PT ;  /* 0x00000008f3027c12 */ /* 0x000fe2000f8e96b4 */
[----:B------:R3:W-:Y:S01]  /*12210*/  MUFU.EX2 R28, R0 ;  /* 0x00000000001c7308 */ /* 0x0007e20000000800 */
        /* <DEDUP_REMOVED lines=8> */
[----:B---3--:R-:W-:Y:S02]  /*122a0*/  FFMA.FTZ R0, R231, c[0x0][0x23c], -R3 ;  /* 0x00008f00e7007a23 */ /* 0x008fe40000010803 */
[----:B------:R-:W-:Y:S02]  /*122b0*/  FMUL.FTZ R117, R117, R26 ;  /* 0x0000001a75757220 */ /* 0x000fe40000410000 */
[----:B------:R3:W4:Y:S01]  /*122c0*/  MUFU.EX2 R31, R0 ;  /* 0x00000000001f7308 */ /* 0x0007220000000800 */
[----:B-1----:R-:W-:Y:S01]  /*122d0*/  HMMA.16816.F32.BF16 R68, R8, R12, R68 ;  /* 0x0000000c0844723c */ /* 0x002fe20000041844 */
[-C--:B------:R-:W-:Y:S02]  /*122e0*/  FMUL.FTZ R118, R118, R25.reuse ;  /* 0x0000001976767220 */ /* 0x080fe40000410000 */
[----:B------:R-:W-:-:S02]  /*122f0*/  FMUL.FTZ R119, R119, R25 ;  /* 0x0000001977777220 */ /* 0x000fc40000410000 */
[-C--:B------:R-:W-:Y:S02]  /*12300*/  FMUL.FTZ R128, R128, R26.reuse ;  /* 0x0000001a80807220 */ /* 0x080fe40000410000 */
[----:B------:R-:W-:Y:S01]  /*12310*/  FMUL.FTZ R129, R129, R26 ;  /* 0x0000001a81817220 */ /* 0x000fe20000410000 */
[C---:B------:R-:W-:Y:S01]  /*12320*/  HMMA.16816.F32.BF16 R72, R4.reuse, R12, R72 ;  /* 0x0000000c0448723c */ /* 0x040fe20000041848 */
[-C--:B------:R-:W-:Y:S02]  /*12330*/  FMUL.FTZ R130, R130, R25.reuse ;  /* 0x0000001982827220 */ /* 0x080fe40000410000 */
[----:B------:R-:W-:Y:S02]  /*12340*/  FMUL.FTZ R131, R131, R25 ;  /* 0x0000001983837220 */ /* 0x000fe40000410000 */
[----:B------:R-:W-:Y:S02]  /*12350*/  IMAD.MOV.U32 R240, RZ, RZ, R64 ;  /* 0x000000fffff07224 */ /* 0x000fe400078e0040 */
[----:B---3--:R-:W-:Y:S01]  /*12360*/  FFMA.FTZ R0, R224, c[0x0][0x23c], -R3 ;  /* 0x00008f00e0007a23 */ /* 0x008fe20000010803 */
[----:B------:R-:W-:Y:S01]  /*12370*/  HMMA.16816.F32.BF16 R76, R4, R14, R76 ;  /* 0x0000000e044c723c */ /* 0x000fe2000004184c */
[----:B------:R-:W-:-:S02]  /*12380*/  IMAD.MOV.U32 R242, RZ, RZ, R66 ;  /* 0x000000fffff27224 */ /* 0x000fc400078e0042 */
[----:B------:R1:W-:Y:S01]  /*12390*/  MUFU.EX2 R32, R0 ;  /* 0x0000000000207308 */ /* 0x0003e20000000800 */
[----:B------:R-:W-:Y:S02]  /*123a0*/  IMAD.MOV.U32 R243, RZ, RZ, R67 ;  /* 0x000000fffff37224 */ /* 0x000fe400078e0043 */
[----:B------:R-:W-:Y:S02]  /*123b0*/  IMAD.MOV.U32 R64, RZ, RZ, R51 ;  /* 0x000000ffff407224 */ /* 0x000fe400078e0033 */
[----:B------:R-:W-:Y:S01]  /*123c0*/  HMMA.16816.F32.BF16 R244, R8, R14, R80 ;  /* 0x0000000e08f4723c */ /* 0x000fe20000041850 */
[----:B------:R-:W3:Y:S01]  /*123d0*/  LDSM.16.MT88.4 R12, [R203+0xb000] ;  /* 0x00b00000cb0c783b */ /* 0x000ee20000004200 */
[----:B------:R-:W-:Y:S02]  /*123e0*/  IMAD.MOV.U32 R66, RZ, RZ, R49 ;  /* 0x000000ffff427224 */ /* 0x000fe400078e0031 */
[----:B------:R-:W-:-:S03]  /*123f0*/  IMAD.MOV.U32 R67, RZ, RZ, R48 ;  /* 0x000000ffff437224 */ /* 0x000fc600078e0030 */
[----:B------:R-:W-:Y:S01]  /*12400*/  IMAD.MOV.U32 R83, RZ, RZ, R199 ;  /* 0x000000ffff537224 */ /* 0x000fe200078e00c7 */
[-C--:B--2---:R-:W-:Y:S01]  /*12410*/  HMMA.16816.F32.BF16 R108, R4, R22.reuse, R108 ;  /* 0x00000016046c723c */ /* 0x084fe2000004186c */
[----:B------:R-:W-:Y:S02]  /*12420*/  IMAD.MOV.U32 R80, RZ, RZ, R155 ;  /* 0x000000ffff507224 */ /* 0x000fe400078e009b */
[----:B-1----:R-:W-:Y:S02]  /*12430*/  FFMA.FTZ R0, R33, c[0x0][0x23c], -R3 ;  /* 0x00008f0021007a23 */ /* 0x002fe40000010803 */
[----:B------:R-:W-:Y:S02]  /*12440*/  IMAD.WIDE.U32 R2, R2, -0x2daee0ad, RZ ;  /* 0xd2511f5302027825 */ /* 0x000fe400078e00ff */
[----:B------:R1:W2:Y:S01]  /*12450*/  MUFU.EX2 R33, R0 ;  /* 0x0000000000217308 */ /* 0x0002a20000000800 */
[----:B------:R-:W-:Y:S01]  /*12460*/  HMMA.16816.F32.BF16 R176, R8, R22, R112 ;  /* 0x0000001608b0723c */ /* 0x000fe20000041870 */
[----:B------:R-:W-:Y:S01]  /*12470*/  IMAD.MOV.U32 R81, RZ, RZ, R154 ;  /* 0x000000ffff517224 */ /* 0x000fe200078e009a */
[----:B------:R-:W-:Y:S01]  /*12480*/  LDSM.16.MT88.4 R112, [R206+0xb800] ;  /* 0x00b80000ce70783b */ /* 0x000fe20000004200 */
[----:B------:R-:W-:-:S05]  /*12490*/  IMAD.MOV.U32 R82, RZ, RZ, R153 ;  /* 0x000000ffff527224 */ /* 0x000fca00078e0099 */
[----:B------:R-:W-:Y:S01]  /*124a0*/  HMMA.16816.F32.BF16 R104, R4, R20, R104 ;  /* 0x000000140468723c */ /* 0x000fe20000041868 */
[----:B-1----:R-:W-:-:S07]  /*124b0*/  FFMA.FTZ R0, R234, c[0x0][0x23c], -R16 ;  /* 0x00008f00ea007a23 */ /* 0x002fce0000010810 */
[C---:B------:R-:W-:Y:S01]  /*124c0*/  HMMA.16816.F32.BF16 R100, R8.reuse, R20, R100 ;  /* 0x000000140864723c */ /* 0x040fe20000041864 */
[----:B------:R1:W-:Y:S07]  /*124d0*/  MUFU.EX2 R23, R0 ;  /* 0x0000000000177308 */ /* 0x0003ee0000000800 */
[-C--:B---3--:R-:W-:Y:S08]  /*124e0*/  HMMA.16816.F32.BF16 R84, R8, R12.reuse, R84 ;  /* 0x0000000c0854723c */ /* 0x088ff00000041854 */
[----:B------:R-:W-:Y:S01]  /*124f0*/  HMMA.16816.F32.BF16 R88, R4, R12, R88 ;  /* 0x0000000c0458723c */ /* 0x000fe20000041858 */
[----:B-1----:R-:W-:-:S04]  /*12500*/  FFMA.FTZ R0, R233, c[0x0][0x23c], -R16 ;  /* 0x00008f00e9007a23 */ /* 0x002fc80000010810 */
[----:B------:R1:W-:Y:S03]  /*12510*/  MUFU.EX2 R27, R0 ;  /* 0x00000000001b7308 */ /* 0x0003e60000000800 */
[-C--:B------:R-:W-:Y:S08]  /*12520*/  HMMA.16816.F32.BF16 R92, R4, R14.reuse, R92 ;  /* 0x0000000e045c723c */ /* 0x080ff0000004185c */
[----:B------:R-:W-:Y:S01]  /*12530*/  HMMA.16816.F32.BF16 R196, R8, R14, R96 ;  /* 0x0000000e08c4723c */ /* 0x000fe20000041860 */
[----:B------:R-:W3:Y:S01]  /*12540*/  LDSM.16.MT88.4 R12, [R205+0xb000] ;  /* 0x00b00000cd0c783b */ /* 0x000ee20000004200 */
[----:B-1----:R-:W-:-:S05]  /*12550*/  FFMA.FTZ R0, R228, c[0x0][0x23c], -R16 ;  /* 0x00008f00e4007a23 */ /* 0x002fca0000010810 */
[----:B------:R-:W-:Y:S01]  /*12560*/  IMAD.MOV.U32 R96, RZ, RZ, R168 ;  /* 0x000000ffff607224 */ /* 0x000fe200078e00a8 */
[----:B------:R1:W-:Y:S01]  /*12570*/  MUFU.EX2 R30, R0 ;  /* 0x00000000001e7308 */ /* 0x0003e20000000800 */
[----:B------:R-:W-:Y:S02]  /*12580*/  IMAD.MOV.U32 R97, RZ, RZ, R169 ;  /* 0x000000ffff617224 */ /* 0x000fe400078e00a9 */
[----:B------:R-:W-:Y:S02]  /*12590*/  IMAD.MOV.U32 R98, RZ, RZ, R170 ;  /* 0x000000ffff627224 */ /* 0x000fe400078e00aa */
[----:B------:R-:W-:Y:S02]  /*125a0*/  IMAD.MOV.U32 R99, RZ, RZ, R171 ;  /* 0x000000ffff637224 */ /* 0x000fe400078e00ab */
[----:B------:R-:W5:Y:S01]  /*125b0*/  LDSM.16.MT88.4 R168, [R203+0xa800] ;  /* 0x00a80000cba8783b */ /* 0x000f620000004200 */
[----:B-1----:R-:W-:-:S04]  /*125c0*/  FFMA.FTZ R0, R230, c[0x0][0x23c], -R16 ;  /* 0x00008f00e6007a23 */ /* 0x002fc80000010810 */
[----:B------:R1:W1:Y:S01]  /*125d0*/  MUFU.EX2 R29, R0 ;  /* 0x00000000001d7308 */ /* 0x0002620000000800 */
[C---:B---3--:R-:W-:Y:S08]  /*125e0*/  HMMA.16816.F32.BF16 R120, R4.reuse, R12, R120 ;  /* 0x0000000c0478723c */ /* 0x048ff00000041878 */
[----:B------:R-:W-:Y:S07]  /*125f0*/  HMMA.16816.F32.BF16 R52, R4, R14, R124 ;  /* 0x0000000e0434723c */ /* 0x000fee000004187c */
[----:B------:R-:W-:Y:S01]  /*12600*/  LOP3.LUT R6, R3, UR17, R184, 0x96, !PT ;  /* 0x0000001103067c12 */ /* 0x000fe2000f8e96b8 */
[----:B------:R-:W-:Y:S01]  /*12610*/  HMMA.16816.F32.BF16 R116, R8, R12, R116 ;  /* 0x0000000c0874723c */ /* 0x000fe20000041874 */
[----:B------:R-:W-:-:S02]  /*12620*/  LOP3.LUT R3, R2, 0xffff, RZ, 0xc0, !PT ;  /* 0x0000ffff02037812 */ /* 0x000fc400078ec0ff */
[----:B------:R-:W-:Y:S01]  /*12630*/  LOP3.LUT R4, R241, UR8, R132, 0x96, !PT ;  /* 0x00000008f1047c12 */ /* 0x000fe2000f8e9684 */
[----:B------:R-:W-:Y:S01]  /*12640*/  IMAD.MOV.U32 R241, RZ, RZ, R65 ;  /* 0x000000fffff17224 */ /* 0x000fe200078e0041 */
[----:B------:R-:W-:Y:S02]  /*12650*/  SHF.R.U32.HI R3, RZ, 0x8, R3 ;  /* 0x00000008ff037819 */ /* 0x000fe40000011603 */
[----:B------:R-:W-:Y:S01]  /*12660*/  MOV R65, R50 ;  /* 0x0000003200417202 */ /* 0x000fe20000000f00 */
[----:B------:R-:W-:Y:S01]  /*12670*/  HMMA.16816.F32.BF16 R172, R8, R14, R128 ;  /* 0x0000000e08ac723c */ /* 0x000fe20000041880 */
[----:B------:R-:W-:Y:S01]  /*12680*/  IMAD.WIDE.U32 R4, R4, -0x2daee0ad, RZ ;  /* 0xd2511f5304047825 */ /* 0x000fe200078e00ff */
[----:B------:R-:W3:Y:S04]  /*12690*/  LDSM.16.MT88.4 R48, [R206+0xa800] ;  /* 0x00a80000ce30783b */ /* 0x000ee80000004200 */
[----:B-1----:R-:W-:-:S02]  /*126a0*/  LOP3.LUT R0, R5, UR17, R34, 0x96, !PT ;  /* 0x0000001105007c12 */ /* 0x002fc4000f8e9622 */
[----:B------:R-:W-:Y:S02]  /*126b0*/  LOP3.LUT R11, R2, 0xff, RZ, 0xc0, !PT ;  /* 0x000000ff020b7812 */ /* 0x000fe400078ec0ff */
[--C-:B------:R-:W-:Y:S02]  /*126c0*/  SHF.R.U32.HI R8, RZ, 0x10, R2.reuse ;  /* 0x00000010ff087819 */ /* 0x100fe40000011602 */
[----:B------:R-:W-:Y:S01]  /*126d0*/  SHF.R.U32.HI R9, RZ, 0x18, R2 ;  /* 0x00000018ff097819 */ /* 0x000fe20000011602 */
[----:B------:R-:W-:Y:S01]  /*126e0*/  FFMA.FTZ R2, R235, c[0x0][0x23c], -R17 ;  /* 0x00008f00eb027a23 */ /* 0x000fe20000010811 */
[----:B------:R-:W-:Y:S01]  /*126f0*/  PRMT R14, R11, 0x5410, R3 ;  /* 0x000054100b0e7816 */ /* 0x000fe20000000003 */
[----:B------:R-:W-:Y:S01]  /*12700*/  FFMA.FTZ R3, R237, c[0x0][0x23c], -R17 ;  /* 0x00008f00ed037a23 */ /* 0x000fe20000010811 */
[----:B------:R-:W-:Y:S01]  /*12710*/  LOP3.LUT R7, R4, 0xffff, RZ, 0xc0, !PT ;  /* 0x0000ffff04077812 */ /* 0x000fe200078ec0ff */
[----:B------:R1:W-:Y:S01]  /*12720*/  MUFU.EX2 R22, R2 ;  /* 0x0000000200167308 */ /* 0x0003e20000000800 */
[----:B------:R-:W-:-:S02]  /*12730*/  LOP3.LUT R5, R8, 0xff, RZ, 0xc0, !PT ;  /* 0x000000ff08057812 */ /* 0x000fc400078ec0ff */
[----:B------:R-:W-:Y:S02]  /*12740*/  LOP3.LUT R12, R4, 0xff, RZ, 0xc0, !PT ;  /* 0x000000ff040c7812 */ /* 0x000fe400078ec0ff */
[--C-:B------:R-:W-:Y:S02]  /*12750*/  SHF.R.U32.HI R8, RZ, 0x10, R4.reuse ;  /* 0x00000010ff087819 */ /* 0x100fe40000011604 */
[----:B------:R-:W-:Y:S01]  /*12760*/  SHF.R.U32.HI R10, RZ, 0x18, R4 ;  /* 0x00000018ff0a7819 */ /* 0x000fe20000011604 */
[----:B------:R2:W2:Y:S01]  /*12770*/  MUFU.EX2 R21, R3 ;  /* 0x0000000300157308 */ /* 0x0004a20000000800 */
[----:B------:R-:W-:Y:S02]  /*12780*/  LOP3.LUT R4, R6, 0xff, RZ, 0xc0, !PT ;  /* 0x000000ff06047812 */ /* 0x000fe400078ec0ff */
[----:B------:R-:W-:Y:S02]  /*12790*/  PRMT R13, R5, 0x5410, R9 ;  /* 0x00005410050d7816 */ /* 0x000fe40000000009 */
[----:B------:R-:W-:-:S02]  /*127a0*/  SHF.R.U32.HI R7, RZ, 0x8, R7 ;  /* 0x00000008ff077819 */ /* 0x000fc40000011607 */
[----:B------:R-:W-:Y:S02]  /*127b0*/  LOP3.LUT R5, R8, 0xff, RZ, 0xc0, !PT ;  /* 0x000000ff08057812 */ /* 0x000fe400078ec0ff */
[----:B-1----:R-:W-:Y:S02]  /*127c0*/  LOP3.LUT R2, R6, 0xffff, RZ, 0xc0, !PT ;  /* 0x0000ffff06027812 */ /* 0x002fe400078ec0ff */
[----:B------:R-:W-:Y:S02]  /*127d0*/  SHF.R.U32.HI R8, RZ, 0x18, R6 ;  /* 0x00000018ff087819 */ /* 0x000fe40000011606 */
[----:B------:R-:W-:Y:S02]  /*127e0*/  SHF.R.U32.HI R2, RZ, 0x8, R2 ;  /* 0x00000008ff027819 */ /* 0x000fe40000011602 */
[----:B------:R-:W-:Y:S01]  /*127f0*/  PRMT R9, R12, 0x5410, R7 ;  /* 0x000054100c097816 */ /* 0x000fe20000000007 */
[--C-:B--2---:R-:W-:Y:S01]  /*12800*/  FFMA.FTZ R3, R236, c[0x0][0x23c], -R17.reuse ;  /* 0x00008f00ec037a23 */ /* 0x104fe20000010811 */
[----:B------:R-:W-:Y:S01]  /*12810*/  PRMT R11, R4, 0x5410, R2 ;  /* 0x00005410040b7816 */ /* 0x000fe20000000002 */
[----:B------:R-:W-:Y:S01]  /*12820*/  FFMA.FTZ R4, R238, c[0x0][0x23c], -R17 ;  /* 0x00008f00ee047a23 */ /* 0x000fe20000010811 */
[C---:B------:R-:W-:Y:S01]  /*12830*/  LOP3.LUT R2, R0.reuse, 0xffff, RZ, 0xc0, !PT ;  /* 0x0000ffff00027812 */ /* 0x040fe200078ec0ff */
[----:B------:R1:W-:Y:S01]  /*12840*/  MUFU.EX2 R20, R3 ;  /* 0x0000000300147308 */ /* 0x0003e20000000800 */
[----:B------:R-:W-:Y:S01]  /*12850*/  PRMT R10, R5, 0x5410, R10 ;  /* 0x00005410050a7816 */ /* 0x000fe2000000000a */
[----:B------:R-:W-:Y:S01]  /*12860*/  HSET2.LE.AND R9, R9, R83, PT ;  /* 0x0000005309097233 */ /* 0x000fe20003803000 */
[----:B------:R-:W-:-:S02]  /*12870*/  LOP3.LUT R7, R0, 0xff, RZ, 0xc0, !PT ;  /* 0x000000ff00077812 */ /* 0x000fc400078ec0ff */
[----:B------:R-:W-:Y:S01]  /*12880*/  SHF.R.U32.HI R5, RZ, 0x18, R0 ;  /* 0x00000018ff057819 */ /* 0x000fe20000011600 */
[----:B------:R-:W-:Y:S01]  /*12890*/  HSET2.LE.AND R10, R10, R83, PT ;  /* 0x000000530a0a7233 */ /* 0x000fe20003803000 */
[----:B------:R-:W-:Y:S01]  /*128a0*/  SHF.R.U32.HI R2, RZ, 0x8, R2 ;  /* 0x00000008ff027819 */ /* 0x000fe20000011602 */
[----:B------:R2:W-:Y:S03]  /*128b0*/  MUFU.EX2 R16, R4 ;  /* 0x0000000400107308 */ /* 0x0005e60000000800 */
[----:B------:R-:W-:Y:S02]  /*128c0*/  PRMT R7, R7, 0x5410, R2 ;  /* 0x0000541007077816 */ /* 0x000fe40000000002 */
[----:B-1----:R-:W-:-:S03]  /*128d0*/  SHF.R.U32.HI R3, RZ, 0x10, R6 ;  /* 0x00000010ff037819 */ /* 0x002fc60000011606 */
[----:B------:R-:W-:Y:S01]  /*128e0*/  HSET2.LE.AND R7, R7, R83, PT ;  /* 0x0000005307077233 */ /* 0x000fe20003803000 */
[----:B------:R-:W-:-:S04]  /*128f0*/  SHF.R.U32.HI R6, RZ, 0x10, R0 ;  /* 0x00000010ff067819 */ /* 0x000fc80000011600 */
[----:B------:R-:W-:Y:S01]  /*12900*/  LOP3.LUT R0, R6, 0xff, RZ, 0xc0, !PT ;  /* 0x000000ff06007812 */ /* 0x000fe200078ec0ff */
[--C-:B------:R-:W-:Y:S01]  /*12910*/  HSET2.LE.AND R6, R13, R83.reuse, PT ;  /* 0x000000530d067233 */ /* 0x100fe20003803000 */
[----:B--2---:R-:W-:Y:S01]  /*12920*/  LOP3.LUT R4, R3, 0xff, RZ, 0xc0, !PT ;  /* 0x000000ff03047812 */ /* 0x004fe200078ec0ff */
[--C-:B------:R-:W-:Y:S01]  /*12930*/  FFMA.FTZ R3, R182, c[0x0][0x23c], -R18.reuse ;  /* 0x00008f00b6037a23 */ /* 0x100fe20000010812 */
[----:B------:R-:W-:Y:S01]  /*12940*/  PRMT R2, R0, 0x5410, R5 ;  /* 0x0000541000027816 */ /* 0x000fe20000000005 */
[----:B------:R-:W-:Y:S01]  /*12950*/  FFMA.FTZ R0, R183, c[0x0][0x23c], -R18 ;  /* 0x00008f00b7007a23 */ /* 0x000fe20000010812 */
[----:B------:R-:W-:Y:S01]  /*12960*/  PRMT R4, R4, 0x5410, R8 ;  /* 0x0000541004047816 */ /* 0x000fe20000000008 */
[----:B------:R1:W-:Y:S01]  /*12970*/  MUFU.EX2 R15, R3 ;  /* 0x00000003000f7308 */ /* 0x0003e20000000800 */
[--C-:B------:R-:W-:Y:S02]  /*12980*/  HSET2.LE.AND R5, R14, R83.reuse, PT ;  /* 0x000000530e057233 */ /* 0x100fe40003803000 */
[----:B------:R-:W-:Y:S01]  /*12990*/  HSET2.LE.AND R8, R2, R83, PT ;  /* 0x0000005302087233 */ /* 0x000fe20003803000 */
[----:B----4-:R-:W-:-:S04]  /*129a0*/  F2FP.BF16.PACK_AB R2, R31, R28 ;  /* 0x0000001c1f02723e */ /* 0x010fc800000010ff */
[----:B------:R2:W4:Y:S01]  /*129b0*/  MUFU.EX2 R13, R0 ;  /* 0x00000000000d7308 */ /* 0x0005220000000800 */
[----:B-1----:R-:W-:Y:S01]  /*129c0*/  HSET2.LE.AND R3, R4, R83, PT ;  /* 0x0000005304037233 */ /* 0x002fe20003803000 */
[----:B------:R-:W-:-:S06]  /*129d0*/  FFMA.FTZ R4, R181, c[0x0][0x23c], -R18 ;  /* 0x00008f00b5047a23 */ /* 0x000fcc0000010812 */
[----:B------:R1:W-:Y:S01]  /*129e0*/  MUFU.EX2 R12, R4 ;  /* 0x00000004000c7308 */ /* 0x0003e20000000800 */
[----:B--2---:R-:W-:Y:S01]  /*129f0*/  HSET2.LE.AND R0, R11, R83, PT ;  /* 0x000000530b007233 */ /* 0x004fe20003803000 */
[----:B------:R-:W-:Y:S02]  /*12a00*/  IMAD.MOV.U32 R83, RZ, RZ, R152 ;  /* 0x000000ffff537224 */ /* 0x000fe400078e0098 */
[----:B------:R-:W2:Y:S01]  /*12a10*/  LDSM.16.MT88.4 R152, [R201+0xa800] ;  /* 0x00a80000c998783b */ /* 0x000ea20000004200 */
[----:B------:R-:W-:Y:S01]  /*12a20*/  FFMA.FTZ R11, R185, c[0x0][0x23c], -R18 ;  /* 0x00008f00b90b7a23 */ /* 0x000fe20000010812 */
[----:B------:R-:W-:Y:S02]  /*12a30*/  LOP3.LUT R128, R0, R2, RZ, 0xc0, !PT ;  /* 0x0000000200807212 */ /* 0x000fe400078ec0ff */
[----:B------:R-:W-:Y:S02]  /*12a40*/  F2FP.BF16.PACK_AB R0, R33, R32 ;  /* 0x000000202100723e */ /* 0x000fe400000010ff */
[----:B------:R-:W-:-:S02]  /*12a50*/  F2FP.BF16.PACK_AB R2, R29, R30 ;  /* 0x0000001e1d02723e */ /* 0x000fc400000010ff */
[----:B------:R-:W-:Y:S02]  /*12a60*/  LOP3.LUT R130, R5, R0, RZ, 0xc0, !PT ;  /* 0x0000000005827212 */ /* 0x000fe400078ec0ff */
[----:B-1----:R-:W-:Y:S02]  /*12a70*/  F2FP.BF16.PACK_AB R4, R27, R23 ;  /* 0x000000171b04723e */ /* 0x002fe400000010ff */
[----:B------:R-:W-:Y:S02]  /*12a80*/  F2FP.BF16.PACK_AB R0, R21, R22 ;  /* 0x000000161500723e */ /* 0x000fe400000010ff */
[----:B------:R-:W-:Y:S01]  /*12a90*/  LOP3.LUT R129, R3, R4, RZ, 0xc0, !PT ;  /* 0x0000000403817212 */ /* 0x000fe200078ec0ff */
[----:B------:R-:W-:Y:S01]  /*12aa0*/  FFMA.FTZ R3, R191, R24, R190 ;  /* 0x00000018bf037223 */ /* 0x000fe200000100be */
[----:B------:R-:W-:Y:S02]  /*12ab0*/  LOP3.LUT R131, R6, R2, RZ, 0xc0, !PT ;  /* 0x0000000206837212 */ /* 0x000fe400078ec0ff */
[----:B------:R-:W-:Y:S01]  /*12ac0*/  LOP3.LUT R124, R7, R0, RZ, 0xc0, !PT ;  /* 0x00000000077c7212 */ /* 0x000fe200078ec0ff */
[----:B------:R-:W1:Y:S01]  /*12ad0*/  MUFU.EX2 R2, R11 ;  /* 0x0000000b00027308 */ /* 0x000e620000000800 */
[----:B------:R-:W2:Y:S01]  /*12ae0*/  LDSM.16.MT88.4 R4, [R205+0xb800] ;  /* 0x00b80000cd04783b */ /* 0x000ea20000004200 */
[----:B----4-:R-:W-:-:S02]  /*12af0*/  F2FP.BF16.PACK_AB R0, R13, R15 ;  /* 0x0000000f0d00723e */ /* 0x010fc400000010ff */
[----:B-----5:R-:W-:Y:S02]  /*12b00*/  HMMA.16816.F32.BF16 R156, R128, R168, R156 ;  /* 0x000000a8809c723c */ /* 0x020fe4000004189c */
[----:B------:R-:W-:Y:S01]  /*12b10*/  LOP3.LUT R125, R8, R0, RZ, 0xc0, !PT ;  /* 0x00000000087d7212 */ /* 0x000fe200078ec0ff */
[----:B------:R-:W-:Y:S01]  /*12b20*/  FADD.FTZ R8, R189, R3 ;  /* 0x00000003bd087221 */ /* 0x000fe20000010000 */
[----:B------:R-:W-:-:S04]  /*12b30*/  F2FP.BF16.PACK_AB R0, R16, R20 ;  /* 0x000000141000723e */ /* 0x000fc800000010ff */
[----:B------:R-:W-:Y:S01]  /*12b40*/  LOP3.LUT R126, R9, R0, RZ, 0xc0, !PT ;  /* 0x00000000097e7212 */ /* 0x000fe200078ec0ff */
[----:B---3--:R-:W-:Y:S01]  /*12b50*/  HMMA.16816.F32.BF16 R36, R128, R48, R36 ;  /* 0x000000308024723c */ /* 0x008fe20000041824 */
[----:B-1----:R-:W-:-:S04]  /*12b60*/  F2FP.BF16.PACK_AB R0, R2, R12 ;  /* 0x0000000c0200723e */ /* 0x002fc800000010ff */
[----:B------:R-:W-:-:S03]  /*12b70*/  LOP3.LUT R127, R10, R0, RZ, 0xc0, !PT ;  /* 0x000000000a7f7212 */ /* 0x000fc600078ec0ff */
[----:B--2---:R-:W-:Y:S01]  /*12b80*/  HMMA.16816.F32.BF16 R140, R128, R152, R140 ;  /* 0x00000098808c723c */ /* 0x004fe2000004188c */
[----:B------:R-:W-:Y:S02]  /*12b90*/  FFMA.FTZ R10, R252, R26, R229 ;  /* 0x0000001afc0a7223 */ /* 0x000fe400000100e5 */
[----:B------:R-:W-:Y:S02]  /*12ba0*/  FFMA.FTZ R0, R239, R19, R139 ;  /* 0x00000013ef007223 */ /* 0x000fe4000001008b */
[----:B------:R-:W-:-:S03]  /*12bb0*/  FADD.FTZ R10, R225, R10 ;  /* 0x0000000ae10a7221 */ /* 0x000fc60000010000 */
[C---:B------:R-:W-:Y:S08]  /*12bc0*/  HMMA.16816.F32.BF16 R144, R124.reuse, R152, R144 ;  /* 0x000000987c90723c */ /* 0x040ff00000041890 */
[C---:B------:R-:W-:Y:S08]  /*12bd0*/  HMMA.16816.F32.BF16 R148, R124.reuse, R154, R148 ;  /* 0x0000009a7c94723c */ /* 0x040ff00000041894 */
[C---:B------:R-:W-:Y:S08]  /*12be0*/  HMMA.16816.F32.BF16 R160, R124.reuse, R168, R160 ;  /* 0x000000a87ca0723c */ /* 0x040ff000000418a0 */
[C---:B------:R-:W-:Y:S08]  /*12bf0*/  HMMA.16816.F32.BF16 R164, R124.reuse, R170, R164 ;  /* 0x000000aa7ca4723c */ /* 0x040ff000000418a4 */
[C---:B------:R-:W-:Y:S08]  /*12c00*/  HMMA.16816.F32.BF16 R40, R124.reuse, R48, R40 ;  /* 0x000000307c28723c */ /* 0x040ff00000041828 */
[----:B------:R-:W-:Y:S08]  /*12c10*/  HMMA.16816.F32.BF16 R44, R124, R50, R44 ;  /* 0x000000327c2c723c */ /* 0x000ff0000004182c */
[C---:B------:R-:W-:Y:S01]  /*12c20*/  HMMA.16816.F32.BF16 R152, R128.reuse, R154, R96 ;  /* 0x0000009a8098723c */ /* 0x040fe20000041860 */
[----:B------:R-:W1:Y:S07]  /*12c30*/  LDSM.16.MT88.4 R96, [R203+0xb800] ;  /* 0x00b80000cb60783b */ /* 0x000e6e0000004200 */
[C---:B------:R-:W-:Y:S01]  /*12c40*/  HMMA.16816.F32.BF16 R168, R128.reuse, R170, R80 ;  /* 0x000000aa80a8723c */ /* 0x040fe20000041850 */
[----:B------:R-:W2:Y:S07]  /*12c50*/  LDSM.16.MT88.4 R80, [R201+0xb800] ;  /* 0x00b80000c950783b */ /* 0x000eae0000004200 */
[----:B------:R-:W-:Y:S01]  /*12c60*/  HMMA.16816.F32.BF16 R48, R128, R50, R64 ;  /* 0x000000328030723c */ /* 0x000fe20000041840 */
[----:B------:R-:W3:Y:S07]  /*12c70*/  LDSM.16.MT88.4 R64, [R205+0xa800] ;  /* 0x00a80000cd40783b */ /* 0x000eee0000004200 */
[-C--:B------:R-:W-:Y:S08]  /*12c80*/  HMMA.16816.F32.BF16 R120, R124, R4.reuse, R120 ;  /* 0x000000047c78723c */ /* 0x080ff00000041878 */
[----:B------:R-:W-:Y:S07]  /*12c90*/  HMMA.16816.F32.BF16 R116, R128, R4, R116 ;  /* 0x000000048074723c */ /* 0x000fee0000041874 */
[----:B------:R-:W-:Y:S01]  /*12ca0*/  FFMA.FTZ R4, R188, R25, R195 ;  /* 0x00000019bc047223 */ /* 0x000fe200000100c3 */
[----:B------:R-:W-:Y:S01]  /*12cb0*/  HMMA.16816.F32.BF16 R104, R124, R112, R104 ;  /* 0x000000707c68723c */ /* 0x000fe20000041868 */
[----:B------:R-:W-:-:S02]  /*12cc0*/  FADD.FTZ R5, R138, R0 ;  /* 0x000000008a057221 */ /* 0x000fc40000010000 */
[----:B------:R-:W-:Y:S02]  /*12cd0*/  FADD.FTZ R9, R194, R4 ;  /* 0x00000004c2097221 */ /* 0x000fe40000010000 */
[----:B------:R-:W-:Y:S02]  /*12ce0*/  FADD.FTZ R4, R227, R10 ;  /* 0x0000000ae3047221 */ /* 0x000fe40000010000 */
[----:B------:R-:W-:Y:S01]  /*12cf0*/  FADD.FTZ R3, R193, R9 ;  /* 0x00000009c1037221 */ /* 0x000fe20000010000 */
[----:B-1----:R-:W-:Y:S01]  /*12d00*/  HMMA.16816.F32.BF16 R88, R124, R96, R88 ;  /* 0x000000607c58723c */ /* 0x002fe20000041858 */
[----:B------:R-:W-:Y:S02]  /*12d10*/  FADD.FTZ R0, R187, R8 ;  /* 0x00000008bb007221 */ /* 0x000fe40000010000 */
[----:B------:R-:W-:Y:S02]  /*12d20*/  FADD.FTZ R5, R133, R5 ;  /* 0x0000000585057221 */ /* 0x000fe40000010000 */
[----:B------:R-:W-:-:S02]  /*12d30*/  FADD.FTZ R252, R226, R4 ;  /* 0x00000004e2fc7221 */ /* 0x000fc40000010000 */
[----:B------:R-:W-:Y:S01]  /*12d40*/  FADD.FTZ R4, R192, R3 ;  /* 0x00000003c0047221 */ /* 0x000fe20000010000 */
[C---:B--2---:R-:W-:Y:S01]  /*12d50*/  HMMA.16816.F32.BF16 R72, R124.reuse, R80, R72 ;  /* 0x000000507c48723c */ /* 0x044fe20000041848 */
[----:B------:R-:W-:Y:S02]  /*12d60*/  FADD.FTZ R3, R186, R0 ;  /* 0x00000000ba037221 */ /* 0x000fe40000010000 */
[----:B------:R-:W-:Y:S02]  /*12d70*/  FADD.FTZ R0, R35, R5 ;  /* 0x0000000523007221 */ /* 0x000fe40000010000 */
[----:B------:R-:W-:Y:S02]  /*12d80*/  FADD.FTZ R4, R23, R4 ;  /* 0x0000000417047221 */ /* 0x000fe40000010000 */
[----:B------:R-:W-:Y:S01]  /*12d90*/  FADD.FTZ R0, R15, R0 ;  /* 0x000000000f007221 */ /* 0x000fe20000010000 */
[----:B---3--:R-:W-:Y:S01]  /*12da0*/  HMMA.16816.F32.BF16 R56, R124, R64, R56 ;  /* 0x000000407c38723c */ /* 0x008fe20000041838 */
        /* <DEDUP_REMOVED lines=11> */
[----:B------:R-:W-:Y:S01]  /*12e60*/  FADD.FTZ R3, R16, R3 ;  /* 0x0000000310037221 */ /* 0x000fe20000010000 */
[----:B------:R1:W-:Y:S01]  /*12e70*/  STL [R1+0x18], R4 ;  /* 0x0000180401007387 */ /* 0x0003e20000100800 */
[----:B------:R-:W-:-:S03]  /*12e80*/  FADD.FTZ R252, R28, R252 ;  /* 0x000000fc1cfc7221 */ /* 0x000fc60000010000 */
[----:B------:R-:W-:Y:S01]  /*12e90*/  HMMA.16816.F32.BF16 R92, R124, R98, R92 ;  /* 0x000000627c5c723c */ /* 0x000fe2000004185c */
[----:B------:R1:W-:Y:S01]  /*12ea0*/  STL [R1+0x20], R0 ;  /* 0x0000200001007387 */ /* 0x0003e20000100800 */
[----:B------:R-:W-:-:S03]  /*12eb0*/  FADD.FTZ R252, R31, R252 ;  /* 0x000000fc1ffc7221 */ /* 0x000fc60000010000 */
[----:B------:R1:W-:Y:S01]  /*12ec0*/  STL [R1+0x1c], R3 ;  /* 0x00001c0301007387 */ /* 0x0003e20000100800 */
[----:B------:R-:W-:Y:S02]  /*12ed0*/  FADD.FTZ R252, R32, R252 ;  /* 0x000000fc20fc7221 */ /* 0x000fe40000010000 */
[----:B------:R-:W-:Y:S02]  /*12ee0*/  HMMA.16816.F32.BF16 R108, R124, R114, R108 ;  /* 0x000000727c6c723c */ /* 0x000fe4000004186c */
[----:B------:R-:W-:-:S06]  /*12ef0*/  FADD.FTZ R252, R33, R252 ;  /* 0x000000fc21fc7221 */ /* 0x000fcc0000010000 */
        /* <DEDUP_REMOVED lines=10> */
.L_x_1859:
[----:B-12---:R-:W-:-:S06]  /*12fa0*/  UISETP.GT.AND UP0, UPT, UR25, UR19, UPT ;  /* 0x000000131900728c */ /* 0x006fcc000bf04270 */
[----:B------:R-:W-:-:S13]  /*12fb0*/  PLOP3.LUT P0, PT, PT, PT, UP0, 0x80, 0x0 ;  /* 0x000000000000781c */ /* 0x000fda0003f0f008 */
[----:B------:R-:W-:Y:S05]  /*12fc0*/  @!P0 BRA `(.L_x_1864) ;  /* 0x0000355000008947 */ /* 0x000fea0003800000 */
[----:B------:R-:W2:Y:S01]  /*12fd0*/  LDL.LU R9, [R1+0x8c] ;  /* 0x00008c0001097983 */ /* 0x000ea20000300800 */
[----:B------:R-:W1:Y:S01]  /*12fe0*/  LDC.U8 R0, c[0x0][0x2d8] ;  /* 0x0000b600ff007b82 */ /* 0x000e620000000000 */
[----:B------:R-:W-:Y:S01]  /*12ff0*/  UMOV UR30, 0x4 ;  /* 0x00000004001e7882 */ /* 0x000fe20000000000 */
[----:B------:R-:W-:Y:S01]  /*13000*/  MOV R132, R135 ;  /* 0x0000008700847202 */ /* 0x000fe20000000f00 */
[----:B------:R-:W3:Y:S01]  /*13010*/  LDL.LU R2, [R1+0x64] ;  /* 0x0000640001027983 */ /* 0x000ee20000300800 */
[----:B------:R-:W-:Y:S01]  /*13020*/  ULDC.64 UR4, c[0x0][0x1a0] ;  /* 0x0000680000047ab9 */ /* 0x000fe20000000a00 */
[----:B------:R-:W-:Y:S01]  /*13030*/  MOV R3, R136 ;  /* 0x0000008800037202 */ /* 0x000fe20000000f00 */
[----:B------:R-:W-:Y:S01]  /*13040*/  USHF.L.U64.HI UR5, UR4, UR30, UR5 ;  /* 0x0000001e04057299 */ /* 0x000fe20008010205 */
[----:B------:R-:W4:Y:S01]  /*13050*/  LDL.LU R8, [R1+0x90] ;  /* 0x0000900001087983 */ /* 0x000f220000300800 */
[----:B------:R-:W-:Y:S01]  /*13060*/  USHF.L.U32 UR4, UR4, 0x4, URZ ;  /* 0x0000000404047899 */ /* 0x000fe2000800063f */
[----:B------:R-:W-:-:S02]  /*13070*/  MOV R138, R137 ;  /* 0x00000089008a7202 */ /* 0x000fc40000000f00 */
[----:B------:R-:W5:Y:S01]  /*13080*/  LDL.LU.64 R6, [R1+0x80] ;  /* 0x0000800001067983 */ /* 0x000f620000300a00 */
[----:B------:R-:W-:Y:S01]  /*13090*/  MOV R133, R134 ;  /* 0x0000008600857202 */ /* 0x000fe20000000f00 */
[----:B------:R-:W-:Y:S02]  /*130a0*/  USHF.L.U64.HI UR31, UR4, 0x1, UR5 ;  /* 0x00000001041f7899 */ /* 0x000fe40008010205 */
[----:B------:R-:W5:Y:S01]  /*130b0*/  LDL.LU.64 R4, [R1+0x78] ;  /* 0x0000780001047983 */ /* 0x000f620000300a00 */
[----:B------:R-:W-:-:S03]  /*130c0*/  USHF.L.U32 UR32, UR4, 0x1, URZ ;  /* 0x0000000104207899 */ /* 0x000fc6000800063f */
[----:B------:R-:W2:Y:S01]  /*130d0*/  LDL.LU R10, [R1+0x60] ;  /* 0x00006000010a7983 */ /* 0x000ea20000300800 */
[----:B-1----:R-:W-:Y:S01]  /*130e0*/  PRMT R0, R0, 0x7054, R0 ;  /* 0x0000705400007816 */ /* 0x002fe20000000000 */
[----:B--2---:R-:W-:-:S04]  /*130f0*/  IMAD.WIDE.U32 R12, R10, -0x326172a9, RZ ;  /* 0xcd9e8d570a0c7825 */ /* 0x004fc800078e00ff */
[----:B------:R-:W-:Y:S01]  /*13100*/  IMAD.WIDE.U32 R10, R9, -0x326172a9, RZ ;  /* 0xcd9e8d57090a7825 */ /* 0x000fe200078e00ff */
[-C--:B---3--:R-:W-:Y:S01]  /*13110*/  LOP3.LUT R0, R13, R2.reuse, RZ, 0x3c, !PT ;  /* 0x000000020d007212 */ /* 0x088fe200078e3cff */
[----:B------:R4:W-:Y:S03]  /*13120*/  STL.64 [R1+0x30], R12 ;  /* 0x0000300c01007387 */ /* 0x0009e60000100a00 */
[----:B------:R-:W-:Y:S01]  /*13130*/  LOP3.LUT R2, R11, R2, RZ, 0x3c, !PT ;  /* 0x000000020b027212 */ /* 0x000fe200078e3cff */
[----:B------:R1:W-:Y:S01]  /*13140*/  STL.64 [R1+0x28], R10 ;  /* 0x0000280a01007387 */ /* 0x0003e20000100a00 */
[----:B-----5:R-:W-:Y:S01]  /*13150*/  MOV R5, R7 ;  /* 0x0000000700057202 */ /* 0x020fe20000000f00 */
[----:B----4-:R-:W-:-:S04]  /*13160*/  IMAD.WIDE.U32 R12, R8, -0x2daee0ad, RZ ;  /* 0xd2511f53080c7825 */ /* 0x010fc800078e00ff */
[----:B-1----:R-:W-:Y:S01]  /*13170*/  IMAD.WIDE.U32 R10, R0, -0x2daee0ad, RZ ;  /* 0xd2511f53000a7825 */ /* 0x002fe200078e00ff */
[----:B------:R1:W-:Y:S03]  /*13180*/  STL.64 [R1], R12 ;  /* 0x0000000c01007387 */ /* 0x0003e60000100a00 */
[----:B------:R-:W-:Y:S01]  /*13190*/  IMAD.WIDE.U32 R8, R2, -0x2daee0ad, RZ ;  /* 0xd2511f5302087825 */ /* 0x000fe200078e00ff */
[----:B------:R1:W-:Y:S04]  /*131a0*/  STL.64 [R1+0x10], R10 ;  /* 0x0000100a01007387 */ /* 0x0003e80000100a00 */
[----:B------:R1:W-:Y:S04]  /*131b0*/  STL.64 [R1+0x38], R4 ;  /* 0x0000380401007387 */ /* 0x0003e80000100a00 */
[----:B------:R1:W-:Y:S01]  /*131c0*/  STL.64 [R1+0x8], R8 ;  /* 0x0000080801007387 */ /* 0x0003e20000100a00 */
[----:B------:R-:W-:Y:S05]  /*131d0*/  BRA `(.L_x_1865) ;  /* 0x000001b000007947 */ /* 0x000fea0003800000 */
.L_x_1867:
        /* <DEDUP_REMOVED lines=27> */
.L_x_1865:
[----:B-1----:R-:W2:Y:S01]  /*13390*/  LDL.64 R4, [R1+0x38] ;  /* 0x0000380001047983 */ /* 0x002ea20000100a00 */
        /* <DEDUP_REMOVED lines=32> */
[----:B------:R-:W-:Y:S05]  /*135a0*/  LDSM.16.M88.4 R192, [R210+0x2000] ;  /* 0x00200000d2c0783b */ /* 0x000fea0000000200 */
[----:B------:R-:W-:Y:S01]  /*135b0*/  LDSM.16.M88.4 R196, [R208+0x8800] ;  /* 0x00880000d0c4783b */ /* 0x000fe20000000200 */
[C---:B--2---:R-:W-:Y:S08]  /*135c0*/  HMMA.16816.F32.BF16 R8, R28.reuse, R16, RZ ;  /* 0x000000101c08723c */ /* 0x044ff000000418ff */
[-C--:B------:R-:W-:Y:S08]  /*135d0*/  HMMA.16816.F32.BF16 R12, R28, R18.reuse, RZ ;  /* 0x000000121c0c723c */ /* 0x080ff000000418ff */
[C---:B------:R-:W-:Y:S08]  /*135e0*/  HMMA.16816.F32.BF16 R16, R32.reuse, R18, RZ ;  /* 0x000000122010723c */ /* 0x040ff000000418ff */
[-C--:B---3--:R-:W-:Y:S08]  /*135f0*/  HMMA.16816.F32.BF16 R20, R32, R172.reuse, RZ ;  /* 0x000000ac2014723c */ /* 0x088ff000000418ff */
[C---:B------:R-:W-:Y:S08]  /*13600*/  HMMA.16816.F32.BF16 R24, R28.reuse, R172, RZ ;  /* 0x000000ac1c18723c */ /* 0x040ff000000418ff */
[-C--:B------:R-:W-:Y:S08]  /*13610*/  HMMA.16816.F32.BF16 R28, R28, R174.reuse, RZ ;  /* 0x000000ae1c1c723c */ /* 0x080ff000000418ff */
[----:B------:R-:W-:Y:S01]  /*13620*/  HMMA.16816.F32.BF16 R32, R32, R174, RZ ;  /* 0x000000ae2020723c */ /* 0x000fe200000418ff */
[----:B------:R-:W-:Y:S07]  /*13630*/  LDSM.16.M88.4 R172, [R210] ;  /* 0x00000000d2ac783b */ /* 0x000fee0000000200 */
[-C--:B----4-:R-:W-:Y:S08]  /*13640*/  HMMA.16816.F32.BF16 R4, R176, R180.reuse, R4 ;  /* 0x000000b4b004723c */ /* 0x090ff00000041804 */
[C---:B-----5:R-:W-:Y:S08]  /*13650*/  HMMA.16816.F32.BF16 R8, R184.reuse, R180, R8 ;  /* 0x000000b4b808723c */ /* 0x060ff00000041808 */
[-C--:B------:R-:W-:Y:S08]  /*13660*/  HMMA.16816.F32.BF16 R12, R184, R182.reuse, R12 ;  /* 0x000000b6b80c723c */ /* 0x080ff0000004180c */
[C---:B------:R-:W-:Y:S01]  /*13670*/  HMMA.16816.F32.BF16 R16, R176.reuse, R182, R16 ;  /* 0x000000b6b010723c */ /* 0x040fe20000041810 */
[----:B------:R-:W1:Y:S07]  /*13680*/  LDSM.16.M88.4 R180, [R208+0x8000] ;  /* 0x00800000d0b4783b */ /* 0x000e6e0000000200 */
[-C--:B------:R-:W-:Y:S08]  /*13690*/  HMMA.16816.F32.BF16 R20, R176, R188.reuse, R20 ;  /* 0x000000bcb014723c */ /* 0x080ff00000041814 */
[C---:B------:R-:W-:Y:S08]  /*136a0*/  HMMA.16816.F32.BF16 R24, R184.reuse, R188, R24 ;  /* 0x000000bcb818723c */ /* 0x040ff00000041818 */
[-C--:B------:R-:W-:Y:S01]  /*136b0*/  HMMA.16816.F32.BF16 R28, R184, R190.reuse, R28 ;  /* 0x000000beb81c723c */ /* 0x080fe2000004181c */
[----:B------:R-:W-:Y:S07]  /*136c0*/  LDSM.16.M88.4 R184, [R209+0x2000] ;  /* 0x00200000d1b8783b */ /* 0x000fee0000000200 */
[----:B------:R-:W-:Y:S01]  /*136d0*/  HMMA.16816.F32.BF16 R32, R176, R190, R32 ;  /* 0x000000beb020723c */ /* 0x000fe20000041820 */
[----:B------:R-:W-:Y:S05]  /*136e0*/  LDSM.16.M88.4 R176, [R209] ;  /* 0x00000000d1b0783b */ /* 0x000fea0000000200 */
[----:B------:R-:W-:Y:S02]  /*136f0*/  LDSM.16.M88.4 R188, [R207+0x800] ;  /* 0x00080000cfbc783b */ /* 0x000fe40000000200 */
[-C--:B-1----:R-:W-:Y:S08]  /*13700*/  HMMA.16816.F32.BF16 R4, R172, R180.reuse, R4 ;  /* 0x000000b4ac04723c */ /* 0x082ff00000041804 */
[C---:B------:R-:W-:Y:S08]  /*13710*/  HMMA.16816.F32.BF16 R8, R192.reuse, R180, R8 ;  /* 0x000000b4c008723c */ /* 0x040ff00000041808 */
[-C--:B------:R-:W-:Y:S08]  /*13720*/  HMMA.16816.F32.BF16 R12, R192, R182.reuse, R12 ;  /* 0x000000b6c00c723c */ /* 0x080ff0000004180c */
[C---:B------:R-:W-:Y:S01]  /*13730*/  HMMA.16816.F32.BF16 R16, R172.reuse, R182, R16 ;  /* 0x000000b6ac10723c */ /* 0x040fe20000041810 */
[----:B------:R-:W1:Y:S07]  /*13740*/  LDSM.16.M88.4 R180, [R207] ;  /* 0x00000000cfb4783b */ /* 0x000e6e0000000200 */
[-C--:B------:R-:W-:Y:S08]  /*13750*/  HMMA.16816.F32.BF16 R20, R172, R196.reuse, R20 ;  /* 0x000000c4ac14723c */ /* 0x080ff00000041814 */
[C---:B------:R-:W-:Y:S08]  /*13760*/  HMMA.16816.F32.BF16 R24, R192.reuse, R196, R24 ;  /* 0x000000c4c018723c */ /* 0x040ff00000041818 */
[-C--:B------:R-:W-:Y:S01]  /*13770*/  HMMA.16816.F32.BF16 R28, R192, R198.reuse, R28 ;  /* 0x000000c6c01c723c */ /* 0x080fe2000004181c */
[----:B------:R-:W-:Y:S07]  /*13780*/  LDSM.16.M88.4 R192, [R202+0x6000] ;  /* 0x00600000cac0783b */ /* 0x000fee0000000200 */
[----:B------:R-:W-:Y:S01]  /*13790*/  HMMA.16816.F32.BF16 R32, R172, R198, R32 ;  /* 0x000000c6ac20723c */ /* 0x000fe20000041820 */
[----:B------:R-:W-:Y:S05]  /*137a0*/  LDSM.16.M88.4 R172, [R202+0x4000] ;  /* 0x00400000caac783b */ /* 0x000fea0000000200 */
[----:B------:R-:W-:Y:S02]  /*137b0*/  LDSM.16.M88.4 R196, [R200+0x9800] ;  /* 0x00980000c8c4783b */ /* 0x000fe40000000200 */
[-C--:B-1----:R-:W-:Y:S08]  /*137c0*/  HMMA.16816.F32.BF16 R4, R176, R180.reuse, R4 ;  /* 0x000000b4b004723c */ /* 0x082ff00000041804 */
[C---:B------:R-:W-:Y:S08]  /*137d0*/  HMMA.16816.F32.BF16 R8, R184.reuse, R180, R8 ;  /* 0x000000b4b808723c */ /* 0x040ff00000041808 */
        /* <DEDUP_REMOVED lines=8> */
[----:B------:R-:W-:Y:S05]  /*13860*/  LDSM.16.M88.4 R176, [R204+0x4000] ;  /* 0x00400000ccb0783b */ /* 0x000fea0000000200 */
[----:B------:R-:W-:Y:S02]  /*13870*/  LDSM.16.M88.4 R188, [R212] ;  /* 0x00000000d4bc783b */ /* 0x000fe40000000200 */
        /* <DEDUP_REMOVED lines=28> */
[----:B------:R-:W1:Y:S01]  /*13a40*/  LDSM.16.M88.4 R180, [R207+0x1000] ;  /* 0x00100000cfb4783b */ /* 0x000e620000000200 */
[----:B------:R-:W-:Y:S04]  /*13a50*/  DEPBAR.LE SB0, 0x0 ;  /* 0x000080000000791a */ /* 0x000fe80000000000 */
[----:B------:R-:W-:Y:S02]  /*13a60*/  BAR.SYNC.DEFER_BLOCKING 0x0 ;  /* 0x0000000000007b1d */ /* 0x000fe40000010000 */
        /* <DEDUP_REMOVED lines=13> */
.L_x_1866:
[----:B------:R-:W2:Y:S01]  /*13b40*/  LDL.64 R186, [R1] ;  /* 0x0000000001ba7983 */ /* 0x000ea20000100a00 */
[----:B------:R-:W-:Y:S01]  /*13b50*/  IMAD.U32 R0, RZ, RZ, UR30 ;  /* 0x0000001eff007e24 */ /* 0x000fe2000f8e00ff */
[----:B------:R-:W-:Y:S02]  /*13b60*/  UISETP.GT.AND UP0, UPT, UR30, UR19, UPT ;  /* 0x000000131e00728c */ /* 0x000fe4000bf04270 */
[----:B------:R-:W-:Y:S02]  /*13b70*/  UMOV UR25, UR30 ;  /* 0x0000001e00197c82 */ /* 0x000fe40008000000 */
[----:B------:R-:W3:Y:S06]  /*13b80*/  LDL.64 R178, [R1+0x10] ;  /* 0x0000100001b27983 */ /* 0x000eec0000100a00 */
[----:B------:R-:W4:Y:S06]  /*13b90*/  LDL.64 R184, [R1+0x30] ;  /* 0x0000300001b87983 */ /* 0x000f2c0000100a00 */
[----:B------:R-:W5:Y:S06]  /*13ba0*/  LDL.64 R176, [R1+0x8] ;  /* 0x0000080001b07983 */ /* 0x000f6c0000100a00 */
[----:B------:R-:W2:Y:S06]  /*13bb0*/  LDL.64 R182, [R1+0x28] ;  /* 0x0000280001b67983 */ /* 0x000eac0000100a00 */
[----:B------:R-:W1:Y:S02]  /*13bc0*/  S2R R2, SR_TID.X ;  /* 0x0000000000027919 */ /* 0x000e640000002100 */
[----:B-1----:R-:W-:Y:S05]  /*13bd0*/  IMAD.SHL.U32 R2, R2, 0x2, RZ ;  /* 0x0000000202027824 */ /* 0x002fea00078e00ff */
[----:B------:R-:W-:Y:S05]  /*13be0*/  LOP3.LUT R2, R2, 0x6, RZ, 0xc0, !PT ;  /* 0x0000000602027812 */ /* 0x000fea00078ec0ff */
[----:B------:R-:W-:Y:S05]  /*13bf0*/  IMAD R0, R0, 0x20, R2 ;  /* 0x0000002000007824 */ /* 0x000fea00078e0202 */
[C---:B------:R-:W-:Y:S02]  /*13c00*/  ISETP.GE.AND P3, PT, R0.reuse, R219, PT ;  /* 0x000000db0000720c */ /* 0x040fe40003f66270 */
[C---:B------:R-:W-:Y:S02]  /*13c10*/  IADD3 R136, R0.reuse, 0x1, RZ ;  /* 0x0000000100887810 */ /* 0x040fe40007ffe0ff */
[C---:B------:R-:W-:Y:S02]  /*13c20*/  IADD3 R135, R0.reuse, 0x8, RZ ;  /* 0x0000000800877810 */ /* 0x040fe40007ffe0ff */
[C---:B------:R-:W-:Y:S02]  /*13c30*/  ISETP.GE.OR P3, PT, R0.reuse, R223, !P3 ;  /* 0x000000df0000720c */ /* 0x040fe40005f66670 */
[-C--:B------:R-:W-:Y:S02]  /*13c40*/  ISETP.GE.AND P1, PT, R0, R218.reuse, PT ;  /* 0x000000da0000720c */ /* 0x080fe40003f26270 */
[-C--:B------:R-:W-:Y:S02]  /*13c50*/  ISETP.GE.AND P2, PT, R136, R219.reuse, PT ;  /* 0x000000db8800720c */ /* 0x080fe40003f46270 */
[----:B------:R-:W-:Y:S02]  /*13c60*/  FSEL R172, R4, -INF , !P3 ;  /* 0xff80000004ac7808 */ /* 0x000fe40005800000 */
[C---:B------:R-:W-:Y:S02]  /*13c70*/  ISETP.GE.AND P3, PT, R135.reuse, R219, PT ;  /* 0x000000db8700720c */ /* 0x040fe40003f66270 */
[----:B------:R-:W-:Y:S02]  /*13c80*/  IADD3 R134, R0, 0x9, RZ ;  /* 0x0000000900867810 */ /* 0x000fe40007ffe0ff */
[----:B------:R-:W-:Y:S02]  /*13c90*/  ISETP.GE.AND P0, PT, R136, R218, PT ;  /* 0x000000da8800720c */ /* 0x000fe40003f06270 */
[-C--:B------:R-:W-:Y:S02]  /*13ca0*/  ISETP.GE.OR P1, PT, R0, R222.reuse, !P1 ;  /* 0x000000de0000720c */ /* 0x080fe40004f26670 */
[CC--:B------:R-:W-:Y:S02]  /*13cb0*/  ISETP.GE.OR P2, PT, R136.reuse, R223.reuse, !P2 ;  /* 0x000000df8800720c */ /* 0x0c0fe40005746670 */
[----:B------:R-:W-:Y:S02]  /*13cc0*/  ISETP.GE.OR P3, PT, R135, R223, !P3 ;  /* 0x000000df8700720c */ /* 0x000fe40005f66670 */
[----:B------:R-:W-:Y:S02]  /*13cd0*/  ISETP.GE.OR P0, PT, R136, R222, !P0 ;  /* 0x000000de8800720c */ /* 0x000fe40004706670 */
[----:B------:R-:W-:Y:S02]  /*13ce0*/  FSEL R174, R6, -INF , !P1 ;  /* 0xff80000006ae7808 */ /* 0x000fe40004800000 */
[----:B------:R-:W-:Y:S02]  /*13cf0*/  FSEL R173, R5, -INF , !P2 ;  /* 0xff80000005ad7808 */ /* 0x000fe40005000000 */
[----:B------:R-:W-:Y:S02]  /*13d00*/  ISETP.GE.AND P2, PT, R134, R219, PT ;  /* 0x000000db8600720c */ /* 0x000fe40003f46270 */
[----:B------:R-:W-:Y:S02]  /*13d10*/  ISETP.GE.AND P1, PT, R135, R218, PT ;  /* 0x000000da8700720c */ /* 0x000fe40003f26270 */
[----:B------:R-:W-:Y:S02]  /*13d20*/  FSEL R137, R16, -INF , !P3 ;  /* 0xff80000010897808 */ /* 0x000fe40005800000 */
[----:B------:R-:W-:Y:S02]  /*13d30*/  IADD3 R5, R0, 0x10, RZ ;  /* 0x0000001000057810 */ /* 0x000fe40007ffe0ff */
[----:B------:R-:W-:Y:S02]  /*13d40*/  FMNMX.FTZ R16, R172, R3, !PT ;  /* 0x00000003ac107209 */ /* 0x000fe40007810000 */
[----:B------:R-:W-:Y:S02]  /*13d50*/  FSEL R175, R7, -INF , !P0 ;  /* 0xff80000007af7808 */ /* 0x000fe40004000000 */
[----:B------:R-:W-:Y:S02]  /*13d60*/  FMNMX.FTZ R7, R174, R132, !PT ;  /* 0x00000084ae077209 */ /* 0x000fe40007810000 */
[C---:B------:R-:W-:Y:S02]  /*13d70*/  ISETP.GE.AND P0, PT, R134.reuse, R218, PT ;  /* 0x000000da8600720c */ /* 0x040fe40003f06270 */
[----:B------:R-:W-:Y:S02]  /*13d80*/  ISETP.GE.OR P2, PT, R134, R223, !P2 ;  /* 0x000000df8600720c */ /* 0x000fe40005746670 */
[----:B------:R-:W-:Y:S02]  /*13d90*/  ISETP.GE.OR P1, PT, R135, R222, !P1 ;  /* 0x000000de8700720c */ /* 0x000fe40004f26670 */
[----:B------:R-:W-:Y:S02]  /*13da0*/  ISETP.GE.AND P6, PT, R5, R219, PT ;  /* 0x000000db0500720c */ /* 0x000fe40003fc6270 */
[----:B------:R-:W-:Y:S02]  /*13db0*/  IADD3 R4, R0, 0x11, RZ ;  /* 0x0000001100047810 */ /* 0x000fe40007ffe0ff */
[----:B------:R-:W-:Y:S02]  /*13dc0*/  FMNMX.FTZ R16, R173, R16, !PT ;  /* 0x00000010ad107209 */ /* 0x000fe40007810000 */
[----:B------:R-:W-:Y:S02]  /*13dd0*/  ISETP.GE.OR P0, PT, R134, R222, !P0 ;  /* 0x000000de8600720c */ /* 0x000fe40004706670 */
[----:B------:R-:W-:Y:S02]  /*13de0*/  FMNMX.FTZ R7, R175, R7, !PT ;  /* 0x00000007af077209 */ /* 0x000fe40007810000 */
[----:B------:R-:W-:Y:S02]  /*13df0*/  FSEL R17, R17, -INF , !P2 ;  /* 0xff80000011117808 */ /* 0x000fe40005000000 */
[C---:B------:R-:W-:Y:S02]  /*13e00*/  ISETP.GE.AND P2, PT, R5.reuse, R218, PT ;  /* 0x000000da0500720c */ /* 0x040fe40003f46270 */
[----:B------:R-:W-:Y:S02]  /*13e10*/  FSEL R18, R18, -INF , !P1 ;  /* 0xff80000012127808 */ /* 0x000fe40004800000 */
[----:B------:R-:W-:Y:S02]  /*13e20*/  IADD3 R2, R0, 0x18, RZ ;  /* 0x0000001800027810 */ /* 0x000fe40007ffe0ff */
[----:B------:R-:W-:Y:S02]  /*13e30*/  ISETP.GE.OR P6, PT, R5, R223, !P6 ;  /* 0x000000df0500720c */ /* 0x000fe400077c6670 */
[C---:B------:R-:W-:Y:S02]  /*13e40*/  ISETP.GE.AND P5, PT, R4.reuse, R219, PT ;  /* 0x000000db0400720c */ /* 0x040fe40003fa6270 */
[----:B------:R-:W-:Y:S02]  /*13e50*/  FMNMX.FTZ R16, R137, R16, !PT ;  /* 0x0000001089107209 */ /* 0x000fe40007810000 */
[----:B------:R-:W-:Y:S02]  /*13e60*/  FSEL R19, R19, -INF , !P0 ;  /* 0xff80000013137808 */ /* 0x000fe40004000000 */
[----:B------:R-:W-:Y:S02]  /*13e70*/  ISETP.GE.OR P2, PT, R5, R222, !P2 ;  /* 0x000000de0500720c */ /* 0x000fe40005746670 */
[----:B------:R-:W-:Y:S02]  /*13e80*/  ISETP.GE.AND P1, PT, R4, R218, PT ;  /* 0x000000da0400720c */ /* 0x000fe40003f26270 */
[----:B------:R-:W-:Y:S02]  /*13e90*/  FMNMX.FTZ R7, R18, R7, !PT ;  /* 0x0000000712077209 */ /* 0x000fe40007810000 */
[----:B------:R-:W-:Y:S02]  /*13ea0*/  ISETP.GE.AND P4, PT, R2, R219, PT ;  /* 0x000000db0200720c */ /* 0x000fe40003f86270 */
[----:B------:R-:W-:Y:S02]  /*13eb0*/  IADD3 R6, R0, 0x19, RZ ;  /* 0x0000001900067810 */ /* 0x000fe40007ffe0ff */
[----:B------:R-:W-:Y:S02]  /*13ec0*/  ISETP.GE.OR P5, PT, R4, R223, !P5 ;  /* 0x000000df0400720c */ /* 0x000fe40006fa6670 */
[----:B------:R-:W-:Y:S02]  /*13ed0*/  FSEL R232, R20, -INF , !P6 ;  /* 0xff80000014e87808 */ /* 0x000fe40007000000 */
[----:B------:R-:W-:Y:S02]  /*13ee0*/  FMNMX.FTZ R16, R17, R16, !PT ;  /* 0x0000001011107209 */ /* 0x000fe40007810000 */
[----:B------:R-:W-:Y:S02]  /*13ef0*/  ISETP.GE.AND P0, PT, R2, R218, PT ;  /* 0x000000da0200720c */ /* 0x000fe40003f06270 */
[----:B------:R-:W-:Y:S02]  /*13f00*/  FSEL R196, R22, -INF , !P2 ;  /* 0xff80000016c47808 */ /* 0x000fe40005000000 */
[----:B------:R-:W-:Y:S02]  /*13f10*/  ISETP.GE.OR P1, PT, R4, R222, !P1 ;  /* 0x000000de0400720c */ /* 0x000fe40004f26670 */
[----:B------:R-:W-:Y:S02]  /*13f20*/  FMNMX.FTZ R7, R19, R7, !PT ;  /* 0x0000000713077209 */ /* 0x000fe40007810000 */
[----:B------:R-:W-:Y:S02]  /*13f30*/  ISETP.GE.OR P4, PT, R2, R223, !P4 ;  /* 0x000000df0200720c */ /* 0x000fe40006786670 */
[----:B------:R-:W-:Y:S02]  /*13f40*/  FSEL R198, R21, -INF , !P5 ;  /* 0xff80000015c67808 */ /* 0x000fe40006800000 */
[----:B------:R-:W-:Y:S02]  /*13f50*/  ISETP.GE.AND P3, PT, R6, R219, PT ;  /* 0x000000db0600720c */ /* 0x000fe40003f66270 */
[----:B------:R-:W-:Y:S02]  /*13f60*/  FMNMX.FTZ R16, R232, R16, !PT ;  /* 0x00000010e8107209 */ /* 0x000fe40007810000 */
[----:B------:R-:W-:Y:S02]  /*13f70*/  FSEL R195, R23, -INF , !P1 ;  /* 0xff80000017c37808 */ /* 0x000fe40004800000 */
[----:B------:R-:W-:Y:S02]  /*13f80*/  ISETP.GE.OR P0, PT, R2, R222, !P0 ;  /* 0x000000de0200720c */ /* 0x000fe40004706670 */
[----:B------:R-:W-:Y:S02]  /*13f90*/  ISETP.GE.AND P1, PT, R6, R218, PT ;  /* 0x000000da0600720c */ /* 0x000fe40003f26270 */
[----:B------:R-:W-:Y:S02]  /*13fa0*/  FMNMX.FTZ R7, R196, R7, !PT ;  /* 0x00000007c4077209 */ /* 0x000fe40007810000 */
[----:B------:R-:W-:Y:S02]  /*13fb0*/  ISETP.GE.OR P3, PT, R6, R223, !P3 ;  /* 0x000000df0600720c */ /* 0x000fe40005f66670 */
[----:B------:R-:W-:Y:S02]  /*13fc0*/  FSEL R193, R32, -INF , !P4 ;  /* 0xff80000020c17808 */ /* 0x000fe40006000000 */
[----:B------:R-:W-:Y:S02]  /*13fd0*/  FMNMX.FTZ R16, R198, R16, !PT ;  /* 0x00000010c6107209 */ /* 0x000fe40007810000 */
[----:B------:R-:W-:Y:S02]  /*13fe0*/  FSEL R191, R34, -INF , !P0 ;  /* 0xff80000022bf7808 */ /* 0x000fe40004000000 */
[----:B------:R-:W-:Y:S02]  /*13ff0*/  ISETP.GE.OR P1, PT, R6, R222, !P1 ;  /* 0x000000de0600720c */ /* 0x000fe40004f26670 */
[----:B------:R-:W-:Y:S02]  /*14000*/  FMNMX.FTZ R7, R195, R7, !PT ;  /* 0x00000007c3077209 */ /* 0x000fe40007810000 */
[----:B------:R-:W-:Y:S02]  /*14010*/  FSEL R192, R33, -INF , !P3 ;  /* 0xff80000021c07808 */ /* 0x000fe40005800000 */
[----:B------:R-:W-:Y:S02]  /*14020*/  FMNMX.FTZ R16, R193, R16, !PT ;  /* 0x00000010c1107209 */ /* 0x000fe40007810000 */
[----:B------:R-:W-:Y:S02]  /*14030*/  FSEL R190, R35, -INF , !P1 ;  /* 0xff80000023be7808 */ /* 0x000fe40004800000 */
[----:B------:R-:W-:Y:S02]  /*14040*/  FMNMX.FTZ R7, R191, R7, !PT ;  /* 0x00000007bf077209 */ /* 0x000fe40007810000 */
[----:B------:R-:W-:Y:S02]  /*14050*/  FMNMX.FTZ R16, R192, R16, !PT ;  /* 0x00000010c0107209 */ /* 0x000fe40007810000 */
[C---:B------:R-:W-:Y:S02]  /*14060*/  ISETP.GE.AND P0, PT, R0.reuse, R216, PT ;  /* 0x000000d80000720c */ /* 0x040fe40003f06270 */
[----:B------:R-:W-:Y:S01]  /*14070*/  ISETP.GE.AND P4, PT, R0, R217, PT ;  /* 0x000000d90000720c */ /* 0x000fe20003f86270 */
[----:B------:R-:W1:Y:S01]  /*14080*/  SHFL.BFLY PT, R20, R16, 0x2, 0x1f ;  /* 0x0c401f0010147f89 */ /* 0x000e6200000e0000 */
[----:B------:R-:W-:Y:S02]  /*14090*/  FMNMX.FTZ R7, R190, R7, !PT ;  /* 0x00000007be077209 */ /* 0x000fe40007810000 */
[C---:B------:R-:W-:Y:S02]  /*140a0*/  ISETP.GE.OR P0, PT, R0.reuse, R220, !P0 ;  /* 0x000000dc0000720c */ /* 0x040fe40004706670 */
[----:B------:R-:W-:Y:S02]  /*140b0*/  ISETP.GE.OR P4, PT, R0, R221, !P4 ;  /* 0x000000dd0000720c */ /* 0x000fe40006786670 */
[C---:B------:R-:W-:Y:S01]  /*140c0*/  ISETP.GE.AND P5, PT, R136.reuse, R216, PT ;  /* 0x000000d88800720c */ /* 0x040fe20003fa6270 */
[----:B------:R-:W1:Y:S01]  /*140d0*/  SHFL.BFLY PT, R0, R7, 0x2, 0x1f ;  /* 0x0c401f0007007f89 */ /* 0x000e6200000e0000 */
[CC--:B------:R-:W-:Y:S02]  /*140e0*/  ISETP.GE.AND P1, PT, R135.reuse, R217.reuse, PT ;  /* 0x000000d98700720c */ /* 0x0c0fe40003f26270 */
[C---:B------:R-:W-:Y:S02]  /*140f0*/  ISETP.GE.OR P5, PT, R136.reuse, R220, !P5 ;  /* 0x000000dc8800720c */ /* 0x040fe40006fa6670 */
[C---:B------:R-:W-:Y:S02]  /*14100*/  ISETP.GE.AND P2, PT, R136.reuse, R217, PT ;  /* 0x000000d98800720c */ /* 0x040fe40003f46270 */
[CC--:B------:R-:W-:Y:S02]  /*14110*/  ISETP.GE.OR P1, PT, R135.reuse, R221.reuse, !P1 ;  /* 0x000000dd8700720c */ /* 0x0c0fe40004f26670 */
[----:B------:R-:W-:Y:S02]  /*14120*/  ISETP.GE.AND P3, PT, R135, R216, PT ;  /* 0x000000d88700720c */ /* 0x000fe40003f66270 */
[----:B------:R-:W-:Y:S02]  /*14130*/  FSEL R23, R11, -INF , !P5 ;  /* 0xff8000000b177808 */ /* 0x000fe40006800000 */
[----:B------:R-:W-:Y:S02]  /*14140*/  ISETP.GE.OR P2, PT, R136, R221, !P2 ;  /* 0x000000dd8800720c */ /* 0x000fe40005746670 */
[----:B------:R-:W-:Y:S02]  /*14150*/  FSEL R32, R12, -INF , !P1 ;  /* 0xff8000000c207808 */ /* 0x000fe40004800000 */
[----:B-1----:R-:W-:Y:S02]  /*14160*/  FMNMX.FTZ R136, R16, R20, !PT ;  /* 0x0000001410887209 */ /* 0x002fe40007810000 */
[----:B------:R-:W-:Y:S02]  /*14170*/  FSEL R20, R8, -INF , !P4 ;  /* 0xff80000008147808 */ /* 0x000fe40006000000 */
[C---:B------:R-:W-:Y:S01]  /*14180*/  ISETP.GE.AND P5, PT, R4.reuse, R217, PT ;  /* 0x000000d90400720c */ /* 0x040fe20003fa6270 */
[----:B------:R-:W-:Y:S01]  /*14190*/  SHFL.BFLY PT, R8, R136, 0x1, 0x1f ;  /* 0x0c201f0088087f89 */ /* 0x000fe200000e0000 */
[----:B------:R-:W-:Y:S02]  /*141a0*/  ISETP.GE.AND P1, PT, R4, R216, PT ;  /* 0x000000d80400720c */ /* 0x000fe40003f26270 */
[----:B------:R-:W-:Y:S02]  /*141b0*/  ISETP.GE.OR P3, PT, R135, R220, !P3 ;  /* 0x000000dc8700720c */ /* 0x000fe40005f66670 */
[----:B------:R-:W-:Y:S02]  /*141c0*/  FMNMX.FTZ R135, R7, R0, !PT ;  /* 0x0000000007877209 */ /* 0x000fe40007810000 */
[----:B------:R-:W-:Y:S02]  /*141d0*/  FSEL R21, R9, -INF , !P2 ;  /* 0xff80000009157808 */ /* 0x000fe40005000000 */
[----:B------:R-:W-:Y:S02]  /*141e0*/  FMNMX.FTZ R0, R20, R133, !PT ;  /* 0x0000008514007209 */ /* 0x000fe40007810000 */
[----:B------:R-:W-:Y:S02]  /*141f0*/  ISETP.GE.AND P6, PT, R134, R217, PT ;  /* 0x000000d98600720c */ /* 0x000fe40003fc6270 */
[C---:B------:R-:W-:Y:S02]  /*14200*/  ISETP.GE.OR P5, PT, R4.reuse, R221, !P5 ;  /* 0x000000dd0400720c */ /* 0x040fe40006fa6670 */
[----:B------:R-:W-:Y:S02]  /*14210*/  ISETP.GE.OR P1, PT, R4, R220, !P1 ;  /* 0x000000dc0400720c */ /* 0x000fe40004f26670 */
[----:B------:R-:W1:Y:S01]  /*14220*/  SHFL.BFLY PT, R4, R135, 0x1, 0x1f ;  /* 0x0c201f0087047f89 */ /* 0x000e6200000e0000 */
[----:B------:R-:W-:Y:S02]  /*14230*/  FSEL R22, R10, -INF , !P0 ;  /* 0xff8000000a167808 */ /* 0x000fe40004000000 */
[----:B------:R-:W-:Y:S02]  /*14240*/  FMNMX.FTZ R0, R21, R0, !PT ;  /* 0x0000000015007209 */ /* 0x000fe40007810000 */
[C---:B------:R-:W-:Y:S02]  /*14250*/  ISETP.GE.AND P0, PT, R5.reuse, R217, PT ;  /* 0x000000d90500720c */ /* 0x040fe40003f06270 */
[-C--:B------:R-:W-:Y:S02]  /*14260*/  ISETP.GE.OR P6, PT, R134, R221.reuse, !P6 ;  /* 0x000000dd8600720c */ /* 0x080fe400077c6670 */
[----:B------:R-:W-:Y:S02]  /*14270*/  ISETP.GE.OR P0, PT, R5, R221, !P0 ;  /* 0x000000dd0500720c */ /* 0x000fe40004706670 */
[----:B------:R-:W-:Y:S02]  /*14280*/  FSEL R33, R13, -INF , !P6 ;  /* 0xff8000000d217808 */ /* 0x000fe40007000000 */
[----:B------:R-:W-:Y:S02]  /*14290*/  FMNMX.FTZ R0, R32, R0, !PT ;  /* 0x0000000020007209 */ /* 0x000fe40007810000 */
[----:B------:R-:W-:Y:S02]  /*142a0*/  FSEL R230, R24, -INF , !P0 ;  /* 0xff80000018e67808 */ /* 0x000fe40004000000 */
[C---:B------:R-:W-:Y:S02]  /*142b0*/  ISETP.GE.AND P6, PT, R2.reuse, R217, PT ;  /* 0x000000d90200720c */ /* 0x040fe40003fc6270 */
[C---:B------:R-:W-:Y:S02]  /*142c0*/  ISETP.GE.AND P0, PT, R2.reuse, R216, PT ;  /* 0x000000d80200720c */ /* 0x040fe40003f06270 */
[----:B------:R-:W-:Y:S02]  /*142d0*/  FMNMX.FTZ R0, R33, R0, !PT ;  /* 0x0000000021007209 */ /* 0x000fe40007810000 */
[C---:B------:R-:W-:Y:S02]  /*142e0*/  ISETP.GE.OR P6, PT, R2.reuse, R221, !P6 ;  /* 0x000000dd0200720c */ /* 0x040fe400077c6670 */
[----:B------:R-:W-:Y:S02]  /*142f0*/  ISETP.GE.OR P0, PT, R2, R220, !P0 ;  /* 0x000000dc0200720c */ /* 0x000fe40004706670 */
[----:B------:R-:W-:Y:S02]  /*14300*/  FMNMX.FTZ R2, R230, R0, !PT ;  /* 0x00000000e6027209 */ /* 0x000fe40007810000 */
[----:B------:R-:W-:Y:S02]  /*14310*/  FMNMX.FTZ R0, R22, R138, !PT ;  /* 0x0000008a16007209 */ /* 0x000fe40007810000 */
[----:B------:R-:W-:Y:S02]  /*14320*/  ISETP.GE.AND P4, PT, R134, R216, PT ;  /* 0x000000d88600720c */ /* 0x000fe40003f86270 */
[----:B------:R-:W-:Y:S02]  /*14330*/  FSEL R238, R25, -INF , !P5 ;  /* 0xff80000019ee7808 */ /* 0x000fe40006800000 */
[----:B------:R-:W-:Y:S02]  /*14340*/  ISETP.GE.AND P5, PT, R6, R217, PT ;  /* 0x000000d90600720c */ /* 0x000fe40003fa6270 */
[----:B------:R-:W-:Y:S02]  /*14350*/  FMNMX.FTZ R0, R23, R0, !PT ;  /* 0x0000000017007209 */ /* 0x000fe40007810000 */
[C---:B------:R-:W-:Y:S02]  /*14360*/  ISETP.GE.AND P2, PT, R5.reuse, R216, PT ;  /* 0x000000d80500720c */ /* 0x040fe40003f46270 */
[----:B------:R-:W-:Y:S02]  /*14370*/  FSEL R24, R14, -INF , !P3 ;  /* 0xff8000000e187808 */ /* 0x000fe40005800000 */
[----:B------:R-:W-:Y:S02]  /*14380*/  ISETP.GE.OR P4, PT, R134, R220, !P4 ;  /* 0x000000dc8600720c */ /* 0x000fe40006786670 */
[----:B------:R-:W-:Y:S02]  /*14390*/  ISETP.GE.OR P5, PT, R6, R221, !P5 ;  /* 0x000000dd0600720c */ /* 0x000fe40006fa6670 */
[----:B------:R-:W-:Y:S02]  /*143a0*/  FSEL R236, R28, -INF , !P6 ;  /* 0xff8000001cec7808 */ /* 0x000fe40007000000 */
[----:B------:R-:W-:Y:S01]  /*143b0*/  FMNMX.FTZ R2, R238, R2, !PT ;  /* 0x00000002ee027209 */ /* 0x000fe20007810000 */
[----:B------:R-:W2:Y:S01]  /*143c0*/  LDC.U8 R28, c[0x0][0x2d8] ;  /* 0x0000b600ff1c7b82 */ /* 0x000ea20000000000 */
[----:B------:R-:W-:Y:S02]  /*143d0*/  ISETP.GE.OR P2, PT, R5, R220, !P2 ;  /* 0x000000dc0500720c */ /* 0x000fe40005746670 */
[----:B------:R-:W-:Y:S02]  /*143e0*/  FSEL R25, R15, -INF , !P4 ;  /* 0xff8000000f197808 */ /* 0x000fe40006000000 */
[----:B------:R-:W-:Y:S02]  /*143f0*/  FMNMX.FTZ R0, R24, R0, !PT ;  /* 0x0000000018007209 */ /* 0x000fe40007810000 */
[----:B------:R-:W-:Y:S02]  /*14400*/  FSEL R235, R29, -INF , !P5 ;  /* 0xff8000001deb7808 */ /* 0x000fe40006800000 */
[----:B------:R-:W-:Y:S01]  /*14410*/  FMNMX.FTZ R2, R236, R2, !PT ;  /* 0x00000002ec027209 */ /* 0x000fe20007810000 */
[----:B------:R-:W2:Y:S01]  /*14420*/  LDC.U8 R29, c[0x0][0x2d8] ;  /* 0x0000b600ff1d7b82 */ /* 0x000ea20000000000 */
[----:B-1----:R-:W-:Y:S02]  /*14430*/  FMNMX.FTZ R135, R135, R4, !PT ;  /* 0x0000000487877209 */ /* 0x002fe40007810000 */
[----:B------:R-:W-:Y:S02]  /*14440*/  FMNMX.FTZ R0, R25, R0, !PT ;  /* 0x0000000019007209 */ /* 0x000fe40007810000 */
[----:B------:R-:W-:Y:S01]  /*14450*/  FSEL R234, R26, -INF , !P2 ;  /* 0xff8000001aea7808 */ /* 0x000fe20005000000 */
[----:B------:R-:W-:Y:S01]  /*14460*/  FMUL.FTZ R180, R135, c[0x0][0x23c] ;  /* 0x00008f0087b47a20 */ /* 0x000fe20000410000 */
[----:B------:R-:W-:Y:S01]  /*14470*/  FMNMX.FTZ R4, R235, R2, !PT ;  /* 0x00000002eb047209 */ /* 0x000fe20007810000 */
[----:B------:R-:W-:Y:S01]  /*14480*/  IMAD.U32 R2, RZ, RZ, UR29 ;  /* 0x0000001dff027e24 */ /* 0x000fe2000f8e00ff */
[----:B------:R-:W-:Y:S02]  /*14490*/  ISETP.GE.AND P4, PT, R6, R216, PT ;  /* 0x000000d80600720c */ /* 0x000fe40003f86270 */
[----:B------:R-:W-:Y:S01]  /*144a0*/  FSEL R233, R27, -INF , !P1 ;  /* 0xff8000001be97808 */ /* 0x000fe20004800000 */
[----:B------:R-:W1:Y:S01]  /*144b0*/  SHFL.BFLY PT, R134, R4, 0x2, 0x1f ;  /* 0x0c401f0004867f89 */ /* 0x000e6200000e0000 */
[----:B------:R-:W-:Y:S02]  /*144c0*/  FSETP.NEU.FTZ.AND P2, PT, R135, -INF , PT ;  /* 0xff8000008700780b */ /* 0x000fe40003f5d000 */
[----:B------:R-:W-:Y:S02]  /*144d0*/  FMNMX.FTZ R0, R234, R0, !PT ;  /* 0x00000000ea007209 */ /* 0x000fe40007810000 */
[----:B------:R-:W-:Y:S02]  /*144e0*/  ISETP.GE.OR P4, PT, R6, R220, !P4 ;  /* 0x000000dc0600720c */ /* 0x000fe40006786670 */
[----:B------:R-:W-:Y:S02]  /*144f0*/  FSEL R242, R30, -INF , !P0 ;  /* 0xff8000001ef27808 */ /* 0x000fe40004000000 */
[----:B------:R-:W-:Y:S02]  /*14500*/  FSEL R180, R180, RZ, P2 ;  /* 0x000000ffb4b47208 */ /* 0x000fe40001000000 */
[----:B------:R-:W-:Y:S02]  /*14510*/  FMNMX.FTZ R0, R233, R0, !PT ;  /* 0x00000000e9007209 */ /* 0x000fe40007810000 */
[----:B------:R-:W-:Y:S01]  /*14520*/  FSEL R139, R31, -INF , !P4 ;  /* 0xff8000001f8b7808 */ /* 0x000fe20006000000 */
[--C-:B------:R-:W-:Y:S01]  /*14530*/  FFMA.FTZ R18, R18, c[0x0][0x23c], -R180.reuse ;  /* 0x00008f0012127a23 */ /* 0x100fe200000108b4 */
[----:B------:R-:W-:Y:S01]  /*14540*/  FMNMX.FTZ R0, R242, R0, !PT ;  /* 0x00000000f2007209 */ /* 0x000fe20007810000 */
[----:B------:R-:W-:Y:S01]  /*14550*/  FFMA.FTZ R19, R19, c[0x0][0x23c], -R180 ;  /* 0x00008f0013137a23 */ /* 0x000fe200000108b4 */
[----:B--2---:R-:W-:Y:S01]  /*14560*/  LOP3.LUT R2, R187, UR30, R2, 0x96, !PT ;  /* 0x0000001ebb027c12 */ /* 0x004fe2000f8e9602 */
[----:B------:R-:W-:Y:S01]  /*14570*/  MUFU.EX2 R248, R18 ;  /* 0x0000001200f87308 */ /* 0x000fe20000000800 */
[----:B---3--:R-:W-:Y:S01]  /*14580*/  LOP3.LUT R6, R179, UR15, R186, 0x96, !PT ;  /* 0x0000000fb3067c12 */ /* 0x008fe2000f8e96ba */
[----:B------:R-:W-:Y:S01]  /*14590*/  FFMA.FTZ R174, R174, c[0x0][0x23c], -R180 ;  /* 0x00008f00aeae7a23 */ /* 0x000fe200000108b4 */
[----:B------:R-:W-:Y:S01]  /*145a0*/  FMNMX.FTZ R0, R139, R0, !PT ;  /* 0x000000008b007209 */ /* 0x000fe20007810000 */
[----:B------:R-:W-:Y:S01]  /*145b0*/  IMAD.WIDE.U32 R12, R2, -0x326172a9, RZ ;  /* 0xcd9e8d57020c7825 */ /* 0x000fe200078e00ff */
[----:B-----5:R-:W-:Y:S02]  /*145c0*/  LOP3.LUT R5, R177, UR15, R186, 0x96, !PT ;  /* 0x0000000fb1057c12 */ /* 0x020fe4000f8e96ba */
[----:B------:R-:W-:Y:S01]  /*145d0*/  FMNMX.FTZ R136, R136, R8, !PT ;  /* 0x0000000888887209 */ /* 0x000fe20007810000 */
[----:B------:R-:W2:Y:S01]  /*145e0*/  SHFL.BFLY PT, R2, R0, 0x2, 0x1f ;  /* 0x0c401f0000027f89 */ /* 0x000ea200000e0000 */
[----:B------:R-:W-:Y:S01]  /*145f0*/  IMAD.WIDE.U32 R6, R6, -0x326172a9, RZ ;  /* 0xcd9e8d5706067825 */ /* 0x000fe200078e00ff */
[----:B------:R3:W-:Y:S01]  /*14600*/  MUFU.EX2 R247, R19 ;  /* 0x0000001300f77308 */ /* 0x0007e20000000800 */
[----:B----4-:R-:W-:Y:S02]  /*14610*/  LOP3.LUT R9, R13, UR16, R184, 0x96, !PT ;  /* 0x000000100d097c12 */ /* 0x010fe4000f8e96b8 */
[----:B-1----:R-:W-:Y:S01]  /*14620*/  FMNMX.FTZ R134, R4, R134, !PT ;  /* 0x0000008604867209 */ /* 0x002fe20007810000 */
[----:B------:R-:W-:Y:S01]  /*14630*/  IMAD.WIDE.U32 R4, R5, -0x326172a9, RZ ;  /* 0xcd9e8d5705047825 */ /* 0x000fe200078e00ff */
[----:B------:R-:W-:Y:S02]  /*14640*/  LOP3.LUT R8, R7, UR14, R12, 0x96, !PT ;  /* 0x0000000e07087c12 */ /* 0x000fe4000f8e960c */
[----:B------:R-:W-:Y:S01]  /*14650*/  LOP3.LUT R7, R13, UR16, R182, 0x96, !PT ;  /* 0x000000100d077c12 */ /* 0x000fe2000f8e96b6 */
[----:B------:R-:W-:Y:S01]  /*14660*/  IMAD.WIDE.U32 R14, R9, -0x2daee0ad, RZ ;  /* 0xd2511f53090e7825 */ /* 0x000fe200078e00ff */
[----:B------:R-:W-:Y:S01]  /*14670*/  LOP3.LUT R12, R5, UR14, R12, 0x96, !PT ;  /* 0x0000000e050c7c12 */ /* 0x000fe2000f8e960c */
[----:B------:R-:W1:Y:S01]  /*14680*/  SHFL.BFLY PT, R16, R134, 0x1, 0x1f ;  /* 0x0c201f0086107f89 */ /* 0x000e6200000e0000 */
[----:B------:R-:W-:Y:S01]  /*14690*/  FSETP.NEU.FTZ.AND P3, PT, R136, -INF , PT ;  /* 0xff8000008800780b */ /* 0x000fe20003f7d000 */
[----:B------:R-:W-:Y:S01]  /*146a0*/  IMAD.WIDE.U32 R8, R8, -0x2daee0ad, RZ ;  /* 0xd2511f5308087825 */ /* 0x000fe200078e00ff */
[----:B------:R-:W-:Y:S01]  /*146b0*/  LOP3.LUT R5, R15, UR13, R178, 0x96, !PT ;  /* 0x0000000d0f057c12 */ /* 0x000fe2000f8e96b2 */
[----:B------:R-:W-:Y:S01]  /*146c0*/  MUFU.EX2 R227, R174 ;  /* 0x000000ae00e37308 */ /* 0x000fe20000000800 */
[----:B------:R-:W-:Y:S01]  /*146d0*/  PRMT R28, R28, 0x7054, R29 ;  /* 0x000070541c1c7816 */ /* 0x000fe2000000001d */
[----:B------:R-:W-:Y:S01]  /*146e0*/  FMUL.FTZ R181, R136, c[0x0][0x23c] ;  /* 0x00008f0088b57a20 */ /* 0x000fe20000410000 */
[----:B------:R-:W-:Y:S01]  /*146f0*/  LOP3.LUT R14, R9, UR11, R14, 0x96, !PT ;  /* 0x0000000b090e7c12 */ /* 0x000fe2000f8e960e */
[----:B------:R-:W-:Y:S03]  /*14700*/  IMAD.WIDE.U32 R10, R7, -0x2daee0ad, RZ ;  /* 0xd2511f53070a7825 */ /* 0x000fe600078e00ff */
[----:B------:R-:W-:Y:S01]  /*14710*/  FSEL R181, R181, RZ, P3 ;  /* 0x000000ffb5b57208 */ /* 0x000fe20001800000 */
[----:B------:R-:W-:Y:S01]  /*14720*/  IMAD.WIDE.U32 R14, R14, -0x326172a9, RZ ;  /* 0xcd9e8d570e0e7825 */ /* 0x000fe200078e00ff */
[----:B------:R-:W-:Y:S02]  /*14730*/  LOP3.LUT R7, R11, UR13, R176, 0x96, !PT ;  /* 0x0000000d0b077c12 */ /* 0x000fe4000f8e96b0 */
[----:B--2---:R-:W-:Y:S01]  /*14740*/  FMNMX.FTZ R0, R0, R2, !PT ;  /* 0x0000000200007209 */ /* 0x004fe20007810000 */
[----:B---3--:R-:W-:Y:S04]  /*14750*/  IMAD.WIDE.U32 R18, R5, -0x326172a9, RZ ;  /* 0xcd9e8d5705127825 */ /* 0x008fe800078e00ff */
[--C-:B------:R-:W-:Y:S01]  /*14760*/  FFMA.FTZ R137, R137, c[0x0][0x23c], -R181.reuse ;  /* 0x00008f0089897a23 */ /* 0x100fe200000108b5 */
[----:B------:R-:W-:Y:S01]  /*14770*/  LOP3.LUT R5, R19, UR12, R6, 0x96, !PT ;  /* 0x0000000c13057c12 */ /* 0x000fe2000f8e9606 */
[----:B------:R-:W-:Y:S01]  /*14780*/  IMAD.WIDE.U32 R26, R7, -0x326172a9, RZ ;  /* 0xcd9e8d57071a7825 */ /* 0x000fe200078e00ff */
[----:B------:R-:W-:Y:S01]  /*14790*/  LOP3.LUT R18, R15, UR10, R18, 0x96, !PT ;  /* 0x0000000a0f127c12 */ /* 0x000fe2000f8e9612 */
[----:B------:R-:W2:Y:S01]  /*147a0*/  SHFL.BFLY PT, R2, R0, 0x1, 0x1f ;  /* 0x0c201f0000027f89 */ /* 0x000ea200000e0000 */
[----:B------:R2:W-:Y:S01]  /*147b0*/  MUFU.EX2 R250, R137 ;  /* 0x0000008900fa7308 */ /* 0x0005e20000000800 */
[--C-:B------:R-:W-:Y:S01]  /*147c0*/  FFMA.FTZ R17, R17, c[0x0][0x23c], -R181.reuse ;  /* 0x00008f0011117a23 */ /* 0x100fe200000108b5 */
[----:B------:R-:W-:Y:S01]  /*147d0*/  LOP3.LUT R6, R27, UR12, R4, 0x96, !PT ;  /* 0x0000000c1b067c12 */ /* 0x000fe2000f8e9604 */
[----:B------:R-:W-:Y:S01]  /*147e0*/  IMAD.WIDE.U32 R18, R18, -0x2daee0ad, RZ ;  /* 0xd2511f5312127825 */ /* 0x000fe200078e00ff */
[----:B-1----:R-:W-:Y:S03]  /*147f0*/  FMNMX.FTZ R134, R134, R16, !PT ;  /* 0x0000001086867209 */ /* 0x002fe60007810000 */
[----:B------:R-:W-:Y:S01]  /*14800*/  IMAD.WIDE.U32 R4, R5, -0x2daee0ad, RZ ;  /* 0xd2511f5305047825 */ /* 0x000fe200078e00ff */
[----:B------:R-:W-:Y:S02]  /*14810*/  FSETP.NEU.FTZ.AND P1, PT, R134, -INF , PT ;  /* 0xff8000008600780b */ /* 0x000fe40003f3d000 */
[----:B------:R1:W-:Y:S01]  /*14820*/  MUFU.EX2 R249, R17 ;  /* 0x0000001100f97308 */ /* 0x0003e20000000800 */
[----:B------:R-:W-:Y:S01]  /*14830*/  IMAD.WIDE.U32 R12, R12, -0x2daee0ad, RZ ;  /* 0xd2511f530c0c7825 */ /* 0x000fe200078e00ff */
[----:B------:R-:W-:Y:S02]  /*14840*/  LOP3.LUT R7, R19, UR7, R4, 0x96, !PT ;  /* 0x0000000713077c12 */ /* 0x000fe4000f8e9604 */
[----:B------:R-:W-:Y:S01]  /*14850*/  LOP3.LUT R8, R5, UR9, R8, 0x96, !PT ;  /* 0x0000000905087c12 */ /* 0x000fe2000f8e9608 */
[----:B------:R-:W-:Y:S01]  /*14860*/  IMAD.WIDE.U32 R4, R6, -0x2daee0ad, RZ ;  /* 0xd2511f5306047825 */ /* 0x000fe200078e00ff */
[----:B------:R-:W-:Y:S03]  /*14870*/  LOP3.LUT R10, R13, UR11, R10, 0x96, !PT ;  /* 0x0000000b0d0a7c12 */ /* 0x000fe6000f8e960a */
[----:B------:R-:W-:Y:S01]  /*14880*/  FFMA.FTZ R6, R175, c[0x0][0x23c], -R180 ;  /* 0x00008f00af067a23 */ /* 0x000fe200000108b4 */
[----:B------:R-:W-:Y:S01]  /*14890*/  LOP3.LUT R12, R5, UR9, R12, 0x96, !PT ;  /* 0x00000009050c7c12 */ /* 0x000fe2000f8e960c */
[----:B------:R-:W-:Y:S02]  /*148a0*/  IMAD.WIDE.U32 R10, R10, -0x326172a9, RZ ;  /* 0xcd9e8d570a0a7825 */ /* 0x000fe400078e00ff */
[----:B------:R3:W-:Y:S01]  /*148b0*/  MUFU.EX2 R245, R6 ;  /* 0x0000000600f57308 */ /* 0x0007e20000000800 */
[----:B--2---:R-:W-:Y:S01]  /*148c0*/  FMNMX.FTZ R137, R0, R2, !PT ;  /* 0x0000000200897209 */ /* 0x004fe20007810000 */
[----:B------:R-:W-:Y:S01]  /*148d0*/  FMUL.FTZ R182, R134, c[0x0][0x23c] ;  /* 0x00008f0086b67a20 */ /* 0x000fe20000410000 */
[----:B------:R-:W-:Y:S01]  /*148e0*/  LOP3.LUT R16, R11, UR10, R26, 0x96, !PT ;  /* 0x0000000a0b107c12 */ /* 0x000fe2000f8e961a */
[----:B------:R-:W-:Y:S01]  /*148f0*/  IMAD.WIDE.U32 R8, R8, -0x326172a9, RZ ;  /* 0xcd9e8d5708087825 */ /* 0x000fe200078e00ff */
[C---:B------:R-:W-:Y:S02]  /*14900*/  FSETP.NEU.FTZ.AND P0, PT, R137.reuse, -INF , PT ;  /* 0xff8000008900780b */ /* 0x040fe40003f1d000 */
[----:B------:R-:W-:Y:S01]  /*14910*/  FSEL R182, R182, RZ, P1 ;  /* 0x000000ffb6b67208 */ /* 0x000fe20000800000 */
[----:B------:R-:W-:Y:S01]  /*14920*/  FMUL.FTZ R183, R137, c[0x0][0x23c] ;  /* 0x00008f0089b77a20 */ /* 0x000fe20000410000 */
[----:B------:R-:W-:Y:S01]  /*14930*/  LOP3.LUT R19, R9, UR8, R14, 0x96, !PT ;  /* 0x0000000809137c12 */ /* 0x000fe2000f8e960e */
[----:B------:R-:W-:Y:S03]  /*14940*/  IMAD.WIDE.U32 R12, R12, -0x326172a9, RZ ;  /* 0xcd9e8d570c0c7825 */ /* 0x000fe600078e00ff */
[----:B------:R-:W-:Y:S01]  /*14950*/  FSEL R183, R183, RZ, P0 ;  /* 0x000000ffb7b77208 */ /* 0x000fe20000000000 */
[----:B-1----:R-:W-:Y:S01]  /*14960*/  IMAD.WIDE.U32 R16, R16, -0x2daee0ad, RZ ;  /* 0xd2511f5310107825 */ /* 0x002fe200078e00ff */
[----:B------:R-:W-:Y:S03]  /*14970*/  LOP3.LUT R13, R13, UR8, R10, 0x96, !PT ;  /* 0x000000080d0d7c12 */ /* 0x000fe6000f8e960a */
[----:B------:R-:W-:Y:S01]  /*14980*/  FFMA.FTZ R0, R21, c[0x0][0x23c], -R182 ;  /* 0x00008f0015007a23 */ /* 0x000fe200000108b6 */
[----:B------:R-:W-:Y:S01]  /*14990*/  LOP3.LUT R4, R17, UR7, R4, 0x96, !PT ;  /* 0x0000000711047c12 */ /* 0x000fe2000f8e9604 */
[----:B------:R-:W-:Y:S02]  /*149a0*/  FFMA.FTZ R20, R20, c[0x0][0x23c], -R182 ;  /* 0x00008f0014147a23 */ /* 0x000fe400000108b6 */
[----:B------:R1:W-:Y:S01]  /*149b0*/  MUFU.EX2 R243, R0 ;  /* 0x0000000000f37308 */ /* 0x0003e20000000800 */
[--C-:B------:R-:W-:Y:S02]  /*149c0*/  FFMA.FTZ R172, R172, c[0x0][0x23c], -R181.reuse ;  /* 0x00008f00acac7a23 */ /* 0x100fe400000108b5 */
[----:B---3--:R-:W-:Y:S04]  /*149d0*/  IMAD.WIDE.U32 R6, R7, -0x326172a9, RZ ;  /* 0xcd9e8d5707067825 */ /* 0x008fe800078e00ff */
[----:B------:R-:W-:Y:S01]  /*149e0*/  IMAD.WIDE.U32 R4, R4, -0x326172a9, RZ ;  /* 0xcd9e8d5704047825 */ /* 0x000fe200078e00ff */
[C---:B------:R-:W-:Y:S02]  /*149f0*/  LOP3.LUT R9, R6.reuse, 0xffff, RZ, 0xc0, !PT ;  /* 0x0000ffff06097812 */ /* 0x040fe400078ec0ff */
[--C-:B------:R-:W-:Y:S01]  /*14a00*/  SHF.R.U32.HI R14, RZ, 0x10, R6.reuse ;  /* 0x00000010ff0e7819 */ /* 0x100fe20000011606 */
[----:B------:R-:W-:Y:S01]  /*14a10*/  MUFU.EX2 R244, R20 ;  /* 0x0000001400f47308 */ /* 0x000fe20000000800 */
[----:B------:R-:W-:Y:S01]  /*14a20*/  LOP3.LUT R15, R6, 0xff, RZ, 0xc0, !PT ;  /* 0x000000ff060f7812 */ /* 0x000fe200078ec0ff */
[----:B------:R-:W-:Y:S01]  /*14a30*/  FFMA.FTZ R173, R173, c[0x0][0x23c], -R181 ;  /* 0x00008f00adad7a23 */ /* 0x000fe200000108b5 */
[----:B------:R-:W-:Y:S01]  /*14a40*/  SHF.R.U32.HI R17, RZ, 0x18, R6 ;  /* 0x00000018ff117819 */ /* 0x000fe20000011606 */
[----:B------:R-:W-:Y:S01]  /*14a50*/  FFMA.FTZ R6, R22, c[0x0][0x23c], -R183 ;  /* 0x00008f0016067a23 */ /* 0x000fe200000108b7 */
[----:B------:R-:W-:Y:S02]  /*14a60*/  LOP3.LUT R8, R7, UR18, R8, 0x96, !PT ;  /* 0x0000001207087c12 */ /* 0x000fe4000f8e9608 */
[--C-:B------:R-:W-:Y:S02]  /*14a70*/  SHF.R.U32.HI R7, RZ, 0x10, R4.reuse ;  /* 0x00000010ff077819 */ /* 0x100fe40000011604 */
[C---:B------:R-:W-:Y:S01]  /*14a80*/  LOP3.LUT R2, R4.reuse, 0xffff, RZ, 0xc0, !PT ;  /* 0x0000ffff04027812 */ /* 0x040fe200078ec0ff */
[----:B------:R2:W-:Y:S01]  /*14a90*/  MUFU.EX2 R241, R6 ;  /* 0x0000000600f17308 */ /* 0x0005e20000000800 */
[----:B------:R-:W-:Y:S02]  /*14aa0*/  SHF.R.U32.HI R10, RZ, 0x18, R4 ;  /* 0x00000018ff0a7819 */ /* 0x000fe40000011604 */
[----:B-1----:R-:W-:Y:S02]  /*14ab0*/  LOP3.LUT R0, R5, UR18, R12, 0x96, !PT ;  /* 0x0000001205007c12 */ /* 0x002fe4000f8e960c */
[----:B------:R-:W-:Y:S02]  /*14ac0*/  SHF.R.U32.HI R5, RZ, 0x8, R9 ;  /* 0x00000008ff057819 */ /* 0x000fe40000011609 */
[----:B------:R-:W-:Y:S02]  /*14ad0*/  LOP3.LUT R11, R4, 0xff, RZ, 0xc0, !PT ;  /* 0x000000ff040b7812 */ /* 0x000fe400078ec0ff */
[----:B------:R-:W-:Y:S01]  /*14ae0*/  PRMT R174, R15, 0x5410, R5 ;  /* 0x000054100fae7816 */ /* 0x000fe20000000005 */
[----:B------:R-:W-:Y:S01]  /*14af0*/  IMAD.WIDE.U32 R4, R19, -0x2daee0ad, RZ ;  /* 0xd2511f5313047825 */ /* 0x000fe200078e00ff */
[----:B------:R-:W-:Y:S01]  /*14b00*/  LOP3.LUT R9, R14, 0xff, RZ, 0xc0, !PT ;  /* 0x000000ff0e097812 */ /* 0x000fe200078ec0ff */
[----:B------:R1:W-:Y:S01]  /*14b10*/  MUFU.EX2 R228, R172 ;  /* 0x000000ac00e47308 */ /* 0x0003e20000000800 */
[----:B------:R-:W-:Y:S01]  /*14b20*/  SHF.R.U32.HI R12, RZ, 0x18, R8 ;  /* 0x00000018ff0c7819 */ /* 0x000fe20000011608 */
[--C-:B------:R-:W-:Y:S01]  /*14b30*/  HSET2.LE.AND R174, R174, R28.reuse, PT ;  /* 0x0000001caeae7233 */ /* 0x100fe20003803000 */
[C---:B------:R-:W-:Y:S02]  /*14b40*/  LOP3.LUT R14, R4.reuse, 0xffff, RZ, 0xc0, !PT ;  /* 0x0000ffff040e7812 */ /* 0x040fe400078ec0ff */
[----:B------:R-:W-:Y:S02]  /*14b50*/  LOP3.LUT R15, R4, 0xff, RZ, 0xc0, !PT ;  /* 0x000000ff040f7812 */ /* 0x000fe400078ec0ff */
[--C-:B------:R-:W-:Y:S02]  /*14b60*/  SHF.R.U32.HI R197, RZ, 0x18, R4.reuse ;  /* 0x00000018ffc57819 */ /* 0x100fe40000011604 */
[----:B------:R-:W-:Y:S01]  /*14b70*/  SHF.R.U32.HI R194, RZ, 0x10, R4 ;  /* 0x00000010ffc27819 */ /* 0x000fe20000011604 */
[----:B------:R-:W-:Y:S01]  /*14b80*/  MUFU.EX2 R246, R173 ;  /* 0x000000ad00f67308 */ /* 0x000fe20000000800 */
[----:B------:R-:W-:Y:S02]  /*14b90*/  LOP3.LUT R4, R8, 0xffff, RZ, 0xc0, !PT ;  /* 0x0000ffff08047812 */ /* 0x000fe400078ec0ff */
[----:B--2---:R-:W-:Y:S02]  /*14ba0*/  SHF.R.U32.HI R6, RZ, 0x8, R2 ;  /* 0x00000008ff067819 */ /* 0x004fe40000011602 */
[----:B------:R-:W-:Y:S01]  /*14bb0*/  LOP3.LUT R2, R7, 0xff, RZ, 0xc0, !PT ;  /* 0x000000ff07027812 */ /* 0x000fe200078ec0ff */
[----:B------:R-:W-:Y:S01]  /*14bc0*/  FFMA.FTZ R7, R23, c[0x0][0x23c], -R183 ;  /* 0x00008f0017077a23 */ /* 0x000fe200000108b7 */
[----:B------:R-:W-:Y:S01]  /*14bd0*/  PRMT R20, R11, 0x5410, R6 ;  /* 0x000054100b147816 */ /* 0x000fe20000000006 */
[----:B------:R-:W-:Y:S01]  /*14be0*/  FFMA.FTZ R6, R33, c[0x0][0x23c], -R182 ;  /* 0x00008f0021067a23 */ /* 0x000fe200000108b6 */
[----:B------:R-:W-:Y:S01]  /*14bf0*/  PRMT R19, R2, 0x5410, R10 ;  /* 0x0000541002137816 */ /* 0x000fe2000000000a */
[----:B------:R-:W-:Y:S01]  /*14c00*/  FFMA.FTZ R2, R32, c[0x0][0x23c], -R182 ;  /* 0x00008f0020027a23 */ /* 0x000fe200000108b6 */
[----:B------:R2:W3:Y:S01]  /*14c10*/  MUFU.EX2 R240, R7 ;  /* 0x0000000700f07308 */ /* 0x0004e20000000800 */
[----:B------:R-:W-:Y:S01]  /*14c20*/  LOP3.LUT R184, R5, UR17, R18, 0x96, !PT ;  /* 0x0000001105b87c12 */ /* 0x000fe2000f8e9612 */
[----:B------:R-:W-:Y:S01]  /*14c30*/  IMAD.WIDE.U32 R10, R13, -0x2daee0ad, RZ ;  /* 0xd2511f530d0a7825 */ /* 0x000fe200078e00ff */
[----:B------:R-:W-:Y:S02]  /*14c40*/  LOP3.LUT R13, R8, 0xff, RZ, 0xc0, !PT ;  /* 0x000000ff080d7812 */ /* 0x000fe400078ec0ff */
[----:B------:R-:W-:Y:S02]  /*14c50*/  SHF.R.U32.HI R5, RZ, 0x8, R4 ;  /* 0x00000008ff057819 */ /* 0x000fe40000011604 */
[----:B------:R-:W-:Y:S02]  /*14c60*/  PRMT R17, R9, 0x5410, R17 ;  /* 0x0000541009117816 */ /* 0x000fe40000000011 */
[----:B------:R-:W-:Y:S01]  /*14c70*/  PRMT R13, R13, 0x5410, R5 ;  /* 0x000054100d0d7816 */ /* 0x000fe20000000005 */
[----:B------:R4:W-:Y:S01]  /*14c80*/  MUFU.EX2 R239, R2 ;  /* 0x0000000200ef7308 */ /* 0x0009e20000000800 */
[----:B------:R-:W-:Y:S01]  /*14c90*/  FFMA.FTZ R5, R24, c[0x0][0x23c], -R183 ;  /* 0x00008f0018057a23 */ /* 0x000fe200000108b7 */
[----:B------:R-:W-:Y:S01]  /*14ca0*/  SHF.R.U32.HI R9, RZ, 0x10, R8 ;  /* 0x00000010ff097819 */ /* 0x000fe20000011608 */
[--C-:B------:R-:W-:Y:S01]  /*14cb0*/  HSET2.LE.AND R175, R17, R28.reuse, PT ;  /* 0x0000001c11af7233 */ /* 0x100fe20003803000 */
[----:B------:R-:W-:Y:S01]  /*14cc0*/  LOP3.LUT R185, R11, UR17, R16, 0x96, !PT ;  /* 0x000000110bb97c12 */ /* 0x000fe2000f8e9610 */
[--C-:B-1----:R-:W-:Y:S01]  /*14cd0*/  HSET2.LE.AND R172, R13, R28.reuse, PT ;  /* 0x0000001c0dac7233 */ /* 0x102fe20003803000 */
[----:B------:R-:W-:Y:S02]  /*14ce0*/  LOP3.LUT R8, R9, 0xff, RZ, 0xc0, !PT ;  /* 0x000000ff09087812 */ /* 0x000fe400078ec0ff */
[----:B------:R-:W-:Y:S02]  /*14cf0*/  LOP3.LUT R186, R10, 0xffff, RZ, 0xc0, !PT ;  /* 0x0000ffff0aba7812 */ /* 0x000fe400078ec0ff */
[----:B------:R1:W-:Y:S01]  /*14d00*/  MUFU.EX2 R231, R5 ;  /* 0x0000000500e77308 */ /* 0x0003e20000000800 */
[----:B------:R-:W-:Y:S02]  /*14d10*/  PRMT R8, R8, 0x5410, R12 ;  /* 0x0000541008087816 */ /* 0x000fe4000000000c */
[----:B------:R-:W-:Y:S02]  /*14d20*/  LOP3.LUT R187, R10, 0xff, RZ, 0xc0, !PT ;  /* 0x000000ff0abb7812 */ /* 0x000fe400078ec0ff */
[----:B--2---:R-:W-:Y:S01]  /*14d30*/  LOP3.LUT R7, R0, 0xff, RZ, 0xc0, !PT ;  /* 0x000000ff00077812 */ /* 0x004fe200078ec0ff */
[--C-:B------:R-:W-:Y:S01]  /*14d40*/  HSET2.LE.AND R173, R8, R28.reuse, PT ;  /* 0x0000001c08ad7233 */ /* 0x100fe20003803000 */
[----:B---3--:R-:W-:Y:S02]  /*14d50*/  F2FP.BF16.PACK_AB R8, R240, R241 ;  /* 0x000000f1f008723e */ /* 0x008fe400000010ff */
[--C-:B------:R-:W-:Y:S01]  /*14d60*/  SHF.R.U32.HI R189, RZ, 0x10, R10.reuse ;  /* 0x00000010ffbd7819 */ /* 0x100fe2000001160a */
[----:B------:R2:W3:Y:S01]  /*14d70*/  MUFU.EX2 R237, R6 ;  /* 0x0000000600ed7308 */ /* 0x0004e20000000800 */
[----:B------:R-:W-:Y:S02]  /*14d80*/  SHF.R.U32.HI R188, RZ, 0x18, R10 ;  /* 0x00000018ffbc7819 */ /* 0x000fe4000001160a */
[----:B----4-:R-:W-:Y:S04]  /*14d90*/  LOP3.LUT R2, R0, 0xffff, RZ, 0xc0, !PT ;  /* 0x0000ffff00027812 */ /* 0x010fe800078ec0ff */
[----:B------:R-:W-:Y:S02]  /*14da0*/  SHF.R.U32.HI R4, RZ, 0x8, R2 ;  /* 0x00000008ff047819 */ /* 0x000fe40000011602 */
[----:B------:R-:W-:Y:S02]  /*14db0*/  SHF.R.U32.HI R2, RZ, 0x10, R0 ;  /* 0x00000010ff027819 */ /* 0x000fe40000011600 */
[----:B------:R-:W-:Y:S02]  /*14dc0*/  PRMT R176, R7, 0x5410, R4 ;  /* 0x0000541007b07816 */ /* 0x000fe40000000004 */
[----:B------:R-:W-:Y:S02]  /*14dd0*/  LOP3.LUT R4, R2, 0xff, RZ, 0xc0, !PT ;  /* 0x000000ff02047812 */ /* 0x000fe400078ec0ff */
[----:B------:R-:W-:Y:S01]  /*14de0*/  FSEL R2, R136, RZ, P3 ;  /* 0x000000ff88027208 */ /* 0x000fe20001800000 */
[--C-:B------:R-:W-:Y:S01]  /*14df0*/  HSET2.LE.AND R176, R176, R28.reuse, PT ;  /* 0x0000001cb0b07233 */ /* 0x100fe20003803000 */
[----:B------:R-:W-:Y:S03]  /*14e00*/  SHF.R.U32.HI R7, RZ, 0x8, R14 ;  /* 0x00000008ff077819 */ /* 0x000fe6000001160e */
[----:B-1----:R-:W-:Y:S01]  /*14e10*/  FADD.FTZ R5, -R2, R3 ;  /* 0x0000000302057221 */ /* 0x002fe20000010100 */
[----:B------:R-:W-:Y:S01]  /*14e20*/  FSEL R2, R134, RZ, P1 ;  /* 0x000000ff86027208 */ /* 0x000fe20000800000 */
[----:B------:R-:W-:Y:S01]  /*14e30*/  FFMA.FTZ R3, R25, c[0x0][0x23c], -R183 ;  /* 0x00008f0019037a23 */ /* 0x000fe200000108b7 */
[----:B--2---:R-:W-:Y:S02]  /*14e40*/  SHF.R.U32.HI R6, RZ, 0x18, R0 ;  /* 0x00000018ff067819 */ /* 0x004fe40000011600 */
[----:B------:R-:W-:Y:S01]  /*14e50*/  FSEL R0, R135, RZ, P2 ;  /* 0x000000ff87007208 */ /* 0x000fe20001000000 */
[----:B------:R1:W2:Y:S01]  /*14e60*/  MUFU.EX2 R229, R3 ;  /* 0x0000000300e57308 */ /* 0x0002a20000000800 */
[----:B------:R-:W-:Y:S02]  /*14e70*/  PRMT R177, R4, 0x5410, R6 ;  /* 0x0000541004b17816 */ /* 0x000fe40000000006 */
[----:B------:R-:W-:Y:S01]  /*14e80*/  F2FP.BF16.PACK_AB R6, R249, R250 ;  /* 0x000000faf906723e */ /* 0x000fe200000010ff */
[----:B------:R-:W-:Y:S01]  /*14e90*/  FADD.FTZ R4, -R0, R132 ;  /* 0x0000008400047221 */ /* 0x000fe20000010100 */
[----:B------:R-:W-:Y:S01]  /*14ea0*/  FSEL R0, R137, RZ, P0 ;  /* 0x000000ff89007208 */ /* 0x000fe20000000000 */
[--C-:B------:R-:W-:Y:S01]  /*14eb0*/  HSET2.LE.AND R177, R177, R28.reuse, PT ;  /* 0x0000001cb1b17233 */ /* 0x100fe20003803000 */
[----:B------:R-:W-:Y:S02]  /*14ec0*/  LOP3.LUT R174, R174, R6, RZ, 0xc0, !PT ;  /* 0x00000006aeae7212 */ /* 0x000fe400078ec0ff */
[----:B------:R-:W-:Y:S02]  /*14ed0*/  F2FP.BF16.PACK_AB R6, R245, R227 ;  /* 0x000000e3f506723e */ /* 0x000fe400000010ff */
[----:B------:R-:W-:Y:S02]  /*14ee0*/  PRMT R251, R15, 0x5410, R7 ;  /* 0x000054100ffb7816 */ /* 0x000fe40000000007 */
[----:B------:R-:W-:Y:S02]  /*14ef0*/  F2FP.BF16.PACK_AB R7, R247, R248 ;  /* 0x000000f8f707723e */ /* 0x000fe400000010ff */
[----:B------:R-:W-:Y:S01]  /*14f00*/  LOP3.LUT R173, R173, R6, RZ, 0xc0, !PT ;  /* 0x00000006adad7212 */ /* 0x000fe200078ec0ff */
[--C-:B------:R-:W-:Y:S01]  /*14f10*/  HSET2.LE.AND R6, R19, R28.reuse, PT ;  /* 0x0000001c13067233 */ /* 0x100fe20003803000 */
[----:B------:R-:W-:Y:S02]  /*14f20*/  LOP3.LUT R175, R175, R7, RZ, 0xc0, !PT ;  /* 0x00000007afaf7212 */ /* 0x000fe400078ec0ff */
[----:B------:R-:W-:Y:S02]  /*14f30*/  F2FP.BF16.PACK_AB R7, R243, R244 ;  /* 0x000000f4f307723e */ /* 0x000fe400000010ff */
[----:B---3--:R-:W-:Y:S02]  /*14f40*/  F2FP.BF16.PACK_AB R178, R237, R239 ;  /* 0x000000efedb2723e */ /* 0x008fe400000010ff */
[----:B------:R-:W-:Y:S01]  /*14f50*/  LOP3.LUT R176, R176, R7, RZ, 0xc0, !PT ;  /* 0x00000007b0b07212 */ /* 0x000fe200078ec0ff */
[----:B-1----:R-:W-:Y:S01]  /*14f60*/  FADD.FTZ R3, -R2, R133 ;  /* 0x0000008502037221 */ /* 0x002fe20000010100 */
[----:B--2---:R-:W-:Y:S01]  /*14f70*/  F2FP.BF16.PACK_AB R179, R229, R231 ;  /* 0x000000e7e5b3723e */ /* 0x004fe200000010ff */
[----:B------:R-:W-:Y:S01]  /*14f80*/  FADD.FTZ R2, -R0, R138 ;  /* 0x0000008a00027221 */ /* 0x000fe20000010100 */
[----:B------:R-:W-:Y:S02]  /*14f90*/  F2FP.BF16.PACK_AB R0, R246, R228 ;  /* 0x000000e4f600723e */ /* 0x000fe400000010ff */
[----:B------:R-:W-:Y:S02]  /*14fa0*/  LOP3.LUT R179, R6, R179, RZ, 0xc0, !PT ;  /* 0x000000b306b37212 */ /* 0x000fe400078ec0ff */
[----:B------:R-:W-:Y:S01]  /*14fb0*/  LOP3.LUT R172, R172, R0, RZ, 0xc0, !PT ;  /* 0x00000000acac7212 */ /* 0x000fe200078ec0ff */
[----:B------:R-:W-:Y:S01]  /*14fc0*/  FMUL.FTZ R0, R5, c[0x0][0x23c] ;  /* 0x00008f0005007a20 */ /* 0x000fe20000410000 */
[----:B------:R-:W-:Y:S01]  /*14fd0*/  HSET2.LE.AND R5, R20, R28, PT ;  /* 0x0000001c14057233 */ /* 0x000fe20003803000 */
[----:B------:R-:W-:Y:S01]  /*14fe0*/  LOP3.LUT R177, R177, R8, RZ, 0xc0, !PT ;  /* 0x00000008b1b17212 */ /* 0x000fe200078ec0ff */
[----:B------:R-:W1:Y:S01]  /*14ff0*/  LDSM.16.MT88.4 R20, [R201+0xa000] ;  /* 0x00a00000c914783b */ /* 0x000e620000004200 */
[----:B------:R2:W3:Y:S01]  /*15000*/  MUFU.EX2 R132, R0 ;  /* 0x0000000000847308 */ /* 0x0004e20000000800 */
[----:B------:R-:W-:Y:S02]  /*15010*/  LOP3.LUT R138, R194, 0xff, RZ, 0xc0, !PT ;  /* 0x000000ffc28a7812 */ /* 0x000fe400078ec0ff */
[----:B------:R-:W-:Y:S02]  /*15020*/  LOP3.LUT R178, R5, R178, RZ, 0xc0, !PT ;  /* 0x000000b205b27212 */ /* 0x000fe400078ec0ff */
[----:B------:R-:W-:Y:S01]  /*15030*/  PLOP3.LUT P0, PT, PT, PT, UP0, 0x80, 0x0 ;  /* 0x000000000000781c */ /* 0x000fe20003f0f008 */
[----:B--2---:R-:W-:Y:S02]  /*15040*/  FMUL.FTZ R0, R4, c[0x0][0x23c] ;  /* 0x00008f0004007a20 */ /* 0x004fe40000410000 */
[C---:B---3--:R-:W-:Y:S02]  /*15050*/  FMUL.FTZ R4, R132.reuse, R140 ;  /* 0x0000008c84047220 */ /* 0x048fe40000410000 */
        /* <DEDUP_REMOVED lines=13> */
[----:B--2---:R-:W-:Y:S02]  /*15130*/  FMUL.FTZ R0, R3, c[0x0][0x23c] ;  /* 0x00008f0003007a20 */ /* 0x004fe40000410000 */
[C---:B---3--:R-:W-:Y:S02]  /*15140*/  FMUL.FTZ R6, R133.reuse, R142 ;  /* 0x0000008e85067220 */ /* 0x048fe40000410000 */
[----:B------:R2:W3:Y:S01]  /*15150*/  MUFU.EX2 R3, R0 ;  /* 0x0000000000037308 */ /* 0x0004e20000000800 */
[C---:B------:R-:W-:Y:S02]  /*15160*/  FMUL.FTZ R7, R133.reuse, R143 ;  /* 0x0000008f85077220 */ /* 0x040fe40000410000 */
[----:B------:R-:W4:Y:S01]  /*15170*/  LDSM.16.MT88.4 R140, [R203+0xa000] ;  /* 0x00a00000cb8c783b */ /* 0x000f220000004200 */
[C---:B------:R-:W-:Y:S02]  /*15180*/  FMUL.FTZ R18, R133.reuse, R154 ;  /* 0x0000009a85127220 */ /* 0x040fe40000410000 */
[C---:B------:R-:W-:Y:S02]  /*15190*/  FMUL.FTZ R19, R133.reuse, R155 ;  /* 0x0000009b85137220 */ /* 0x040fe40000410000 */
[-C--:B-1----:R-:W-:Y:S01]  /*151a0*/  HMMA.16816.F32.BF16 R4, R172, R20.reuse, R4 ;  /* 0x00000014ac04723c */ /* 0x082fe20000041804 */
[C---:B------:R-:W-:Y:S02]  /*151b0*/  FMUL.FTZ R34, R133.reuse, R170 ;  /* 0x000000aa85227220 */ /* 0x040fe40000410000 */
[C---:B------:R-:W-:Y:S01]  /*151c0*/  FMUL.FTZ R35, R133.reuse, R171 ;  /* 0x000000ab85237220 */ /* 0x040fe20000410000 */
[----:B------:R-:W-:Y:S01]  /*151d0*/  LDSM.16.MT88.4 R152, [R201+0xa800] ;  /* 0x00a80000c998783b */ /* 0x000fe20000004200 */
[C---:B------:R-:W-:Y:S02]  /*151e0*/  FMUL.FTZ R38, R133.reuse, R38 ;  /* 0x0000002685267220 */ /* 0x040fe40000410000 */
[C---:B------:R-:W-:Y:S02]  /*151f0*/  FMUL.FTZ R39, R133.reuse, R39 ;  /* 0x0000002785277220 */ /* 0x040fe40000410000 */
[C---:B------:R-:W-:Y:S03]  /*15200*/  FMUL.FTZ R50, R133.reuse, R50 ;  /* 0x0000003285327220 */ /* 0x040fe60000410000 */
[C---:B------:R-:W-:Y:S01]  /*15210*/  FMUL.FTZ R51, R133.reuse, R51 ;  /* 0x0000003385337220 */ /* 0x040fe20000410000 */
[----:B------:R-:W-:Y:S01]  /*15220*/  LDSM.16.MT88.4 R168, [R203+0xa800] ;  /* 0x00a80000cba8783b */ /* 0x000fe20000004200 */
[----:B------:R-:W-:Y:S02]  /*15230*/  FMUL.FTZ R54, R133, R54 ;  /* 0x0000003685367220 */ /* 0x000fe40000410000 */
[----:B--2---:R-:W-:Y:S01]  /*15240*/  FMUL.FTZ R0, R2, c[0x0][0x23c] ;  /* 0x00008f0002007a20 */ /* 0x004fe20000410000 */
[----:B------:R-:W-:Y:S01]  /*15250*/  SHF.R.U32.HI R2, RZ, 0x8, R186 ;  /* 0x00000008ff027819 */ /* 0x000fe200000116ba */
[C---:B---3--:R-:W-:Y:S02]  /*15260*/  FMUL.FTZ R8, R3.reuse, R144 ;  /* 0x0000009003087220 */ /* 0x048fe40000410000 */
[C---:B------:R-:W-:Y:S02]  /*15270*/  FMUL.FTZ R9, R3.reuse, R145 ;  /* 0x0000009103097220 */ /* 0x040fe40000410000 */
[----:B------:R-:W1:Y:S01]  /*15280*/  MUFU.EX2 R0, R0 ;  /* 0x0000000000007308 */ /* 0x000e620000000800 */
        /* <DEDUP_REMOVED lines=9> */
[----:B------:R-:W-:Y:S02]  /*15320*/  FMUL.FTZ R55, R133, R55 ;  /* 0x0000003785377220 */ /* 0x000fe40000410000 */
[C---:B------:R-:W-:Y:S02]  /*15330*/  FMUL.FTZ R56, R3.reuse, R56 ;  /* 0x0000003803387220 */ /* 0x040fe40000410000 */
[----:B------:R-:W-:Y:S02]  /*15340*/  FMUL.FTZ R57, R3, R57 ;  /* 0x0000003903397220 */ /* 0x000fe40000410000 */
[C---:B-1----:R-:W-:Y:S02]  /*15350*/  FMUL.FTZ R10, R0.reuse, R146 ;  /* 0x00000092000a7220 */ /* 0x042fe40000410000 */
[C---:B------:R-:W-:Y:S02]  /*15360*/  FMUL.FTZ R11, R0.reuse, R147 ;  /* 0x00000093000b7220 */ /* 0x040fe40000410000 */
[----:B------:R-:W-:Y:S01]  /*15370*/  LDSM.16.MT88.4 R144, [R206+0xb000] ;  /* 0x00b00000ce90783b */ /* 0x000fe20000004200 */
[C---:B------:R-:W-:Y:S02]  /*15380*/  FMUL.FTZ R14, R0.reuse, R150 ;  /* 0x00000096000e7220 */ /* 0x040fe40000410000 */
[----:B------:R-:W-:Y:S01]  /*15390*/  FMUL.FTZ R15, R0, R151 ;  /* 0x00000097000f7220 */ /* 0x000fe20000410000 */
[----:B------:R-:W-:Y:S01]  /*153a0*/  PRMT R151, R138, 0x5410, R197 ;  /* 0x000054108a977816 */ /* 0x000fe200000000c5 */
[C---:B------:R-:W-:Y:S01]  /*153b0*/  HMMA.16816.F32.BF16 R8, R176.reuse, R20, R8 ;  /* 0x00000014b008723c */ /* 0x040fe20000041808 */
[C---:B------:R-:W-:Y:S02]  /*153c0*/  FMUL.FTZ R26, R0.reuse, R162 ;  /* 0x000000a2001a7220 */ /* 0x040fe40000410000 */
[C---:B------:R-:W-:Y:S02]  /*153d0*/  FMUL.FTZ R27, R0.reuse, R163 ;  /* 0x000000a3001b7220 */ /* 0x040fe40000410000 */
[----:B------:R-:W-:Y:S02]  /*153e0*/  FMUL.FTZ R30, R0, R166 ;  /* 0x000000a6001e7220 */ /* 0x000fe40000410000 */
[C---:B------:R-:W-:Y:S01]  /*153f0*/  FMUL.FTZ R20, R132.reuse, R156 ;  /* 0x0000009c84147220 */ /* 0x040fe20000410000 */
[-C--:B------:R-:W-:Y:S01]  /*15400*/  HMMA.16816.F32.BF16 R12, R176, R22.reuse, R12 ;  /* 0x00000016b00c723c */ /* 0x080fe2000004180c */
[----:B------:R-:W-:Y:S03]  /*15410*/  FMUL.FTZ R21, R132, R157 ;  /* 0x0000009d84157220 */ /* 0x000fe60000410000 */
[----:B------:R-:W-:Y:S01]  /*15420*/  PRMT R157, R187, 0x5410, R2 ;  /* 0x00005410bb9d7816 */ /* 0x000fe20000000002 */
[C---:B------:R-:W-:Y:S01]  /*15430*/  FMUL.FTZ R31, R0.reuse, R167 ;  /* 0x000000a7001f7220 */ /* 0x040fe20000410000 */
[----:B------:R-:W-:Y:S01]  /*15440*/  LOP3.LUT R2, R189, 0xff, RZ, 0xc0, !PT ;  /* 0x000000ffbd027812 */ /* 0x000fe200078ec0ff */
[C---:B------:R-:W-:Y:S01]  /*15450*/  FMUL.FTZ R42, R0.reuse, R42 ;  /* 0x0000002a002a7220 */ /* 0x040fe20000410000 */
[C---:B------:R-:W-:Y:S01]  /*15460*/  HMMA.16816.F32.BF16 R16, R172.reuse, R22, R16 ;  /* 0x00000016ac10723c */ /* 0x040fe20000041810 */
[C---:B------:R-:W-:Y:S03]  /*15470*/  FMUL.FTZ R43, R0.reuse, R43 ;  /* 0x0000002b002b7220 */ /* 0x040fe60000410000 */
[----:B------:R-:W-:Y:S01]  /*15480*/  FMUL.FTZ R46, R0, R46 ;  /* 0x0000002e002e7220 */ /* 0x000fe20000410000 */
[----:B------:R-:W-:Y:S01]  /*15490*/  PRMT R156, R2, 0x5410, R188 ;  /* 0x00005410029c7816 */ /* 0x000fe200000000bc */
[----:B------:R-:W-:Y:S01]  /*154a0*/  FMUL.FTZ R47, R0, R47 ;  /* 0x0000002f002f7220 */ /* 0x000fe20000410000 */
[----:B------:R-:W-:Y:S01]  /*154b0*/  LOP3.LUT R2, R184, 0xffff, RZ, 0xc0, !PT ;  /* 0x0000ffffb8027812 */ /* 0x000fe200078ec0ff */
[C---:B------:R-:W-:Y:S02]  /*154c0*/  FMUL.FTZ R23, R133.reuse, R159 ;  /* 0x0000009f85177220 */ /* 0x040fe40000410000 */
[----:B------:R-:W2:Y:S02]  /*154d0*/  LDL.LU R159, [R1+0x18] ;  /* 0x00001800019f7983 */ /* 0x000ea40000300800 */
[----:B------:R-:W-:Y:S01]  /*154e0*/  FMUL.FTZ R22, R133, R158 ;  /* 0x0000009e85167220 */ /* 0x000fe20000410000 */
[----:B------:R-:W-:Y:S01]  /*154f0*/  SHF.R.U32.HI R138, RZ, 0x8, R2 ;  /* 0x00000008ff8a7819 */ /* 0x000fe20000011602 */
[----:B------:R-:W-:Y:S02]  /*15500*/  IMAD.MOV.U32 R158, RZ, RZ, R28 ;  /* 0x000000ffff9e7224 */ /* 0x000fe400078e001c */
[C---:B------:R-:W-:Y:S02]  /*15510*/  FMUL.FTZ R28, R3.reuse, R164 ;  /* 0x000000a4031c7220 */ /* 0x040fe40000410000 */
[C---:B------:R-:W-:Y:S01]  /*15520*/  FMUL.FTZ R58, R0.reuse, R58 ;  /* 0x0000003a003a7220 */ /* 0x040fe20000410000 */
[-C--:B----4-:R-:W-:Y:S01]  /*15530*/  HMMA.16816.F32.BF16 R20, R172, R140.reuse, R20 ;  /* 0x0000008cac14723c */ /* 0x090fe20000041814 */
[C---:B------:R-:W-:Y:S02]  /*15540*/  FMUL.FTZ R59, R0.reuse, R59 ;  /* 0x0000003b003b7220 */ /* 0x040fe40000410000 */
[C---:B------:R-:W-:Y:S02]  /*15550*/  FMUL.FTZ R60, R3.reuse, R60 ;  /* 0x0000003c033c7220 */ /* 0x040fe40000410000 */
[----:B------:R-:W-:Y:S02]  /*15560*/  FMUL.FTZ R61, R3, R61 ;  /* 0x0000003d033d7220 */ /* 0x000fe40000410000 */
[C---:B------:R-:W-:Y:S01]  /*15570*/  FMUL.FTZ R62, R0.reuse, R62 ;  /* 0x0000003e003e7220 */ /* 0x040fe20000410000 */
[C---:B------:R-:W-:Y:S01]  /*15580*/  HMMA.16816.F32.BF16 R24, R176.reuse, R140, R24 ;  /* 0x0000008cb018723c */ /* 0x040fe20000041818 */
[----:B------:R-:W-:Y:S03]  /*15590*/  FMUL.FTZ R63, R0, R63 ;  /* 0x0000003f003f7220 */ /* 0x000fe60000410000 */
[----:B------:R-:W-:Y:S02]  /*155a0*/  FMUL.FTZ R65, R132, R65 ;  /* 0x0000004184417220 */ /* 0x000fe40000410000 */
        /* <DEDUP_REMOVED lines=24> */
[----:B------:R-:W-:Y:S01]  /*15730*/  FMUL.FTZ R95, R0, R95 ;  /* 0x0000005f005f7220 */ /* 0x000fe20000410000 */
[-C--:B-1----:R-:W-:Y:S01]  /*15740*/  HMMA.16816.F32.BF16 R36, R172, R140.reuse, R36 ;  /* 0x0000008cac24723c */ /* 0x082fe20000041824 */
[C---:B------:R-:W-:Y:S02]  /*15750*/  FMUL.FTZ R96, R132.reuse, R96 ;  /* 0x0000006084607220 */ /* 0x040fe40000410000 */
[----:B------:R-:W-:Y:S02]  /*15760*/  FMUL.FTZ R97, R132, R97 ;  /* 0x0000006184617220 */ /* 0x000fe40000410000 */
[C---:B------:R-:W-:Y:S02]  /*15770*/  FMUL.FTZ R98, R133.reuse, R98 ;  /* 0x0000006285627220 */ /* 0x040fe40000410000 */
[----:B------:R-:W-:Y:S01]  /*15780*/  FMUL.FTZ R99, R133, R99 ;  /* 0x0000006385637220 */ /* 0x000fe20000410000 */
        /* <DEDUP_REMOVED lines=29> */
[C---:B------:R-:W-:Y:S02]  /*15960*/  FMUL.FTZ R100, R132.reuse, R100 ;  /* 0x0000006484647220 */ /* 0x040fe40000410000 */
        /* <DEDUP_REMOVED lines=19> */
[----:B------:R-:W-:Y:S01]  /*15aa0*/  FFMA.FTZ R228, R132, R252, R228 ;  /* 0x000000fc84e47223 */ /* 0x000fe200000100e4 */
[-C--:B-1----:R-:W-:Y:S08]  /*15ab0*/  HMMA.16816.F32.BF16 R68, R172, R140.reuse, R68 ;  /* 0x0000008cac44723c */ /* 0x082ff00000041844 */
[C---:B------:R-:W-:Y:S07]  /*15ac0*/  HMMA.16816.F32.BF16 R72, R176.reuse, R140, R72 ;  /* 0x0000008cb048723c */ /* 0x040fee0000041848 */
[--C-:B------:R-:W-:Y:S01]  /*15ad0*/  SHF.R.U32.HI R141, RZ, 0x10, R184.reuse ;  /* 0x00000010ff8d7819 */ /* 0x100fe200000116b8 */
[-C--:B------:R-:W-:Y:S01]  /*15ae0*/  HMMA.16816.F32.BF16 R76, R176, R142.reuse, R76 ;  /* 0x0000008eb04c723c */ /* 0x080fe2000004184c */
[----:B------:R-:W-:Y:S03]  /*15af0*/  LOP3.LUT R140, R184, 0xff, RZ, 0xc0, !PT ;  /* 0x000000ffb88c7812 */ /* 0x000fe600078ec0ff */
[----:B------:R-:W-:Y:S02]  /*15b00*/  SHF.R.U32.HI R184, RZ, 0x18, R184 ;  /* 0x00000018ffb87819 */ /* 0x000fe400000116b8 */
[----:B------:R-:W-:Y:S02]  /*15b10*/  LOP3.LUT R2, R141, 0xff, RZ, 0xc0, !PT ;  /* 0x000000ff8d027812 */ /* 0x000fe400078ec0ff */
[C---:B------:R-:W-:Y:S01]  /*15b20*/  HMMA.16816.F32.BF16 R80, R172.reuse, R142, R80 ;  /* 0x0000008eac50723c */ /* 0x040fe20000041850 */
[----:B------:R-:W-:Y:S02]  /*15b30*/  PRMT R150, R140, 0x5410, R138 ;  /* 0x000054108c967816 */ /* 0x000fe4000000008a */
[----:B------:R-:W1:Y:S01]  /*15b40*/  LDSM.16.MT88.4 R140, [R203+0xb000] ;  /* 0x00b00000cb8c783b */ /* 0x000e620000004200 */
[----:B------:R-:W-:Y:S01]  /*15b50*/  PRMT R149, R2, 0x5410, R184 ;  /* 0x0000541002957816 */ /* 0x000fe200000000b8 */
[--C-:B------:R-:W-:Y:S02]  /*15b60*/  FFMA.FTZ R2, R193, c[0x0][0x23c], -R181.reuse ;  /* 0x00008f00c1027a23 */ /* 0x100fe400000108b5 */
[----:B------:R-:W-:Y:S02]  /*15b70*/  FFMA.FTZ R138, R196, c[0x0][0x23c], -R180 ;  /* 0x00008f00c48a7a23 */ /* 0x000fe400000108b4 */
[----:B------:R3:W-:Y:S10]  /*15b80*/  MUFU.EX2 R224, R2 ;  /* 0x0000000200e07308 */ /* 0x0007f40000000800 */
[----:B------:R4:W-:Y:S01]  /*15b90*/  MUFU.EX2 R196, R138 ;  /* 0x0000008a00c47308 */ /* 0x0009e20000000800 */
[----:B---3--:R-:W-:Y:S09]  /*15ba0*/  FFMA.FTZ R2, R192, c[0x0][0x23c], -R181 ;  /* 0x00008f00c0027a23 */ /* 0x008ff200000108b5 */
[----:B------:R3:W-:Y:S01]  /*15bb0*/  MUFU.EX2 R226, R2 ;  /* 0x0000000200e27308 */ /* 0x0007e20000000800 */
[-C--:B-1----:R-:W-:Y:S01]  /*15bc0*/  HMMA.16816.F32.BF16 R84, R172, R140.reuse, R84 ;  /* 0x0000008cac54723c */ /* 0x082fe20000041854 */
[----:B----4-:R-:W-:Y:S02]  /*15bd0*/  FFMA.FTZ R138, R230, c[0x0][0x23c], -R182 ;  /* 0x00008f00e68a7a23 */ /* 0x010fe400000108b6 */
[----:B------:R-:W4:Y:S06]  /*15be0*/  LDL.LU R230, [R1+0x1c] ;  /* 0x00001c0001e67983 */ /* 0x000f2c0000300800 */
[----:B------:R1:W-:Y:S01]  /*15bf0*/  MUFU.EX2 R194, R138 ;  /* 0x0000008a00c27308 */ /* 0x0003e20000000800 */
[C---:B------:R-:W-:Y:S07]  /*15c00*/  HMMA.16816.F32.BF16 R88, R176.reuse, R140, R88 ;  /* 0x0000008cb058723c */ /* 0x040fee0000041858 */
[----:B------:R-:W-:Y:S01]  /*15c10*/  LOP3.LUT R141, R185, 0xff, RZ, 0xc0, !PT ;  /* 0x000000ffb98d7812 */ /* 0x000fe200078ec0ff */
[-C--:B------:R-:W-:Y:S01]  /*15c20*/  HMMA.16816.F32.BF16 R92, R176, R142.reuse, R92 ;  /* 0x0000008eb05c723c */ /* 0x080fe2000004185c */
[----:B---3--:R-:W-:Y:S07]  /*15c30*/  FFMA.FTZ R2, R191, c[0x0][0x23c], -R180 ;  /* 0x00008f00bf027a23 */ /* 0x008fee00000108b4 */
[C---:B------:R-:W-:Y:S01]  /*15c40*/  HMMA.16816.F32.BF16 R96, R172.reuse, R142, R96 ;  /* 0x0000008eac60723c */ /* 0x040fe20000041860 */
[----:B------:R3:W-:Y:S03]  /*15c50*/  MUFU.EX2 R199, R2 ;  /* 0x0000000200c77308 */ /* 0x0007e60000000800 */
[----:B-1----:R-:W-:Y:S02]  /*15c60*/  FFMA.FTZ R138, R236, c[0x0][0x23c], -R182 ;  /* 0x00008f00ec8a7a23 */ /* 0x002fe400000108b6 */
[----:B--2---:R-:W-:Y:S02]  /*15c70*/  FFMA.FTZ R227, R133, R159, R227 ;  /* 0x0000009f85e37223 */ /* 0x004fe400000100e3 */
[-C--:B------:R-:W-:Y:S03]  /*15c80*/  HMMA.16816.F32.BF16 R100, R172, R144.reuse, R100 ;  /* 0x00000090ac64723c */ /* 0x080fe60000041864 */
[----:B------:R1:W-:Y:S05]  /*15c90*/  MUFU.EX2 R191, R138 ;  /* 0x0000008a00bf7308 */ /* 0x0003ea0000000800 */
[C---:B------:R-:W-:Y:S08]  /*15ca0*/  HMMA.16816.F32.BF16 R104, R176.reuse, R144, R104 ;  /* 0x00000090b068723c */ /* 0x040ff00000041868 */
[-C--:B------:R-:W-:Y:S01]  /*15cb0*/  HMMA.16816.F32.BF16 R108, R176, R146.reuse, R108 ;  /* 0x00000092b06c723c */ /* 0x080fe2000004186c */
[--C-:B---3--:R-:W-:Y:S03]  /*15cc0*/  FFMA.FTZ R2, R190, c[0x0][0x23c], -R180.reuse ;  /* 0x00008f00be027a23 */ /* 0x108fe600000108b4 */
[----:B------:R-:W-:Y:S01]  /*15cd0*/  FFMA.FTZ R180, R195, c[0x0][0x23c], -R180 ;  /* 0x00008f00c3b47a23 */ /* 0x000fe200000108b4 */
[----:B------:R2:W-:Y:S03]  /*15ce0*/  MUFU.EX2 R225, R2 ;  /* 0x0000000200e17308 */ /* 0x0005e60000000800 */
[C---:B------:R-:W-:Y:S01]  /*15cf0*/  HMMA.16816.F32.BF16 R112, R172.reuse, R146, R112 ;  /* 0x00000092ac70723c */ /* 0x040fe20000041870 */
[----:B-1----:R-:W-:Y:S06]  /*15d00*/  SHF.R.U32.HI R138, RZ, 0x18, R185 ;  /* 0x00000018ff8a7819 */ /* 0x002fec00000116b9 */
[----:B------:R1:W3:Y:S01]  /*15d10*/  MUFU.EX2 R195, R180 ;  /* 0x000000b400c37308 */ /* 0x0002e20000000800 */
[--C-:B--2---:R-:W-:Y:S04]  /*15d20*/  FFMA.FTZ R2, R232, c[0x0][0x23c], -R181.reuse ;  /* 0x00008f00e8027a23 */ /* 0x104fe800000108b5 */
[----:B------:R-:W-:Y:S05]  /*15d30*/  FFMA.FTZ R181, R198, c[0x0][0x23c], -R181 ;  /* 0x00008f00c6b57a23 */ /* 0x000fea00000108b5 */
[----:B------:R2:W-:Y:S01]  /*15d40*/  MUFU.EX2 R198, R2 ;  /* 0x0000000200c67308 */ /* 0x0005e20000000800 */
[--C-:B-1----:R-:W-:Y:S01]  /*15d50*/  HSET2.LE.AND R180, R150, R158.reuse, PT ;  /* 0x0000009e96b47233 */ /* 0x102fe20003803000 */
[----:B---3--:R-:W-:Y:S08]  /*15d60*/  F2FP.BF16.PACK_AB R132, R195, R196 ;  /* 0x000000c4c384723e */ /* 0x008ff000000010ff */
[----:B------:R1:W-:Y:S01]  /*15d70*/  MUFU.EX2 R197, R181 ;  /* 0x000000b500c57308 */ /* 0x0003e20000000800 */
[----:B--2---:R-:W-:Y:S04]  /*15d80*/  LOP3.LUT R2, R185, 0xffff, RZ, 0xc0, !PT ;  /* 0x0000ffffb9027812 */ /* 0x004fe800078ec0ff */
[----:B------:R-:W-:Y:S01]  /*15d90*/  SHF.R.U32.HI R140, RZ, 0x8, R2 ;  /* 0x00000008ff8c7819 */ /* 0x000fe20000011602 */
[--C-:B------:R-:W-:Y:S02]  /*15da0*/  FFMA.FTZ R2, R238, c[0x0][0x23c], -R182.reuse ;  /* 0x00008f00ee027a23 */ /* 0x100fe400000108b6 */
[----:B------:R-:W-:Y:S01]  /*15db0*/  FFMA.FTZ R182, R235, c[0x0][0x23c], -R182 ;  /* 0x00008f00ebb67a23 */ /* 0x000fe200000108b6 */
[----:B------:R-:W-:Y:S01]  /*15dc0*/  PRMT R148, R141, 0x5410, R140 ;  /* 0x000054108d947816 */ /* 0x000fe2000000008c */
[----:B------:R2:W3:Y:S01]  /*15dd0*/  MUFU.EX2 R193, R2 ;  /* 0x0000000200c17308 */ /* 0x0004e20000000800 */
[----:B------:R-:W5:Y:S01]  /*15de0*/  LDSM.16.MT88.4 R140, [R205+0xb000] ;  /* 0x00b00000cd8c783b */ /* 0x000f620000004200 */
[--C-:B-1----:R-:W-:Y:S05]  /*15df0*/  HSET2.LE.AND R181, R149, R158.reuse, PT ;  /* 0x0000009e95b57233 */ /* 0x102fea0003803000 */
[----:B------:R-:W-:Y:S03]  /*15e00*/  LOP3.LUT R181, R181, R132, RZ, 0xc0, !PT ;  /* 0x00000084b5b57212 */ /* 0x000fe600078ec0ff */
[----:B------:R1:W1:Y:S01]  /*15e10*/  MUFU.EX2 R189, R182 ;  /* 0x000000b600bd7308 */ /* 0x0002620000000800 */
[--C-:B--2---:R-:W-:Y:S01]  /*15e20*/  FFMA.FTZ R2, R234, c[0x0][0x23c], -R183.reuse ;  /* 0x00008f00ea027a23 */ /* 0x104fe200000108b7 */
[----:B---3--:R-:W-:Y:S08]  /*15e30*/  F2FP.BF16.PACK_AB R133, R193, R194 ;  /* 0x000000c2c185723e */ /* 0x008ff000000010ff */
[----:B------:R2:W-:Y:S01]  /*15e40*/  MUFU.EX2 R190, R2 ;  /* 0x0000000200be7308 */ /* 0x0005e20000000800 */
[--C-:B-1----:R-:W-:Y:S01]  /*15e50*/  HSET2.LE.AND R182, R251, R158.reuse, PT ;  /* 0x0000009efbb67233 */ /* 0x102fe20003803000 */
[----:B------:R-:W-:Y:S01]  /*15e60*/  F2FP.BF16.PACK_AB R132, R189, R191 ;  /* 0x000000bfbd84723e */ /* 0x000fe200000010ff */
[-C--:B-----5:R-:W-:Y:S08]  /*15e70*/  HMMA.16816.F32.BF16 R116, R172, R140.reuse, R116 ;  /* 0x0000008cac74723c */ /* 0x0a0ff00000041874 */
[C---:B------:R-:W-:Y:S01]  /*15e80*/  HMMA.16816.F32.BF16 R120, R176.reuse, R140, R120 ;  /* 0x0000008cb078723c */ /* 0x040fe20000041878 */
[----:B--2---:R-:W-:Y:S07]  /*15e90*/  FFMA.FTZ R2, R233, c[0x0][0x23c], -R183 ;  /* 0x00008f00e9027a23 */ /* 0x004fee00000108b7 */
[-C--:B------:R-:W-:Y:S01]  /*15ea0*/  HMMA.16816.F32.BF16 R124, R176, R142.reuse, R124 ;  /* 0x0000008eb07c723c */ /* 0x080fe2000004187c */
[----:B------:R1:W-:Y:S01]  /*15eb0*/  MUFU.EX2 R192, R2 ;  /* 0x0000000200c07308 */ /* 0x0003e20000000800 */
[----:B------:R-:W2:Y:S06]  /*15ec0*/  LDSM.16.MT88.4 R176, [R206+0xa800] ;  /* 0x00a80000ceb0783b */ /* 0x000eac0000004200 */
[----:B------:R-:W-:Y:S07]  /*15ed0*/  HMMA.16816.F32.BF16 R128, R172, R142, R128 ;  /* 0x0000008eac80723c */ /* 0x000fee0000041880 */
[--C-:B------:R-:W-:Y:S02]  /*15ee0*/  HSET2.LE.AND R172, R148, R158.reuse, PT ;  /* 0x0000009e94ac7233 */ /* 0x100fe40003803000 */
[--C-:B------:R-:W-:Y:S03]  /*15ef0*/  HSET2.LE.AND R174, R157, R158.reuse, PT ;  /* 0x0000009e9dae7233 */ /* 0x100fe60003803000 */
[--C-:B------:R-:W-:Y:S01]  /*15f00*/  HSET2.LE.AND R175, R156, R158.reuse, PT ;  /* 0x0000009e9caf7233 */ /* 0x100fe20003803000 */
[----:B------:R-:W-:Y:S02]  /*15f10*/  LOP3.LUT R172, R172, R133, RZ, 0xc0, !PT ;  /* 0x00000085acac7212 */ /* 0x000fe400078ec0ff */
[----:B------:R-:W-:Y:S01]  /*15f20*/  LOP3.LUT R174, R174, R132, RZ, 0xc0, !PT ;  /* 0x00000084aeae7212 */ /* 0x000fe200078ec0ff */
[----:B------:R-:W-:Y:S01]  /*15f30*/  IMAD.MOV.U32 R132, RZ, RZ, R135 ;  /* 0x000000ffff847224 */ /* 0x000fe200078e0087 */
[----:B-1----:R-:W-:Y:S02]  /*15f40*/  SHF.R.U32.HI R2, RZ, 0x10, R185 ;  /* 0x00000010ff027819 */ /* 0x002fe400000116b9 */
[----:B------:R-:W1:Y:S02]  /*15f50*/  LDSM.16.MT88.4 R184, [R205+0xa800] ;  /* 0x00a80000cdb8783b */ /* 0x000e640000004200 */
[----:B------:R-:W-:Y:S04]  /*15f60*/  LOP3.LUT R2, R2, 0xff, RZ, 0xc0, !PT ;  /* 0x000000ff02027812 */ /* 0x000fe800078ec0ff */
[----:B------:R-:W-:Y:S01]  /*15f70*/  PRMT R138, R2, 0x5410, R138 ;  /* 0x00005410028a7816 */ /* 0x000fe2000000008a */
[--C-:B------:R-:W-:Y:S02]  /*15f80*/  FFMA.FTZ R2, R242, c[0x0][0x23c], -R183.reuse ;  /* 0x00008f00f2027a23 */ /* 0x100fe400000108b7 */
[----:B------:R-:W-:Y:S02]  /*15f90*/  FFMA.FTZ R183, R139, c[0x0][0x23c], -R183 ;  /* 0x00008f008bb77a23 */ /* 0x000fe400000108b7 */
[--C-:B------:R-:W-:Y:S01]  /*15fa0*/  HSET2.LE.AND R173, R138, R158.reuse, PT ;  /* 0x0000009e8aad7233 */ /* 0x100fe20003803000 */
[----:B------:R3:W-:Y:S01]  /*15fb0*/  MUFU.EX2 R188, R2 ;  /* 0x0000000200bc7308 */ /* 0x0007e20000000800 */
[----:B------:R-:W5:Y:S09]  /*15fc0*/  LDL.LU R138, [R1+0x20] ;  /* 0x00002000018a7983 */ /* 0x000f720000300800 */
[----:B------:R1:W1:Y:S01]  /*15fd0*/  MUFU.EX2 R139, R183 ;  /* 0x000000b7008b7308 */ /* 0x0002620000000800 */
[----:B---3--:R-:W-:Y:S04]  /*15fe0*/  F2FP.BF16.PACK_AB R2, R226, R224 ;  /* 0x000000e0e202723e */ /* 0x008fe800000010ff */
[----:B------:R-:W-:Y:S02]  /*15ff0*/  LOP3.LUT R182, R182, R2, RZ, 0xc0, !PT ;  /* 0x00000002b6b67212 */ /* 0x000fe400078ec0ff */
[----:B------:R-:W-:Y:S01]  /*16000*/  F2FP.BF16.PACK_AB R2, R225, R199 ;  /* 0x000000c7e102723e */ /* 0x000fe200000010ff */
[----:B-1----:R-:W-:Y:S01]  /*16010*/  HSET2.LE.AND R183, R151, R158, PT ;  /* 0x0000009e97b77233 */ /* 0x002fe20003803000 */
[----:B------:R-:W-:Y:S04]  /*16020*/  F2FP.BF16.PACK_AB R133, R139, R188 ;  /* 0x000000bc8b85723e */ /* 0x000fe800000010ff */
[----:B------:R-:W-:Y:S02]  /*16030*/  LOP3.LUT R183, R183, R2, RZ, 0xc0, !PT ;  /* 0x00000002b7b77212 */ /* 0x000fe400078ec0ff */
[----:B------:R-:W-:Y:S02]  /*16040*/  F2FP.BF16.PACK_AB R2, R197, R198 ;  /* 0x000000c6c502723e */ /* 0x000fe400000010ff */
[----:B------:R-:W-:Y:S01]  /*16050*/  LOP3.LUT R175, R175, R133, RZ, 0xc0, !PT ;  /* 0x00000085afaf7212 */ /* 0x000fe200078ec0ff */
[----:B------:R-:W-:Y:S01]  /*16060*/  IMAD.MOV.U32 R133, RZ, RZ, R134 ;  /* 0x000000ffff857224 */ /* 0x000fe200078e0086 */
[----:B------:R-:W-:Y:S02]  /*16070*/  LOP3.LUT R180, R180, R2, RZ, 0xc0, !PT ;  /* 0x00000002b4b47212 */ /* 0x000fe400078ec0ff */
[----:B------:R-:W-:Y:S04]  /*16080*/  F2FP.BF16.PACK_AB R2, R192, R190 ;  /* 0x000000bec002723e */ /* 0x000fe800000010ff */
[----:B------:R-:W-:Y:S01]  /*16090*/  LOP3.LUT R173, R173, R2, RZ, 0xc0, !PT ;  /* 0x00000002adad7212 */ /* 0x000fe200078ec0ff */
[-C--:B------:R-:W-:Y:S01]  /*160a0*/  HMMA.16816.F32.BF16 R140, R180, R152.reuse, R4 ;  /* 0x00000098b48c723c */ /* 0x080fe20000041804 */
[----:B------:R-:W1:Y:S01]  /*160b0*/  LDSM.16.MT88.4 R4, [R201+0xb800] ;  /* 0x00b80000c904783b */ /* 0x000e620000004200 */
[----:B------:R-:W-:Y:S06]  /*160c0*/  FADD.FTZ R2, R246, R228 ;  /* 0x000000e4f6027221 */ /* 0x000fec0000010000 */
[C---:B------:R-:W-:Y:S01]  /*160d0*/  HMMA.16816.F32.BF16 R144, R172.reuse, R152, R8 ;  /* 0x00000098ac90723c */ /* 0x040fe20000041808 */
[----:B------:R-:W3:Y:S07]  /*160e0*/  LDSM.16.MT88.4 R8, [R203+0xb800] ;  /* 0x00b80000cb08783b */ /* 0x000eee0000004200 */
[-C--:B------:R-:W-:Y:S01]  /*160f0*/  HMMA.16816.F32.BF16 R148, R172, R154.reuse, R12 ;  /* 0x0000009aac94723c */ /* 0x080fe2000004180c */
[----:B------:R-:W1:Y:S07]  /*16100*/  LDSM.16.MT88.4 R12, [R206+0xb800] ;  /* 0x00b80000ce0c783b */ /* 0x000e6e0000004200 */
[C---:B------:R-:W-:Y:S01]  /*16110*/  HMMA.16816.F32.BF16 R152, R180.reuse, R154, R16 ;  /* 0x0000009ab498723c */ /* 0x040fe20000041810 */
[----:B------:R-:W1:Y:S07]  /*16120*/  LDSM.16.MT88.4 R16, [R205+0xb800] ;  /* 0x00b80000cd10783b */ /* 0x000e6e0000004200 */
[-C--:B------:R-:W-:Y:S08]  /*16130*/  HMMA.16816.F32.BF16 R156, R180, R168.reuse, R20 ;  /* 0x000000a8b49c723c */ /* 0x080ff00000041814 */
[C---:B------:R-:W-:Y:S01]  /*16140*/  HMMA.16816.F32.BF16 R160, R172.reuse, R168, R24 ;  /* 0x000000a8aca0723c */ /* 0x040fe20000041818 */
[----:B----4-:R-:W-:Y:S07]  /*16150*/  FFMA.FTZ R3, R3, R230, R244 ;  /* 0x000000e603037223 */ /* 0x010fee00000100f4 */
        /* <DEDUP_REMOVED lines=14> */
[----:B------:R-:W-:Y:S04]  /*16240*/  FADD.FTZ R3, R250, R2 ;  /* 0x00000002fa037221 */ /* 0x000fe80000010000 */
[----:B------:R-:W-:Y:S03]  /*16250*/  FADD.FTZ R3, R249, R3 ;  /* 0x00000003f9037221 */ /* 0x000fe60000010000 */
[C---:B------:R-:W-:Y:S01]  /*16260*/  HMMA.16816.F32.BF16 R80, R180.reuse, R6, R80 ;  /* 0x00000006b450723c */ /* 0x040fe20000041850 */
[----:B------:R-:W-:Y:S06]  /*16270*/  FADD.FTZ R3, R198, R3 ;  /* 0x00000003c6037221 */ /* 0x000fec0000010000 */
[----:B------:R-:W-:Y:S01]  /*16280*/  FADD.FTZ R6, R245, R227 ;  /* 0x000000e3f5067221 */ /* 0x000fe20000010000 */
[-C--:B---3--:R-:W-:Y:S04]  /*16290*/  HMMA.16816.F32.BF16 R84, R180, R8.reuse, R84 ;  /* 0x00000008b454723c */ /* 0x088fe80000041854 */
[----:B------:R-:W-:Y:S04]  /*162a0*/  FADD.FTZ R2, R248, R6 ;  /* 0x00000006f8027221 */ /* 0x000fe80000010000 */
[C---:B------:R-:W-:Y:S01]  /*162b0*/  HMMA.16816.F32.BF16 R88, R172.reuse, R8, R88 ;  /* 0x00000008ac58723c */ /* 0x040fe20000041858 */
[----:B------:R-:W-:Y:S04]  /*162c0*/  FADD.FTZ R2, R247, R2 ;  /* 0x00000002f7027221 */ /* 0x000fe80000010000 */
[----:B------:R-:W-:Y:S03]  /*162d0*/  FADD.FTZ R2, R196, R2 ;  /* 0x00000002c4027221 */ /* 0x000fe60000010000 */
        /* <DEDUP_REMOVED lines=10> */
[----:B-----5:R-:W-:Y:S03]  /*16380*/  FFMA.FTZ R0, R0, R138, R241 ;  /* 0x0000008a00007223 */ /* 0x020fe600000100f1 */
[----:B------:R-:W-:Y:S02]  /*16390*/  IMAD.MOV.U32 R138, RZ, RZ, R137 ;  /* 0x000000ffff8a7224 */ /* 0x000fe400078e0089 */
        /* <DEDUP_REMOVED lines=19> */
[----:B------:R2:W-:Y:S01]  /*164d0*/  STL [R1+0x1c], R2 ;  /* 0x00001c0201007387 */ /* 0x0005e20000100800 */
[----:B------:R-:W-:Y:S03]  /*164e0*/  FADD.FTZ R252, R226, R4 ;  /* 0x00000004e2fc7221 */ /* 0x000fe60000010000 */
[----:B------:R2:W-:Y:S01]  /*164f0*/  STL [R1+0x20], R0 ;  /* 0x0000200001007387 */ /* 0x0005e20000100800 */
[----:B-1----:R-:W-:Y:S01]  /*16500*/  IMAD.MOV.U32 R3, RZ, RZ, R136 ;  /* 0x000000ffff037224 */ /* 0x002fe200078e0088 */
[----:B--2---:R-:W-:-:S05]  /*16510*/  @P0 BRA `(.L_x_1865) ;  /* 0xffffce7000000947 */ /* 0x004fca000383ffff */
.L_x_1864:
[----:B------:R-:W2:Y:S04]  /*16520*/  LDL.LU R4, [R1+0x18] ;  /* 0x0000180001047983 */ /* 0x000ea80000300800 */
[----:B------:R-:W1:Y:S04]  /*16530*/  SHFL.BFLY PT, R0, R252, 0x2, 0x1f ;  /* 0x0c401f00fc007f89 */ /* 0x000e6800000e0000 */
[----:B------:R-:W3:Y:S01]  /*16540*/  S2R R174, SR_TID.X ;  /* 0x0000000000ae7919 */ /* 0x000ee20000002100 */
[----:B------:R-:W4:Y:S01]  /*16550*/  S2UR UR7, SR_CTAID.Y ;  /* 0x00000000000779c3 */ /* 0x000f220000002600 */
[----:B------:R-:W-:-:S02]  /*16560*/  UISETP.NE.AND UP4, UPT, UR24, -0x1, UPT ;  /* 0xffffffff1800788c */ /* 0x000fc4000bf85270 */
[----:B------:R-:W5:Y:S01]  /*16570*/  LDL.LU R7, [R1+0x1c] ;  /* 0x00001c0001077983 */ /* 0x000f620000300800 */
[----:B------:R-:W-:-:S03]  /*16580*/  ULDC.64 UR4, c[0x0][0x1e8] ;  /* 0x00007a0000047ab9 */ /* 0x000fc60000000a00 */
[----:B------:R-:W5:Y:S01]  /*16590*/  LDL.LU R6, [R1+0x20] ;  /* 0x0000200001067983 */ /* 0x000f620000300800 */
[----:B------:R-:W-:Y:S01]  /*165a0*/  ULDC.U8 UR11, c[0x0][0x329] ;  /* 0x0000ca40000b7ab9 */ /* 0x000fe20000000000 */
[----:B------:R-:W-:Y:S01]  /*165b0*/  BSSY B0, `(.L_x_1868) ;  /* 0x00001b3000007945 */ /* 0x000fe20003800000 */
[----:B------:R-:W-:Y:S02]  /*165c0*/  UISETP.NE.AND UP3, UPT, UR11, URZ, UPT ;  /* 0x0000003f0b00728c */ /* 0x000fe4000bf65270 */
[----:B------:R-:W-:Y:S02]  /*165d0*/  ULDC.U8 UR10, c[0x0][0x328] ;  /* 0x0000ca00000a7ab9 */ /* 0x000fe40000000000 */
[----:B------:R-:W-:Y:S02]  /*165e0*/  @UP4 UIMAD.WIDE.U32 UR14, UR24, UR4, URZ ;  /* 0x00000004180e42a5 */ /* 0x000fe4000f8e003f */
[----:B------:R-:W-:Y:S02]  /*165f0*/  UISETP.NE.AND UP2, UPT, UR10, URZ, UPT ;  /* 0x0000003f0a00728c */ /* 0x000fe4000bf45270 */
[----:B------:R-:W-:Y:S01]  /*16600*/  @UP4 UIMAD UR8, UR24, UR5, UR15 ;  /* 0x00000005180842a4 */ /* 0x000fe2000f8e020f */
[----:B-1----:R-:W-:Y:S01]  /*16610*/  FADD.FTZ R252, R0, R252 ;  /* 0x000000fc00fc7221 */ /* 0x002fe20000010000 */
[----:B------:R-:W-:Y:S01]  /*16620*/  UISETP.EQ.AND UP2, UPT, UR11, URZ, UP2 ;  /* 0x0000003f0b00728c */ /* 0x000fe20009742270 */
[----:B------:R-:W1:Y:S01]  /*16630*/  S2UR UR11, SR_CTAID.Z ;  /* 0x00000000000b79c3 */ /* 0x000e620000002700 */
[----:B------:R-:W-:Y:S01]  /*16640*/  @!UP3 UISETP.NE.AND UP1, UPT, UR10, URZ, UPT ;  /* 0x0000003f0a00b28c */ /* 0x000fe2000bf25270 */
[----:B---3--:R-:W-:Y:S01]  /*16650*/  SHF.R.S32.HI R175, RZ, 0x1f, R174 ;  /* 0x0000001fffaf7819 */ /* 0x008fe200000114ae */
[----:B------:R-:W3:Y:S01]  /*16660*/  SHFL.BFLY PT, R5, R252, 0x1, 0x1f ;  /* 0x0c201f00fc057f89 */ /* 0x000ee200000e0000 */
[----:B----4-:R-:W-:-:S02]  /*16670*/  @!UP4 USHF.R.S32.HI UR12, URZ, 0x1f, UR7 ;  /* 0x0000001f3f0cc899 */ /* 0x010fc40008011407 */
[----:B------:R-:W-:Y:S01]  /*16680*/  LEA.HI R173, R175, R174, RZ, 0x2 ;  /* 0x000000aeafad7211 */ /* 0x000fe200078f10ff */
[----:B------:R-:W-:Y:S01]  /*16690*/  ULDC.64 UR4, c[0x0][0x1e0] ;  /* 0x0000780000047ab9 */ /* 0x000fe20000000a00 */
[----:B------:R-:W4:Y:S01]  /*166a0*/  S2UR UR10, SR_CTAID.X ;  /* 0x00000000000a79c3 */ /* 0x000f220000002500 */
[----:B------:R-:W-:Y:S01]  /*166b0*/  @!UP4 UIMAD UR12, UR12, UR4, URZ ;  /* 0x000000040c0cc2a4 */ /* 0x000fe2000f8e023f */
[----:B------:R-:W-:Y:S01]  /*166c0*/  SHF.R.S32.HI R25, RZ, 0x2, R173 ;  /* 0x00000002ff197819 */ /* 0x000fe200000114ad */
[----:B------:R-:W-:Y:S02]  /*166d0*/  ULDC UR9, c[0x0][0x214] ;  /* 0x0000850000097ab9 */ /* 0x000fe40000000800 */
[----:B------:R-:W-:Y:S02]  /*166e0*/  @!UP4 UIMAD UR12, UR7, UR5, UR12 ;  /* 0x00000005070cc2a4 */ /* 0x000fe4000f8e020c */
[----:B------:R-:W-:Y:S02]  /*166f0*/  @UP3 ULDC UR15, c[0x0][0x210] ;  /* 0x00008400000f3ab9 */ /* 0x000fe40000000800 */
[----:B------:R-:W-:-:S02]  /*16700*/  ULDC UR5, c[0x0][0x234] ;  /* 0x00008d0000057ab9 */ /* 0x000fc40000000800 */
[----:B------:R-:W-:Y:S02]  /*16710*/  @UP3 UIMAD UR15, UR15, UR9, URZ ;  /* 0x000000090f0f32a4 */ /* 0x000fe4000f8e023f */
[----:B------:R-:W-:Y:S02]  /*16720*/  UISETP.NE.OR UP0, UPT, UR24, -0x1, !UP2 ;  /* 0xffffffff1800788c */ /* 0x000fe4000d705670 */
[----:B------:R-:W-:Y:S02]  /*16730*/  @!UP3 USEL UR15, UR9, UR5, !UP1 ;  /* 0x00000005090fb287 */ /* 0x000fe4000c800000 */
[----:B------:R-:W-:Y:S01]  /*16740*/  @!UP4 UIMAD.WIDE.U32 UR18, UR7, UR4, URZ ;  /* 0x000000040712c2a5 */ /* 0x000fe2000f8e003f */
[----:B---3--:R-:W-:Y:S01]  /*16750*/  FADD.FTZ R252, R252, R5 ;  /* 0x00000005fcfc7221 */ /* 0x008fe20000010000 */
[----:B------:R-:W-:Y:S01]  /*16760*/  SHF.R.S32.HI R5, RZ, 0x1f, R173 ;  /* 0x0000001fff057819 */ /* 0x000fe200000114ad */
[----:B------:R-:W-:Y:S02]  /*16770*/  ULDC UR4, c[0x0][0x1c0] ;  /* 0x0000700000047ab9 */ /* 0x000fe40000000800 */
[----:B------:R-:W-:Y:S01]  /*16780*/  @UP3 UMOV UR13, 0x1 ;  /* 0x00000001000d3882 */ /* 0x000fe20000000000 */
[----:B------:R-:W-:Y:S01]  /*16790*/  FSETP.NE.FTZ.AND P6, PT, R252, RZ, PT ;  /* 0x000000fffc00720b */ /* 0x000fe20003fd5000 */
[----:B------:R-:W-:Y:S01]  /*167a0*/  @!UP3 UIMAD UR13, UR15, UR4, URZ ;  /* 0x000000040f0db2a4 */ /* 0x000fe2000f8e023f */
[----:B------:R-:W-:Y:S01]  /*167b0*/  LEA.HI R5, R5, R25, RZ, 0x3 ;  /* 0x0000001905057211 */ /* 0x000fe200078f18ff */
[----:B------:R-:W-:-:S02]  /*167c0*/  @UP3 ULDC UR16, c[0x0][0x210] ;  /* 0x0000840000103ab9 */ /* 0x000fc40000000800 */
[----:B------:R-:W-:Y:S01]  /*167d0*/  UIMAD UR4, UR7, UR13, URZ ;  /* 0x0000000d070472a4 */ /* 0x000fe2000f8e023f */
[----:B------:R-:W-:Y:S01]  /*167e0*/  LOP3.LUT R5, R5, 0xfffffff8, RZ, 0xc0, !PT ;  /* 0xfffffff805057812 */ /* 0x000fe200078ec0ff */
[----:B------:R-:W-:Y:S02]  /*167f0*/  @!UP3 UMOV UR16, 0x1 ;  /* 0x000000010010b882 */ /* 0x000fe40000000000 */
[----:B------:R-:W-:Y:S01]  /*16800*/  @!UP0 UIMAD UR24, UR7, UR9, URZ ;  /* 0x00000009071882a4 */ /* 0x000fe2000f8e023f */
[----:B------:R-:W-:Y:S01]  /*16810*/  IADD3 R25, R25, -R5, RZ ;  /* 0x8000000519197210 */ /* 0x000fe20007ffe0ff */
[----:B----4-:R-:W-:Y:S02]  /*16820*/  UIMAD UR10, UR10, UR16, URZ ;  /* 0x000000100a0a72a4 */ /* 0x010fe4000f8e023f */
[----:B------:R-:W-:Y:S02]  /*16830*/  USEL UR4, UR4, URZ, !UP2 ;  /* 0x0000003f04047287 */ /* 0x000fe4000d000000 */
[----:B------:R-:W-:-:S02]  /*16840*/  USHF.L.U32 UR10, UR10, 0x7, URZ ;  /* 0x000000070a0a7899 */ /* 0x000fc4000800063f */
[----:B-1----:R-:W-:Y:S02]  /*16850*/  UIMAD UR15, UR11, UR15, UR4 ;  /* 0x0000000f0b0f72a4 */ /* 0x002fe4000f8e0204 */
[----:B------:R-:W-:Y:S02]  /*16860*/  @!UP2 UMOV UR20, URZ ;  /* 0x0000003f0014ac82 */ /* 0x000fe40008000000 */
[----:B------:R-:W-:Y:S02]  /*16870*/  @UP2 UMOV UR20, UR24 ;  /* 0x0000001800142c82 */ /* 0x000fe40008000000 */
[----:B------:R-:W-:Y:S02]  /*16880*/  @!UP2 UMOV UR21, URZ ;  /* 0x0000003f0015ac82 */ /* 0x000fe40008000000 */
[----:B------:R-:W-:Y:S02]  /*16890*/  USHF.R.S32.HI UR4, URZ, 0x1f, UR10 ;  /* 0x0000001f3f047899 */ /* 0x000fe4000801140a */
[----:B------:R-:W-:-:S02]  /*168a0*/  @UP2 USHF.R.S32.HI UR21, URZ, 0x1f, UR24 ;  /* 0x0000001f3f152899 */ /* 0x000fc40008011418 */
[----:B------:R-:W-:Y:S02]  /*168b0*/  USHF.R.S32.HI UR5, URZ, 0x1f, UR15 ;  /* 0x0000001f3f057899 */ /* 0x000fe4000801140f */
[----:B------:R-:W-:Y:S02]  /*168c0*/  UIADD3 UR10, UP1, UP0, UR10, UR20, UR15 ;  /* 0x000000140a0a7290 */ /* 0x000fe4000f83e00f */
[----:B------:R-:W-:Y:S02]  /*168d0*/  @!UP4 UIADD3 UR8, UR19, UR12, URZ ;  /* 0x0000000c1308c290 */ /* 0x000fe4000fffe03f */
[----:B------:R-:W-:Y:S02]  /*168e0*/  UIADD3.X UR4, UR4, UR21, UR5, UP1, UP0 ;  /* 0x0000001504047290 */ /* 0x000fe40008fe0405 */
[----:B------:R-:W-:Y:S01]  /*168f0*/  @!UP4 UMOV UR14, UR18 ;  /* 0x00000012000ecc82 */ /* 0x000fe20008000000 */
[----:B--2---:R-:W1:Y:S02]  /*16900*/  SHFL.BFLY PT, R2, R4, 0x2, 0x1f ;  /* 0x0c401f0004027f89 */ /* 0x004e6400000e0000 */
[----:B-1----:R-:W-:-:S02]  /*16910*/  FADD.FTZ R0, R2, R4 ;  /* 0x0000000402007221 */ /* 0x002fc40000010000 */
[----:B-----5:R-:W1:Y:S04]  /*16920*/  SHFL.BFLY PT, R2, R7, 0x2, 0x1f ;  /* 0x0c401f0007027f89 */ /* 0x020e6800000e0000 */
[----:B------:R-:W2:Y:S04]  /*16930*/  SHFL.BFLY PT, R4, R6, 0x2, 0x1f ;  /* 0x0c401f0006047f89 */ /* 0x000ea800000e0000 */
[----:B------:R-:W3:Y:S01]  /*16940*/  SHFL.BFLY PT, R3, R0, 0x1, 0x1f ;  /* 0x0c201f0000037f89 */ /* 0x000ee200000e0000 */
[----:B-1----:R-:W-:Y:S02]  /*16950*/  FADD.FTZ R2, R2, R7 ;  /* 0x0000000702027221 */ /* 0x002fe40000010000 */
[----:B--2---:R-:W-:-:S03]  /*16960*/  FADD.FTZ R4, R4, R6 ;  /* 0x0000000604047221 */ /* 0x004fc60000010000 */
[----:B------:R-:W1:Y:S01]  /*16970*/  SHFL.BFLY PT, R6, R2, 0x1, 0x1f ;  /* 0x0c201f0002067f89 */ /* 0x000e6200000e0000 */
[----:B---3--:R-:W-:Y:S01]  /*16980*/  FADD.FTZ R132, R0, R3 ;  /* 0x0000000300847221 */ /* 0x008fe20000010000 */
[----:B------:R-:W-:Y:S02]  /*16990*/  MOV R0, 0x3f800000 ;  /* 0x3f80000000007802 */ /* 0x000fe40000000f00 */
[----:B------:R-:W2:Y:S01]  /*169a0*/  SHFL.BFLY PT, R7, R4, 0x1, 0x1f ;  /* 0x0c201f0004077f89 */ /* 0x000ea200000e0000 */
[----:B------:R-:W-:Y:S02]  /*169b0*/  MOV R3, 0x3f800000 ;  /* 0x3f80000000037802 */ /* 0x000fe40000000f00 */
[----:B------:R-:W-:Y:S01]  /*169c0*/  FSETP.NE.FTZ.AND P5, PT, R132, RZ, PT ;  /* 0x000000ff8400720b */ /* 0x000fe20003fb5000 */
[----:B------:R-:W3:-:S12]  /*169d0*/  @P6 MUFU.RCP R0, R252 ;  /* 0x000000fc00006308 */ /* 0x000ed80000001000 */
[----:B------:R-:W4:Y:S01]  /*169e0*/  @P5 MUFU.RCP R3, R132 ;  /* 0x0000008400035308 */ /* 0x000f220000001000 */
[----:B-1----:R-:W-:Y:S01]  /*169f0*/  FADD.FTZ R138, R2, R6 ;  /* 0x00000006028a7221 */ /* 0x002fe20000010000 */
[----:B------:R-:W-:Y:S01]  /*16a00*/  MOV R2, 0x3f800000 ;  /* 0x3f80000000027802 */ /* 0x000fe20000000f00 */
[----:B---3--:R-:W-:Y:S02]  /*16a10*/  FMUL.FTZ R0, R0, c[0x0][0x2dc] ;  /* 0x0000b70000007a20 */ /* 0x008fe40000410000 */
[----:B--2---:R-:W-:Y:S01]  /*16a20*/  FADD.FTZ R133, R4, R7 ;  /* 0x0000000704857221 */ /* 0x004fe20000010000 */
[----:B------:R-:W-:Y:S01]  /*16a30*/  FSETP.NE.FTZ.AND P4, PT, R138, RZ, PT ;  /* 0x000000ff8a00720b */ /* 0x000fe20003f95000 */
[C---:B------:R-:W-:Y:S02]  /*16a40*/  FMUL.FTZ R5, R0.reuse, R141 ;  /* 0x0000008d00057220 */ /* 0x040fe40000410000 */
[C---:B------:R-:W-:Y:S01]  /*16a50*/  FMUL.FTZ R10, R0.reuse, R157 ;  /* 0x0000009d000a7220 */ /* 0x040fe20000410000 */
[----:B------:R-:W-:Y:S01]  /*16a60*/  FSETP.NE.FTZ.AND P3, PT, R133, RZ, PT ;  /* 0x000000ff8500720b */ /* 0x000fe20003f75000 */
[----:B------:R-:W-:-:S02]  /*16a70*/  FMUL.FTZ R13, R0, R169 ;  /* 0x000000a9000d7220 */ /* 0x000fc40000410000 */
[C---:B------:R-:W-:Y:S01]  /*16a80*/  FMUL.FTZ R140, R0.reuse, R140 ;  /* 0x0000008c008c7220 */ /* 0x040fe20000410000 */
[----:B------:R-:W-:Y:S01]  /*16a90*/  R2P PR, R25, 0x6 ;  /* 0x0000000619007804 */ /* 0x000fe20000000000 */
[C---:B------:R-:W-:Y:S02]  /*16aa0*/  FMUL.FTZ R152, R0.reuse, R152 ;  /* 0x0000009800987220 */ /* 0x040fe40000410000 */
[C---:B------:R-:W-:Y:S01]  /*16ab0*/  FMUL.FTZ R153, R0.reuse, R153 ;  /* 0x0000009900997220 */ /* 0x040fe20000410000 */
[----:B------:R-:W-:Y:S01]  /*16ac0*/  F2FP.BF16.PACK_AB R5, R5, R140 ;  /* 0x0000008c0505723e */ /* 0x000fe200000010ff */
[C---:B------:R-:W-:Y:S01]  /*16ad0*/  FMUL.FTZ R156, R0.reuse, R156 ;  /* 0x0000009c009c7220 */ /* 0x040fe20000410000 */
[----:B------:R-:W1:Y:S01]  /*16ae0*/  @P4 MUFU.RCP R2, R138 ;  /* 0x0000008a00024308 */ /* 0x000e620000001000 */
[C---:B------:R-:W-:Y:S02]  /*16af0*/  FMUL.FTZ R168, R0.reuse, R168 ;  /* 0x000000a800a87220 */ /* 0x040fe40000410000 */
        /* <DEDUP_REMOVED lines=30> */
[----:B----4-:R-:W-:Y:S02]  /*16ce0*/  FMUL.FTZ R3, R3, c[0x0][0x2dc] ;  /* 0x0000b70003037a20 */ /* 0x010fe40000410000 */
[----:B-1----:R-:W-:Y:S02]  /*16cf0*/  FMUL.FTZ R2, R2, c[0x0][0x2dc] ;  /* 0x0000b70002027a20 */ /* 0x002fe40000410000 */
[----:B------:R-:W-:Y:S01]  /*16d00*/  FMUL.FTZ R31, R3, R66 ;  /* 0x00000042031f7220 */ /* 0x000fe20000410000 */
[----:B------:R-:W1:Y:S01]  /*16d10*/  @P3 MUFU.RCP R0, R133 ;  /* 0x0000008500003308 */ /* 0x000e620000001000 */
        /* <DEDUP_REMOVED lines=10> */
[----:B-1----:R-:W-:Y:S02]  /*16dc0*/  FMUL.FTZ R0, R0, c[0x0][0x2dc] ;  /* 0x0000b70000007a20 */ /* 0x002fe40000410000 */
[----:B------:R-:W-:Y:S01]  /*16dd0*/  FMUL.FTZ R164, R2, R164 ;  /* 0x000000a402a47220 */ /* 0x000fe20000410000 */
[----:B------:R-:W-:Y:S01]  /*16de0*/  F2FP.BF16.PACK_AB R14, R14, R160 ;  /* 0x000000a00e0e723e */ /* 0x000fe200000010ff */
[C---:B------:R-:W-:Y:S02]  /*16df0*/  FMUL.FTZ R22, R2.reuse, R165 ;  /* 0x000000a502167220 */ /* 0x040fe40000410000 */
[C---:B------:R-:W-:Y:S02]  /*16e00*/  FMUL.FTZ R16, R2.reuse, R40 ;  /* 0x0000002802107220 */ /* 0x040fe40000410000 */
[----:B------:R-:W-:Y:S01]  /*16e10*/  FMUL.FTZ R23, R2, R44 ;  /* 0x0000002c02177220 */ /* 0x000fe20000410000 */
        /* <DEDUP_REMOVED lines=36> */
[----:B------:R-:W-:Y:S02]  /*17060*/  FMUL.FTZ R30, R3, R67 ;  /* 0x00000043031e7220 */ /* 0x000fe40000410000 */
[----:B------:R-:W-:Y:S01]  /*17070*/  FMUL.FTZ R64, R0, R47 ;  /* 0x0000002f00407220 */ /* 0x000fe20000410000 */
[----:B------:R-:W-:Y:S01]  /*17080*/  F2FP.BF16.PACK_AB R56, R56, R2 ;  /* 0x000000023838723e */ /* 0x000fe200000010ff */
[C---:B------:R-:W-:Y:S01]  /*17090*/  FMUL.FTZ R146, R0.reuse, R146 ;  /* 0x0000009200927220 */ /* 0x040fe20000410000 */
[----:B------:R-:W-:Y:S01]  /*170a0*/  F2FP.BF16.PACK_AB R47, R85, R84 ;  /* 0x00000054552f723e */ /* 0x000fe200000010ff */
[C---:B------:R-:W-:Y:S01]  /*170b0*/  FMUL.FTZ R7, R0.reuse, R147 ;  /* 0x0000009300077220 */ /* 0x040fe20000410000 */
[----:B------:R-:W-:Y:S01]  /*170c0*/  LEA.HI R84, R175, R174, RZ, 0x5 ;  /* 0x000000aeaf547211 */ /* 0x000fe200078f28ff */
[C---:B------:R-:W-:Y:S01]  /*170d0*/  FMUL.FTZ R150, R0.reuse, R150 ;  /* 0x0000009600967220 */ /* 0x040fe20000410000 */
[C---:B------:R-:W-:Y:S01]  /*170e0*/  SHF.L.U32 R2, R25.reuse, 0x6, RZ ;  /* 0x0000000619027819 */ /* 0x040fe200000006ff */
[C---:B------:R-:W-:Y:S01]  /*170f0*/  FMUL.FTZ R11, R0.reuse, R151 ;  /* 0x00000097000b7220 */ /* 0x040fe20000410000 */
[----:B------:R-:W-:Y:S01]  /*17100*/  SHF.R.S32.HI R23, RZ, 0x5, R84 ;  /* 0x00000005ff177819 */ /* 0x000fe20000011454 */
[----:B------:R-:W-:Y:S01]  /*17110*/  FMUL.FTZ R162, R0, R162 ;  /* 0x000000a200a27220 */ /* 0x000fe20000410000 */
[----:B------:R-:W-:Y:S01]  /*17120*/  LOP3.LUT R2, R2, 0x1c0, RZ, 0xc0, !PT ;  /* 0x000001c002027812 */ /* 0x000fe200078ec0ff */
[C---:B------:R-:W-:Y:S01]  /*17130*/  FMUL.FTZ R15, R0.reuse, R163 ;  /* 0x000000a3000f7220 */ /* 0x040fe20000410000 */
[----:B------:R-:W-:Y:S01]  /*17140*/  LOP3.LUT R25, R25, 0x1, RZ, 0xc0, !PT ;  /* 0x0000000119197812 */ /* 0x000fe200078ec0ff */
[----:B------:R-:W-:Y:S01]  /*17150*/  FMUL.FTZ R166, R0, R166 ;  /* 0x000000a600a67220 */ /* 0x000fe20000410000 */
[----:B------:R-:W-:Y:S01]  /*17160*/  LEA.HI R2, R2, R2, RZ, 0x1d ;  /* 0x0000000202027211 */ /* 0x000fe200078fe8ff */
        /* <DEDUP_REMOVED lines=41> */
[----:B------:R-:W-:Y:S01]  /*17400*/  LOP3.LUT R0, R173, 0x3ffffffc, RZ, 0xc0, !PT ;  /* 0x3ffffffcad007812 */ /* 0x000fe200078ec0ff */
[C---:B------:R-:W-:Y:S01]  /*17410*/  FMUL.FTZ R142, R3.reuse, R142 ;  /* 0x0000008e038e7220 */ /* 0x040fe20000410000 */
[----:B------:R-:W-:Y:S01]  /*17420*/  F2FP.BF16.PACK_AB R28, R28, R122 ;  /* 0x0000007a1c1c723e */ /* 0x000fe200000010ff */
[C---:B------:R-:W-:Y:S01]  /*17430*/  FMUL.FTZ R4, R3.reuse, R143 ;  /* 0x0000008f03047220 */ /* 0x040fe20000410000 */
[----:B------:R-:W-:Y:S01]  /*17440*/  IADD3 R0, -R0, R174, RZ ;  /* 0x000000ae00007210 */ /* 0x000fe20007ffe1ff */
[----:B------:R-:W-:Y:S01]  /*17450*/  FMUL.FTZ R54, R3, R54 ;  /* 0x0000003603367220 */ /* 0x000fe20000410000 */
[----:B------:R-:W-:Y:S01]  /*17460*/  F2FP.BF16.PACK_AB R67, R67, R126 ;  /* 0x0000007e4343723e */ /* 0x000fe200000010ff */
[----:B------:R-:W-:Y:S01]  /*17470*/  FMUL.FTZ R55, R3, R55 ;  /* 0x0000003703377220 */ /* 0x000fe20000410000 */
[----:B------:R-:W-:Y:S01]  /*17480*/  LEA R0, R23, R0, 0x9 ;  /* 0x0000000017007211 */ /* 0x000fe200078e48ff */
        /* <DEDUP_REMOVED lines=8> */
[----:B------:R-:W-:Y:S01]  /*17510*/  FMUL.FTZ R170, R3, R170 ;  /* 0x000000aa03aa7220 */ /* 0x000fe20000410000 */
[----:B------:R-:W-:Y:S01]  /*17520*/  F2FP.BF16.PACK_AB R55, R69, R68 ;  /* 0x000000444537723e */ /* 0x000fe200000010ff */
[C---:B------:R-:W-:Y:S01]  /*17530*/  FMUL.FTZ R12, R3.reuse, R171 ;  /* 0x000000ab030c7220 */ /* 0x040fe20000410000 */
[C---:B------:R-:W-:Y:S01]  /*17540*/  IADD3 R2, R0.reuse, -0x10, RZ ;  /* 0xfffffff000027810 */ /* 0x040fe20007ffe0ff */
[C---:B------:R-:W-:Y:S01]  /*17550*/  FMUL.FTZ R38, R3.reuse, R38 ;  /* 0x0000002603267220 */ /* 0x040fe20000410000 */
[----:B------:R-:W-:Y:S01]  /*17560*/  @P0 IADD3 R2, R0, 0x10, RZ ;  /* 0x0000001000020810 */ /* 0x000fe20007ffe0ff */
        /* <DEDUP_REMOVED lines=11> */
[----:B------:R-:W-:Y:S01]  /*17620*/  F2FP.BF16.PACK_AB R12, R12, R170 ;  /* 0x000000aa0c0c723e */ /* 0x000fe200000010ff */
[C---:B------:R-:W-:Y:S01]  /*17630*/  FMUL.FTZ R83, R3.reuse, R83 ;  /* 0x0000005303537220 */ /* 0x040fe20000410000 */
[----:B------:R-:W-:Y:S01]  /*17640*/  STS [R2+0x400], R6 ;  /* 0x0004000602007388 */ /* 0x000fe20000000800 */
        /* <DEDUP_REMOVED lines=23> */
[----:B------:R-:W-:-:S02]  /*177c0*/  F2FP.BF16.PACK_AB R3, R153, R152 ;  /* 0x000000989903723e */ /* 0x000fc400000010ff */
[----:B------:R-:W-:Y:S02]  /*177d0*/  F2FP.BF16.PACK_AB R34, R34, R114 ;  /* 0x000000722222723e */ /* 0x000fe400000010ff */
[----:B------:R-:W-:Y:S01]  /*177e0*/  F2FP.BF16.PACK_AB R30, R119, R118 ;  /* 0x00000076771e723e */ /* 0x000fe200000010ff */
[----:B------:R1:W-:Y:S01]  /*177f0*/  STS [R2], R3 ;  /* 0x0000000302007388 */ /* 0x0003e20000000800 */
[----:B------:R-:W-:-:S03]  /*17800*/  F2FP.BF16.PACK_AB R26, R131, R130 ;  /* 0x00000082831a723e */ /* 0x000fc600000010ff */
[----:B------:R-:W-:Y:S04]  /*17810*/  STS [R0+0x2000], R66 ;  /* 0x0020004200007388 */ /* 0x000fe80000000800 */
[----:B------:R2:W-:Y:S04]  /*17820*/  STS [R0+0x2400], R7 ;  /* 0x0024000700007388 */ /* 0x0005e80000000800 */
[----:B------:R3:W-:Y:S04]  /*17830*/  STS [R2+0x2000], R8 ;  /* 0x0020000802007388 */ /* 0x0007e80000000800 */
[----:B------:R-:W-:Y:S01]  /*17840*/  STS [R2+0x2400], R11 ;  /* 0x0024000b02007388 */ /* 0x000fe20000000800 */
[----:B-1----:R-:W-:-:S04]  /*17850*/  SEL R3, R68, 0xffffffe0, !P1 ;  /* 0xffffffe044037807 */ /* 0x002fc80004800000 */
[C---:B------:R-:W-:Y:S02]  /*17860*/  IADD3 R4, R0.reuse, R3, RZ ;  /* 0x0000000300047210 */ /* 0x040fe40007ffe0ff */
[-C--:B------:R-:W-:Y:S02]  /*17870*/  IADD3 R3, R3, R2.reuse, RZ ;  /* 0x0000000203037210 */ /* 0x080fe40007ffe0ff */
[-C--:B--2---:R-:W-:Y:S01]  /*17880*/  IADD3 R7, R0, R5.reuse, RZ ;  /* 0x0000000500077210 */ /* 0x084fe20007ffe0ff */
[----:B------:R-:W-:Y:S01]  /*17890*/  STS [R4], R10 ;  /* 0x0000000a04007388 */ /* 0x000fe20000000800 */
[-C--:B------:R-:W-:Y:S02]  /*178a0*/  IADD3 R6, R4, R5.reuse, RZ ;  /* 0x0000000504067210 */ /* 0x080fe40007ffe0ff */
[----:B---3--:R-:W-:Y:S01]  /*178b0*/  IADD3 R8, R5, R2, RZ ;  /* 0x0000000205087210 */ /* 0x008fe20007ffe0ff */
[----:B------:R1:W-:Y:S01]  /*178c0*/  STS [R4+0x400], R9 ;  /* 0x0004000904007388 */ /* 0x0003e20000000800 */
[----:B------:R-:W-:-:S03]  /*178d0*/  IADD3 R5, R3, R5, RZ ;  /* 0x0000000503057210 */ /* 0x000fc60007ffe0ff */
[----:B------:R2:W-:Y:S04]  /*178e0*/  STS [R3], R13 ;  /* 0x0000000d03007388 */ /* 0x0005e80000000800 */
[----:B------:R3:W-:Y:S04]  /*178f0*/  STS [R3+0x400], R12 ;  /* 0x0004000c03007388 */ /* 0x0007e80000000800 */
[----:B------:R4:W-:Y:S04]  /*17900*/  STS [R4+0x2000], R14 ;  /* 0x0020000e04007388 */ /* 0x0009e80000000800 */
[----:B------:R-:W-:Y:S04]  /*17910*/  STS [R4+0x2400], R15 ;  /* 0x0024000f04007388 */ /* 0x000fe80000000800 */
[----:B------:R-:W-:Y:S04]  /*17920*/  STS [R3+0x2000], R22 ;  /* 0x0020001603007388 */ /* 0x000fe80000000800 */
[----:B------:R-:W-:Y:S01]  /*17930*/  STS [R3+0x2400], R21 ;  /* 0x0024001503007388 */ /* 0x000fe20000000800 */
[----:B-1----:R-:W-:-:S03]  /*17940*/  MOV R9, 0x7f800000 ;  /* 0x7f80000000097802 */ /* 0x002fc60000000f00 */
[----:B------:R-:W-:Y:S01]  /*17950*/  STS [R7], R20 ;  /* 0x0000001407007388 */ /* 0x000fe20000000800 */
[----:B--2---:R-:W-:-:S03]  /*17960*/  MOV R13, 0x7f800000 ;  /* 0x7f800000000d7802 */ /* 0x004fc60000000f00 */
[----:B------:R-:W-:Y:S01]  /*17970*/  STS [R7+0x400], R19 ;  /* 0x0004001307007388 */ /* 0x000fe20000000800 */
[----:B---3--:R-:W-:-:S03]  /*17980*/  MOV R12, 0x7f800000 ;  /* 0x7f800000000c7802 */ /* 0x008fc60000000f00 */
[----:B------:R-:W-:Y:S01]  /*17990*/  STS [R8], R17 ;  /* 0x0000001108007388 */ /* 0x000fe20000000800 */
[----:B----4-:R-:W-:-:S03]  /*179a0*/  MOV R14, 0x7f800000 ;  /* 0x7f800000000e7802 */ /* 0x010fc60000000f00 */
        /* <DEDUP_REMOVED lines=115> */
.L_x_1869:
[----:B--234-:R-:W-:Y:S05]  /*180e0*/  BSYNC B0 ;  /* 0x0000000000007941 */ /* 0x01cfea0003800000 */
.L_x_1868:
[----:B------:R-:W2:Y:S04]  /*180f0*/  LDL.LU.64 R12, [R1+0x70] ;  /* 0x00007000010c7983 */ /* 0x000ea80000300a00 */
        /* <DEDUP_REMOVED lines=23> */
.L_x_1871:
[----:B-1----:R-:W-:Y:S05]  /*18270*/  BSYNC B0 ;  /* 0x0000000000007941 */ /* 0x002fea0003800000 */
.L_x_1870:
        /* <DEDUP_REMOVED lines=16> */
.L_x_1873:
[----:B------:R-:W-:Y:S05]  /*18380*/  BSYNC B0 ;  /* 0x0000000000007941 */ /* 0x000fea0003800000 */
.L_x_1872:
        /* <DEDUP_REMOVED lines=16> */
.L_x_1875:
[----:B------:R-:W-:Y:S05]  /*18490*/  BSYNC B0 ;  /* 0x0000000000007941 */ /* 0x000fea0003800000 */
.L_x_1874:
        /* <DEDUP_REMOVED lines=16> */
.L_x_1877:
[----:B------:R-:W-:Y:S05]  /*185a0*/  BSYNC B0 ;  /* 0x0000000000007941 */ /* 0x000fea0003800000 */
.L_x_1876:
        /* <DEDUP_REMOVED lines=16> */
.L_x_1879:
[----:B------:R-:W-:Y:S05]  /*186b0*/  BSYNC B0 ;  /* 0x0000000000007941 */ /* 0x000fea0003800000 */
.L_x_1878:
        /* <DEDUP_REMOVED lines=16> */
.L_x_1881:
[----:B------:R-:W-:Y:S05]  /*187c0*/  BSYNC B0 ;  /* 0x0000000000007941 */ /* 0x000fea0003800000 */
.L_x_1880:
        /* <DEDUP_REMOVED lines=16> */
.L_x_1883:
[----:B------:R-:W-:Y:S05]  /*188d0*/  BSYNC B0 ;  /* 0x0000000000007941 */ /* 0x000fea0003800000 */
.L_x_1882:
        /* <DEDUP_REMOVED lines=16> */
.L_x_1884:
        /* <DEDUP_REMOVED lines=10> */
.L_x_2404:


//--------------------- .text._ZN5flash16flash_fwd_kernelI23Flash_fwd_kernel_traitsILi128ELi128ELi32ELi4ELb0ELb0EN7cutlass10bfloat16_tE19Flash_kernel_traitsILi128ELi128ELi32ELi4ES3_EELb0ELb0ELb1ELb0ELb0ELb1ELb1ELb0EEEvNS_16Flash_fwd_paramsE --------------------------
	.section	.text._ZN5flash16flash_fwd_kernelI23Flash_fwd_kernel_traitsILi128ELi128ELi32ELi4ELb0ELb0EN7cutlass10bfloat16_tE19Flash_kernel_traitsILi128ELi128ELi32ELi4ES3_EELb0ELb0ELb1ELb0ELb0ELb1ELb1ELb0EEEvNS_16Flash_fwd_paramsE,"ax",@progbits
	.sectioninfo	@"SHI_REGISTERS=255"
	.align	128
        .global         _ZN5flash16flash_fwd_kernelI23Flash_fwd_kernel_traitsILi128ELi128ELi32ELi4ELb0ELb0EN7cutlass10bfloat16_tE19Flash_kernel_traitsILi128ELi128ELi32ELi4ES3_EELb0ELb0ELb1ELb0ELb0ELb1ELb1ELb0EEEvNS_16Flash_fwd_paramsE
        .type           _ZN5flash16flash_fwd_kernelI23Flash_fwd_kernel_traitsILi128ELi128ELi32ELi4ELb0ELb0EN7cutlass10bfloat16_tE19Flash_kernel_traitsILi128ELi128ELi32ELi4ES3_EELb0ELb0ELb1ELb0ELb0ELb1ELb1ELb0EEEvNS_16Flash_fwd_paramsE,@function
        .size           _ZN5flash16flash_fwd_kernelI23Flash_fwd_kernel_traitsILi128ELi128ELi32ELi4ELb0ELb0EN7cutlass10bfloat16_tE19Flash_kernel_traitsILi128ELi128ELi32ELi4ES3_EELb0ELb0ELb1ELb0ELb0ELb1ELb1ELb0EEEvNS_16Flash_fwd_paramsE,(.L_x_2405 - _ZN5flash16flash_fwd_kernelI23Flash_fwd_kernel_traitsILi128ELi128ELi32ELi4ELb0ELb0EN7cutlass10bfloat16_tE19Flash_kernel_traitsILi128ELi128ELi32ELi4ES3_EELb0ELb0ELb1ELb0ELb0ELb1ELb1ELb0EEEvNS_16Flash_fwd_paramsE)
        .other          _ZN5flash16flash_fwd_kernelI23Flash_fwd_kernel_traitsILi128ELi128ELi32ELi4ELb0ELb0EN7cutlass10bfloat16_tE19Flash_kernel_traitsILi128ELi128ELi32ELi4ES3_EELb0ELb0ELb1ELb0ELb0ELb1ELb1ELb0EEEvNS_16Flash_fwd_paramsE,@"STO_CUDA_ENTRY STV_DEFAULT"
_ZN5flash16flash_fwd_kernelI23Flash_fwd_kernel_traitsILi128ELi128ELi32ELi4ELb0ELb0EN7cutlass10bfloat16_tE19Flash_kernel_traitsILi128ELi128ELi32ELi4ES3_EELb0ELb0ELb1ELb0ELb0ELb1ELb1ELb0EEEvNS_16Flash_fwd_paramsE:
.text._ZN5flash16flash_fwd_kernelI23Flash_fwd_kernel_traitsILi128ELi128ELi32ELi4ELb0ELb0EN7cutlass10bfloat16_tE19Flash_kernel_traitsILi128ELi128ELi32ELi4ES3_EELb0ELb0ELb1ELb0ELb0ELb1ELb1ELb0EEEvNS_16Flash_fwd_paramsE:
        /* <DEDUP_REMOVED lines=56> */
.L_x_1885:
[----:B------:R-:W-:Y:S02]  /*0380*/  ULDC UR6, c[0x0][0x218] ;  /* 0x0000860000067ab9 */ /* 0x000fe40000000800 */
.L_x_1886:
        /* <DEDUP_REMOVED lines=116> */
.L_x_1889:
[----:B------:R-:W-:Y:S05]  /*0ad0*/  BSYNC B0 ;  /* 0x0000000000007941 */ /* 0x000fea0003800000 */
.L_x_1888:
        /* <DEDUP_REMOVED lines=16> */
.L_x_1891:
[----:B------:R-:W-:Y:S05]  /*0be0*/  BSYNC B0 ;  /* 0x0000000000007941 */ /* 0x000fea0003800000 */
.L_x_1890:
        /* <DEDUP_REMOVED lines=16> */
.L_x_1893:
[----:B------:R-:W-:Y:S05]  /*0cf0*/  BSYNC B0 ;  /* 0x0000000000007941 */ /* 0x000fea0003800000 */
.L_x_1892:
        /* <DEDUP_REMOVED lines=16> */
.L_x_1895:
[----:B------:R-:W-:Y:S05]  /*0e00*/  BSYNC B0 ;  /* 0x0000000000007941 */ /* 0x000fea0003800000 */
.L_x_1894:
        /* <DEDUP_REMOVED lines=16> */
.L_x_1897:
[----:B------:R-:W-:Y:S05]  /*0f10*/  BSYNC B0 ;  /* 0x0000000000007941 */ /* 0x000fea0003800000 */
.L_x_1896:
        /* <DEDUP_REMOVED lines=16> */
.L_x_1899:
[----:B------:R-:W-:Y:S05]  /*1020*/  BSYNC B0 ;  /* 0x0000000000007941 */ /* 0x000fea0003800000 */
.L_x_1898:
        /* <DEDUP_REMOVED lines=16> */
.L_x_1901:
[----:B------:R-:W-:Y:S05]  /*1130*/  BSYNC B0 ;  /* 0x0000000000007941 */ /* 0x000fea0003800000 */
.L_x_1900:
        /* <DEDUP_REMOVED lines=16> */
.L_x_1903:
[----:B------:R-:W-:Y:S05]  /*1240*/  BSYNC B0 ;  /* 0x0000000000007941 */ /* 0x000fea0003800000 */
.L_x_1902:
        /* <DEDUP_REMOVED lines=67> */
.L_x_1887:
        /* <DEDUP_REMOVED lines=33> */
.L_x_1904:
        /* <DEDUP_REMOVED lines=46> */
.L_x_1905:
        /* <DEDUP_REMOVED lines=15> */
[C---:B------:R-:W-:Y:S01]  /*1c60*/  IMAD.SHL.U32 R0, R28.reuse, 0x40, RZ ;  /* 0x000000401c007824 */ /* 0x040fe200078e00ff */
        /* <DEDUP_REMOVED lines=100> */
[----:B------:R-:W-:Y:S01]  /*22b0*/  @!P2 IADD3 R5, P0, R32, 0x60, RZ ;  /* 0x000000602005a810 */ /* 0x000fe20007f1e0ff */
[----:B------:R4:W-:Y:S04]  /*22c0*/  @!P4 LDGSTS.E.BYPASS.LTC128B.128 [R227+0x2000], [R22.64] ;  /* 0x0200000016e3cfae */ /* 0x0009e8000b901d52 */
[----:B------:R4:W-:Y:S01]  /*22d0*/  @!P4 LDGSTS.E.BYPASS.LTC128B.128 [R227+0x6000], [R22.64+0x80] ;  /* 0x0600008016e3cfae */ /* 0x0009e2000b901d52 */
[----:B------:R-:W-:Y:S01]  /*22e0*/  ISETP.GE.AND P4, PT, R28, UR21, PT ;  /* 0x000000151c007c0c */ /* 0x000fe2000bf86270 */
        /* <DEDUP_REMOVED lines=57> */
[----:B------:R-:W-:Y:S01]  /*2680*/  STL.64 [R1+0x18], R30 ;  /* 0x0000181e01007387 */ /* 0x000fe20000100a00 */
[----:B------:R-:W-:Y:S01]  /*2690*/  UIADD3 UR21, UR15, 0x1, -UR16 ;  /* 0x000000010f157890 */ /* 0x000fe2000fffe810 */
        /* <DEDUP_REMOVED lines=28> */
[----:B------:R-:W-:Y:S01]  /*2860*/  ULDC UR10, c[0x0][0x2e4] ;  /* 0x0000b900000a7ab9 */ /* 0x000fe20000000800 */
[----:B------:R-:W-:Y:S01]  /*2870*/  IMAD.IADD R13, R0, 0x1, -R13 ;  /* 0x00000001000d7824 */ /* 0x000fe200078e0a0d */
[----:B------:R2:W-:Y:S01]  /*2880*/  @!P5 LDGSTS.E.BYPASS.LTC128B.128 [R227+0x8800], [R2.64] ;  /* 0x0880000002e3dfae */ /* 0x0005e2000b901d52 */
[----:B------:R-:W-:Y:S01]  /*2890*/  IMAD R0, R7, c[0x0][0x1b8], RZ ;  /* 0x00006e0007007a24 */ /* 0x000fe200078e02ff */
[----:B------:R-:W-:-:S02]  /*28a0*/  ULDC UR5, c[0x0][0x2e8] ;  /* 0x0000ba0000057ab9 */ /* 0x000fc40000000800 */
[----:B------:R2:W-:Y:S01]  /*28b0*/  @!P5 LDGSTS.E.BYPASS.LTC128B.128 [R227+0x9800], [R2.64+0x80] ;  /* 0x0980008002e3dfae */ /* 0x0005e2000b901d52 */
[----:B------:R-:W-:Y:S01]  /*28c0*/  IMAD R7, R20, c[0x0][0x1bc], R0 ;  /* 0x00006f0014077a24 */ /* 0x000fe200078e0200 */
[----:B------:R-:W-:Y:S01]  /*28d0*/  UIADD3 UR10, UR15, -UR10, -UR16 ;  /* 0x8000000a0f0a7290 */ /* 0x000fe2000fffe810 */
[----:B------:R-:W-:Y:S01]  /*28e0*/  IMAD.SHL.U32 R0, R13, 0x40, RZ ;  /* 0x000000400d007824 */ /* 0x000fe200078e00ff */
[----:B------:R-:W0:Y:S01]  /*28f0*/  LDGDEPBAR ;  /* 0x00000000000079af */ /* 0x000e220000000000 */
[----:B------:R-:W-:Y:S01]  /*2900*/  IMAD.IADD R7, R9, 0x1, R7 ;  /* 0x0000000109077824 */ /* 0x000fe200078e0207 */
[----:B------:R-:W-:Y:S02]  /*2910*/  UIADD3 UR5, UR21, UR5, URZ ;  /* 0x0000000515057290 */ /* 0x000fe4000fffe03f */
[----:B------:R-:W-:Y:S01]  /*2920*/  LOP3.LUT R0, R0, 0x1c0, RZ, 0xc0, !PT ;  /* 0x000001c000007812 */ /* 0x000fe200078ec0ff */
[----:B------:R3:W-:Y:S01]  /*2930*/  STL.64 [R1+0x30], R8 ;  /* 0x0000300801007387 */ /* 0x0007e20000100a00 */
[----:B-1----:R-:W-:-:S03]  /*2940*/  IMAD.SHL.U32 R5, R19, 0x40, RZ ;  /* 0x0000004013057824 */ /* 0x002fc600078e00ff */
[----:B------:R1:W-:Y:S02]  /*2950*/  STL.64 [R1+0x38], R6 ;  /* 0x0000380601007387 */ /* 0x0003e40000100a00 */
        /* <DEDUP_REMOVED lines=29> */
[----:B------:R1:W-:Y:S01]  /*2b30*/  @!P4 LDGSTS.E.BYPASS.LTC128B.128 [R227+0xa000], [R4.64] ;  /* 0x0a00000004e3cfae */ /* 0x0003e2000b901d52 */
[----:B------:R-:W-:-:S03]  /*2b40*/  R2P PR, R13, 0x6 ;  /* 0x000000060d007804 */ /* 0x000fc60000000000 */
[----:B------:R1:W-:Y:S02]  /*2b50*/  @!P4 LDGSTS.E.BYPASS.LTC128B.128 [R227+0xb000], [R4.64+0x80] ;  /* 0x0b00008004e3cfae */ /* 0x0003e4000b901d52 */
[----:B------:R-:W-:Y:S02]  /*2b60*/  SEL R3, R3, 0xfffffff0, !P1 ;  /* 0xfffffff003037807 */ /* 0x000fe40004800000 */
[----:B------:R-:W-:Y:S01]  /*2b70*/  @P3 STS.128 [R227+0xa800], RZ ;  /* 0x00a800ffe3003388 */ /* 0x000fe20000000c00 */
[----:B------:R-:W-:Y:S02]  /*2b80*/  SEL R0, R0, 0x20, P2 ;  /* 0x0000002000007807 */ /* 0x000fe40001000000 */
[----:B------:R-:W-:Y:S01]  /*2b90*/  R2P PR, R25, 0x6 ;  /* 0x0000000619007804 */ /* 0x000fe20000000000 */
[----:B------:R-:W-:Y:S01]  /*2ba0*/  @P3 STS.128 [R227+0xb800], RZ ;  /* 0x00b800ffe3003388 */ /* 0x000fe20000000c00 */
[--C-:B------:R-:W-:Y:S02]  /*2bb0*/  IMAD R216, R3, 0x2, R214.reuse ;  /* 0x0000000203d87824 */ /* 0x100fe400078e02d6 */
[C---:B------:R-:W-:Y:S01]  /*2bc0*/  IMAD R222, R0.reuse, 0x2, R214 ;  /* 0x0000000200de7824 */ /* 0x040fe200078e02d6 */
[----:B------:R-:W-:Y:S01]  /*2bd0*/  @!PT LDS RZ, [RZ] ;  /* 0x00000000fffff984 */ /* 0x000fe20000000800 */
[----:B------:R-:W-:Y:S01]  /*2be0*/  @!PT LDS RZ, [RZ] ;  /* 0x00000000fffff984 */ /* 0x000fe20000000800 */
[----:B------:R-:W-:Y:S01]  /*2bf0*/  @!PT LDS RZ, [RZ] ;  /* 0x00000000fffff984 */ /* 0x000fe20000000800 */
[----:B------:R1:W-:Y:S01]  /*2c00*/  @!P3 LDGSTS.E.BYPASS.LTC128B.128 [R227+0xa800], [R6.64] ;  /* 0x0a80000006e3bfae */ /* 0x0003e2000b901d52 */
[----:B------:R-:W-:-:S03]  /*2c10*/  IMAD R220, R0, 0x2, R216 ;  /* 0x0000000200dc7824 */ /* 0x000fc600078e02d8 */
[----:B------:R1:W-:Y:S04]  /*2c20*/  @!P3 LDGSTS.E.BYPASS.LTC128B.128 [R227+0xb800], [R6.64+0x80] ;  /* 0x0b80008006e3bfae */ /* 0x0003e8000b901d52 */
[----:B------:R-:W-:Y:S01]  /*2c30*/  LDSM.16.M88.4 R16, [R214] ;  /* 0x00000000d610783b */ /* 0x000fe20000000200 */
[----:B------:R-:W-:Y:S01]  /*2c40*/  @P1 IADD3 R223, R2, -0x20, RZ ;  /* 0xffffffe002df1810 */ /* 0x000fe20007ffe0ff */
[----:B------:R-:W-:Y:S02]  /*2c50*/  IMAD.MOV.U32 R2, RZ, RZ, 0x40 ;  /* 0x00000040ff027424 */ /* 0x000fe400078e00ff */
[----:B------:R-:W2:Y:S01]  /*2c60*/  LDSM.16.M88.4 R8, [R212+0x8000] ;  /* 0x00800000d408783b */ /* 0x000ea20000000200 */
[C---:B------:R-:W-:Y:S02]  /*2c70*/  IADD3 R226, R223.reuse, 0x800, RZ ;  /* 0x00000800dfe27810 */ /* 0x040fe40007ffe0ff */
[----:B------:R-:W-:Y:S01]  /*2c80*/  SEL R2, R2, 0xffffffc0, !P2 ;  /* 0xffffffc002027807 */ /* 0x000fe20005000000 */
[----:B------:R-:W3:Y:S01]  /*2c90*/  LDSM.16.M88.4 R24, [R212+0x8800] ;  /* 0x00880000d418783b */ /* 0x000ee20000000200 */
[----:B------:R-:W-:-:S02]  /*2ca0*/  IADD3 R225, R223, 0x1000, RZ ;  /* 0x00001000dfe17810 */ /* 0x000fc40007ffe0ff */
[----:B------:R-:W-:Y:S01]  /*2cb0*/  IADD3 R224, R223, 0x1800, RZ ;  /* 0x00001800dfe07810 */ /* 0x000fe20007ffe0ff */
[----:B----4-:R-:W-:Y:S01]  /*2cc0*/  LDSM.16.M88.4 R20, [R216] ;  /* 0x00000000d814783b */ /* 0x010fe20000000200 */
[----:B------:R-:W-:Y:S02]  /*2cd0*/  IMAD.IADD R221, R212, 0x1, R2 ;  /* 0x00000001d4dd7824 */ /* 0x000fe400078e0202 */
[----:B------:R-:W-:Y:S01]  /*2ce0*/  IMAD.IADD R219, R2, 0x1, R223 ;  /* 0x0000000102db7824 */ /* 0x000fe200078e02df */
[----:B------:R-:W-:Y:S04]  /*2cf0*/  LDSM.16.M88.4 R36, [R223] ;  /* 0x00000000df24783b */ /* 0x000fe80000000200 */
[----:B-----5:R-:W-:Y:S04]  /*2d00*/  LDSM.16.M88.4 R12, [R216+0x2000] ;  /* 0x00200000d80c783b */ /* 0x020fe80000000200 */
[----:B-1----:R-:W1:Y:S04]  /*2d10*/  LDSM.16.M88.4 R4, [R214+0x2000] ;  /* 0x00200000d604783b */ /* 0x002e680000000200 */
[----:B------:R-:W4:Y:S04]  /*2d20*/  LDSM.16.M88.4 R40, [R223+0x800] ;  /* 0x00080000df28783b */ /* 0x000f280000000200 */
[----:B------:R-:W-:Y:S04]  /*2d30*/  LDSM.16.M88.4 R48, [R221+0x8000] ;  /* 0x00800000dd30783b */ /* 0x000fe80000000200 */
[----:B------:R-:W5:Y:S04]  /*2d40*/  LDSM.16.M88.4 R32, [R222] ;  /* 0x00000000de20783b */ /* 0x000f680000000200 */
[----:B------:R-:W-:Y:S01]  /*2d50*/  LDSM.16.M88.4 R44, [R221+0x8800] ;  /* 0x00880000dd2c783b */ /* 0x000fe20000000200 */
[C---:B--2---:R-:W-:Y:S03]  /*2d60*/  HMMA.16816.F32.BF16 R28, R16.reuse, R8, RZ ;  /* 0x00000008101c723c */ /* 0x044fe600000418ff */
[----:B------:R-:W-:Y:S04]  /*2d70*/  LDSM.16.M88.4 R88, [R219] ;  /* 0x00000000db58783b */ /* 0x000fe80000000200 */
[----:B------:R-:W0:Y:S01]  /*2d80*/  LDGDEPBAR ;  /* 0x00000000000079af */ /* 0x000e220000000000 */
[C---:B------:R-:W-:Y:S08]  /*2d90*/  HMMA.16816.F32.BF16 R68, R16.reuse, R10, RZ ;  /* 0x0000000a1044723c */ /* 0x040ff000000418ff */
[----:B---3--:R-:W-:Y:S08]  /*2da0*/  HMMA.16816.F32.BF16 R72, R16, R24, RZ ;  /* 0x000000181048723c */ /* 0x008ff000000418ff */
[C---:B-1----:R-:W-:Y:S08]  /*2db0*/  HMMA.16816.F32.BF16 R64, R4.reuse, R8, RZ ;  /* 0x000000080440723c */ /* 0x042ff000000418ff */
[C---:B------:R-:W-:Y:S01]  /*2dc0*/  HMMA.16816.F32.BF16 R60, R4.reuse, R10, RZ ;  /* 0x0000000a043c723c */ /* 0x040fe200000418ff */
[----:B------:R-:W1:Y:S07]  /*2dd0*/  LDSM.16.M88.4 R8, [R222+0x2000] ;  /* 0x00200000de08783b */ /* 0x000e6e0000000200 */
[C---:B------:R-:W-:Y:S08]  /*2de0*/  HMMA.16816.F32.BF16 R56, R4.reuse, R24, RZ ;  /* 0x000000180438723c */ /* 0x040ff000000418ff */
[----:B------:R-:W-:Y:S08]  /*2df0*/  HMMA.16816.F32.BF16 R4, R4, R26, RZ ;  /* 0x0000001a0404723c */ /* 0x000ff000000418ff */
[----:B------:R-:W-:Y:S01]  /*2e00*/  HMMA.16816.F32.BF16 R52, R20, R36, R28 ;  /* 0x000000241434723c */ /* 0x000fe2000004181c */
[----:B------:R-:W2:Y:S07]  /*2e10*/  LDSM.16.M88.4 R28, [R220] ;  /* 0x00000000dc1c783b */ /* 0x000eae0000000200 */
[----:B------:R-:W-:Y:S01]  /*2e20*/  HMMA.16816.F32.BF16 R84, R16, R26, RZ ;  /* 0x0000001a1054723c */ /* 0x000fe200000418ff */
[----:B------:R-:W-:Y:S07]  /*2e30*/  LDSM.16.M88.4 R24, [R214+0x4000] ;  /* 0x00400000d618783b */ /* 0x000fee0000000200 */
[C---:B------:R-:W-:Y:S01]  /*2e40*/  HMMA.16816.F32.BF16 R80, R12.reuse, R36, R64 ;  /* 0x000000240c50723c */ /* 0x040fe20000041840 */
[----:B------:R-:W-:Y:S07]  /*2e50*/  LDSM.16.M88.4 R64, [R212+0x9000] ;  /* 0x00900000d440783b */ /* 0x000fee0000000200 */
[C---:B----4-:R-:W-:Y:S01]  /*2e60*/  HMMA.16816.F32.BF16 R76, R12.reuse, R40, R56 ;  /* 0x000000280c4c723c */ /* 0x050fe20000041838 */
[----:B------:R-:W-:Y:S07]  /*2e70*/  LDSM.16.M88.4 R56, [R219+0x800] ;  /* 0x00080000db38783b */ /* 0x000fee0000000200 */
[C---:B------:R-:W-:Y:S08]  /*2e80*/  HMMA.16816.F32.BF16 R60, R12.reuse, R38, R60 ;  /* 0x000000260c3c723c */ /* 0x040ff0000004183c */
[----:B------:R-:W-:Y:S01]  /*2e90*/  HMMA.16816.F32.BF16 R12, R12, R42, R4 ;  /* 0x0000002a0c0c723c */ /* 0x000fe20000041804 */
[----:B------:R-:W3:Y:S07]  /*2ea0*/  LDSM.16.M88.4 R4, [R220+0x2000] ;  /* 0x00200000dc04783b */ /* 0x000eee0000000200 */
[----:B-----5:R-:W-:Y:S08]  /*2eb0*/  HMMA.16816.F32.BF16 R16, R32, R48, R52 ;  /* 0x000000302010723c */ /* 0x020ff00000041834 */
[C---:B------:R-:W-:Y:S08]  /*2ec0*/  HMMA.16816.F32.BF16 R36, R20.reuse, R38, R68 ;  /* 0x000000261424723c */ /* 0x040ff00000041844 */
[C---:B------:R-:W-:Y:S08]  /*2ed0*/  HMMA.16816.F32.BF16 R52, R20.reuse, R40, R72 ;  /* 0x000000281434723c */ /* 0x040ff00000041848 */
[----:B------:R-:W-:Y:S08]  /*2ee0*/  HMMA.16816.F32.BF16 R40, R20, R42, R84 ;  /* 0x0000002a1428723c */ /* 0x000ff00000041854 */
[C---:B-1----:R-:W-:Y:S08]  /*2ef0*/  HMMA.16816.F32.BF16 R72, R8.reuse, R48, R80 ;  /* 0x000000300848723c */ /* 0x042ff00000041850 */
[C---:B------:R-:W-:Y:S08]  /*2f00*/  HMMA.16816.F32.BF16 R76, R8.reuse, R44, R76 ;  /* 0x0000002c084c723c */ /* 0x040ff0000004184c */
[C---:B------:R-:W-:Y:S08]  /*2f10*/  HMMA.16816.F32.BF16 R60, R8.reuse, R50, R60 ;  /* 0x00000032083c723c */ /* 0x040ff0000004183c */
[----:B------:R-:W-:Y:S01]  /*2f20*/  HMMA.16816.F32.BF16 R20, R8, R46, R12 ;  /* 0x0000002e0814723c */ /* 0x000fe2000004180c */
[----:B------:R-:W-:Y:S07]  /*2f30*/  LDSM.16.M88.4 R12, [R216+0x4000] ;  /* 0x00400000d80c783b */ /* 0x000fee0000000200 */
[----:B--2---:R-:W-:Y:S01]  /*2f40*/  HMMA.16816.F32.BF16 R8, R28, R88, R16 ;  /* 0x000000581c08723c */ /* 0x004fe20000041810 */
[----:B------:R-:W1:Y:S07]  /*2f50*/  LDSM.16.M88.4 R16, [R214+0x6000] ;  /* 0x00600000d610783b */ /* 0x000e6e0000000200 */
[C---:B------:R-:W-:Y:S08]  /*2f60*/  HMMA.16816.F32.BF16 R36, R32.reuse, R50, R36 ;  /* 0x000000322024723c */ /* 0x040ff00000041824 */
[C---:B------:R-:W-:Y:S01]  /*2f70*/  HMMA.16816.F32.BF16 R68, R32.reuse, R44, R52 ;  /* 0x0000002c2044723c */ /* 0x040fe20000041834 */
[----:B------:R-:W2:Y:S07]  /*2f80*/  LDSM.16.M88.4 R52, [R223+0x1000] ;  /* 0x00100000df34783b */ /* 0x000eae0000000200 */
[----:B------:R-:W-:Y:S01]  /*2f90*/  HMMA.16816.F32.BF16 R48, R32, R46, R40 ;  /* 0x0000002e2030723c */ /* 0x000fe20000041828 */
[----:B------:R-:W-:Y:S04]  /*2fa0*/  LDSM.16.M88.4 R44, [R221+0x9000] ;  /* 0x00900000dd2c783b */ /* 0x000fe80000000200 */
[----:B------:R-:W-:Y:S03]  /*2fb0*/  LDSM.16.M88.4 R32, [R212+0x9800] ;  /* 0x00980000d420783b */ /* 0x000fe60000000200 */
[C---:B---3--:R-:W-:Y:S08]  /*2fc0*/  HMMA.16816.F32.BF16 R40, R4.reuse, R88, R72 ;  /* 0x000000580428723c */ /* 0x048ff00000041848 */
[C---:B------:R-:W-:Y:S08]  /*2fd0*/  HMMA.16816.F32.BF16 R72, R4.reuse, R90, R60 ;  /* 0x0000005a0448723c */ /* 0x040ff0000004183c */
[C---:B------:R-:W-:Y:S08]  /*2fe0*/  HMMA.16816.F32.BF16 R76, R4.reuse, R56, R76 ;  /* 0x00000038044c723c */ /* 0x040ff0000004184c */
[----:B------:R-:W-:Y:S08]  /*2ff0*/  HMMA.16816.F32.BF16 R92, R4, R58, R20 ;  /* 0x0000003a045c723c */ /* 0x000ff00000041814 */
[----:B------:R-:W-:Y:S01]  /*3000*/  HMMA.16816.F32.BF16 R4, R24, R64, R8 ;  /* 0x000000401804723c */ /* 0x000fe20000041808 */
[----:B------:R-:W3:Y:S07]  /*3010*/  LDSM.16.M88.4 R8, [R216+0x6000] ;  /* 0x00600000d808783b */ /* 0x000eee0000000200 */
[----:B------:R-:W-:Y:S01]  /*3020*/  HMMA.16816.F32.BF16 R60, R28, R90, R36 ;  /* 0x0000005a1c3c723c */ /* 0x000fe20000041824 */
[----:B------:R-:W4:Y:S07]  /*3030*/  LDSM.16.M88.4 R36, [R222+0x4000] ;  /* 0x00400000de24783b */ /* 0x000f2e0000000200 */
[----:B-1----:R-:W-:Y:S08]  /*3040*/  HMMA.16816.F32.BF16 R20, R16, R64, R40 ;  /* 0x000000401014723c */ /* 0x002ff00000041828 */
[----:B--2---:R-:W-:Y:S01]  /*3050*/  HMMA.16816.F32.BF16 R40, R12, R52, R4 ;  /* 0x000000340c28723c */ /* 0x004fe20000041804 */
[----:B------:R-:W1:Y:S07]  /*3060*/  LDSM.16.M88.4 R4, [R222+0x6000] ;  /* 0x00600000de04783b */ /* 0x000e6e0000000200 */
[C---:B------:R-:W-:Y:S08]  /*3070*/  HMMA.16816.F32.BF16 R88, R28.reuse, R56, R68 ;  /* 0x000000381c58723c */ /* 0x040ff00000041844 */
[----:B------:R-:W-:Y:S01]  /*3080*/  HMMA.16816.F32.BF16 R84, R28, R58, R48 ;  /* 0x0000003a1c54723c */ /* 0x000fe20000041830 */
[----:B------:R-:W-:Y:S04]  /*3090*/  LDSM.16.M88.4 R48, [R219+0x1000] ;  /* 0x00100000db30783b */ /* 0x000fe80000000200 */
[----:B------:R-:W2:Y:S03]  /*30a0*/  LDSM.16.M88.4 R28, [R220+0x4000] ;  /* 0x00400000dc1c783b */ /* 0x000ea60000000200 */
[----:B------:R-:W-:Y:S08]  /*30b0*/  HMMA.16816.F32.BF16 R68, R24, R66, R60 ;  /* 0x000000421844723c */ /* 0x000ff0000004183c */
[----:B---3--:R-:W-:Y:S01]  /*30c0*/  HMMA.16816.F32.BF16 R60, R8, R52, R20 ;  /* 0x00000034083c723c */ /* 0x008fe20000041814 */
[----:B------:R-:W3:Y:S07]  /*30d0*/  LDSM.16.M88.4 R20, [R223+0x1800] ;  /* 0x00180000df14783b */ /* 0x000eee0000000200 */
[----:B----4-:R-:W-:Y:S01]  /*30e0*/  HMMA.16816.F32.BF16 R56, R36, R44, R40 ;  /* 0x0000002c2438723c */ /* 0x010fe20000041828 */
[----:B------:R-:W4:Y:S07]  /*30f0*/  LDSM.16.M88.4 R40, [R220+0x6000] ;  /* 0x00600000dc28783b */ /* 0x000f2e0000000200 */
[C---:B------:R-:W-:Y:S08]  /*3100*/  HMMA.16816.F32.BF16 R80, R16.reuse, R66, R72 ;  /* 0x000000421050723c */ /* 0x040ff00000041848 */
[C---:B------:R-:W-:Y:S08]  /*3110*/  HMMA.16816.F32.BF16 R76, R16.reuse, R32, R76 ;  /* 0x00000020104c723c */ /* 0x040ff0000004184c */
[----:B------:R-:W-:Y:S08]  /*3120*/  HMMA.16816.F32.BF16 R64, R16, R34, R92 ;  /* 0x000000221040723c */ /* 0x000ff0000004185c */
[----:B------:R-:W-:Y:S08]  /*3130*/  HMMA.16816.F32.BF16 R16, R24, R32, R88 ;  /* 0x000000201810723c */ /* 0x000ff00000041858 */
[----:B-1----:R-:W-:Y:S08]  /*3140*/  HMMA.16816.F32.BF16 R60, R4, R44, R60 ;  /* 0x0000002c043c723c */ /* 0x002ff0000004183c */
[----:B------:R-:W-:Y:S08]  /*3150*/  HMMA.16816.F32.BF16 R68, R12, R54, R68 ;  /* 0x000000360c44723c */ /* 0x000ff00000041844 */
[----:B--2---:R-:W-:Y:S08]  /*3160*/  HMMA.16816.F32.BF16 R72, R28, R48, R56 ;  /* 0x000000301c48723c */ /* 0x004ff00000041838 */
[----:B------:R-:W-:Y:S08]  /*3170*/  HMMA.16816.F32.BF16 R32, R24, R34, R84 ;  /* 0x000000221820723c */ /* 0x000ff00000041854 */
[----:B---3--:R-:W-:Y:S01]  /*3180*/  HMMA.16816.F32.BF16 R56, R12, R20, R16 ;  /* 0x000000140c38723c */ /* 0x008fe20000041810 */
[----:B------:R-:W1:Y:S07]  /*3190*/  LDSM.16.M88.4 R16, [R221+0x9800] ;  /* 0x00980000dd10783b */ /* 0x000e6e0000000200 */
[----:B----4-:R-:W-:Y:S01]  /*31a0*/  HMMA.16816.F32.BF16 R60, R40, R48, R60 ;  /* 0x00000030283c723c */ /* 0x010fe2000004183c */
[----:B------:R-:W-:-:S02]  /*31b0*/  FMUL.FTZ R72, R72, c[0x0][0x2ec] ;  /* 0x0000bb0048487a20 */ /* 0x000fc40000410000 */
[----:B------:R-:W-:-:S05]  /*31c0*/  FMUL.FTZ R2, R73, c[0x0][0x2ec] ;  /* 0x0000bb0049027a20 */ /* 0x000fca0000410000 */
[----:B------:R-:W-:Y:S08]  /*31d0*/  HMMA.16816.F32.BF16 R24, R36, R46, R68 ;  /* 0x0000002e2418723c */ /* 0x000ff00000041844 */
[C---:B------:R-:W-:Y:S01]  /*31e0*/  HMMA.16816.F32.BF16 R52, R8.reuse, R54, R80 ;  /* 0x000000360834723c */ /* 0x040fe20000041850 */
[----:B------:R-:W-:Y:S07]  /*31f0*/  MUFU.TANH R80, R72 ;  /* 0x0000004800507308 */ /* 0x000fee0000002400 */
[----:B------:R-:W-:Y:S01]  /*3200*/  HMMA.16816.F32.BF16 R76, R8, R20, R76 ;  /* 0x00000014084c723c */ /* 0x000fe2000004184c */
[----:B------:R2:W3:Y:S07]  /*3210*/  MUFU.TANH R72, R2 ;  /* 0x0000000200487308 */ /* 0x0004ee0000002400 */
[----:B------:R-:W-:Y:S01]  /*3220*/  HMMA.16816.F32.BF16 R68, R12, R22, R32 ;  /* 0x000000160c44723c */ /* 0x000fe20000041820 */
[----:B------:R-:W4:Y:S01]  /*3230*/  LDSM.16.M88.4 R12, [R219+0x1800] ;  /* 0x00180000db0c783b */ /* 0x000f220000000200 */
[----:B------:R-:W-:-:S06]  /*3240*/  DEPBAR.LE SB0, 0x0 ;  /* 0x000080000000791a */ /* 0x000fcc0000000000 */
[----:B------:R-:W-:Y:S01]  /*3250*/  HMMA.16816.F32.BF16 R64, R8, R22, R64 ;  /* 0x000000160840723c */ /* 0x000fe20000041840 */
[----:B--2---:R-:W-:-:S04]  /*3260*/  FMUL.FTZ R2, R74, c[0x0][0x2ec] ;  /* 0x0000bb004a027a20 */ /* 0x004fc80000410000 */
[----:B------:R2:W5:Y:S03]  /*3270*/  MUFU.TANH R101, R2 ;  /* 0x0000000200657308 */ /* 0x0005660000002400 */
[----:B------:R-:W-:Y:S08]  /*3280*/  HMMA.16816.F32.BF16 R32, R28, R50, R24 ;  /* 0x000000321c20723c */ /* 0x000ff00000041818 */
[----:B------:R-:W-:Y:S01]  /*3290*/  HMMA.16816.F32.BF16 R8, R4, R46, R52 ;  /* 0x0000002e0408723c */ /* 0x000fe20000041834 */
[----:B--2---:R-:W-:-:S07]  /*32a0*/  FMUL.FTZ R2, R75, c[0x0][0x2ec] ;  /* 0x0000bb004b027a20 */ /* 0x004fce0000410000 */
[-C--:B-1----:R-:W-:Y:S01]  /*32b0*/  HMMA.16816.F32.BF16 R24, R36, R16.reuse, R56 ;  /* 0x000000102418723c */ /* 0x082fe20000041838 */
[----:B------:R1:W2:Y:S07]  /*32c0*/  MUFU.TANH R73, R2 ;  /* 0x0000000200497308 */ /* 0x0002ae0000002400 */
[C---:B------:R-:W-:Y:S08]  /*32d0*/  HMMA.16816.F32.BF16 R20, R4.reuse, R16, R76 ;  /* 0x000000100414723c */ /* 0x040ff0000004184c */
[----:B------:R-:W-:Y:S01]  /*32e0*/  HMMA.16816.F32.BF16 R64, R4, R18, R64 ;  /* 0x000000120440723c */ /* 0x000fe20000041840 */
[----:B-1----:R-:W-:-:S04]  /*32f0*/  FMUL.FTZ R2, R60, c[0x0][0x2ec] ;  /* 0x0000bb003c027a20 */ /* 0x002fc80000410000 */
[----:B------:R1:W-:Y:S02]  /*3300*/  MUFU.TANH R54, R2 ;  /* 0x0000000200367308 */ /* 0x0003e40000002400 */
[----:B------:R-:W-:Y:S01]  /*3310*/  FMUL.FTZ R4, R32, c[0x0][0x2ec] ;  /* 0x0000bb0020047a20 */ /* 0x000fe20000410000 */
[----:B------:R-:W-:Y:S01]  /*3320*/  HMMA.16816.F32.BF16 R8, R40, R50, R8 ;  /* 0x000000322808723c */ /* 0x000fe20000041808 */
[----:B------:R-:W-:-:S04]  /*3330*/  IMAD.U32 R6, RZ, RZ, UR20 ;  /* 0x00000014ff067e24 */ /* 0x000fc8000f8e00ff */
[----:B------:R2:W-:Y:S03]  /*3340*/  MUFU.TANH R51, R4 ;  /* 0x0000000400337308 */ /* 0x0005e60000002400 */
[----:B----4-:R-:W-:Y:S01]  /*3350*/  HMMA.16816.F32.BF16 R44, R28, R12, R24 ;  /* 0x0000000c1c2c723c */ /* 0x010fe20000041818 */
[----:B-1----:R-:W-:-:S07]  /*3360*/  FMUL.FTZ R2, R61, c[0x0][0x2ec] ;  /* 0x0000bb003d027a20 */ /* 0x002fce0000410000 */
[----:B------:R-:W-:Y:S01]  /*3370*/  HMMA.16816.F32.BF16 R24, R40, R12, R20 ;  /* 0x0000000c2818723c */ /* 0x000fe20000041814 */
[----:B------:R1:W-:Y:S01]  /*3380*/  MUFU.TANH R55, R2 ;  /* 0x0000000200377308 */ /* 0x0003e20000002400 */
[----:B--2---:R-:W-:-:S06]  /*3390*/  FMUL.FTZ R4, R33, c[0x0][0x2ec] ;  /* 0x0000bb0021047a20 */ /* 0x004fcc0000410000 */
[----:B------:R-:W-:Y:S01]  /*33a0*/  FMUL.FTZ R7, R8, c[0x0][0x2ec] ;  /* 0x0000bb0008077a20 */ /* 0x000fe20000410000 */
[----:B------:R-:W-:Y:S01]  /*33b0*/  MUFU.TANH R50, R4 ;  /* 0x0000000400327308 */ /* 0x000fe20000002400 */
[----:B------:R-:W-:Y:S02]  /*33c0*/  FMUL.FTZ R12, R9, c[0x0][0x2ec] ;  /* 0x0000bb00090c7a20 */ /* 0x000fe40000410000 */
[----:B------:R-:W-:Y:S02]  /*33d0*/  FMUL.FTZ R13, R10, c[0x0][0x2ec] ;  /* 0x0000bb000a0d7a20 */ /* 0x000fe40000410000 */
[----:B------:R-:W-:Y:S02]  /*33e0*/  FMUL.FTZ R16, R11, c[0x0][0x2ec] ;  /* 0x0000bb000b107a20 */ /* 0x000fe40000410000 */
[----:B-1----:R-:W-:Y:S01]  /*33f0*/  FMUL.FTZ R2, R62, c[0x0][0x2ec] ;  /* 0x0000bb003e027a20 */ /* 0x002fe20000410000 */
[----:B------:R-:W-:Y:S08]  /*3400*/  MUFU.TANH R17, R7 ;  /* 0x0000000700117308 */ /* 0x000ff00000002400 */
[----:B------:R1:W2:Y:S08]  /*3410*/  MUFU.TANH R52, R2 ;  /* 0x0000000200347308 */ /* 0x0002b00000002400 */
[----:B------:R4:W-:Y:S01]  /*3420*/  MUFU.TANH R49, R12 ;  /* 0x0000000c00317308 */ /* 0x0009e20000002400 */
[----:B-1----:R-:W-:-:S07]  /*3430*/  FMUL.FTZ R2, R63, c[0x0][0x2ec] ;  /* 0x0000bb003f027a20 */ /* 0x002fce0000410000 */
[----:B------:R1:W-:Y:S01]  /*3440*/  MUFU.TANH R21, R13 ;  /* 0x0000000d00157308 */ /* 0x0003e20000002400 */
[----:B----4-:R-:W-:-:S07]  /*3450*/  FMUL.FTZ R12, R27, c[0x0][0x2ec] ;  /* 0x0000bb001b0c7a20 */ /* 0x010fce0000410000 */
[----:B------:R4:W-:Y:S01]  /*3460*/  MUFU.TANH R53, R2 ;  /* 0x0000000200357308 */ /* 0x0009e20000002400 */
[----:B-1----:R-:W-:-:S07]  /*3470*/  FMUL.FTZ R13, R26, c[0x0][0x2ec] ;  /* 0x0000bb001a0d7a20 */ /* 0x002fce0000410000 */
[----:B------:R-:W-:Y:S01]  /*3480*/  MUFU.TANH R48, R16 ;  /* 0x0000001000307308 */ /* 0x000fe20000002400 */
[----:B----4-:R-:W-:-:S07]  /*3490*/  LOP3.LUT R2, R99, 0xffffffe0, RZ, 0xc0, !PT ;  /* 0xffffffe063027812 */ /* 0x010fce00078ec0ff */
[----:B------:R-:W-:Y:S01]  /*34a0*/  MUFU.TANH R23, R13 ;  /* 0x0000000d00177308 */ /* 0x000fe20000002400 */
        /* <DEDUP_REMOVED lines=8> */
[----:B------:R1:W4:Y:S01]  /*3530*/  MUFU.TANH R22, R5 ;  /* 0x0000000500167308 */ /* 0x0003220000002400 */
[----:B------:R-:W-:-:S03]  /*3540*/  IMAD R4, R6, 0x20, R252 ;  /* 0x0000002006047824 */ /* 0x000fc600078e02fc */
[----:B------:R2:W-:Y:S02]  /*3550*/  STL [R1+0x5c], R102 ;  /* 0x00005c6601007387 */ /* 0x0005e40000100800 */
[----:B------:R-:W-:Y:S01]  /*3560*/  IADD3 R6, R4, 0x1, RZ ;  /* 0x0000000104067810 */ /* 0x000fe20007ffe0ff */
[----:B-1----:R-:W-:-:S04]  /*3570*/  FMUL.FTZ R5, R35, c[0x0][0x2ec] ;  /* 0x0000bb0023057a20 */ /* 0x002fc80000410000 */
[----:B------:R1:W-:Y:S02]  /*3580*/  MUFU.TANH R61, R5 ;  /* 0x00000005003d7308 */ /* 0x0003e40000002400 */
[----:B-1----:R-:W-:-:S05]  /*3590*/  LEA R5, R98, UR14, 0x4 ;  /* 0x0000000e62057c11 */ /* 0x002fca000f8e20ff */
[----:B------:R-:W-:-:S05]  /*35a0*/  IMAD.IADD R5, R102, 0x1, R5 ;  /* 0x0000000166057824 */ /* 0x000fca00078e0205 */
[C---:B------:R-:W-:Y:S02]  /*35b0*/  IADD3 R9, R5.reuse, UR10, RZ ;  /* 0x0000000a05097c10 */ /* 0x040fe4000fffe0ff */
[C---:B------:R-:W-:Y:S02]  /*35c0*/  IADD3 R10, R5.reuse, UR5, RZ ;  /* 0x00000005050a7c10 */ /* 0x040fe4000fffe0ff */
[C---:B------:R-:W-:Y:S02]  /*35d0*/  IADD3 R8, R5.reuse, 0x8, RZ ;  /* 0x0000000805087810 */ /* 0x040fe40007ffe0ff */
[C---:B------:R-:W-:Y:S02]  /*35e0*/  IADD3 R7, R5.reuse, 0x40, RZ ;  /* 0x0000004005077810 */ /* 0x040fe40007ffe0ff */
[----:B------:R-:W-:Y:S02]  /*35f0*/  IADD3 R5, R5, 0x48, RZ ;  /* 0x0000004805057810 */ /* 0x000fe40007ffe0ff */
[----:B------:R-:W-:-:S02]  /*3600*/  IMNMX R231, RZ, R9, !PT ;  /* 0x00000009ffe77217 */ /* 0x000fc40007800200 */
[----:B------:R-:W-:Y:S02]  /*3610*/  IMNMX R235, R10, UR15, PT ;  /* 0x0000000f0aeb7c17 */ /* 0x000fe4000b800200 */
[C---:B------:R-:W-:Y:S02]  /*3620*/  IADD3 R9, R8.reuse, UR10, RZ ;  /* 0x0000000a08097c10 */ /* 0x040fe4000fffe0ff */
[----:B------:R-:W-:Y:S02]  /*3630*/  IADD3 R8, R8, UR5, RZ ;  /* 0x0000000508087c10 */ /* 0x000fe4000fffe0ff */
[----:B------:R-:W-:Y:S02]  /*3640*/  IADD3 R10, R7, UR10, RZ ;  /* 0x0000000a070a7c10 */ /* 0x000fe4000fffe0ff */
[----:B------:R-:W-:Y:S02]  /*3650*/  IADD3 R11, R5, UR10, RZ ;  /* 0x0000000a050b7c10 */ /* 0x000fe4000fffe0ff */
[----:B------:R-:W-:-:S02]  /*3660*/  IMNMX R230, RZ, R9, !PT ;  /* 0x00000009ffe67217 */ /* 0x000fc40007800200 */
[----:B------:R-:W-:Y:S02]  /*3670*/  IMNMX R234, R8, UR15, PT ;  /* 0x0000000f08ea7c17 */ /* 0x000fe4000b800200 */
[----:B------:R-:W-:Y:S02]  /*3680*/  IMNMX R229, RZ, R10, !PT ;  /* 0x0000000affe57217 */ /* 0x000fe40007800200 */
[----:B------:R-:W-:Y:S02]  /*3690*/  IMNMX R228, RZ, R11, !PT ;  /* 0x0000000bffe47217 */ /* 0x000fe40007800200 */
[----:B------:R-:W-:Y:S01]  /*36a0*/  HMMA.16816.F32.BF16 R8, R36, R18, R68 ;  /* 0x000000122408723c */ /* 0x000fe20000041844 */
[----:B------:R-:W-:Y:S02]  /*36b0*/  IADD3 R7, R7, UR5, RZ ;  /* 0x0000000507077c10 */ /* 0x000fe4000fffe0ff */
[----:B------:R-:W-:Y:S02]  /*36c0*/  IADD3 R5, R5, UR5, RZ ;  /* 0x0000000505057c10 */ /* 0x000fe4000fffe0ff */
[----:B------:R-:W-:Y:S01]  /*36d0*/  IMNMX R233, R7, UR15, PT ;  /* 0x0000000f07e97c17 */ /* 0x000fe2000b800200 */
[----:B------:R-:W-:Y:S01]  /*36e0*/  FMUL.FTZ R7, R25, c[0x0][0x2ec] ;  /* 0x0000bb0019077a20 */ /* 0x000fe20000410000 */
[----:B------:R-:W-:Y:S01]  /*36f0*/  IMNMX R232, R5, UR15, PT ;  /* 0x0000000f05e87c17 */ /* 0x000fe2000b800200 */
[----:B------:R-:W-:Y:S01]  /*3700*/  FMUL.FTZ R5, R44, c[0x0][0x2ec] ;  /* 0x0000bb002c057a20 */ /* 0x000fe20000410000 */
[C---:B------:R-:W-:Y:S01]  /*3710*/  ISETP.GE.AND P0, PT, R6.reuse, R235, PT ;  /* 0x000000eb0600720c */ /* 0x040fe20003f06270 */
[----:B------:R-:W-:Y:S01]  /*3720*/  MUFU.TANH R25, R7 ;  /* 0x0000000700197308 */ /* 0x000fe20000002400 */
[----:B------:R-:W-:-:S02]  /*3730*/  ISETP.GE.AND P4, PT, R6, R234, PT ;  /* 0x000000ea0600720c */ /* 0x000fc40003f86270 */
[C---:B------:R-:W-:Y:S02]  /*3740*/  ISETP.GE.AND P5, PT, R6.reuse, R233, PT ;  /* 0x000000e90600720c */ /* 0x040fe40003fa6270 */
[----:B------:R-:W-:Y:S02]  /*3750*/  ISETP.GE.AND P2, PT, R6, R232, PT ;  /* 0x000000e80600720c */ /* 0x000fe40003f46270 */
[----:B------:R-:W-:Y:S01]  /*3760*/  ISETP.GE.AND P6, PT, R4, R235, PT ;  /* 0x000000eb0400720c */ /* 0x000fe20003fc6270 */
[----:B------:R1:W1:Y:S01]  /*3770*/  MUFU.TANH R44, R5 ;  /* 0x00000005002c7308 */ /* 0x0002620000002400 */
[C---:B------:R-:W-:Y:S02]  /*3780*/  ISETP.LT.OR P0, PT, R6.reuse, R231, P0 ;  /* 0x000000e70600720c */ /* 0x040fe40000701670 */
[C---:B------:R-:W-:Y:S02]  /*3790*/  ISETP.LT.OR P4, PT, R6.reuse, R230, P4 ;  /* 0x000000e60600720c */ /* 0x040fe40002781670 */
[C---:B------:R-:W-:Y:S01]  /*37a0*/  ISETP.LT.OR P5, PT, R6.reuse, R229, P5 ;  /* 0x000000e50600720c */ /* 0x040fe20002fa1670 */
[----:B------:R-:W-:Y:S01]  /*37b0*/  HMMA.16816.F32.BF16 R8, R28, R14, R8 ;  /* 0x0000000e1c08723c */ /* 0x000fe20000041808 */
[----:B------:R-:W-:Y:S01]  /*37c0*/  ISETP.LT.OR P2, PT, R6, R228, P2 ;  /* 0x000000e40600720c */ /* 0x000fe20001741670 */
[----:B------:R-:W-:Y:S01]  /*37d0*/  FMUL.FTZ R6, R45, c[0x0][0x2ec] ;  /* 0x0000bb002d067a20 */ /* 0x000fe20000410000 */
[----:B------:R-:W-:-:S02]  /*37e0*/  ISETP.LT.OR P6, PT, R4, R231, P6 ;  /* 0x000000e70400720c */ /* 0x000fc400037c1670 */
[----:B------:R-:W-:Y:S01]  /*37f0*/  ISETP.GE.AND P3, PT, R4, R234, PT ;  /* 0x000000ea0400720c */ /* 0x000fe20003f66270 */
[----:B------:R2:W-:Y:S01]  /*3800*/  MUFU.TANH R34, R6 ;  /* 0x0000000600227308 */ /* 0x0005e20000002400 */
[----:B---3--:R-:W-:Y:S02]  /*3810*/  FSEL R60, R72, -INF , !P0 ;  /* 0xff800000483c7808 */ /* 0x008fe40004000000 */
[C---:B------:R-:W-:Y:S02]  /*3820*/  ISETP.LT.OR P3, PT, R4.reuse, R230, P3 ;  /* 0x000000e60400720c */ /* 0x040fe40001f61670 */
[C---:B-1----:R-:W-:Y:S02]  /*3830*/  IADD3 R5, R4.reuse, 0x8, RZ ;  /* 0x0000000804057810 */ /* 0x042fe40007ffe0ff */
[----:B-----5:R-:W-:Y:S02]  /*3840*/  FSEL R101, R101, -INF , !P3 ;  /* 0xff80000065657808 */ /* 0x020fe40005800000 */
[----:B------:R-:W-:-:S02]  /*3850*/  ISETP.GE.AND P3, PT, R4, R232, PT ;  /* 0x000000e80400720c */ /* 0x000fc40003f66270 */
[----:B------:R-:W-:Y:S02]  /*3860*/  ISETP.GE.AND P1, PT, R5, R235, PT ;  /* 0x000000eb0500720c */ /* 0x000fe40003f26270 */
[----:B------:R-:W-:Y:S02]  /*3870*/  ISETP.LT.OR P3, PT, R4, R228, P3 ;  /* 0x000000e40400720c */ /* 0x000fe40001f61670 */
[----:B------:R-:W-:Y:S01]  /*3880*/  FSEL R62, R73, -INF , !P4 ;  /* 0xff800000493e7808 */ /* 0x000fe20006000000 */
[----:B--2---:R-:W-:Y:S01]  /*3890*/  FMUL.FTZ R6, R46, c[0x0][0x2ec] ;  /* 0x0000bb002e067a20 */ /* 0x004fe20000410000 */
[----:B------:R-:W-:Y:S01]  /*38a0*/  FSEL R46, R80, -INF , !P6 ;  /* 0xff800000502e7808 */ /* 0x000fe20007000000 */
[----:B------:R-:W-:Y:S01]  /*38b0*/  FMUL.FTZ R7, R10, c[0x0][0x2ec] ;  /* 0x0000bb000a077a20 */ /* 0x000fe20000410000 */
[----:B------:R-:W-:Y:S01]  /*38c0*/  ISETP.GE.AND P6, PT, R4, R233, PT ;  /* 0x000000e90400720c */ /* 0x000fe20003fc6270 */
[----:B------:R1:W2:Y:S01]  /*38d0*/  MUFU.TANH R33, R6 ;  /* 0x0000000600217308 */ /* 0x0002a20000002400 */
[----:B------:R-:W-:Y:S01]  /*38e0*/  FSEL R32, R52, -INF , !P3 ;  /* 0xff80000034207808 */ /* 0x000fe20005800000 */
[----:B------:R-:W-:Y:S01]  /*38f0*/  FMUL.FTZ R9, R9, c[0x0][0x2ec] ;  /* 0x0000bb0009097a20 */ /* 0x000fe20000410000 */
[----:B------:R-:W-:Y:S01]  /*3900*/  ISETP.LT.OR P6, PT, R4, R229, P6 ;  /* 0x000000e50400720c */ /* 0x000fe200037c1670 */
[----:B------:R-:W-:Y:S01]  /*3910*/  FMUL.FTZ R11, R11, c[0x0][0x2ec] ;  /* 0x0000bb000b0b7a20 */ /* 0x000fe20000410000 */
[----:B------:R-:W-:-:S02]  /*3920*/  ISETP.GE.AND P3, PT, R5, R233, PT ;  /* 0x000000e90500720c */ /* 0x000fc40003f66270 */
[----:B------:R-:W-:Y:S01]  /*3930*/  FSEL R20, R54, -INF , !P6 ;  /* 0xff80000036147808 */ /* 0x000fe20007000000 */
[----:B------:R-:W-:Y:S01]  /*3940*/  MUFU.TANH R7, R7 ;  /* 0x0000000700077308 */ /* 0x000fe20000002400 */
[----:B------:R-:W-:Y:S01]  /*3950*/  BAR.SYNC.DEFER_BLOCKING 0x0 ;  /* 0x0000000000007b1d */ /* 0x000fe20000010000 */
[C---:B------:R-:W-:Y:S02]  /*3960*/  ISETP.GE.AND P6, PT, R5.reuse, R234, PT ;  /* 0x000000ea0500720c */ /* 0x040fe40003fc6270 */
[C---:B------:R-:W-:Y:S02]  /*3970*/  ISETP.GE.AND P0, PT, R5.reuse, R232, PT ;  /* 0x000000e80500720c */ /* 0x040fe40003f06270 */
[----:B------:R-:W-:Y:S01]  /*3980*/  ISETP.LT.OR P6, PT, R5, R230, P6 ;  /* 0x000000e60500720c */ /* 0x000fe200037c1670 */
[----:B-1----:R-:W-:Y:S01]  /*3990*/  FMUL.FTZ R6, R47, c[0x0][0x2ec] ;  /* 0x0000bb002f067a20 */ /* 0x002fe20000410000 */
[C---:B------:R-:W-:Y:S02]  /*39a0*/  ISETP.LT.OR P1, PT, R5.reuse, R231, P1 ;  /* 0x000000e70500720c */ /* 0x040fe40000f21670 */
[----:B----4-:R-:W-:Y:S01]  /*39b0*/  FSEL R63, R22, -INF , !P6 ;  /* 0xff800000163f7808 */ /* 0x010fe20007000000 */
[----:B------:R1:W-:Y:S01]  /*39c0*/  MUFU.TANH R35, R6 ;  /* 0x0000000600237308 */ /* 0x0003e20000002400 */
[----:B------:R-:W-:-:S02]  /*39d0*/  ISETP.LT.OR P3, PT, R5, R229, P3 ;  /* 0x000000e50500720c */ /* 0x000fc40001f61670 */
[----:B------:R-:W-:Y:S02]  /*39e0*/  ISETP.LT.OR P0, PT, R5, R228, P0 ;  /* 0x000000e40500720c */ /* 0x000fe40000701670 */
[----:B------:R-:W-:Y:S02]  /*39f0*/  IADD3 R5, R4, 0x10, RZ ;  /* 0x0000001004057810 */ /* 0x000fe40007ffe0ff */
[----:B------:R-:W-:Y:S01]  /*3a00*/  FSEL R19, R53, -INF , !P2 ;  /* 0xff80000035137808 */ /* 0x000fe20005000000 */
[----:B------:R3:W-:Y:S01]  /*3a10*/  MUFU.TANH R22, R12 ;  /* 0x0000000c00167308 */ /* 0x0007e20000002400 */
[----:B------:R-:W-:Y:S02]  /*3a20*/  FSEL R47, R51, -INF , !P1 ;  /* 0xff800000332f7808 */ /* 0x000fe40004800000 */
[----:B------:R-:W-:Y:S02]  /*3a30*/  FSEL R16, R55, -INF , !P5 ;  /* 0xff80000037107808 */ /* 0x000fe40006800000 */
[----:B------:R-:W-:-:S02]  /*3a40*/  FSEL R17, R17, -INF , !P3 ;  /* 0xff80000011117808 */ /* 0x000fc40005800000 */
[----:B------:R-:W-:Y:S01]  /*3a50*/  FSEL R21, R21, -INF , !P0 ;  /* 0xff80000015157808 */ /* 0x000fe20004000000 */
[----:B-1----:R-:W-:Y:S01]  /*3a60*/  FMUL.FTZ R6, R24, c[0x0][0x2ec] ;  /* 0x0000bb0018067a20 */ /* 0x002fe20000410000 */
[C---:B------:R-:W-:Y:S02]  /*3a70*/  ISETP.GE.AND P5, PT, R5.reuse, R235, PT ;  /* 0x000000eb0500720c */ /* 0x040fe40003fa6270 */
[C---:B------:R-:W-:Y:S01]  /*3a80*/  ISETP.GE.AND P3, PT, R5.reuse, R234, PT ;  /* 0x000000ea0500720c */ /* 0x040fe20003f66270 */
[----:B------:R1:W4:Y:S01]  /*3a90*/  MUFU.TANH R18, R6 ;  /* 0x0000000600127308 */ /* 0x0003220000002400 */
[C---:B------:R-:W-:Y:S02]  /*3aa0*/  ISETP.GE.AND P0, PT, R5.reuse, R233, PT ;  /* 0x000000e90500720c */ /* 0x040fe40003f06270 */
[C---:B------:R-:W-:Y:S01]  /*3ab0*/  ISETP.LT.OR P5, PT, R5.reuse, R231, P5 ;  /* 0x000000e70500720c */ /* 0x040fe20002fa1670 */
[----:B---3--:R-:W-:Y:S01]  /*3ac0*/  HMMA.16816.F32.BF16 R12, R40, R14, R64 ;  /* 0x0000000e280c723c */ /* 0x008fe20000041840 */
[----:B------:R-:W-:-:S02]  /*3ad0*/  ISETP.LT.OR P3, PT, R5, R230, P3 ;  /* 0x000000e60500720c */ /* 0x000fc40001f61670 */
[----:B------:R-:W-:Y:S02]  /*3ae0*/  ISETP.LT.OR P0, PT, R5, R229, P0 ;  /* 0x000000e50500720c */ /* 0x000fe40000701670 */
[----:B------:R-:W-:Y:S02]  /*3af0*/  FSEL R128, R44, -INF , !P5 ;  /* 0xff8000002c807808 */ /* 0x000fe40006800000 */
[----:B--2---:R-:W-:Y:S02]  /*3b00*/  FSEL R132, R33, -INF , !P3 ;  /* 0xff80000021847808 */ /* 0x004fe40005800000 */
[----:B-1----:R-:W-:Y:S02]  /*3b10*/  IADD3 R6, R4, 0x9, RZ ;  /* 0x0000000904067810 */ /* 0x002fe40007ffe0ff */
[----:B----4-:R-:W-:Y:S02]  /*3b20*/  FSEL R18, R18, -INF , !P0 ;  /* 0xff80000012127808 */ /* 0x010fe40004000000 */
[----:B------:R-:W-:-:S02]  /*3b30*/  ISETP.GE.AND P4, PT, R6, R235, PT ;  /* 0x000000eb0600720c */ /* 0x000fc40003f86270 */
[C---:B------:R-:W-:Y:S02]  /*3b40*/  ISETP.GE.AND P2, PT, R6.reuse, R234, PT ;  /* 0x000000ea0600720c */ /* 0x040fe40003f46270 */
[C---:B------:R-:W-:Y:S02]  /*3b50*/  ISETP.LT.OR P4, PT, R6.reuse, R231, P4 ;  /* 0x000000e70600720c */ /* 0x040fe40002781670 */
[C---:B------:R-:W-:Y:S02]  /*3b60*/  ISETP.GE.AND P1, PT, R6.reuse, R233, PT ;  /* 0x000000e90600720c */ /* 0x040fe40003f26270 */
[----:B------:R-:W-:-:S03]  /*3b70*/  ISETP.GE.AND P6, PT, R6, R232, PT ;  /* 0x000000e80600720c */ /* 0x000fc60003fc6270 */
[----:B------:R-:W-:Y:S01]  /*3b80*/  FMUL.FTZ R12, R12, c[0x0][0x2ec] ;  /* 0x0000bb000c0c7a20 */ /* 0x000fe20000410000 */
[----:B------:R-:W-:Y:S01]  /*3b90*/  FSEL R45, R50, -INF , !P4 ;  /* 0xff800000322d7808 */ /* 0x000fe20006000000 */
[----:B------:R-:W-:Y:S01]  /*3ba0*/  FMUL.FTZ R13, R13, c[0x0][0x2ec] ;  /* 0x0000bb000d0d7a20 */ /* 0x000fe20000410000 */
[----:B------:R-:W-:Y:S01]  /*3bb0*/  ISETP.GE.AND P4, PT, R5, R232, PT ;  /* 0x000000e80500720c */ /* 0x000fe20003f86270 */
[----:B------:R-:W-:Y:S01]  /*3bc0*/  FMUL.FTZ R14, R14, c[0x0][0x2ec] ;  /* 0x0000bb000e0e7a20 */ /* 0x000fe20000410000 */
[C---:B------:R-:W-:Y:S01]  /*3bd0*/  ISETP.LT.OR P2, PT, R6.reuse, R230, P2 ;  /* 0x000000e60600720c */ /* 0x040fe20001741670 */
[----:B------:R-:W-:Y:S01]  /*3be0*/  FMUL.FTZ R15, R15, c[0x0][0x2ec] ;  /* 0x0000bb000f0f7a20 */ /* 0x000fe20000410000 */
[C---:B------:R-:W-:Y:S01]  /*3bf0*/  ISETP.LT.OR P1, PT, R6.reuse, R229, P1 ;  /* 0x000000e50600720c */ /* 0x040fe20000f21670 */
[----:B------:R-:W-:Y:S01]  /*3c00*/  MUFU.TANH R12, R12 ;  /* 0x0000000c000c7308 */ /* 0x000fe20000002400 */
[-C--:B------:R-:W-:Y:S01]  /*3c10*/  ISETP.LT.OR P6, PT, R6, R228.reuse, P6 ;  /* 0x000000e40600720c */ /* 0x080fe200037c1670 */
[----:B------:R-:W-:Y:S01]  /*3c20*/  FMUL.FTZ R6, R8, c[0x0][0x2ec] ;  /* 0x0000bb0008067a20 */ /* 0x000fe20000410000 */
[----:B------:R-:W-:-:S02]  /*3c30*/  ISETP.LT.OR P4, PT, R5, R228, P4 ;  /* 0x000000e40500720c */ /* 0x000fc40002781670 */
[----:B------:R-:W-:Y:S02]  /*3c40*/  IADD3 R5, R4, 0x18, RZ ;  /* 0x0000001804057810 */ /* 0x000fe40007ffe0ff */
[----:B------:R-:W-:Y:S01]  /*3c50*/  FSEL R61, R61, -INF , !P2 ;  /* 0xff8000003d3d7808 */ /* 0x000fe20005000000 */
[----:B------:R1:W2:Y:S01]  /*3c60*/  MUFU.TANH R24, R6 ;  /* 0x0000000600187308 */ /* 0x0002a20000002400 */
[C---:B------:R-:W-:Y:S02]  /*3c70*/  ISETP.GE.AND P0, PT, R5.reuse, R234, PT ;  /* 0x000000ea0500720c */ /* 0x040fe40003f06270 */
[----:B------:R-:W-:Y:S02]  /*3c80*/  FSEL R10, R48, -INF , !P6 ;  /* 0xff800000300a7808 */ /* 0x000fe40007000000 */
[----:B------:R-:W-:Y:S02]  /*3c90*/  ISETP.LT.OR P0, PT, R5, R230, P0 ;  /* 0x000000e60500720c */ /* 0x000fe40000701670 */
[----:B------:R-:W-:Y:S01]  /*3ca0*/  FSEL R23, R23, -INF , !P4 ;  /* 0xff80000017177808 */ /* 0x000fe20006000000 */
[----:B------:R3:W-:Y:S01]  /*3cb0*/  MUFU.TANH R8, R9 ;  /* 0x0000000900087308 */ /* 0x0007e20000002400 */
[----:B------:R-:W-:-:S02]  /*3cc0*/  FSEL R129, R7, -INF , !P0 ;  /* 0xff80000007817808 */ /* 0x000fc40004000000 */
[----:B------:R-:W-:Y:S02]  /*3cd0*/  PLOP3.LUT P0, PT, PT, PT, UP0, 0x80, 0x0 ;  /* 0x000000000000781c */ /* 0x000fe40003f0f008 */
[----:B------:R-:W-:Y:S02]  /*3ce0*/  ISETP.GE.AND P4, PT, R5, R233, PT ;  /* 0x000000e90500720c */ /* 0x000fe40003f86270 */
[C---:B-1----:R-:W-:Y:S01]  /*3cf0*/  IADD3 R6, R4.reuse, 0x11, RZ ;  /* 0x0000001104067810 */ /* 0x042fe20007ffe0ff */
[----:B------:R-:W-:Y:S01]  /*3d00*/  MUFU.TANH R13, R13 ;  /* 0x0000000d000d7308 */ /* 0x000fe20000002400 */
[----:B------:R-:W-:Y:S02]  /*3d10*/  IADD3 R4, R4, 0x19, RZ ;  /* 0x0000001904047810 */ /* 0x000fe40007ffe0ff */
[C---:B------:R-:W-:Y:S02]  /*3d20*/  ISETP.GE.AND P2, PT, R6.reuse, R235, PT ;  /* 0x000000eb0600720c */ /* 0x040fe40003f46270 */
[----:B------:R-:W-:-:S02]  /*3d30*/  ISETP.GE.AND P6, PT, R6, R234, PT ;  /* 0x000000ea0600720c */ /* 0x000fc40003fc6270 */
[C---:B------:R-:W-:Y:S01]  /*3d40*/  ISETP.GE.AND P5, PT, R6.reuse, R233, PT ;  /* 0x000000e90600720c */ /* 0x040fe20003fa6270 */
[----:B------:R-:W1:Y:S01]  /*3d50*/  MUFU.TANH R14, R14 ;  /* 0x0000000e000e7308 */ /* 0x000e620000002400 */
[C---:B------:R-:W-:Y:S02]  /*3d60*/  ISETP.GE.AND P3, PT, R6.reuse, R232, PT ;  /* 0x000000e80600720c */ /* 0x040fe40003f66270 */
[----:B---3--:R-:W-:Y:S02]  /*3d70*/  FSEL R9, R49, -INF , !P1 ;  /* 0xff80000031097808 */ /* 0x008fe40004800000 */
[----:B------:R-:W-:Y:S02]  /*3d80*/  ISETP.GE.AND P1, PT, R5, R235, PT ;  /* 0x000000eb0500720c */ /* 0x000fe40003f26270 */
[C---:B------:R-:W-:Y:S01]  /*3d90*/  ISETP.LT.OR P2, PT, R6.reuse, R231, P2 ;  /* 0x000000e70600720c */ /* 0x040fe20001741670 */
[----:B------:R-:W-:Y:S01]  /*3da0*/  MUFU.TANH R15, R15 ;  /* 0x0000000f000f7308 */ /* 0x000fe20000002400 */
[----:B------:R-:W-:-:S02]  /*3db0*/  ISETP.LT.OR P6, PT, R6, R230, P6 ;  /* 0x000000e60600720c */ /* 0x000fc400037c1670 */
[C---:B------:R-:W-:Y:S02]  /*3dc0*/  ISETP.LT.OR P5, PT, R6.reuse, R229, P5 ;  /* 0x000000e50600720c */ /* 0x040fe40002fa1670 */
[----:B------:R-:W-:Y:S02]  /*3dd0*/  ISETP.LT.OR P3, PT, R6, R228, P3 ;  /* 0x000000e40600720c */ /* 0x000fe40001f61670 */
[----:B------:R-:W-:Y:S01]  /*3de0*/  ISETP.LT.OR P1, PT, R5, R231, P1 ;  /* 0x000000e70500720c */ /* 0x000fe20000f21670 */
[----:B------:R3:W4:Y:S01]  /*3df0*/  MUFU.TANH R6, R11 ;  /* 0x0000000b00067308 */ /* 0x0007220000002400 */
[----:B------:R-:W-:Y:S02]  /*3e00*/  FSEL R103, R34, -INF , !P2 ;  /* 0xff80000022677808 */ /* 0x000fe40005000000 */
[----:B------:R-:W-:Y:S02]  /*3e10*/  FSEL R131, R35, -INF , !P6 ;  /* 0xff80000023837808 */ /* 0x000fe40007000000 */
[----:B------:R-:W-:-:S02]  /*3e20*/  FSEL R22, R22, -INF , !P3 ;  /* 0xff80000016167808 */ /* 0x000fc40005800000 */
[----:B--2---:R-:W-:Y:S02]  /*3e30*/  FSEL R102, R24, -INF , !P1 ;  /* 0xff80000018667808 */ /* 0x004fe40004800000 */
[-C--:B------:R-:W-:Y:S02]  /*3e40*/  ISETP.GE.AND P2, PT, R5, R232.reuse, PT ;  /* 0x000000e80500720c */ /* 0x080fe40003f46270 */
[C---:B------:R-:W-:Y:S02]  /*3e50*/  ISETP.GE.AND P6, PT, R4.reuse, R235, PT ;  /* 0x000000eb0400720c */ /* 0x040fe40003fc6270 */
[C---:B------:R-:W-:Y:S02]  /*3e60*/  ISETP.GE.AND P3, PT, R4.reuse, R233, PT ;  /* 0x000000e90400720c */ /* 0x040fe40003f66270 */
[----:B------:R-:W-:Y:S02]  /*3e70*/  ISETP.GE.AND P1, PT, R4, R232, PT ;  /* 0x000000e80400720c */ /* 0x000fe40003f26270 */
[----:B---3--:R-:W-:-:S02]  /*3e80*/  FSEL R11, R25, -INF , !P5 ;  /* 0xff800000190b7808 */ /* 0x008fc40006800000 */
[C---:B------:R-:W-:Y:S02]  /*3e90*/  ISETP.GE.AND P5, PT, R4.reuse, R234, PT ;  /* 0x000000ea0400720c */ /* 0x040fe40003fa6270 */
[C---:B------:R-:W-:Y:S02]  /*3ea0*/  ISETP.LT.OR P4, PT, R5.reuse, R229, P4 ;  /* 0x000000e50500720c */ /* 0x040fe40002781670 */
[----:B------:R-:W-:Y:S02]  /*3eb0*/  ISETP.LT.OR P2, PT, R5, R228, P2 ;  /* 0x000000e40500720c */ /* 0x000fe40001741670 */
[C---:B------:R-:W-:Y:S02]  /*3ec0*/  ISETP.LT.OR P6, PT, R4.reuse, R231, P6 ;  /* 0x000000e70400720c */ /* 0x040fe400037c1670 */
[C---:B------:R-:W-:Y:S02]  /*3ed0*/  ISETP.LT.OR P5, PT, R4.reuse, R230, P5 ;  /* 0x000000e60400720c */ /* 0x040fe40002fa1670 */
[----:B------:R-:W-:-:S02]  /*3ee0*/  ISETP.LT.OR P3, PT, R4, R229, P3 ;  /* 0x000000e50400720c */ /* 0x000fc40001f61670 */
[----:B------:R-:W-:Y:S02]  /*3ef0*/  ISETP.LT.OR P1, PT, R4, R228, P1 ;  /* 0x000000e40400720c */ /* 0x000fe40000f21670 */
[----:B------:R-:W-:Y:S02]  /*3f00*/  FSEL R12, R12, -INF , !P4 ;  /* 0xff8000000c0c7808 */ /* 0x000fe40006000000 */
[----:B-1----:R-:W-:Y:S02]  /*3f10*/  FSEL R14, R14, -INF , !P2 ;  /* 0xff8000000e0e7808 */ /* 0x002fe40005000000 */
[----:B------:R-:W-:Y:S02]  /*3f20*/  FSEL R100, R8, -INF , !P6 ;  /* 0xff80000008647808 */ /* 0x000fe40007000000 */
[----:B----4-:R-:W-:Y:S02]  /*3f30*/  FSEL R130, R6, -INF , !P5 ;  /* 0xff80000006827808 */ /* 0x010fe40006800000 */
[----:B------:R-:W-:-:S02]  /*3f40*/  FSEL R13, R13, -INF , !P3 ;  /* 0xff8000000d0d7808 */ /* 0x000fc40005800000 */
        /* <DEDUP_REMOVED lines=23> */
.L_x_1906:
        /* <DEDUP_REMOVED lines=40> */
[----:B------:R-:W-:-:S04]  /*4340*/  FFMA.FTZ R4, R20, c[0x0][0x23c], -R8 ;  /* 0x00008f0014047a23 */ /* 0x000fc80000010808 */
[----:B------:R2:W-:Y:S01]  /*4350*/  MUFU.EX2 R246, R4 ;  /* 0x0000000400f67308 */ /* 0x0005e20000000800 */
[----:B-1----:R-:W-:-:S04]  /*4360*/  FMNMX.FTZ R137, R5, R137, !PT ;  /* 0x0000008905897209 */ /* 0x002fc80007810000 */
[C---:B------:R-:W-:Y:S01]  /*4370*/  FSETP.NEU.FTZ.AND P1, PT, R137.reuse, -INF , PT ;  /* 0xff8000008900780b */ /* 0x040fe20003f3d000 */
[----:B------:R-:W-:-:S05]  /*4380*/  FMUL.FTZ R5, R137, c[0x0][0x23c] ;  /* 0x00008f0089057a20 */ /* 0x000fca0000410000 */
[----:B------:R-:W-:Y:S01]  /*4390*/  FSEL R2, R5, RZ, P1 ;  /* 0x000000ff05027208 */ /* 0x000fe20000800000 */
[----:B--2---:R-:W-:-:S04]  /*43a0*/  FFMA.FTZ R4, R16, c[0x0][0x23c], -R8 ;  /* 0x00008f0010047a23 */ /* 0x004fc80000010808 */
[--C-:B------:R-:W-:Y:S01]  /*43b0*/  FFMA.FTZ R0, R19, c[0x0][0x23c], -R2.reuse ;  /* 0x00008f0013007a23 */ /* 0x100fe20000010802 */
[----:B------:R1:W-:Y:S01]  /*43c0*/  MUFU.EX2 R245, R4 ;  /* 0x0000000400f57308 */ /* 0x0003e20000000800 */
[----:B------:R-:W-:Y:S02]  /*43d0*/  FFMA.FTZ R3, R32, c[0x0][0x23c], -R2 ;  /* 0x00008f0020037a23 */ /* 0x000fe40000010802 */
[----:B------:R-:W-:Y:S05]  /*43e0*/  LDSM.16.MT88.4 R32, [R218+0xa000] ;  /* 0x00a00000da20783b */ /* 0x000fea0000004200 */
[----:B------:R2:W-:Y:S08]  /*43f0*/  MUFU.EX2 R237, R0 ;  /* 0x0000000000ed7308 */ /* 0x0005f00000000800 */
[----:B------:R3:W4:Y:S01]  /*4400*/  MUFU.EX2 R239, R3 ;  /* 0x0000000300ef7308 */ /* 0x0007220000000800 */
[----:B-1----:R-:W-:-:S02]  /*4410*/  FFMA.FTZ R4, R17, c[0x0][0x23c], -R8 ;  /* 0x00008f0011047a23 */ /* 0x002fc40000010808 */
[----:B--2---:R-:W-:-:S05]  /*4420*/  FFMA.FTZ R0, R21, c[0x0][0x23c], -R2 ;  /* 0x00008f0015007a23 */ /* 0x004fca0000010802 */
[----:B------:R1:W-:Y:S01]  /*4430*/  MUFU.EX2 R244, R4 ;  /* 0x0000000400f47308 */ /* 0x0003e20000000800 */
[----:B---3--:R-:W-:-:S07]  /*4440*/  FMNMX.FTZ R3, R46, R60, !PT ;  /* 0x0000003c2e037209 */ /* 0x008fce0007810000 */
[----:B------:R2:W-:Y:S01]  /*4450*/  MUFU.EX2 R238, R0 ;  /* 0x0000000000ee7308 */ /* 0x0005e20000000800 */
[----:B----4-:R-:W-:Y:S02]  /*4460*/  F2FP.BF16.PACK_AB R5, R237, R239 ;  /* 0x000000efed05723e */ /* 0x010fe400000010ff */
[----:B------:R-:W-:-:S04]  /*4470*/  FMNMX.FTZ R3, R47, R3, !PT ;  /* 0x000000032f037209 */ /* 0x000fc80007810000 */
[----:B------:R-:W-:Y:S01]  /*4480*/  FMNMX.FTZ R3, R45, R3, !PT ;  /* 0x000000032d037209 */ /* 0x000fe20007810000 */
[--C-:B-1----:R-:W-:Y:S02]  /*4490*/  FFMA.FTZ R4, R9, c[0x0][0x23c], -R8.reuse ;  /* 0x00008f0009047a23 */ /* 0x102fe40000010808 */
[----:B------:R-:W-:Y:S01]  /*44a0*/  FFMA.FTZ R9, R11, c[0x0][0x23c], -R8 ;  /* 0x00008f000b097a23 */ /* 0x000fe20000010808 */
[----:B------:R-:W-:Y:S01]  /*44b0*/  FMNMX.FTZ R3, R128, R3, !PT ;  /* 0x0000000380037209 */ /* 0x000fe20007810000 */
[----:B------:R1:W3:Y:S03]  /*44c0*/  MUFU.EX2 R247, R4 ;  /* 0x0000000400f77308 */ /* 0x0002e60000000800 */
[----:B------:R-:W-:Y:S01]  /*44d0*/  FMNMX.FTZ R3, R103, R3, !PT ;  /* 0x0000000367037209 */ /* 0x000fe20007810000 */
[----:B--2---:R-:W-:-:S03]  /*44e0*/  FFMA.FTZ R0, R10, c[0x0][0x23c], -R2 ;  /* 0x00008f000a007a23 */ /* 0x004fc60000010802 */
[----:B------:R-:W-:Y:S01]  /*44f0*/  FMNMX.FTZ R3, R102, R3, !PT ;  /* 0x0000000366037209 */ /* 0x000fe20007810000 */
[----:B------:R2:W4:Y:S03]  /*4500*/  MUFU.EX2 R243, R0 ;  /* 0x0000000000f37308 */ /* 0x0005260000000800 */
[----:B------:R-:W-:-:S05]  /*4510*/  FMNMX.FTZ R3, R100, R3, !PT ;  /* 0x0000000364037209 */ /* 0x000fca0007810000 */
[----:B------:R-:W5:Y:S01]  /*4520*/  SHFL.BFLY PT, R10, R3, 0x2, 0x1f ;  /* 0x0c401f00030a7f89 */ /* 0x000f6200000e0000 */
[----:B------:R5:W-:Y:S01]  /*4530*/  MUFU.EX2 R242, R9 ;  /* 0x0000000900f27308 */ /* 0x000be20000000800 */
[----:B-1----:R-:W-:Y:S02]  /*4540*/  F2FP.BF16.PACK_AB R4, R245, R246 ;  /* 0x000000f6f504723e */ /* 0x002fe400000010ff */
[----:B---3--:R-:W-:Y:S01]  /*4550*/  F2FP.BF16.PACK_AB R6, R247, R244 ;  /* 0x000000f4f706723e */ /* 0x008fe200000010ff */
[--C-:B--2---:R-:W-:Y:S01]  /*4560*/  FFMA.FTZ R0, R18, c[0x0][0x23c], -R8.reuse ;  /* 0x00008f0012007a23 */ /* 0x104fe20000010808 */
[----:B----4-:R-:W-:Y:S01]  /*4570*/  F2FP.BF16.PACK_AB R7, R243, R238 ;  /* 0x000000eef307723e */ /* 0x010fe200000010ff */
[----:B------:R-:W-:Y:S02]  /*4580*/  LDSM.16.MT88.4 R16, [R218+0xa800] ;  /* 0x00a80000da10783b */ /* 0x000fe40000004200 */
[----:B------:R1:W2:Y:S04]  /*4590*/  MUFU.EX2 R240, R0 ;  /* 0x0000000000f07308 */ /* 0x0002a80000000800 */
[----:B------:R-:W-:Y:S01]  /*45a0*/  HMMA.16816.F32.BF16 R76, R4, R50, RZ ;  /* 0x00000032044c723c */ /* 0x000fe200000418ff */
[----:B-----5:R-:W-:-:S02]  /*45b0*/  FFMA.FTZ R9, R12, c[0x0][0x23c], -R8 ;  /* 0x00008f000c097a23 */ /* 0x020fc40000010808 */
[----:B------:R-:W-:Y:S02]  /*45c0*/  FFMA.FTZ R8, R13, c[0x0][0x23c], -R8 ;  /* 0x00008f000d087a23 */ /* 0x000fe40000010808 */
[----:B------:R-:W-:Y:S01]  /*45d0*/  MUFU.EX2 R241, R9 ;  /* 0x0000000900f17308 */ /* 0x000fe20000000800 */
[----:B------:R-:W-:Y:S02]  /*45e0*/  FMNMX.FTZ R3, R3, R10, !PT ;  /* 0x0000000a03037209 */ /* 0x000fe40007810000 */
[----:B------:R-:W-:Y:S01]  /*45f0*/  HMMA.16816.F32.BF16 R92, R4, R66, RZ ;  /* 0x00000042045c723c */ /* 0x000fe200000418ff */
[----:B-1----:R-:W-:-:S04]  /*4600*/  FMNMX.FTZ R0, R101, R62, !PT ;  /* 0x0000003e65007209 */ /* 0x002fc80007810000 */
[----:B------:R1:W3:Y:S01]  /*4610*/  MUFU.EX2 R249, R8 ;  /* 0x0000000800f97308 */ /* 0x0002e20000000800 */
[----:B------:R-:W4:Y:S01]  /*4620*/  SHFL.BFLY PT, R10, R3, 0x1, 0x1f ;  /* 0x0c201f00030a7f89 */ /* 0x000f2200000e0000 */
[----:B--2---:R-:W-:Y:S02]  /*4630*/  F2FP.BF16.PACK_AB R124, R242, R240 ;  /* 0x000000f0f27c723e */ /* 0x004fe400000010ff */
[----:B------:R-:W-:Y:S01]  /*4640*/  FMNMX.FTZ R0, R63, R0, !PT ;  /* 0x000000003f007209 */ /* 0x000fe20007810000 */
[----:B------:R-:W-:Y:S03]  /*4650*/  HMMA.16816.F32.BF16 R108, R4, R38, RZ ;  /* 0x00000026046c723c */ /* 0x000fe600000418ff */
[----:B------:R-:W-:-:S04]  /*4660*/  FMNMX.FTZ R0, R61, R0, !PT ;  /* 0x000000003d007209 */ /* 0x000fc80007810000 */
[----:B------:R-:W-:Y:S01]  /*4670*/  FMNMX.FTZ R0, R132, R0, !PT ;  /* 0x0000000084007209 */ /* 0x000fe20007810000 */
[C---:B------:R-:W-:Y:S03]  /*4680*/  HMMA.16816.F32.BF16 R148, R4.reuse, R24, RZ ;  /* 0x000000180494723c */ /* 0x040fe600000418ff */
[----:B------:R-:W-:Y:S01]  /*4690*/  FMNMX.FTZ R0, R131, R0, !PT ;  /* 0x0000000083007209 */ /* 0x000fe20007810000 */
[----:B-1----:R-:W-:Y:S01]  /*46a0*/  FFMA.FTZ R8, R23, c[0x0][0x23c], -R2 ;  /* 0x00008f0017087a23 */ /* 0x002fe20000010802 */
[----:B---3--:R-:W-:Y:S02]  /*46b0*/  F2FP.BF16.PACK_AB R126, R249, R241 ;  /* 0x000000f1f97e723e */ /* 0x008fe400000010ff */
[----:B------:R-:W-:Y:S01]  /*46c0*/  FMNMX.FTZ R0, R129, R0, !PT ;  /* 0x0000000081007209 */ /* 0x000fe20007810000 */
[----:B------:R1:W-:Y:S01]  /*46d0*/  MUFU.EX2 R210, R8 ;  /* 0x0000000800d27308 */ /* 0x0003e20000000800 */
[----:B------:R-:W-:Y:S02]  /*46e0*/  HMMA.16816.F32.BF16 R164, R4, R28, RZ ;  /* 0x0000001c04a4723c */ /* 0x000fe400000418ff */
[----:B------:R-:W-:-:S02]  /*46f0*/  FMNMX.FTZ R0, R130, R0, !PT ;  /* 0x0000000082007209 */ /* 0x000fc40007810000 */
[----:B----4-:R-:W-:-:S03]  /*4700*/  FMNMX.FTZ R136, R3, R10, !PT ;  /* 0x0000000a03887209 */ /* 0x010fc60007810000 */
[----:B------:R-:W2:Y:S01]  /*4710*/  SHFL.BFLY PT, R9, R0, 0x2, 0x1f ;  /* 0x0c401f0000097f89 */ /* 0x000ea200000e0000 */
[----:B------:R-:W-:Y:S01]  /*4720*/  FSETP.NEU.FTZ.AND P1, PT, R136, -INF , PT ;  /* 0xff8000008800780b */ /* 0x000fe20003f3d000 */
[C---:B------:R-:W-:Y:S01]  /*4730*/  HMMA.16816.F32.BF16 R40, R4.reuse, R32, RZ ;  /* 0x000000200428723c */ /* 0x040fe200000418ff */
[----:B-1----:R-:W-:Y:S02]  /*4740*/  FFMA.FTZ R8, R22, c[0x0][0x23c], -R2 ;  /* 0x00008f0016087a23 */ /* 0x002fe40000010802 */
[----:B------:R-:W-:Y:S05]  /*4750*/  LDSM.16.MT88.4 R20, [R217+0xb800] ;  /* 0x00b80000d914783b */ /* 0x000fea0000004200 */
[C---:B------:R-:W-:Y:S01]  /*4760*/  HMMA.16816.F32.BF16 R56, R4.reuse, R48, RZ ;  /* 0x000000300438723c */ /* 0x040fe200000418ff */
[----:B------:R1:W3:Y:S07]  /*4770*/  MUFU.EX2 R211, R8 ;  /* 0x0000000800d37308 */ /* 0x0002ee0000000800 */
[----:B------:R-:W-:Y:S01]  /*4780*/  HMMA.16816.F32.BF16 R72, R4, R64, RZ ;  /* 0x000000400448723c */ /* 0x000fe200000418ff */
[----:B--2---:R-:W-:-:S07]  /*4790*/  FMNMX.FTZ R0, R9, R0, !PT ;  /* 0x0000000009007209 */ /* 0x004fce0007810000 */
[C---:B------:R-:W-:Y:S01]  /*47a0*/  HMMA.16816.F32.BF16 R88, R4.reuse, R36, RZ ;  /* 0x000000240458723c */ /* 0x040fe200000418ff */
[--C-:B-1----:R-:W-:Y:S01]  /*47b0*/  FFMA.FTZ R8, R14, c[0x0][0x23c], -R2.reuse ;  /* 0x00008f000e087a23 */ /* 0x102fe20000010802 */
[----:B---3--:R-:W-:Y:S01]  /*47c0*/  F2FP.BF16.PACK_AB R125, R211, R210 ;  /* 0x000000d2d37d723e */ /* 0x008fe200000010ff */
[----:B------:R-:W-:Y:S02]  /*47d0*/  FFMA.FTZ R2, R15, c[0x0][0x23c], -R2 ;  /* 0x00008f000f027a23 */ /* 0x000fe40000010802 */
        /* <DEDUP_REMOVED lines=22> */
[----:B------:R-:W-:Y:S01]  /*4940*/  HMMA.16816.F32.BF16 R148, R124, R156, R148 ;  /* 0x0000009c7c94723c */ /* 0x000fe20000041894 */
[----:B-1----:R-:W-:-:S05]  /*4950*/  FMUL.FTZ R0, R135, c[0x0][0x23c] ;  /* 0x00008f0087007a20 */ /* 0x002fca0000410000 */
[----:B------:R-:W-:Y:S02]  /*4960*/  FSEL R0, R0, RZ, P1 ;  /* 0x000000ff00007208 */ /* 0x000fe40000800000 */
[----:B------:R-:W-:Y:S01]  /*4970*/  HMMA.16816.F32.BF16 R164, R124, R172, R164 ;  /* 0x000000ac7ca4723c */ /* 0x000fe200000418a4 */
[----:B--2---:R-:W-:-:S07]  /*4980*/  FFMA.FTZ R3, R45, c[0x0][0x23c], -R2 ;  /* 0x00008f002d037a23 */ /* 0x004fce0000010802 */
        /* <DEDUP_REMOVED lines=25> */
[----:B-1----:R-:W-:-:S06]  /*4b20*/  FFMA.FTZ R3, R103, c[0x0][0x23c], -R2 ;  /* 0x00008f0067037a23 */ /* 0x002fcc0000010802 */
[----:B---3--:R-:W-:Y:S02]  /*4b30*/  F2FP.BF16.PACK_AB R4, R206, R209 ;  /* 0x000000d1ce04723e */ /* 0x008fe400000010ff */
[----:B--2---:R-:W-:Y:S01]  /*4b40*/  F2FP.BF16.PACK_AB R6, R208, R207 ;  /* 0x000000cfd006723e */ /* 0x004fe200000010ff */
[----:B------:R1:W2:Y:S01]  /*4b50*/  MUFU.EX2 R200, R3 ;  /* 0x0000000300c87308 */ /* 0x0002a20000000800 */
[----:B----4-:R-:W-:Y:S02]  /*4b60*/  F2FP.BF16.PACK_AB R5, R204, R205 ;  /* 0x000000cdcc05723e */ /* 0x010fe400000010ff */
[----:B-----5:R-:W-:-:S07]  /*4b70*/  F2FP.BF16.PACK_AB R7, R203, R202 ;  /* 0x000000cacb07723e */ /* 0x020fce00000010ff */
[----:B------:R-:W-:Y:S01]  /*4b80*/  HMMA.16816.F32.BF16 R144, R4, R24, RZ ;  /* 0x000000180490723c */ /* 0x000fe200000418ff */
[--C-:B-1----:R-:W-:Y:S01]  /*4b90*/  FFMA.FTZ R3, R102, c[0x0][0x23c], -R2.reuse ;  /* 0x00008f0066037a23 */ /* 0x102fe20000010802 */
[----:B--2---:R-:W-:Y:S01]  /*4ba0*/  F2FP.BF16.PACK_AB R128, R200, R201 ;  /* 0x000000c9c880723e */ /* 0x004fe200000010ff */
        /* <DEDUP_REMOVED lines=9> */
[--C-:B--2---:R-:W-:Y:S02]  /*4c40*/  FFMA.FTZ R2, R132, c[0x0][0x23c], -R0.reuse ;  /* 0x00008f0084027a23 */ /* 0x104fe40000010800 */
        /* <DEDUP_REMOVED lines=100> */
[----:B------:R-:W-:Y:S04]  /*5290*/  LDSM.16.M88.4 R24, [R223] ;  /* 0x00000000df18783b */ /* 0x000fe80000000200 */
[----:B------:R-:W5:Y:S04]  /*52a0*/  LDSM.16.M88.4 R4, [R216+0x2000] ;  /* 0x00200000d804783b */ /* 0x000f680000000200 */
[----:B------:R-:W1:Y:S01]  /*52b0*/  LDSM.16.M88.4 R32, [R226] ;  /* 0x00000000e220783b */ /* 0x000e620000000200 */
[----:B--2---:R-:W-:-:S03]  /*52c0*/  IADD3 R2, R0, 0x1, RZ ;  /* 0x0000000100027810 */ /* 0x004fc60007ffe0ff */
[----:B------:R-:W2:Y:S01]  /*52d0*/  LDSM.16.M88.4 R12, [R214] ;  /* 0x00000000d60c783b */ /* 0x000ea20000000200 */
[----:B------:R-:W-:-:S03]  /*52e0*/  ISETP.GE.AND P0, PT, R2, R235, PT ;  /* 0x000000eb0200720c */ /* 0x000fc60003f06270 */
[----:B------:R-:W0:Y:S01]  /*52f0*/  LDGDEPBAR ;  /* 0x00000000000079af */ /* 0x000e220000000000 */
[C---:B------:R-:W-:Y:S02]  /*5300*/  ISETP.GE.AND P4, PT, R2.reuse, R234, PT ;  /* 0x000000ea0200720c */ /* 0x040fe40003f86270 */
[C---:B------:R-:W-:Y:S02]  /*5310*/  ISETP.GE.AND P2, PT, R2.reuse, R233, PT ;  /* 0x000000e90200720c */ /* 0x040fe40003f46270 */
[C---:B------:R-:W-:Y:S02]  /*5320*/  ISETP.GE.AND P6, PT, R2.reuse, R232, PT ;  /* 0x000000e80200720c */ /* 0x040fe40003fc6270 */
[C---:B------:R-:W-:Y:S02]  /*5330*/  ISETP.LT.OR P0, PT, R2.reuse, R231, P0 ;  /* 0x000000e70200720c */ /* 0x040fe40000701670 */
[C---:B------:R-:W-:Y:S02]  /*5340*/  ISETP.LT.OR P4, PT, R2.reuse, R230, P4 ;  /* 0x000000e60200720c */ /* 0x040fe40002781670 */
[----:B------:R-:W-:-:S02]  /*5350*/  ISETP.LT.OR P2, PT, R2, R229, P2 ;  /* 0x000000e50200720c */ /* 0x000fc40001741670 */
[----:B------:R-:W-:Y:S02]  /*5360*/  ISETP.LT.OR P6, PT, R2, R228, P6 ;  /* 0x000000e40200720c */ /* 0x000fe400037c1670 */
[----:B------:R-:W-:Y:S01]  /*5370*/  IADD3 R2, R0, 0x8, RZ ;  /* 0x0000000800027810 */ /* 0x000fe20007ffe0ff */
[C---:B---3--:R-:W-:Y:S08]  /*5380*/  HMMA.16816.F32.BF16 R184, R8.reuse, R16, RZ ;  /* 0x0000001008b8723c */ /* 0x048ff000000418ff */
[C---:B----4-:R-:W-:Y:S08]  /*5390*/  HMMA.16816.F32.BF16 R176, R8.reuse, R28, RZ ;  /* 0x0000001c08b0723c */ /* 0x050ff000000418ff */
[C---:B------:R-:W-:Y:S08]  /*53a0*/  HMMA.16816.F32.BF16 R180, R8.reuse, R18, RZ ;  /* 0x0000001208b4723c */ /* 0x040ff000000418ff */
[----:B------:R-:W-:Y:S01]  /*53b0*/  HMMA.16816.F32.BF16 R140, R8, R30, RZ ;  /* 0x0000001e088c723c */ /* 0x000fe200000418ff */
[----:B------:R-:W3:Y:S07]  /*53c0*/  LDSM.16.M88.4 R8, [R216] ;  /* 0x00000000d808783b */ /* 0x000eee0000000200 */
[C---:B-----5:R-:W-:Y:S08]  /*53d0*/  HMMA.16816.F32.BF16 R208, R4.reuse, R24, R184 ;  /* 0x0000001804d0723c */ /* 0x060ff000000418b8 */
[C---:B-1----:R-:W-:Y:S01]  /*53e0*/  HMMA.16816.F32.BF16 R192, R4.reuse, R32, R176 ;  /* 0x0000002004c0723c */ /* 0x042fe200000418b0 */
[----:B------:R-:W-:Y:S07]  /*53f0*/  LDSM.16.M88.4 R176, [R221+0x8000] ;  /* 0x00800000ddb0783b */ /* 0x000fee0000000200 */
[C---:B------:R-:W-:Y:S08]  /*5400*/  HMMA.16816.F32.BF16 R204, R4.reuse, R26, R180 ;  /* 0x0000001a04cc723c */ /* 0x040ff000000418b4 */
[----:B------:R-:W-:Y:S01]  /*5410*/  HMMA.16816.F32.BF16 R188, R4, R34, R140 ;  /* 0x0000002204bc723c */ /* 0x000fe2000004188c */
[----:B------:R-:W1:Y:S04]  /*5420*/  LDSM.16.M88.4 R4, [R222+0x2000] ;  /* 0x00200000de04783b */ /* 0x000e680000000200 */
[----:B------:R-:W4:Y:S03]  /*5430*/  LDSM.16.M88.4 R140, [R221+0x8800] ;  /* 0x00880000dd8c783b */ /* 0x000f260000000200 */
[C---:B--2---:R-:W-:Y:S08]  /*5440*/  HMMA.16816.F32.BF16 R184, R12.reuse, R16, RZ ;  /* 0x000000100cb8723c */ /* 0x044ff000000418ff */
[C---:B------:R-:W-:Y:S08]  /*5450*/  HMMA.16816.F32.BF16 R180, R12.reuse, R18, RZ ;  /* 0x000000120cb4723c */ /* 0x040ff000000418ff */
[C---:B------:R-:W-:Y:S08]  /*5460*/  HMMA.16816.F32.BF16 R16, R12.reuse, R28, RZ ;  /* 0x0000001c0c10723c */ /* 0x040ff000000418ff */
[----:B------:R-:W-:Y:S01]  /*5470*/  HMMA.16816.F32.BF16 R28, R12, R30, RZ ;  /* 0x0000001e0c1c723c */ /* 0x000fe200000418ff */
[----:B------:R-:W2:Y:S07]  /*5480*/  LDSM.16.M88.4 R12, [R222] ;  /* 0x00000000de0c783b */ /* 0x000eae0000000200 */
[C---:B---3--:R-:W-:Y:S08]  /*5490*/  HMMA.16816.F32.BF16 R200, R8.reuse, R24, R184 ;  /* 0x0000001808c8723c */ /* 0x048ff000000418b8 */
[C---:B------:R-:W-:Y:S01]  /*54a0*/  HMMA.16816.F32.BF16 R184, R8.reuse, R26, R180 ;  /* 0x0000001a08b8723c */ /* 0x040fe200000418b4 */
[----:B------:R-:W-:Y:S07]  /*54b0*/  LDSM.16.M88.4 R24, [R219+0x800] ;  /* 0x00080000db18783b */ /* 0x000fee0000000200 */
[C---:B------:R-:W-:Y:S01]  /*54c0*/  HMMA.16816.F32.BF16 R196, R8.reuse, R32, R16 ;  /* 0x0000002008c4723c */ /* 0x040fe20000041810 */
[----:B------:R-:W-:Y:S07]  /*54d0*/  LDSM.16.M88.4 R16, [R219] ;  /* 0x00000000db10783b */ /* 0x000fee0000000200 */
[----:B------:R-:W-:Y:S01]  /*54e0*/  HMMA.16816.F32.BF16 R180, R8, R34, R28 ;  /* 0x0000002208b4723c */ /* 0x000fe2000004181c */
[----:B------:R-:W3:Y:S07]  /*54f0*/  LDSM.16.M88.4 R8, [R220] ;  /* 0x00000000dc08783b */ /* 0x000eee0000000200 */
[C---:B-1----:R-:W-:Y:S08]  /*5500*/  HMMA.16816.F32.BF16 R32, R4.reuse, R176, R208 ;  /* 0x000000b00420723c */ /* 0x042ff000000418d0 */
[C---:B----4-:R-:W-:Y:S08]  /*5510*/  HMMA.16816.F32.BF16 R192, R4.reuse, R140, R192 ;  /* 0x0000008c04c0723c */ /* 0x050ff000000418c0 */
[C---:B------:R-:W-:Y:S08]  /*5520*/  HMMA.16816.F32.BF16 R28, R4.reuse, R178, R204 ;  /* 0x000000b2041c723c */ /* 0x040ff000000418cc */
[----:B------:R-:W-:Y:S01]  /*5530*/  HMMA.16816.F32.BF16 R188, R4, R142, R188 ;  /* 0x0000008e04bc723c */ /* 0x000fe200000418bc */
[----:B------:R-:W1:Y:S07]  /*5540*/  LDSM.16.M88.4 R4, [R220+0x2000] ;  /* 0x00200000dc04783b */ /* 0x000e6e0000000200 */
[C---:B--2---:R-:W-:Y:S08]  /*5550*/  HMMA.16816.F32.BF16 R208, R12.reuse, R176, R200 ;  /* 0x000000b00cd0723c */ /* 0x044ff000000418c8 */
[C---:B------:R-:W-:Y:S08]  /*5560*/  HMMA.16816.F32.BF16 R200, R12.reuse, R178, R184 ;  /* 0x000000b20cc8723c */ /* 0x040ff000000418b8 */
[C---:B------:R-:W-:Y:S08]  /*5570*/  HMMA.16816.F32.BF16 R196, R12.reuse, R140, R196 ;  /* 0x0000008c0cc4723c */ /* 0x040ff000000418c4 */
[----:B------:R-:W-:Y:S01]  /*5580*/  HMMA.16816.F32.BF16 R184, R12, R142, R180 ;  /* 0x0000008e0cb8723c */ /* 0x000fe200000418b4 */
[----:B------:R-:W-:Y:S07]  /*5590*/  LDSM.16.M88.4 R12, [R212+0x9000] ;  /* 0x00900000d40c783b */ /* 0x000fee0000000200 */
[----:B---3--:R-:W-:Y:S08]  /*55a0*/  HMMA.16816.F32.BF16 R208, R8, R16, R208 ;  /* 0x0000001008d0723c */ /* 0x008ff000000418d0 */
[C---:B-1----:R-:W-:Y:S08]  /*55b0*/  HMMA.16816.F32.BF16 R176, R4.reuse, R18, R28 ;  /* 0x0000001204b0723c */ /* 0x042ff0000004181c */
[C---:B------:R-:W-:Y:S01]  /*55c0*/  HMMA.16816.F32.BF16 R180, R4.reuse, R16, R32 ;  /* 0x0000001004b4723c */ /* 0x040fe20000041820 */
        /* <DEDUP_REMOVED lines=8> */
[----:B------:R-:W-:Y:S07]  /*5650*/  LDSM.16.M88.4 R24, [R224] ;  /* 0x00000000e018783b */ /* 0x000fee0000000200 */
[C---:B-1----:R-:W-:Y:S08]  /*5660*/  HMMA.16816.F32.BF16 R192, R4.reuse, R12, R180 ;  /* 0x0000000c04c0723c */ /* 0x042ff000000418b4 */
[C---:B------:R-:W-:Y:S08]  /*5670*/  HMMA.16816.F32.BF16 R188, R4.reuse, R14, R176 ;  /* 0x0000000e04bc723c */ /* 0x040ff000000418b0 */
[C---:B------:R-:W-:Y:S08]  /*5680*/  HMMA.16816.F32.BF16 R140, R4.reuse, R32, R140 ;  /* 0x00000020048c723c */ /* 0x040ff0000004188c */
[----:B------:R-:W-:Y:S01]  /*5690*/  HMMA.16816.F32.BF16 R8, R4, R34, R28 ;  /* 0x000000220408723c */ /* 0x000fe2000004181c */
[----:B------:R-:W1:Y:S04]  /*56a0*/  LDSM.16.M88.4 R4, [R216+0x6000] ;  /* 0x00600000d804783b */ /* 0x000e680000000200 */
[----:B------:R-:W-:Y:S03]  /*56b0*/  LDSM.16.M88.4 R28, [R225] ;  /* 0x00000000e11c783b */ /* 0x000fe60000000200 */
[C---:B--2---:R-:W-:Y:S08]  /*56c0*/  HMMA.16816.F32.BF16 R180, R16.reuse, R12, R208 ;  /* 0x0000000c10b4723c */ /* 0x044ff000000418d0 */
[C---:B------:R-:W-:Y:S01]  /*56d0*/  HMMA.16816.F32.BF16 R184, R16.reuse, R14, R200 ;  /* 0x0000000e10b8723c */ /* 0x040fe200000418c8 */
[----:B------:R-:W2:Y:S07]  /*56e0*/  LDSM.16.M88.4 R12, [R216+0x4000] ;  /* 0x00400000d80c783b */ /* 0x000eae0000000200 */
[C---:B------:R-:W-:Y:S08]  /*56f0*/  HMMA.16816.F32.BF16 R176, R16.reuse, R32, R204 ;  /* 0x0000002010b0723c */ /* 0x040ff000000418cc */
[----:B------:R-:W-:Y:S01]  /*5700*/  HMMA.16816.F32.BF16 R16, R16, R34, R196 ;  /* 0x000000221010723c */ /* 0x000fe200000418c4 */
[----:B------:R-:W-:Y:S07]  /*5710*/  LDSM.16.M88.4 R32, [R221+0x9000] ;  /* 0x00900000dd20783b */ /* 0x000fee0000000200 */
[C---:B-1----:R-:W-:Y:S01]  /*5720*/  HMMA.16816.F32.BF16 R204, R4.reuse, R26, R8 ;  /* 0x0000001a04cc723c */ /* 0x042fe20000041808 */
[----:B------:R-:W1:Y:S07]  /*5730*/  LDSM.16.M88.4 R8, [R222+0x4000] ;  /* 0x00400000de08783b */ /* 0x000e6e0000000200 */
[----:B------:R-:W-:Y:S08]  /*5740*/  HMMA.16816.F32.BF16 R208, R4, R24, R140 ;  /* 0x0000001804d0723c */ /* 0x000ff0000004188c */
[-C--:B--2---:R-:W-:Y:S08]  /*5750*/  HMMA.16816.F32.BF16 R140, R12, R28.reuse, R180 ;  /* 0x0000001c0c8c723c */ /* 0x084ff000000418b4 */
[C---:B------:R-:W-:Y:S08]  /*5760*/  HMMA.16816.F32.BF16 R196, R4.reuse, R28, R192 ;  /* 0x0000001c04c4723c */ /* 0x040ff000000418c0 */
[-C--:B------:R-:W-:Y:S01]  /*5770*/  HMMA.16816.F32.BF16 R200, R4, R30.reuse, R188 ;  /* 0x0000001e04c8723c */ /* 0x080fe200000418bc */
[----:B------:R-:W2:Y:S07]  /*5780*/  LDSM.16.M88.4 R4, [R222+0x6000] ;  /* 0x00600000de04783b */ /* 0x000eae0000000200 */
[C---:B------:R-:W-:Y:S01]  /*5790*/  HMMA.16816.F32.BF16 R192, R12.reuse, R30, R184 ;  /* 0x0000001e0cc0723c */ /* 0x040fe200000418b8 */
[----:B------:R-:W3:Y:S07]  /*57a0*/  LDSM.16.M88.4 R28, [R221+0x9800] ;  /* 0x00980000dd1c783b */ /* 0x000eee0000000200 */
[C---:B------:R-:W-:Y:S08]  /*57b0*/  HMMA.16816.F32.BF16 R188, R12.reuse, R24, R176 ;  /* 0x000000180cbc723c */ /* 0x040ff000000418b0 */
[----:B------:R-:W-:Y:S01]  /*57c0*/  HMMA.16816.F32.BF16 R184, R12, R26, R16 ;  /* 0x0000001a0cb8723c */ /* 0x000fe20000041810 */
[----:B------:R-:W-:Y:S04]  /*57d0*/  LDSM.16.M88.4 R24, [R219+0x1000] ;  /* 0x00100000db18783b */ /* 0x000fe80000000200 */
[----:B------:R-:W4:Y:S03]  /*57e0*/  LDSM.16.M88.4 R12, [R220+0x4000] ;  /* 0x00400000dc0c783b */ /* 0x000f260000000200 */
[-C--:B-1----:R-:W-:Y:S01]  /*57f0*/  HMMA.16816.F32.BF16 R140, R8, R32.reuse, R140 ;  /* 0x00000020088c723c */ /* 0x082fe2000004188c */
[----:B------:R-:W1:Y:S07]  /*5800*/  LDSM.16.M88.4 R16, [R220+0x6000] ;  /* 0x00600000dc10783b */ /* 0x000e6e0000000200 */
[----:B--2---:R-:W-:Y:S08]  /*5810*/  HMMA.16816.F32.BF16 R176, R4, R32, R196 ;  /* 0x0000002004b0723c */ /* 0x004ff000000418c4 */
[C---:B---3--:R-:W-:Y:S08]  /*5820*/  HMMA.16816.F32.BF16 R188, R8.reuse, R28, R188 ;  /* 0x0000001c08bc723c */ /* 0x048ff000000418bc */
[----:B------:R-:W-:Y:S08]  /*5830*/  HMMA.16816.F32.BF16 R184, R8, R30, R184 ;  /* 0x0000001e08b8723c */ /* 0x000ff000000418b8 */
[----:B----4-:R-:W-:Y:S08]  /*5840*/  HMMA.16816.F32.BF16 R180, R12, R24, R140 ;  /* 0x000000180cb4723c */ /* 0x010ff0000004188c */
[----:B------:R-:W-:Y:S01]  /*5850*/  HMMA.16816.F32.BF16 R140, R8, R34, R192 ;  /* 0x00000022088c723c */ /* 0x000fe200000418c0 */
[----:B------:R-:W2:Y:S01]  /*5860*/  LDSM.16.M88.4 R8, [R219+0x1800] ;  /* 0x00180000db08783b */ /* 0x000ea20000000200 */
[----:B------:R-:W-:-:S06]  /*5870*/  DEPBAR.LE SB0, 0x0 ;  /* 0x000080000000791a */ /* 0x000fcc0000000000 */
[----:B------:R-:W-:Y:S08]  /*5880*/  HMMA.16816.F32.BF16 R32, R4, R34, R200 ;  /* 0x000000220420723c */ /* 0x000ff000000418c8 */
[----:B-1----:R-:W-:Y:S01]  /*5890*/  HMMA.16816.F32.BF16 R176, R16, R24, R176 ;  /* 0x0000001810b0723c */ /* 0x002fe200000418b0 */
[----:B------:R-:W-:Y:S02]  /*58a0*/  FMUL.FTZ R180, R180, c[0x0][0x2ec] ;  /* 0x0000bb00b4b47a20 */ /* 0x000fe40000410000 */
[----:B------:R-:W-:-:S02]  /*58b0*/  FMUL.FTZ R182, R182, c[0x0][0x2ec] ;  /* 0x0000bb00b6b67a20 */ /* 0x000fc40000410000 */
[----:B------:R-:W-:Y:S01]  /*58c0*/  FMUL.FTZ R181, R181, c[0x0][0x2ec] ;  /* 0x0000bb00b5b57a20 */ /* 0x000fe20000410000 */
[----:B------:R-:W1:Y:S01]  /*58d0*/  MUFU.TANH R194, R180 ;  /* 0x000000b400c27308 */ /* 0x000e620000002400 */
[----:B------:R-:W-:Y:S01]  /*58e0*/  FMUL.FTZ R183, R183, c[0x0][0x2ec] ;  /* 0x0000bb00b7b77a20 */ /* 0x000fe20000410000 */
[-C--:B------:R-:W-:Y:S06]  /*58f0*/  HMMA.16816.F32.BF16 R140, R12, R26.reuse, R140 ;  /* 0x0000001a0c8c723c */ /* 0x080fec000004188c */
[----:B------:R-:W3:Y:S02]  /*5900*/  MUFU.TANH R193, R182 ;  /* 0x000000b600c17308 */ /* 0x000ee40000002400 */
[----:B------:R-:W-:Y:S06]  /*5910*/  HMMA.16816.F32.BF16 R24, R16, R26, R32 ;  /* 0x0000001a1018723c */ /* 0x000fec0000041820 */
[----:B------:R-:W-:Y:S02]  /*5920*/  MUFU.TANH R198, R181 ;  /* 0x000000b500c67308 */ /* 0x000fe40000002400 */
[----:B------:R-:W-:Y:S01]  /*5930*/  HMMA.16816.F32.BF16 R32, R4, R28, R208 ;  /* 0x0000001c0420723c */ /* 0x000fe200000418d0 */
        /* <DEDUP_REMOVED lines=8> */
[----:B------:R-:W4:Y:S01]  /*59c0*/  MUFU.TANH R22, R176 ;  /* 0x000000b000167308 */ /* 0x000f220000002400 */
[----:B------:R-:W-:-:S02]  /*59d0*/  FMUL.FTZ R143, R143, c[0x0][0x2ec] ;  /* 0x0000bb008f8f7a20 */ /* 0x000fc40000410000 */
[----:B------:R-:W-:Y:S02]  /*59e0*/  FMUL.FTZ R26, R26, c[0x0][0x2ec] ;  /* 0x0000bb001a1a7a20 */ /* 0x000fe40000410000 */
[----:B------:R-:W-:Y:S02]  /*59f0*/  FMUL.FTZ R24, R24, c[0x0][0x2ec] ;  /* 0x0000bb0018187a20 */ /* 0x000fe40000410000 */
[----:B------:R-:W-:Y:S01]  /*5a00*/  FMUL.FTZ R25, R25, c[0x0][0x2ec] ;  /* 0x0000bb0019197a20 */ /* 0x000fe20000410000 */
[----:B------:R-:W-:Y:S01]  /*5a10*/  MUFU.TANH R192, R177 ;  /* 0x000000b100c07308 */ /* 0x000fe20000002400 */
[----:B------:R-:W-:-:S07]  /*5a20*/  FMUL.FTZ R27, R27, c[0x0][0x2ec] ;  /* 0x0000bb001b1b7a20 */ /* 0x000fce0000410000 */
[----:B------:R-:W5:Y:S08]  /*5a30*/  MUFU.TANH R23, R178 ;  /* 0x000000b200177308 */ /* 0x000f700000002400 */
[----:B------:R1:W1:Y:S08]  /*5a40*/  MUFU.TANH R182, R179 ;  /* 0x000000b300b67308 */ /* 0x0002700000002400 */
[----:B------:R-:W2:Y:S08]  /*5a50*/  MUFU.TANH R181, R140 ;  /* 0x0000008c00b57308 */ /* 0x000eb00000002400 */
[----:B------:R-:W-:Y:S01]  /*5a60*/  MUFU.TANH R195, R141 ;  /* 0x0000008d00c37308 */ /* 0x000fe20000002400 */
[----:B-1----:R-:W-:Y:S07]  /*5a70*/  HMMA.16816.F32.BF16 R176, R4, R30, R204 ;  /* 0x0000001e04b0723c */ /* 0x002fee00000418cc */
[----:B------:R-:W-:Y:S01]  /*5a80*/  MUFU.TANH R183, R142 ;  /* 0x0000008e00b77308 */ /* 0x000fe20000002400 */
[----:B--2---:R-:W-:Y:S07]  /*5a90*/  HMMA.16816.F32.BF16 R4, R16, R8, R32 ;  /* 0x000000081004723c */ /* 0x004fee0000041820 */
[----:B------:R1:W-:Y:S01]  /*5aa0*/  MUFU.TANH R197, R143 ;  /* 0x0000008f00c57308 */ /* 0x0003e20000002400 */
[-C--:B------:R-:W-:Y:S07]  /*5ab0*/  HMMA.16816.F32.BF16 R28, R12, R10.reuse, R184 ;  /* 0x0000000a0c1c723c */ /* 0x080fee00000418b8 */
[----:B------:R-:W2:Y:S01]  /*5ac0*/  MUFU.TANH R3, R26 ;  /* 0x0000001a00037308 */ /* 0x000ea20000002400 */
[----:B------:R-:W-:Y:S07]  /*5ad0*/  HMMA.16816.F32.BF16 R16, R16, R10, R176 ;  /* 0x0000000a1010723c */ /* 0x000fee00000418b0 */
[----:B------:R2:W2:Y:S01]  /*5ae0*/  MUFU.TANH R139, R24 ;  /* 0x00000018008b7308 */ /* 0x0004a20000002400 */
[----:B-1----:R-:W-:Y:S01]  /*5af0*/  HMMA.16816.F32.BF16 R140, R12, R8, R188 ;  /* 0x000000080c8c723c */ /* 0x002fe200000418bc */
[----:B------:R-:W-:-:S02]  /*5b00*/  FMUL.FTZ R4, R4, c[0x0][0x2ec] ;  /* 0x0000bb0004047a20 */ /* 0x000fc40000410000 */
[----:B------:R-:W-:Y:S02]  /*5b10*/  FMUL.FTZ R6, R6, c[0x0][0x2ec] ;  /* 0x0000bb0006067a20 */ /* 0x000fe40000410000 */
[----:B------:R-:W-:Y:S02]  /*5b20*/  FMUL.FTZ R7, R7, c[0x0][0x2ec] ;  /* 0x0000bb0007077a20 */ /* 0x000fe40000410000 */
[----:B------:R-:W-:Y:S01]  /*5b30*/  FSEL R9, R194, -INF , !P1 ;  /* 0xff800000c2097808 */ /* 0x000fe20004800000 */
[----:B------:R1:W1:Y:S01]  /*5b40*/  MUFU.TANH R180, R25 ;  /* 0x0000001900b47308 */ /* 0x0002620000002400 */
[----:B------:R-:W-:Y:S01]  /*5b50*/  ISETP.GE.AND P1, PT, R0, R232, PT ;  /* 0x000000e80000720c */ /* 0x000fe20003f26270 */
[----:B------:R-:W-:Y:S01]  /*5b60*/  FMUL.FTZ R30, R30, c[0x0][0x2ec] ;  /* 0x0000bb001e1e7a20 */ /* 0x000fe20000410000 */
[----:B---3--:R-:W-:Y:S01]  /*5b70*/  FSEL R14, R193, -INF , !P5 ;  /* 0xff800000c10e7808 */ /* 0x008fe20006800000 */
[----:B------:R-:W-:Y:S01]  /*5b80*/  FMUL.FTZ R5, R5, c[0x0][0x2ec] ;  /* 0x0000bb0005057a20 */ /* 0x000fe20000410000 */
[----:B------:R-:W-:Y:S01]  /*5b90*/  ISETP.LT.OR P1, PT, R0, R228, P1 ;  /* 0x000000e40000720c */ /* 0x000fe20000f21670 */
[----:B------:R-:W-:Y:S01]  /*5ba0*/  FMUL.FTZ R28, R28, c[0x0][0x2ec] ;  /* 0x0000bb001c1c7a20 */ /* 0x000fe20000410000 */
[----:B----4-:R-:W-:Y:S01]  /*5bb0*/  FSEL R15, R22, -INF , !P3 ;  /* 0xff800000160f7808 */ /* 0x010fe20005800000 */
[----:B------:R3:W4:Y:S01]  /*5bc0*/  MUFU.TANH R132, R27 ;  /* 0x0000001b00847308 */ /* 0x0007220000002400 */
[----:B-----5:R-:W-:Y:S01]  /*5bd0*/  FSEL R23, R23, -INF , !P1 ;  /* 0xff80000017177808 */ /* 0x020fe20004800000 */
[----:B------:R-:W-:Y:S01]  /*5be0*/  FMUL.FTZ R29, R29, c[0x0][0x2ec] ;  /* 0x0000bb001d1d7a20 */ /* 0x000fe20000410000 */
[----:B--2---:R-:W-:Y:S01]  /*5bf0*/  FSEL R24, R198, -INF , !P0 ;  /* 0xff800000c6187808 */ /* 0x004fe20004000000 */
[----:B------:R-:W-:Y:S01]  /*5c00*/  FMUL.FTZ R31, R31, c[0x0][0x2ec] ;  /* 0x0000bb001f1f7a20 */ /* 0x000fe20000410000 */
[C---:B------:R-:W-:Y:S01]  /*5c10*/  ISETP.GE.AND P5, PT, R2.reuse, R235, PT ;  /* 0x000000eb0200720c */ /* 0x040fe20003fa6270 */
[----:B------:R-:W-:Y:S01]  /*5c20*/  FMUL.FTZ R17, R17, c[0x0][0x2ec] ;  /* 0x0000bb0011117a20 */ /* 0x000fe20000410000 */
[----:B------:R-:W-:Y:S01]  /*5c30*/  ISETP.GE.AND P3, PT, R2, R234, PT ;  /* 0x000000ea0200720c */ /* 0x000fe20003f66270 */
[----:B------:R-:W-:Y:S01]  /*5c40*/  FMUL.FTZ R142, R142, c[0x0][0x2ec] ;  /* 0x0000bb008e8e7a20 */ /* 0x000fe20000410000 */
[----:B------:R-:W-:Y:S01]  /*5c50*/  ISETP.GE.AND P1, PT, R2, R233, PT ;  /* 0x000000e90200720c */ /* 0x000fe20003f26270 */
[----:B------:R-:W-:Y:S01]  /*5c60*/  FMUL.FTZ R140, R140, c[0x0][0x2ec] ;  /* 0x0000bb008c8c7a20 */ /* 0x000fe20000410000 */
[C---:B------:R-:W-:Y:S01]  /*5c70*/  ISETP.GE.AND P0, PT, R2.reuse, R232, PT ;  /* 0x000000e80200720c */ /* 0x040fe20003f06270 */
[----:B------:R-:W-:Y:S01]  /*5c80*/  FMUL.FTZ R141, R141, c[0x0][0x2ec] ;  /* 0x0000bb008d8d7a20 */ /* 0x000fe20000410000 */
[C---:B------:R-:W-:Y:S01]  /*5c90*/  ISETP.LT.OR P5, PT, R2.reuse, R231, P5 ;  /* 0x000000e70200720c */ /* 0x040fe20002fa1670 */
[----:B------:R-:W-:Y:S01]  /*5ca0*/  MUFU.TANH R32, R4 ;  /* 0x0000000400207308 */ /* 0x000fe20000002400 */
[C---:B------:R-:W-:Y:S01]  /*5cb0*/  ISETP.LT.OR P3, PT, R2.reuse, R230, P3 ;  /* 0x000000e60200720c */ /* 0x040fe20001f61670 */
[----:B------:R-:W-:Y:S01]  /*5cc0*/  FMUL.FTZ R143, R143, c[0x0][0x2ec] ;  /* 0x0000bb008f8f7a20 */ /* 0x000fe20000410000 */
[----:B------:R-:W-:Y:S01]  /*5cd0*/  ISETP.LT.OR P1, PT, R2, R229, P1 ;  /* 0x000000e50200720c */ /* 0x000fe20000f21670 */
[----:B------:R-:W-:Y:S01]  /*5ce0*/  FMUL.FTZ R16, R16, c[0x0][0x2ec] ;  /* 0x0000bb0010107a20 */ /* 0x000fe20000410000 */
[----:B------:R-:W-:-:S02]  /*5cf0*/  ISETP.LT.OR P0, PT, R2, R228, P0 ;  /* 0x000000e40200720c */ /* 0x000fc40000701670 */
[----:B------:R-:W-:Y:S01]  /*5d00*/  IADD3 R2, R0, 0x9, RZ ;  /* 0x0000000900027810 */ /* 0x000fe20007ffe0ff */
[----:B------:R-:W2:Y:S01]  /*5d10*/  MUFU.TANH R138, R140 ;  /* 0x0000008c008a7308 */ /* 0x000ea20000002400 */
[----:B-1----:R-:W-:Y:S02]  /*5d20*/  FSEL R25, R196, -INF , !P4 ;  /* 0xff800000c4197808 */ /* 0x002fe40006000000 */
[----:B------:R-:W-:Y:S02]  /*5d30*/  FSEL R26, R192, -INF , !P2 ;  /* 0xff800000c01a7808 */ /* 0x000fe40005000000 */
[----:B---3--:R-:W-:Y:S02]  /*5d40*/  FSEL R27, R182, -INF , !P6 ;  /* 0xff800000b61b7808 */ /* 0x008fe40007000000 */
[----:B------:R-:W-:Y:S01]  /*5d50*/  FSEL R22, R181, -INF , !P5 ;  /* 0xff800000b5167808 */ /* 0x000fe20006800000 */
[----:B------:R-:W-:Y:S01]  /*5d60*/  MUFU.TANH R133, R141 ;  /* 0x0000008d00857308 */ /* 0x000fe20000002400 */
[----:B------:R-:W-:-:S02]  /*5d70*/  ISETP.GE.AND P4, PT, R2, R235, PT ;  /* 0x000000eb0200720c */ /* 0x000fc40003f86270 */
        /* <DEDUP_REMOVED lines=8> */
[----:B------:R3:W5:Y:S01]  /*5e00*/  MUFU.TANH R4, R6 ;  /* 0x0000000600047308 */ /* 0x0007620000002400 */
[----:B------:R-:W-:Y:S02]  /*5e10*/  FSEL R13, R3, -INF , !P0 ;  /* 0xff800000030d7808 */ /* 0x000fe40004000000 */
[C---:B------:R-:W-:Y:S02]  /*5e20*/  IADD3 R2, R0.reuse, 0x10, RZ ;  /* 0x0000001000027810 */ /* 0x040fe40007ffe0ff */
[----:B------:R-:W-:Y:S02]  /*5e30*/  IADD3 R3, R0, 0x11, RZ ;  /* 0x0000001100037810 */ /* 0x000fe40007ffe0ff */
[----:B------:R-:W-:Y:S01]  /*5e40*/  FSEL R8, R183, -INF , !P3 ;  /* 0xff800000b7087808 */ /* 0x000fe20005800000 */
[----:B------:R1:W-:Y:S01]  /*5e50*/  MUFU.TANH R184, R7 ;  /* 0x0000000700b87308 */ /* 0x0003e20000002400 */
[----:B------:R-:W-:-:S02]  /*5e60*/  FSEL R12, R139, -INF , !P1 ;  /* 0xff8000008b0c7808 */ /* 0x000fc40004800000 */
[C---:B------:R-:W-:Y:S02]  /*5e70*/  ISETP.GE.AND P3, PT, R2.reuse, R235, PT ;  /* 0x000000eb0200720c */ /* 0x040fe40003f66270 */
[C---:B------:R-:W-:Y:S02]  /*5e80*/  ISETP.GE.AND P1, PT, R2.reuse, R234, PT ;  /* 0x000000ea0200720c */ /* 0x040fe40003f26270 */
[C---:B------:R-:W-:Y:S01]  /*5e90*/  ISETP.GE.AND P0, PT, R2.reuse, R233, PT ;  /* 0x000000e90200720c */ /* 0x040fe20003f06270 */
[----:B------:R-:W2:Y:S01]  /*5ea0*/  MUFU.TANH R30, R30 ;  /* 0x0000001e001e7308 */ /* 0x000ea20000002400 */
[----:B---3--:R-:W-:Y:S02]  /*5eb0*/  FSEL R6, R195, -INF , !P4 ;  /* 0xff800000c3067808 */ /* 0x008fe40006000000 */
[C---:B------:R-:W-:Y:S02]  /*5ec0*/  ISETP.GE.AND P4, PT, R2.reuse, R232, PT ;  /* 0x000000e80200720c */ /* 0x040fe40003f86270 */
[----:B------:R-:W-:-:S02]  /*5ed0*/  ISETP.LT.OR P3, PT, R2, R231, P3 ;  /* 0x000000e70200720c */ /* 0x000fc40001f61670 */
[C---:B------:R-:W-:Y:S01]  /*5ee0*/  ISETP.LT.OR P1, PT, R2.reuse, R230, P1 ;  /* 0x000000e60200720c */ /* 0x040fe20000f21670 */
[----:B------:R-:W3:Y:S01]  /*5ef0*/  MUFU.TANH R140, R143 ;  /* 0x0000008f008c7308 */ /* 0x000ee20000002400 */
[----:B-1----:R-:W-:Y:S02]  /*5f00*/  FSEL R7, R197, -INF , !P2 ;  /* 0xff800000c5077808 */ /* 0x002fe40005000000 */
[C---:B------:R-:W-:Y:S02]  /*5f10*/  ISETP.GE.AND P2, PT, R3.reuse, R235, PT ;  /* 0x000000eb0300720c */ /* 0x040fe40003f46270 */
[C---:B------:R-:W-:Y:S02]  /*5f20*/  ISETP.LT.OR P0, PT, R2.reuse, R229, P0 ;  /* 0x000000e50200720c */ /* 0x040fe40000701670 */
[----:B------:R-:W-:Y:S01]  /*5f30*/  ISETP.LT.OR P4, PT, R2, R228, P4 ;  /* 0x000000e40200720c */ /* 0x000fe20002781670 */
[----:B------:R-:W1:Y:S01]  /*5f40*/  MUFU.TANH R5, R5 ;  /* 0x0000000500057308 */ /* 0x000e620000002400 */
[----:B------:R-:W-:-:S02]  /*5f50*/  ISETP.LT.OR P2, PT, R3, R231, P2 ;  /* 0x000000e70300720c */ /* 0x000fc40001741670 */
[----:B------:R-:W-:Y:S02]  /*5f60*/  IADD3 R2, R0, 0x18, RZ ;  /* 0x0000001800027810 */ /* 0x000fe40007ffe0ff */
[----:B------:R-:W-:Y:S02]  /*5f70*/  FSEL R11, R180, -INF , !P6 ;  /* 0xff800000b40b7808 */ /* 0x000fe40007000000 */
[----:B----4-:R-:W-:Y:S01]  /*5f80*/  FSEL R10, R132, -INF , !P5 ;  /* 0xff800000840a7808 */ /* 0x010fe20006800000 */
[----:B------:R-:W4:Y:S01]  /*5f90*/  MUFU.TANH R28, R28 ;  /* 0x0000001c001c7308 */ /* 0x000f220000002400 */
[----:B--2---:R-:W-:Y:S02]  /*5fa0*/  FSEL R138, R138, -INF , !P3 ;  /* 0xff8000008a8a7808 */ /* 0x004fe40005800000 */
[----:B------:R-:W-:Y:S02]  /*5fb0*/  FSEL R142, R142, -INF , !P1 ;  /* 0xff8000008e8e7808 */ /* 0x000fe40004800000 */
[----:B------:R-:W-:-:S02]  /*5fc0*/  FSEL R177, R32, -INF , !P0 ;  /* 0xff80000020b17808 */ /* 0x000fc40004000000 */
[----:B-----5:R-:W-:Y:S01]  /*5fd0*/  FSEL R179, R4, -INF , !P4 ;  /* 0xff80000004b37808 */ /* 0x020fe20006000000 */
[----:B------:R-:W-:Y:S01]  /*5fe0*/  MUFU.TANH R29, R29 ;  /* 0x0000001d001d7308 */ /* 0x000fe20000002400 */
[----:B------:R-:W-:Y:S02]  /*5ff0*/  FSEL R133, R133, -INF , !P2 ;  /* 0xff80000085857808 */ /* 0x000fe40005000000 */
[C---:B------:R-:W-:Y:S02]  /*6000*/  ISETP.GE.AND P6, PT, R3.reuse, R234, PT ;  /* 0x000000ea0300720c */ /* 0x040fe40003fc6270 */
[C---:B------:R-:W-:Y:S02]  /*6010*/  ISETP.GE.AND P5, PT, R3.reuse, R233, PT ;  /* 0x000000e90300720c */ /* 0x040fe40003fa6270 */
[----:B------:R-:W-:Y:S01]  /*6020*/  ISETP.GE.AND P3, PT, R3, R232, PT ;  /* 0x000000e80300720c */ /* 0x000fe20003f66270 */
[----:B------:R-:W-:Y:S01]  /*6030*/  MUFU.TANH R31, R31 ;  /* 0x0000001f001f7308 */ /* 0x000fe20000002400 */
[----:B------:R-:W-:-:S02]  /*6040*/  ISETP.GE.AND P1, PT, R2, R235, PT ;  /* 0x000000eb0200720c */ /* 0x000fc40003f26270 */
[C---:B------:R-:W-:Y:S02]  /*6050*/  ISETP.GE.AND P0, PT, R2.reuse, R234, PT ;  /* 0x000000ea0200720c */ /* 0x040fe40003f06270 */
[C---:B------:R-:W-:Y:S02]  /*6060*/  ISETP.GE.AND P4, PT, R2.reuse, R233, PT ;  /* 0x000000e90200720c */ /* 0x040fe40003f86270 */
[C---:B------:R-:W-:Y:S01]  /*6070*/  ISETP.GE.AND P2, PT, R2.reuse, R232, PT ;  /* 0x000000e80200720c */ /* 0x040fe20003f46270 */
[----:B------:R-:W2:Y:S01]  /*6080*/  MUFU.TANH R143, R16 ;  /* 0x00000010008f7308 */ /* 0x000ea20000002400 */
[C---:B------:R-:W-:Y:S02]  /*6090*/  ISETP.LT.OR P6, PT, R3.reuse, R230, P6 ;  /* 0x000000e60300720c */ /* 0x040fe400037c1670 */
[C---:B------:R-:W-:Y:S02]  /*60a0*/  ISETP.LT.OR P5, PT, R3.reuse, R229, P5 ;  /* 0x000000e50300720c */ /* 0x040fe40002fa1670 */
[----:B------:R-:W-:Y:S01]  /*60b0*/  ISETP.LT.OR P3, PT, R3, R228, P3 ;  /* 0x000000e40300720c */ /* 0x000fe20001f61670 */
[----:B------:R-:W-:Y:S01]  /*60c0*/  FMUL.FTZ R3, R19, c[0x0][0x2ec] ;  /* 0x0000bb0013037a20 */ /* 0x000fe20000410000 */
[C---:B------:R-:W-:Y:S01]  /*60d0*/  ISETP.LT.OR P1, PT, R2.reuse, R231, P1 ;  /* 0x000000e70200720c */ /* 0x040fe20000f21670 */
[----:B------:R-:W-:Y:S01]  /*60e0*/  MUFU.TANH R17, R17 ;  /* 0x0000001100117308 */ /* 0x000fe20000002400 */
[----:B------:R-:W-:-:S02]  /*60f0*/  ISETP.LT.OR P0, PT, R2, R230, P0 ;  /* 0x000000e60200720c */ /* 0x000fc40000701670 */
[C---:B------:R-:W-:Y:S02]  /*6100*/  ISETP.LT.OR P4, PT, R2.reuse, R229, P4 ;  /* 0x000000e50200720c */ /* 0x040fe40002781670 */
[----:B------:R-:W-:Y:S01]  /*6110*/  ISETP.LT.OR P2, PT, R2, R228, P2 ;  /* 0x000000e40200720c */ /* 0x000fe20001741670 */
[----:B------:R-:W-:Y:S01]  /*6120*/  FMUL.FTZ R2, R18, c[0x0][0x2ec] ;  /* 0x0000bb0012027a20 */ /* 0x000fe20000410000 */
[----:B------:R-:W-:Y:S01]  /*6130*/  FSEL R139, R30, -INF , !P0 ;  /* 0xff8000001e8b7808 */ /* 0x000fe20004000000 */
[----:B------:R-:W-:Y:S01]  /*6140*/  MUFU.TANH R3, R3 ;  /* 0x0000000300037308 */ /* 0x000fe20000002400 */
[----:B------:R-:W-:Y:S02]  /*6150*/  PLOP3.LUT P0, PT, PT, PT, UP0, 0x80, 0x0 ;  /* 0x000000000000781c */ /* 0x000fe40003f0f008 */
[----:B------:R-:W-:Y:S02]  /*6160*/  IADD3 R0, R0, 0x19, RZ ;  /* 0x0000001900007810 */ /* 0x000fe40007ffe0ff */
[----:B---3--:R-:W-:-:S02]  /*6170*/  FSEL R140, R140, -INF , !P6 ;  /* 0xff8000008c8c7808 */ /* 0x008fc40007000000 */
[----:B-1----:R-:W-:Y:S01]  /*6180*/  FSEL R176, R5, -INF , !P5 ;  /* 0xff80000005b07808 */ /* 0x002fe20006800000 */
[----:B------:R-:W1:Y:S01]  /*6190*/  MUFU.TANH R2, R2 ;  /* 0x0000000200027308 */ /* 0x000e620000002400 */
[----:B------:R-:W-:Y:S02]  /*61a0*/  FSEL R184, R184, -INF , !P3 ;  /* 0xff800000b8b87808 */ /* 0x000fe40005800000 */
[----:B----4-:R-:W-:Y:S01]  /*61b0*/  FSEL R19, R28, -INF , !P1 ;  /* 0xff8000001c137808 */ /* 0x010fe20004800000 */
[----:B------:R-:W-:Y:S01]  /*61c0*/  BAR.SYNC.DEFER_BLOCKING 0x0 ;  /* 0x0000000000007b1d */ /* 0x000fe20000010000 */
        /* <DEDUP_REMOVED lines=8> */
[----:B--2---:R-:W-:-:S02]  /*6250*/  FSEL R143, R143, -INF , !P4 ;  /* 0xff8000008f8f7808 */ /* 0x004fc40006000000 */
[----:B-1----:R-:W-:Y:S02]  /*6260*/  FSEL R186, R2, -INF , !P2 ;  /* 0xff80000002ba7808 */ /* 0x002fe40005000000 */
[----:B------:R-:W-:Y:S02]  /*6270*/  FSEL R132, R29, -INF , !P6 ;  /* 0xff8000001d847808 */ /* 0x000fe40007000000 */
[----:B------:R-:W-:Y:S02]  /*6280*/  FSEL R141, R31, -INF , !P5 ;  /* 0xff8000001f8d7808 */ /* 0x000fe40006800000 */
[----:B------:R-:W-:Y:S02]  /*6290*/  FSEL R178, R17, -INF , !P3 ;  /* 0xff80000011b27808 */ /* 0x000fe40005800000 */
[----:B------:R-:W-:Y:S01]  /*62a0*/  FSEL R185, R3, -INF , !P1 ;  /* 0xff80000003b97808 */ /* 0x000fe20004800000 */
        /* <DEDUP_REMOVED lines=27> */
.L_x_1908:
        /* <DEDUP_REMOVED lines=33> */
[----:B------:R-:W2:Y:S01]  /*6670*/  SHFL.BFLY PT, R18, R5, 0x2, 0x1f ;  /* 0x0c401f0005127f89 */ /* 0x000ea200000e0000 */
        /* <DEDUP_REMOVED lines=8> */
[----:B------:R-:W-:Y:S02]  /*6700*/  FMNMX.FTZ R4, R185, R0, !PT ;  /* 0x00000000b9047209 */ /* 0x000fe40007810000 */
[----:B--2---:R-:W-:Y:S01]  /*6710*/  FMNMX.FTZ R0, R5, R18, !PT ;  /* 0x0000001205007209 */ /* 0x004fe20007810000 */
[--C-:B------:R-:W-:Y:S02]  /*6720*/  FFMA.FTZ R9, R9, c[0x0][0x23c], -R3.reuse ;  /* 0x00008f0009097a23 */ /* 0x100fe40000010803 */
[----:B------:R-:W2:Y:S01]  /*6730*/  SHFL.BFLY PT, R16, R4, 0x2, 0x1f ;  /* 0x0c401f0004107f89 */ /* 0x000ea200000e0000 */
[--C-:B------:R-:W-:Y:S01]  /*6740*/  FFMA.FTZ R6, R6, c[0x0][0x23c], -R3.reuse ;  /* 0x00008f0006067a23 */ /* 0x100fe20000010803 */
[----:B------:R3:W-:Y:S01]  /*6750*/  MUFU.EX2 R182, R9 ;  /* 0x0000000900b67308 */ /* 0x0007e20000000800 */
[----:B------:R-:W-:-:S02]  /*6760*/  FFMA.FTZ R22, R22, c[0x0][0x23c], -R3 ;  /* 0x00008f0016167a23 */ /* 0x000fc40000010803 */
[----:B------:R-:W-:Y:S01]  /*6770*/  FFMA.FTZ R24, R24, c[0x0][0x23c], -R3 ;  /* 0x00008f0018187a23 */ /* 0x000fe20000010803 */
[----:B-1----:R-:W-:-:S04]  /*6780*/  FMNMX.FTZ R206, R2, R17, !PT ;  /* 0x0000001102ce7209 */ /* 0x002fc80007810000 */
[----:B------:R1:W-:Y:S01]  /*6790*/  MUFU.EX2 R32, R6 ;  /* 0x0000000600207308 */ /* 0x0003e20000000800 */
[C---:B------:R-:W-:Y:S01]  /*67a0*/  FSETP.NEU.FTZ.AND P3, PT, R206.reuse, -INF , PT ;  /* 0xff800000ce00780b */ /* 0x040fe20003f7d000 */
[----:B------:R-:W-:Y:S01]  /*67b0*/  FMUL.FTZ R2, R206, c[0x0][0x23c] ;  /* 0x00008f00ce027a20 */ /* 0x000fe20000410000 */
[----:B---3--:R-:W3:Y:S04]  /*67c0*/  SHFL.BFLY PT, R9, R0, 0x1, 0x1f ;  /* 0x0c201f0000097f89 */ /* 0x008ee800000e0000 */
[----:B------:R-:W-:Y:S01]  /*67d0*/  FSEL R2, R2, RZ, P3 ;  /* 0x000000ff02027208 */ /* 0x000fe20001800000 */
[----:B------:R-:W-:Y:S01]  /*67e0*/  MUFU.EX2 R188, R24 ;  /* 0x0000001800bc7308 */ /* 0x000fe20000000800 */
[----:B--2---:R-:W-:-:S03]  /*67f0*/  FMNMX.FTZ R4, R4, R16, !PT ;  /* 0x0000001004047209 */ /* 0x004fc60007810000 */
[--C-:B------:R-:W-:Y:S02]  /*6800*/  FFMA.FTZ R7, R7, c[0x0][0x23c], -R2.reuse ;  /* 0x00008f0007077a23 */ /* 0x100fe40000010802 */
[--C-:B------:R-:W-:Y:S02]  /*6810*/  FFMA.FTZ R14, R14, c[0x0][0x23c], -R2.reuse ;  /* 0x00008f000e0e7a23 */ /* 0x100fe40000010802 */
[----:B------:R-:W-:Y:S01]  /*6820*/  MUFU.EX2 R22, R22 ;  /* 0x0000001600167308 */ /* 0x000fe20000000800 */
[----:B------:R-:W2:Y:S01]  /*6830*/  SHFL.BFLY PT, R5, R4, 0x1, 0x1f ;  /* 0x0c201f0004057f89 */ /* 0x000ea200000e0000 */
[--C-:B------:R-:W-:Y:S02]  /*6840*/  FFMA.FTZ R25, R25, c[0x0][0x23c], -R2.reuse ;  /* 0x00008f0019197a23 */ /* 0x100fe40000010802 */
[----:B------:R-:W-:-:S04]  /*6850*/  FFMA.FTZ R8, R8, c[0x0][0x23c], -R2 ;  /* 0x00008f0008087a23 */ /* 0x000fc80000010802 */
[----:B------:R-:W-:Y:S01]  /*6860*/  MUFU.EX2 R28, R7 ;  /* 0x00000007001c7308 */ /* 0x000fe20000000800 */
[----:B---3--:R-:W-:-:S07]  /*6870*/  FMNMX.FTZ R205, R0, R9, !PT ;  /* 0x0000000900cd7209 */ /* 0x008fce0007810000 */
[----:B------:R-:W-:Y:S01]  /*6880*/  MUFU.EX2 R183, R14 ;  /* 0x0000000e00b77308 */ /* 0x000fe20000000800 */
[C---:B------:R-:W-:Y:S01]  /*6890*/  FSETP.NEU.FTZ.AND P2, PT, R205.reuse, -INF , PT ;  /* 0xff800000cd00780b */ /* 0x040fe20003f5d000 */
[----:B------:R-:W-:-:S03]  /*68a0*/  FMUL.FTZ R0, R205, c[0x0][0x23c] ;  /* 0x00008f00cd007a20 */ /* 0x000fc60000410000 */
[----:B-1----:R-:W-:Y:S02]  /*68b0*/  FSEL R6, R205, RZ, P2 ;  /* 0x000000ffcd067208 */ /* 0x002fe40001000000 */
[----:B------:R-:W-:Y:S01]  /*68c0*/  FSEL R0, R0, RZ, P2 ;  /* 0x000000ff00007208 */ /* 0x000fe20001000000 */
[----:B------:R-:W1:Y:S01]  /*68d0*/  MUFU.EX2 R187, R25 ;  /* 0x0000001900bb7308 */ /* 0x000e620000000800 */
[----:B--2---:R-:W-:-:S03]  /*68e0*/  FMNMX.FTZ R204, R4, R5, !PT ;  /* 0x0000000504cc7209 */ /* 0x004fc60007810000 */
[--C-:B------:R-:W-:Y:S01]  /*68f0*/  FFMA.FTZ R11, R11, c[0x0][0x23c], -R0.reuse ;  /* 0x00008f000b0b7a23 */ /* 0x100fe20000010800 */
[C---:B------:R-:W-:Y:S01]  /*6900*/  FSETP.NEU.FTZ.AND P1, PT, R204.reuse, -INF , PT ;  /* 0xff800000cc00780b */ /* 0x040fe20003f3d000 */
[----:B------:R-:W-:Y:S02]  /*6910*/  FMUL.FTZ R4, R204, c[0x0][0x23c] ;  /* 0x00008f00cc047a20 */ /* 0x000fe40000410000 */
[--C-:B------:R-:W-:Y:S01]  /*6920*/  FFMA.FTZ R12, R12, c[0x0][0x23c], -R0.reuse ;  /* 0x00008f000c0c7a23 */ /* 0x100fe20000010800 */
[----:B------:R-:W-:Y:S01]  /*6930*/  MUFU.EX2 R29, R11 ;  /* 0x0000000b001d7308 */ /* 0x000fe20000000800 */
[--C-:B------:R-:W-:Y:S02]  /*6940*/  FFMA.FTZ R15, R15, c[0x0][0x23c], -R0.reuse ;  /* 0x00008f000f0f7a23 */ /* 0x100fe40000010800 */
[----:B------:R-:W-:Y:S01]  /*6950*/  FFMA.FTZ R26, R26, c[0x0][0x23c], -R0 ;  /* 0x00008f001a1a7a23 */ /* 0x000fe20000010800 */
[----:B-1----:R-:W-:-:S04]  /*6960*/  F2FP.BF16.PACK_AB R9, R187, R183 ;  /* 0x000000b7bb09723e */ /* 0x002fc800000010ff */
[----:B------:R1:W-:Y:S08]  /*6970*/  MUFU.EX2 R181, R12 ;  /* 0x0000000c00b57308 */ /* 0x0003f00000000800 */
[----:B------:R2:W-:Y:S01]  /*6980*/  MUFU.EX2 R189, R15 ;  /* 0x0000000f00bd7308 */ /* 0x0005e20000000800 */
[----:B-1----:R-:W-:-:S07]  /*6990*/  FSEL R12, R4, RZ, P1 ;  /* 0x000000ff040c7208 */ /* 0x002fce0000800000 */
[----:B------:R1:W3:Y:S01]  /*69a0*/  MUFU.EX2 R18, R8 ;  /* 0x0000000800127308 */ /* 0x0002e20000000800 */
[----:B------:R-:W-:Y:S01]  /*69b0*/  FSEL R4, R207, RZ, P4 ;  /* 0x000000ffcf047208 */ /* 0x000fe20002000000 */
[----:B------:R-:W-:-:S04]  /*69c0*/  FFMA.FTZ R23, R23, c[0x0][0x23c], -R12 ;  /* 0x00008f0017177a23 */ /* 0x000fc8000001080c */
[----:B------:R-:W-:Y:S01]  /*69d0*/  FADD.FTZ R5, R136, -R4 ;  /* 0x8000000488057221 */ /* 0x000fe20000010000 */
[----:B------:R-:W-:Y:S01]  /*69e0*/  FSEL R4, R206, RZ, P3 ;  /* 0x000000ffce047208 */ /* 0x000fe20001800000 */
[----:B------:R4:W-:Y:S01]  /*69f0*/  MUFU.EX2 R247, R23 ;  /* 0x0000001700f77308 */ /* 0x0009e20000000800 */
[----:B------:R-:W-:Y:S01]  /*6a00*/  MOV R136, R28 ;  /* 0x0000001c00887202 */ /* 0x000fe20000000f00 */
[----:B------:R-:W-:Y:S02]  /*6a10*/  FMUL.FTZ R5, R5, c[0x0][0x23c] ;  /* 0x00008f0005057a20 */ /* 0x000fe40000410000 */
[----:B------:R-:W-:Y:S02]  /*6a20*/  FADD.FTZ R4, R135, -R4 ;  /* 0x8000000487047221 */ /* 0x000fe40000010000 */
[--C-:B------:R-:W-:Y:S02]  /*6a30*/  FFMA.FTZ R13, R13, c[0x0][0x23c], -R12.reuse ;  /* 0x00008f000d0d7a23 */ /* 0x100fe4000001080c */
[----:B--2---:R-:W-:Y:S01]  /*6a40*/  FMUL.FTZ R15, R4, c[0x0][0x23c] ;  /* 0x00008f00040f7a20 */ /* 0x004fe20000410000 */
[----:B------:R-:W-:Y:S01]  /*6a50*/  FSEL R4, R204, RZ, P1 ;  /* 0x000000ffcc047208 */ /* 0x000fe20000800000 */
[----:B------:R2:W5:Y:S01]  /*6a60*/  MUFU.EX2 R16, R5 ;  /* 0x0000000500107308 */ /* 0x0005620000000800 */
[--C-:B------:R-:W-:Y:S01]  /*6a70*/  FFMA.FTZ R27, R27, c[0x0][0x23c], -R12.reuse ;  /* 0x00008f001b1b7a23 */ /* 0x100fe2000001080c */
[----:B-1----:R-:W-:Y:S01]  /*6a80*/  F2FP.BF16.PACK_AB R8, R188, R182 ;  /* 0x000000b6bc08723e */ /* 0x002fe200000010ff */
[----:B------:R-:W-:Y:S01]  /*6a90*/  FFMA.FTZ R10, R10, c[0x0][0x23c], -R12 ;  /* 0x00008f000a0a7a23 */ /* 0x000fe2000001080c */
[----:B---3--:R-:W-:Y:S01]  /*6aa0*/  F2FP.BF16.PACK_AB R11, R136, R18 ;  /* 0x00000012880b723e */ /* 0x008fe200000010ff */
[----:B------:R-:W-:Y:S01]  /*6ab0*/  FADD.FTZ R4, R137, -R4 ;  /* 0x8000000489047221 */ /* 0x000fe20000010000 */
[----:B----4-:R-:W-:-:S02]  /*6ac0*/  MOV R23, R29 ;  /* 0x0000001d00177202 */ /* 0x010fc40000000f00 */
[----:B------:R-:W1:Y:S01]  /*6ad0*/  LDSM.16.MT88.4 R28, [R213+0xa000] ;  /* 0x00a00000d51c783b */ /* 0x000e620000004200 */
[----:B------:R-:W-:Y:S01]  /*6ae0*/  FMUL.FTZ R4, R4, c[0x0][0x23c] ;  /* 0x00008f0004047a20 */ /* 0x000fe20000410000 */
[----:B------:R-:W-:Y:S01]  /*6af0*/  MUFU.EX2 R190, R13 ;  /* 0x0000000d00be7308 */ /* 0x000fe20000000800 */
[----:B------:R-:W-:Y:S02]  /*6b00*/  MOV R137, R32 ;  /* 0x0000002000897202 */ /* 0x000fe40000000f00 */
[----:B------:R-:W-:Y:S01]  /*6b10*/  LDSM.16.MT88.4 R32, [R218+0xa000] ;  /* 0x00a00000da20783b */ /* 0x000fe20000004200 */
[----:B--2---:R-:W-:Y:S01]  /*6b20*/  FADD.FTZ R5, R134, -R6 ;  /* 0x8000000686057221 */ /* 0x004fe20000010000 */
[----:B------:R-:W-:-:S03]  /*6b30*/  F2FP.BF16.PACK_AB R6, R23, R181 ;  /* 0x000000b51706723e */ /* 0x000fc600000010ff */
[----:B------:R-:W-:Y:S01]  /*6b40*/  MUFU.EX2 R17, R26 ;  /* 0x0000001a00117308 */ /* 0x000fe20000000800 */
[-C--:B-----5:R-:W-:Y:S02]  /*6b50*/  FMUL.FTZ R144, R144, R16.reuse ;  /* 0x0000001090907220 */ /* 0x0a0fe40000410000 */
[----:B------:R-:W-:Y:S02]  /*6b60*/  FMUL.FTZ R5, R5, c[0x0][0x23c] ;  /* 0x00008f0005057a20 */ /* 0x000fe40000410000 */
[-C--:B------:R-:W-:Y:S02]  /*6b70*/  FMUL.FTZ R145, R145, R16.reuse ;  /* 0x0000001091917220 */ /* 0x080fe40000410000 */
[-C--:B------:R-:W-:Y:S01]  /*6b80*/  FMUL.FTZ R156, R156, R16.reuse ;  /* 0x000000109c9c7220 */ /* 0x080fe20000410000 */
[----:B------:R2:W-:Y:S01]  /*6b90*/  MUFU.EX2 R252, R27 ;  /* 0x0000001b00fc7308 */ /* 0x0005e20000000800 */
[-C--:B------:R-:W-:Y:S02]  /*6ba0*/  FMUL.FTZ R157, R157, R16.reuse ;  /* 0x000000109d9d7220 */ /* 0x080fe40000410000 */
[----:B------:R-:W-:-:S02]  /*6bb0*/  FMUL.FTZ R160, R160, R16 ;  /* 0x00000010a0a07220 */ /* 0x000fc40000410000 */
[-C--:B------:R-:W-:Y:S02]  /*6bc0*/  FMUL.FTZ R161, R161, R16.reuse ;  /* 0x00000010a1a17220 */ /* 0x080fe40000410000 */
[-C--:B------:R-:W-:Y:S01]  /*6bd0*/  FMUL.FTZ R172, R172, R16.reuse ;  /* 0x00000010acac7220 */ /* 0x080fe20000410000 */
[----:B------:R3:W4:Y:S01]  /*6be0*/  MUFU.EX2 R180, R10 ;  /* 0x0000000a00b47308 */ /* 0x0007220000000800 */
[-C--:B------:R-:W-:Y:S02]  /*6bf0*/  FMUL.FTZ R173, R173, R16.reuse ;  /* 0x00000010adad7220 */ /* 0x080fe40000410000 */
[-C--:B------:R-:W-:Y:S02]  /*6c00*/  FMUL.FTZ R36, R36, R16.reuse ;  /* 0x0000001024247220 */ /* 0x080fe40000410000 */
[-C--:B------:R-:W-:Y:S02]  /*6c10*/  FMUL.FTZ R37, R37, R16.reuse ;  /* 0x0000001025257220 */ /* 0x080fe40000410000 */
[-C--:B------:R-:W-:Y:S01]  /*6c20*/  FMUL.FTZ R48, R48, R16.reuse ;  /* 0x0000001030307220 */ /* 0x080fe20000410000 */
[----:B------:R-:W5:Y:S01]  /*6c30*/  MUFU.EX2 R15, R15 ;  /* 0x0000000f000f7308 */ /* 0x000f620000000800 */
[----:B--2---:R-:W2:Y:S01]  /*6c40*/  LDSM.16.MT88.4 R24, [R215+0xa000] ;  /* 0x00a00000d718783b */ /* 0x004ea20000004200 */
[----:B------:R-:W-:-:S02]  /*6c50*/  FMUL.FTZ R49, R49, R16 ;  /* 0x0000001031317220 */ /* 0x000fc40000410000 */
[-C--:B------:R-:W-:Y:S02]  /*6c60*/  FMUL.FTZ R52, R52, R16.reuse ;  /* 0x0000001034347220 */ /* 0x080fe40000410000 */
[----:B------:R-:W-:Y:S02]  /*6c70*/  FMUL.FTZ R53, R53, R16 ;  /* 0x0000001035357220 */ /* 0x000fe40000410000 */
[----:B------:R1:W1:Y:S01]  /*6c80*/  MUFU.EX2 R14, R5 ;  /* 0x00000005000e7308 */ /* 0x0002620000000800 */
[----:B---3--:R-:W-:Y:S01]  /*6c90*/  F2FP.BF16.PACK_AB R10, R137, R22 ;  /* 0x00000016890a723e */ /* 0x008fe200000010ff */
[----:B------:R-:W-:Y:S01]  /*6ca0*/  FMUL.FTZ R64, R64, R16 ;  /* 0x0000001040407220 */ /* 0x000fe20000410000 */
[----:B----4-:R-:W-:Y:S01]  /*6cb0*/  F2FP.BF16.PACK_AB R7, R180, R190 ;  /* 0x000000beb407723e */ /* 0x010fe200000010ff */
[-C--:B------:R-:W-:Y:S02]  /*6cc0*/  FMUL.FTZ R65, R65, R16.reuse ;  /* 0x0000001041417220 */ /* 0x080fe40000410000 */
[----:B------:R-:W-:-:S02]  /*6cd0*/  FMUL.FTZ R68, R68, R16 ;  /* 0x0000001044447220 */ /* 0x000fc40000410000 */
[----:B------:R3:W4:Y:S01]  /*6ce0*/  MUFU.EX2 R13, R4 ;  /* 0x00000004000d7308 */ /* 0x0007220000000800 */
[-C--:B-----5:R-:W-:Y:S02]  /*6cf0*/  FMUL.FTZ R146, R146, R15.reuse ;  /* 0x0000000f92927220 */ /* 0x0a0fe40000410000 */
[-C--:B------:R-:W-:Y:S02]  /*6d00*/  FMUL.FTZ R147, R147, R15.reuse ;  /* 0x0000000f93937220 */ /* 0x080fe40000410000 */
[-C--:B------:R-:W-:Y:S02]  /*6d10*/  FMUL.FTZ R158, R158, R15.reuse ;  /* 0x0000000f9e9e7220 */ /* 0x080fe40000410000 */
[----:B------:R-:W-:Y:S01]  /*6d20*/  FMUL.FTZ R159, R159, R15 ;  /* 0x0000000f9f9f7220 */ /* 0x000fe20000410000 */
[----:B-1----:R-:W-:Y:S01]  /*6d30*/  F2FP.BF16.PACK_AB R5, R252, R247 ;  /* 0x000000f7fc05723e */ /* 0x002fe200000010ff */
[-C--:B------:R-:W-:Y:S01]  /*6d40*/  FMUL.FTZ R148, R148, R14.reuse ;  /* 0x0000000e94947220 */ /* 0x080fe20000410000 */
[----:B------:R-:W-:Y:S01]  /*6d50*/  HMMA.16816.F32.BF16 R144, R8, R28, R144 ;  /* 0x0000001c0890723c */ /* 0x000fe20000041890 */
[----:B------:R-:W-:-:S02]  /*6d60*/  FMUL.FTZ R149, R149, R14 ;  /* 0x0000000e95957220 */ /* 0x000fc40000410000 */
[-C--:B------:R-:W-:Y:S02]  /*6d70*/  FMUL.FTZ R152, R152, R14.reuse ;  /* 0x0000000e98987220 */ /* 0x080fe40000410000 */
[----:B------:R-:W-:Y:S01]  /*6d80*/  FMUL.FTZ R153, R153, R14 ;  /* 0x0000000e99997220 */ /* 0x000fe20000410000 */
[----:B---3--:R-:W-:Y:S01]  /*6d90*/  F2FP.BF16.PACK_AB R4, R17, R189 ;  /* 0x000000bd1104723e */ /* 0x008fe200000010ff */
[-C--:B----4-:R-:W-:Y:S01]  /*6da0*/  FMUL.FTZ R150, R150, R13.reuse ;  /* 0x0000000d96967220 */ /* 0x090fe20000410000 */
        /* <DEDUP_REMOVED lines=20> */
[-C--:B--2---:R-:W-:Y:S01]  /*6ef0*/  HMMA.16816.F32.BF16 R160, R8, R24.reuse, R160 ;  /* 0x0000001808a0723c */ /* 0x084fe200000418a0 */
        /* <DEDUP_REMOVED lines=20> */
[C---:B------:R-:W-:Y:S01]  /*7040*/  HMMA.16816.F32.BF16 R236, R4.reuse, R32, R40 ;  /* 0x0000002004ec723c */ /* 0x040fe20000041828 */
[----:B------:R-:W-:Y:S01]  /*7050*/  LDSM.16.MT88.4 R40, [R217+0xb000] ;  /* 0x00b00000d928783b */ /* 0x000fe20000004200 */
[----:B------:R-:W-:Y:S01]  /*7060*/  FMUL.FTZ R61, R61, R14 ;  /* 0x0000000e3d3d7220 */ /* 0x000fe20000410000 */
[----:B------:R-:W-:Y:S01]  /*7070*/  MOV R173, R190 ;  /* 0x000000be00ad7202 */ /* 0x000fe20000000f00 */
[----:B------:R-:W-:Y:S01]  /*7080*/  FMUL.FTZ R72, R72, R14 ;  /* 0x0000000e48487220 */ /* 0x000fe20000410000 */
        /* <DEDUP_REMOVED lines=57> */
[----:B------:R-:W-:Y:S02]  /*7420*/  FMUL.FTZ R69, R69, R16 ;  /* 0x0000001045457220 */ /* 0x000fe40000410000 */
[-C--:B------:R-:W-:Y:S02]  /*7430*/  FMUL.FTZ R70, R70, R15.reuse ;  /* 0x0000000f46467220 */ /* 0x080fe40000410000 */
[----:B------:R-:W-:Y:S02]  /*7440*/  FMUL.FTZ R71, R71, R15 ;  /* 0x0000000f47477220 */ /* 0x000fe40000410000 */
[----:B------:R-:W-:Y:S01]  /*7450*/  FFMA.FTZ R4, R138, c[0x0][0x23c], -R3 ;  /* 0x00008f008a047a23 */ /* 0x000fe20000010803 */
[----:B------:R-:W-:Y:S01]  /*7460*/  MOV R6, R22 ;  /* 0x0000001600067202 */ /* 0x000fe20000000f00 */
[-C--:B------:R-:W-:Y:S01]  /*7470*/  FMUL.FTZ R80, R80, R16.reuse ;  /* 0x0000001050507220 */ /* 0x080fe20000410000 */
[----:B------:R-:W-:Y:S01]  /*7480*/  MOV R7, R157 ;  /* 0x0000009d00077202 */ /* 0x000fe20000000f00 */
[----:B------:R1:W-:Y:S01]  /*7490*/  MUFU.EX2 R244, R4 ;  /* 0x0000000400f47308 */ /* 0x0003e20000000800 */
[----:B------:R-:W-:Y:S01]  /*74a0*/  FMUL.FTZ R81, R81, R16 ;  /* 0x0000001051517220 */ /* 0x000fe20000410000 */
        /* <DEDUP_REMOVED lines=12> */
[----:B------:R-:W2:Y:S01]  /*7570*/  LDSM.16.MT88.4 R156, [R213+0xa800] ;  /* 0x00a80000d59c783b */ /* 0x000ea20000004200 */
[----:B------:R-:W-:-:S02]  /*7580*/  FMUL.FTZ R96, R96, R16 ;  /* 0x0000001060607220 */ /* 0x000fc40000410000 */
[----:B-1----:R-:W-:Y:S01]  /*7590*/  FFMA.FTZ R4, R133, c[0x0][0x23c], -R3 ;  /* 0x00008f0085047a23 */ /* 0x002fe20000010803 */
[C---:B------:R-:W-:Y:S01]  /*75a0*/  HMMA.16816.F32.BF16 R52, R8.reuse, R28, R52 ;  /* 0x0000001c0834723c */ /* 0x040fe20000041834 */
[-C--:B------:R-:W-:Y:S01]  /*75b0*/  FMUL.FTZ R97, R97, R16.reuse ;  /* 0x0000001061617220 */ /* 0x080fe20000410000 */
[----:B------:R-:W1:Y:S01]  /*75c0*/  LDSM.16.MT88.4 R48, [R218+0xa800] ;  /* 0x00a80000da30783b */ /* 0x000e620000004200 */
[----:B------:R3:W4:Y:S01]  /*75d0*/  MUFU.EX2 R245, R4 ;  /* 0x0000000400f57308 */ /* 0x0007220000000800 */
[-C--:B------:R-:W-:Y:S02]  /*75e0*/  FMUL.FTZ R98, R98, R15.reuse ;  /* 0x0000000f62627220 */ /* 0x080fe40000410000 */
[-C--:B------:R-:W-:Y:S02]  /*75f0*/  FMUL.FTZ R99, R99, R15.reuse ;  /* 0x0000000f63637220 */ /* 0x080fe40000410000 */
[-C--:B------:R-:W-:Y:S01]  /*7600*/  FMUL.FTZ R100, R100, R16.reuse ;  /* 0x0000001064647220 */ /* 0x080fe20000410000 */
[----:B------:R-:W-:Y:S01]  /*7610*/  HMMA.16816.F32.BF16 R180, R8, R30, R64 ;  /* 0x0000001e08b4723c */ /* 0x000fe20000041840 */
[----:B------:R-:W-:Y:S01]  /*7620*/  FMUL.FTZ R101, R101, R16 ;  /* 0x0000001065657220 */ /* 0x000fe20000410000 */
[----:B------:R-:W5:Y:S01]  /*7630*/  LDSM.16.MT88.4 R64, [R217+0xa800] ;  /* 0x00a80000d940783b */ /* 0x000f620000004200 */
[----:B------:R-:W-:-:S02]  /*7640*/  FMUL.FTZ R102, R102, R15 ;  /* 0x0000000f66667220 */ /* 0x000fc40000410000 */
[-C--:B------:R-:W-:Y:S02]  /*7650*/  FMUL.FTZ R103, R103, R15.reuse ;  /* 0x0000000f67677220 */ /* 0x080fe40000410000 */
[-C--:B------:R-:W-:Y:S01]  /*7660*/  FMUL.FTZ R112, R112, R16.reuse ;  /* 0x0000001070707220 */ /* 0x080fe20000410000 */
[C---:B------:R-:W-:Y:S01]  /*7670*/  HMMA.16816.F32.BF16 R68, R8.reuse, R24, R68 ;  /* 0x000000180844723c */ /* 0x040fe20000041844 */
[-C--:B------:R-:W-:Y:S02]  /*7680*/  FMUL.FTZ R113, R113, R16.reuse ;  /* 0x0000001071717220 */ /* 0x080fe40000410000 */
[--C-:B---3--:R-:W-:Y:S02]  /*7690*/  FFMA.FTZ R4, R19, c[0x0][0x23c], -R3.reuse ;  /* 0x00008f0013047a23 */ /* 0x108fe40000010803 */
[----:B------:R-:W-:Y:S02]  /*76a0*/  FFMA.FTZ R3, R132, c[0x0][0x23c], -R3 ;  /* 0x00008f0084037a23 */ /* 0x000fe40000010803 */
[-C--:B------:R-:W-:Y:S01]  /*76b0*/  FMUL.FTZ R114, R114, R15.reuse ;  /* 0x0000000f72727220 */ /* 0x080fe20000410000 */
[----:B------:R-:W-:Y:S01]  /*76c0*/  HMMA.16816.F32.BF16 R132, R8, R26, R80 ;  /* 0x0000001a0884723c */ /* 0x000fe20000041850 */
[----:B------:R3:W-:Y:S01]  /*76d0*/  MUFU.EX2 R187, R3 ;  /* 0x0000000300bb7308 */ /* 0x0007e20000000800 */
[----:B------:R-:W-:Y:S01]  /*76e0*/  FMUL.FTZ R115, R115, R15 ;  /* 0x0000000f73737220 */ /* 0x000fe20000410000 */
[----:B------:R-:W1:Y:S01]  /*76f0*/  LDSM.16.MT88.4 R80, [R213+0xb800] ;  /* 0x00b80000d550783b */ /* 0x000e620000004200 */
[----:B------:R-:W-:-:S02]  /*7700*/  FMUL.FTZ R116, R116, R16 ;  /* 0x0000001074747220 */ /* 0x000fc40000410000 */
[-C--:B------:R-:W-:Y:S02]  /*7710*/  FMUL.FTZ R117, R117, R16.reuse ;  /* 0x0000001075757220 */ /* 0x080fe40000410000 */
[-C--:B------:R-:W-:Y:S01]  /*7720*/  FMUL.FTZ R118, R118, R15.reuse ;  /* 0x0000000f76767220 */ /* 0x080fe20000410000 */
[C---:B------:R-:W-:Y:S01]  /*7730*/  HMMA.16816.F32.BF16 R84, R8.reuse, R44, R84 ;  /* 0x0000002c0854723c */ /* 0x040fe20000041854 */
[-C--:B------:R-:W-:Y:S01]  /*7740*/  FMUL.FTZ R119, R119, R15.reuse ;  /* 0x0000000f77777220 */ /* 0x080fe20000410000 */
[----:B------:R-:W-:Y:S01]  /*7750*/  MUFU.EX2 R246, R4 ;  /* 0x0000000400f67308 */ /* 0x000fe20000000800 */
[-C--:B------:R-:W-:Y:S02]  /*7760*/  FMUL.FTZ R128, R128, R16.reuse ;  /* 0x0000001080807220 */ /* 0x080fe40000410000 */
[----:B------:R-:W-:Y:S02]  /*7770*/  FMUL.FTZ R129, R129, R16 ;  /* 0x0000001081817220 */ /* 0x000fe40000410000 */
[-C--:B------:R-:W-:Y:S01]  /*7780*/  FMUL.FTZ R130, R130, R15.reuse ;  /* 0x0000000f82827220 */ /* 0x080fe20000410000 */
[----:B------:R-:W-:Y:S01]  /*7790*/  HMMA.16816.F32.BF16 R32, R8, R46, R96 ;  /* 0x0000002e0820723c */ /* 0x000fe20000041860 */
[----:B---3--:R-:W-:Y:S01]  /*77a0*/  FFMA.FTZ R3, R142, c[0x0][0x23c], -R2 ;  /* 0x00008f008e037a23 */ /* 0x008fe20000010802 */
[----:B------:R-:W3:Y:S01]  /*77b0*/  LDSM.16.MT88.4 R96, [R215+0xb800] ;  /* 0x00b80000d760783b */ /* 0x000ee20000004200 */
[----:B------:R-:W-:-:S02]  /*77c0*/  FMUL.FTZ R131, R131, R15 ;  /* 0x0000000f83837220 */ /* 0x000fc40000410000 */
[----:B------:R2:W-:Y:S03]  /*77d0*/  MUFU.EX2 R142, R3 ;  /* 0x00000003008e7308 */ /* 0x0005e60000000800 */
[C---:B------:R-:W-:Y:S08]  /*77e0*/  HMMA.16816.F32.BF16 R100, R8.reuse, R56, R100 ;  /* 0x000000380864723c */ /* 0x040ff00000041864 */
[----:B------:R-:W-:Y:S01]  /*77f0*/  HMMA.16816.F32.BF16 R28, R8, R58, R112 ;  /* 0x0000003a081c723c */ /* 0x000fe20000041870 */
[----:B------:R-:W1:Y:S01]  /*7800*/  LDSM.16.MT88.4 R112, [R218+0xb800] ;  /* 0x00b80000da70783b */ /* 0x000e620000004200 */
[----:B--2---:R-:W-:-:S06]  /*7810*/  FFMA.FTZ R3, R140, c[0x0][0x23c], -R2 ;  /* 0x00008f008c037a23 */ /* 0x004fcc0000010802 */
[C---:B------:R-:W-:Y:S01]  /*7820*/  HMMA.16816.F32.BF16 R116, R8.reuse, R40, R116 ;  /* 0x000000280874723c */ /* 0x040fe20000041874 */
[----:B------:R2:W2:Y:S07]  /*7830*/  MUFU.EX2 R140, R3 ;  /* 0x00000003008c7308 */ /* 0x0004ae0000000800 */
[----:B------:R-:W-:Y:S07]  /*7840*/  HMMA.16816.F32.BF16 R24, R8, R42, R128 ;  /* 0x0000002a0818723c */ /* 0x000fee0000041880 */
[----:B------:R-:W-:Y:S01]  /*7850*/  MOV R11, R7 ;  /* 0x00000007000b7202 */ /* 0x000fe20000000f00 */
[--C-:B--2---:R-:W-:Y:S01]  /*7860*/  FFMA.FTZ R3, R139, c[0x0][0x23c], -R2.reuse ;  /* 0x00008f008b037a23 */ /* 0x104fe20000010802 */
[----:B------:R-:W-:Y:S01]  /*7870*/  MOV R10, R124 ;  /* 0x0000007c000a7202 */ /* 0x000fe20000000f00 */
[----:B------:R-:W-:Y:S01]  /*7880*/  FFMA.FTZ R2, R141, c[0x0][0x23c], -R2 ;  /* 0x00008f008d027a23 */ /* 0x000fe20000010802 */
[----:B------:R-:W-:Y:S01]  /*7890*/  MOV R141, R172 ;  /* 0x000000ac008d7202 */ /* 0x000fe20000000f00 */
[----:B------:R2:W-:Y:S01]  /*78a0*/  MUFU.EX2 R139, R3 ;  /* 0x00000003008b7308 */ /* 0x0005e20000000800 */
[----:B----4-:R-:W-:-:S02]  /*78b0*/  F2FP.BF16.PACK_AB R128, R245, R244 ;  /* 0x000000f4f580723e */ /* 0x010fc400000010ff */
[----:B------:R-:W-:Y:S02]  /*78c0*/  F2FP.BF16.PACK_AB R129, R140, R142 ;  /* 0x0000008e8c81723e */ /* 0x000fe400000010ff */
[----:B------:R-:W-:-:S03]  /*78d0*/  F2FP.BF16.PACK_AB R130, R187, R246 ;  /* 0x000000f6bb82723e */ /* 0x000fc600000010ff */
[----:B------:R4:W1:Y:S01]  /*78e0*/  MUFU.EX2 R138, R2 ;  /* 0x00000002008a7308 */ /* 0x0008620000000800 */
[----:B--2---:R-:W-:-:S05]  /*78f0*/  MOV R3, R126 ;  /* 0x0000007e00037202 */ /* 0x004fca0000000f00 */
[----:B------:R-:W-:Y:S02]  /*7900*/  FFMA.FTZ R3, R250, R15, R3 ;  /* 0x0000000ffa037223 */ /* 0x000fe40000010003 */
[--C-:B----4-:R-:W-:Y:S01]  /*7910*/  FFMA.FTZ R2, R177, c[0x0][0x23c], -R0.reuse ;  /* 0x00008f00b1027a23 */ /* 0x110fe20000010800 */
[----:B------:R-:W-:Y:S01]  /*7920*/  MOV R177, R23 ;  /* 0x0000001700b17202 */ /* 0x000fe20000000f00 */
[----:B------:R-:W-:Y:S01]  /*7930*/  FADD.FTZ R3, R11, R3 ;  /* 0x000000030b037221 */ /* 0x000fe20000010000 */
[----:B-1----:R-:W-:Y:S01]  /*7940*/  F2FP.BF16.PACK_AB R131, R138, R139 ;  /* 0x0000008b8a83723e */ /* 0x002fe200000010ff */
[----:B------:R1:W-:Y:S06]  /*7950*/  MUFU.EX2 R23, R2 ;  /* 0x0000000200177308 */ /* 0x0003ec0000000800 */
[C---:B------:R-:W-:Y:S08]  /*7960*/  HMMA.16816.F32.BF16 R144, R128.reuse, R156, R144 ;  /* 0x0000009c8090723c */ /* 0x040ff00000041890 */
[----:B------:R-:W-:Y:S01]  /*7970*/  HMMA.16816.F32.BF16 R36, R128, R48, R36 ;  /* 0x000000308024723c */ /* 0x000fe20000041824 */
[----:B-1----:R-:W-:Y:S01]  /*7980*/  FFMA.FTZ R2, R176, c[0x0][0x23c], -R0 ;  /* 0x00008f00b0027a23 */ /* 0x002fe20000010800 */
[----:B------:R-:W-:-:S03]  /*7990*/  MOV R176, R136 ;  /* 0x0000008800b07202 */ /* 0x000fc60000000f00 */
[----:B------:R1:W2:Y:S03]  /*79a0*/  MUFU.EX2 R136, R2 ;  /* 0x0000000200887308 */ /* 0x0002a60000000800 */
[C---:B-----5:R-:W-:Y:S08]  /*79b0*/  HMMA.16816.F32.BF16 R52, R128.reuse, R64, R52 ;  /* 0x000000408034723c */ /* 0x060ff00000041834 */
[----:B------:R-:W-:Y:S01]  /*79c0*/  HMMA.16816.F32.BF16 R68, R128, R80, R68 ;  /* 0x000000508044723c */ /* 0x000fe20000041844 */
[--C-:B-1----:R-:W-:Y:S01]  /*79d0*/  FFMA.FTZ R2, R143, c[0x0][0x23c], -R0.reuse ;  /* 0x00008f008f027a23 */ /* 0x102fe20000010800 */
[----:B------:R-:W-:Y:S01]  /*79e0*/  MOV R143, R137 ;  /* 0x00000089008f7202 */ /* 0x000fe20000000f00 */
[----:B------:R-:W-:Y:S01]  /*79f0*/  FFMA.FTZ R0, R178, c[0x0][0x23c], -R0 ;  /* 0x00008f00b2007a23 */ /* 0x000fe20000010800 */
[----:B------:R-:W-:Y:S01]  /*7a00*/  MOV R178, R173 ;  /* 0x000000ad00b27202 */ /* 0x000fe20000000f00 */
[----:B------:R1:W-:Y:S01]  /*7a10*/  MUFU.EX2 R137, R2 ;  /* 0x0000000200897308 */ /* 0x0003e20000000800 */
[----:B--2---:R-:W-:-:S02]  /*7a20*/  F2FP.BF16.PACK_AB R124, R136, R23 ;  /* 0x00000017887c723e */ /* 0x004fc400000010ff */
[C---:B---3--:R-:W-:Y:S05]  /*7a30*/  HMMA.16816.F32.BF16 R84, R128.reuse, R96, R84 ;  /* 0x000000608054723c */ /* 0x048fea0000041854 */
[----:B------:R2:W3:Y:S03]  /*7a40*/  MUFU.EX2 R22, R0 ;  /* 0x0000000000167308 */ /* 0x0004e60000000800 */
[----:B------:R-:W-:Y:S01]  /*7a50*/  HMMA.16816.F32.BF16 R100, R128, R112, R100 ;  /* 0x000000708064723c */ /* 0x000fe20000041864 */
[--C-:B-1----:R-:W-:Y:S01]  /*7a60*/  FFMA.FTZ R2, R185, c[0x0][0x23c], -R12.reuse ;  /* 0x00008f00b9027a23 */ /* 0x102fe2000001080c */
[----:B------:R-:W-:Y:S01]  /*7a70*/  MOV R185, R17 ;  /* 0x0000001100b97202 */ /* 0x000fe20000000f00 */
[----:B--2---:R-:W-:Y:S01]  /*7a80*/  FFMA.FTZ R0, R179, c[0x0][0x23c], -R12 ;  /* 0x00008f00b3007a23 */ /* 0x004fe2000001080c */
[----:B------:R-:W-:-:S02]  /*7a90*/  MOV R179, R174 ;  /* 0x000000ae00b37202 */ /* 0x000fc40000000f00 */
[----:B------:R-:W1:Y:S01]  /*7aa0*/  LDSM.16.MT88.4 R172, [R215+0xa800] ;  /* 0x00a80000d7ac783b */ /* 0x000e620000004200 */
[----:B------:R2:W-:Y:S01]  /*7ab0*/  MUFU.EX2 R19, R0 ;  /* 0x0000000000137308 */ /* 0x0005e20000000800 */
[----:B---3--:R-:W-:Y:S01]  /*7ac0*/  F2FP.BF16.PACK_AB R126, R22, R137 ;  /* 0x00000089167e723e */ /* 0x008fe200000010ff */
[----:B--2---:R-:W-:Y:S01]  /*7ad0*/  FFMA.FTZ R0, R184, c[0x0][0x23c], -R12 ;  /* 0x00008f00b8007a23 */ /* 0x004fe2000001080c */
[----:B------:R-:W-:-:S05]  /*7ae0*/  MOV R184, R18 ;  /* 0x0000001200b87202 */ /* 0x000fca0000000f00 */
        /* <DEDUP_REMOVED lines=9> */
[----:B-1----:R-:W-:Y:S01]  /*7b80*/  HMMA.16816.F32.BF16 R160, R128, R172, R160 ;  /* 0x000000ac80a0723c */ /* 0x002fe200000418a0 */
[----:B------:R-:W-:-:S04]  /*7b90*/  FADD.FTZ R3, R139, R3 ;  /* 0x000000038b037221 */ /* 0x000fc80000010000 */
[----:B------:R-:W-:Y:S01]  /*7ba0*/  FADD.FTZ R250, R138, R3 ;  /* 0x000000038afa7221 */ /* 0x000fe20000010000 */
[----:B------:R1:W5:Y:S01]  /*7bb0*/  MUFU.EX2 R17, R0 ;  /* 0x0000000000117308 */ /* 0x0003620000000800 */
[----:B--2---:R-:W-:-:S05]  /*7bc0*/  MOV R2, R127 ;  /* 0x0000007f00027202 */ /* 0x004fca0000000f00 */
[----:B------:R-:W-:Y:S01]  /*7bd0*/  FFMA.FTZ R8, R251, R16, R2 ;  /* 0x00000010fb087223 */ /* 0x000fe20000010002 */
[----:B-1----:R-:W-:Y:S02]  /*7be0*/  MOV R0, R125 ;  /* 0x0000007d00007202 */ /* 0x002fe40000000f00 */
[----:B---3--:R-:W-:Y:S02]  /*7bf0*/  F2FP.BF16.PACK_AB R125, R18, R19 ;  /* 0x00000013127d723e */ /* 0x008fe400000010ff */
[----:B-----5:R-:W-:Y:S01]  /*7c00*/  F2FP.BF16.PACK_AB R127, R12, R17 ;  /* 0x000000110c7f723e */ /* 0x020fe200000010ff */
        /* <DEDUP_REMOVED lines=57> */
[----:B------:R-:W-:Y:S01]  /*7fa0*/  MOV R0, UR4 ;  /* 0x0000000400007c02 */ /* 0x000fe20008000f00 */
[----:B------:R-:W-:Y:S02]  /*7fb0*/  ULDC.64 UR4, c[0x0][0x1a0] ;  /* 0x0000680000047ab9 */ /* 0x000fe40000000a00 */
[----:B------:R-:W-:Y:S02]  /*7fc0*/  USHF.L.U32 UR10, UR4, 0x6, URZ ;  /* 0x00000006040a7899 */ /* 0x000fe4000800063f */
[----:B------:R-:W-:Y:S02]  /*7fd0*/  USHF.L.U64.HI UR14, UR4, UR14, UR5 ;  /* 0x0000000e040e7299 */ /* 0x000fe40008010205 */
[----:B------:R-:W-:Y:S02]  /*7fe0*/  UIADD3 UR20, UR8, -0x3, URZ ;  /* 0xfffffffd08147890 */ /* 0x000fe4000fffe03f */
[----:B------:R-:W-:-:S02]  /*7ff0*/  MOV R237, UR10 ;  /* 0x0000000a00ed7c02 */ /* 0x000fc40008000f00 */
[----:B------:R-:W-:Y:S01]  /*8000*/  UISETP.GT.AND UP0, UPT, UR20, UR9, UPT ;  /* 0x000000091400728c */ /* 0x000fe2000bf04270 */
[----:B------:R-:W-:Y:S01]  /*8010*/  BAR.SYNC.DEFER_BLOCKING 0x0 ;  /* 0x0000000000007b1d */ /* 0x000fe20000010000 */
[----:B--2---:R-:W-:-:S05]  /*8020*/  MOV R2, R238 ;  /* 0x000000ee00027202 */ /* 0x004fca0000000f00 */
[----:B------:R-:W-:Y:S01]  /*8030*/  IMAD R0, R0, UR17, R2 ;  /* 0x0000001100007c24 */ /* 0x000fe2000f8e0202 */
[----:B------:R-:W-:-:S04]  /*8040*/  MOV R2, UR14 ;  /* 0x0000000e00027c02 */ /* 0x000fc80008000f00 */
        /* <DEDUP_REMOVED lines=28> */
[C---:B------:R-:W-:Y:S01]  /*8210*/  HMMA.16816.F32.BF16 R184, R12.reuse, R22, RZ ;  /* 0x000000160cb8723c */ /* 0x040fe200000418ff */
[----:B------:R-:W-:Y:S07]  /*8220*/  LDSM.16.M88.4 R20, [R221+0x8800] ;  /* 0x00880000dd14783b */ /* 0x000fee0000000200 */
[----:B------:R-:W-:Y:S08]  /*8230*/  HMMA.16816.F32.BF16 R16, R12, R18, RZ ;  /* 0x000000120c10723c */ /* 0x000ff000000418ff */
[C---:B-----5:R-:W-:Y:S08]  /*8240*/  HMMA.16816.F32.BF16 R180, R4.reuse, R32, R140 ;  /* 0x0000002004b4723c */ /* 0x060ff0000004188c */
[C---:B-1----:R-:W-:Y:S08]  /*8250*/  HMMA.16816.F32.BF16 R140, R4.reuse, R28, R132 ;  /* 0x0000001c048c723c */ /* 0x042ff00000041884 */
[C---:B------:R-:W-:Y:S08]  /*8260*/  HMMA.16816.F32.BF16 R136, R4.reuse, R34, R136 ;  /* 0x000000220488723c */ /* 0x040ff00000041888 */
[----:B------:R-:W-:Y:S01]  /*8270*/  HMMA.16816.F32.BF16 R12, R4, R30, R24 ;  /* 0x0000001e040c723c */ /* 0x000fe20000041818 */
[----:B------:R-:W1:Y:S04]  /*8280*/  LDSM.16.M88.4 R4, [R222+0x2000] ;  /* 0x00200000de04783b */ /* 0x000e680000000200 */
[----:B------:R-:W3:Y:S03]  /*8290*/  LDSM.16.M88.4 R24, [R221+0x8000] ;  /* 0x00800000dd18783b */ /* 0x000ee60000000200 */
[C---:B--2---:R-:W-:Y:S08]  /*82a0*/  HMMA.16816.F32.BF16 R188, R8.reuse, R32, R188 ;  /* 0x0000002008bc723c */ /* 0x044ff000000418bc */
[C---:B------:R-:W-:Y:S08]  /*82b0*/  HMMA.16816.F32.BF16 R132, R8.reuse, R34, R184 ;  /* 0x000000220884723c */ /* 0x040ff000000418b8 */
[C---:B------:R-:W-:Y:S08]  /*82c0*/  HMMA.16816.F32.BF16 R196, R8.reuse, R28, R176 ;  /* 0x0000001c08c4723c */ /* 0x040ff000000418b0 */
[----:B------:R-:W-:Y:S01]  /*82d0*/  HMMA.16816.F32.BF16 R32, R8, R30, R16 ;  /* 0x0000001e0820723c */ /* 0x000fe20000041810 */
[----:B------:R-:W2:Y:S04]  /*82e0*/  LDSM.16.M88.4 R8, [R222] ;  /* 0x00000000de08783b */ /* 0x000ea80000000200 */
[----:B------:R-:W-:Y:S03]  /*82f0*/  LDSM.16.M88.4 R16, [R219] ;  /* 0x00000000db10783b */ /* 0x000fe60000000200 */
[C---:B-1----:R-:W-:Y:S08]  /*8300*/  HMMA.16816.F32.BF16 R184, R4.reuse, R20, R140 ;  /* 0x0000001404b8723c */ /* 0x042ff0000004188c */
[C---:B---3--:R-:W-:Y:S08]  /*8310*/  HMMA.16816.F32.BF16 R176, R4.reuse, R24, R180 ;  /* 0x0000001804b0723c */ /* 0x048ff000000418b4 */
[C---:B------:R-:W-:Y:S08]  /*8320*/  HMMA.16816.F32.BF16 R136, R4.reuse, R26, R136 ;  /* 0x0000001a0488723c */ /* 0x040ff00000041888 */
[----:B------:R-:W-:Y:S01]  /*8330*/  HMMA.16816.F32.BF16 R28, R4, R22, R12 ;  /* 0x00000016041c723c */ /* 0x000fe2000004180c */
[----:B------:R-:W1:Y:S04]  /*8340*/  LDSM.16.M88.4 R4, [R220+0x2000] ;  /* 0x00200000dc04783b */ /* 0x000e680000000200 */
[----:B------:R-:W3:Y:S03]  /*8350*/  LDSM.16.M88.4 R12, [R219+0x800] ;  /* 0x00080000db0c783b */ /* 0x000ee60000000200 */
[C---:B--2---:R-:W-:Y:S08]  /*8360*/  HMMA.16816.F32.BF16 R192, R8.reuse, R24, R188 ;  /* 0x0000001808c0723c */ /* 0x044ff000000418bc */
[C---:B------:R-:W-:Y:S01]  /*8370*/  HMMA.16816.F32.BF16 R188, R8.reuse, R26, R132 ;  /* 0x0000001a08bc723c */ /* 0x040fe20000041884 */
[----:B------:R-:W-:Y:S07]  /*8380*/  LDSM.16.M88.4 R132, [R212+0x9000] ;  /* 0x00900000d484783b */ /* 0x000fee0000000200 */
[C---:B------:R-:W-:Y:S08]  /*8390*/  HMMA.16816.F32.BF16 R180, R8.reuse, R20, R196 ;  /* 0x0000001408b4723c */ /* 0x040ff000000418c4 */
[----:B------:R-:W-:Y:S01]  /*83a0*/  HMMA.16816.F32.BF16 R24, R8, R22, R32 ;  /* 0x000000160818723c */ /* 0x000fe20000041820 */
[----:B------:R-:W2:Y:S04]  /*83b0*/  LDSM.16.M88.4 R8, [R220] ;  /* 0x00000000dc08783b */ /* 0x000ea80000000200 */
[----:B------:R-:W-:Y:S03]  /*83c0*/  LDSM.16.M88.4 R32, [R212+0x9800] ;  /* 0x00980000d420783b */ /* 0x000fe60000000200 */
[C---:B-1----:R-:W-:Y:S08]  /*83d0*/  HMMA.16816.F32.BF16 R140, R4.reuse, R18, R136 ;  /* 0x00000012048c723c */ /* 0x042ff00000041888 */
[C---:B------:R-:W-:Y:S08]  /*83e0*/  HMMA.16816.F32.BF16 R176, R4.reuse, R16, R176 ;  /* 0x0000001004b0723c */ /* 0x040ff000000418b0 */
[C---:B---3--:R-:W-:Y:S08]  /*83f0*/  HMMA.16816.F32.BF16 R136, R4.reuse, R12, R184 ;  /* 0x0000000c0488723c */ /* 0x048ff000000418b8 */
[----:B------:R-:W-:Y:S01]  /*8400*/  HMMA.16816.F32.BF16 R20, R4, R14, R28 ;  /* 0x0000000e0414723c */ /* 0x000fe2000004181c */
[----:B------:R-:W1:Y:S04]  /*8410*/  LDSM.16.M88.4 R4, [R214+0x6000] ;  /* 0x00600000d604783b */ /* 0x000e680000000200 */
[----:B------:R-:W-:Y:S03]  /*8420*/  LDSM.16.M88.4 R28, [R224] ;  /* 0x00000000e01c783b */ /* 0x000fe60000000200 */
        /* <DEDUP_REMOVED lines=16> */
[----:B------:R-:W-:Y:S04]  /*8530*/  LDSM.16.M88.4 R32, [R221+0x9000] ;  /* 0x00900000dd20783b */ /* 0x000fe80000000200 */
[----:B------:R-:W-:Y:S03]  /*8540*/  LDSM.16.M88.4 R8, [R220+0x4000] ;  /* 0x00400000dc08783b */ /* 0x000fe60000000200 */
[C---:B-1----:R-:W-:Y:S01]  /*8550*/  HMMA.16816.F32.BF16 R196, R4.reuse, R30, R16 ;  /* 0x0000001e04c4723c */ /* 0x042fe20000041810 */
[----:B------:R-:W1:Y:S07]  /*8560*/  LDSM.16.M88.4 R16, [R222+0x4000] ;  /* 0x00400000de10783b */ /* 0x000e6e0000000200 */
[C---:B------:R-:W-:Y:S08]  /*8570*/  HMMA.16816.F32.BF16 R184, R4.reuse, R24, R184 ;  /* 0x0000001804b8723c */ /* 0x040ff000000418b8 */
[C---:B------:R-:W-:Y:S08]  /*8580*/  HMMA.16816.F32.BF16 R188, R4.reuse, R26, R180 ;  /* 0x0000001a04bc723c */ /* 0x040ff000000418b4 */
[----:B------:R-:W-:Y:S08]  /*8590*/  HMMA.16816.F32.BF16 R192, R4, R28, R140 ;  /* 0x0000001c04c0723c */ /* 0x000ff0000004188c */
[C---:B---3--:R-:W-:Y:S01]  /*85a0*/  HMMA.16816.F32.BF16 R4, R20.reuse, R24, R12 ;  /* 0x000000181404723c */ /* 0x048fe2000004180c */
[----:B------:R-:W2:Y:S07]  /*85b0*/  LDSM.16.M88.4 R12, [R222+0x6000] ;  /* 0x00600000de0c783b */ /* 0x000eae0000000200 */
[C---:B------:R-:W-:Y:S01]  /*85c0*/  HMMA.16816.F32.BF16 R180, R20.reuse, R26, R176 ;  /* 0x0000001a14b4723c */ /* 0x040fe200000418b0 */
[----:B------:R-:W3:Y:S07]  /*85d0*/  LDSM.16.M88.4 R24, [R221+0x9800] ;  /* 0x00980000dd18783b */ /* 0x000eee0000000200 */
[C---:B------:R-:W-:Y:S08]  /*85e0*/  HMMA.16816.F32.BF16 R176, R20.reuse, R28, R132 ;  /* 0x0000001c14b0723c */ /* 0x040ff00000041884 */
[----:B------:R-:W-:Y:S01]  /*85f0*/  HMMA.16816.F32.BF16 R136, R20, R30, R136 ;  /* 0x0000001e1488723c */ /* 0x000fe20000041888 */
[----:B------:R-:W4:Y:S07]  /*8600*/  LDSM.16.M88.4 R20, [R219+0x1000] ;  /* 0x00100000db14783b */ /* 0x000f2e0000000200 */
[-C--:B-1----:R-:W-:Y:S01]  /*8610*/  HMMA.16816.F32.BF16 R28, R16, R32.reuse, R4 ;  /* 0x00000020101c723c */ /* 0x082fe20000041804 */
[----:B------:R-:W1:Y:S07]  /*8620*/  LDSM.16.M88.4 R4, [R220+0x6000] ;  /* 0x00600000dc04783b */ /* 0x000e6e0000000200 */
[----:B--2---:R-:W-:Y:S08]  /*8630*/  HMMA.16816.F32.BF16 R132, R12, R32, R184 ;  /* 0x000000200c84723c */ /* 0x004ff000000418b8 */
[----:B---3--:R-:W-:Y:S08]  /*8640*/  HMMA.16816.F32.BF16 R176, R16, R24, R176 ;  /* 0x0000001810b0723c */ /* 0x008ff000000418b0 */
[----:B----4-:R-:W-:Y:S08]  /*8650*/  HMMA.16816.F32.BF16 R140, R8, R20, R28 ;  /* 0x00000014088c723c */ /* 0x010ff0000004181c */
[-C--:B------:R-:W-:Y:S08]  /*8660*/  HMMA.16816.F32.BF16 R28, R16, R34.reuse, R180 ;  /* 0x00000022101c723c */ /* 0x080ff000000418b4 */
[----:B------:R-:W-:Y:S08]  /*8670*/  HMMA.16816.F32.BF16 R32, R12, R34, R188 ;  /* 0x000000220c20723c */ /* 0x000ff000000418bc */
[----:B------:R-:W-:Y:S01]  /*8680*/  HMMA.16816.F32.BF16 R180, R16, R26, R136 ;  /* 0x0000001a10b4723c */ /* 0x000fe20000041888 */
[----:B------:R-:W2:Y:S01]  /*8690*/  LDSM.16.M88.4 R16, [R219+0x1800] ;  /* 0x00180000db10783b */ /* 0x000ea20000000200 */
[----:B------:R-:W-:Y:S01]  /*86a0*/  FMUL.FTZ R142, R142, c[0x0][0x2ec] ;  /* 0x0000bb008e8e7a20 */ /* 0x000fe20000410000 */
[----:B------:R-:W-:-:S04]  /*86b0*/  DEPBAR.LE SB0, 0x0 ;  /* 0x000080000000791a */ /* 0x000fc80000000000 */
[----:B------:R-:W-:Y:S01]  /*86c0*/  FMUL.FTZ R141, R141, c[0x0][0x2ec] ;  /* 0x0000bb008d8d7a20 */ /* 0x000fe20000410000 */
[----:B------:R-:W-:Y:S01]  /*86d0*/  HMMA.16816.F32.BF16 R28, R8, R22, R28 ;  /* 0x00000016081c723c */ /* 0x000fe2000004181c */
[----:B------:R-:W3:Y:S01]  /*86e0*/  MUFU.TANH R184, R142 ;  /* 0x0000008e00b87308 */ /* 0x000ee20000002400 */
[----:B------:R-:W-:Y:S02]  /*86f0*/  FMUL.FTZ R140, R140, c[0x0][0x2ec] ;  /* 0x0000bb008c8c7a20 */ /* 0x000fe40000410000 */
[----:B------:R-:W-:-:S04]  /*8700*/  FMUL.FTZ R143, R143, c[0x0][0x2ec] ;  /* 0x0000bb008f8f7a20 */ /* 0x000fc80000410000 */
[C---:B-1----:R-:W-:Y:S01]  /*8710*/  HMMA.16816.F32.BF16 R132, R4.reuse, R20, R132 ;  /* 0x000000140484723c */ /* 0x042fe20000041884 */
[----:B------:R-:W1:Y:S07]  /*8720*/  MUFU.TANH R185, R141 ;  /* 0x0000008d00b97308 */ /* 0x000e6e0000002400 */
[----:B------:R-:W-:Y:S01]  /*8730*/  HMMA.16816.F32.BF16 R20, R4, R22, R32 ;  /* 0x000000160414723c */ /* 0x000fe20000041820 */
[----:B------:R-:W4:Y:S07]  /*8740*/  MUFU.TANH R186, R140 ;  /* 0x0000008c00ba7308 */ /* 0x000f2e0000002400 */
[----:B------:R-:W-:Y:S01]  /*8750*/  HMMA.16816.F32.BF16 R136, R12, R24, R192 ;  /* 0x000000180c88723c */ /* 0x000fe200000418c0 */
[----:B------:R-:W-:Y:S01]  /*8760*/  FMUL.FTZ R28, R28, c[0x0][0x2ec] ;  /* 0x0000bb001c1c7a20 */ /* 0x000fe20000410000 */
[----:B------:R-:W1:Y:S01]  /*8770*/  MUFU.TANH R143, R143 ;  /* 0x0000008f008f7308 */ /* 0x000e620000002400 */
[----:B------:R-:W-:-:S02]  /*8780*/  FMUL.FTZ R29, R29, c[0x0][0x2ec] ;  /* 0x0000bb001d1d7a20 */ /* 0x000fc40000410000 */
[----:B------:R-:W-:Y:S02]  /*8790*/  FMUL.FTZ R30, R30, c[0x0][0x2ec] ;  /* 0x0000bb001e1e7a20 */ /* 0x000fe40000410000 */
[----:B------:R-:W-:Y:S01]  /*87a0*/  FMUL.FTZ R31, R31, c[0x0][0x2ec] ;  /* 0x0000bb001f1f7a20 */ /* 0x000fe20000410000 */
[----:B------:R-:W-:Y:S01]  /*87b0*/  HMMA.16816.F32.BF16 R12, R12, R26, R196 ;  /* 0x0000001a0c0c723c */ /* 0x000fe200000418c4 */
        /* <DEDUP_REMOVED lines=9> */
[----:B------:R-:W-:-:S03]  /*8850*/  FMUL.FTZ R23, R23, c[0x0][0x2ec] ;  /* 0x0000bb0017177a20 */ /* 0x000fc60000410000 */
[----:B------:R-:W1:Y:S08]  /*8860*/  MUFU.TANH R134, R30 ;  /* 0x0000001e00867308 */ /* 0x000e700000002400 */
[----:B------:R2:W1:Y:S08]  /*8870*/  MUFU.TANH R142, R31 ;  /* 0x0000001f008e7308 */ /* 0x0004700000002400 */
[----:B------:R-:W1:Y:S01]  /*8880*/  MUFU.TANH R141, R133 ;  /* 0x00000085008d7308 */ /* 0x000e620000002400 */
[C---:B--2---:R-:W-:Y:S07]  /*8890*/  HMMA.16816.F32.BF16 R28, R8.reuse, R16, R176 ;  /* 0x00000010081c723c */ /* 0x044fee00000418b0 */
[----:B------:R-:W2:Y:S01]  /*88a0*/  MUFU.TANH R133, R20 ;  /* 0x0000001400857308 */ /* 0x000ea20000002400 */
[----:B------:R-:W-:Y:S07]  /*88b0*/  HMMA.16816.F32.BF16 R8, R8, R18, R180 ;  /* 0x000000120808723c */ /* 0x000fee00000418b4 */
[----:B------:R-:W1:Y:S08]  /*88c0*/  MUFU.TANH R176, R21 ;  /* 0x0000001500b07308 */ /* 0x000e700000002400 */
[----:B------:R-:W1:Y:S01]  /*88d0*/  MUFU.TANH R187, R22 ;  /* 0x0000001600bb7308 */ /* 0x000e620000002400 */
[----:B------:R-:W-:-:S07]  /*88e0*/  FMUL.FTZ R30, R30, c[0x0][0x2ec] ;  /* 0x0000bb001e1e7a20 */ /* 0x000fce0000410000 */
[----:B------:R5:W1:Y:S01]  /*88f0*/  MUFU.TANH R188, R23 ;  /* 0x0000001700bc7308 */ /* 0x000a620000002400 */
[----:B------:R-:W-:Y:S02]  /*8900*/  FMUL.FTZ R24, R28, c[0x0][0x2ec] ;  /* 0x0000bb001c187a20 */ /* 0x000fe40000410000 */
[----:B------:R-:W-:-:S05]  /*8910*/  FMUL.FTZ R8, R8, c[0x0][0x2ec] ;  /* 0x0000bb0008087a20 */ /* 0x000fca0000410000 */
[----:B------:R1:W1:Y:S01]  /*8920*/  MUFU.TANH R34, R30 ;  /* 0x0000001e00227308 */ /* 0x0002620000002400 */
[----:B------:R-:W-:Y:S02]  /*8930*/  FMUL.FTZ R9, R9, c[0x0][0x2ec] ;  /* 0x0000bb0009097a20 */ /* 0x000fe40000410000 */
[----:B------:R-:W-:Y:S02]  /*8940*/  FMUL.FTZ R10, R10, c[0x0][0x2ec] ;  /* 0x0000bb000a0a7a20 */ /* 0x000fe40000410000 */
[----:B------:R-:W-:Y:S01]  /*8950*/  FMUL.FTZ R11, R11, c[0x0][0x2ec] ;  /* 0x0000bb000b0b7a20 */ /* 0x000fe20000410000 */
[C---:B-----5:R-:W-:Y:S02]  /*8960*/  HMMA.16816.F32.BF16 R20, R4.reuse, R16, R136 ;  /* 0x000000100414723c */ /* 0x060fe40000041888 */
[----:B------:R2:W2:Y:S05]  /*8970*/  MUFU.TANH R140, R132 ;  /* 0x00000084008c7308 */ /* 0x0004aa0000002400 */
[----:B------:R-:W-:Y:S01]  /*8980*/  FMUL.FTZ R17, R29, c[0x0][0x2ec] ;  /* 0x0000bb001d117a20 */ /* 0x000fe20000410000 */
[----:B------:R-:W-:Y:S01]  /*8990*/  HMMA.16816.F32.BF16 R4, R4, R18, R12 ;  /* 0x000000120404723c */ /* 0x000fe2000004180c */
[----:B-1----:R-:W-:Y:S01]  /*89a0*/  FMUL.FTZ R30, R31, c[0x0][0x2ec] ;  /* 0x0000bb001f1e7a20 */ /* 0x002fe20000410000 */
[----:B------:R-:W1:Y:S08]  /*89b0*/  MUFU.TANH R35, R35 ;  /* 0x0000002300237308 */ /* 0x000e700000002400 */
[----:B------:R-:W1:Y:S06]  /*89c0*/  MUFU.TANH R135, R135 ;  /* 0x0000008700877308 */ /* 0x000e6c0000002400 */
[----:B------:R-:W-:-:S02]  /*89d0*/  FMUL.FTZ R20, R20, c[0x0][0x2ec] ;  /* 0x0000bb0014147a20 */ /* 0x000fc40000410000 */
[----:B------:R-:W-:Y:S01]  /*89e0*/  FMUL.FTZ R21, R21, c[0x0][0x2ec] ;  /* 0x0000bb0015157a20 */ /* 0x000fe20000410000 */
[----:B------:R-:W1:Y:S01]  /*89f0*/  MUFU.TANH R24, R24 ;  /* 0x0000001800187308 */ /* 0x000e620000002400 */
[----:B------:R-:W-:Y:S02]  /*8a00*/  FMUL.FTZ R23, R23, c[0x0][0x2ec] ;  /* 0x0000bb0017177a20 */ /* 0x000fe40000410000 */
[----:B------:R-:W-:Y:S02]  /*8a10*/  FMUL.FTZ R22, R22, c[0x0][0x2ec] ;  /* 0x0000bb0016167a20 */ /* 0x000fe40000410000 */
[----:B------:R-:W-:Y:S02]  /*8a20*/  FMUL.FTZ R4, R4, c[0x0][0x2ec] ;  /* 0x0000bb0004047a20 */ /* 0x000fe40000410000 */
[----:B------:R-:W-:Y:S01]  /*8a30*/  FMUL.FTZ R5, R5, c[0x0][0x2ec] ;  /* 0x0000bb0005057a20 */ /* 0x000fe20000410000 */
[----:B------:R1:W1:Y:S01]  /*8a40*/  MUFU.TANH R29, R20 ;  /* 0x00000014001d7308 */ /* 0x0002620000002400 */
[----:B------:R-:W-:-:S02]  /*8a50*/  FMUL.FTZ R6, R6, c[0x0][0x2ec] ;  /* 0x0000bb0006067a20 */ /* 0x000fc40000410000 */
[----:B------:R-:W-:-:S05]  /*8a60*/  FMUL.FTZ R7, R7, c[0x0][0x2ec] ;  /* 0x0000bb0007077a20 */ /* 0x000fca0000410000 */
[----:B------:R1:W1:Y:S08]  /*8a70*/  MUFU.TANH R28, R21 ;  /* 0x00000015001c7308 */ /* 0x0002700000002400 */
[----:B------:R1:W1:Y:S08]  /*8a80*/  MUFU.TANH R132, R23 ;  /* 0x0000001700847308 */ /* 0x0002700000002400 */
        /* <DEDUP_REMOVED lines=22> */
[----:B-1----:R-:W-:Y:S01]  /*8bf0*/  IMAD.U32 R4, RZ, RZ, UR22 ;  /* 0x00000016ff047e24 */ /* 0x002fe2000f8e00ff */
        /* <DEDUP_REMOVED lines=16> */
.L_x_1909:
[----:B--234-:R-:W2:Y:S01]  /*8d00*/  S2R R252, SR_TID.X ;  /* 0x0000000000fc7919 */ /* 0x01cea20000002100 */
[----:B------:R-:W-:-:S02]  /*8d10*/  MOV R0, UR20 ;  /* 0x0000001400007c02 */ /* 0x000fc40008000f00 */
[----:B--2---:R-:W-:-:S04]  /*8d20*/  SHF.L.U32 R252, R252, 0x1, RZ ;  /* 0x00000001fcfc7819 */ /* 0x004fc800000006ff */
[----:B------:R-:W-:-:S04]  /*8d30*/  LOP3.LUT R252, R252, 0x6, RZ, 0xc0, !PT ;  /* 0x00000006fcfc7812 */ /* 0x000fc800078ec0ff */
[----:B------:R-:W-:-:S04]  /*8d40*/  LEA R0, R0, R252, 0x5 ;  /* 0x000000fc00007211 */ /* 0x000fc800078e28ff */
[C---:B-1----:R-:W-:Y:S02]  /*8d50*/  IADD3 R7, R0.reuse, 0x1, RZ ;  /* 0x0000000100077810 */ /* 0x042fe40007ffe0ff */
[CC--:B------:R-:W-:Y:S02]  /*8d60*/  ISETP.GE.AND P1, PT, R0.reuse, R235.reuse, PT ;  /* 0x000000eb0000720c */ /* 0x0c0fe40003f26270 */
[C---:B------:R-:W-:Y:S02]  /*8d70*/  ISETP.GE.AND P3, PT, R7.reuse, R235, PT ;  /* 0x000000eb0700720c */ /* 0x040fe40003f66270 */
[CC--:B------:R-:W-:Y:S02]  /*8d80*/  ISETP.LT.OR P1, PT, R0.reuse, R231.reuse, P1 ;  /* 0x000000e70000720c */ /* 0x0c0fe40000f21670 */
[----:B------:R-:W-:Y:S02]  /*8d90*/  ISETP.LT.OR P3, PT, R7, R231, P3 ;  /* 0x000000e70700720c */ /* 0x000fe40001f61670 */
[----:B------:R-:W-:-:S02]  /*8da0*/  IADD3 R6, R0, 0x8, RZ ;  /* 0x0000000800067810 */ /* 0x000fc40007ffe0ff */
[C---:B------:R-:W-:Y:S02]  /*8db0*/  IADD3 R5, R0.reuse, 0x9, RZ ;  /* 0x0000000900057810 */ /* 0x040fe40007ffe0ff */
[C---:B------:R-:W-:Y:S02]  /*8dc0*/  IADD3 R4, R0.reuse, 0x10, RZ ;  /* 0x0000001000047810 */ /* 0x040fe40007ffe0ff */
[C---:B------:R-:W-:Y:S02]  /*8dd0*/  ISETP.GE.AND P6, PT, R0.reuse, R234, PT ;  /* 0x000000ea0000720c */ /* 0x040fe40003fc6270 */
[C---:B------:R-:W-:Y:S02]  /*8de0*/  ISETP.GE.AND P5, PT, R0.reuse, R233, PT ;  /* 0x000000e90000720c */ /* 0x040fe40003fa6270 */
[----:B------:R-:W-:Y:S02]  /*8df0*/  ISETP.GE.AND P4, PT, R0, R232, PT ;  /* 0x000000e80000720c */ /* 0x000fe40003f86270 */
[----:B------:R-:W-:-:S02]  /*8e00*/  FSEL R9, R186, -INF , !P1 ;  /* 0xff800000ba097808 */ /* 0x000fc40004800000 */
[----:B------:R-:W-:Y:S02]  /*8e10*/  FSEL R11, R185, -INF , !P3 ;  /* 0xff800000b90b7808 */ /* 0x000fe40005800000 */
[-C--:B------:R-:W-:Y:S02]  /*8e20*/  ISETP.GE.AND P2, PT, R6, R235.reuse, PT ;  /* 0x000000eb0600720c */ /* 0x080fe40003f46270 */
[-C--:B------:R-:W-:Y:S02]  /*8e30*/  ISETP.GE.AND P1, PT, R5, R235.reuse, PT ;  /* 0x000000eb0500720c */ /* 0x080fe40003f26270 */
[----:B------:R-:W-:Y:S02]  /*8e40*/  ISETP.GE.AND P3, PT, R4, R235, PT ;  /* 0x000000eb0400720c */ /* 0x000fe40003f66270 */
[C---:B------:R-:W-:Y:S02]  /*8e50*/  IADD3 R3, R0.reuse, 0x11, RZ ;  /* 0x0000001100037810 */ /* 0x040fe40007ffe0ff */
[----:B------:R-:W-:-:S02]  /*8e60*/  IADD3 R2, R0, 0x18, RZ ;  /* 0x0000001800027810 */ /* 0x000fc40007ffe0ff */
[C---:B------:R-:W-:Y:S02]  /*8e70*/  IADD3 R8, R0.reuse, 0x19, RZ ;  /* 0x0000001900087810 */ /* 0x040fe40007ffe0ff */
[C---:B------:R-:W-:Y:S02]  /*8e80*/  ISETP.LT.OR P6, PT, R0.reuse, R230, P6 ;  /* 0x000000e60000720c */ /* 0x040fe400037c1670 */
[C---:B------:R-:W-:Y:S02]  /*8e90*/  ISETP.LT.OR P5, PT, R0.reuse, R229, P5 ;  /* 0x000000e50000720c */ /* 0x040fe40002fa1670 */
[----:B------:R-:W-:Y:S02]  /*8ea0*/  ISETP.LT.OR P4, PT, R0, R228, P4 ;  /* 0x000000e40000720c */ /* 0x000fe40002781670 */
[-C--:B------:R-:W-:Y:S02]  /*8eb0*/  ISETP.LT.OR P2, PT, R6, R231.reuse, P2 ;  /* 0x000000e70600720c */ /* 0x080fe40001741670 */
[----:B------:R-:W-:-:S02]  /*8ec0*/  ISETP.LT.OR P1, PT, R5, R231, P1 ;  /* 0x000000e70500720c */ /* 0x000fc40000f21670 */
[----:B------:R-:W-:Y:S02]  /*8ed0*/  ISETP.LT.OR P3, PT, R4, R231, P3 ;  /* 0x000000e70400720c */ /* 0x000fe40001f61670 */
[----:B------:R-:W-:Y:S02]  /*8ee0*/  FMNMX.FTZ R0, R207, R9, !PT ;  /* 0x00000009cf007209 */ /* 0x000fe40007810000 */
[----:B------:R-:W-:Y:S02]  /*8ef0*/  FSEL R16, R33, -INF , !P2 ;  /* 0xff80000021107808 */ /* 0x000fe40005000000 */
[----:B------:R-:W-:Y:S02]  /*8f00*/  FSEL R15, R32, -INF , !P1 ;  /* 0xff800000200f7808 */ /* 0x000fe40004800000 */
[----:B------:R-:W-:Y:S02]  /*8f10*/  FSEL R178, R24, -INF , !P3 ;  /* 0xff80000018b27808 */ /* 0x000fe40005800000 */
[----:B------:R-:W-:-:S02]  /*8f20*/  FMNMX.FTZ R0, R11, R0, !PT ;  /* 0x000000000b007209 */ /* 0x000fc40007810000 */
[CC--:B------:R-:W-:Y:S02]  /*8f30*/  ISETP.GE.AND P2, PT, R3.reuse, R235.reuse, PT ;  /* 0x000000eb0300720c */ /* 0x0c0fe40003f46270 */
[-C--:B------:R-:W-:Y:S02]  /*8f40*/  ISETP.GE.AND P1, PT, R2, R235.reuse, PT ;  /* 0x000000eb0200720c */ /* 0x080fe40003f26270 */
[----:B------:R-:W-:Y:S02]  /*8f50*/  ISETP.GE.AND P3, PT, R8, R235, PT ;  /* 0x000000eb0800720c */ /* 0x000fe40003f66270 */
[----:B------:R-:W-:Y:S02]  /*8f60*/  FMNMX.FTZ R0, R16, R0, !PT ;  /* 0x0000000010007209 */ /* 0x000fe40007810000 */
[-C--:B------:R-:W-:Y:S02]  /*8f70*/  ISETP.LT.OR P2, PT, R3, R231.reuse, P2 ;  /* 0x000000e70300720c */ /* 0x080fe40001741670 */
[----:B------:R-:W-:-:S02]  /*8f80*/  ISETP.LT.OR P1, PT, R2, R231, P1 ;  /* 0x000000e70200720c */ /* 0x000fc40000f21670 */
[----:B------:R-:W-:Y:S02]  /*8f90*/  ISETP.LT.OR P3, PT, R8, R231, P3 ;  /* 0x000000e70800720c */ /* 0x000fe40001f61670 */
[----:B------:R-:W-:Y:S02]  /*8fa0*/  FMNMX.FTZ R0, R15, R0, !PT ;  /* 0x000000000f007209 */ /* 0x000fe40007810000 */
[----:B------:R-:W-:Y:S02]  /*8fb0*/  FSEL R177, R17, -INF , !P2 ;  /* 0xff80000011b17808 */ /* 0x000fe40005000000 */
[----:B------:R-:W-:Y:S02]  /*8fc0*/  FSEL R179, R13, -INF , !P1 ;  /* 0xff8000000db37808 */ /* 0x000fe40004800000 */
[----:B------:R-:W-:Y:S02]  /*8fd0*/  FSEL R181, R12, -INF , !P3 ;  /* 0xff8000000cb57808 */ /* 0x000fe40005800000 */
[----:B------:R-:W-:-:S02]  /*8fe0*/  ISETP.GE.AND P2, PT, R7, R234, PT ;  /* 0x000000ea0700720c */ /* 0x000fc40003f46270 */
[C---:B------:R-:W-:Y:S02]  /*8ff0*/  ISETP.GE.AND P1, PT, R7.reuse, R233, PT ;  /* 0x000000e90700720c */ /* 0x040fe40003f26270 */
[C---:B------:R-:W-:Y:S02]  /*9000*/  ISETP.GE.AND P3, PT, R7.reuse, R232, PT ;  /* 0x000000e80700720c */ /* 0x040fe40003f66270 */
[----:B------:R-:W-:Y:S02]  /*9010*/  FMNMX.FTZ R0, R178, R0, !PT ;  /* 0x00000000b2007209 */ /* 0x000fe40007810000 */
[C---:B------:R-:W-:Y:S02]  /*9020*/  ISETP.LT.OR P2, PT, R7.reuse, R230, P2 ;  /* 0x000000e60700720c */ /* 0x040fe40001741670 */
[C---:B------:R-:W-:Y:S02]  /*9030*/  ISETP.LT.OR P1, PT, R7.reuse, R229, P1 ;  /* 0x000000e50700720c */ /* 0x040fe40000f21670 */
[----:B------:R-:W-:-:S02]  /*9040*/  ISETP.LT.OR P3, PT, R7, R228, P3 ;  /* 0x000000e40700720c */ /* 0x000fc40001f61670 */
[----:B------:R-:W-:Y:S02]  /*9050*/  FSEL R7, R184, -INF , !P6 ;  /* 0xff800000b8077808 */ /* 0x000fe40007000000 */
[----:B------:R-:W-:Y:S02]  /*9060*/  ISETP.GE.AND P6, PT, R6, R234, PT ;  /* 0x000000ea0600720c */ /* 0x000fe40003fc6270 */
[----:B------:R-:W-:Y:S02]  /*9070*/  FMNMX.FTZ R0, R177, R0, !PT ;  /* 0x00000000b1007209 */ /* 0x000fe40007810000 */
[----:B------:R-:W-:Y:S02]  /*9080*/  FSEL R10, R140, -INF , !P5 ;  /* 0xff8000008c0a7808 */ /* 0x000fe40006800000 */
[----:B------:R-:W-:Y:S02]  /*9090*/  FSEL R14, R143, -INF , !P2 ;  /* 0xff8000008f0e7808 */ /* 0x000fe40005000000 */
[----:B------:R-:W-:-:S02]  /*90a0*/  FSEL R18, R141, -INF , !P1 ;  /* 0xff8000008d127808 */ /* 0x000fc40004800000 */
[----:B------:R-:W-:Y:S02]  /*90b0*/  FSEL R19, R135, -INF , !P3 ;  /* 0xff80000087137808 */ /* 0x000fe40005800000 */
[CC--:B------:R-:W-:Y:S02]  /*90c0*/  ISETP.GE.AND P5, PT, R6.reuse, R233.reuse, PT ;  /* 0x000000e90600720c */ /* 0x0c0fe40003fa6270 */
[C---:B------:R-:W-:Y:S02]  /*90d0*/  ISETP.GE.AND P2, PT, R5.reuse, R234, PT ;  /* 0x000000ea0500720c */ /* 0x040fe40003f46270 */
[C---:B------:R-:W-:Y:S02]  /*90e0*/  ISETP.GE.AND P1, PT, R5.reuse, R233, PT ;  /* 0x000000e90500720c */ /* 0x040fe40003f26270 */
[----:B------:R-:W-:Y:S02]  /*90f0*/  ISETP.GE.AND P3, PT, R5, R232, PT ;  /* 0x000000e80500720c */ /* 0x000fe40003f66270 */
[----:B------:R-:W-:-:S02]  /*9100*/  ISETP.LT.OR P6, PT, R6, R230, P6 ;  /* 0x000000e60600720c */ /* 0x000fc400037c1670 */
[----:B------:R-:W-:Y:S02]  /*9110*/  FMNMX.FTZ R136, R179, R0, !PT ;  /* 0x00000000b3887209 */ /* 0x000fe40007810000 */
[----:B------:R-:W-:Y:S02]  /*9120*/  FMNMX.FTZ R0, R206, R7, !PT ;  /* 0x00000007ce007209 */ /* 0x000fe40007810000 */
[-C--:B------:R-:W-:Y:S02]  /*9130*/  ISETP.LT.OR P5, PT, R6, R229.reuse, P5 ;  /* 0x000000e50600720c */ /* 0x080fe40002fa1670 */
[C---:B------:R-:W-:Y:S02]  /*9140*/  ISETP.LT.OR P2, PT, R5.reuse, R230, P2 ;  /* 0x000000e60500720c */ /* 0x040fe40001741670 */
[C---:B------:R-:W-:Y:S02]  /*9150*/  ISETP.LT.OR P1, PT, R5.reuse, R229, P1 ;  /* 0x000000e50500720c */ /* 0x040fe40000f21670 */
[----:B------:R-:W-:-:S02]  /*9160*/  ISETP.LT.OR P3, PT, R5, R228, P3 ;  /* 0x000000e40500720c */ /* 0x000fc40001f61670 */
[----:B------:R-:W-:Y:S02]  /*9170*/  FSEL R5, R134, -INF , !P6 ;  /* 0xff80000086057808 */ /* 0x000fe40007000000 */
[----:B------:R-:W-:Y:S02]  /*9180*/  ISETP.GE.AND P6, PT, R4, R234, PT ;  /* 0x000000ea0400720c */ /* 0x000fe40003fc6270 */
[----:B------:R-:W-:Y:S02]  /*9190*/  FMNMX.FTZ R0, R14, R0, !PT ;  /* 0x000000000e007209 */ /* 0x000fe40007810000 */
[----:B------:R-:W-:Y:S02]  /*91a0*/  FSEL R13, R35, -INF , !P4 ;  /* 0xff800000230d7808 */ /* 0x000fe40006000000 */
[----:B------:R-:W-:Y:S02]  /*91b0*/  ISETP.GE.AND P4, PT, R6, R232, PT ;  /* 0x000000e80600720c */ /* 0x000fe40003f86270 */
[----:B------:R-:W-:-:S02]  /*91c0*/  FMNMX.FTZ R136, R181, R136, !PT ;  /* 0x00000088b5887209 */ /* 0x000fc40007810000 */
[----:B------:R-:W-:Y:S02]  /*91d0*/  FSEL R17, R133, -INF , !P5 ;  /* 0xff80000085117808 */ /* 0x000fe40006800000 */
[----:B------:R-:W-:Y:S02]  /*91e0*/  ISETP.GE.AND P5, PT, R3, R234, PT ;  /* 0x000000ea0300720c */ /* 0x000fe40003fa6270 */
[----:B------:R-:W-:Y:S02]  /*91f0*/  ISETP.LT.OR P6, PT, R4, R230, P6 ;  /* 0x000000e60400720c */ /* 0x000fe400037c1670 */
[----:B------:R-:W-:Y:S02]  /*9200*/  FSEL R12, R142, -INF , !P2 ;  /* 0xff8000008e0c7808 */ /* 0x000fe40005000000 */
[----:B------:R-:W-:Y:S02]  /*9210*/  FMNMX.FTZ R135, R5, R0, !PT ;  /* 0x0000000005877209 */ /* 0x000fe40007810000 */
[----:B------:R-:W-:-:S02]  /*9220*/  ISETP.LT.OR P4, PT, R6, R228, P4 ;  /* 0x000000e40600720c */ /* 0x000fc40002781670 */
[----:B------:R-:W1:Y:S01]  /*9230*/  SHFL.BFLY PT, R6, R136, 0x2, 0x1f ;  /* 0x0c401f0088067f89 */ /* 0x000e6200000e0000 */
[----:B------:R-:W-:Y:S02]  /*9240*/  ISETP.LT.OR P5, PT, R3, R230, P5 ;  /* 0x000000e60300720c */ /* 0x000fe40002fa1670 */
[----:B------:R-:W-:Y:S02]  /*9250*/  ISETP.GE.AND P2, PT, R2, R234, PT ;  /* 0x000000ea0200720c */ /* 0x000fe40003f46270 */
[----:B------:R-:W-:Y:S02]  /*9260*/  FSEL R139, R34, -INF , !P6 ;  /* 0xff800000228b7808 */ /* 0x000fe40007000000 */
[----:B------:R-:W-:Y:S01]  /*9270*/  FMNMX.FTZ R135, R12, R135, !PT ;  /* 0x000000870c877209 */ /* 0x000fe20007810000 */
[----:B------:R-:W-:Y:S01]  /*9280*/  LDSM.16.MT88.4 R32, [R217+0xb000] ;  /* 0x00b00000d920783b */ /* 0x000fe20000004200 */
[----:B------:R-:W-:Y:S02]  /*9290*/  FSEL R138, R30, -INF , !P5 ;  /* 0xff8000001e8a7808 */ /* 0x000fe40006800000 */
[----:B------:R-:W-:-:S02]  /*92a0*/  ISETP.LT.OR P2, PT, R2, R230, P2 ;  /* 0x000000e60200720c */ /* 0x000fc40001741670 */
[C---:B------:R-:W-:Y:S02]  /*92b0*/  ISETP.GE.AND P5, PT, R8.reuse, R234, PT ;  /* 0x000000ea0800720c */ /* 0x040fe40003fa6270 */
[----:B------:R-:W-:Y:S02]  /*92c0*/  FMNMX.FTZ R135, R139, R135, !PT ;  /* 0x000000878b877209 */ /* 0x000fe40007810000 */
[----:B------:R-:W-:Y:S02]  /*92d0*/  FSEL R133, R21, -INF , !P2 ;  /* 0xff80000015857808 */ /* 0x000fe40005000000 */
[----:B------:R-:W-:Y:S02]  /*92e0*/  ISETP.LT.OR P5, PT, R8, R230, P5 ;  /* 0x000000e60800720c */ /* 0x000fe40002fa1670 */
[----:B------:R-:W-:Y:S02]  /*92f0*/  FMNMX.FTZ R135, R138, R135, !PT ;  /* 0x000000878a877209 */ /* 0x000fe40007810000 */
[----:B------:R-:W-:-:S02]  /*9300*/  FSEL R142, R20, -INF , !P5 ;  /* 0xff800000148e7808 */ /* 0x000fc40006800000 */
[----:B------:R-:W-:Y:S02]  /*9310*/  FMNMX.FTZ R135, R133, R135, !PT ;  /* 0x0000008785877209 */ /* 0x000fe40007810000 */
[----:B------:R-:W-:Y:S02]  /*9320*/  FMNMX.FTZ R0, R205, R10, !PT ;  /* 0x0000000acd007209 */ /* 0x000fe40007810000 */
[----:B------:R-:W-:Y:S02]  /*9330*/  FMNMX.FTZ R135, R142, R135, !PT ;  /* 0x000000878e877209 */ /* 0x000fe40007810000 */
[----:B------:R-:W-:Y:S02]  /*9340*/  ISETP.GE.AND P6, PT, R4, R233, PT ;  /* 0x000000e90400720c */ /* 0x000fe40003fc6270 */
[----:B------:R-:W-:Y:S01]  /*9350*/  FMNMX.FTZ R0, R18, R0, !PT ;  /* 0x0000000012007209 */ /* 0x000fe20007810000 */
[----:B------:R-:W2:Y:S01]  /*9360*/  SHFL.BFLY PT, R21, R135, 0x2, 0x1f ;  /* 0x0c401f0087157f89 */ /* 0x000ea200000e0000 */
[----:B------:R-:W-:-:S02]  /*9370*/  ISETP.LT.OR P6, PT, R4, R229, P6 ;  /* 0x000000e50400720c */ /* 0x000fc400037c1670 */
[----:B-1----:R-:W-:Y:S02]  /*9380*/  FMNMX.FTZ R136, R136, R6, !PT ;  /* 0x0000000688887209 */ /* 0x002fe40007810000 */
[----:B------:R-:W-:Y:S02]  /*9390*/  ISETP.GE.AND P5, PT, R3, R233, PT ;  /* 0x000000e90300720c */ /* 0x000fe40003fa6270 */
[----:B------:R-:W-:Y:S01]  /*93a0*/  FSEL R6, R176, -INF , !P1 ;  /* 0xff800000b0067808 */ /* 0x000fe20004800000 */
[----:B------:R-:W1:Y:S01]  /*93b0*/  SHFL.BFLY PT, R22, R136, 0x1, 0x1f ;  /* 0x0c201f0088167f89 */ /* 0x000e6200000e0000 */
[----:B------:R-:W-:Y:S02]  /*93c0*/  FMNMX.FTZ R0, R17, R0, !PT ;  /* 0x0000000011007209 */ /* 0x000fe40007810000 */
[----:B------:R-:W-:Y:S02]  /*93d0*/  ISETP.LT.OR P5, PT, R3, R229, P5 ;  /* 0x000000e50300720c */ /* 0x000fe40002fa1670 */
[----:B------:R-:W-:-:S02]  /*93e0*/  FSEL R141, R29, -INF , !P6 ;  /* 0xff8000001d8d7808 */ /* 0x000fc40007000000 */
[----:B------:R-:W-:Y:S02]  /*93f0*/  ISETP.GE.AND P1, PT, R3, R232, PT ;  /* 0x000000e80300720c */ /* 0x000fe40003f26270 */
[-C--:B------:R-:W-:Y:S02]  /*9400*/  ISETP.GE.AND P6, PT, R2, R233.reuse, PT ;  /* 0x000000e90200720c */ /* 0x080fe40003fc6270 */
[----:B------:R-:W-:Y:S02]  /*9410*/  FMNMX.FTZ R0, R6, R0, !PT ;  /* 0x0000000006007209 */ /* 0x000fe40007810000 */
[----:B------:R-:W-:Y:S02]  /*9420*/  FSEL R140, R28, -INF , !P5 ;  /* 0xff8000001c8c7808 */ /* 0x000fe40006800000 */
[----:B------:R-:W-:Y:S02]  /*9430*/  ISETP.GE.AND P2, PT, R4, R232, PT ;  /* 0x000000e80400720c */ /* 0x000fe40003f46270 */
[----:B------:R-:W-:-:S02]  /*9440*/  ISETP.GE.AND P5, PT, R8, R233, PT ;  /* 0x000000e90800720c */ /* 0x000fc40003fa6270 */
[----:B------:R-:W-:Y:S02]  /*9450*/  ISETP.LT.OR P6, PT, R2, R229, P6 ;  /* 0x000000e50200720c */ /* 0x000fe400037c1670 */
[----:B------:R-:W-:Y:S02]  /*9460*/  ISETP.LT.OR P1, PT, R3, R228, P1 ;  /* 0x000000e40300720c */ /* 0x000fe40000f21670 */
[----:B------:R-:W-:Y:S02]  /*9470*/  FMNMX.FTZ R0, R141, R0, !PT ;  /* 0x000000008d007209 */ /* 0x000fe40007810000 */
[----:B------:R-:W-:Y:S02]  /*9480*/  FMNMX.FTZ R3, R204, R13, !PT ;  /* 0x0000000dcc037209 */ /* 0x000fe40007810000 */
[----:B------:R-:W-:Y:S02]  /*9490*/  ISETP.LT.OR P2, PT, R4, R228, P2 ;  /* 0x000000e40400720c */ /* 0x000fe40001741670 */
[----:B------:R-:W-:-:S02]  /*94a0*/  ISETP.LT.OR P5, PT, R8, R229, P5 ;  /* 0x000000e50800720c */ /* 0x000fc40002fa1670 */
        /* <DEDUP_REMOVED lines=8> */
[----:B------:R-:W-:Y:S02]  /*9530*/  FMNMX.FTZ R134, R180, R0, !PT ;  /* 0x00000000b4867209 */ /* 0x000fe40007810000 */
[----:B------:R-:W-:Y:S02]  /*9540*/  ISETP.GE.AND P4, PT, R2, R232, PT ;  /* 0x000000e80200720c */ /* 0x000fe40003f86270 */
[----:B--2---:R-:W-:Y:S02]  /*9550*/  FMNMX.FTZ R135, R135, R21, !PT ;  /* 0x0000001587877209 */ /* 0x004fe40007810000 */
[----:B------:R-:W-:-:S02]  /*9560*/  FSEL R182, R31, -INF , !P2 ;  /* 0xff8000001fb67808 */ /* 0x000fc40005000000 */
[----:B------:R-:W-:Y:S01]  /*9570*/  FMNMX.FTZ R0, R20, R3, !PT ;  /* 0x0000000314007209 */ /* 0x000fe20007810000 */
[----:B------:R-:W2:Y:S01]  /*9580*/  SHFL.BFLY PT, R21, R135, 0x1, 0x1f ;  /* 0x0c201f0087157f89 */ /* 0x000ea200000e0000 */
[----:B------:R-:W-:Y:S02]  /*9590*/  ISETP.LT.OR P4, PT, R2, R228, P4 ;  /* 0x000000e40200720c */ /* 0x000fe40002781670 */
[----:B------:R-:W-:Y:S01]  /*95a0*/  ISETP.GE.AND P2, PT, R8, R232, PT ;  /* 0x000000e80800720c */ /* 0x000fe20003f46270 */
[----:B------:R-:W3:Y:S01]  /*95b0*/  SHFL.BFLY PT, R2, R134, 0x2, 0x1f ;  /* 0x0c401f0086027f89 */ /* 0x000ee200000e0000 */
[----:B------:R-:W-:Y:S02]  /*95c0*/  FSEL R183, R132, -INF , !P1 ;  /* 0xff80000084b77808 */ /* 0x000fe40004800000 */
[----:B------:R-:W-:Y:S01]  /*95d0*/  FMNMX.FTZ R0, R182, R0, !PT ;  /* 0x00000000b6007209 */ /* 0x000fe20007810000 */
[----:B------:R-:W-:Y:S01]  /*95e0*/  LDSM.16.MT88.4 R28, [R218+0xa000] ;  /* 0x00a00000da1c783b */ /* 0x000fe20000004200 */
[----:B------:R-:W-:-:S02]  /*95f0*/  ISETP.LT.OR P1, PT, R8, R228, P2 ;  /* 0x000000e40800720c */ /* 0x000fc40001721670 */
[----:B------:R-:W-:Y:S02]  /*9600*/  FSEL R192, R26, -INF , !P4 ;  /* 0xff8000001ac07808 */ /* 0x000fe40006000000 */
[----:B------:R-:W-:Y:S02]  /*9610*/  FMNMX.FTZ R0, R183, R0, !PT ;  /* 0x00000000b7007209 */ /* 0x000fe40007810000 */
[----:B------:R-:W-:Y:S02]  /*9620*/  FSEL R187, R27, -INF , !P1 ;  /* 0xff8000001bbb7808 */ /* 0x000fe40004800000 */
[----:B------:R-:W-:Y:S01]  /*9630*/  FMNMX.FTZ R0, R192, R0, !PT ;  /* 0x00000000c0007209 */ /* 0x000fe20007810000 */
[----:B------:R-:W-:Y:S01]  /*9640*/  LDSM.16.MT88.4 R24, [R213+0xa000] ;  /* 0x00a00000d518783b */ /* 0x000fe20000004200 */
[----:B-1----:R-:W-:Y:S02]  /*9650*/  FMNMX.FTZ R136, R136, R22, !PT ;  /* 0x0000001688887209 */ /* 0x002fe40007810000 */
[----:B------:R-:W-:-:S02]  /*9660*/  FMNMX.FTZ R0, R187, R0, !PT ;  /* 0x00000000bb007209 */ /* 0x000fc40007810000 */
[C---:B------:R-:W-:Y:S01]  /*9670*/  FSETP.NEU.FTZ.AND P4, PT, R136.reuse, -INF , PT ;  /* 0xff8000008800780b */ /* 0x040fe20003f9d000 */
[----:B------:R-:W-:Y:S01]  /*9680*/  FMUL.FTZ R3, R136, c[0x0][0x23c] ;  /* 0x00008f0088037a20 */ /* 0x000fe20000410000 */
[----:B--2---:R-:W-:Y:S01]  /*9690*/  FMNMX.FTZ R135, R135, R21, !PT ;  /* 0x0000001587877209 */ /* 0x004fe20007810000 */
[----:B------:R-:W1:Y:S01]  /*96a0*/  SHFL.BFLY PT, R137, R0, 0x2, 0x1f ;  /* 0x0c401f0000897f89 */ /* 0x000e6200000e0000 */
[----:B---3--:R-:W-:-:S03]  /*96b0*/  FMNMX.FTZ R134, R2, R134, !PT ;  /* 0x0000008602867209 */ /* 0x008fc60007810000 */
[C---:B------:R-:W-:Y:S01]  /*96c0*/  FMUL.FTZ R2, R135.reuse, c[0x0][0x23c] ;  /* 0x00008f0087027a20 */ /* 0x040fe20000410000 */
[----:B------:R-:W-:Y:S01]  /*96d0*/  FSETP.NEU.FTZ.AND P3, PT, R135, -INF , PT ;  /* 0xff8000008700780b */ /* 0x000fe20003f7d000 */
[----:B------:R-:W2:Y:S01]  /*96e0*/  SHFL.BFLY PT, R8, R134, 0x1, 0x1f ;  /* 0x0c201f0086087f89 */ /* 0x000ea200000e0000 */
[----:B------:R-:W-:Y:S02]  /*96f0*/  FSEL R3, R3, RZ, P4 ;  /* 0x000000ff03037208 */ /* 0x000fe40002000000 */
[----:B------:R-:W-:-:S03]  /*9700*/  FSEL R2, R2, RZ, P3 ;  /* 0x000000ff02027208 */ /* 0x000fc60001800000 */
[--C-:B------:R-:W-:Y:S02]  /*9710*/  FFMA.FTZ R15, R15, c[0x0][0x23c], -R3.reuse ;  /* 0x00008f000f0f7a23 */ /* 0x100fe40000010803 */
[--C-:B------:R-:W-:Y:S02]  /*9720*/  FFMA.FTZ R7, R7, c[0x0][0x23c], -R2.reuse ;  /* 0x00008f0007077a23 */ /* 0x100fe40000010802 */
[--C-:B------:R-:W-:Y:S01]  /*9730*/  FFMA.FTZ R12, R12, c[0x0][0x23c], -R2.reuse ;  /* 0x00008f000c0c7a23 */ /* 0x100fe20000010802 */
[----:B------:R-:W-:Y:S01]  /*9740*/  MUFU.EX2 R236, R15 ;  /* 0x0000000f00ec7308 */ /* 0x000fe20000000800 */
[--C-:B------:R-:W-:Y:S02]  /*9750*/  FFMA.FTZ R5, R5, c[0x0][0x23c], -R2.reuse ;  /* 0x00008f0005057a23 */ /* 0x100fe40000010802 */
[--C-:B------:R-:W-:Y:S02]  /*9760*/  FFMA.FTZ R16, R16, c[0x0][0x23c], -R3.reuse ;  /* 0x00008f0010107a23 */ /* 0x100fe40000010803 */
[----:B------:R-:W-:Y:S01]  /*9770*/  FFMA.FTZ R14, R14, c[0x0][0x23c], -R2 ;  /* 0x00008f000e0e7a23 */ /* 0x000fe20000010802 */
[----:B-1----:R-:W-:Y:S01]  /*9780*/  FMNMX.FTZ R137, R137, R0, !PT ;  /* 0x0000000089897209 */ /* 0x002fe20007810000 */
[--C-:B------:R-:W-:Y:S01]  /*9790*/  FFMA.FTZ R9, R9, c[0x0][0x23c], -R3.reuse ;  /* 0x00008f0009097a23 */ /* 0x100fe20000010803 */
[----:B------:R1:W-:Y:S01]  /*97a0*/  MUFU.EX2 R198, R7 ;  /* 0x0000000700c67308 */ /* 0x0003e20000000800 */
[----:B------:R-:W-:Y:S01]  /*97b0*/  FFMA.FTZ R11, R11, c[0x0][0x23c], -R3 ;  /* 0x00008f000b0b7a23 */ /* 0x000fe20000010803 */
[----:B--2---:R-:W-:-:S06]  /*97c0*/  FMNMX.FTZ R134, R134, R8, !PT ;  /* 0x0000000886867209 */ /* 0x004fcc0007810000 */
[----:B------:R-:W-:Y:S01]  /*97d0*/  MUFU.EX2 R200, R12 ;  /* 0x0000000c00c87308 */ /* 0x000fe20000000800 */
[C---:B------:R-:W-:Y:S01]  /*97e0*/  FSETP.NEU.FTZ.AND P2, PT, R134.reuse, -INF , PT ;  /* 0xff8000008600780b */ /* 0x040fe20003f5d000 */
[----:B------:R-:W-:-:S05]  /*97f0*/  FMUL.FTZ R0, R134, c[0x0][0x23c] ;  /* 0x00008f0086007a20 */ /* 0x000fca0000410000 */
[----:B------:R-:W-:Y:S01]  /*9800*/  FSEL R0, R0, RZ, P2 ;  /* 0x000000ff00007208 */ /* 0x000fe20001000000 */
[----:B-1----:R-:W1:Y:S01]  /*9810*/  SHFL.BFLY PT, R7, R137, 0x1, 0x1f ;  /* 0x0c201f0089077f89 */ /* 0x002e6200000e0000 */
[----:B------:R2:W-:Y:S03]  /*9820*/  MUFU.EX2 R199, R5 ;  /* 0x0000000500c77308 */ /* 0x0005e60000000800 */
[--C-:B------:R-:W-:Y:S02]  /*9830*/  FFMA.FTZ R6, R6, c[0x0][0x23c], -R0.reuse ;  /* 0x00008f0006067a23 */ /* 0x100fe40000010800 */
[--C-:B------:R-:W-:Y:S02]  /*9840*/  FFMA.FTZ R10, R10, c[0x0][0x23c], -R0.reuse ;  /* 0x00008f000a0a7a23 */ /* 0x100fe40000010800 */
[--C-:B------:R-:W-:Y:S01]  /*9850*/  FFMA.FTZ R18, R18, c[0x0][0x23c], -R0.reuse ;  /* 0x00008f0012127a23 */ /* 0x100fe20000010800 */
[----:B------:R3:W-:Y:S01]  /*9860*/  MUFU.EX2 R196, R6 ;  /* 0x0000000600c47308 */ /* 0x0007e20000000800 */
[----:B------:R-:W-:Y:S01]  /*9870*/  FFMA.FTZ R17, R17, c[0x0][0x23c], -R0 ;  /* 0x00008f0011117a23 */ /* 0x000fe20000010800 */
[----:B--2---:R-:W-:-:S06]  /*9880*/  FSEL R5, R136, RZ, P4 ;  /* 0x000000ff88057208 */ /* 0x004fcc0002000000 */
[----:B------:R-:W-:Y:S01]  /*9890*/  MUFU.EX2 R201, R16 ;  /* 0x0000001000c97308 */ /* 0x000fe20000000800 */
[----:B------:R-:W-:Y:S01]  /*98a0*/  FADD.FTZ R5, R207, -R5 ;  /* 0x80000005cf057221 */ /* 0x000fe20000010000 */
[----:B-1----:R-:W-:Y:S02]  /*98b0*/  FMNMX.FTZ R137, R137, R7, !PT ;  /* 0x0000000789897209 */ /* 0x002fe40007810000 */
[----:B---3--:R-:W-:Y:S01]  /*98c0*/  FSEL R6, R134, RZ, P2 ;  /* 0x000000ff86067208 */ /* 0x008fe20001000000 */
[----:B------:R-:W-:Y:S01]  /*98d0*/  FMUL.FTZ R5, R5, c[0x0][0x23c] ;  /* 0x00008f0005057a20 */ /* 0x000fe20000410000 */
[C---:B------:R-:W-:Y:S01]  /*98e0*/  FSETP.NEU.FTZ.AND P1, PT, R137.reuse, -INF , PT ;  /* 0xff8000008900780b */ /* 0x040fe20003f3d000 */
[----:B------:R-:W-:Y:S01]  /*98f0*/  FMUL.FTZ R12, R137, c[0x0][0x23c] ;  /* 0x00008f00890c7a20 */ /* 0x000fe20000410000 */
[----:B------:R-:W-:Y:S04]  /*9900*/  MUFU.EX2 R197, R14 ;  /* 0x0000000e00c57308 */ /* 0x000fe80000000800 */
[----:B------:R-:W-:-:S04]  /*9910*/  FSEL R12, R12, RZ, P1 ;  /* 0x000000ff0c0c7208 */ /* 0x000fc80000800000 */
[----:B------:R1:W2:Y:S01]  /*9920*/  MUFU.EX2 R16, R5 ;  /* 0x0000000500107308 */ /* 0x0002a20000000800 */
[--C-:B------:R-:W-:Y:S02]  /*9930*/  FFMA.FTZ R4, R4, c[0x0][0x23c], -R12.reuse ;  /* 0x00008f0004047a23 */ /* 0x100fe4000001080c */
[--C-:B------:R-:W-:Y:S02]  /*9940*/  FFMA.FTZ R20, R20, c[0x0][0x23c], -R12.reuse ;  /* 0x00008f0014147a23 */ /* 0x100fe4000001080c */
[--C-:B------:R-:W-:Y:S02]  /*9950*/  FFMA.FTZ R13, R13, c[0x0][0x23c], -R12.reuse ;  /* 0x00008f000d0d7a23 */ /* 0x100fe4000001080c */
[----:B------:R-:W-:Y:S01]  /*9960*/  FFMA.FTZ R19, R19, c[0x0][0x23c], -R12 ;  /* 0x00008f0013137a23 */ /* 0x000fe2000001080c */
[----:B------:R3:W-:Y:S08]  /*9970*/  MUFU.EX2 R185, R4 ;  /* 0x0000000400b97308 */ /* 0x0007f00000000800 */
[----:B------:R4:W5:Y:S01]  /*9980*/  MUFU.EX2 R132, R20 ;  /* 0x0000001400847308 */ /* 0x0009620000000800 */
[----:B-1----:R-:W-:-:S02]  /*9990*/  FADD.FTZ R5, R205, -R6 ;  /* 0x80000006cd057221 */ /* 0x002fc40000010000 */
[-C--:B--2---:R-:W-:Y:S02]  /*99a0*/  FMUL.FTZ R144, R144, R16.reuse ;  /* 0x0000001090907220 */ /* 0x084fe40000410000 */
[----:B------:R-:W-:Y:S02]  /*99b0*/  FMUL.FTZ R5, R5, c[0x0][0x23c] ;  /* 0x00008f0005057a20 */ /* 0x000fe40000410000 */
[-C--:B------:R-:W-:Y:S01]  /*99c0*/  FMUL.FTZ R145, R145, R16.reuse ;  /* 0x0000001091917220 */ /* 0x080fe20000410000 */
[----:B---3--:R-:W-:Y:S01]  /*99d0*/  FSEL R4, R135, RZ, P3 ;  /* 0x000000ff87047208 */ /* 0x008fe20001800000 */
[----:B------:R-:W-:Y:S01]  /*99e0*/  MUFU.EX2 R184, R13 ;  /* 0x0000000d00b87308 */ /* 0x000fe20000000800 */
[-C--:B------:R-:W-:Y:S02]  /*99f0*/  FMUL.FTZ R156, R156, R16.reuse ;  /* 0x000000109c9c7220 */ /* 0x080fe40000410000 */
[-C--:B------:R-:W-:Y:S02]  /*9a00*/  FMUL.FTZ R157, R157, R16.reuse ;  /* 0x000000109d9d7220 */ /* 0x080fe40000410000 */
[----:B------:R-:W-:Y:S01]  /*9a10*/  FADD.FTZ R4, R206, -R4 ;  /* 0x80000004ce047221 */ /* 0x000fe20000010000 */
[----:B----4-:R-:W1:Y:S02]  /*9a20*/  LDSM.16.MT88.4 R20, [R215+0xa000] ;  /* 0x00a00000d714783b */ /* 0x010e640000004200 */
[----:B------:R2:W-:Y:S01]  /*9a30*/  MUFU.EX2 R203, R9 ;  /* 0x0000000900cb7308 */ /* 0x0005e20000000800 */
[----:B------:R-:W-:Y:S01]  /*9a40*/  FMUL.FTZ R15, R4, c[0x0][0x23c] ;  /* 0x00008f00040f7a20 */ /* 0x000fe20000410000 */
[----:B------:R-:W-:Y:S01]  /*9a50*/  FSEL R4, R137, RZ, P1 ;  /* 0x000000ff89047208 */ /* 0x000fe20000800000 */
[-C--:B------:R-:W-:Y:S01]  /*9a60*/  FMUL.FTZ R172, R172, R16.reuse ;  /* 0x00000010acac7220 */ /* 0x080fe20000410000 */
[----:B-----5:R-:W-:Y:S01]  /*9a70*/  F2FP.BF16.PACK_AB R7, R132, R185 ;  /* 0x000000b98407723e */ /* 0x020fe200000010ff */
[----:B------:R-:W-:-:S02]  /*9a80*/  FMUL.FTZ R173, R173, R16 ;  /* 0x00000010adad7220 */ /* 0x000fc40000410000 */
[----:B------:R-:W-:Y:S01]  /*9a90*/  FADD.FTZ R4, R204, -R4 ;  /* 0x80000004cc047221 */ /* 0x000fe20000010000 */
[----:B------:R-:W3:Y:S01]  /*9aa0*/  MUFU.EX2 R202, R11 ;  /* 0x0000000b00ca7308 */ /* 0x000ee20000000800 */
[-C--:B------:R-:W-:Y:S02]  /*9ab0*/  FMUL.FTZ R160, R160, R16.reuse ;  /* 0x00000010a0a07220 */ /* 0x080fe40000410000 */
[----:B------:R-:W-:Y:S02]  /*9ac0*/  FMUL.FTZ R4, R4, c[0x0][0x23c] ;  /* 0x00008f0004047a20 */ /* 0x000fe40000410000 */
[-C--:B------:R-:W-:Y:S02]  /*9ad0*/  FMUL.FTZ R161, R161, R16.reuse ;  /* 0x00000010a1a17220 */ /* 0x080fe40000410000 */
[----:B------:R-:W-:Y:S01]  /*9ae0*/  FMUL.FTZ R36, R36, R16 ;  /* 0x0000001024247220 */ /* 0x000fe20000410000 */
[----:B------:R4:W-:Y:S01]  /*9af0*/  MUFU.EX2 R194, R10 ;  /* 0x0000000a00c27308 */ /* 0x0009e20000000800 */
[----:B--2---:R-:W-:Y:S01]  /*9b00*/  F2FP.BF16.PACK_AB R9, R197, R198 ;  /* 0x000000c6c509723e */ /* 0x004fe200000010ff */
[----:B------:R-:W-:-:S02]  /*9b10*/  FMUL.FTZ R37, R37, R16 ;  /* 0x0000001025257220 */ /* 0x000fc40000410000 */
[-C--:B------:R-:W-:Y:S02]  /*9b20*/  FMUL.FTZ R64, R64, R16.reuse ;  /* 0x0000001040407220 */ /* 0x080fe40000410000 */
[-C--:B------:R-:W-:Y:S02]  /*9b30*/  FMUL.FTZ R65, R65, R16.reuse ;  /* 0x0000001041417220 */ /* 0x080fe40000410000 */
[----:B------:R-:W-:Y:S01]  /*9b40*/  MUFU.EX2 R193, R18 ;  /* 0x0000001200c17308 */ /* 0x000fe20000000800 */
[----:B---3--:R-:W-:Y:S01]  /*9b50*/  F2FP.BF16.PACK_AB R8, R202, R203 ;  /* 0x000000cbca08723e */ /* 0x008fe200000010ff */
[-C--:B------:R-:W-:Y:S01]  /*9b60*/  FMUL.FTZ R80, R80, R16.reuse ;  /* 0x0000001050507220 */ /* 0x080fe20000410000 */
[----:B------:R-:W-:Y:S01]  /*9b70*/  F2FP.BF16.PACK_AB R11, R200, R199 ;  /* 0x000000c7c80b723e */ /* 0x000fe200000010ff */
[-C--:B------:R-:W-:Y:S02]  /*9b80*/  FMUL.FTZ R81, R81, R16.reuse ;  /* 0x0000001051517220 */ /* 0x080fe40000410000 */
[----:B------:R-:W-:-:S02]  /*9b90*/  FMUL.FTZ R68, R68, R16 ;  /* 0x0000001044447220 */ /* 0x000fc40000410000 */
[----:B------:R-:W2:Y:S01]  /*9ba0*/  MUFU.EX2 R195, R17 ;  /* 0x0000001100c37308 */ /* 0x000ea20000000800 */
[----:B----4-:R-:W-:Y:S01]  /*9bb0*/  F2FP.BF16.PACK_AB R10, R236, R201 ;  /* 0x000000c9ec0a723e */ /* 0x010fe200000010ff */
[-C--:B------:R-:W-:Y:S02]  /*9bc0*/  FMUL.FTZ R69, R69, R16.reuse ;  /* 0x0000001045457220 */ /* 0x080fe40000410000 */
[-C--:B------:R-:W-:Y:S02]  /*9bd0*/  FMUL.FTZ R52, R52, R16.reuse ;  /* 0x0000001034347220 */ /* 0x080fe40000410000 */
[-C--:B------:R-:W-:Y:S02]  /*9be0*/  FMUL.FTZ R53, R53, R16.reuse ;  /* 0x0000001035357220 */ /* 0x080fe40000410000 */
[----:B------:R-:W-:Y:S01]  /*9bf0*/  MUFU.EX2 R186, R19 ;  /* 0x0000001300ba7308 */ /* 0x000fe20000000800 */
[-C--:B------:R-:W-:Y:S02]  /*9c00*/  FMUL.FTZ R96, R96, R16.reuse ;  /* 0x0000001060607220 */ /* 0x080fe40000410000 */
[----:B------:R-:W-:-:S02]  /*9c10*/  FMUL.FTZ R97, R97, R16 ;  /* 0x0000001061617220 */ /* 0x000fc40000410000 */
[-C--:B------:R-:W-:Y:S02]  /*9c20*/  FMUL.FTZ R48, R48, R16.reuse ;  /* 0x0000001030307220 */ /* 0x080fe40000410000 */
[-C--:B------:R-:W-:Y:S01]  /*9c30*/  FMUL.FTZ R49, R49, R16.reuse ;  /* 0x0000001031317220 */ /* 0x080fe20000410000 */
[----:B------:R-:W3:Y:S01]  /*9c40*/  MUFU.EX2 R15, R15 ;  /* 0x0000000f000f7308 */ /* 0x000ee20000000800 */
[----:B--2---:R-:W-:Y:S01]  /*9c50*/  F2FP.BF16.PACK_AB R6, R196, R195 ;  /* 0x000000c3c406723e */ /* 0x004fe200000010ff */
[-C--:B------:R-:W-:Y:S02]  /*9c60*/  FMUL.FTZ R116, R116, R16.reuse ;  /* 0x0000001074747220 */ /* 0x080fe40000410000 */
[-C--:B------:R-:W-:Y:S02]  /*9c70*/  FMUL.FTZ R117, R117, R16.reuse ;  /* 0x0000001075757220 */ /* 0x080fe40000410000 */
[-C--:B------:R-:W-:Y:S02]  /*9c80*/  FMUL.FTZ R128, R128, R16.reuse ;  /* 0x0000001080807220 */ /* 0x080fe40000410000 */
[----:B------:R2:W4:Y:S01]  /*9c90*/  MUFU.EX2 R14, R5 ;  /* 0x00000005000e7308 */ /* 0x0005220000000800 */
[----:B------:R-:W-:-:S02]  /*9ca0*/  FMUL.FTZ R129, R129, R16 ;  /* 0x0000001081817220 */ /* 0x000fc40000410000 */
[-C--:B------:R-:W-:Y:S02]  /*9cb0*/  FMUL.FTZ R84, R84, R16.reuse ;  /* 0x0000001054547220 */ /* 0x080fe40000410000 */
[-C--:B------:R-:W-:Y:S02]  /*9cc0*/  FMUL.FTZ R85, R85, R16.reuse ;  /* 0x0000001055557220 */ /* 0x080fe40000410000 */
[----:B------:R-:W-:Y:S01]  /*9cd0*/  FMUL.FTZ R100, R100, R16 ;  /* 0x0000001064647220 */ /* 0x000fe20000410000 */
[----:B------:R5:W1:Y:S01]  /*9ce0*/  MUFU.EX2 R13, R4 ;  /* 0x00000004000d7308 */ /* 0x000a620000000800 */
[-C--:B---3--:R-:W-:Y:S02]  /*9cf0*/  FMUL.FTZ R146, R146, R15.reuse ;  /* 0x0000000f92927220 */ /* 0x088fe40000410000 */
[-C--:B------:R-:W-:Y:S02]  /*9d00*/  FMUL.FTZ R147, R147, R15.reuse ;  /* 0x0000000f93937220 */ /* 0x080fe40000410000 */
[----:B------:R-:W-:-:S02]  /*9d10*/  FMUL.FTZ R158, R158, R15 ;  /* 0x0000000f9e9e7220 */ /* 0x000fc40000410000 */
[----:B------:R-:W-:Y:S01]  /*9d20*/  FMUL.FTZ R159, R159, R15 ;  /* 0x0000000f9f9f7220 */ /* 0x000fe20000410000 */
[----:B--2---:R-:W-:Y:S01]  /*9d30*/  F2FP.BF16.PACK_AB R5, R186, R184 ;  /* 0x000000b8ba05723e */ /* 0x004fe200000010ff */
[-C--:B----4-:R-:W-:Y:S01]  /*9d40*/  FMUL.FTZ R148, R148, R14.reuse ;  /* 0x0000000e94947220 */ /* 0x090fe20000410000 */
[C---:B------:R-:W-:Y:S01]  /*9d50*/  HMMA.16816.F32.BF16 R144, R8.reuse, R24, R144 ;  /* 0x000000180890723c */ /* 0x040fe20000041890 */
        /* <DEDUP_REMOVED lines=136> */
[-C--:B------:R-:W-:Y:S01]  /*a5e0*/  FMUL.FTZ R114, R114, R15.reuse ;  /* 0x0000000f72727220 */ /* 0x080fe20000410000 */
[----:B------:R-:W-:Y:S01]  /*a5f0*/  MOV R6, R158 ;  /* 0x0000009e00067202 */ /* 0x000fe20000000f00 */
[----:B------:R-:W-:Y:S01]  /*a600*/  FMUL.FTZ R115, R115, R15 ;  /* 0x0000000f73737220 */ /* 0x000fe20000410000 */
[----:B------:R-:W-:Y:S02]  /*a610*/  MOV R7, R157 ;  /* 0x0000009d00077202 */ /* 0x000fe40000000f00 */
[----:B------:R-:W-:Y:S01]  /*a620*/  MOV R64, R189 ;  /* 0x000000bd00407202 */ /* 0x000fe20000000f00 */
[----:B------:R-:W-:Y:S01]  /*a630*/  HMMA.16816.F32.BF16 R68, R8, R24, R68 ;  /* 0x000000180844723c */ /* 0x000fe20000041844 */
[----:B------:R-:W-:-:S02]  /*a640*/  MOV R65, R188 ;  /* 0x000000bc00417202 */ /* 0x000fc40000000f00 */
[----:B------:R-:W-:Y:S02]  /*a650*/  MOV R67, R28 ;  /* 0x0000001c00437202 */ /* 0x000fe40000000f00 */
[----:B------:R-:W-:-:S03]  /*a660*/  MOV R66, R29 ;  /* 0x0000001d00427202 */ /* 0x000fc60000000f00 */
[C---:B------:R-:W-:Y:S01]  /*a670*/  HMMA.16816.F32.BF16 R188, R8.reuse, R26, R80 ;  /* 0x0000001a08bc723c */ /* 0x040fe20000041850 */
[----:B------:R1:W-:Y:S06]  /*a680*/  MUFU.EX2 R26, R4 ;  /* 0x00000004001a7308 */ /* 0x0003ec0000000800 */
[----:B------:R-:W-:Y:S01]  /*a690*/  MOV R80, R176 ;  /* 0x000000b000507202 */ /* 0x000fe20000000f00 */
[----:B------:R-:W-:Y:S01]  /*a6a0*/  HMMA.16816.F32.BF16 R52, R8, R20, R52 ;  /* 0x000000140834723c */ /* 0x000fe20000041834 */
[----:B------:R-:W-:Y:S02]  /*a6b0*/  MOV R81, R175 ;  /* 0x000000af00517202 */ /* 0x000fe40000000f00 */
[----:B------:R-:W-:-:S02]  /*a6c0*/  MOV R82, R174 ;  /* 0x000000ae00527202 */ /* 0x000fc40000000f00 */
[----:B------:R-:W-:-:S03]  /*a6d0*/  MOV R83, R173 ;  /* 0x000000ad00537202 */ /* 0x000fc60000000f00 */
[C---:B------:R-:W-:Y:S01]  /*a6e0*/  HMMA.16816.F32.BF16 R240, R8.reuse, R30, R48 ;  /* 0x0000001e08f0723c */ /* 0x040fe20000041830 */
[--C-:B-1----:R-:W-:Y:S01]  /*a6f0*/  FFMA.FTZ R4, R177, c[0x0][0x23c], -R3.reuse ;  /* 0x00008f00b1047a23 */ /* 0x102fe20000010803 */
[----:B------:R-:W-:Y:S03]  /*a700*/  LDSM.16.MT88.4 R48, [R218+0xa800] ;  /* 0x00a80000da30783b */ /* 0x000fe60000004200 */
[----:B------:R1:W2:Y:S03]  /*a710*/  MUFU.EX2 R28, R4 ;  /* 0x00000004001c7308 */ /* 0x0002a60000000800 */
[C---:B------:R-:W-:Y:S08]  /*a720*/  HMMA.16816.F32.BF16 R116, R8.reuse, R32, R116 ;  /* 0x000000200874723c */ /* 0x040ff00000041874 */
[----:B------:R-:W-:Y:S01]  /*a730*/  HMMA.16816.F32.BF16 R32, R8, R34, R128 ;  /* 0x000000220820723c */ /* 0x000fe20000041880 */
[----:B-1----:R-:W-:-:S02]  /*a740*/  FFMA.FTZ R4, R179, c[0x0][0x23c], -R3 ;  /* 0x00008f00b3047a23 */ /* 0x002fc40000010803 */
[----:B------:R-:W-:-:S05]  /*a750*/  FFMA.FTZ R3, R181, c[0x0][0x23c], -R3 ;  /* 0x00008f00b5037a23 */ /* 0x000fca0000010803 */
[----:B------:R-:W-:Y:S01]  /*a760*/  HMMA.16816.F32.BF16 R176, R8, R38, R96 ;  /* 0x0000002608b0723c */ /* 0x000fe20000041860 */
[----:B------:R1:W-:Y:S01]  /*a770*/  MUFU.EX2 R29, R4 ;  /* 0x00000004001d7308 */ /* 0x0003e20000000800 */
[----:B--2---:R-:W-:-:S05]  /*a780*/  F2FP.BF16.PACK_AB R128, R28, R26 ;  /* 0x0000001a1c80723e */ /* 0x004fca00000010ff */
[----:B------:R-:W-:Y:S01]  /*a790*/  MOV R98, R18 ;  /* 0x0000001200627202 */ /* 0x000fe20000000f00 */
[C---:B------:R-:W-:Y:S01]  /*a7a0*/  HMMA.16816.F32.BF16 R84, R8.reuse, R36, R84 ;  /* 0x000000240854723c */ /* 0x040fe20000041854 */
[----:B------:R2:W3:Y:S01]  /*a7b0*/  MUFU.EX2 R27, R3 ;  /* 0x00000003001b7308 */ /* 0x0004e20000000800 */
[----:B------:R-:W-:Y:S02]  /*a7c0*/  MOV R99, R17 ;  /* 0x0000001100637202 */ /* 0x000fe40000000f00 */
[----:B------:R-:W-:Y:S02]  /*a7d0*/  MOV R96, R156 ;  /* 0x0000009c00607202 */ /* 0x000fe40000000f00 */
[----:B------:R-:W-:Y:S01]  /*a7e0*/  LDSM.16.MT88.4 R156, [R213+0xa800] ;  /* 0x00a80000d59c783b */ /* 0x000fe20000004200 */
[----:B------:R-:W-:Y:S01]  /*a7f0*/  MOV R97, R19 ;  /* 0x0000001300617202 */ /* 0x000fe20000000f00 */
[----:B------:R-:W-:Y:S01]  /*a800*/  HMMA.16816.F32.BF16 R100, R8, R40, R100 ;  /* 0x000000280864723c */ /* 0x000fe20000041864 */
[----:B-1----:R-:W-:-:S02]  /*a810*/  MOV R4, R172 ;  /* 0x000000ac00047202 */ /* 0x002fc40000000f00 */
[----:B------:R-:W1:Y:S01]  /*a820*/  LDSM.16.MT88.4 R172, [R215+0xa800] ;  /* 0x00a80000d7ac783b */ /* 0x000e620000004200 */
[----:B--2---:R-:W-:Y:S01]  /*a830*/  FFMA.FTZ R3, R139, c[0x0][0x23c], -R2 ;  /* 0x00008f008b037a23 */ /* 0x004fe20000010802 */
[----:B---3--:R-:W-:-:S03]  /*a840*/  F2FP.BF16.PACK_AB R130, R27, R29 ;  /* 0x0000001d1b82723e */ /* 0x008fc600000010ff */
[----:B------:R2:W-:Y:S02]  /*a850*/  MUFU.EX2 R22, R3 ;  /* 0x0000000300167308 */ /* 0x0005e40000000800 */
[----:B--2---:R-:W-:-:S06]  /*a860*/  FFMA.FTZ R3, R138, c[0x0][0x23c], -R2 ;  /* 0x00008f008a037a23 */ /* 0x004fcc0000010802 */
[----:B------:R2:W3:Y:S02]  /*a870*/  MUFU.EX2 R24, R3 ;  /* 0x0000000300187308 */ /* 0x0004e40000000800 */
[--C-:B--2---:R-:W-:Y:S01]  /*a880*/  FFMA.FTZ R3, R133, c[0x0][0x23c], -R2.reuse ;  /* 0x00008f0085037a23 */ /* 0x104fe20000010802 */
[----:B---3--:R-:W-:Y:S01]  /*a890*/  F2FP.BF16.PACK_AB R129, R24, R22 ;  /* 0x000000161881723e */ /* 0x008fe200000010ff */
[----:B------:R-:W-:-:S04]  /*a8a0*/  FFMA.FTZ R2, R142, c[0x0][0x23c], -R2 ;  /* 0x00008f008e027a23 */ /* 0x000fc80000010802 */
[----:B------:R-:W-:Y:S08]  /*a8b0*/  MUFU.EX2 R25, R3 ;  /* 0x0000000300197308 */ /* 0x000ff00000000800 */
[----:B------:R2:W3:Y:S02]  /*a8c0*/  MUFU.EX2 R23, R2 ;  /* 0x0000000200177308 */ /* 0x0004e40000000800 */
[----:B--2---:R-:W-:Y:S01]  /*a8d0*/  FFMA.FTZ R2, R141, c[0x0][0x23c], -R0 ;  /* 0x00008f008d027a23 */ /* 0x004fe20000010800 */
[----:B---3--:R-:W-:-:S05]  /*a8e0*/  F2FP.BF16.PACK_AB R131, R23, R25 ;  /* 0x000000191783723e */ /* 0x008fca00000010ff */
[----:B------:R2:W-:Y:S02]  /*a8f0*/  MUFU.EX2 R20, R2 ;  /* 0x0000000200147308 */ /* 0x0005e40000000800 */
[C---:B-1----:R-:W-:Y:S08]  /*a900*/  HMMA.16816.F32.BF16 R160, R128.reuse, R172, R160 ;  /* 0x000000ac80a0723c */ /* 0x042ff000000418a0 */
[----:B------:R-:W-:Y:S01]  /*a910*/  HMMA.16816.F32.BF16 R144, R128, R156, R144 ;  /* 0x0000009c8090723c */ /* 0x000fe20000041890 */
[----:B--2---:R-:W-:-:S04]  /*a920*/  FFMA.FTZ R2, R140, c[0x0][0x23c], -R0 ;  /* 0x00008f008c027a23 */ /* 0x004fc80000010800 */
[----:B------:R1:W2:Y:S03]  /*a930*/  MUFU.EX2 R21, R2 ;  /* 0x0000000200157308 */ /* 0x0002a60000000800 */
[----:B------:R-:W-:Y:S01]  /*a940*/  HMMA.16816.F32.BF16 R36, R128, R48, R80 ;  /* 0x000000308024723c */ /* 0x000fe20000041850 */
[----:B------:R-:W3:Y:S01]  /*a950*/  LDSM.16.MT88.4 R80, [R213+0xb800] ;  /* 0x00b80000d550783b */ /* 0x000ee20000004200 */
[--C-:B-1----:R-:W-:Y:S01]  /*a960*/  FFMA.FTZ R2, R143, c[0x0][0x23c], -R0.reuse ;  /* 0x00008f008f027a23 */ /* 0x102fe20000010800 */
[----:B--2---:R-:W-:Y:S01]  /*a970*/  F2FP.BF16.PACK_AB R124, R21, R20 ;  /* 0x00000014157c723e */ /* 0x004fe200000010ff */
[----:B------:R-:W-:-:S04]  /*a980*/  FFMA.FTZ R0, R180, c[0x0][0x23c], -R0 ;  /* 0x00008f00b4007a23 */ /* 0x000fc80000010800 */
[----:B------:R-:W-:Y:S01]  /*a990*/  HMMA.16816.F32.BF16 R140, R8, R42, R112 ;  /* 0x0000002a088c723c */ /* 0x000fe20000041870 */
[----:B------:R-:W-:Y:S01]  /*a9a0*/  MUFU.EX2 R19, R2 ;  /* 0x0000000200137308 */ /* 0x000fe20000000800 */
[----:B------:R-:W1:Y:S05]  /*a9b0*/  LDSM.16.MT88.4 R112, [R218+0xb800] ;  /* 0x00b80000da70783b */ /* 0x000e6a0000004200 */
[----:B------:R-:W-:Y:S02]  /*a9c0*/  FFMA.FTZ R11, R251, R16, R203 ;  /* 0x00000010fb0b7223 */ /* 0x000fe400000100cb */
[----:B------:R2:W4:Y:S01]  /*a9d0*/  MUFU.EX2 R18, R0 ;  /* 0x0000000000127308 */ /* 0x0005220000000800 */
[----:B------:R-:W-:-:S02]  /*a9e0*/  FFMA.FTZ R8, R250, R15, R198 ;  /* 0x0000000ffa087223 */ /* 0x000fc400000100c6 */
        /* <DEDUP_REMOVED lines=74> */
[----:B------:R-:W-:Y:S01]  /*ae90*/  UIADD3 UR4, UR8, -0x2, URZ ;  /* 0xfffffffe08047890 */ /* 0x000fe2000fffe03f */
[----:B------:R-:W-:Y:S01]  /*aea0*/  MOV R2, R238 ;  /* 0x000000ee00027202 */ /* 0x000fe20000000f00 */
[----:B------:R-:W-:-:S04]  /*aeb0*/  DEPBAR.LE SB0, 0x0 ;  /* 0x000080000000791a */ /* 0x000fc80000000000 */
[----:B------:R-:W-:Y:S01]  /*aec0*/  MOV R0, UR4 ;  /* 0x0000000400007c02 */ /* 0x000fe20008000f00 */
[----:B------:R-:W-:Y:S02]  /*aed0*/  UIADD3 UR5, UP0, -UR10, 0x80, URZ ;  /* 0x000000800a057890 */ /* 0x000fe4000ff1e13f */
[----:B------:R-:W-:Y:S02]  /*aee0*/  UIADD3 UR20, UR8, -0x4, URZ ;  /* 0xfffffffc08147890 */ /* 0x000fe4000fffe03f */
[----:B------:R-:W-:Y:S01]  /*aef0*/  IMAD R0, R0, UR17, R2 ;  /* 0x0000001100007c24 */ /* 0x000fe2000f8e0202 */
[----:B------:R-:W-:Y:S02]  /*af00*/  UIADD3.X UR4, URZ, ~UR14, URZ, UP0, !UPT ;  /* 0x8000000e3f047290 */ /* 0x000fe400087fe43f */
[----:B------:R-:W-:Y:S02]  /*af10*/  UISETP.GT.AND UP0, UPT, UR20, UR9, UPT ;  /* 0x000000091400728c */ /* 0x000fe4000bf04270 */
[----:B------:R-:W-:-:S04]  /*af20*/  LEA R0, R0, c[0x0][0x170], 0x1 ;  /* 0x00005c0000007a11 */ /* 0x000fc800078e08ff */
[----:B------:R-:W-:Y:S02]  /*af30*/  IADD3 R2, -R237, UR17, R0 ;  /* 0x00000011ed027c10 */ /* 0x000fe4000fffe100 */
[----:B------:R-:W-:Y:S01]  /*af40*/  IADD3 R0, R0, -UR10, RZ ;  /* 0x8000000a00007c10 */ /* 0x000fe2000fffe0ff */
[----:B------:R-:W-:Y:S01]  /*af50*/  BAR.SYNC.DEFER_BLOCKING 0x0 ;  /* 0x0000000000007b1d */ /* 0x000fe20000010000 */
[----:B------:R-:W-:Y:S02]  /*af60*/  IADD3 R236, P1, R2, -UR10, RZ ;  /* 0x8000000a02ec7c10 */ /* 0x000fe4000ff3e0ff */
[C---:B------:R-:W-:Y:S02]  /*af70*/  IADD3 R238, P3, R0.reuse, -UR10, RZ ;  /* 0x8000000a00ee7c10 */ /* 0x040fe4000ff7e0ff */
[----:B------:R-:W-:Y:S02]  /*af80*/  IADD3 R4, P2, R0, UR5, RZ ;  /* 0x0000000500047c10 */ /* 0x000fe4000ff5e0ff */
[----:B------:R-:W-:-:S02]  /*af90*/  IADD3 R2, P0, R2, UR5, RZ ;  /* 0x0000000502027c10 */ /* 0x000fc4000ff1e0ff */
[C---:B------:R-:W-:Y:S02]  /*afa0*/  IADD3.X R239, R209.reuse, ~UR14, RZ, P3, !PT ;  /* 0x8000000ed1ef7c10 */ /* 0x040fe40009ffe4ff */
[----:B------:R-:W-:Y:S02]  /*afb0*/  IADD3.X R5, R209, UR4, RZ, P2, !PT ;  /* 0x00000004d1057c10 */ /* 0x000fe400097fe4ff */
[C---:B------:R-:W-:Y:S02]  /*afc0*/  IADD3.X R237, R211.reuse, ~UR14, RZ, P1, !PT ;  /* 0x8000000ed3ed7c10 */ /* 0x040fe40008ffe4ff */
[----:B------:R-:W-:Y:S02]  /*afd0*/  IADD3.X R3, R211, UR4, RZ, P0, !PT ;  /* 0x00000004d3037c10 */ /* 0x000fe400087fe4ff */
[----:B------:R-:W-:Y:S01]  /*afe0*/  PLOP3.LUT P0, PT, PT, PT, UP0, 0x80, 0x0 ;  /* 0x000000000000781c */ /* 0x000fe20003f0f008 */
        /* <DEDUP_REMOVED lines=8> */
[----:B------:R-:W3:Y:S04]  /*b070*/  LDSM.16.M88.4 R8, [R214+0x2000] ;  /* 0x00200000d608783b */ /* 0x000ee80000000200 */
[----:B------:R-:W4:Y:S04]  /*b080*/  LDSM.16.M88.4 R16, [R212+0x8800] ;  /* 0x00880000d410783b */ /* 0x000f280000000200 */
[----:B------:R-:W5:Y:S04]  /*b090*/  LDSM.16.M88.4 R12, [R214] ;  /* 0x00000000d60c783b */ /* 0x000f680000000200 */
[----:B------:R-:W-:Y:S04]  /*b0a0*/  LDSM.16.M88.4 R32, [R223] ;  /* 0x00000000df20783b */ /* 0x000fe80000000200 */
[----:B--2---:R-:W2:Y:S04]  /*b0b0*/  LDSM.16.M88.4 R4, [R216+0x2000] ;  /* 0x00200000d804783b */ /* 0x004ea80000000200 */
        /* <DEDUP_REMOVED lines=8> */
[C---:B------:R-:W-:Y:S08]  /*b140*/  HMMA.16816.F32.BF16 R196, R12.reuse, R20, RZ ;  /* 0x000000140cc4723c */ /* 0x040ff000000418ff */
[C---:B------:R-:W-:Y:S01]  /*b150*/  HMMA.16816.F32.BF16 R192, R12.reuse, R22, RZ ;  /* 0x000000160cc0723c */ /* 0x040fe200000418ff */
[----:B------:R-:W-:Y:S07]  /*b160*/  LDSM.16.M88.4 R20, [R221+0x8800] ;  /* 0x00880000dd14783b */ /* 0x000fee0000000200 */
[----:B------:R-:W-:Y:S08]  /*b170*/  HMMA.16816.F32.BF16 R16, R12, R18, RZ ;  /* 0x000000120c10723c */ /* 0x000ff000000418ff */
[C---:B--2---:R-:W-:Y:S08]  /*b180*/  HMMA.16816.F32.BF16 R188, R4.reuse, R32, R180 ;  /* 0x0000002004bc723c */ /* 0x044ff000000418b4 */
[C---:B-1----:R-:W-:Y:S08]  /*b190*/  HMMA.16816.F32.BF16 R180, R4.reuse, R28, R140 ;  /* 0x0000001c04b4723c */ /* 0x042ff0000004188c */
[C---:B------:R-:W-:Y:S08]  /*b1a0*/  HMMA.16816.F32.BF16 R176, R4.reuse, R34, R176 ;  /* 0x0000002204b0723c */ /* 0x040ff000000418b0 */
[----:B------:R-:W-:Y:S01]  /*b1b0*/  HMMA.16816.F32.BF16 R12, R4, R30, R24 ;  /* 0x0000001e040c723c */ /* 0x000fe20000041818 */
[----:B------:R-:W1:Y:S04]  /*b1c0*/  LDSM.16.M88.4 R4, [R222+0x2000] ;  /* 0x00200000de04783b */ /* 0x000e680000000200 */
[----:B------:R-:W2:Y:S03]  /*b1d0*/  LDSM.16.M88.4 R24, [R221+0x8000] ;  /* 0x00800000dd18783b */ /* 0x000ea60000000200 */
[C---:B---3--:R-:W-:Y:S08]  /*b1e0*/  HMMA.16816.F32.BF16 R196, R8.reuse, R32, R196 ;  /* 0x0000002008c4723c */ /* 0x048ff000000418c4 */
[C---:B------:R-:W-:Y:S08]  /*b1f0*/  HMMA.16816.F32.BF16 R140, R8.reuse, R34, R192 ;  /* 0x00000022088c723c */ /* 0x040ff000000418c0 */
[C---:B------:R-:W-:Y:S08]  /*b200*/  HMMA.16816.F32.BF16 R204, R8.reuse, R28, R184 ;  /* 0x0000001c08cc723c */ /* 0x040ff000000418b8 */
[----:B------:R-:W-:Y:S01]  /*b210*/  HMMA.16816.F32.BF16 R32, R8, R30, R16 ;  /* 0x0000001e0820723c */ /* 0x000fe20000041810 */
[----:B------:R-:W3:Y:S04]  /*b220*/  LDSM.16.M88.4 R8, [R222] ;  /* 0x00000000de08783b */ /* 0x000ee80000000200 */
[----:B------:R-:W-:Y:S03]  /*b230*/  LDSM.16.M88.4 R16, [R219] ;  /* 0x00000000db10783b */ /* 0x000fe60000000200 */
[C---:B-1----:R-:W-:Y:S08]  /*b240*/  HMMA.16816.F32.BF16 R192, R4.reuse, R20, R180 ;  /* 0x0000001404c0723c */ /* 0x042ff000000418b4 */
[C---:B--2---:R-:W-:Y:S08]  /*b250*/  HMMA.16816.F32.BF16 R184, R4.reuse, R24, R188 ;  /* 0x0000001804b8723c */ /* 0x044ff000000418bc */
[C---:B------:R-:W-:Y:S08]  /*b260*/  HMMA.16816.F32.BF16 R176, R4.reuse, R26, R176 ;  /* 0x0000001a04b0723c */ /* 0x040ff000000418b0 */
[----:B------:R-:W-:Y:S01]  /*b270*/  HMMA.16816.F32.BF16 R28, R4, R22, R12 ;  /* 0x00000016041c723c */ /* 0x000fe2000004180c */
[----:B------:R-:W1:Y:S04]  /*b280*/  LDSM.16.M88.4 R4, [R220+0x2000] ;  /* 0x00200000dc04783b */ /* 0x000e680000000200 */
[----:B------:R-:W2:Y:S03]  /*b290*/  LDSM.16.M88.4 R12, [R219+0x800] ;  /* 0x00080000db0c783b */ /* 0x000ea60000000200 */
[C---:B---3--:R-:W-:Y:S08]  /*b2a0*/  HMMA.16816.F32.BF16 R200, R8.reuse, R24, R196 ;  /* 0x0000001808c8723c */ /* 0x048ff000000418c4 */
[C---:B------:R-:W-:Y:S01]  /*b2b0*/  HMMA.16816.F32.BF16 R196, R8.reuse, R26, R140 ;  /* 0x0000001a08c4723c */ /* 0x040fe2000004188c */
[----:B------:R-:W-:Y:S07]  /*b2c0*/  LDSM.16.M88.4 R140, [R212+0x9000] ;  /* 0x00900000d48c783b */ /* 0x000fee0000000200 */
[C---:B------:R-:W-:Y:S08]  /*b2d0*/  HMMA.16816.F32.BF16 R188, R8.reuse, R20, R204 ;  /* 0x0000001408bc723c */ /* 0x040ff000000418cc */
[----:B------:R-:W-:Y:S01]  /*b2e0*/  HMMA.16816.F32.BF16 R24, R8, R22, R32 ;  /* 0x000000160818723c */ /* 0x000fe20000041820 */
[----:B------:R-:W3:Y:S04]  /*b2f0*/  LDSM.16.M88.4 R8, [R220] ;  /* 0x00000000dc08783b */ /* 0x000ee80000000200 */
[----:B------:R-:W-:Y:S03]  /*b300*/  LDSM.16.M88.4 R32, [R212+0x9800] ;  /* 0x00980000d420783b */ /* 0x000fe60000000200 */
[C---:B-1----:R-:W-:Y:S08]  /*b310*/  HMMA.16816.F32.BF16 R180, R4.reuse, R18, R176 ;  /* 0x0000001204b4723c */ /* 0x042ff000000418b0 */
[C---:B------:R-:W-:Y:S08]  /*b320*/  HMMA.16816.F32.BF16 R184, R4.reuse, R16, R184 ;  /* 0x0000001004b8723c */ /* 0x040ff000000418b8 */
[C---:B--2---:R-:W-:Y:S08]  /*b330*/  HMMA.16816.F32.BF16 R176, R4.reuse, R12, R192 ;  /* 0x0000000c04b0723c */ /* 0x044ff000000418c0 */
[----:B------:R-:W-:Y:S01]  /*b340*/  HMMA.16816.F32.BF16 R20, R4, R14, R28 ;  /* 0x0000000e0414723c */ /* 0x000fe2000004181c */
[----:B------:R-:W1:Y:S04]  /*b350*/  LDSM.16.M88.4 R4, [R214+0x6000] ;  /* 0x00600000d604783b */ /* 0x000e680000000200 */
[----:B------:R-:W-:Y:S03]  /*b360*/  LDSM.16.M88.4 R28, [R224] ;  /* 0x00000000e01c783b */ /* 0x000fe60000000200 */
[C---:B---3--:R-:W-:Y:S08]  /*b370*/  HMMA.16816.F32.BF16 R208, R8.reuse, R16, R200 ;  /* 0x0000001008d0723c */ /* 0x048ff000000418c8 */
        /* <DEDUP_REMOVED lines=41> */
[----:B-1----:R-:W-:Y:S01]  /*b610*/  HMMA.16816.F32.BF16 R140, R4, R20, R140 ;  /* 0x00000014048c723c */ /* 0x002fe2000004188c */
[----:B------:R1:W3:Y:S07]  /*b620*/  MUFU.TANH R193, R180 ;  /* 0x000000b400c17308 */ /* 0x0002ee0000002400 */
[-C--:B------:R-:W-:Y:S01]  /*b630*/  HMMA.16816.F32.BF16 R28, R8, R22.reuse, R28 ;  /* 0x00000016081c723c */ /* 0x080fe2000004181c */
[----:B------:R4:W2:Y:S07]  /*b640*/  MUFU.TANH R192, R181 ;  /* 0x000000b500c07308 */ /* 0x0008ae0000002400 */
[----:B------:R-:W-:Y:S01]  /*b650*/  HMMA.16816.F32.BF16 R20, R4, R22, R32 ;  /* 0x000000160414723c */ /* 0x000fe20000041820 */
[----:B-1----:R-:W-:-:S06]  /*b660*/  FMUL.FTZ R180, R182, c[0x0][0x2ec] ;  /* 0x0000bb00b6b47a20 */ /* 0x002fcc0000410000 */
[----:B------:R-:W1:Y:S01]  /*b670*/  MUFU.TANH R180, R180 ;  /* 0x000000b400b47308 */ /* 0x000e620000002400 */
[C---:B------:R-:W-:Y:S01]  /*b680*/  HMMA.16816.F32.BF16 R176, R12.reuse, R24, R200 ;  /* 0x000000180cb0723c */ /* 0x040fe200000418c8 */
[----:B------:R-:W-:Y:S02]  /*b690*/  FMUL.FTZ R133, R140, c[0x0][0x2ec] ;  /* 0x0000bb008c857a20 */ /* 0x000fe40000410000 */
[----:B----4-:R-:W-:Y:S02]  /*b6a0*/  FMUL.FTZ R181, R183, c[0x0][0x2ec] ;  /* 0x0000bb00b7b57a20 */ /* 0x010fe40000410000 */
[----:B------:R-:W-:Y:S02]  /*b6b0*/  FMUL.FTZ R132, R142, c[0x0][0x2ec] ;  /* 0x0000bb008e847a20 */ /* 0x000fe40000410000 */
[----:B------:R-:W-:Y:S01]  /*b6c0*/  FMUL.FTZ R140, R143, c[0x0][0x2ec] ;  /* 0x0000bb008f8c7a20 */ /* 0x000fe20000410000 */
[----:B------:R-:W-:Y:S01]  /*b6d0*/  HMMA.16816.F32.BF16 R12, R12, R26, R204 ;  /* 0x0000001a0c0c723c */ /* 0x000fe200000418cc */
[----:B------:R-:W-:Y:S01]  /*b6e0*/  FMUL.FTZ R28, R28, c[0x0][0x2ec] ;  /* 0x0000bb001c1c7a20 */ /* 0x000fe20000410000 */
[----:B------:R-:W4:Y:S01]  /*b6f0*/  MUFU.TANH R181, R181 ;  /* 0x000000b500b57308 */ /* 0x000f220000002400 */
        /* <DEDUP_REMOVED lines=9> */
[----:B------:R-:W1:Y:S08]  /*b790*/  MUFU.TANH R32, R29 ;  /* 0x0000001d00207308 */ /* 0x000e700000002400 */
[----:B------:R-:W1:Y:S08]  /*b7a0*/  MUFU.TANH R139, R30 ;  /* 0x0000001e008b7308 */ /* 0x000e700000002400 */
[----:B------:R2:W1:Y:S08]  /*b7b0*/  MUFU.TANH R142, R31 ;  /* 0x0000001f008e7308 */ /* 0x0004700000002400 */
[----:B------:R-:W1:Y:S08]  /*b7c0*/  MUFU.TANH R138, R20 ;  /* 0x00000014008a7308 */ /* 0x000e700000002400 */
[----:B------:R-:W1:Y:S01]  /*b7d0*/  MUFU.TANH R143, R21 ;  /* 0x00000015008f7308 */ /* 0x000e620000002400 */
[C---:B--2---:R-:W-:Y:S07]  /*b7e0*/  HMMA.16816.F32.BF16 R28, R8.reuse, R16, R184 ;  /* 0x00000010081c723c */ /* 0x044fee00000418b8 */
[----:B------:R-:W2:Y:S01]  /*b7f0*/  MUFU.TANH R182, R22 ;  /* 0x0000001600b67308 */ /* 0x000ea20000002400 */
[----:B------:R-:W-:Y:S07]  /*b800*/  HMMA.16816.F32.BF16 R8, R8, R18, R188 ;  /* 0x000000120808723c */ /* 0x000fee00000418bc */
[----:B------:R5:W1:Y:S08]  /*b810*/  MUFU.TANH R183, R23 ;  /* 0x0000001700b77308 */ /* 0x000a700000002400 */
[----:B------:R-:W1:Y:S01]  /*b820*/  MUFU.TANH R133, R133 ;  /* 0x0000008500857308 */ /* 0x000e620000002400 */
[----:B------:R-:W-:-:S02]  /*b830*/  FMUL.FTZ R30, R30, c[0x0][0x2ec] ;  /* 0x0000bb001e1e7a20 */ /* 0x000fc40000410000 */
[----:B------:R-:W-:Y:S01]  /*b840*/  FMUL.FTZ R24, R31, c[0x0][0x2ec] ;  /* 0x0000bb001f187a20 */ /* 0x000fe20000410000 */
[----:B-----5:R-:W-:Y:S05]  /*b850*/  HMMA.16816.F32.BF16 R20, R4, R16, R176 ;  /* 0x000000100414723c */ /* 0x020fea00000418b0 */
[----:B------:R-:W-:Y:S01]  /*b860*/  FMUL.FTZ R8, R8, c[0x0][0x2ec] ;  /* 0x0000bb0008087a20 */ /* 0x000fe20000410000 */
[----:B------:R1:W1:Y:S01]  /*b870*/  MUFU.TANH R34, R30 ;  /* 0x0000001e00227308 */ /* 0x0002620000002400 */
[----:B------:R-:W-:Y:S02]  /*b880*/  FMUL.FTZ R9, R9, c[0x0][0x2ec] ;  /* 0x0000bb0009097a20 */ /* 0x000fe40000410000 */
[----:B------:R-:W-:-:S02]  /*b890*/  FMUL.FTZ R10, R10, c[0x0][0x2ec] ;  /* 0x0000bb000a0a7a20 */ /* 0x000fc40000410000 */
[----:B------:R-:W-:Y:S01]  /*b8a0*/  FMUL.FTZ R17, R28, c[0x0][0x2ec] ;  /* 0x0000bb001c117a20 */ /* 0x000fe20000410000 */
[----:B------:R-:W-:Y:S01]  /*b8b0*/  HMMA.16816.F32.BF16 R4, R4, R18, R12 ;  /* 0x000000120404723c */ /* 0x000fe2000004180c */
[----:B------:R-:W-:Y:S01]  /*b8c0*/  FMUL.FTZ R16, R29, c[0x0][0x2ec] ;  /* 0x0000bb001d107a20 */ /* 0x000fe20000410000 */
[----:B------:R-:W1:Y:S01]  /*b8d0*/  MUFU.TANH R141, R141 ;  /* 0x0000008d008d7308 */ /* 0x000e620000002400 */
[----:B------:R-:W-:-:S07]  /*b8e0*/  FMUL.FTZ R11, R11, c[0x0][0x2ec] ;  /* 0x0000bb000b0b7a20 */ /* 0x000fce0000410000 */
[----:B------:R-:W1:Y:S02]  /*b8f0*/  MUFU.TANH R132, R132 ;  /* 0x0000008400847308 */ /* 0x000e640000002400 */
[----:B------:R-:W-:Y:S02]  /*b900*/  FMUL.FTZ R22, R22, c[0x0][0x2ec] ;  /* 0x0000bb0016167a20 */ /* 0x000fe40000410000 */
[----:B------:R-:W-:-:S04]  /*b910*/  FMUL.FTZ R23, R23, c[0x0][0x2ec] ;  /* 0x0000bb0017177a20 */ /* 0x000fc80000410000 */
[----:B------:R-:W1:Y:S01]  /*b920*/  MUFU.TANH R140, R140 ;  /* 0x0000008c008c7308 */ /* 0x000e620000002400 */
[----:B------:R-:W-:Y:S02]  /*b930*/  FMUL.FTZ R20, R20, c[0x0][0x2ec] ;  /* 0x0000bb0014147a20 */ /* 0x000fe40000410000 */
[----:B------:R-:W-:-:S03]  /*b940*/  FMUL.FTZ R21, R21, c[0x0][0x2ec] ;  /* 0x0000bb0015157a20 */ /* 0x000fc60000410000 */
[----:B------:R-:W-:Y:S02]  /*b950*/  FMUL.FTZ R4, R4, c[0x0][0x2ec] ;  /* 0x0000bb0004047a20 */ /* 0x000fe40000410000 */
[----:B------:R-:W-:Y:S01]  /*b960*/  FMUL.FTZ R5, R5, c[0x0][0x2ec] ;  /* 0x0000bb0005057a20 */ /* 0x000fe20000410000 */
[----:B------:R1:W1:Y:S01]  /*b970*/  MUFU.TANH R31, R22 ;  /* 0x00000016001f7308 */ /* 0x0002620000002400 */
[----:B------:R-:W-:Y:S02]  /*b980*/  FMUL.FTZ R6, R6, c[0x0][0x2ec] ;  /* 0x0000bb0006067a20 */ /* 0x000fe40000410000 */
[----:B------:R-:W-:-:S05]  /*b990*/  FMUL.FTZ R7, R7, c[0x0][0x2ec] ;  /* 0x0000bb0007077a20 */ /* 0x000fca0000410000 */
[----:B------:R1:W1:Y:S08]  /*b9a0*/  MUFU.TANH R35, R23 ;  /* 0x0000001700237308 */ /* 0x0002700000002400 */
        /* <DEDUP_REMOVED lines=41> */
.L_x_1910:
[----:B--234-:R-:W-:-:S04]  /*bc40*/  MOV R0, UR20 ;  /* 0x0000001400007c02 */ /* 0x01cfc80008000f00 */
[----:B------:R-:W-:-:S04]  /*bc50*/  LEA R0, R0, R252, 0x5 ;  /* 0x000000fc00007211 */ /* 0x000fc800078e28ff */
[CC--:B------:R-:W-:Y:S02]  /*bc60*/  ISETP.GE.AND P1, PT, R0.reuse, R235.reuse, PT ;  /* 0x000000eb0000720c */ /* 0x0c0fe40003f26270 */
[C---:B-1----:R-:W-:Y:S02]  /*bc70*/  IADD3 R8, R0.reuse, 0x1, RZ ;  /* 0x0000000100087810 */ /* 0x042fe40007ffe0ff */
[----:B------:R-:W-:Y:S02]  /*bc80*/  IADD3 R7, R0, 0x8, RZ ;  /* 0x0000000800077810 */ /* 0x000fe40007ffe0ff */
[----:B------:R-:W-:Y:S02]  /*bc90*/  ISETP.GE.AND P3, PT, R8, R235, PT ;  /* 0x000000eb0800720c */ /* 0x000fe40003f66270 */
[C---:B------:R-:W-:Y:S02]  /*bca0*/  ISETP.LT.OR P1, PT, R0.reuse, R231, P1 ;  /* 0x000000e70000720c */ /* 0x040fe40000f21670 */
[----:B------:R-:W-:-:S02]  /*bcb0*/  ISETP.GE.AND P6, PT, R0, R234, PT ;  /* 0x000000ea0000720c */ /* 0x000fc40003fc6270 */
[C---:B------:R-:W-:Y:S02]  /*bcc0*/  ISETP.GE.AND P5, PT, R0.reuse, R233, PT ;  /* 0x000000e90000720c */ /* 0x040fe40003fa6270 */
[C---:B------:R-:W-:Y:S02]  /*bcd0*/  ISETP.GE.AND P4, PT, R0.reuse, R232, PT ;  /* 0x000000e80000720c */ /* 0x040fe40003f86270 */
[----:B------:R-:W-:Y:S02]  /*bce0*/  IADD3 R6, R0, 0x9, RZ ;  /* 0x0000000900067810 */ /* 0x000fe40007ffe0ff */
[----:B------:R-:W-:Y:S02]  /*bcf0*/  ISETP.LT.OR P3, PT, R8, R231, P3 ;  /* 0x000000e70800720c */ /* 0x000fe40001f61670 */
[----:B------:R-:W-:Y:S02]  /*bd00*/  ISETP.GE.AND P2, PT, R7, R235, PT ;  /* 0x000000eb0700720c */ /* 0x000fe40003f46270 */
[----:B------:R-:W-:-:S02]  /*bd10*/  FSEL R9, R193, -INF , !P1 ;  /* 0xff800000c1097808 */ /* 0x000fc40004800000 */
[C---:B------:R-:W-:Y:S02]  /*bd20*/  IADD3 R5, R0.reuse, 0x10, RZ ;  /* 0x0000001000057810 */ /* 0x040fe40007ffe0ff */
[C---:B------:R-:W-:Y:S02]  /*bd30*/  IADD3 R4, R0.reuse, 0x11, RZ ;  /* 0x0000001100047810 */ /* 0x040fe40007ffe0ff */
[C---:B------:R-:W-:Y:S02]  /*bd40*/  IADD3 R3, R0.reuse, 0x18, RZ ;  /* 0x0000001800037810 */ /* 0x040fe40007ffe0ff */
[C---:B------:R-:W-:Y:S02]  /*bd50*/  IADD3 R2, R0.reuse, 0x19, RZ ;  /* 0x0000001900027810 */ /* 0x040fe40007ffe0ff */
[C---:B------:R-:W-:Y:S02]  /*bd60*/  ISETP.LT.OR P6, PT, R0.reuse, R230, P6 ;  /* 0x000000e60000720c */ /* 0x040fe400037c1670 */
[----:B------:R-:W-:-:S02]  /*bd70*/  ISETP.LT.OR P5, PT, R0, R229, P5 ;  /* 0x000000e50000720c */ /* 0x000fc40002fa1670 */
[----:B------:R-:W-:Y:S02]  /*bd80*/  ISETP.LT.OR P4, PT, R0, R228, P4 ;  /* 0x000000e40000720c */ /* 0x000fe40002781670 */
[----:B------:R-:W-:Y:S02]  /*bd90*/  ISETP.GE.AND P1, PT, R6, R235, PT ;  /* 0x000000eb0600720c */ /* 0x000fe40003f26270 */
[----:B------:R-:W-:Y:S02]  /*bda0*/  FSEL R20, R192, -INF , !P3 ;  /* 0xff800000c0147808 */ /* 0x000fe40005800000 */
[----:B------:R-:W-:Y:S02]  /*bdb0*/  ISETP.LT.OR P2, PT, R7, R231, P2 ;  /* 0x000000e70700720c */ /* 0x000fe40001741670 */
[----:B------:R-:W-:Y:S02]  /*bdc0*/  FMNMX.FTZ R0, R136, R9, !PT ;  /* 0x0000000988007209 */ /* 0x000fe40007810000 */
[----:B------:R-:W-:-:S02]  /*bdd0*/  ISETP.GE.AND P3, PT, R5, R235, PT ;  /* 0x000000eb0500720c */ /* 0x000fc40003f66270 */
[-C--:B------:R-:W-:Y:S02]  /*bde0*/  ISETP.LT.OR P1, PT, R6, R231.reuse, P1 ;  /* 0x000000e70600720c */ /* 0x080fe40000f21670 */
[----:B------:R-:W-:Y:S02]  /*bdf0*/  FSEL R19, R33, -INF , !P2 ;  /* 0xff80000021137808 */ /* 0x000fe40005000000 */
[----:B------:R-:W-:Y:S02]  /*be00*/  FMNMX.FTZ R0, R20, R0, !PT ;  /* 0x0000000014007209 */ /* 0x000fe40007810000 */
[----:B------:R-:W-:Y:S02]  /*be10*/  ISETP.LT.OR P3, PT, R5, R231, P3 ;  /* 0x000000e70500720c */ /* 0x000fe40001f61670 */
[----:B------:R-:W-:Y:S02]  /*be20*/  ISETP.GE.AND P2, PT, R4, R235, PT ;  /* 0x000000eb0400720c */ /* 0x000fe40003f46270 */
[----:B------:R-:W-:-:S02]  /*be30*/  FSEL R18, R32, -INF , !P1 ;  /* 0xff80000020127808 */ /* 0x000fc40004800000 */
[----:B------:R-:W-:Y:S02]  /*be40*/  FMNMX.FTZ R0, R19, R0, !PT ;  /* 0x0000000013007209 */ /* 0x000fe40007810000 */
[----:B------:R-:W-:Y:S02]  /*be50*/  FSEL R177, R17, -INF , !P3 ;  /* 0xff80000011b17808 */ /* 0x000fe40005800000 */
[-C--:B------:R-:W-:Y:S02]  /*be60*/  ISETP.GE.AND P1, PT, R3, R235.reuse, PT ;  /* 0x000000eb0300720c */ /* 0x080fe40003f26270 */
[----:B------:R-:W-:Y:S02]  /*be70*/  ISETP.GE.AND P3, PT, R2, R235, PT ;  /* 0x000000eb0200720c */ /* 0x000fe40003f66270 */
[----:B------:R-:W-:Y:S02]  /*be80*/  ISETP.LT.OR P2, PT, R4, R231, P2 ;  /* 0x000000e70400720c */ /* 0x000fe40001741670 */
[----:B------:R-:W-:-:S02]  /*be90*/  FMNMX.FTZ R0, R18, R0, !PT ;  /* 0x0000000012007209 */ /* 0x000fc40007810000 */
[-C--:B------:R-:W-:Y:S02]  /*bea0*/  ISETP.LT.OR P1, PT, R3, R231.reuse, P1 ;  /* 0x000000e70300720c */ /* 0x080fe40000f21670 */
[----:B------:R-:W-:Y:S02]  /*beb0*/  ISETP.LT.OR P3, PT, R2, R231, P3 ;  /* 0x000000e70200720c */ /* 0x000fe40001f61670 */
[----:B------:R-:W-:Y:S02]  /*bec0*/  FSEL R176, R16, -INF , !P2 ;  /* 0xff80000010b07808 */ /* 0x000fe40005000000 */
[----:B------:R-:W-:Y:S02]  /*bed0*/  FMNMX.FTZ R0, R177, R0, !PT ;  /* 0x00000000b1007209 */ /* 0x000fe40007810000 */
[----:B------:R-:W-:Y:S02]  /*bee0*/  FSEL R178, R13, -INF , !P1 ;  /* 0xff8000000db27808 */ /* 0x000fe40004800000 */
[----:B------:R-:W-:-:S02]  /*bef0*/  FSEL R179, R12, -INF , !P3 ;  /* 0xff8000000cb37808 */ /* 0x000fc40005800000 */
[C---:B------:R-:W-:Y:S02]  /*bf00*/  ISETP.GE.AND P2, PT, R8.reuse, R234, PT ;  /* 0x000000ea0800720c */ /* 0x040fe40003f46270 */
[C---:B------:R-:W-:Y:S02]  /*bf10*/  ISETP.GE.AND P1, PT, R8.reuse, R233, PT ;  /* 0x000000e90800720c */ /* 0x040fe40003f26270 */
[----:B------:R-:W-:Y:S02]  /*bf20*/  ISETP.GE.AND P3, PT, R8, R232, PT ;  /* 0x000000e80800720c */ /* 0x000fe40003f66270 */
[----:B------:R-:W-:Y:S02]  /*bf30*/  FMNMX.FTZ R0, R176, R0, !PT ;  /* 0x00000000b0007209 */ /* 0x000fe40007810000 */
[C---:B------:R-:W-:Y:S02]  /*bf40*/  ISETP.LT.OR P2, PT, R8.reuse, R230, P2 ;  /* 0x000000e60800720c */ /* 0x040fe40001741670 */
[----:B------:R-:W-:-:S02]  /*bf50*/  ISETP.LT.OR P1, PT, R8, R229, P1 ;  /* 0x000000e50800720c */ /* 0x000fc40000f21670 */
[----:B------:R-:W-:Y:S02]  /*bf60*/  ISETP.LT.OR P3, PT, R8, R228, P3 ;  /* 0x000000e40800720c */ /* 0x000fe40001f61670 */
[----:B------:R-:W-:Y:S02]  /*bf70*/  FMNMX.FTZ R0, R178, R0, !PT ;  /* 0x00000000b2007209 */ /* 0x000fe40007810000 */
[----:B------:R-:W-:Y:S02]  /*bf80*/  FSEL R8, R180, -INF , !P6 ;  /* 0xff800000b4087808 */ /* 0x000fe40007000000 */
[----:B------:R-:W-:Y:S02]  /*bf90*/  FSEL R10, R133, -INF , !P5 ;  /* 0xff800000850a7808 */ /* 0x000fe40006800000 */
[----:B------:R-:W-:Y:S02]  /*bfa0*/  FSEL R11, R132, -INF , !P4 ;  /* 0xff800000840b7808 */ /* 0x000fe40006000000 */
[----:B------:R-:W-:-:S02]  /*bfb0*/  FSEL R16, R181, -INF , !P2 ;  /* 0xff800000b5107808 */ /* 0x000fc40005000000 */
[----:B------:R-:W-:Y:S02]  /*bfc0*/  FSEL R17, R141, -INF , !P1 ;  /* 0xff8000008d117808 */ /* 0x000fe40004800000 */
[----:B------:R-:W-:Y:S02]  /*bfd0*/  FSEL R21, R140, -INF , !P3 ;  /* 0xff8000008c157808 */ /* 0x000fe40005800000 */
[C---:B------:R-:W-:Y:S02]  /*bfe0*/  ISETP.GE.AND P6, PT, R7.reuse, R234, PT ;  /* 0x000000ea0700720c */ /* 0x040fe40003fc6270 */
[C---:B------:R-:W-:Y:S02]  /*bff0*/  ISETP.GE.AND P5, PT, R7.reuse, R233, PT ;  /* 0x000000e90700720c */ /* 0x040fe40003fa6270 */
[----:B------:R-:W-:Y:S02]  /*c000*/  ISETP.GE.AND P4, PT, R7, R232, PT ;  /* 0x000000e80700720c */ /* 0x000fe40003f86270 */
[----:B------:R-:W-:-:S02]  /*c010*/  ISETP.GE.AND P2, PT, R6, R234, PT ;  /* 0x000000ea0600720c */ /* 0x000fc40003f46270 */
[C---:B------:R-:W-:Y:S02]  /*c020*/  ISETP.GE.AND P1, PT, R6.reuse, R233, PT ;  /* 0x000000e90600720c */ /* 0x040fe40003f26270 */
[----:B------:R-:W-:Y:S02]  /*c030*/  ISETP.GE.AND P3, PT, R6, R232, PT ;  /* 0x000000e80600720c */ /* 0x000fe40003f66270 */
[----:B------:R-:W-:Y:S02]  /*c040*/  FMNMX.FTZ R0, R179, R0, !PT ;  /* 0x00000000b3007209 */ /* 0x000fe40007810000 */
[C---:B------:R-:W-:Y:S02]  /*c050*/  ISETP.LT.OR P6, PT, R7.reuse, R230, P6 ;  /* 0x000000e60700720c */ /* 0x040fe400037c1670 */
[C---:B------:R-:W-:Y:S02]  /*c060*/  ISETP.LT.OR P5, PT, R7.reuse, R229, P5 ;  /* 0x000000e50700720c */ /* 0x040fe40002fa1670 */
[----:B------:R-:W-:-:S02]  /*c070*/  ISETP.LT.OR P4, PT, R7, R228, P4 ;  /* 0x000000e40700720c */ /* 0x000fc40002781670 */
[C---:B------:R-:W-:Y:S01]  /*c080*/  ISETP.LT.OR P2, PT, R6.reuse, R230, P2 ;  /* 0x000000e60600720c */ /* 0x040fe20001741670 */
[----:B------:R-:W1:Y:S01]  /*c090*/  SHFL.BFLY PT, R7, R0, 0x2, 0x1f ;  /* 0x0c401f0000077f89 */ /* 0x000e6200000e0000 */
[C---:B------:R-:W-:Y:S02]  /*c0a0*/  ISETP.LT.OR P1, PT, R6.reuse, R229, P1 ;  /* 0x000000e50600720c */ /* 0x040fe40000f21670 */
[----:B------:R-:W-:Y:S02]  /*c0b0*/  ISETP.LT.OR P3, PT, R6, R228, P3 ;  /* 0x000000e40600720c */ /* 0x000fe40001f61670 */
[----:B------:R-:W-:Y:S02]  /*c0c0*/  FMNMX.FTZ R6, R135, R8, !PT ;  /* 0x0000000887067209 */ /* 0x000fe40007810000 */
[----:B------:R-:W-:Y:S02]  /*c0d0*/  FSEL R12, R139, -INF , !P6 ;  /* 0xff8000008b0c7808 */ /* 0x000fe40007000000 */
[----:B------:R-:W-:-:S02]  /*c0e0*/  ISETP.GE.AND P6, PT, R5, R234, PT ;  /* 0x000000ea0500720c */ /* 0x000fc40003fc6270 */
[----:B------:R-:W-:Y:S02]  /*c0f0*/  FMNMX.FTZ R6, R16, R6, !PT ;  /* 0x0000000610067209 */ /* 0x000fe40007810000 */
[----:B------:R-:W-:Y:S02]  /*c100*/  FSEL R14, R138, -INF , !P5 ;  /* 0xff8000008a0e7808 */ /* 0x000fe40006800000 */
        /* <DEDUP_REMOVED lines=10> */
[----:B------:R-:W-:Y:S02]  /*c1b0*/  ISETP.GE.AND P5, PT, R2, R234, PT ;  /* 0x000000ea0200720c */ /* 0x000fe40003fa6270 */
[----:B------:R-:W-:Y:S02]  /*c1c0*/  FMNMX.FTZ R6, R138, R6, !PT ;  /* 0x000000068a067209 */ /* 0x000fe40007810000 */
[----:B------:R-:W-:Y:S02]  /*c1d0*/  FSEL R132, R23, -INF , !P2 ;  /* 0xff80000017847808 */ /* 0x000fe40005000000 */
[C---:B------:R-:W-:Y:S02]  /*c1e0*/  ISETP.GE.AND P6, PT, R5.reuse, R233, PT ;  /* 0x000000e90500720c */ /* 0x040fe40003fc6270 */
[----:B------:R-:W-:Y:S02]  /*c1f0*/  ISETP.GE.AND P2, PT, R5, R232, PT ;  /* 0x000000e80500720c */ /* 0x000fe40003f46270 */
[----:B------:R-:W-:-:S02]  /*c200*/  ISETP.LT.OR P5, PT, R2, R230, P5 ;  /* 0x000000e60200720c */ /* 0x000fc40002fa1670 */
[----:B------:R-:W-:Y:S02]  /*c210*/  FMNMX.FTZ R6, R133, R6, !PT ;  /* 0x0000000685067209 */ /* 0x000fe40007810000 */
[C---:B------:R-:W-:Y:S02]  /*c220*/  ISETP.LT.OR P6, PT, R5.reuse, R229, P6 ;  /* 0x000000e50500720c */ /* 0x040fe400037c1670 */
[----:B------:R-:W-:Y:S02]  /*c230*/  ISETP.LT.OR P2, PT, R5, R228, P2 ;  /* 0x000000e40500720c */ /* 0x000fe40001741670 */
[----:B------:R-:W-:Y:S02]  /*c240*/  FSEL R139, R22, -INF , !P5 ;  /* 0xff800000168b7808 */ /* 0x000fe40006800000 */
[----:B------:R-:W-:Y:S02]  /*c250*/  FMNMX.FTZ R6, R132, R6, !PT ;  /* 0x0000000684067209 */ /* 0x000fe40007810000 */
[----:B-1----:R-:W-:-:S02]  /*c260*/  FMNMX.FTZ R5, R0, R7, !PT ;  /* 0x0000000700057209 */ /* 0x002fc40007810000 */
[----:B------:R-:W-:Y:S02]  /*c270*/  FMNMX.FTZ R7, R134, R10, !PT ;  /* 0x0000000a86077209 */ /* 0x000fe40007810000 */
[----:B------:R-:W-:Y:S02]  /*c280*/  FMNMX.FTZ R0, R139, R6, !PT ;  /* 0x000000068b007209 */ /* 0x000fe40007810000 */
[----:B------:R-:W-:Y:S02]  /*c290*/  FMNMX.FTZ R6, R17, R7, !PT ;  /* 0x0000000711067209 */ /* 0x000fe40007810000 */
[----:B------:R-:W-:Y:S01]  /*c2a0*/  FSEL R13, R143, -INF , !P1 ;  /* 0xff8000008f0d7808 */ /* 0x000fe20004800000 */
[----:B------:R-:W1:Y:S01]  /*c2b0*/  SHFL.BFLY PT, R24, R0, 0x2, 0x1f ;  /* 0x0c401f0000187f89 */ /* 0x000e6200000e0000 */
[----:B------:R-:W-:Y:S02]  /*c2c0*/  FMNMX.FTZ R6, R14, R6, !PT ;  /* 0x000000060e067209 */ /* 0x000fe40007810000 */
[----:B------:R-:W-:-:S02]  /*c2d0*/  ISETP.GE.AND P5, PT, R4, R233, PT ;  /* 0x000000e90400720c */ /* 0x000fc40003fa6270 */
[----:B------:R-:W-:Y:S02]  /*c2e0*/  ISETP.GE.AND P1, PT, R4, R232, PT ;  /* 0x000000e80400720c */ /* 0x000fe40003f26270 */
[----:B------:R-:W-:Y:S02]  /*c2f0*/  FSEL R141, R30, -INF , !P6 ;  /* 0xff8000001e8d7808 */ /* 0x000fe40007000000 */
[----:B------:R-:W-:Y:S02]  /*c300*/  FMNMX.FTZ R6, R13, R6, !PT ;  /* 0x000000060d067209 */ /* 0x000fe40007810000 */
[C---:B------:R-:W-:Y:S02]  /*c310*/  ISETP.LT.OR P5, PT, R4.reuse, R229, P5 ;  /* 0x000000e50400720c */ /* 0x040fe40002fa1670 */
[----:B------:R-:W-:Y:S02]  /*c320*/  ISETP.LT.OR P1, PT, R4, R228, P1 ;  /* 0x000000e40400720c */ /* 0x000fe40000f21670 */
        /* <DEDUP_REMOVED lines=12> */
[----:B------:R-:W-:-:S02]  /*c3f0*/  FSEL R140, R25, -INF , !P5 ;  /* 0xff800000198c7808 */ /* 0x000fc40006800000 */
[C---:B------:R-:W-:Y:S01]  /*c400*/  ISETP.GE.AND P5, PT, R2.reuse, R233, PT ;  /* 0x000000e90200720c */ /* 0x040fe20003fa6270 */
[----:B------:R-:W2:Y:S01]  /*c410*/  SHFL.BFLY PT, R25, R5, 0x1, 0x1f ;  /* 0x0c201f0005197f89 */ /* 0x000ea200000e0000 */
[----:B------:R-:W-:Y:S02]  /*c420*/  ISETP.GE.AND P2, PT, R2, R232, PT ;  /* 0x000000e80200720c */ /* 0x000fe40003f46270 */
[----:B------:R-:W-:Y:S02]  /*c430*/  FSEL R182, R35, -INF , !P1 ;  /* 0xff80000023b67808 */ /* 0x000fe40004800000 */
[----:B------:R-:W-:Y:S01]  /*c440*/  FMNMX.FTZ R3, R180, R3, !PT ;  /* 0x00000003b4037209 */ /* 0x000fe20007810000 */
[----:B------:R-:W-:Y:S01]  /*c450*/  LDSM.16.MT88.4 R32, [R217+0xb000] ;  /* 0x00b00000d920783b */ /* 0x000fe20000004200 */
[----:B------:R-:W-:Y:S02]  /*c460*/  ISETP.LT.OR P5, PT, R2, R229, P5 ;  /* 0x000000e50200720c */ /* 0x000fe40002fa1670 */
[----:B------:R-:W-:-:S02]  /*c470*/  FSEL R142, R26, -INF , !P6 ;  /* 0xff8000001a8e7808 */ /* 0x000fc40007000000 */
[----:B------:R-:W-:Y:S02]  /*c480*/  FMNMX.FTZ R4, R140, R4, !PT ;  /* 0x000000048c047209 */ /* 0x000fe40007810000 */
[----:B------:R-:W-:Y:S02]  /*c490*/  ISETP.LT.OR P1, PT, R2, R228, P2 ;  /* 0x000000e40200720c */ /* 0x000fe40001721670 */
[----:B------:R-:W-:Y:S02]  /*c4a0*/  FSEL R187, R28, -INF , !P4 ;  /* 0xff8000001cbb7808 */ /* 0x000fe40006000000 */
[----:B------:R-:W-:Y:S02]  /*c4b0*/  FMNMX.FTZ R2, R182, R3, !PT ;  /* 0x00000003b6027209 */ /* 0x000fe40007810000 */
[----:B------:R-:W-:Y:S02]  /*c4c0*/  FSEL R143, R27, -INF , !P5 ;  /* 0xff8000001b8f7808 */ /* 0x000fe40006800000 */
[----:B------:R-:W-:-:S02]  /*c4d0*/  FMNMX.FTZ R4, R142, R4, !PT ;  /* 0x000000048e047209 */ /* 0x000fc40007810000 */
[----:B------:R-:W-:Y:S02]  /*c4e0*/  FSEL R186, R29, -INF , !P1 ;  /* 0xff8000001dba7808 */ /* 0x000fe40004800000 */
[----:B------:R-:W-:Y:S01]  /*c4f0*/  FMNMX.FTZ R2, R187, R2, !PT ;  /* 0x00000002bb027209 */ /* 0x000fe20007810000 */
[----:B------:R-:W-:Y:S01]  /*c500*/  LDSM.16.MT88.4 R28, [R218+0xa000] ;  /* 0x00a00000da1c783b */ /* 0x000fe20000004200 */
[----:B------:R-:W-:Y:S02]  /*c510*/  FMNMX.FTZ R6, R143, R4, !PT ;  /* 0x000000048f067209 */ /* 0x000fe40007810000 */
[----:B------:R-:W-:Y:S02]  /*c520*/  FMNMX.FTZ R4, R186, R2, !PT ;  /* 0x00000002ba047209 */ /* 0x000fe40007810000 */
[----:B-1----:R-:W-:Y:S02]  /*c530*/  FMNMX.FTZ R0, R0, R24, !PT ;  /* 0x0000001800007209 */ /* 0x002fe40007810000 */
[----:B------:R-:W1:Y:S01]  /*c540*/  SHFL.BFLY PT, R24, R6, 0x2, 0x1f ;  /* 0x0c401f0006187f89 */ /* 0x000e6200000e0000 */
[----:B--2---:R-:W-:-:S03]  /*c550*/  FMNMX.FTZ R203, R5, R25, !PT ;  /* 0x0000001905cb7209 */ /* 0x004fc60007810000 */
[----:B------:R-:W2:Y:S01]  /*c560*/  SHFL.BFLY PT, R23, R4, 0x2, 0x1f ;  /* 0x0c401f0004177f89 */ /* 0x000ea200000e0000 */
[C---:B------:R-:W-:Y:S01]  /*c570*/  FSETP.NEU.FTZ.AND P4, PT, R203.reuse, -INF , PT ;  /* 0xff800000cb00780b */ /* 0x040fe20003f9d000 */
[----:B------:R-:W-:Y:S02]  /*c580*/  FMUL.FTZ R3, R203, c[0x0][0x23c] ;  /* 0x00008f00cb037a20 */ /* 0x000fe40000410000 */
[----:B------:R-:W3:Y:S03]  /*c590*/  SHFL.BFLY PT, R25, R0, 0x1, 0x1f ;  /* 0x0c201f0000197f89 */ /* 0x000ee600000e0000 */
[----:B------:R-:W-:-:S05]  /*c5a0*/  FSEL R3, R3, RZ, P4 ;  /* 0x000000ff03037208 */ /* 0x000fca0002000000 */
[--C-:B------:R-:W-:Y:S02]  /*c5b0*/  FFMA.FTZ R9, R9, c[0x0][0x23c], -R3.reuse ;  /* 0x00008f0009097a23 */ /* 0x100fe40000010803 */
[--C-:B------:R-:W-:Y:S02]  /*c5c0*/  FFMA.FTZ R20, R20, c[0x0][0x23c], -R3.reuse ;  /* 0x00008f0014147a23 */ /* 0x100fe40000010803 */
[----:B------:R4:W-:Y:S01]  /*c5d0*/  MUFU.EX2 R206, R9 ;  /* 0x0000000900ce7308 */ /* 0x0009e20000000800 */
[--C-:B------:R-:W-:Y:S02]  /*c5e0*/  FFMA.FTZ R19, R19, c[0x0][0x23c], -R3.reuse ;  /* 0x00008f0013137a23 */ /* 0x100fe40000010803 */
[----:B------:R-:W-:Y:S01]  /*c5f0*/  FFMA.FTZ R18, R18, c[0x0][0x23c], -R3 ;  /* 0x00008f0012127a23 */ /* 0x000fe20000010803 */
[----:B-1----:R-:W-:Y:S02]  /*c600*/  FMNMX.FTZ R5, R6, R24, !PT ;  /* 0x0000001806057209 */ /* 0x002fe40007810000 */
[----:B--2---:R-:W-:-:S02]  /*c610*/  FMNMX.FTZ R4, R4, R23, !PT ;  /* 0x0000001704047209 */ /* 0x004fc40007810000 */
[----:B------:R-:W-:Y:S01]  /*c620*/  MUFU.EX2 R205, R20 ;  /* 0x0000001400cd7308 */ /* 0x000fe20000000800 */
[----:B---3--:R-:W-:Y:S02]  /*c630*/  FMNMX.FTZ R202, R0, R25, !PT ;  /* 0x0000001900ca7209 */ /* 0x008fe40007810000 */
[----:B------:R-:W1:Y:S02]  /*c640*/  SHFL.BFLY PT, R6, R4, 0x1, 0x1f ;  /* 0x0c201f0004067f89 */ /* 0x000e6400000e0000 */
[C---:B------:R-:W-:Y:S02]  /*c650*/  FSETP.NEU.FTZ.AND P3, PT, R202.reuse, -INF , PT ;  /* 0xff800000ca00780b */ /* 0x040fe40003f7d000 */
[----:B----4-:R-:W2:Y:S01]  /*c660*/  SHFL.BFLY PT, R9, R5, 0x1, 0x1f ;  /* 0x0c201f0005097f89 */ /* 0x010ea200000e0000 */
[----:B------:R-:W-:Y:S01]  /*c670*/  FMUL.FTZ R2, R202, c[0x0][0x23c] ;  /* 0x00008f00ca027a20 */ /* 0x000fe20000410000 */
[----:B------:R-:W-:Y:S02]  /*c680*/  MUFU.EX2 R204, R19 ;  /* 0x0000001300cc7308 */ /* 0x000fe40000000800 */
[----:B------:R-:W3:Y:S02]  /*c690*/  LDSM.16.MT88.4 R24, [R213+0xa000] ;  /* 0x00a00000d518783b */ /* 0x000ee40000004200 */
[----:B------:R-:W-:-:S04]  /*c6a0*/  FSEL R2, R2, RZ, P3 ;  /* 0x000000ff02027208 */ /* 0x000fc80001800000 */
[----:B------:R-:W-:Y:S01]  /*c6b0*/  MUFU.EX2 R207, R18 ;  /* 0x0000001200cf7308 */ /* 0x000fe20000000800 */
[--C-:B------:R-:W-:Y:S02]  /*c6c0*/  FFMA.FTZ R12, R12, c[0x0][0x23c], -R2.reuse ;  /* 0x00008f000c0c7a23 */ /* 0x100fe40000010802 */
[--C-:B------:R-:W-:Y:S02]  /*c6d0*/  FFMA.FTZ R15, R15, c[0x0][0x23c], -R2.reuse ;  /* 0x00008f000f0f7a23 */ /* 0x100fe40000010802 */
[--C-:B------:R-:W-:Y:S02]  /*c6e0*/  FFMA.FTZ R16, R16, c[0x0][0x23c], -R2.reuse ;  /* 0x00008f0010107a23 */ /* 0x100fe40000010802 */
[----:B------:R-:W-:Y:S01]  /*c6f0*/  FFMA.FTZ R8, R8, c[0x0][0x23c], -R2 ;  /* 0x00008f0008087a23 */ /* 0x000fe20000010802 */
[----:B------:R4:W-:Y:S01]  /*c700*/  MUFU.EX2 R198, R12 ;  /* 0x0000000c00c67308 */ /* 0x0009e20000000800 */
[----:B-1----:R-:W-:Y:S02]  /*c710*/  FMNMX.FTZ R200, R4, R6, !PT ;  /* 0x0000000604c87209 */ /* 0x002fe40007810000 */
[----:B------:R-:W-:-:S02]  /*c720*/  FSEL R4, R203, RZ, P4 ;  /* 0x000000ffcb047208 */ /* 0x000fc40002000000 */
[----:B------:R-:W-:Y:S02]  /*c730*/  FSETP.NEU.FTZ.AND P1, PT, R200, -INF , PT ;  /* 0xff800000c800780b */ /* 0x000fe40003f3d000 */
[----:B--2---:R-:W-:Y:S01]  /*c740*/  FMNMX.FTZ R201, R5, R9, !PT ;  /* 0x0000000905c97209 */ /* 0x004fe20007810000 */
[----:B------:R-:W-:Y:S01]  /*c750*/  FADD.FTZ R5, R136, -R4 ;  /* 0x8000000488057221 */ /* 0x000fe20000010000 */
[----:B------:R-:W-:Y:S01]  /*c760*/  FSEL R4, R202, RZ, P3 ;  /* 0x000000ffca047208 */ /* 0x000fe20001800000 */
[----:B------:R1:W-:Y:S01]  /*c770*/  MUFU.EX2 R199, R15 ;  /* 0x0000000f00c77308 */ /* 0x0003e20000000800 */
[C---:B------:R-:W-:Y:S01]  /*c780*/  FSETP.NEU.FTZ.AND P2, PT, R201.reuse, -INF , PT ;  /* 0xff800000c900780b */ /* 0x040fe20003f5d000 */
[----:B------:R-:W-:Y:S02]  /*c790*/  FMUL.FTZ R0, R201, c[0x0][0x23c] ;  /* 0x00008f00c9007a20 */ /* 0x000fe40000410000 */
[----:B------:R-:W-:Y:S01]  /*c7a0*/  FADD.FTZ R4, R135, -R4 ;  /* 0x8000000487047221 */ /* 0x000fe20000010000 */
[----:B------:R-:W-:Y:S01]  /*c7b0*/  FSEL R6, R201, RZ, P2 ;  /* 0x000000ffc9067208 */ /* 0x000fe20001000000 */
[----:B----4-:R-:W-:Y:S01]  /*c7c0*/  FMUL.FTZ R12, R200, c[0x0][0x23c] ;  /* 0x00008f00c80c7a20 */ /* 0x010fe20000410000 */
[----:B------:R-:W-:Y:S01]  /*c7d0*/  FSEL R0, R0, RZ, P2 ;  /* 0x000000ff00007208 */ /* 0x000fe20001000000 */
[----:B------:R-:W-:Y:S01]  /*c7e0*/  FMUL.FTZ R5, R5, c[0x0][0x23c] ;  /* 0x00008f0005057a20 */ /* 0x000fe20000410000 */
[----:B------:R-:W-:Y:S02]  /*c7f0*/  MUFU.EX2 R196, R16 ;  /* 0x0000001000c47308 */ /* 0x000fe40000000800 */
[----:B------:R-:W-:Y:S01]  /*c800*/  FSEL R12, R12, RZ, P1 ;  /* 0x000000ff0c0c7208 */ /* 0x000fe20000800000 */
[----:B------:R-:W-:-:S02]  /*c810*/  FFMA.FTZ R14, R14, c[0x0][0x23c], -R0 ;  /* 0x00008f000e0e7a23 */ /* 0x000fc40000010800 */
[----:B------:R-:W-:Y:S02]  /*c820*/  FFMA.FTZ R13, R13, c[0x0][0x23c], -R0 ;  /* 0x00008f000d0d7a23 */ /* 0x000fe40000010800 */
[--C-:B------:R-:W-:Y:S01]  /*c830*/  FFMA.FTZ R21, R21, c[0x0][0x23c], -R12.reuse ;  /* 0x00008f0015157a23 */ /* 0x100fe2000001080c */
[----:B------:R2:W4:Y:S01]  /*c840*/  MUFU.EX2 R16, R5 ;  /* 0x0000000500107308 */ /* 0x0005220000000800 */
[----:B------:R-:W-:Y:S02]  /*c850*/  FFMA.FTZ R22, R22, c[0x0][0x23c], -R12 ;  /* 0x00008f0016167a23 */ /* 0x000fe4000001080c */
[----:B-1----:R-:W-:Y:S01]  /*c860*/  FMUL.FTZ R15, R4, c[0x0][0x23c] ;  /* 0x00008f00040f7a20 */ /* 0x002fe20000410000 */
[----:B------:R-:W-:Y:S01]  /*c870*/  FSEL R4, R200, RZ, P1 ;  /* 0x000000ffc8047208 */ /* 0x000fe20000800000 */
[--C-:B------:R-:W-:Y:S02]  /*c880*/  FFMA.FTZ R10, R10, c[0x0][0x23c], -R0.reuse ;  /* 0x00008f000a0a7a23 */ /* 0x100fe40000010800 */
[----:B------:R-:W-:Y:S01]  /*c890*/  FFMA.FTZ R17, R17, c[0x0][0x23c], -R0 ;  /* 0x00008f0011117a23 */ /* 0x000fe20000010800 */
[----:B------:R-:W-:Y:S01]  /*c8a0*/  MUFU.EX2 R185, R21 ;  /* 0x0000001500b97308 */ /* 0x000fe20000000800 */
[----:B------:R-:W-:-:S02]  /*c8b0*/  FADD.FTZ R4, R137, -R4 ;  /* 0x8000000489047221 */ /* 0x000fc40000010000 */
[--C-:B------:R-:W-:Y:S02]  /*c8c0*/  FFMA.FTZ R11, R11, c[0x0][0x23c], -R12.reuse ;  /* 0x00008f000b0b7a23 */ /* 0x100fe4000001080c */
[----:B------:R-:W-:Y:S02]  /*c8d0*/  FFMA.FTZ R7, R7, c[0x0][0x23c], -R12 ;  /* 0x00008f0007077a23 */ /* 0x000fe4000001080c */
[----:B------:R-:W-:Y:S01]  /*c8e0*/  FMUL.FTZ R4, R4, c[0x0][0x23c] ;  /* 0x00008f0004047a20 */ /* 0x000fe20000410000 */
[----:B------:R1:W-:Y:S01]  /*c8f0*/  MUFU.EX2 R181, R22 ;  /* 0x0000001600b57308 */ /* 0x0003e20000000800 */
[----:B--2---:R-:W-:Y:S02]  /*c900*/  FADD.FTZ R5, R134, -R6 ;  /* 0x8000000686057221 */ /* 0x004fe40000010000 */
[----:B----4-:R-:W-:Y:S02]  /*c910*/  FMUL.FTZ R144, R144, R16 ;  /* 0x0000001090907220 */ /* 0x010fe40000410000 */
[----:B------:R-:W-:-:S02]  /*c920*/  FMUL.FTZ R5, R5, c[0x0][0x23c] ;  /* 0x00008f0005057a20 */ /* 0x000fc40000410000 */
[-C--:B------:R-:W-:Y:S01]  /*c930*/  FMUL.FTZ R145, R145, R16.reuse ;  /* 0x0000001091917220 */ /* 0x080fe20000410000 */
[----:B------:R-:W-:Y:S01]  /*c940*/  MUFU.EX2 R190, R14 ;  /* 0x0000000e00be7308 */ /* 0x000fe20000000800 */
[-C--:B------:R-:W-:Y:S02]  /*c950*/  FMUL.FTZ R156, R156, R16.reuse ;  /* 0x000000109c9c7220 */ /* 0x080fe40000410000 */
[-C--:B------:R-:W-:Y:S02]  /*c960*/  FMUL.FTZ R157, R157, R16.reuse ;  /* 0x000000109d9d7220 */ /* 0x080fe40000410000 */
[-C--:B------:R-:W-:Y:S02]  /*c970*/  FMUL.FTZ R172, R172, R16.reuse ;  /* 0x00000010acac7220 */ /* 0x080fe40000410000 */
[-C--:B------:R-:W-:Y:S01]  /*c980*/  FMUL.FTZ R173, R173, R16.reuse ;  /* 0x00000010adad7220 */ /* 0x080fe20000410000 */
[----:B-1----:R-:W1:Y:S01]  /*c990*/  LDSM.16.MT88.4 R20, [R215+0xa000] ;  /* 0x00a00000d714783b */ /* 0x002e620000004200 */
[----:B------:R-:W2:Y:S01]  /*c9a0*/  MUFU.EX2 R191, R13 ;  /* 0x0000000d00bf7308 */ /* 0x000ea20000000800 */
[----:B------:R-:W-:-:S02]  /*c9b0*/  FMUL.FTZ R160, R160, R16 ;  /* 0x00000010a0a07220 */ /* 0x000fc40000410000 */
[-C--:B------:R-:W-:Y:S02]  /*c9c0*/  FMUL.FTZ R161, R161, R16.reuse ;  /* 0x00000010a1a17220 */ /* 0x080fe40000410000 */
[-C--:B------:R-:W-:Y:S02]  /*c9d0*/  FMUL.FTZ R36, R36, R16.reuse ;  /* 0x0000001024247220 */ /* 0x080fe40000410000 */
[-C--:B------:R-:W-:Y:S01]  /*c9e0*/  FMUL.FTZ R37, R37, R16.reuse ;  /* 0x0000001025257220 */ /* 0x080fe20000410000 */
[----:B------:R4:W5:Y:S01]  /*c9f0*/  MUFU.EX2 R197, R8 ;  /* 0x0000000800c57308 */ /* 0x0009620000000800 */
[-C--:B------:R-:W-:Y:S02]  /*ca00*/  FMUL.FTZ R80, R80, R16.reuse ;  /* 0x0000001050507220 */ /* 0x080fe40000410000 */
[-C--:B------:R-:W-:Y:S02]  /*ca10*/  FMUL.FTZ R81, R81, R16.reuse ;  /* 0x0000001051517220 */ /* 0x080fe40000410000 */
[----:B------:R-:W-:-:S02]  /*ca20*/  FMUL.FTZ R64, R64, R16 ;  /* 0x0000001040407220 */ /* 0x000fc40000410000 */
[----:B------:R-:W-:Y:S01]  /*ca30*/  FMUL.FTZ R65, R65, R16 ;  /* 0x0000001041417220 */ /* 0x000fe20000410000 */
[----:B------:R3:W-:Y:S01]  /*ca40*/  MUFU.EX2 R189, R10 ;  /* 0x0000000a00bd7308 */ /* 0x0007e20000000800 */
[----:B--2---:R-:W-:Y:S01]  /*ca50*/  F2FP.BF16.PACK_AB R6, R191, R190 ;  /* 0x000000bebf06723e */ /* 0x004fe200000010ff */
[-C--:B------:R-:W-:Y:S02]  /*ca60*/  FMUL.FTZ R68, R68, R16.reuse ;  /* 0x0000001044447220 */ /* 0x080fe40000410000 */
[-C--:B------:R-:W-:Y:S02]  /*ca70*/  FMUL.FTZ R69, R69, R16.reuse ;  /* 0x0000001045457220 */ /* 0x080fe40000410000 */
[----:B------:R-:W-:Y:S02]  /*ca80*/  FMUL.FTZ R52, R52, R16 ;  /* 0x0000001034347220 */ /* 0x000fe40000410000 */
[----:B------:R-:W-:Y:S01]  /*ca90*/  MUFU.EX2 R188, R17 ;  /* 0x0000001100bc7308 */ /* 0x000fe20000000800 */
[----:B----4-:R-:W-:Y:S01]  /*caa0*/  F2FP.BF16.PACK_AB R8, R205, R206 ;  /* 0x000000cecd08723e */ /* 0x010fe200000010ff */
[-C--:B------:R-:W-:Y:S01]  /*cab0*/  FMUL.FTZ R53, R53, R16.reuse ;  /* 0x0000001035357220 */ /* 0x080fe20000410000 */
[----:B-----5:R-:W-:Y:S01]  /*cac0*/  F2FP.BF16.PACK_AB R9, R196, R197 ;  /* 0x000000c5c409723e */ /* 0x020fe200000010ff */
[----:B------:R-:W-:-:S02]  /*cad0*/  FMUL.FTZ R48, R48, R16 ;  /* 0x0000001030307220 */ /* 0x000fc40000410000 */
[----:B------:R-:W-:Y:S02]  /*cae0*/  FMUL.FTZ R49, R49, R16 ;  /* 0x0000001031317220 */ /* 0x000fe40000410000 */
[----:B------:R2:W-:Y:S01]  /*caf0*/  MUFU.EX2 R183, R11 ;  /* 0x0000000b00b77308 */ /* 0x0005e20000000800 */
[----:B---3--:R-:W-:Y:S01]  /*cb00*/  F2FP.BF16.PACK_AB R10, R207, R204 ;  /* 0x000000cccf0a723e */ /* 0x008fe200000010ff */
[-C--:B------:R-:W-:Y:S02]  /*cb10*/  FMUL.FTZ R116, R116, R16.reuse ;  /* 0x0000001074747220 */ /* 0x080fe40000410000 */
[-C--:B------:R-:W-:Y:S02]  /*cb20*/  FMUL.FTZ R117, R117, R16.reuse ;  /* 0x0000001075757220 */ /* 0x080fe40000410000 */
[-C--:B------:R-:W-:Y:S02]  /*cb30*/  FMUL.FTZ R128, R128, R16.reuse ;  /* 0x0000001080807220 */ /* 0x080fe40000410000 */
[----:B------:R-:W3:Y:S01]  /*cb40*/  MUFU.EX2 R184, R7 ;  /* 0x0000000700b87308 */ /* 0x000ee20000000800 */
[----:B------:R-:W-:-:S02]  /*cb50*/  FMUL.FTZ R129, R129, R16 ;  /* 0x0000001081817220 */ /* 0x000fc40000410000 */
[-C--:B------:R-:W-:Y:S02]  /*cb60*/  FMUL.FTZ R84, R84, R16.reuse ;  /* 0x0000001054547220 */ /* 0x080fe40000410000 */
[-C--:B------:R-:W-:Y:S02]  /*cb70*/  FMUL.FTZ R85, R85, R16.reuse ;  /* 0x0000001055557220 */ /* 0x080fe40000410000 */
[----:B------:R-:W-:Y:S01]  /*cb80*/  FMUL.FTZ R96, R96, R16 ;  /* 0x0000001060607220 */ /* 0x000fe20000410000 */
[----:B------:R-:W4:Y:S01]  /*cb90*/  MUFU.EX2 R15, R15 ;  /* 0x0000000f000f7308 */ /* 0x000f220000000800 */
[----:B--2---:R-:W-:Y:S01]  /*cba0*/  F2FP.BF16.PACK_AB R11, R199, R198 ;  /* 0x000000c6c70b723e */ /* 0x004fe200000010ff */
[-C--:B------:R-:W-:Y:S02]  /*cbb0*/  FMUL.FTZ R97, R97, R16.reuse ;  /* 0x0000001061617220 */ /* 0x080fe40000410000 */
[-C--:B------:R-:W-:Y:S02]  /*cbc0*/  FMUL.FTZ R100, R100, R16.reuse ;  /* 0x0000001064647220 */ /* 0x080fe40000410000 */
[----:B------:R-:W-:-:S02]  /*cbd0*/  FMUL.FTZ R101, R101, R16 ;  /* 0x0000001065657220 */ /* 0x000fc40000410000 */
[----:B------:R2:W5:Y:S01]  /*cbe0*/  MUFU.EX2 R14, R5 ;  /* 0x00000005000e7308 */ /* 0x0005620000000800 */
[----:B---3--:R-:W-:Y:S01]  /*cbf0*/  F2FP.BF16.PACK_AB R7, R181, R184 ;  /* 0x000000b8b507723e */ /* 0x008fe200000010ff */
[-C--:B------:R-:W-:Y:S02]  /*cc00*/  FMUL.FTZ R112, R112, R16.reuse ;  /* 0x0000001070707220 */ /* 0x080fe40000410000 */
[----:B------:R-:W-:-:S04]  /*cc10*/  FMUL.FTZ R113, R113, R16 ;  /* 0x0000001071717220 */ /* 0x000fc80000410000 */
[----:B------:R3:W1:Y:S01]  /*cc20*/  MUFU.EX2 R13, R4 ;  /* 0x00000004000d7308 */ /* 0x0006620000000800 */
[-C--:B----4-:R-:W-:Y:S02]  /*cc30*/  FMUL.FTZ R146, R146, R15.reuse ;  /* 0x0000000f92927220 */ /* 0x090fe40000410000 */
[-C--:B------:R-:W-:Y:S02]  /*cc40*/  FMUL.FTZ R147, R147, R15.reuse ;  /* 0x0000000f93937220 */ /* 0x080fe40000410000 */
[-C--:B------:R-:W-:Y:S02]  /*cc50*/  FMUL.FTZ R158, R158, R15.reuse ;  /* 0x0000000f9e9e7220 */ /* 0x080fe40000410000 */
[----:B------:R-:W-:Y:S01]  /*cc60*/  FMUL.FTZ R159, R159, R15 ;  /* 0x0000000f9f9f7220 */ /* 0x000fe20000410000 */
[----:B--2---:R-:W-:Y:S01]  /*cc70*/  F2FP.BF16.PACK_AB R5, R185, R183 ;  /* 0x000000b7b905723e */ /* 0x004fe200000010ff */
[-C--:B-----5:R-:W-:Y:S01]  /*cc80*/  FMUL.FTZ R148, R148, R14.reuse ;  /* 0x0000000e94947220 */ /* 0x0a0fe20000410000 */
[----:B------:R-:W-:Y:S01]  /*cc90*/  HMMA.16816.F32.BF16 R144, R8, R24, R144 ;  /* 0x000000180890723c */ /* 0x000fe20000041890 */
[----:B------:R-:W-:-:S02]  /*cca0*/  FMUL.FTZ R149, R149, R14 ;  /* 0x0000000e95957220 */ /* 0x000fc40000410000 */
[-C--:B------:R-:W-:Y:S02]  /*ccb0*/  FMUL.FTZ R152, R152, R14.reuse ;  /* 0x0000000e98987220 */ /* 0x080fe40000410000 */
[----:B------:R-:W-:Y:S01]  /*ccc0*/  FMUL.FTZ R153, R153, R14 ;  /* 0x0000000e99997220 */ /* 0x000fe20000410000 */
[----:B---3--:R-:W-:Y:S01]  /*ccd0*/  F2FP.BF16.PACK_AB R4, R188, R189 ;  /* 0x000000bdbc04723e */ /* 0x008fe200000010ff */
        /* <DEDUP_REMOVED lines=127> */
[----:B------:R-:W-:-:S04]  /*d4d0*/  FMUL.FTZ R115, R115, R15 ;  /* 0x0000000f73737220 */ /* 0x000fc80000410000 */
[----:B------:R-:W-:Y:S01]  /*d4e0*/  FFMA.FTZ R4, R177, c[0x0][0x23c], -R3 ;  /* 0x00008f00b1047a23 */ /* 0x000fe20000010803 */
[C---:B------:R-:W-:Y:S01]  /*d4f0*/  HMMA.16816.F32.BF16 R192, R8.reuse, R26, R80 ;  /* 0x0000001a08c0723c */ /* 0x040fe20000041850 */
[----:B------:R-:W-:Y:S01]  /*d500*/  MOV R177, R19 ;  /* 0x0000001300b17202 */ /* 0x000fe20000000f00 */
[----:B------:R-:W-:Y:S01]  /*d510*/  IMAD.MOV.U32 R6, RZ, RZ, R136 ;  /* 0x000000ffff067224 */ /* 0x000fe200078e0088 */
[----:B------:R1:W-:Y:S01]  /*d520*/  MUFU.EX2 R26, R4 ;  /* 0x00000004001a7308 */ /* 0x0003e20000000800 */
[----:B------:R-:W-:Y:S02]  /*d530*/  MOV R5, R137 ;  /* 0x0000008900057202 */ /* 0x000fe40000000f00 */
[----:B------:R-:W-:Y:S02]  /*d540*/  MOV R7, R135 ;  /* 0x0000008700077202 */ /* 0x000fe40000000f00 */
[----:B------:R-:W-:Y:S01]  /*d550*/  HMMA.16816.F32.BF16 R208, R8, R22, R64 ;  /* 0x0000001608d0723c */ /* 0x000fe20000041840 */
[----:B------:R-:W-:-:S02]  /*d560*/  MOV R80, R172 ;  /* 0x000000ac00507202 */ /* 0x000fc40000000f00 */
[----:B------:R-:W-:Y:S02]  /*d570*/  MOV R81, R159 ;  /* 0x0000009f00517202 */ /* 0x000fe40000000f00 */
[----:B------:R-:W-:Y:S02]  /*d580*/  MOV R82, R158 ;  /* 0x0000009e00527202 */ /* 0x000fe40000000f00 */
[----:B------:R-:W-:Y:S01]  /*d590*/  MOV R67, R28 ;  /* 0x0000001c00437202 */ /* 0x000fe20000000f00 */
[----:B------:R-:W-:Y:S01]  /*d5a0*/  HMMA.16816.F32.BF16 R68, R8, R24, R68 ;  /* 0x000000180844723c */ /* 0x000fe20000041844 */
[----:B------:R-:W-:Y:S01]  /*d5b0*/  IMAD.MOV.U32 R64, RZ, RZ, R174 ;  /* 0x000000ffff407224 */ /* 0x000fe200078e00ae */
[----:B------:R-:W-:Y:S01]  /*d5c0*/  MOV R65, R173 ;  /* 0x000000ad00417202 */ /* 0x000fe20000000f00 */
[----:B-1----:R-:W-:Y:S01]  /*d5d0*/  FFMA.FTZ R4, R176, c[0x0][0x23c], -R3 ;  /* 0x00008f00b0047a23 */ /* 0x002fe20000010803 */
[----:B------:R-:W1:Y:S01]  /*d5e0*/  LDSM.16.MT88.4 R172, [R215+0xa800] ;  /* 0x00a80000d7ac783b */ /* 0x000e620000004200 */
[----:B------:R-:W-:-:S02]  /*d5f0*/  MOV R66, R29 ;  /* 0x0000001d00427202 */ /* 0x000fc40000000f00 */
[----:B------:R2:W3:Y:S01]  /*d600*/  MUFU.EX2 R28, R4 ;  /* 0x00000004001c7308 */ /* 0x0004e20000000800 */
[----:B------:R-:W-:Y:S01]  /*d610*/  HMMA.16816.F32.BF16 R52, R8, R20, R52 ;  /* 0x000000140834723c */ /* 0x000fe20000041834 */
[----:B------:R-:W-:Y:S02]  /*d620*/  MOV R83, R157 ;  /* 0x0000009d00537202 */ /* 0x000fe40000000f00 */
[----:B------:R-:W-:-:S05]  /*d630*/  MOV R176, R134 ;  /* 0x0000008600b07202 */ /* 0x000fca0000000f00 */
[C---:B------:R-:W-:Y:S01]  /*d640*/  HMMA.16816.F32.BF16 R240, R8.reuse, R30, R48 ;  /* 0x0000001e08f0723c */ /* 0x040fe20000041830 */
[----:B------:R-:W4:Y:S01]  /*d650*/  LDSM.16.MT88.4 R48, [R218+0xa800] ;  /* 0x00a80000da30783b */ /* 0x000f220000004200 */
[--C-:B--2---:R-:W-:Y:S01]  /*d660*/  FFMA.FTZ R4, R178, c[0x0][0x23c], -R3.reuse ;  /* 0x00008f00b2047a23 */ /* 0x104fe20000010803 */
[----:B------:R-:W-:Y:S01]  /*d670*/  MOV R178, R18 ;  /* 0x0000001200b27202 */ /* 0x000fe20000000f00 */
[----:B------:R-:W-:Y:S01]  /*d680*/  FFMA.FTZ R3, R179, c[0x0][0x23c], -R3 ;  /* 0x00008f00b3037a23 */ /* 0x000fe20000010803 */
[----:B------:R-:W-:Y:S01]  /*d690*/  MOV R179, R17 ;  /* 0x0000001100b37202 */ /* 0x000fe20000000f00 */
[----:B------:R2:W-:Y:S02]  /*d6a0*/  MUFU.EX2 R29, R4 ;  /* 0x00000004001d7308 */ /* 0x0005e40000000800 */
[C---:B------:R-:W-:Y:S06]  /*d6b0*/  HMMA.16816.F32.BF16 R116, R8.reuse, R32, R116 ;  /* 0x000000200874723c */ /* 0x040fec0000041874 */
[----:B------:R5:W1:Y:S02]  /*d6c0*/  MUFU.EX2 R27, R3 ;  /* 0x00000003001b7308 */ /* 0x000a640000000800 */
[C---:B------:R-:W-:Y:S07]  /*d6d0*/  HMMA.16816.F32.BF16 R32, R8.reuse, R34, R128 ;  /* 0x000000220820723c */ /* 0x040fee0000041880 */
[----:B---3--:R-:W-:Y:S01]  /*d6e0*/  F2FP.BF16.PACK_AB R128, R28, R26 ;  /* 0x0000001a1c80723e */ /* 0x008fe200000010ff */
[----:B------:R-:W-:Y:S01]  /*d6f0*/  HMMA.16816.F32.BF16 R84, R8, R36, R84 ;  /* 0x000000240854723c */ /* 0x000fe20000041854 */
[----:B--2---:R-:W-:-:S02]  /*d700*/  MOV R4, R156 ;  /* 0x0000009c00047202 */ /* 0x004fc40000000f00 */
[----:B------:R-:W2:Y:S01]  /*d710*/  LDSM.16.MT88.4 R156, [R213+0xa800] ;  /* 0x00a80000d59c783b */ /* 0x000ea20000004200 */
[----:B-----5:R-:W-:Y:S01]  /*d720*/  FFMA.FTZ R3, R138, c[0x0][0x23c], -R2 ;  /* 0x00008f008a037a23 */ /* 0x020fe20000010802 */
[----:B-1----:R-:W-:-:S03]  /*d730*/  F2FP.BF16.PACK_AB R130, R27, R29 ;  /* 0x0000001d1b82723e */ /* 0x002fc600000010ff */
[----:B------:R-:W-:Y:S01]  /*d740*/  HMMA.16816.F32.BF16 R100, R8, R40, R100 ;  /* 0x000000280864723c */ /* 0x000fe20000041864 */
[----:B------:R1:W-:Y:S02]  /*d750*/  MUFU.EX2 R22, R3 ;  /* 0x0000000300167308 */ /* 0x0003e40000000800 */
[----:B-1----:R-:W-:-:S06]  /*d760*/  FFMA.FTZ R3, R133, c[0x0][0x23c], -R2 ;  /* 0x00008f0085037a23 */ /* 0x002fcc0000010802 */
[----:B------:R1:W3:Y:S02]  /*d770*/  MUFU.EX2 R24, R3 ;  /* 0x0000000300187308 */ /* 0x0002e40000000800 */
[--C-:B-1----:R-:W-:Y:S01]  /*d780*/  FFMA.FTZ R3, R132, c[0x0][0x23c], -R2.reuse ;  /* 0x00008f0084037a23 */ /* 0x102fe20000010802 */
[----:B---3--:R-:W-:Y:S01]  /*d790*/  F2FP.BF16.PACK_AB R129, R24, R22 ;  /* 0x000000161881723e */ /* 0x008fe200000010ff */
[----:B------:R-:W-:Y:S01]  /*d7a0*/  FFMA.FTZ R2, R139, c[0x0][0x23c], -R2 ;  /* 0x00008f008b027a23 */ /* 0x000fe20000010802 */
[C---:B------:R-:W-:Y:S03]  /*d7b0*/  HMMA.16816.F32.BF16 R132, R8.reuse, R42, R112 ;  /* 0x0000002a0884723c */ /* 0x040fe60000041870 */
[----:B------:R-:W-:Y:S01]  /*d7c0*/  MUFU.EX2 R25, R3 ;  /* 0x0000000300197308 */ /* 0x000fe20000000800 */
[----:B------:R-:W-:Y:S04]  /*d7d0*/  LDSM.16.MT88.4 R112, [R218+0xb800] ;  /* 0x00b80000da70783b */ /* 0x000fe80000004200 */
[----:B------:R-:W-:Y:S03]  /*d7e0*/  HMMA.16816.F32.BF16 R136, R8, R38, R96 ;  /* 0x000000260888723c */ /* 0x000fe60000041860 */
[----:B------:R1:W3:Y:S01]  /*d7f0*/  MUFU.EX2 R23, R2 ;  /* 0x0000000200177308 */ /* 0x0002e20000000800 */
[----:B------:R-:W5:Y:S03]  /*d800*/  LDSM.16.MT88.4 R96, [R215+0xb800] ;  /* 0x00b80000d760783b */ /* 0x000f660000004200 */
[----:B------:R-:W-:-:S02]  /*d810*/  FFMA.FTZ R11, R251, R16, R206 ;  /* 0x00000010fb0b7223 */ /* 0x000fc400000100ce */
[----:B------:R-:W-:Y:S02]  /*d820*/  FFMA.FTZ R8, R250, R15, R197 ;  /* 0x0000000ffa087223 */ /* 0x000fe400000100c5 */
[----:B------:R-:W-:Y:S02]  /*d830*/  FADD.FTZ R11, R205, R11 ;  /* 0x0000000bcd0b7221 */ /* 0x000fe40000010000 */
[----:B------:R-:W-:Y:S02]  /*d840*/  FADD.FTZ R10, R196, R8 ;  /* 0x00000008c40a7221 */ /* 0x000fe40000010000 */
[----:B-1----:R-:W-:Y:S01]  /*d850*/  FFMA.FTZ R2, R141, c[0x0][0x23c], -R0 ;  /* 0x00008f008d027a23 */ /* 0x002fe20000010800 */
[----:B---3--:R-:W-:-:S03]  /*d860*/  F2FP.BF16.PACK_AB R131, R23, R25 ;  /* 0x000000191783723e */ /* 0x008fc600000010ff */
[----:B------:R1:W-:Y:S04]  /*d870*/  MUFU.EX2 R20, R2 ;  /* 0x0000000200147308 */ /* 0x0003e80000000800 */
[C---:B------:R-:W-:Y:S08]  /*d880*/  HMMA.16816.F32.BF16 R160, R128.reuse, R172, R160 ;  /* 0x000000ac80a0723c */ /* 0x040ff000000418a0 */
[----:B----4-:R-:W-:Y:S01]  /*d890*/  HMMA.16816.F32.BF16 R36, R128, R48, R80 ;  /* 0x000000308024723c */ /* 0x010fe20000041850 */
[----:B------:R-:W3:Y:S01]  /*d8a0*/  LDSM.16.MT88.4 R80, [R213+0xb800] ;  /* 0x00b80000d550783b */ /* 0x000ee20000004200 */
[----:B-1----:R-:W-:-:S04]  /*d8b0*/  FFMA.FTZ R2, R140, c[0x0][0x23c], -R0 ;  /* 0x00008f008c027a23 */ /* 0x002fc80000010800 */
[----:B------:R1:W4:Y:S02]  /*d8c0*/  MUFU.EX2 R21, R2 ;  /* 0x0000000200157308 */ /* 0x0003240000000800 */
[C---:B--2---:R-:W-:Y:S08]  /*d8d0*/  HMMA.16816.F32.BF16 R144, R128.reuse, R156, R144 ;  /* 0x0000009c8090723c */ /* 0x044ff00000041890 */
[----:B-----5:R-:W-:Y:S01]  /*d8e0*/  HMMA.16816.F32.BF16 R84, R128, R96, R84 ;  /* 0x000000608054723c */ /* 0x020fe20000041854 */
[--C-:B-1----:R-:W-:Y:S01]  /*d8f0*/  FFMA.FTZ R2, R142, c[0x0][0x23c], -R0.reuse ;  /* 0x00008f008e027a23 */ /* 0x102fe20000010800 */
[----:B----4-:R-:W-:Y:S01]  /*d900*/  F2FP.BF16.PACK_AB R124, R21, R20 ;  /* 0x00000014157c723e */ /* 0x010fe200000010ff */
[----:B------:R-:W-:-:S05]  /*d910*/  FFMA.FTZ R0, R143, c[0x0][0x23c], -R0 ;  /* 0x00008f008f007a23 */ /* 0x000fca0000010800 */
[C---:B------:R-:W-:Y:S01]  /*d920*/  HMMA.16816.F32.BF16 R100, R128.reuse, R112, R100 ;  /* 0x000000708064723c */ /* 0x040fe20000041864 */
[----:B------:R-:W-:Y:S08]  /*d930*/  MUFU.EX2 R19, R2 ;  /* 0x0000000200137308 */ /* 0x000ff00000000800 */
[----:B------:R1:W2:Y:S01]  /*d940*/  MUFU.EX2 R18, R0 ;  /* 0x0000000000127308 */ /* 0x0002a20000000800 */
[----:B---3--:R-:W-:Y:S01]  /*d950*/  HMMA.16816.F32.BF16 R68, R128, R80, R68 ;  /* 0x000000508044723c */ /* 0x008fe20000041844 */
        /* <DEDUP_REMOVED lines=15> */
[C---:B------:R-:W-:Y:S01]  /*da50*/  HMMA.16816.F32.BF16 R40, R124.reuse, R48, R64 ;  /* 0x000000307c28723c */ /* 0x040fe20000041840 */
[----:B------:R-:W2:Y:S07]  /*da60*/  LDSM.16.MT88.4 R64, [R217+0xa800] ;  /* 0x00a80000d940783b */ /* 0x000eae0000004200 */
[C---:B------:R-:W-:Y:S08]  /*da70*/  HMMA.16816.F32.BF16 R148, R124.reuse, R156, R148 ;  /* 0x0000009c7c94723c */ /* 0x040ff00000041894 */
[C---:B------:R-:W-:Y:S08]  /*da80*/  HMMA.16816.F32.BF16 R152, R124.reuse, R158, R152 ;  /* 0x0000009e7c98723c */ /* 0x040ff00000041898 */
[C---:B------:R-:W-:Y:S08]  /*da90*/  HMMA.16816.F32.BF16 R44, R124.reuse, R50, R44 ;  /* 0x000000327c2c723c */ /* 0x040ff0000004182c */
[C---:B------:R-:W-:Y:S08]  /*daa0*/  HMMA.16816.F32.BF16 R72, R124.reuse, R80, R72 ;  /* 0x000000507c48723c */ /* 0x040ff00000041848 */
[-C--:B-1----:R-:W-:Y:S08]  /*dab0*/  HMMA.16816.F32.BF16 R120, R124, R4.reuse, R120 ;  /* 0x000000047c78723c */ /* 0x082ff00000041878 */
[----:B------:R-:W-:Y:S07]  /*dac0*/  HMMA.16816.F32.BF16 R116, R128, R4, R116 ;  /* 0x000000048074723c */ /* 0x000fee0000041874 */
[----:B------:R-:W-:Y:S01]  /*dad0*/  FFMA.FTZ R5, R249, R14, R189 ;  /* 0x0000000ef9057223 */ /* 0x000fe200000100bd */
[----:B--2---:R-:W-:Y:S01]  /*dae0*/  HMMA.16816.F32.BF16 R56, R124, R64, R56 ;  /* 0x000000407c38723c */ /* 0x004fe20000041838 */
        /* <DEDUP_REMOVED lines=50> */
[----:B------:R-:W-:Y:S01]  /*de10*/  UMOV UR16, 0x6 ;  /* 0x0000000600107882 */ /* 0x000fe20000000000 */
[----:B------:R-:W-:Y:S01]  /*de20*/  MOV R0, UR4 ;  /* 0x0000000400007c02 */ /* 0x000fe20008000f00 */
[----:B------:R-:W-:Y:S01]  /*de30*/  ULDC.64 UR4, c[0x0][0x1a0] ;  /* 0x0000680000047ab9 */ /* 0x000fe20000000a00 */
[----:B------:R-:W-:Y:S01]  /*de40*/  BAR.SYNC.DEFER_BLOCKING 0x0 ;  /* 0x0000000000007b1d */ /* 0x000fe20000010000 */
[----:B------:R-:W-:Y:S01]  /*de50*/  USHF.L.U32 UR15, UR4, 0x6, URZ ;  /* 0x00000006040f7899 */ /* 0x000fe2000800063f */
[----:B------:R-:W-:Y:S01]  /*de60*/  IADD3 R4, P1, R236, -UR10, RZ ;  /* 0x8000000aec047c10 */ /* 0x000fe2000ff3e0ff */
[----:B------:R-:W-:Y:S02]  /*de70*/  USHF.L.U64.HI UR5, UR4, UR16, UR5 ;  /* 0x0000001004057299 */ /* 0x000fe40008010205 */
[----:B------:R-:W-:Y:S01]  /*de80*/  UIADD3 UR15, UP0, -UR15, 0x80, URZ ;  /* 0x000000800f0f7890 */ /* 0x000fe2000ff1e13f */
[----:B------:R-:W-:Y:S01]  /*de90*/  IADD3.X R5, R237, ~UR14, RZ, P1, !PT ;  /* 0x8000000eed057c10 */ /* 0x000fe20008ffe4ff */
[----:B------:R-:W-:-:S02]  /*dea0*/  UIADD3 UR20, UR8, -0x5, URZ ;  /* 0xfffffffb08147890 */ /* 0x000fc4000fffe03f */
[----:B------:R-:W-:Y:S02]  /*deb0*/  UIADD3.X UR5, URZ, ~UR5, URZ, UP0, !UPT ;  /* 0x800000053f057290 */ /* 0x000fe400087fe43f */
[----:B------:R-:W-:Y:S01]  /*dec0*/  UISETP.GT.AND UP0, UPT, UR20, UR9, UPT ;  /* 0x000000091400728c */ /* 0x000fe2000bf04270 */
[----:B--2---:R-:W-:-:S05]  /*ded0*/  MOV R2, R30 ;  /* 0x0000001e00027202 */ /* 0x004fca0000000f00 */
        /* <DEDUP_REMOVED lines=20> */
[----:B------:R-:W-:Y:S04]  /*e020*/  LDSM.16.M88.4 R24, [R223] ;  /* 0x00000000df18783b */ /* 0x000fe80000000200 */
[----:B-1----:R-:W1:Y:S04]  /*e030*/  LDSM.16.M88.4 R8, [R214+0x2000] ;  /* 0x00200000d608783b */ /* 0x002e680000000200 */
[----:B------:R-:W-:Y:S04]  /*e040*/  LDSM.16.M88.4 R32, [R226] ;  /* 0x00000000e220783b */ /* 0x000fe80000000200 */
[----:B--2---:R-:W2:Y:S04]  /*e050*/  LDSM.16.M88.4 R4, [R216+0x2000] ;  /* 0x00200000d804783b */ /* 0x004ea80000000200 */
[----:B------:R-:W4:Y:S04]  /*e060*/  LDSM.16.M88.4 R16, [R214] ;  /* 0x00000000d610783b */ /* 0x000f280000000200 */
[----:B------:R-:W5:Y:S04]  /*e070*/  LDSM.16.M88.4 R12, [R216] ;  /* 0x00000000d80c783b */ /* 0x000f680000000200 */
[----:B------:R-:W0:Y:S01]  /*e080*/  LDGDEPBAR ;  /* 0x00000000000079af */ /* 0x000e220000000000 */
[C---:B-1----:R-:W-:Y:S08]  /*e090*/  HMMA.16816.F32.BF16 R140, R8.reuse, R20, RZ ;  /* 0x00000014088c723c */ /* 0x042ff000000418ff */
[C---:B------:R-:W-:Y:S08]  /*e0a0*/  HMMA.16816.F32.BF16 R132, R8.reuse, R28, RZ ;  /* 0x0000001c0884723c */ /* 0x040ff000000418ff */
[C---:B------:R-:W-:Y:S08]  /*e0b0*/  HMMA.16816.F32.BF16 R136, R8.reuse, R22, RZ ;  /* 0x000000160888723c */ /* 0x040ff000000418ff */
[----:B------:R-:W-:Y:S08]  /*e0c0*/  HMMA.16816.F32.BF16 R8, R8, R30, RZ ;  /* 0x0000001e0808723c */ /* 0x000ff000000418ff */
[C---:B--2---:R-:W-:Y:S08]  /*e0d0*/  HMMA.16816.F32.BF16 R176, R4.reuse, R24, R140 ;  /* 0x0000001804b0723c */ /* 0x044ff0000004188c */
[C---:B------:R-:W-:Y:S01]  /*e0e0*/  HMMA.16816.F32.BF16 R180, R4.reuse, R32, R132 ;  /* 0x0000002004b4723c */ /* 0x040fe20000041884 */
[----:B------:R-:W-:Y:S07]  /*e0f0*/  LDSM.16.M88.4 R132, [R221+0x8800] ;  /* 0x00880000dd84783b */ /* 0x000fee0000000200 */
[C---:B------:R-:W-:Y:S01]  /*e100*/  HMMA.16816.F32.BF16 R196, R4.reuse, R26, R136 ;  /* 0x0000001a04c4723c */ /* 0x040fe20000041888 */
[----:B------:R-:W-:Y:S07]  /*e110*/  LDSM.16.M88.4 R136, [R221+0x8000] ;  /* 0x00800000dd88783b */ /* 0x000fee0000000200 */
[----:B------:R-:W-:Y:S01]  /*e120*/  HMMA.16816.F32.BF16 R192, R4, R34, R8 ;  /* 0x0000002204c0723c */ /* 0x000fe20000041808 */
[----:B------:R-:W1:Y:S07]  /*e130*/  LDSM.16.M88.4 R8, [R222+0x2000] ;  /* 0x00200000de08783b */ /* 0x000e6e0000000200 */
[C---:B----4-:R-:W-:Y:S08]  /*e140*/  HMMA.16816.F32.BF16 R140, R16.reuse, R20, RZ ;  /* 0x00000014108c723c */ /* 0x050ff000000418ff */
[C---:B------:R-:W-:Y:S08]  /*e150*/  HMMA.16816.F32.BF16 R4, R16.reuse, R28, RZ ;  /* 0x0000001c1004723c */ /* 0x040ff000000418ff */
[C---:B------:R-:W-:Y:S08]  /*e160*/  HMMA.16816.F32.BF16 R20, R16.reuse, R22, RZ ;  /* 0x000000161014723c */ /* 0x040ff000000418ff */
[----:B------:R-:W-:Y:S01]  /*e170*/  HMMA.16816.F32.BF16 R28, R16, R30, RZ ;  /* 0x0000001e101c723c */ /* 0x000fe200000418ff */
[----:B------:R-:W2:Y:S07]  /*e180*/  LDSM.16.M88.4 R16, [R222] ;  /* 0x00000000de10783b */ /* 0x000eae0000000200 */
[C---:B-----5:R-:W-:Y:S08]  /*e190*/  HMMA.16816.F32.BF16 R188, R12.reuse, R24, R140 ;  /* 0x000000180cbc723c */ /* 0x060ff0000004188c */
[C---:B------:R-:W-:Y:S01]  /*e1a0*/  HMMA.16816.F32.BF16 R184, R12.reuse, R32, R4 ;  /* 0x000000200cb8723c */ /* 0x040fe20000041804 */
[----:B------:R-:W-:Y:S07]  /*e1b0*/  LDSM.16.M88.4 R4, [R220+0x2000] ;  /* 0x00200000dc04783b */ /* 0x000fee0000000200 */
[C---:B------:R-:W-:Y:S01]  /*e1c0*/  HMMA.16816.F32.BF16 R140, R12.reuse, R26, R20 ;  /* 0x0000001a0c8c723c */ /* 0x040fe20000041814 */
[----:B------:R-:W-:Y:S07]  /*e1d0*/  LDSM.16.M88.4 R20, [R219+0x800] ;  /* 0x00080000db14783b */ /* 0x000fee0000000200 */
[----:B------:R-:W-:Y:S01]  /*e1e0*/  HMMA.16816.F32.BF16 R32, R12, R34, R28 ;  /* 0x000000220c20723c */ /* 0x000fe2000004181c */
[----:B------:R-:W4:Y:S07]  /*e1f0*/  LDSM.16.M88.4 R12, [R219] ;  /* 0x00000000db0c783b */ /* 0x000f2e0000000200 */
        /* <DEDUP_REMOVED lines=9> */
[----:B------:R-:W-:Y:S07]  /*e290*/  LDSM.16.M88.4 R16, [R212+0x9000] ;  /* 0x00900000d410783b */ /* 0x000fee0000000200 */
[C---:B----4-:R-:W-:Y:S08]  /*e2a0*/  HMMA.16816.F32.BF16 R132, R4.reuse, R14, R24 ;  /* 0x0000000e0484723c */ /* 0x050ff00000041818 */
[C---:B------:R-:W-:Y:S01]  /*e2b0*/  HMMA.16816.F32.BF16 R136, R4.reuse, R12, R28 ;  /* 0x0000000c0488723c */ /* 0x040fe2000004181c */
[----:B------:R-:W-:Y:S07]  /*e2c0*/  LDSM.16.M88.4 R28, [R212+0x9800] ;  /* 0x00980000d41c783b */ /* 0x000fee0000000200 */
[C---:B------:R-:W-:Y:S08]  /*e2d0*/  HMMA.16816.F32.BF16 R24, R4.reuse, R20, R180 ;  /* 0x000000140418723c */ /* 0x040ff000000418b4 */
[----:B------:R-:W-:Y:S01]  /*e2e0*/  HMMA.16816.F32.BF16 R32, R4, R22, R176 ;  /* 0x000000160420723c */ /* 0x000fe200000418b0 */
[----:B------:R-:W2:Y:S07]  /*e2f0*/  LDSM.16.M88.4 R4, [R214+0x6000] ;  /* 0x00600000d604783b */ /* 0x000eae0000000200 */
[C---:B-1----:R-:W-:Y:S08]  /*e300*/  HMMA.16816.F32.BF16 R196, R8.reuse, R12, R196 ;  /* 0x0000000c08c4723c */ /* 0x042ff000000418c4 */
[C---:B------:R-:W-:Y:S01]  /*e310*/  HMMA.16816.F32.BF16 R176, R8.reuse, R14, R188 ;  /* 0x0000000e08b0723c */ /* 0x040fe200000418bc */
[----:B------:R-:W1:Y:S07]  /*e320*/  LDSM.16.M88.4 R12, [R214+0x4000] ;  /* 0x00400000d60c783b */ /* 0x000e6e0000000200 */
[C---:B------:R-:W-:Y:S08]  /*e330*/  HMMA.16816.F32.BF16 R184, R8.reuse, R20, R184 ;  /* 0x0000001408b8723c */ /* 0x040ff000000418b8 */
[----:B------:R-:W-:Y:S01]  /*e340*/  HMMA.16816.F32.BF16 R192, R8, R22, R140 ;  /* 0x0000001608c0723c */ /* 0x000fe2000004188c */
[----:B------:R-:W-:Y:S04]  /*e350*/  LDSM.16.M88.4 R20, [R224] ;  /* 0x00000000e014783b */ /* 0x000fe80000000200 */
[----:B------:R-:W-:Y:S03]  /*e360*/  LDSM.16.M88.4 R8, [R216+0x4000] ;  /* 0x00400000d808783b */ /* 0x000fe60000000200 */
[C---:B--2---:R-:W-:Y:S08]  /*e370*/  HMMA.16816.F32.BF16 R188, R4.reuse, R16, R136 ;  /* 0x0000001004bc723c */ /* 0x044ff00000041888 */
[C---:B------:R-:W-:Y:S08]  /*e380*/  HMMA.16816.F32.BF16 R180, R4.reuse, R18, R132 ;  /* 0x0000001204b4723c */ /* 0x040ff00000041884 */
[C---:B------:R-:W-:Y:S01]  /*e390*/  HMMA.16816.F32.BF16 R136, R4.reuse, R28, R24 ;  /* 0x0000001c0488723c */ /* 0x040fe20000041818 */
[----:B------:R-:W-:Y:S07]  /*e3a0*/  LDSM.16.M88.4 R24, [R225] ;  /* 0x00000000e118783b */ /* 0x000fee0000000200 */
[----:B------:R-:W-:Y:S01]  /*e3b0*/  HMMA.16816.F32.BF16 R32, R4, R30, R32 ;  /* 0x0000001e0420723c */ /* 0x000fe20000041820 */
[----:B------:R-:W2:Y:S07]  /*e3c0*/  LDSM.16.M88.4 R4, [R216+0x6000] ;  /* 0x00600000d804783b */ /* 0x000eae0000000200 */
[C---:B-1----:R-:W-:Y:S08]  /*e3d0*/  HMMA.16816.F32.BF16 R140, R12.reuse, R16, R196 ;  /* 0x000000100c8c723c */ /* 0x042ff000000418c4 */
[C---:B------:R-:W-:Y:S01]  /*e3e0*/  HMMA.16816.F32.BF16 R176, R12.reuse, R18, R176 ;  /* 0x000000120cb0723c */ /* 0x040fe200000418b0 */
[----:B------:R-:W-:Y:S07]  /*e3f0*/  LDSM.16.M88.4 R16, [R222+0x4000] ;  /* 0x00400000de10783b */ /* 0x000fee0000000200 */
[C---:B------:R-:W-:Y:S08]  /*e400*/  HMMA.16816.F32.BF16 R184, R12.reuse, R28, R184 ;  /* 0x0000001c0cb8723c */ /* 0x040ff000000418b8 */
[----:B------:R-:W-:Y:S01]  /*e410*/  HMMA.16816.F32.BF16 R132, R12, R30, R192 ;  /* 0x0000001e0c84723c */ /* 0x000fe200000418c0 */
[----:B------:R-:W1:Y:S04]  /*e420*/  LDSM.16.M88.4 R28, [R221+0x9000] ;  /* 0x00900000dd1c783b */ /* 0x000e680000000200 */
[----:B------:R-:W4:Y:S03]  /*e430*/  LDSM.16.M88.4 R12, [R222+0x6000] ;  /* 0x00600000de0c783b */ /* 0x000f260000000200 */
[C---:B--2---:R-:W-:Y:S08]  /*e440*/  HMMA.16816.F32.BF16 R204, R4.reuse, R22, R32 ;  /* 0x0000001604cc723c */ /* 0x044ff00000041820 */
[C---:B------:R-:W-:Y:S08]  /*e450*/  HMMA.16816.F32.BF16 R188, R4.reuse, R24, R188 ;  /* 0x0000001804bc723c */ /* 0x040ff000000418bc */
[----:B------:R-:W-:Y:S08]  /*e460*/  HMMA.16816.F32.BF16 R180, R4, R26, R180 ;  /* 0x0000001a04b4723c */ /* 0x000ff000000418b4 */
[C---:B------:R-:W-:Y:S08]  /*e470*/  HMMA.16816.F32.BF16 R32, R8.reuse, R24, R140 ;  /* 0x000000180820723c */ /* 0x040ff0000004188c */
[----:B------:R-:W-:Y:S01]  /*e480*/  HMMA.16816.F32.BF16 R140, R8, R26, R176 ;  /* 0x0000001a088c723c */ /* 0x000fe200000418b0 */
[----:B------:R-:W2:Y:S07]  /*e490*/  LDSM.16.M88.4 R24, [R221+0x9800] ;  /* 0x00980000dd18783b */ /* 0x000eae0000000200 */
[-C--:B------:R-:W-:Y:S01]  /*e4a0*/  HMMA.16816.F32.BF16 R196, R4, R20.reuse, R136 ;  /* 0x0000001404c4723c */ /* 0x080fe20000041888 */
[----:B------:R-:W-:Y:S07]  /*e4b0*/  LDSM.16.M88.4 R4, [R220+0x6000] ;  /* 0x00600000dc04783b */ /* 0x000fee0000000200 */
[C---:B------:R-:W-:Y:S08]  /*e4c0*/  HMMA.16816.F32.BF16 R184, R8.reuse, R20, R184 ;  /* 0x0000001408b8723c */ /* 0x040ff000000418b8 */
[----:B------:R-:W-:Y:S01]  /*e4d0*/  HMMA.16816.F32.BF16 R192, R8, R22, R132 ;  /* 0x0000001608c0723c */ /* 0x000fe20000041884 */
[----:B------:R-:W-:Y:S04]  /*e4e0*/  LDSM.16.M88.4 R20, [R219+0x1000] ;  /* 0x00100000db14783b */ /* 0x000fe80000000200 */
[----:B------:R-:W5:Y:S03]  /*e4f0*/  LDSM.16.M88.4 R8, [R220+0x4000] ;  /* 0x00400000dc08783b */ /* 0x000f660000000200 */
[-C--:B-1----:R-:W-:Y:S08]  /*e500*/  HMMA.16816.F32.BF16 R32, R16, R28.reuse, R32 ;  /* 0x0000001c1020723c */ /* 0x082ff00000041820 */
[C---:B----4-:R-:W-:Y:S08]  /*e510*/  HMMA.16816.F32.BF16 R136, R12.reuse, R28, R188 ;  /* 0x0000001c0c88723c */ /* 0x050ff000000418bc */
[-C--:B------:R-:W-:Y:S08]  /*e520*/  HMMA.16816.F32.BF16 R176, R12, R30.reuse, R180 ;  /* 0x0000001e0cb0723c */ /* 0x080ff000000418b4 */
[C---:B------:R-:W-:Y:S08]  /*e530*/  HMMA.16816.F32.BF16 R28, R16.reuse, R30, R140 ;  /* 0x0000001e101c723c */ /* 0x040ff0000004188c */
[----:B--2---:R-:W-:Y:S08]  /*e540*/  HMMA.16816.F32.BF16 R140, R16, R24, R184 ;  /* 0x00000018108c723c */ /* 0x004ff000000418b8 */
[C---:B-----5:R-:W-:Y:S08]  /*e550*/  HMMA.16816.F32.BF16 R132, R8.reuse, R20, R32 ;  /* 0x000000140884723c */ /* 0x060ff00000041820 */
[----:B------:R-:W-:Y:S08]  /*e560*/  HMMA.16816.F32.BF16 R32, R8, R22, R28 ;  /* 0x000000160820723c */ /* 0x000ff0000004181c */
[C---:B------:R-:W-:Y:S08]  /*e570*/  HMMA.16816.F32.BF16 R136, R4.reuse, R20, R136 ;  /* 0x000000140488723c */ /* 0x040ff00000041888 */
[----:B------:R-:W-:Y:S01]  /*e580*/  HMMA.16816.F32.BF16 R28, R4, R22, R176 ;  /* 0x00000016041c723c */ /* 0x000fe200000418b0 */
[----:B------:R-:W1:Y:S01]  /*e590*/  LDSM.16.M88.4 R20, [R219+0x1800] ;  /* 0x00180000db14783b */ /* 0x000e620000000200 */
[----:B------:R-:W-:Y:S01]  /*e5a0*/  FMUL.FTZ R132, R132, c[0x0][0x2ec] ;  /* 0x0000bb0084847a20 */ /* 0x000fe20000410000 */
[----:B------:R-:W-:-:S04]  /*e5b0*/  DEPBAR.LE SB0, 0x0 ;  /* 0x000080000000791a */ /* 0x000fc80000000000 */
[----:B------:R-:W-:Y:S01]  /*e5c0*/  FMUL.FTZ R134, R134, c[0x0][0x2ec] ;  /* 0x0000bb0086867a20 */ /* 0x000fe20000410000 */
[----:B------:R-:W-:Y:S01]  /*e5d0*/  HMMA.16816.F32.BF16 R180, R12, R24, R196 ;  /* 0x000000180cb4723c */ /* 0x000fe200000418c4 */
[----:B------:R-:W-:Y:S01]  /*e5e0*/  FMUL.FTZ R135, R135, c[0x0][0x2ec] ;  /* 0x0000bb0087877a20 */ /* 0x000fe20000410000 */
[----:B------:R2:W4:Y:S01]  /*e5f0*/  MUFU.TANH R187, R132 ;  /* 0x0000008400bb7308 */ /* 0x0005220000002400 */
[----:B------:R-:W-:Y:S02]  /*e600*/  FMUL.FTZ R133, R133, c[0x0][0x2ec] ;  /* 0x0000bb0085857a20 */ /* 0x000fe40000410000 */
[----:B------:R-:W-:Y:S02]  /*e610*/  FMUL.FTZ R32, R32, c[0x0][0x2ec] ;  /* 0x0000bb0020207a20 */ /* 0x000fe40000410000 */
[----:B------:R-:W-:Y:S01]  /*e620*/  FMUL.FTZ R33, R33, c[0x0][0x2ec] ;  /* 0x0000bb0021217a20 */ /* 0x000fe20000410000 */
[----:B------:R-:W-:Y:S01]  /*e630*/  HMMA.16816.F32.BF16 R16, R16, R26, R192 ;  /* 0x0000001a1010723c */ /* 0x000fe200000418c0 */
[----:B------:R-:W-:Y:S01]  /*e640*/  FMUL.FTZ R34, R34, c[0x0][0x2ec] ;  /* 0x0000bb0022227a20 */ /* 0x000fe20000410000 */
[----:B------:R5:W1:Y:S01]  /*e650*/  MUFU.TANH R186, R133 ;  /* 0x0000008500ba7308 */ /* 0x000a620000002400 */
[----:B------:R-:W-:-:S02]  /*e660*/  FMUL.FTZ R35, R35, c[0x0][0x2ec] ;  /* 0x0000bb0023237a20 */ /* 0x000fc40000410000 */
[----:B------:R-:W-:-:S03]  /*e670*/  FMUL.FTZ R137, R137, c[0x0][0x2ec] ;  /* 0x0000bb0089897a20 */ /* 0x000fc60000410000 */
[----:B------:R-:W-:Y:S01]  /*e680*/  HMMA.16816.F32.BF16 R12, R12, R26, R204 ;  /* 0x0000001a0c0c723c */ /* 0x000fe200000418cc */
[----:B------:R-:W-:Y:S01]  /*e690*/  FMUL.FTZ R28, R28, c[0x0][0x2ec] ;  /* 0x0000bb001c1c7a20 */ /* 0x000fe20000410000 */
[----:B------:R-:W1:Y:S01]  /*e6a0*/  MUFU.TANH R184, R134 ;  /* 0x0000008600b87308 */ /* 0x000e620000002400 */
[----:B------:R-:W-:Y:S02]  /*e6b0*/  FMUL.FTZ R29, R29, c[0x0][0x2ec] ;  /* 0x0000bb001d1d7a20 */ /* 0x000fe40000410000 */
[----:B------:R-:W-:Y:S02]  /*e6c0*/  FMUL.FTZ R30, R30, c[0x0][0x2ec] ;  /* 0x0000bb001e1e7a20 */ /* 0x000fe40000410000 */
[----:B------:R-:W-:Y:S02]  /*e6d0*/  FMUL.FTZ R31, R31, c[0x0][0x2ec] ;  /* 0x0000bb001f1f7a20 */ /* 0x000fe40000410000 */
[----:B--2---:R-:W-:Y:S01]  /*e6e0*/  FMUL.FTZ R132, R138, c[0x0][0x2ec] ;  /* 0x0000bb008a847a20 */ /* 0x004fe20000410000 */
[----:B------:R-:W2:Y:S01]  /*e6f0*/  MUFU.TANH R185, R135 ;  /* 0x0000008700b97308 */ /* 0x000ea20000002400 */
[----:B-----5:R-:W-:-:S02]  /*e700*/  FMUL.FTZ R133, R136, c[0x0][0x2ec] ;  /* 0x0000bb0088857a20 */ /* 0x020fc40000410000 */
[----:B------:R-:W-:-:S05]  /*e710*/  FMUL.FTZ R136, R139, c[0x0][0x2ec] ;  /* 0x0000bb008b887a20 */ /* 0x000fca0000410000 */
[----:B------:R-:W1:Y:S08]  /*e720*/  MUFU.TANH R135, R32 ;  /* 0x0000002000877308 */ /* 0x000e700000002400 */
[----:B------:R-:W1:Y:S08]  /*e730*/  MUFU.TANH R138, R33 ;  /* 0x00000021008a7308 */ /* 0x000e700000002400 */
[----:B------:R-:W1:Y:S08]  /*e740*/  MUFU.TANH R134, R34 ;  /* 0x0000002200867308 */ /* 0x000e700000002400 */
[----:B------:R1:W1:Y:S08]  /*e750*/  MUFU.TANH R176, R35 ;  /* 0x0000002300b07308 */ /* 0x0002700000002400 */
[----:B------:R-:W2:Y:S01]  /*e760*/  MUFU.TANH R139, R28 ;  /* 0x0000001c008b7308 */ /* 0x000ea20000002400 */
[C---:B-1----:R-:W-:Y:S07]  /*e770*/  HMMA.16816.F32.BF16 R32, R8.reuse, R20, R140 ;  /* 0x000000140820723c */ /* 0x042fee000004188c */
[----:B------:R-:W1:Y:S01]  /*e780*/  MUFU.TANH R141, R29 ;  /* 0x0000001d008d7308 */ /* 0x000e620000002400 */
[----:B------:R-:W-:Y:S07]  /*e790*/  HMMA.16816.F32.BF16 R8, R8, R22, R16 ;  /* 0x000000160808723c */ /* 0x000fee0000041810 */
[----:B------:R-:W1:Y:S08]  /*e7a0*/  MUFU.TANH R179, R30 ;  /* 0x0000001e00b37308 */ /* 0x000e700000002400 */
[----:B------:R5:W1:Y:S01]  /*e7b0*/  MUFU.TANH R188, R31 ;  /* 0x0000001f00bc7308 */ /* 0x000a620000002400 */
[----:B------:R-:W-:-:S07]  /*e7c0*/  FMUL.FTZ R25, R33, c[0x0][0x2ec] ;  /* 0x0000bb0021197a20 */ /* 0x000fce0000410000 */
[----:B------:R-:W1:Y:S01]  /*e7d0*/  MUFU.TANH R133, R133 ;  /* 0x0000008500857308 */ /* 0x000e620000002400 */
[----:B------:R-:W-:Y:S02]  /*e7e0*/  FMUL.FTZ R32, R32, c[0x0][0x2ec] ;  /* 0x0000bb0020207a20 */ /* 0x000fe40000410000 */
[----:B------:R-:W-:Y:S02]  /*e7f0*/  FMUL.FTZ R34, R34, c[0x0][0x2ec] ;  /* 0x0000bb0022227a20 */ /* 0x000fe40000410000 */
[----:B------:R-:W-:Y:S02]  /*e800*/  FMUL.FTZ R33, R35, c[0x0][0x2ec] ;  /* 0x0000bb0023217a20 */ /* 0x000fe40000410000 */
[----:B------:R-:W-:Y:S01]  /*e810*/  FMUL.FTZ R8, R8, c[0x0][0x2ec] ;  /* 0x0000bb0008087a20 */ /* 0x000fe20000410000 */
[----:B-----5:R-:W-:Y:S01]  /*e820*/  HMMA.16816.F32.BF16 R28, R4, R20, R180 ;  /* 0x00000014041c723c */ /* 0x020fe200000418b4 */
[----:B------:R-:W-:Y:S01]  /*e830*/  FMUL.FTZ R9, R9, c[0x0][0x2ec] ;  /* 0x0000bb0009097a20 */ /* 0x000fe20000410000 */
[----:B------:R-:W1:Y:S01]  /*e840*/  MUFU.TANH R137, R137 ;  /* 0x0000008900897308 */ /* 0x000e620000002400 */
[----:B------:R-:W-:-:S02]  /*e850*/  FMUL.FTZ R10, R10, c[0x0][0x2ec] ;  /* 0x0000bb000a0a7a20 */ /* 0x000fc40000410000 */
[----:B------:R-:W-:-:S03]  /*e860*/  FMUL.FTZ R11, R11, c[0x0][0x2ec] ;  /* 0x0000bb000b0b7a20 */ /* 0x000fc60000410000 */
[----:B------:R-:W-:Y:S02]  /*e870*/  HMMA.16816.F32.BF16 R4, R4, R22, R12 ;  /* 0x000000160404723c */ /* 0x000fe4000004180c */
        /* <DEDUP_REMOVED lines=11> */
[----:B------:R-:W-:-:S05]  /*e930*/  FMUL.FTZ R7, R7, c[0x0][0x2ec] ;  /* 0x0000bb0007077a20 */ /* 0x000fca0000410000 */
        /* <DEDUP_REMOVED lines=16> */
[----:B--2-4-:R-:W2:Y:S04]  /*ea40*/  LDL.64 R244, [R1+0x18] ;  /* 0x0000180001f47983 */ /* 0x014ea80000100a00 */
[----:B------:R-:W4:Y:S01]  /*ea50*/  LDL.64 R246, [R1+0x10] ;  /* 0x0000100001f67983 */ /* 0x000f220000100a00 */
[----:B------:R-:W-:-:S02]  /*ea60*/  UIADD3 UR10, UR8, -0x6, URZ ;  /* 0xfffffffa080a7890 */ /* 0x000fc4000fffe03f */
[----:B------:R-:W-:Y:S02]  /*ea70*/  ULDC.64 UR4, c[0x0][0x198] ;  /* 0x0000660000047ab9 */ /* 0x000fe40000000a00 */
[----:B------:R-:W-:Y:S02]  /*ea80*/  USHF.R.S32.HI UR8, URZ, 0x1f, UR10 ;  /* 0x0000001f3f087899 */ /* 0x000fe4000801140a */
[----:B------:R-:W-:Y:S02]  /*ea90*/  UIMAD.WIDE.U32 UR14, UR10, UR4, URZ ;  /* 0x000000040a0e72a5 */ /* 0x000fe4000f8e003f */
[----:B------:R-:W-:-:S04]  /*eaa0*/  UIMAD UR8, UR8, UR4, URZ ;  /* 0x00000004080872a4 */ /* 0x000fc8000f8e023f */
[----:B------:R-:W-:Y:S01]  /*eab0*/  UIMAD UR5, UR10, UR5, UR8 ;  /* 0x000000050a0572a4 */ /* 0x000fe2000f8e0208 */
[----:B------:R-:W-:Y:S02]  /*eac0*/  IMAD.U32 R0, RZ, RZ, UR14 ;  /* 0x0000000eff007e24 */ /* 0x000fe4000f8e00ff */
[----:B---3--:R-:W-:Y:S01]  /*ead0*/  IMAD.U32 R4, RZ, RZ, UR14 ;  /* 0x0000000eff047e24 */ /* 0x008fe2000f8e00ff */
[----:B------:R-:W-:-:S06]  /*eae0*/  UIADD3 UR5, UR15, UR5, URZ ;  /* 0x000000050f057290 */ /* 0x000fcc000fffe03f */
[----:B------:R-:W-:Y:S01]  /*eaf0*/  IMAD.U32 R3, RZ, RZ, UR5 ;  /* 0x00000005ff037e24 */ /* 0x000fe2000f8e00ff */
[----:B--2---:R-:W-:-:S04]  /*eb00*/  LEA R0, P0, R0, R244, 0x5 ;  /* 0x000000f400007211 */ /* 0x004fc800078028ff */
[----:B------:R-:W-:Y:S02]  /*eb10*/  LEA R2, P1, R0, c[0x0][0x168], 0x1 ;  /* 0x00005a0000027a11 */ /* 0x000fe400078208ff */
[----:B----4-:R-:W-:Y:S02]  /*eb20*/  LEA.HI.X R3, R4, R247, R3, 0x5, P0 ;  /* 0x000000f704037211 */ /* 0x010fe400000f2c03 */
        /* <DEDUP_REMOVED lines=11> */
.L_x_1911:
[----:B--2-4-:R-:W-:-:S04]  /*ebe0*/  MOV R0, UR20 ;  /* 0x0000001400007c02 */ /* 0x014fc80008000f00 */
[----:B------:R-:W-:-:S04]  /*ebf0*/  LEA R0, R0, R252, 0x5 ;  /* 0x000000fc00007211 */ /* 0x000fc800078e28ff */
[C---:B---3--:R-:W-:Y:S02]  /*ec00*/  IADD3 R2, R0.reuse, 0x1, RZ ;  /* 0x0000000100027810 */ /* 0x048fe40007ffe0ff */
[-C--:B------:R-:W-:Y:S02]  /*ec10*/  ISETP.GE.AND P1, PT, R0, R235.reuse, PT ;  /* 0x000000eb0000720c */ /* 0x080fe40003f26270 */
[C---:B------:R-:W-:Y:S02]  /*ec20*/  ISETP.GE.AND P3, PT, R2.reuse, R235, PT ;  /* 0x000000eb0200720c */ /* 0x040fe40003f66270 */
[C---:B------:R-:W-:Y:S02]  /*ec30*/  ISETP.GE.AND P2, PT, R2.reuse, R234, PT ;  /* 0x000000ea0200720c */ /* 0x040fe40003f46270 */
[C---:B------:R-:W-:Y:S02]  /*ec40*/  ISETP.GE.AND P4, PT, R2.reuse, R233, PT ;  /* 0x000000e90200720c */ /* 0x040fe40003f86270 */
[----:B------:R-:W-:-:S02]  /*ec50*/  ISETP.GE.AND P6, PT, R2, R232, PT ;  /* 0x000000e80200720c */ /* 0x000fc40003fc6270 */
[C---:B------:R-:W-:Y:S02]  /*ec60*/  ISETP.GE.AND P0, PT, R0.reuse, R234, PT ;  /* 0x000000ea0000720c */ /* 0x040fe40003f06270 */
[-C--:B------:R-:W-:Y:S02]  /*ec70*/  ISETP.LT.OR P1, PT, R0, R231.reuse, P1 ;  /* 0x000000e70000720c */ /* 0x080fe40000f21670 */
[C---:B------:R-:W-:Y:S02]  /*ec80*/  ISETP.LT.OR P3, PT, R2.reuse, R231, P3 ;  /* 0x000000e70200720c */ /* 0x040fe40001f61670 */
[C---:B------:R-:W-:Y:S02]  /*ec90*/  ISETP.LT.OR P2, PT, R2.reuse, R230, P2 ;  /* 0x000000e60200720c */ /* 0x040fe40001741670 */
[C---:B------:R-:W-:Y:S02]  /*eca0*/  ISETP.LT.OR P4, PT, R2.reuse, R229, P4 ;  /* 0x000000e50200720c */ /* 0x040fe40002781670 */
[----:B------:R-:W-:-:S02]  /*ecb0*/  ISETP.LT.OR P6, PT, R2, R228, P6 ;  /* 0x000000e40200720c */ /* 0x000fc400037c1670 */
[C---:B------:R-:W-:Y:S02]  /*ecc0*/  ISETP.GE.AND P5, PT, R0.reuse, R233, PT ;  /* 0x000000e90000720c */ /* 0x040fe40003fa6270 */
[C---:B------:R-:W-:Y:S02]  /*ecd0*/  ISETP.LT.OR P0, PT, R0.reuse, R230, P0 ;  /* 0x000000e60000720c */ /* 0x040fe40000701670 */
[C---:B------:R-:W-:Y:S02]  /*ece0*/  IADD3 R2, R0.reuse, 0x8, RZ ;  /* 0x0000000800027810 */ /* 0x040fe40007ffe0ff */
[----:B------:R-:W-:Y:S02]  /*ecf0*/  FSEL R6, R187, -INF , !P1 ;  /* 0xff800000bb067808 */ /* 0x000fe40004800000 */
[----:B------:R-:W-:Y:S02]  /*ed00*/  ISETP.LT.OR P5, PT, R0, R229, P5 ;  /* 0x000000e50000720c */ /* 0x000fe40002fa1670 */
[----:B------:R-:W-:-:S02]  /*ed10*/  FSEL R9, R184, -INF , !P0 ;  /* 0xff800000b8097808 */ /* 0x000fc40004000000 */
[----:B------:R-:W-:Y:S02]  /*ed20*/  ISETP.GE.AND P1, PT, R0, R232, PT ;  /* 0x000000e80000720c */ /* 0x000fe40003f26270 */
[----:B------:R-:W-:Y:S02]  /*ed30*/  ISETP.GE.AND P0, PT, R2, R235, PT ;  /* 0x000000eb0200720c */ /* 0x000fe40003f06270 */
[C---:B------:R-:W-:Y:S02]  /*ed40*/  IADD3 R5, R0.reuse, 0x9, RZ ;  /* 0x0000000900057810 */ /* 0x040fe40007ffe0ff */
[----:B-1----:R-:W-:Y:S02]  /*ed50*/  FSEL R11, R133, -INF , !P5 ;  /* 0xff800000850b7808 */ /* 0x002fe40006800000 */
[----:B------:R-:W-:Y:S02]  /*ed60*/  ISETP.LT.OR P1, PT, R0, R228, P1 ;  /* 0x000000e40000720c */ /* 0x000fe40000f21670 */
[----:B------:R-:W-:-:S02]  /*ed70*/  ISETP.GE.AND P5, PT, R2, R234, PT ;  /* 0x000000ea0200720c */ /* 0x000fc40003fa6270 */
[----:B------:R-:W-:Y:S02]  /*ed80*/  ISETP.LT.OR P0, PT, R2, R231, P0 ;  /* 0x000000e70200720c */ /* 0x000fe40000701670 */
[----:B------:R-:W-:Y:S02]  /*ed90*/  IADD3 R4, R0, 0x10, RZ ;  /* 0x0000001000047810 */ /* 0x000fe40007ffe0ff */
[----:B------:R-:W-:Y:S02]  /*eda0*/  FSEL R16, R185, -INF , !P2 ;  /* 0xff800000b9107808 */ /* 0x000fe40005000000 */
[----:B------:R-:W-:Y:S02]  /*edb0*/  FSEL R10, R186, -INF , !P3 ;  /* 0xff800000ba0a7808 */ /* 0x000fe40005800000 */
[----:B------:R-:W-:Y:S02]  /*edc0*/  ISETP.GE.AND P2, PT, R5, R235, PT ;  /* 0x000000eb0500720c */ /* 0x000fe40003f46270 */
[----:B------:R-:W-:-:S02]  /*edd0*/  FMNMX.FTZ R12, R203, R6, !PT ;  /* 0x00000006cb0c7209 */ /* 0x000fc40007810000 */
[----:B------:R-:W-:Y:S02]  /*ede0*/  FSEL R17, R132, -INF , !P1 ;  /* 0xff80000084117808 */ /* 0x000fe40004800000 */
[C---:B------:R-:W-:Y:S02]  /*edf0*/  ISETP.LT.OR P5, PT, R2.reuse, R230, P5 ;  /* 0x000000e60200720c */ /* 0x040fe40002fa1670 */
[----:B------:R-:W-:Y:S02]  /*ee00*/  FSEL R8, R135, -INF , !P0 ;  /* 0xff80000087087808 */ /* 0x000fe40004000000 */
[C---:B------:R-:W-:Y:S02]  /*ee10*/  ISETP.GE.AND P1, PT, R2.reuse, R233, PT ;  /* 0x000000e90200720c */ /* 0x040fe40003f26270 */
[----:B------:R-:W-:Y:S02]  /*ee20*/  ISETP.GE.AND P3, PT, R2, R232, PT ;  /* 0x000000e80200720c */ /* 0x000fe40003f66270 */
[----:B------:R-:W-:-:S02]  /*ee30*/  IADD3 R3, R0, 0x11, RZ ;  /* 0x0000001100037810 */ /* 0x000fc40007ffe0ff */
[----:B------:R-:W-:Y:S02]  /*ee40*/  ISETP.GE.AND P0, PT, R4, R235, PT ;  /* 0x000000eb0400720c */ /* 0x000fe40003f06270 */
[----:B------:R-:W-:Y:S02]  /*ee50*/  ISETP.LT.OR P2, PT, R5, R231, P2 ;  /* 0x000000e70500720c */ /* 0x000fe40001741670 */
[----:B------:R-:W-:Y:S02]  /*ee60*/  FMNMX.FTZ R12, R10, R12, !PT ;  /* 0x0000000c0a0c7209 */ /* 0x000fe40007810000 */
[----:B------:R-:W-:Y:S02]  /*ee70*/  FSEL R15, R134, -INF , !P5 ;  /* 0xff800000860f7808 */ /* 0x000fe40006800000 */
[C---:B------:R-:W-:Y:S02]  /*ee80*/  ISETP.LT.OR P1, PT, R2.reuse, R229, P1 ;  /* 0x000000e50200720c */ /* 0x040fe40000f21670 */
[----:B------:R-:W-:-:S02]  /*ee90*/  ISETP.LT.OR P3, PT, R2, R228, P3 ;  /* 0x000000e40200720c */ /* 0x000fc40001f61670 */
[C---:B------:R-:W-:Y:S02]  /*eea0*/  ISETP.GE.AND P5, PT, R3.reuse, R235, PT ;  /* 0x000000eb0300720c */ /* 0x040fe40003fa6270 */
[-C--:B------:R-:W-:Y:S02]  /*eeb0*/  ISETP.LT.OR P0, PT, R4, R231.reuse, P0 ;  /* 0x000000e70400720c */ /* 0x080fe40000701670 */
[----:B------:R-:W-:Y:S02]  /*eec0*/  IADD3 R2, R0, 0x18, RZ ;  /* 0x0000001800027810 */ /* 0x000fe40007ffe0ff */
[----:B------:R-:W-:Y:S02]  /*eed0*/  FSEL R7, R138, -INF , !P2 ;  /* 0xff8000008a077808 */ /* 0x000fe40005000000 */
[----:B------:R-:W-:Y:S02]  /*eee0*/  FMNMX.FTZ R12, R8, R12, !PT ;  /* 0x0000000c080c7209 */ /* 0x000fe40007810000 */
[----:B------:R-:W-:-:S02]  /*eef0*/  ISETP.LT.OR P5, PT, R3, R231, P5 ;  /* 0x000000e70300720c */ /* 0x000fc40002fa1670 */
[----:B------:R-:W-:Y:S02]  /*ef00*/  FSEL R143, R32, -INF , !P0 ;  /* 0xff800000208f7808 */ /* 0x000fe40004000000 */
[----:B------:R-:W-:Y:S02]  /*ef10*/  IADD3 R0, R0, 0x19, RZ ;  /* 0x0000001900007810 */ /* 0x000fe40007ffe0ff */
[----:B------:R-:W-:Y:S02]  /*ef20*/  ISETP.GE.AND P0, PT, R2, R235, PT ;  /* 0x000000eb0200720c */ /* 0x000fe40003f06270 */
[----:B------:R-:W-:Y:S02]  /*ef30*/  FMNMX.FTZ R12, R7, R12, !PT ;  /* 0x0000000c070c7209 */ /* 0x000fe40007810000 */
[----:B------:R-:W-:Y:S02]  /*ef40*/  FSEL R19, R137, -INF , !P4 ;  /* 0xff80000089137808 */ /* 0x000fe40006000000 */
[----:B------:R-:W-:-:S02]  /*ef50*/  FSEL R20, R136, -INF , !P6 ;  /* 0xff80000088147808 */ /* 0x000fc40007000000 */
[C---:B------:R-:W-:Y:S02]  /*ef60*/  ISETP.GE.AND P4, PT, R5.reuse, R234, PT ;  /* 0x000000ea0500720c */ /* 0x040fe40003f86270 */
[C---:B------:R-:W-:Y:S02]  /*ef70*/  ISETP.GE.AND P6, PT, R5.reuse, R233, PT ;  /* 0x000000e90500720c */ /* 0x040fe40003fc6270 */
[----:B------:R-:W-:Y:S02]  /*ef80*/  ISETP.GE.AND P2, PT, R5, R232, PT ;  /* 0x000000e80500720c */ /* 0x000fe40003f46270 */
[----:B------:R-:W-:Y:S02]  /*ef90*/  FSEL R142, R25, -INF , !P5 ;  /* 0xff800000198e7808 */ /* 0x000fe40006800000 */
[----:B------:R-:W-:Y:S02]  /*efa0*/  ISETP.GE.AND P5, PT, R0, R235, PT ;  /* 0x000000eb0000720c */ /* 0x000fe40003fa6270 */
[----:B------:R-:W-:-:S02]  /*efb0*/  ISETP.LT.OR P0, PT, R2, R231, P0 ;  /* 0x000000e70200720c */ /* 0x000fc40000701670 */
[----:B------:R-:W-:Y:S02]  /*efc0*/  FMNMX.FTZ R12, R143, R12, !PT ;  /* 0x0000000c8f0c7209 */ /* 0x000fe40007810000 */
[C---:B------:R-:W-:Y:S02]  /*efd0*/  ISETP.LT.OR P4, PT, R5.reuse, R230, P4 ;  /* 0x000000e60500720c */ /* 0x040fe40002781670 */
[C---:B------:R-:W-:Y:S02]  /*efe0*/  ISETP.LT.OR P6, PT, R5.reuse, R229, P6 ;  /* 0x000000e50500720c */ /* 0x040fe400037c1670 */
[----:B------:R-:W-:Y:S02]  /*eff0*/  ISETP.LT.OR P2, PT, R5, R228, P2 ;  /* 0x000000e40500720c */ /* 0x000fe40001741670 */
[----:B------:R-:W-:Y:S02]  /*f000*/  ISETP.LT.OR P5, PT, R0, R231, P5 ;  /* 0x000000e70000720c */ /* 0x000fe40002fa1670 */
[----:B------:R-:W-:-:S02]  /*f010*/  FSEL R132, R14, -INF , !P0 ;  /* 0xff8000000e847808 */ /* 0x000fc40004000000 */
[----:B------:R-:W-:Y:S02]  /*f020*/  FMNMX.FTZ R5, R142, R12, !PT ;  /* 0x0000000c8e057209 */ /* 0x000fe40007810000 */
[----:B------:R-:W-:Y:S02]  /*f030*/  FMNMX.FTZ R12, R202, R9, !PT ;  /* 0x00000009ca0c7209 */ /* 0x000fe40007810000 */
[----:B------:R-:W-:Y:S02]  /*f040*/  FSEL R177, R13, -INF , !P5 ;  /* 0xff8000000db17808 */ /* 0x000fe40006800000 */
[----:B------:R-:W-:Y:S02]  /*f050*/  FMNMX.FTZ R5, R132, R5, !PT ;  /* 0x0000000584057209 */ /* 0x000fe40007810000 */
[----:B------:R-:W-:Y:S02]  /*f060*/  FMNMX.FTZ R12, R16, R12, !PT ;  /* 0x0000000c100c7209 */ /* 0x000fe40007810000 */
[----:B------:R-:W-:-:S02]  /*f070*/  FMNMX.FTZ R136, R177, R5, !PT ;  /* 0x00000005b1887209 */ /* 0x000fc40007810000 */
[----:B------:R-:W-:Y:S02]  /*f080*/  FMNMX.FTZ R5, R15, R12, !PT ;  /* 0x0000000c0f057209 */ /* 0x000fe40007810000 */
[CC--:B------:R-:W-:Y:S01]  /*f090*/  ISETP.GE.AND P0, PT, R4.reuse, R234.reuse, PT ;  /* 0x000000ea0400720c */ /* 0x0c0fe20003f06270 */
[----:B------:R-:W1:Y:S01]  /*f0a0*/  SHFL.BFLY PT, R12, R136, 0x2, 0x1f ;  /* 0x0c401f00880c7f89 */ /* 0x000e6200000e0000 */
[----:B------:R-:W-:Y:S02]  /*f0b0*/  FSEL R18, R139, -INF , !P1 ;  /* 0xff8000008b127808 */ /* 0x000fe40004800000 */
[----:B------:R-:W-:Y:S02]  /*f0c0*/  ISETP.GE.AND P1, PT, R3, R234, PT ;  /* 0x000000ea0300720c */ /* 0x000fe40003f26270 */
[----:B------:R-:W-:Y:S02]  /*f0d0*/  ISETP.LT.OR P0, PT, R4, R230, P0 ;  /* 0x000000e60400720c */ /* 0x000fe40000701670 */
[----:B------:R-:W-:-:S02]  /*f0e0*/  FSEL R14, R176, -INF , !P4 ;  /* 0xff800000b00e7808 */ /* 0x000fc40006000000 */
[----:B------:R-:W-:Y:S02]  /*f0f0*/  ISETP.GE.AND P4, PT, R2, R234, PT ;  /* 0x000000ea0200720c */ /* 0x000fe40003f86270 */
[----:B------:R-:W-:Y:S02]  /*f100*/  ISETP.LT.OR P1, PT, R3, R230, P1 ;  /* 0x000000e60300720c */ /* 0x000fe40000f21670 */
[----:B------:R-:W-:Y:S02]  /*f110*/  FSEL R140, R34, -INF , !P0 ;  /* 0xff800000228c7808 */ /* 0x000fe40004000000 */
[----:B------:R-:W-:Y:S02]  /*f120*/  FMNMX.FTZ R5, R14, R5, !PT ;  /* 0x000000050e057209 */ /* 0x000fe40007810000 */
[----:B------:R-:W-:Y:S02]  /*f130*/  ISETP.GE.AND P0, PT, R0, R234, PT ;  /* 0x000000ea0000720c */ /* 0x000fe40003f06270 */
[----:B------:R-:W-:-:S02]  /*f140*/  ISETP.GE.AND P5, PT, R4, R233, PT ;  /* 0x000000e90400720c */ /* 0x000fc40003fa6270 */
[----:B------:R-:W-:Y:S02]  /*f150*/  ISETP.LT.OR P4, PT, R2, R230, P4 ;  /* 0x000000e60200720c */ /* 0x000fe40002781670 */
[----:B------:R-:W-:Y:S02]  /*f160*/  FSEL R139, R33, -INF , !P1 ;  /* 0xff800000218b7808 */ /* 0x000fe40004800000 */
[----:B------:R-:W-:Y:S02]  /*f170*/  FMNMX.FTZ R5, R140, R5, !PT ;  /* 0x000000058c057209 */ /* 0x000fe40007810000 */
[----:B------:R-:W-:Y:S02]  /*f180*/  ISETP.GE.AND P1, PT, R4, R232, PT ;  /* 0x000000e80400720c */ /* 0x000fe40003f26270 */
[----:B------:R-:W-:Y:S02]  /*f190*/  ISETP.LT.OR P0, PT, R0, R230, P0 ;  /* 0x000000e60000720c */ /* 0x000fe40000701670 */
[----:B------:R-:W-:-:S02]  /*f1a0*/  FSEL R138, R22, -INF , !P4 ;  /* 0xff800000168a7808 */ /* 0x000fc40006000000 */
[----:B------:R-:W-:Y:S02]  /*f1b0*/  FMNMX.FTZ R5, R139, R5, !PT ;  /* 0x000000058b057209 */ /* 0x000fe40007810000 */
[C---:B------:R-:W-:Y:S02]  /*f1c0*/  ISETP.LT.OR P5, PT, R4.reuse, R229, P5 ;  /* 0x000000e50400720c */ /* 0x040fe40002fa1670 */
[----:B------:R-:W-:Y:S02]  /*f1d0*/  ISETP.LT.OR P1, PT, R4, R228, P1 ;  /* 0x000000e40400720c */ /* 0x000fe40000f21670 */
[----:B------:R-:W-:Y:S02]  /*f1e0*/  FSEL R176, R21, -INF , !P0 ;  /* 0xff80000015b07808 */ /* 0x000fe40004000000 */
[----:B------:R-:W-:Y:S02]  /*f1f0*/  FMNMX.FTZ R4, R138, R5, !PT ;  /* 0x000000058a047209 */ /* 0x000fe40007810000 */
[----:B------:R-:W-:-:S02]  /*f200*/  ISETP.GE.AND P4, PT, R3, R233, PT ;  /* 0x000000e90300720c */ /* 0x000fc40003f86270 */
[----:B------:R-:W-:Y:S02]  /*f210*/  ISETP.GE.AND P0, PT, R3, R232, PT ;  /* 0x000000e80300720c */ /* 0x000fe40003f06270 */
[----:B------:R-:W-:Y:S02]  /*f220*/  FSEL R133, R28, -INF , !P5 ;  /* 0xff8000001c857808 */ /* 0x000fe40006800000 */
[----:B------:R-:W-:Y:S02]  /*f230*/  FMNMX.FTZ R5, R201, R11, !PT ;  /* 0x0000000bc9057209 */ /* 0x000fe40007810000 */
[----:B-1----:R-:W-:Y:S02]  /*f240*/  FMNMX.FTZ R136, R136, R12, !PT ;  /* 0x0000000c88887209 */ /* 0x002fe40007810000 */
[----:B------:R-:W-:Y:S02]  /*f250*/  ISETP.GE.AND P5, PT, R0, R233, PT ;  /* 0x000000e90000720c */ /* 0x000fe40003fa6270 */
[----:B------:R-:W-:Y:S01]  /*f260*/  FMNMX.FTZ R12, R200, R17, !PT ;  /* 0x00000011c80c7209 */ /* 0x000fe20007810000 */
[----:B------:R-:W1:Y:S01]  /*f270*/  SHFL.BFLY PT, R22, R136, 0x1, 0x1f ;  /* 0x0c201f0088167f89 */ /* 0x000e6200000e0000 */
[----:B------:R-:W-:-:S02]  /*f280*/  ISETP.LT.OR P4, PT, R3, R229, P4 ;  /* 0x000000e50300720c */ /* 0x000fc40002781670 */
[----:B------:R-:W-:Y:S02]  /*f290*/  ISETP.LT.OR P0, PT, R3, R228, P0 ;  /* 0x000000e40300720c */ /* 0x000fe40000701670 */
[----:B------:R-:W-:Y:S02]  /*f2a0*/  FMNMX.FTZ R3, R19, R5, !PT ;  /* 0x0000000513037209 */ /* 0x000fe40007810000 */
[----:B------:R-:W-:Y:S02]  /*f2b0*/  ISETP.LT.OR P5, PT, R0, R229, P5 ;  /* 0x000000e50000720c */ /* 0x000fe40002fa1670 */
[----:B------:R-:W-:Y:S02]  /*f2c0*/  FSEL R5, R179, -INF , !P3 ;  /* 0xff800000b3057808 */ /* 0x000fe40005800000 */
[----:B------:R-:W-:Y:S02]  /*f2d0*/  FMNMX.FTZ R12, R20, R12, !PT ;  /* 0x0000000c140c7209 */ /* 0x000fe40007810000 */
[----:B------:R-:W-:-:S02]  /*f2e0*/  FSEL R13, R141, -INF , !P6 ;  /* 0xff8000008d0d7808 */ /* 0x000fc40007000000 */
[----:B------:R-:W-:Y:S02]  /*f2f0*/  ISETP.GE.AND P6, PT, R2, R233, PT ;  /* 0x000000e90200720c */ /* 0x000fe40003fc6270 */
[----:B------:R-:W-:Y:S02]  /*f300*/  FSEL R180, R24, -INF , !P5 ;  /* 0xff80000018b47808 */ /* 0x000fe40006800000 */
[----:B------:R-:W-:Y:S02]  /*f310*/  ISETP.GE.AND P3, PT, R2, R232, PT ;  /* 0x000000e80200720c */ /* 0x000fe40003f66270 */
[----:B------:R-:W-:Y:S02]  /*f320*/  FSEL R24, R188, -INF , !P2 ;  /* 0xff800000bc187808 */ /* 0x000fe40005000000 */
[----:B------:R-:W-:Y:S02]  /*f330*/  FMNMX.FTZ R12, R5, R12, !PT ;  /* 0x0000000c050c7209 */ /* 0x000fe40007810000 */
[----:B------:R-:W-:-:S02]  /*f340*/  ISETP.LT.OR P6, PT, R2, R229, P6 ;  /* 0x000000e50200720c */ /* 0x000fc400037c1670 */
[----:B------:R-:W-:Y:S02]  /*f350*/  ISETP.LT.OR P3, PT, R2, R228, P3 ;  /* 0x000000e40200720c */ /* 0x000fe40001f61670 */
[----:B------:R-:W-:Y:S02]  /*f360*/  FSEL R179, R30, -INF , !P1 ;  /* 0xff8000001eb37808 */ /* 0x000fe40004800000 */
[----:B------:R-:W-:Y:S02]  /*f370*/  FMNMX.FTZ R2, R24, R12, !PT ;  /* 0x0000000c18027209 */ /* 0x000fe40007810000 */
[----:B------:R-:W-:Y:S02]  /*f380*/  ISETP.GE.AND P1, PT, R0, R232, PT ;  /* 0x000000e80000720c */ /* 0x000fe40003f26270 */
[----:B------:R-:W-:Y:S02]  /*f390*/  FSEL R181, R31, -INF , !P0 ;  /* 0xff8000001fb57808 */ /* 0x000fe40004000000 */
[----:B------:R-:W-:-:S02]  /*f3a0*/  FMNMX.FTZ R2, R179, R2, !PT ;  /* 0x00000002b3027209 */ /* 0x000fc40007810000 */
[----:B------:R-:W-:Y:S02]  /*f3b0*/  ISETP.LT.OR P0, PT, R0, R228, P1 ;  /* 0x000000e40000720c */ /* 0x000fe40000f01670 */
[----:B------:R-:W-:Y:S02]  /*f3c0*/  FSEL R183, R26, -INF , !P3 ;  /* 0xff8000001ab77808 */ /* 0x000fe40005800000 */
[----:B------:R-:W-:Y:S02]  /*f3d0*/  FMNMX.FTZ R0, R181, R2, !PT ;  /* 0x00000002b5007209 */ /* 0x000fe40007810000 */
[----:B------:R-:W-:Y:S02]  /*f3e0*/  FMNMX.FTZ R3, R18, R3, !PT ;  /* 0x0000000312037209 */ /* 0x000fe40007810000 */
[----:B------:R-:W-:Y:S02]  /*f3f0*/  FSEL R182, R27, -INF , !P0 ;  /* 0xff8000001bb67808 */ /* 0x000fe40004000000 */
[----:B------:R-:W-:-:S02]  /*f400*/  FMNMX.FTZ R0, R183, R0, !PT ;  /* 0x00000000b7007209 */ /* 0x000fc40007810000 */
[----:B------:R-:W-:Y:S02]  /*f410*/  FMNMX.FTZ R3, R13, R3, !PT ;  /* 0x000000030d037209 */ /* 0x000fe40007810000 */
[----:B------:R-:W-:Y:S02]  /*f420*/  FMNMX.FTZ R0, R182, R0, !PT ;  /* 0x00000000b6007209 */ /* 0x000fe40007810000 */
[----:B------:R-:W-:Y:S02]  /*f430*/  FSEL R141, R29, -INF , !P4 ;  /* 0xff8000001d8d7808 */ /* 0x000fe40006000000 */
[----:B------:R-:W-:Y:S01]  /*f440*/  FMNMX.FTZ R3, R133, R3, !PT ;  /* 0x0000000385037209 */ /* 0x000fe20007810000 */
[----:B------:R-:W2:Y:S01]  /*f450*/  SHFL.BFLY PT, R2, R0, 0x2, 0x1f ;  /* 0x0c401f0000027f89 */ /* 0x000ea200000e0000 */
[----:B------:R-:W-:Y:S02]  /*f460*/  FMNMX.FTZ R4, R176, R4, !PT ;  /* 0x00000004b0047209 */ /* 0x000fe40007810000 */
[----:B------:R-:W-:Y:S01]  /*f470*/  FSEL R178, R23, -INF , !P6 ;  /* 0xff80000017b27808 */ /* 0x000fe20007000000 */
[----:B------:R-:W-:Y:S01]  /*f480*/  LDSM.16.MT88.4 R28, [R215+0xa000] ;  /* 0x00a00000d71c783b */ /* 0x000fe20000004200 */
[----:B------:R-:W-:-:S02]  /*f490*/  FMNMX.FTZ R3, R141, R3, !PT ;  /* 0x000000038d037209 */ /* 0x000fc40007810000 */
[----:B-1----:R-:W-:Y:S01]  /*f4a0*/  FMNMX.FTZ R136, R136, R22, !PT ;  /* 0x0000001688887209 */ /* 0x002fe20007810000 */
[----:B------:R-:W1:Y:S01]  /*f4b0*/  SHFL.BFLY PT, R21, R4, 0x2, 0x1f ;  /* 0x0c401f0004157f89 */ /* 0x000e6200000e0000 */
[----:B------:R-:W-:Y:S02]  /*f4c0*/  FMNMX.FTZ R3, R178, R3, !PT ;  /* 0x00000003b2037209 */ /* 0x000fe40007810000 */
[C---:B------:R-:W-:Y:S01]  /*f4d0*/  FSETP.NEU.FTZ.AND P3, PT, R136.reuse, -INF , PT ;  /* 0xff8000008800780b */ /* 0x040fe20003f7d000 */
[----:B------:R-:W-:Y:S01]  /*f4e0*/  FMUL.FTZ R12, R136, c[0x0][0x23c] ;  /* 0x00008f00880c7a20 */ /* 0x000fe20000410000 */
[----:B------:R-:W-:-:S04]  /*f4f0*/  FMNMX.FTZ R134, R180, R3, !PT ;  /* 0x00000003b4867209 */ /* 0x000fc80007810000 */
[----:B------:R-:W-:Y:S01]  /*f500*/  FSEL R12, R12, RZ, P3 ;  /* 0x000000ff0c0c7208 */ /* 0x000fe20001800000 */
[----:B------:R-:W3:Y:S04]  /*f510*/  SHFL.BFLY PT, R3, R134, 0x2, 0x1f ;  /* 0x0c401f0086037f89 */ /* 0x000ee800000e0000 */
[--C-:B------:R-:W-:Y:S01]  /*f520*/  FFMA.FTZ R6, R6, c[0x0][0x23c], -R12.reuse ;  /* 0x00008f0006067a23 */ /* 0x100fe2000001080c */
[----:B--2---:R-:W-:Y:S01]  /*f530*/  FMNMX.FTZ R0, R2, R0, !PT ;  /* 0x0000000002007209 */ /* 0x004fe20007810000 */
[--C-:B------:R-:W-:Y:S02]  /*f540*/  FFMA.FTZ R7, R7, c[0x0][0x23c], -R12.reuse ;  /* 0x00008f0007077a23 */ /* 0x100fe4000001080c */
[----:B------:R2:W-:Y:S01]  /*f550*/  MUFU.EX2 R206, R6 ;  /* 0x0000000600ce7308 */ /* 0x0005e20000000800 */
[--C-:B------:R-:W-:Y:S01]  /*f560*/  FFMA.FTZ R10, R10, c[0x0][0x23c], -R12.reuse ;  /* 0x00008f000a0a7a23 */ /* 0x100fe2000001080c */
[----:B------:R-:W4:Y:S01]  /*f570*/  SHFL.BFLY PT, R137, R0, 0x1, 0x1f ;  /* 0x0c201f0000897f89 */ /* 0x000f2200000e0000 */
[----:B------:R-:W-:Y:S01]  /*f580*/  FFMA.FTZ R8, R8, c[0x0][0x23c], -R12 ;  /* 0x00008f0008087a23 */ /* 0x000fe2000001080c */
[----:B-1----:R-:W-:-:S04]  /*f590*/  FMNMX.FTZ R4, R4, R21, !PT ;  /* 0x0000001504047209 */ /* 0x002fc80007810000 */
[----:B------:R-:W-:Y:S01]  /*f5a0*/  MUFU.EX2 R207, R7 ;  /* 0x0000000700cf7308 */ /* 0x000fe20000000800 */
[----:B------:R-:W1:Y:S01]  /*f5b0*/  SHFL.BFLY PT, R135, R4, 0x1, 0x1f ;  /* 0x0c201f0004877f89 */ /* 0x000e6200000e0000 */
[----:B---3--:R-:W-:-:S06]  /*f5c0*/  FMNMX.FTZ R134, R3, R134, !PT ;  /* 0x0000008603867209 */ /* 0x008fcc0007810000 */
[----:B------:R-:W3:Y:S01]  /*f5d0*/  MUFU.EX2 R205, R10 ;  /* 0x0000000a00cd7308 */ /* 0x000ee20000000800 */
[----:B--2---:R-:W2:Y:S07]  /*f5e0*/  SHFL.BFLY PT, R6, R134, 0x1, 0x1f ;  /* 0x0c201f0086067f89 */ /* 0x004eae00000e0000 */
[----:B------:R3:W5:Y:S01]  /*f5f0*/  MUFU.EX2 R204, R8 ;  /* 0x0000000800cc7308 */ /* 0x0007620000000800 */
[----:B----4-:R-:W-:-:S04]  /*f600*/  FMNMX.FTZ R137, R0, R137, !PT ;  /* 0x0000008900897209 */ /* 0x010fc80007810000 */
[C---:B------:R-:W-:Y:S01]  /*f610*/  FSETP.NEU.FTZ.AND P0, PT, R137.reuse, -INF , PT ;  /* 0xff8000008900780b */ /* 0x040fe20003f1d000 */
[----:B------:R-:W-:Y:S01]  /*f620*/  FMUL.FTZ R0, R137, c[0x0][0x23c] ;  /* 0x00008f0089007a20 */ /* 0x000fe20000410000 */
[----:B-1----:R-:W-:Y:S02]  /*f630*/  FMNMX.FTZ R135, R4, R135, !PT ;  /* 0x0000008704877209 */ /* 0x002fe40007810000 */
[----:B------:R-:W-:Y:S02]  /*f640*/  FSEL R4, R136, RZ, P3 ;  /* 0x000000ff88047208 */ /* 0x000fe40001800000 */
[C---:B------:R-:W-:Y:S01]  /*f650*/  FSETP.NEU.FTZ.AND P2, PT, R135.reuse, -INF , PT ;  /* 0xff8000008700780b */ /* 0x040fe20003f5d000 */
[----:B------:R-:W-:Y:S01]  /*f660*/  FMUL.FTZ R3, R135, c[0x0][0x23c] ;  /* 0x00008f0087037a20 */ /* 0x000fe20000410000 */
[----:B------:R-:W-:Y:S02]  /*f670*/  FSEL R0, R0, RZ, P0 ;  /* 0x000000ff00007208 */ /* 0x000fe40000000000 */
[----:B---3--:R-:W-:-:S02]  /*f680*/  F2FP.BF16.PACK_AB R8, R205, R206 ;  /* 0x000000cecd08723e */ /* 0x008fc400000010ff */
[----:B--2---:R-:W-:Y:S01]  /*f690*/  FMNMX.FTZ R134, R134, R6, !PT ;  /* 0x0000000686867209 */ /* 0x004fe20007810000 */
[----:B------:R-:W-:Y:S01]  /*f6a0*/  FADD.FTZ R6, R203, -R4 ;  /* 0x80000004cb067221 */ /* 0x000fe20000010000 */
[----:B------:R-:W-:Y:S01]  /*f6b0*/  FSEL R3, R3, RZ, P2 ;  /* 0x000000ff03037208 */ /* 0x000fe20001000000 */
[--C-:B------:R-:W-:Y:S01]  /*f6c0*/  FFMA.FTZ R24, R24, c[0x0][0x23c], -R0.reuse ;  /* 0x00008f0018187a23 */ /* 0x100fe20000010800 */
[----:B------:R-:W-:Y:S01]  /*f6d0*/  FSEL R4, R135, RZ, P2 ;  /* 0x000000ff87047208 */ /* 0x000fe20001000000 */
[----:B------:R-:W-:Y:S01]  /*f6e0*/  FFMA.FTZ R5, R5, c[0x0][0x23c], -R0 ;  /* 0x00008f0005057a23 */ /* 0x000fe20000010800 */
[----:B------:R-:W-:Y:S01]  /*f6f0*/  FSETP.NEU.FTZ.AND P1, PT, R134, -INF , PT ;  /* 0xff8000008600780b */ /* 0x000fe20003f3d000 */
[----:B------:R-:W-:Y:S01]  /*f700*/  FFMA.FTZ R15, R15, c[0x0][0x23c], -R3 ;  /* 0x00008f000f0f7a23 */ /* 0x000fe20000010803 */
[----:B------:R1:W-:Y:S01]  /*f710*/  MUFU.EX2 R188, R24 ;  /* 0x0000001800bc7308 */ /* 0x0003e20000000800 */
[----:B------:R-:W-:Y:S01]  /*f720*/  FADD.FTZ R4, R202, -R4 ;  /* 0x80000004ca047221 */ /* 0x000fe20000010000 */
[----:B-----5:R-:W-:Y:S01]  /*f730*/  F2FP.BF16.PACK_AB R10, R207, R204 ;  /* 0x000000cccf0a723e */ /* 0x020fe200000010ff */
[----:B------:R-:W-:-:S02]  /*f740*/  FMUL.FTZ R2, R134, c[0x0][0x23c] ;  /* 0x00008f0086027a20 */ /* 0x000fc40000410000 */
[--C-:B------:R-:W-:Y:S02]  /*f750*/  FFMA.FTZ R14, R14, c[0x0][0x23c], -R3.reuse ;  /* 0x00008f000e0e7a23 */ /* 0x100fe40000010803 */
[--C-:B------:R-:W-:Y:S01]  /*f760*/  FFMA.FTZ R17, R17, c[0x0][0x23c], -R0.reuse ;  /* 0x00008f0011117a23 */ /* 0x100fe20000010800 */
[----:B------:R2:W-:Y:S01]  /*f770*/  MUFU.EX2 R198, R15 ;  /* 0x0000000f00c67308 */ /* 0x0005e20000000800 */
[----:B------:R-:W-:Y:S01]  /*f780*/  FSEL R2, R2, RZ, P1 ;  /* 0x000000ff02027208 */ /* 0x000fe20000800000 */
[----:B------:R-:W-:Y:S02]  /*f790*/  FFMA.FTZ R20, R20, c[0x0][0x23c], -R0 ;  /* 0x00008f0014147a23 */ /* 0x000fe40000010800 */
[----:B------:R-:W-:Y:S02]  /*f7a0*/  FFMA.FTZ R16, R16, c[0x0][0x23c], -R3 ;  /* 0x00008f0010107a23 */ /* 0x000fe40000010803 */
[--C-:B------:R-:W-:Y:S01]  /*f7b0*/  FFMA.FTZ R13, R13, c[0x0][0x23c], -R2.reuse ;  /* 0x00008f000d0d7a23 */ /* 0x100fe20000010802 */
[----:B-1----:R-:W1:Y:S01]  /*f7c0*/  LDSM.16.MT88.4 R24, [R218+0xa000] ;  /* 0x00a00000da18783b */ /* 0x002e620000004200 */
[----:B------:R3:W4:Y:S01]  /*f7d0*/  MUFU.EX2 R190, R5 ;  /* 0x0000000500be7308 */ /* 0x0007220000000800 */
[----:B------:R-:W-:-:S02]  /*f7e0*/  FFMA.FTZ R11, R11, c[0x0][0x23c], -R2 ;  /* 0x00008f000b0b7a23 */ /* 0x000fc40000010802 */
[--C-:B------:R-:W-:Y:S02]  /*f7f0*/  FFMA.FTZ R19, R19, c[0x0][0x23c], -R2.reuse ;  /* 0x00008f0013137a23 */ /* 0x100fe40000010802 */
[----:B------:R-:W-:Y:S02]  /*f800*/  FFMA.FTZ R18, R18, c[0x0][0x23c], -R2 ;  /* 0x00008f0012127a23 */ /* 0x000fe40000010802 */
[----:B--2---:R-:W-:Y:S01]  /*f810*/  FMUL.FTZ R15, R4, c[0x0][0x23c] ;  /* 0x00008f00040f7a20 */ /* 0x004fe20000410000 */
[----:B------:R-:W-:Y:S01]  /*f820*/  FSEL R4, R137, RZ, P0 ;  /* 0x000000ff89047208 */ /* 0x000fe20000000000 */
[----:B------:R-:W2:Y:S01]  /*f830*/  MUFU.EX2 R199, R14 ;  /* 0x0000000e00c77308 */ /* 0x000ea20000000800 */
[----:B------:R-:W-:Y:S02]  /*f840*/  FMUL.FTZ R6, R6, c[0x0][0x23c] ;  /* 0x00008f0006067a20 */ /* 0x000fe40000410000 */
[----:B------:R-:W-:Y:S02]  /*f850*/  FFMA.FTZ R9, R9, c[0x0][0x23c], -R3 ;  /* 0x00008f0009097a23 */ /* 0x000fe40000010803 */
[----:B------:R-:W-:Y:S01]  /*f860*/  FADD.FTZ R4, R200, -R4 ;  /* 0x80000004c8047221 */ /* 0x000fe20000010000 */
[----:B---3--:R-:W-:-:S02]  /*f870*/  FSEL R5, R134, RZ, P1 ;  /* 0x000000ff86057208 */ /* 0x008fc40000800000 */
[----:B------:R-:W-:Y:S01]  /*f880*/  MUFU.EX2 R195, R13 ;  /* 0x0000000d00c37308 */ /* 0x000fe20000000800 */
[----:B------:R-:W-:Y:S01]  /*f890*/  FMUL.FTZ R4, R4, c[0x0][0x23c] ;  /* 0x00008f0004047a20 */ /* 0x000fe20000410000 */
[----:B----4-:R-:W-:Y:S01]  /*f8a0*/  F2FP.BF16.PACK_AB R7, R188, R190 ;  /* 0x000000bebc07723e */ /* 0x010fe200000010ff */
[----:B------:R-:W-:-:S04]  /*f8b0*/  FADD.FTZ R5, R201, -R5 ;  /* 0x80000005c9057221 */ /* 0x000fc80000010000 */
[----:B------:R-:W-:Y:S01]  /*f8c0*/  FMUL.FTZ R5, R5, c[0x0][0x23c] ;  /* 0x00008f0005057a20 */ /* 0x000fe20000410000 */
[----:B------:R2:W-:Y:S08]  /*f8d0*/  MUFU.EX2 R193, R11 ;  /* 0x0000000b00c17308 */ /* 0x0005f00000000800 */
[----:B------:R-:W-:Y:S08]  /*f8e0*/  MUFU.EX2 R192, R19 ;  /* 0x0000001300c07308 */ /* 0x000ff00000000800 */
[----:B------:R-:W-:Y:S01]  /*f8f0*/  MUFU.EX2 R194, R18 ;  /* 0x0000001200c27308 */ /* 0x000fe20000000800 */
[----:B--2---:R-:W-:-:S07]  /*f900*/  F2FP.BF16.PACK_AB R11, R199, R198 ;  /* 0x000000c6c70b723e */ /* 0x004fce00000010ff */
[----:B------:R-:W-:Y:S08]  /*f910*/  MUFU.EX2 R189, R17 ;  /* 0x0000001100bd7308 */ /* 0x000ff00000000800 */
[----:B------:R2:W3:Y:S08]  /*f920*/  MUFU.EX2 R191, R20 ;  /* 0x0000001400bf7308 */ /* 0x0004f00000000800 */
[----:B------:R3:W4:Y:S08]  /*f930*/  MUFU.EX2 R14, R5 ;  /* 0x00000005000e7308 */ /* 0x0007300000000800 */
[----:B------:R5:W1:Y:S01]  /*f940*/  MUFU.EX2 R13, R4 ;  /* 0x00000004000d7308 */ /* 0x000a620000000800 */
[----:B--2---:R-:W2:Y:S07]  /*f950*/  LDSM.16.MT88.4 R20, [R213+0xa000] ;  /* 0x00a00000d514783b */ /* 0x004eae0000004200 */
[----:B------:R-:W-:Y:S01]  /*f960*/  MUFU.EX2 R196, R16 ;  /* 0x0000001000c47308 */ /* 0x000fe20000000800 */
[----:B---3--:R-:W-:Y:S01]  /*f970*/  F2FP.BF16.PACK_AB R5, R191, R189 ;  /* 0x000000bdbf05723e */ /* 0x008fe200000010ff */
[----:B----4-:R-:W-:-:S02]  /*f980*/  FMUL.FTZ R40, R40, R14 ;  /* 0x0000000e28287220 */ /* 0x010fc40000410000 */
[-C--:B------:R-:W-:Y:S02]  /*f990*/  FMUL.FTZ R41, R41, R14.reuse ;  /* 0x0000000e29297220 */ /* 0x080fe40000410000 */
[-C--:B------:R-:W-:Y:S02]  /*f9a0*/  FMUL.FTZ R148, R148, R14.reuse ;  /* 0x0000000e94947220 */ /* 0x080fe40000410000 */
[----:B------:R3:W4:Y:S01]  /*f9b0*/  MUFU.EX2 R16, R6 ;  /* 0x0000000600107308 */ /* 0x0007220000000800 */
[----:B-----5:R-:W-:Y:S01]  /*f9c0*/  F2FP.BF16.PACK_AB R4, R192, R193 ;  /* 0x000000c1c004723e */ /* 0x020fe200000010ff */
[-C--:B-1----:R-:W-:Y:S02]  /*f9d0*/  FMUL.FTZ R42, R42, R13.reuse ;  /* 0x0000000d2a2a7220 */ /* 0x082fe40000410000 */
[----:B------:R-:W-:Y:S02]  /*f9e0*/  FMUL.FTZ R43, R43, R13 ;  /* 0x0000000d2b2b7220 */ /* 0x000fe40000410000 */
[----:B------:R-:W-:-:S02]  /*f9f0*/  FMUL.FTZ R149, R149, R14 ;  /* 0x0000000e95957220 */ /* 0x000fc40000410000 */
[----:B------:R-:W1:Y:S01]  /*fa00*/  MUFU.EX2 R197, R9 ;  /* 0x0000000900c57308 */ /* 0x000e620000000800 */
[-C--:B------:R-:W-:Y:S02]  /*fa10*/  FMUL.FTZ R150, R150, R13.reuse ;  /* 0x0000000d96967220 */ /* 0x080fe40000410000 */
[----:B------:R-:W-:Y:S02]  /*fa20*/  FMUL.FTZ R151, R151, R13 ;  /* 0x0000000d97977220 */ /* 0x000fe40000410000 */
[-C--:B------:R-:W-:Y:S02]  /*fa30*/  FMUL.FTZ R152, R152, R14.reuse ;  /* 0x0000000e98987220 */ /* 0x080fe40000410000 */
[----:B------:R-:W-:Y:S01]  /*fa40*/  FMUL.FTZ R153, R153, R14 ;  /* 0x0000000e99997220 */ /* 0x000fe20000410000 */
[----:B---3--:R-:W-:Y:S01]  /*fa50*/  F2FP.BF16.PACK_AB R6, R195, R194 ;  /* 0x000000c2c306723e */ /* 0x008fe200000010ff */
[----:B------:R-:W3:Y:S01]  /*fa60*/  MUFU.EX2 R15, R15 ;  /* 0x0000000f000f7308 */ /* 0x000ee20000000800 */
[----:B----4-:R-:W-:-:S02]  /*fa70*/  FMUL.FTZ R172, R172, R16 ;  /* 0x00000010acac7220 */ /* 0x010fc40000410000 */
[-C--:B------:R-:W-:Y:S02]  /*fa80*/  FMUL.FTZ R173, R173, R16.reuse ;  /* 0x00000010adad7220 */ /* 0x080fe40000410000 */
[-C--:B------:R-:W-:Y:S01]  /*fa90*/  FMUL.FTZ R144, R144, R16.reuse ;  /* 0x0000001090907220 */ /* 0x080fe20000410000 */
[C---:B------:R-:W-:Y:S01]  /*faa0*/  HMMA.16816.F32.BF16 R32, R4.reuse, R24, R40 ;  /* 0x000000180420723c */ /* 0x040fe20000041828 */
[----:B-1----:R-:W-:Y:S01]  /*fab0*/  F2FP.BF16.PACK_AB R9, R196, R197 ;  /* 0x000000c5c409723e */ /* 0x002fe200000010ff */
[-C--:B------:R-:W-:Y:S01]  /*fac0*/  FMUL.FTZ R145, R145, R16.reuse ;  /* 0x0000001091917220 */ /* 0x080fe20000410000 */
[----:B------:R-:W-:Y:S01]  /*fad0*/  LDSM.16.MT88.4 R40, [R218+0xb000] ;  /* 0x00b00000da28783b */ /* 0x000fe20000004200 */
[-C--:B------:R-:W-:Y:S02]  /*fae0*/  FMUL.FTZ R154, R154, R13.reuse ;  /* 0x0000000d9a9a7220 */ /* 0x080fe40000410000 */
[----:B------:R-:W-:Y:S02]  /*faf0*/  FMUL.FTZ R155, R155, R13 ;  /* 0x0000000d9b9b7220 */ /* 0x000fe40000410000 */
[----:B------:R-:W-:Y:S01]  /*fb00*/  FMUL.FTZ R156, R156, R16 ;  /* 0x000000109c9c7220 */ /* 0x000fe20000410000 */
[----:B--2---:R-:W-:Y:S01]  /*fb10*/  HMMA.16816.F32.BF16 R148, R4, R20, R148 ;  /* 0x000000140494723c */ /* 0x004fe20000041894 */
[----:B---3--:R-:W-:-:S02]  /*fb20*/  FMUL.FTZ R174, R174, R15 ;  /* 0x0000000faeae7220 */ /* 0x008fc40000410000 */
        /* <DEDUP_REMOVED lines=10> */
[-C--:B------:R-:W-:Y:S02]  /*fbd0*/  FMUL.FTZ R162, R162, R15.reuse ;  /* 0x0000000fa2a27220 */ /* 0x080fe40000410000 */
[----:B------:R-:W-:Y:S02]  /*fbe0*/  FMUL.FTZ R163, R163, R15 ;  /* 0x0000000fa3a37220 */ /* 0x000fe40000410000 */
        /* <DEDUP_REMOVED lines=28> */
[----:B------:R-:W2:Y:S01]  /*fdb0*/  LDSM.16.MT88.4 R28, [R213+0xb000] ;  /* 0x00b00000d51c783b */ /* 0x000ea20000004200 */
        /* <DEDUP_REMOVED lines=8> */
[-C--:B------:R-:W-:Y:S01]  /*fe40*/  FMUL.FTZ R72, R72, R14.reuse ;  /* 0x0000000e48487220 */ /* 0x080fe20000410000 */
[----:B------:R-:W-:Y:S01]  /*fe50*/  MOV R156, R211 ;  /* 0x000000d3009c7202 */ /* 0x000fe20000000f00 */
[----:B------:R-:W-:-:S02]  /*fe60*/  FMUL.FTZ R73, R73, R14 ;  /* 0x0000000e49497220 */ /* 0x000fc40000410000 */
[-C--:B------:R-:W-:Y:S02]  /*fe70*/  FMUL.FTZ R74, R74, R13.reuse ;  /* 0x0000000d4a4a7220 */ /* 0x080fe40000410000 */
[-C--:B------:R-:W-:Y:S02]  /*fe80*/  FMUL.FTZ R75, R75, R13.reuse ;  /* 0x0000000d4b4b7220 */ /* 0x080fe40000410000 */
[-C--:B------:R-:W-:Y:S02]  /*fe90*/  FMUL.FTZ R76, R76, R14.reuse ;  /* 0x0000000e4c4c7220 */ /* 0x080fe40000410000 */
[-C--:B------:R-:W-:Y:S01]  /*fea0*/  FMUL.FTZ R77, R77, R14.reuse ;  /* 0x0000000e4d4d7220 */ /* 0x080fe20000410000 */
[----:B-1----:R-:W-:Y:S01]  /*feb0*/  HMMA.16816.F32.BF16 R56, R4, R20, R56 ;  /* 0x000000140438723c */ /* 0x002fe20000041838 */
[----:B------:R-:W-:Y:S02]  /*fec0*/  FMUL.FTZ R88, R88, R14 ;  /* 0x0000000e58587220 */ /* 0x000fe40000410000 */
[----:B------:R-:W-:-:S02]  /*fed0*/  FMUL.FTZ R78, R78, R13 ;  /* 0x0000000d4e4e7220 */ /* 0x000fc40000410000 */
[-C--:B------:R-:W-:Y:S02]  /*fee0*/  FMUL.FTZ R79, R79, R13.reuse ;  /* 0x0000000d4f4f7220 */ /* 0x080fe40000410000 */
[-C--:B------:R-:W-:Y:S01]  /*fef0*/  FMUL.FTZ R89, R89, R14.reuse ;  /* 0x0000000e59597220 */ /* 0x080fe20000410000 */
[----:B------:R-:W-:Y:S01]  /*ff00*/  HMMA.16816.F32.BF16 R60, R4, R22, R60 ;  /* 0x00000016043c723c */ /* 0x000fe2000004183c */
[-C--:B------:R-:W-:Y:S02]  /*ff10*/  FMUL.FTZ R92, R92, R14.reuse ;  /* 0x0000000e5c5c7220 */ /* 0x080fe40000410000 */
[----:B------:R-:W-:Y:S02]  /*ff20*/  FMUL.FTZ R93, R93, R14 ;  /* 0x0000000e5d5d7220 */ /* 0x000fe40000410000 */
        /* <DEDUP_REMOVED lines=83> */
[----:B------:R-:W-:Y:S02]  /*10460*/  FMUL.FTZ R99, R99, R15 ;  /* 0x0000000f63637220 */ /* 0x000fe40000410000 */
[----:B---3--:R-:W-:Y:S01]  /*10470*/  F2FP.BF16.PACK_AB R128, R27, R25 ;  /* 0x000000191b80723e */ /* 0x008fe200000010ff */
[-C--:B------:R-:W-:Y:S01]  /*10480*/  FMUL.FTZ R112, R112, R16.reuse ;  /* 0x0000001070707220 */ /* 0x080fe20000410000 */
[----:B------:R-:W-:Y:S01]  /*10490*/  HMMA.16816.F32.BF16 R84, R8, R32, R84 ;  /* 0x000000200854723c */ /* 0x000fe20000041854 */
[----:B------:R-:W-:-:S02]  /*104a0*/  FMUL.FTZ R113, R113, R16 ;  /* 0x0000001071717220 */ /* 0x000fc40000410000 */
[----:B--2---:R-:W-:Y:S01]  /*104b0*/  FFMA.FTZ R4, R177, c[0x0][0x23c], -R12 ;  /* 0x00008f00b1047a23 */ /* 0x004fe2000001080c */
[----:B------:R-:W-:Y:S01]  /*104c0*/  MOV R177, R174 ;  /* 0x000000ae00b17202 */ /* 0x000fe20000000f00 */
[-C--:B------:R-:W-:Y:S02]  /*104d0*/  FMUL.FTZ R114, R114, R15.reuse ;  /* 0x0000000f72727220 */ /* 0x080fe40000410000 */
[----:B------:R-:W2:Y:S01]  /*104e0*/  MUFU.EX2 R26, R4 ;  /* 0x00000004001a7308 */ /* 0x000ea20000000800 */
[-C--:B------:R-:W-:Y:S02]  /*104f0*/  FMUL.FTZ R115, R115, R15.reuse ;  /* 0x0000000f73737220 */ /* 0x080fe40000410000 */
[-C--:B------:R-:W-:Y:S02]  /*10500*/  FMUL.FTZ R116, R116, R16.reuse ;  /* 0x0000001074747220 */ /* 0x080fe40000410000 */
[----:B------:R-:W-:Y:S02]  /*10510*/  FMUL.FTZ R117, R117, R16 ;  /* 0x0000001075757220 */ /* 0x000fe40000410000 */
[----:B------:R-:W-:-:S02]  /*10520*/  FMUL.FTZ R118, R118, R15 ;  /* 0x0000000f76767220 */ /* 0x000fc40000410000 */
[-C--:B------:R-:W-:Y:S02]  /*10530*/  FMUL.FTZ R119, R119, R15.reuse ;  /* 0x0000000f77777220 */ /* 0x080fe40000410000 */
[-C--:B------:R-:W-:Y:S02]  /*10540*/  FMUL.FTZ R100, R100, R16.reuse ;  /* 0x0000001064647220 */ /* 0x080fe40000410000 */
[----:B------:R-:W-:Y:S02]  /*10550*/  FMUL.FTZ R101, R101, R16 ;  /* 0x0000001065657220 */ /* 0x000fe40000410000 */
[-C--:B------:R-:W-:Y:S01]  /*10560*/  FMUL.FTZ R102, R102, R15.reuse ;  /* 0x0000000f66667220 */ /* 0x080fe20000410000 */
[----:B--2---:R-:W-:Y:S01]  /*10570*/  F2FP.BF16.PACK_AB R130, R26, R132 ;  /* 0x000000841a82723e */ /* 0x004fe200000010ff */
[----:B------:R-:W-:Y:S01]  /*10580*/  FFMA.FTZ R4, R140, c[0x0][0x23c], -R3 ;  /* 0x00008f008c047a23 */ /* 0x000fe20000010803 */
[----:B------:R-:W-:Y:S01]  /*10590*/  HMMA.16816.F32.BF16 R116, R8, R44, R116 ;  /* 0x0000002c0874723c */ /* 0x000fe20000041874 */
[----:B------:R-:W-:-:S02]  /*105a0*/  FMUL.FTZ R103, R103, R15 ;  /* 0x0000000f67677220 */ /* 0x000fc40000410000 */
[----:B------:R2:W-:Y:S05]  /*105b0*/  MUFU.EX2 R21, R4 ;  /* 0x0000000400157308 */ /* 0x0005ea0000000800 */
        /* <DEDUP_REMOVED lines=103> */
.L_x_1907:
        /* <DEDUP_REMOVED lines=18> */
.L_x_1915:
        /* <DEDUP_REMOVED lines=27> */
.L_x_1913:
[----:B-1----:R-:W2:Y:S01]  /*10f00*/  LDL.64 R4, [R1] ;  /* 0x0000000001047983 */ /* 0x002ea20000100a00 */
[----:B------:R-:W-:Y:S01]  /*10f10*/  UIADD3 UR8, UR20, -0x1, URZ ;  /* 0xffffffff14087890 */ /* 0x000fe2000fffe03f */
[----:B------:R-:W-:Y:S04]  /*10f20*/  DEPBAR.LE SB0, 0x0 ;  /* 0x000080000000791a */ /* 0x000fe80000000000 */
[----:B------:R-:W-:Y:S01]  /*10f30*/  BAR.SYNC.DEFER_BLOCKING 0x0 ;  /* 0x0000000000007b1d */ /* 0x000fe20000010000 */
[----:B------:R-:W-:Y:S01]  /*10f40*/  MOV R6, UR8 ;  /* 0x0000000800067c02 */ /* 0x000fe20008000f00 */
        /* <DEDUP_REMOVED lines=14> */
[----:B------:R-:W-:Y:S05]  /*11030*/  PLOP3.LUT P0, PT, PT, PT, UP0, 0x80, 0x0 ;  /* 0x000000000000781c */ /* 0x000fea0003f0f008 */
[----:B------:R1:W-:Y:S08]  /*11040*/  LDGSTS.E.BYPASS.LTC128B.128 [R227+0xb000], [R4.64+0x80] ;  /* 0x0b00008004e37fae */ /* 0x0003f0000b901d52 */
[----:B------:R1:W-:Y:S08]  /*11050*/  LDGSTS.E.BYPASS.LTC128B.128 [R227+0xa800], [R6.64] ;  /* 0x0a80000006e37fae */ /* 0x0003f0000b901d52 */
[----:B------:R1:W-:Y:S08]  /*11060*/  LDGSTS.E.BYPASS.LTC128B.128 [R227+0xb800], [R6.64+0x80] ;  /* 0x0b80008006e37fae */ /* 0x0003f0000b901d52 */
[----:B------:R-:W-:Y:S08]  /*11070*/  LDSM.16.M88.4 R32, [R214] ;  /* 0x00000000d620783b */ /* 0x000ff00000000200 */
[----:B------:R-:W1:Y:S08]  /*11080*/  LDSM.16.M88.4 R16, [R212+0x8000] ;  /* 0x00800000d410783b */ /* 0x000e700000000200 */
[----:B------:R-:W2:Y:S08]  /*11090*/  LDSM.16.M88.4 R28, [R214+0x2000] ;  /* 0x00200000d61c783b */ /* 0x000eb00000000200 */
[----:B------:R-:W3:Y:S08]  /*110a0*/  LDSM.16.M88.4 R140, [R212+0x8800] ;  /* 0x00880000d48c783b */ /* 0x000ef00000000200 */
[----:B------:R-:W0:Y:S08]  /*110b0*/  LDGDEPBAR ;  /* 0x00000000000079af */ /* 0x000e300000000000 */
[----:B------:R-:W-:Y:S01]  /*110c0*/  LDSM.16.M88.4 R176, [R216] ;  /* 0x00000000d8b0783b */ /* 0x000fe20000000200 */
[-C--:B-1----:R-:W-:Y:S07]  /*110d0*/  HMMA.16816.F32.BF16 R4, R32, R16.reuse, RZ ;  /* 0x000000102004723c */ /* 0x082fee00000418ff */
[----:B------:R-:W1:Y:S01]  /*110e0*/  LDSM.16.M88.4 R180, [R223] ;  /* 0x00000000dfb4783b */ /* 0x000e620000000200 */
[C---:B--2---:R-:W-:Y:S07]  /*110f0*/  HMMA.16816.F32.BF16 R8, R28.reuse, R16, RZ ;  /* 0x000000101c08723c */ /* 0x044fee00000418ff */
[----:B------:R-:W2:Y:S01]  /*11100*/  LDSM.16.M88.4 R184, [R216+0x2000] ;  /* 0x00200000d8b8783b */ /* 0x000ea20000000200 */
[-C--:B------:R-:W-:Y:S07]  /*11110*/  HMMA.16816.F32.BF16 R12, R28, R18.reuse, RZ ;  /* 0x000000121c0c723c */ /* 0x080fee00000418ff */
[----:B------:R-:W4:Y:S01]  /*11120*/  LDSM.16.M88.4 R188, [R226] ;  /* 0x00000000e2bc783b */ /* 0x000f220000000200 */
[C---:B------:R-:W-:Y:S07]  /*11130*/  HMMA.16816.F32.BF16 R16, R32.reuse, R18, RZ ;  /* 0x000000122010723c */ /* 0x040fee00000418ff */
[----:B------:R-:W-:Y:S01]  /*11140*/  LDSM.16.M88.4 R192, [R222] ;  /* 0x00000000dec0783b */ /* 0x000fe20000000200 */
[-C--:B---3--:R-:W-:Y:S07]  /*11150*/  HMMA.16816.F32.BF16 R20, R32, R140.reuse, RZ ;  /* 0x0000008c2014723c */ /* 0x088fee00000418ff */
[----:B------:R-:W3:Y:S01]  /*11160*/  LDSM.16.M88.4 R196, [R221+0x8000] ;  /* 0x00800000ddc4783b */ /* 0x000ee20000000200 */
[C---:B------:R-:W-:Y:S07]  /*11170*/  HMMA.16816.F32.BF16 R24, R28.reuse, R140, RZ ;  /* 0x0000008c1c18723c */ /* 0x040fee00000418ff */
[----:B------:R-:W5:Y:S01]  /*11180*/  LDSM.16.M88.4 R200, [R222+0x2000] ;  /* 0x00200000dec8783b */ /* 0x000f620000000200 */
[-C--:B------:R-:W-:Y:S07]  /*11190*/  HMMA.16816.F32.BF16 R28, R28, R142.reuse, RZ ;  /* 0x0000008e1c1c723c */ /* 0x080fee00000418ff */
[----:B------:R-:W3:Y:S01]  /*111a0*/  LDSM.16.M88.4 R204, [R221+0x8800] ;  /* 0x00880000ddcc783b */ /* 0x000ee20000000200 */
[----:B------:R-:W-:Y:S07]  /*111b0*/  HMMA.16816.F32.BF16 R32, R32, R142, RZ ;  /* 0x0000008e2020723c */ /* 0x000fee00000418ff */
[----:B------:R-:W-:Y:S01]  /*111c0*/  LDSM.16.M88.4 R140, [R220] ;  /* 0x00000000dc8c783b */ /* 0x000fe20000000200 */
[-C--:B-1----:R-:W-:Y:S07]  /*111d0*/  HMMA.16816.F32.BF16 R4, R176, R180.reuse, R4 ;  /* 0x000000b4b004723c */ /* 0x082fee0000041804 */
[----:B------:R-:W-:Y:S01]  /*111e0*/  LDSM.16.M88.4 R208, [R220+0x2000] ;  /* 0x00200000dcd0783b */ /* 0x000fe20000000200 */
[C---:B--2---:R-:W-:Y:S08]  /*111f0*/  HMMA.16816.F32.BF16 R8, R184.reuse, R180, R8 ;  /* 0x000000b4b808723c */ /* 0x044ff00000041808 */
[-C--:B------:R-:W-:Y:S08]  /*11200*/  HMMA.16816.F32.BF16 R12, R184, R182.reuse, R12 ;  /* 0x000000b6b80c723c */ /* 0x080ff0000004180c */
[C---:B------:R-:W-:Y:S01]  /*11210*/  HMMA.16816.F32.BF16 R16, R176.reuse, R182, R16 ;  /* 0x000000b6b010723c */ /* 0x040fe20000041810 */
[----:B------:R-:W1:Y:S07]  /*11220*/  LDSM.16.M88.4 R180, [R219] ;  /* 0x00000000dbb4783b */ /* 0x000e6e0000000200 */
[-C--:B----4-:R-:W-:Y:S08]  /*11230*/  HMMA.16816.F32.BF16 R20, R176, R188.reuse, R20 ;  /* 0x000000bcb014723c */ /* 0x090ff00000041814 */
[C---:B------:R-:W-:Y:S08]  /*11240*/  HMMA.16816.F32.BF16 R24, R184.reuse, R188, R24 ;  /* 0x000000bcb818723c */ /* 0x040ff00000041818 */
[-C--:B------:R-:W-:Y:S01]  /*11250*/  HMMA.16816.F32.BF16 R28, R184, R190.reuse, R28 ;  /* 0x000000beb81c723c */ /* 0x080fe2000004181c */
[----:B------:R-:W2:Y:S07]  /*11260*/  LDSM.16.M88.4 R184, [R219+0x800] ;  /* 0x00080000dbb8783b */ /* 0x000eae0000000200 */
[----:B------:R-:W-:Y:S01]  /*11270*/  HMMA.16816.F32.BF16 R32, R176, R190, R32 ;  /* 0x000000beb020723c */ /* 0x000fe20000041820 */
[----:B------:R-:W-:Y:S07]  /*11280*/  LDSM.16.M88.4 R176, [R214+0x4000] ;  /* 0x00400000d6b0783b */ /* 0x000fee0000000200 */
[-C--:B---3--:R-:W-:Y:S01]  /*11290*/  HMMA.16816.F32.BF16 R4, R192, R196.reuse, R4 ;  /* 0x000000c4c004723c */ /* 0x088fe20000041804 */
[----:B------:R-:W3:Y:S07]  /*112a0*/  LDSM.16.M88.4 R188, [R212+0x9000] ;  /* 0x00900000d4bc783b */ /* 0x000eee0000000200 */
[C---:B-----5:R-:W-:Y:S08]  /*112b0*/  HMMA.16816.F32.BF16 R8, R200.reuse, R196, R8 ;  /* 0x000000c4c808723c */ /* 0x060ff00000041808 */
[-C--:B------:R-:W-:Y:S08]  /*112c0*/  HMMA.16816.F32.BF16 R12, R200, R198.reuse, R12 ;  /* 0x000000c6c80c723c */ /* 0x080ff0000004180c */
[C---:B------:R-:W-:Y:S01]  /*112d0*/  HMMA.16816.F32.BF16 R16, R192.reuse, R198, R16 ;  /* 0x000000c6c010723c */ /* 0x040fe20000041810 */
[----:B------:R-:W4:Y:S07]  /*112e0*/  LDSM.16.M88.4 R196, [R214+0x6000] ;  /* 0x00600000d6c4783b */ /* 0x000f2e0000000200 */
[-C--:B------:R-:W-:Y:S08]  /*112f0*/  HMMA.16816.F32.BF16 R20, R192, R204.reuse, R20 ;  /* 0x000000ccc014723c */ /* 0x080ff00000041814 */
[C---:B------:R-:W-:Y:S08]  /*11300*/  HMMA.16816.F32.BF16 R24, R200.reuse, R204, R24 ;  /* 0x000000ccc818723c */ /* 0x040ff00000041818 */
[-C--:B------:R-:W-:Y:S01]  /*11310*/  HMMA.16816.F32.BF16 R28, R200, R206.reuse, R28 ;  /* 0x000000cec81c723c */ /* 0x080fe2000004181c */
[----:B------:R-:W-:Y:S07]  /*11320*/  LDSM.16.M88.4 R200, [R225] ;  /* 0x00000000e1c8783b */ /* 0x000fee0000000200 */
[----:B------:R-:W-:Y:S01]  /*11330*/  HMMA.16816.F32.BF16 R32, R192, R206, R32 ;  /* 0x000000cec020723c */ /* 0x000fe20000041820 */
[----:B------:R-:W-:Y:S07]  /*11340*/  LDSM.16.M88.4 R192, [R216+0x4000] ;  /* 0x00400000d8c0783b */ /* 0x000fee0000000200 */
[-C--:B-1----:R-:W-:Y:S01]  /*11350*/  HMMA.16816.F32.BF16 R4, R140, R180.reuse, R4 ;  /* 0x000000b48c04723c */ /* 0x082fe20000041804 */
[----:B------:R-:W-:Y:S07]  /*11360*/  LDSM.16.M88.4 R204, [R216+0x6000] ;  /* 0x00600000d8cc783b */ /* 0x000fee0000000200 */
[C---:B------:R-:W-:Y:S08]  /*11370*/  HMMA.16816.F32.BF16 R8, R208.reuse, R180, R8 ;  /* 0x000000b4d008723c */ /* 0x040ff00000041808 */
[-C--:B------:R-:W-:Y:S08]  /*11380*/  HMMA.16816.F32.BF16 R12, R208, R182.reuse, R12 ;  /* 0x000000b6d00c723c */ /* 0x080ff0000004180c */
[C---:B------:R-:W-:Y:S01]  /*11390*/  HMMA.16816.F32.BF16 R16, R140.reuse, R182, R16 ;  /* 0x000000b68c10723c */ /* 0x040fe20000041810 */
[----:B------:R-:W1:Y:S07]  /*113a0*/  LDSM.16.M88.4 R180, [R212+0x9800] ;  /* 0x00980000d4b4783b */ /* 0x000e6e0000000200 */
[-C--:B--2---:R-:W-:Y:S08]  /*113b0*/  HMMA.16816.F32.BF16 R20, R140, R184.reuse, R20 ;  /* 0x000000b88c14723c */ /* 0x084ff00000041814 */
[C---:B------:R-:W-:Y:S08]  /*113c0*/  HMMA.16816.F32.BF16 R24, R208.reuse, R184, R24 ;  /* 0x000000b8d018723c */ /* 0x040ff00000041818 */
[-C--:B------:R-:W-:Y:S01]  /*113d0*/  HMMA.16816.F32.BF16 R28, R208, R186.reuse, R28 ;  /* 0x000000bad01c723c */ /* 0x080fe2000004181c */
[----:B------:R-:W-:Y:S07]  /*113e0*/  LDSM.16.M88.4 R208, [R221+0x9000] ;  /* 0x00900000ddd0783b */ /* 0x000fee0000000200 */
[----:B------:R-:W-:Y:S01]  /*113f0*/  HMMA.16816.F32.BF16 R32, R140, R186, R32 ;  /* 0x000000ba8c20723c */ /* 0x000fe20000041820 */
[----:B------:R-:W2:Y:S07]  /*11400*/  LDSM.16.M88.4 R140, [R224] ;  /* 0x00000000e08c783b */ /* 0x000eae0000000200 */
[-C--:B---3--:R-:W-:Y:S01]  /*11410*/  HMMA.16816.F32.BF16 R4, R176, R188.reuse, R4 ;  /* 0x000000bcb004723c */ /* 0x088fe20000041804 */
[----:B------:R-:W3:Y:S07]  /*11420*/  LDSM.16.M88.4 R184, [R222+0x4000] ;  /* 0x00400000deb8783b */ /* 0x000eee0000000200 */
        /* <DEDUP_REMOVED lines=9> */
[----:B------:R-:W1:Y:S07]  /*114c0*/  LDSM.16.M88.4 R176, [R222+0x6000] ;  /* 0x00600000deb0783b */ /* 0x000e6e0000000200 */
[-C--:B------:R-:W-:Y:S01]  /*114d0*/  HMMA.16816.F32.BF16 R4, R192, R200.reuse, R4 ;  /* 0x000000c8c004723c */ /* 0x080fe20000041804 */
[----:B------:R-:W4:Y:S07]  /*114e0*/  LDSM.16.M88.4 R180, [R221+0x9800] ;  /* 0x00980000ddb4783b */ /* 0x000f2e0000000200 */
[C---:B------:R-:W-:Y:S08]  /*114f0*/  HMMA.16816.F32.BF16 R8, R204.reuse, R200, R8 ;  /* 0x000000c8cc08723c */ /* 0x040ff00000041808 */
[-C--:B------:R-:W-:Y:S08]  /*11500*/  HMMA.16816.F32.BF16 R12, R204, R202.reuse, R12 ;  /* 0x000000cacc0c723c */ /* 0x080ff0000004180c */
[C---:B------:R-:W-:Y:S08]  /*11510*/  HMMA.16816.F32.BF16 R16, R192.reuse, R202, R16 ;  /* 0x000000cac010723c */ /* 0x040ff00000041810 */
[-C--:B--2---:R-:W-:Y:S08]  /*11520*/  HMMA.16816.F32.BF16 R20, R192, R140.reuse, R20 ;  /* 0x0000008cc014723c */ /* 0x084ff00000041814 */
[C---:B------:R-:W-:Y:S08]  /*11530*/  HMMA.16816.F32.BF16 R24, R204.reuse, R140, R24 ;  /* 0x0000008ccc18723c */ /* 0x040ff00000041818 */
[-C--:B------:R-:W-:Y:S08]  /*11540*/  HMMA.16816.F32.BF16 R28, R204, R142.reuse, R28 ;  /* 0x0000008ecc1c723c */ /* 0x080ff0000004181c */
[----:B------:R-:W-:Y:S01]  /*11550*/  HMMA.16816.F32.BF16 R32, R192, R142, R32 ;  /* 0x0000008ec020723c */ /* 0x000fe20000041820 */
[----:B------:R-:W2:Y:S07]  /*11560*/  LDSM.16.M88.4 R140, [R220+0x6000] ;  /* 0x00600000dc8c783b */ /* 0x000eae0000000200 */
[-C--:B---3--:R-:W-:Y:S08]  /*11570*/  HMMA.16816.F32.BF16 R4, R184, R208.reuse, R4 ;  /* 0x000000d0b804723c */ /* 0x088ff00000041804 */
[C---:B-1----:R-:W-:Y:S08]  /*11580*/  HMMA.16816.F32.BF16 R8, R176.reuse, R208, R8 ;  /* 0x000000d0b008723c */ /* 0x042ff00000041808 */
[-C--:B------:R-:W-:Y:S08]  /*11590*/  HMMA.16816.F32.BF16 R12, R176, R210.reuse, R12 ;  /* 0x000000d2b00c723c */ /* 0x080ff0000004180c */
[C---:B------:R-:W-:Y:S08]  /*115a0*/  HMMA.16816.F32.BF16 R16, R184.reuse, R210, R16 ;  /* 0x000000d2b810723c */ /* 0x040ff00000041810 */
[-C--:B----4-:R-:W-:Y:S08]  /*115b0*/  HMMA.16816.F32.BF16 R20, R184, R180.reuse, R20 ;  /* 0x000000b4b814723c */ /* 0x090ff00000041814 */
[C---:B------:R-:W-:Y:S08]  /*115c0*/  HMMA.16816.F32.BF16 R24, R176.reuse, R180, R24 ;  /* 0x000000b4b018723c */ /* 0x040ff00000041818 */
[-C--:B------:R-:W-:Y:S08]  /*115d0*/  HMMA.16816.F32.BF16 R28, R176, R182.reuse, R28 ;  /* 0x000000b6b01c723c */ /* 0x080ff0000004181c */
[----:B------:R-:W-:Y:S08]  /*115e0*/  HMMA.16816.F32.BF16 R32, R184, R182, R32 ;  /* 0x000000b6b820723c */ /* 0x000ff00000041820 */
[-C--:B------:R-:W-:Y:S08]  /*115f0*/  HMMA.16816.F32.BF16 R4, R188, R196.reuse, R4 ;  /* 0x000000c4bc04723c */ /* 0x080ff00000041804 */
        /* <DEDUP_REMOVED lines=30> */
[----:B------:R5:W1:Y:S10]  /*117e0*/  MUFU.TANH R134, R17 ;  /* 0x0000001100867308 */ /* 0x000a740000002400 */
        /* <DEDUP_REMOVED lines=10> */
[----:B-----5:R-:W-:Y:S02]  /*11890*/  FMUL.FTZ R17, R21, c[0x0][0x2ec] ;  /* 0x0000bb0015117a20 */ /* 0x020fe40000410000 */
[----:B------:R-:W-:Y:S03]  /*118a0*/  FMUL.FTZ R24, R24, c[0x0][0x2ec] ;  /* 0x0000bb0018187a20 */ /* 0x000fe60000410000 */
[----:B------:R5:W1:Y:S01]  /*118b0*/  MUFU.TANH R137, R22 ;  /* 0x0000001600897308 */ /* 0x000a620000002400 */
[----:B------:R-:W-:Y:S02]  /*118c0*/  FMUL.FTZ R26, R26, c[0x0][0x2ec] ;  /* 0x0000bb001a1a7a20 */ /* 0x000fe40000410000 */
[----:B------:R-:W-:Y:S02]  /*118d0*/  FMUL.FTZ R27, R27, c[0x0][0x2ec] ;  /* 0x0000bb001b1b7a20 */ /* 0x000fe40000410000 */
[----:B------:R-:W-:Y:S05]  /*118e0*/  FMUL.FTZ R25, R25, c[0x0][0x2ec] ;  /* 0x0000bb0019197a20 */ /* 0x000fea0000410000 */
[----:B------:R1:W1:Y:S03]  /*118f0*/  MUFU.TANH R140, R24 ;  /* 0x00000018008c7308 */ /* 0x0002660000002400 */
[----:B------:R-:W-:Y:S02]  /*11900*/  FMUL.FTZ R13, R32, c[0x0][0x2ec] ;  /* 0x0000bb00200d7a20 */ /* 0x000fe40000410000 */
[----:B------:R-:W-:Y:S02]  /*11910*/  FMUL.FTZ R14, R33, c[0x0][0x2ec] ;  /* 0x0000bb00210e7a20 */ /* 0x000fe40000410000 */
[----:B------:R-:W-:Y:S02]  /*11920*/  FMUL.FTZ R16, R34, c[0x0][0x2ec] ;  /* 0x0000bb0022107a20 */ /* 0x000fe40000410000 */
[----:B------:R-:W-:Y:S01]  /*11930*/  FMUL.FTZ R15, R35, c[0x0][0x2ec] ;  /* 0x0000bb00230f7a20 */ /* 0x000fe20000410000 */
[----:B------:R2:W2:Y:S01]  /*11940*/  MUFU.TANH R142, R26 ;  /* 0x0000001a008e7308 */ /* 0x0004a20000002400 */
[----:B-----5:R-:W-:Y:S02]  /*11950*/  FMUL.FTZ R22, R23, c[0x0][0x2ec] ;  /* 0x0000bb0017167a20 */ /* 0x020fe40000410000 */
[----:B------:R-:W-:Y:S07]  /*11960*/  FMUL.FTZ R23, R29, c[0x0][0x2ec] ;  /* 0x0000bb001d177a20 */ /* 0x000fee0000410000 */
[----:B------:R5:W3:Y:S01]  /*11970*/  MUFU.TANH R143, R27 ;  /* 0x0000001b008f7308 */ /* 0x000ae20000002400 */
[----:B-1----:R-:W-:Y:S09]  /*11980*/  FMUL.FTZ R24, R28, c[0x0][0x2ec] ;  /* 0x0000bb001c187a20 */ /* 0x002ff20000410000 */
[----:B------:R1:W1:Y:S01]  /*11990*/  MUFU.TANH R181, R12 ;  /* 0x0000000c00b57308 */ /* 0x0002620000002400 */
[----:B--2---:R-:W-:Y:S09]  /*119a0*/  FMUL.FTZ R26, R31, c[0x0][0x2ec] ;  /* 0x0000bb001f1a7a20 */ /* 0x004ff20000410000 */
[----:B------:R2:W1:Y:S01]  /*119b0*/  MUFU.TANH R176, R18 ;  /* 0x0000001200b07308 */ /* 0x0004620000002400 */
[----:B-----5:R-:W-:Y:S09]  /*119c0*/  FMUL.FTZ R27, R30, c[0x0][0x2ec] ;  /* 0x0000bb001e1b7a20 */ /* 0x020ff20000410000 */
        /* <DEDUP_REMOVED lines=14> */
.L_x_1914:
[----:B------:R-:W2:Y:S01]  /*11ab0*/  S2R R2, SR_TID.X ;  /* 0x0000000000027919 */ /* 0x000ea20000002100 */
[----:B------:R-:W-:Y:S01]  /*11ac0*/  MOV R0, UR8 ;  /* 0x0000000800007c02 */ /* 0x000fe20008000f00 */
[----:B------:R-:W-:Y:S02]  /*11ad0*/  UISETP.GT.AND UP0, UPT, UR8, UR9, UPT ;  /* 0x000000090800728c */ /* 0x000fe4000bf04270 */
[----:B------:R-:W-:Y:S01]  /*11ae0*/  UMOV UR20, UR8 ;  /* 0x0000000800147c82 */ /* 0x000fe20008000000 */
[----:B--2---:R-:W-:Y:S04]  /*11af0*/  SHF.L.U32 R2, R2, 0x1, RZ ;  /* 0x0000000102027819 */ /* 0x004fe800000006ff */
[----:B------:R-:W-:Y:S04]  /*11b00*/  LOP3.LUT R2, R2, 0x6, RZ, 0xc0, !PT ;  /* 0x0000000602027812 */ /* 0x000fe800078ec0ff */
[----:B------:R-:W-:Y:S04]  /*11b10*/  LEA R0, R0, R2, 0x5 ;  /* 0x0000000200007211 */ /* 0x000fe800078e28ff */
[C---:B-1----:R-:W-:Y:S02]  /*11b20*/  IADD3 R7, R0.reuse, 0x1, RZ ;  /* 0x0000000100077810 */ /* 0x042fe40007ffe0ff */
[CC--:B------:R-:W-:Y:S02]  /*11b30*/  ISETP.GE.AND P6, PT, R0.reuse, R231.reuse, PT ;  /* 0x000000e70000720c */ /* 0x0c0fe40003fc6270 */
[C---:B------:R-:W-:Y:S02]  /*11b40*/  ISETP.GE.AND P4, PT, R7.reuse, R231, PT ;  /* 0x000000e70700720c */ /* 0x040fe40003f86270 */
[C---:B------:R-:W-:Y:S02]  /*11b50*/  IADD3 R6, R0.reuse, 0x8, RZ ;  /* 0x0000000800067810 */ /* 0x040fe40007ffe0ff */
[CC--:B------:R-:W-:Y:S02]  /*11b60*/  ISETP.GE.OR P6, PT, R0.reuse, R235.reuse, !P6 ;  /* 0x000000eb0000720c */ /* 0x0c0fe400077c6670 */
[----:B------:R-:W-:Y:S02]  /*11b70*/  IADD3 R5, R0, 0x9, RZ ;  /* 0x0000000900057810 */ /* 0x000fe40007ffe0ff */
[----:B------:R-:W-:Y:S02]  /*11b80*/  ISETP.GE.OR P4, PT, R7, R235, !P4 ;  /* 0x000000eb0700720c */ /* 0x000fe40006786670 */
[----:B------:R-:W-:Y:S02]  /*11b90*/  FSEL R10, R136, -INF , !P6 ;  /* 0xff800000880a7808 */ /* 0x000fe40007000000 */
[-C--:B------:R-:W-:Y:S02]  /*11ba0*/  ISETP.GE.AND P3, PT, R6, R231.reuse, PT ;  /* 0x000000e70600720c */ /* 0x080fe40003f66270 */
[----:B------:R-:W-:Y:S02]  /*11bb0*/  IADD3 R4, R0, 0x10, RZ ;  /* 0x0000001000047810 */ /* 0x000fe40007ffe0ff */
[----:B------:R-:W-:Y:S02]  /*11bc0*/  ISETP.GE.AND P2, PT, R5, R231, PT ;  /* 0x000000e70500720c */ /* 0x000fe40003f46270 */
[----:B------:R-:W-:Y:S02]  /*11bd0*/  ISETP.GE.OR P3, PT, R6, R235, !P3 ;  /* 0x000000eb0600720c */ /* 0x000fe40005f66670 */
[----:B------:R-:W-:Y:S02]  /*11be0*/  FSEL R11, R135, -INF , !P4 ;  /* 0xff800000870b7808 */ /* 0x000fe40006000000 */
[----:B------:R-:W-:Y:S02]  /*11bf0*/  FMNMX.FTZ R12, R10, R3, !PT ;  /* 0x000000030a0c7209 */ /* 0x000fe40007810000 */
[----:B------:R-:W-:Y:S02]  /*11c00*/  ISETP.GE.AND P1, PT, R4, R231, PT ;  /* 0x000000e70400720c */ /* 0x000fe40003f26270 */
[-C--:B------:R-:W-:Y:S02]  /*11c10*/  ISETP.GE.OR P2, PT, R5, R235.reuse, !P2 ;  /* 0x000000eb0500720c */ /* 0x080fe40005746670 */
[----:B------:R-:W-:Y:S02]  /*11c20*/  FSEL R19, R133, -INF , !P3 ;  /* 0xff80000085137808 */ /* 0x000fe40005800000 */
[----:B------:R-:W-:Y:S02]  /*11c30*/  FMNMX.FTZ R12, R11, R12, !PT ;  /* 0x0000000c0b0c7209 */ /* 0x000fe40007810000 */
[C---:B------:R-:W-:Y:S02]  /*11c40*/  IADD3 R2, R0.reuse, 0x11, RZ ;  /* 0x0000001100027810 */ /* 0x040fe40007ffe0ff */
[----:B------:R-:W-:Y:S02]  /*11c50*/  IADD3 R9, R0, 0x18, RZ ;  /* 0x0000001800097810 */ /* 0x000fe40007ffe0ff */
[----:B------:R-:W-:Y:S02]  /*11c60*/  ISETP.GE.OR P1, PT, R4, R235, !P1 ;  /* 0x000000eb0400720c */ /* 0x000fe40004f26670 */
[----:B------:R-:W-:Y:S02]  /*11c70*/  FSEL R18, R134, -INF , !P2 ;  /* 0xff80000086127808 */ /* 0x000fe40005000000 */
[----:B------:R-:W-:Y:S02]  /*11c80*/  FMNMX.FTZ R12, R19, R12, !PT ;  /* 0x0000000c130c7209 */ /* 0x000fe40007810000 */
[-C--:B------:R-:W-:Y:S02]  /*11c90*/  ISETP.GE.AND P0, PT, R2, R231.reuse, PT ;  /* 0x000000e70200720c */ /* 0x080fe40003f06270 */
[C---:B------:R-:W-:Y:S02]  /*11ca0*/  ISETP.GE.AND P6, PT, R9.reuse, R231, PT ;  /* 0x000000e70900720c */ /* 0x040fe40003fc6270 */
[----:B------:R-:W-:Y:S02]  /*11cb0*/  IADD3 R8, R0, 0x19, RZ ;  /* 0x0000001900087810 */ /* 0x000fe40007ffe0ff */
[-C--:B------:R-:W-:Y:S02]  /*11cc0*/  ISETP.GE.OR P0, PT, R2, R235.reuse, !P0 ;  /* 0x000000eb0200720c */ /* 0x080fe40004706670 */
[----:B------:R-:W-:Y:S02]  /*11cd0*/  FSEL R189, R20, -INF , !P1 ;  /* 0xff80000014bd7808 */ /* 0x000fe40004800000 */
[----:B------:R-:W-:Y:S02]  /*11ce0*/  FMNMX.FTZ R12, R18, R12, !PT ;  /* 0x0000000c120c7209 */ /* 0x000fe40007810000 */
[----:B------:R-:W-:Y:S02]  /*11cf0*/  ISETP.GE.AND P5, PT, R0, R230, PT ;  /* 0x000000e60000720c */ /* 0x000fe40003fa6270 */
[----:B------:R-:W-:Y:S02]  /*11d00*/  ISETP.GE.OR P6, PT, R9, R235, !P6 ;  /* 0x000000eb0900720c */ /* 0x000fe400077c6670 */
[----:B------:R-:W-:Y:S02]  /*11d10*/  ISETP.GE.AND P4, PT, R8, R231, PT ;  /* 0x000000e70800720c */ /* 0x000fe40003f86270 */
[----:B------:R-:W-:Y:S02]  /*11d20*/  FSEL R190, R17, -INF , !P0 ;  /* 0xff80000011be7808 */ /* 0x000fe40004000000 */
[----:B------:R-:W-:Y:S02]  /*11d30*/  FMNMX.FTZ R12, R189, R12, !PT ;  /* 0x0000000cbd0c7209 */ /* 0x000fe40007810000 */
[----:B------:R-:W-:Y:S02]  /*11d40*/  ISETP.GE.AND P3, PT, R7, R230, PT ;  /* 0x000000e60700720c */ /* 0x000fe40003f66270 */
[----:B------:R-:W-:Y:S02]  /*11d50*/  ISETP.GE.OR P5, PT, R0, R234, !P5 ;  /* 0x000000ea0000720c */ /* 0x000fe40006fa6670 */
[----:B------:R-:W-:Y:S02]  /*11d60*/  ISETP.GE.OR P4, PT, R8, R235, !P4 ;  /* 0x000000eb0800720c */ /* 0x000fe40006786670 */
[----:B------:R-:W-:Y:S02]  /*11d70*/  FSEL R193, R13, -INF , !P6 ;  /* 0xff8000000dc17808 */ /* 0x000fe40007000000 */
[----:B------:R-:W-:Y:S02]  /*11d80*/  FMNMX.FTZ R13, R190, R12, !PT ;  /* 0x0000000cbe0d7209 */ /* 0x000fe40007810000 */
[----:B------:R-:W-:Y:S02]  /*11d90*/  ISETP.GE.OR P3, PT, R7, R234, !P3 ;  /* 0x000000ea0700720c */ /* 0x000fe40005f66670 */
[----:B------:R-:W-:Y:S02]  /*11da0*/  FSEL R12, R178, -INF , !P5 ;  /* 0xff800000b20c7808 */ /* 0x000fe40006800000 */
[-C--:B------:R-:W-:Y:S02]  /*11db0*/  ISETP.GE.AND P2, PT, R6, R230.reuse, PT ;  /* 0x000000e60600720c */ /* 0x080fe40003f46270 */
[----:B------:R-:W-:Y:S02]  /*11dc0*/  FSEL R198, R14, -INF , !P4 ;  /* 0xff8000000ec67808 */ /* 0x000fe40006000000 */
[----:B------:R-:W-:Y:S02]  /*11dd0*/  FMNMX.FTZ R13, R193, R13, !PT ;  /* 0x0000000dc10d7209 */ /* 0x000fe40007810000 */
[-C--:B------:R-:W-:Y:S02]  /*11de0*/  ISETP.GE.AND P0, PT, R4, R230.reuse, PT ;  /* 0x000000e60400720c */ /* 0x080fe40003f06270 */
[----:B------:R-:W-:Y:S02]  /*11df0*/  ISETP.GE.AND P1, PT, R5, R230, PT ;  /* 0x000000e60500720c */ /* 0x000fe40003f26270 */
[----:B------:R-:W-:Y:S02]  /*11e00*/  ISETP.GE.OR P2, PT, R6, R234, !P2 ;  /* 0x000000ea0600720c */ /* 0x000fe40005746670 */
[----:B------:R-:W-:Y:S02]  /*11e10*/  FSEL R17, R179, -INF , !P3 ;  /* 0xff800000b3117808 */ /* 0x000fe40005800000 */
[----:B------:R-:W-:Y:S02]  /*11e20*/  FMNMX.FTZ R135, R12, R132, !PT ;  /* 0x000000840c877209 */ /* 0x000fe40007810000 */
[----:B------:R-:W-:Y:S02]  /*11e30*/  FMNMX.FTZ R136, R198, R13, !PT ;  /* 0x0000000dc6887209 */ /* 0x000fe40007810000 */
[-C--:B------:R-:W-:Y:S02]  /*11e40*/  ISETP.GE.OR P0, PT, R4, R234.reuse, !P0 ;  /* 0x000000ea0400720c */ /* 0x080fe40004706670 */
[----:B------:R-:W-:Y:S01]  /*11e50*/  ISETP.GE.OR P1, PT, R5, R234, !P1 ;  /* 0x000000ea0500720c */ /* 0x000fe20004f26670 */
[----:B------:R-:W1:Y:S01]  /*11e60*/  SHFL.BFLY PT, R13, R136, 0x2, 0x1f ;  /* 0x0c401f00880d7f89 */ /* 0x000e6200000e0000 */
[----:B------:R-:W-:Y:S02]  /*11e70*/  FSEL R20, R176, -INF , !P2 ;  /* 0xff800000b0147808 */ /* 0x000fe40005000000 */
[----:B------:R-:W-:Y:S02]  /*11e80*/  FMNMX.FTZ R135, R17, R135, !PT ;  /* 0x0000008711877209 */ /* 0x000fe40007810000 */
[----:B------:R-:W-:Y:S02]  /*11e90*/  FSEL R191, R137, -INF , !P0 ;  /* 0xff80000089bf7808 */ /* 0x000fe40004000000 */
[-C--:B------:R-:W-:Y:S02]  /*11ea0*/  ISETP.GE.AND P0, PT, R8, R230.reuse, PT ;  /* 0x000000e60800720c */ /* 0x080fe40003f06270 */
[----:B------:R-:W-:Y:S02]  /*11eb0*/  FSEL R21, R177, -INF , !P1 ;  /* 0xff800000b1157808 */ /* 0x000fe40004800000 */
[----:B------:R-:W-:Y:S02]  /*11ec0*/  FMNMX.FTZ R135, R20, R135, !PT ;  /* 0x0000008714877209 */ /* 0x000fe40007810000 */
[-C--:B------:R-:W-:Y:S02]  /*11ed0*/  ISETP.GE.AND P3, PT, R2, R230.reuse, PT ;  /* 0x000000e60200720c */ /* 0x080fe40003f66270 */
[----:B------:R-:W-:Y:S02]  /*11ee0*/  ISETP.GE.AND P1, PT, R9, R230, PT ;  /* 0x000000e60900720c */ /* 0x000fe40003f26270 */
[----:B------:R-:W-:Y:S02]  /*11ef0*/  ISETP.GE.AND P5, PT, R0, R229, PT ;  /* 0x000000e50000720c */ /* 0x000fe40003fa6270 */
[-C--:B------:R-:W-:Y:S02]  /*11f00*/  ISETP.GE.OR P0, PT, R8, R234.reuse, !P0 ;  /* 0x000000ea0800720c */ /* 0x080fe40004706670 */
[----:B------:R-:W-:Y:S02]  /*11f10*/  FMNMX.FTZ R135, R21, R135, !PT ;  /* 0x0000008715877209 */ /* 0x000fe40007810000 */
[-C--:B------:R-:W-:Y:S02]  /*11f20*/  ISETP.GE.OR P3, PT, R2, R234.reuse, !P3 ;  /* 0x000000ea0200720c */ /* 0x080fe40005f66670 */
[----:B------:R-:W-:Y:S02]  /*11f30*/  ISETP.GE.OR P1, PT, R9, R234, !P1 ;  /* 0x000000ea0900720c */ /* 0x000fe40004f26670 */
[----:B------:R-:W-:Y:S02]  /*11f40*/  ISETP.GE.OR P5, PT, R0, R233, !P5 ;  /* 0x000000e90000720c */ /* 0x000fe40006fa6670 */
[----:B------:R-:W-:Y:S02]  /*11f50*/  ISETP.GE.AND P4, PT, R7, R229, PT ;  /* 0x000000e50700720c */ /* 0x000fe40003f86270 */
[----:B------:R-:W-:Y:S02]  /*11f60*/  FSEL R201, R15, -INF , !P0 ;  /* 0xff8000000fc97808 */ /* 0x000fe40004000000 */
[----:B------:R-:W-:Y:S02]  /*11f70*/  ISETP.GE.AND P0, PT, R7, R228, PT ;  /* 0x000000e40700720c */ /* 0x000fe40003f06270 */
[----:B------:R-:W-:Y:S02]  /*11f80*/  FSEL R192, R22, -INF , !P3 ;  /* 0xff80000016c07808 */ /* 0x000fe40005800000 */
[----:B------:R-:W-:Y:S02]  /*11f90*/  FMNMX.FTZ R135, R191, R135, !PT ;  /* 0x00000087bf877209 */ /* 0x000fe40007810000 */
[C---:B------:R-:W-:Y:S02]  /*11fa0*/  ISETP.GE.OR P4, PT, R7.reuse, R233, !P4 ;  /* 0x000000e90700720c */ /* 0x040fe40006786670 */
[----:B------:R-:W-:Y:S02]  /*11fb0*/  ISETP.GE.OR P0, PT, R7, R232, !P0 ;  /* 0x000000e80700720c */ /* 0x000fe40004706670 */
[----:B------:R-:W-:Y:S02]  /*11fc0*/  FSEL R7, R184, -INF , !P5 ;  /* 0xff800000b8077808 */ /* 0x000fe40006800000 */
[----:B------:R-:W-:Y:S02]  /*11fd0*/  FSEL R202, R16, -INF , !P1 ;  /* 0xff80000010ca7808 */ /* 0x000fe40004800000 */
[----:B------:R-:W-:Y:S02]  /*11fe0*/  ISETP.GE.AND P1, PT, R0, R228, PT ;  /* 0x000000e40000720c */ /* 0x000fe40003f26270 */
[----:B------:R-:W-:Y:S02]  /*11ff0*/  ISETP.GE.AND P6, PT, R6, R229, PT ;  /* 0x000000e50600720c */ /* 0x000fe40003fc6270 */
[----:B------:R-:W-:Y:S02]  /*12000*/  FMNMX.FTZ R135, R192, R135, !PT ;  /* 0x00000087c0877209 */ /* 0x000fe40007810000 */
[----:B------:R-:W-:Y:S02]  /*12010*/  ISETP.GE.AND P2, PT, R5, R229, PT ;  /* 0x000000e50500720c */ /* 0x000fe40003f46270 */
[----:B------:R-:W-:Y:S02]  /*12020*/  ISETP.GE.OR P1, PT, R0, R232, !P1 ;  /* 0x000000e80000720c */ /* 0x000fe40004f26670 */
[C---:B------:R-:W-:Y:S02]  /*12030*/  ISETP.GE.AND P3, PT, R6.reuse, R228, PT ;  /* 0x000000e40600720c */ /* 0x040fe40003f66270 */
[----:B------:R-:W-:Y:S02]  /*12040*/  FSEL R14, R183, -INF , !P4 ;  /* 0xff800000b70e7808 */ /* 0x000fe40006000000 */
[----:B------:R-:W-:Y:S02]  /*12050*/  FMNMX.FTZ R0, R7, R138, !PT ;  /* 0x0000008a07007209 */ /* 0x000fe40007810000 */
[----:B------:R-:W-:Y:S02]  /*12060*/  ISETP.GE.OR P6, PT, R6, R233, !P6 ;  /* 0x000000e90600720c */ /* 0x000fe400077c6670 */
[----:B------:R-:W-:Y:S02]  /*12070*/  FMNMX.FTZ R135, R202, R135, !PT ;  /* 0x00000087ca877209 */ /* 0x000fe40007810000 */
[----:B------:R-:W-:Y:S02]  /*12080*/  ISETP.GE.OR P3, PT, R6, R232, !P3 ;  /* 0x000000e80600720c */ /* 0x000fe40005f66670 */
[----:B------:R-:W-:Y:S02]  /*12090*/  ISETP.GE.OR P2, PT, R5, R233, !P2 ;  /* 0x000000e90500720c */ /* 0x000fe40005746670 */
[----:B------:R-:W-:Y:S02]  /*120a0*/  FSEL R6, R182, -INF , !P1 ;  /* 0xff800000b6067808 */ /* 0x000fe40004800000 */
[----:B------:R-:W-:Y:S02]  /*120b0*/  ISETP.GE.AND P1, PT, R4, R229, PT ;  /* 0x000000e50400720c */ /* 0x000fe40003f26270 */
[----:B------:R-:W-:Y:S02]  /*120c0*/  FSEL R16, R181, -INF , !P6 ;  /* 0xff800000b5107808 */ /* 0x000fe40007000000 */
[----:B------:R-:W-:Y:S02]  /*120d0*/  FMNMX.FTZ R0, R14, R0, !PT ;  /* 0x000000000e007209 */ /* 0x000fe40007810000 */
[----:B------:R-:W-:Y:S02]  /*120e0*/  FMNMX.FTZ R135, R201, R135, !PT ;  /* 0x00000087c9877209 */ /* 0x000fe40007810000 */
[----:B------:R-:W-:Y:S02]  /*120f0*/  ISETP.GE.OR P1, PT, R4, R233, !P1 ;  /* 0x000000e90400720c */ /* 0x000fe40004f26670 */
[----:B-1----:R-:W-:Y:S02]  /*12100*/  FMNMX.FTZ R136, R136, R13, !PT ;  /* 0x0000000d88887209 */ /* 0x002fe40007810000 */
[----:B------:R-:W-:Y:S01]  /*12110*/  FSEL R15, R180, -INF , !P2 ;  /* 0xff800000b40f7808 */ /* 0x000fe20005000000 */
[----:B------:R-:W1:Y:S01]  /*12120*/  SHFL.BFLY PT, R13, R135, 0x2, 0x1f ;  /* 0x0c401f00870d7f89 */ /* 0x000e6200000e0000 */
[----:B------:R-:W-:Y:S02]  /*12130*/  FMNMX.FTZ R0, R16, R0, !PT ;  /* 0x0000000010007209 */ /* 0x000fe40007810000 */
[-C--:B------:R-:W-:Y:S02]  /*12140*/  ISETP.GE.AND P6, PT, R2, R229.reuse, PT ;  /* 0x000000e50200720c */ /* 0x080fe40003fc6270 */
[----:B------:R-:W-:Y:S02]  /*12150*/  FSEL R199, R140, -INF , !P1 ;  /* 0xff8000008cc77808 */ /* 0x000fe40004800000 */
[----:B------:R-:W-:Y:S01]  /*12160*/  ISETP.GE.AND P1, PT, R9, R229, PT ;  /* 0x000000e50900720c */ /* 0x000fe20003f26270 */
[----:B------:R-:W-:Y:S01]  /*12170*/  SHFL.BFLY PT, R22, R136, 0x1, 0x1f ;  /* 0x0c201f0088167f89 */ /* 0x000fe200000e0000 */
[-C--:B------:R-:W-:Y:S02]  /*12180*/  ISETP.GE.OR P6, PT, R2, R233.reuse, !P6 ;  /* 0x000000e90200720c */ /* 0x080fe400077c6670 */
[----:B------:R-:W-:Y:S02]  /*12190*/  FMNMX.FTZ R0, R15, R0, !PT ;  /* 0x000000000f007209 */ /* 0x000fe40007810000 */
[----:B------:R-:W-:Y:S02]  /*121a0*/  ISETP.GE.OR P1, PT, R9, R233, !P1 ;  /* 0x000000e90900720c */ /* 0x000fe40004f26670 */
[----:B------:R-:W-:Y:S02]  /*121b0*/  FSEL R200, R25, -INF , !P6 ;  /* 0xff80000019c87808 */ /* 0x000fe40007000000 */
[----:B------:R-:W-:Y:S02]  /*121c0*/  ISETP.GE.AND P6, PT, R8, R229, PT ;  /* 0x000000e50800720c */ /* 0x000fe40003fc6270 */
[----:B------:R-:W-:Y:S02]  /*121d0*/  FMNMX.FTZ R0, R199, R0, !PT ;  /* 0x00000000c7007209 */ /* 0x000fe40007810000 */
[CC--:B------:R-:W-:Y:S02]  /*121e0*/  ISETP.GE.AND P5, PT, R5.reuse, R228.reuse, PT ;  /* 0x000000e40500720c */ /* 0x0c0fe40003fa6270 */
[----:B------:R-:W-:Y:S02]  /*121f0*/  ISETP.GE.AND P2, PT, R2, R228, PT ;  /* 0x000000e40200720c */ /* 0x000fe40003f46270 */
[----:B------:R-:W-:Y:S02]  /*12200*/  ISETP.GE.OR P6, PT, R8, R233, !P6 ;  /* 0x000000e90800720c */ /* 0x000fe400077c6670 */
[----:B------:R-:W-:Y:S02]  /*12210*/  FSEL R204, R24, -INF , !P1 ;  /* 0xff80000018cc7808 */ /* 0x000fe40004800000 */
[----:B------:R-:W-:Y:S02]  /*12220*/  FMNMX.FTZ R0, R200, R0, !PT ;  /* 0x00000000c8007209 */ /* 0x000fe40007810000 */
[----:B------:R-:W-:Y:S02]  /*12230*/  ISETP.GE.OR P5, PT, R5, R232, !P5 ;  /* 0x000000e80500720c */ /* 0x000fe40006fa6670 */
[----:B------:R-:W-:Y:S02]  /*12240*/  FSEL R5, R187, -INF , !P0 ;  /* 0xff800000bb057808 */ /* 0x000fe40004000000 */
[----:B------:R-:W-:Y:S02]  /*12250*/  ISETP.GE.AND P4, PT, R4, R228, PT ;  /* 0x000000e40400720c */ /* 0x000fe40003f86270 */
[----:B------:R-:W-:Y:S02]  /*12260*/  ISETP.GE.OR P2, PT, R2, R232, !P2 ;  /* 0x000000e80200720c */ /* 0x000fe40005746670 */
[----:B------:R-:W-:Y:S02]  /*12270*/  FMNMX.FTZ R2, R6, R139, !PT ;  /* 0x0000008b06027209 */ /* 0x000fe40007810000 */
[----:B------:R-:W-:Y:S02]  /*12280*/  FSEL R203, R23, -INF , !P6 ;  /* 0xff80000017cb7808 */ /* 0x000fe40007000000 */
[----:B------:R-:W-:Y:S02]  /*12290*/  FMNMX.FTZ R0, R204, R0, !PT ;  /* 0x00000000cc007209 */ /* 0x000fe40007810000 */
[----:B------:R-:W-:Y:S02]  /*122a0*/  ISETP.GE.OR P4, PT, R4, R232, !P4 ;  /* 0x000000e80400720c */ /* 0x000fe40006786670 */
[----:B------:R-:W-:Y:S02]  /*122b0*/  FSEL R4, R185, -INF , !P3 ;  /* 0xff800000b9047808 */ /* 0x000fe40005800000 */
[----:B------:R-:W-:Y:S02]  /*122c0*/  FMNMX.FTZ R2, R5, R2, !PT ;  /* 0x0000000205027209 */ /* 0x000fe40007810000 */
[----:B------:R-:W-:Y:S02]  /*122d0*/  FMNMX.FTZ R134, R203, R0, !PT ;  /* 0x00000000cb867209 */ /* 0x000fe40007810000 */
[----:B------:R-:W-:Y:S02]  /*122e0*/  FMNMX.FTZ R0, R4, R2, !PT ;  /* 0x0000000204007209 */ /* 0x000fe40007810000 */
[----:B-1----:R-:W-:Y:S01]  /*122f0*/  FMNMX.FTZ R135, R135, R13, !PT ;  /* 0x0000000d87877209 */ /* 0x002fe20007810000 */
[----:B------:R-:W1:Y:S01]  /*12300*/  SHFL.BFLY PT, R2, R134, 0x2, 0x1f ;  /* 0x0c401f0086027f89 */ /* 0x000e6200000e0000 */
[----:B------:R-:W-:Y:S02]  /*12310*/  FSEL R13, R186, -INF , !P5 ;  /* 0xff800000ba0d7808 */ /* 0x000fe40006800000 */
[----:B------:R-:W-:Y:S02]  /*12320*/  ISETP.GE.AND P1, PT, R9, R228, PT ;  /* 0x000000e40900720c */ /* 0x000fe40003f26270 */
[----:B------:R-:W-:Y:S02]  /*12330*/  FSEL R205, R142, -INF , !P4 ;  /* 0xff8000008ecd7808 */ /* 0x000fe40006000000 */
[----:B------:R-:W-:Y:S01]  /*12340*/  FMNMX.FTZ R0, R13, R0, !PT ;  /* 0x000000000d007209 */ /* 0x000fe20007810000 */
[----:B------:R-:W-:Y:S01]  /*12350*/  LDSM.16.MT88.4 R184, [R215+0xa000] ;  /* 0x00a00000d7b8783b */ /* 0x000fe20000004200 */
[----:B------:R-:W-:Y:S02]  /*12360*/  ISETP.GE.OR P1, PT, R9, R232, !P1 ;  /* 0x000000e80900720c */ /* 0x000fe40004f26670 */
[C---:B------:R-:W-:Y:S02]  /*12370*/  ISETP.GE.AND P0, PT, R8.reuse, R228, PT ;  /* 0x000000e40800720c */ /* 0x040fe40003f06270 */
[----:B------:R-:W-:Y:S02]  /*12380*/  FSEL R206, R143, -INF , !P2 ;  /* 0xff8000008fce7808 */ /* 0x000fe40005000000 */
[----:B------:R-:W-:Y:S02]  /*12390*/  FMNMX.FTZ R0, R205, R0, !PT ;  /* 0x00000000cd007209 */ /* 0x000fe40007810000 */
[----:B------:R-:W-:Y:S02]  /*123a0*/  ISETP.GE.OR P0, PT, R8, R232, !P0 ;  /* 0x000000e80800720c */ /* 0x000fe40004706670 */
[----:B------:R-:W-:Y:S02]  /*123b0*/  FSEL R207, R27, -INF , !P1 ;  /* 0xff8000001bcf7808 */ /* 0x000fe40004800000 */
[----:B------:R-:W-:Y:S02]  /*123c0*/  FMNMX.FTZ R0, R206, R0, !PT ;  /* 0x00000000ce007209 */ /* 0x000fe40007810000 */
[----:B------:R-:W-:Y:S02]  /*123d0*/  FSEL R140, R26, -INF , !P0 ;  /* 0xff8000001a8c7808 */ /* 0x000fe40004000000 */
[----:B------:R-:W-:Y:S02]  /*123e0*/  FMNMX.FTZ R0, R207, R0, !PT ;  /* 0x00000000cf007209 */ /* 0x000fe40007810000 */
[----:B-1----:R-:W-:Y:S02]  /*123f0*/  FMNMX.FTZ R134, R134, R2, !PT ;  /* 0x0000000286867209 */ /* 0x002fe40007810000 */
[----:B------:R-:W-:Y:S02]  /*12400*/  FMNMX.FTZ R0, R140, R0, !PT ;  /* 0x000000008c007209 */ /* 0x000fe40007810000 */
[----:B------:R-:W-:Y:S01]  /*12410*/  FMNMX.FTZ R136, R136, R22, !PT ;  /* 0x0000001688887209 */ /* 0x000fe20007810000 */
[----:B------:R-:W1:Y:S03]  /*12420*/  SHFL.BFLY PT, R8, R134, 0x1, 0x1f ;  /* 0x0c201f0086087f89 */ /* 0x000e6600000e0000 */
[C---:B------:R-:W-:Y:S01]  /*12430*/  FSETP.NEU.FTZ.AND P3, PT, R136.reuse, -INF , PT ;  /* 0xff8000008800780b */ /* 0x040fe20003f7d000 */
[----:B------:R-:W-:Y:S04]  /*12440*/  FMUL.FTZ R141, R136, c[0x0][0x23c] ;  /* 0x00008f00888d7a20 */ /* 0x000fe80000410000 */
[----:B------:R-:W2:Y:S01]  /*12450*/  SHFL.BFLY PT, R2, R0, 0x2, 0x1f ;  /* 0x0c401f0000027f89 */ /* 0x000ea200000e0000 */
[----:B------:R-:W-:Y:S05]  /*12460*/  FSEL R141, R141, RZ, P3 ;  /* 0x000000ff8d8d7208 */ /* 0x000fea0001800000 */
[--C-:B------:R-:W-:Y:S02]  /*12470*/  FFMA.FTZ R10, R10, c[0x0][0x23c], -R141.reuse ;  /* 0x00008f000a0a7a23 */ /* 0x100fe4000001088d */
[----:B------:R-:W3:Y:S01]  /*12480*/  SHFL.BFLY PT, R22, R135, 0x1, 0x1f ;  /* 0x0c201f0087167f89 */ /* 0x000ee200000e0000 */
[--C-:B------:R-:W-:Y:S01]  /*12490*/  FFMA.FTZ R11, R11, c[0x0][0x23c], -R141.reuse ;  /* 0x00008f000b0b7a23 */ /* 0x100fe2000001088d */
[----:B------:R-:W-:Y:S01]  /*124a0*/  MUFU.EX2 R247, R10 ;  /* 0x0000000a00f77308 */ /* 0x000fe20000000800 */
[--C-:B------:R-:W-:Y:S02]  /*124b0*/  FFMA.FTZ R19, R19, c[0x0][0x23c], -R141.reuse ;  /* 0x00008f0013137a23 */ /* 0x100fe4000001088d */
[----:B------:R-:W-:Y:S01]  /*124c0*/  FFMA.FTZ R18, R18, c[0x0][0x23c], -R141 ;  /* 0x00008f0012127a23 */ /* 0x000fe2000001088d */
[----:B-1----:R-:W-:Y:S04]  /*124d0*/  FMNMX.FTZ R134, R134, R8, !PT ;  /* 0x0000000886867209 */ /* 0x002fe80007810000 */
[C---:B------:R-:W-:Y:S01]  /*124e0*/  FSETP.NEU.FTZ.AND P1, PT, R134.reuse, -INF , PT ;  /* 0xff8000008600780b */ /* 0x040fe20003f3d000 */
[----:B------:R-:W-:Y:S01]  /*124f0*/  FMUL.FTZ R143, R134, c[0x0][0x23c] ;  /* 0x00008f00868f7a20 */ /* 0x000fe20000410000 */
[----:B------:R-:W1:Y:S01]  /*12500*/  MUFU.EX2 R246, R11 ;  /* 0x0000000b00f67308 */ /* 0x000e620000000800 */
[----:B--2---:R-:W-:Y:S03]  /*12510*/  FMNMX.FTZ R0, R0, R2, !PT ;  /* 0x0000000200007209 */ /* 0x004fe60007810000 */
[----:B------:R-:W-:Y:S02]  /*12520*/  FSEL R143, R143, RZ, P1 ;  /* 0x000000ff8f8f7208 */ /* 0x000fe40000800000 */
[----:B------:R-:W2:Y:S03]  /*12530*/  SHFL.BFLY PT, R2, R0, 0x1, 0x1f ;  /* 0x0c201f0000027f89 */ /* 0x000ea600000e0000 */
[--C-:B------:R-:W-:Y:S01]  /*12540*/  FFMA.FTZ R7, R7, c[0x0][0x23c], -R143.reuse ;  /* 0x00008f0007077a23 */ /* 0x100fe2000001088f */
[----:B---3--:R-:W-:Y:S01]  /*12550*/  FMNMX.FTZ R135, R135, R22, !PT ;  /* 0x0000001687877209 */ /* 0x008fe20007810000 */
[----:B------:R-:W-:Y:S01]  /*12560*/  MUFU.EX2 R244, R19 ;  /* 0x0000001300f47308 */ /* 0x000fe20000000800 */
[--C-:B------:R-:W-:Y:S02]  /*12570*/  FFMA.FTZ R16, R16, c[0x0][0x23c], -R143.reuse ;  /* 0x00008f0010107a23 */ /* 0x100fe4000001088f */
[C---:B------:R-:W-:Y:S01]  /*12580*/  FSETP.NEU.FTZ.AND P2, PT, R135.reuse, -INF , PT ;  /* 0xff8000008700780b */ /* 0x040fe20003f5d000 */
[----:B------:R-:W-:Y:S02]  /*12590*/  FMUL.FTZ R142, R135, c[0x0][0x23c] ;  /* 0x00008f00878e7a20 */ /* 0x000fe40000410000 */
[--C-:B------:R-:W-:Y:S02]  /*125a0*/  FFMA.FTZ R14, R14, c[0x0][0x23c], -R143.reuse ;  /* 0x00008f000e0e7a23 */ /* 0x100fe4000001088f */
[----:B------:R-:W-:Y:S01]  /*125b0*/  FFMA.FTZ R15, R15, c[0x0][0x23c], -R143 ;  /* 0x00008f000f0f7a23 */ /* 0x000fe2000001088f */
[----:B------:R-:W-:Y:S01]  /*125c0*/  FSEL R142, R142, RZ, P2 ;  /* 0x000000ff8e8e7208 */ /* 0x000fe20001000000 */
[----:B------:R-:W3:Y:S01]  /*125d0*/  MUFU.EX2 R245, R18 ;  /* 0x0000001200f57308 */ /* 0x000ee20000000800 */
[----:B-1----:R-:W-:Y:S03]  /*125e0*/  F2FP.BF16.PACK_AB R176, R246, R247 ;  /* 0x000000f7f6b0723e */ /* 0x002fe600000010ff */
[--C-:B------:R-:W-:Y:S02]  /*125f0*/  FFMA.FTZ R20, R20, c[0x0][0x23c], -R142.reuse ;  /* 0x00008f0014147a23 */ /* 0x100fe4000001088e */
[--C-:B------:R-:W-:Y:S02]  /*12600*/  FFMA.FTZ R21, R21, c[0x0][0x23c], -R142.reuse ;  /* 0x00008f0015157a23 */ /* 0x100fe4000001088e */
[--C-:B------:R-:W-:Y:S01]  /*12610*/  FFMA.FTZ R17, R17, c[0x0][0x23c], -R142.reuse ;  /* 0x00008f0011117a23 */ /* 0x100fe2000001088e */
[----:B--2---:R-:W-:Y:S01]  /*12620*/  FMNMX.FTZ R137, R0, R2, !PT ;  /* 0x0000000200897209 */ /* 0x004fe20007810000 */
[----:B------:R-:W-:Y:S01]  /*12630*/  MUFU.EX2 R240, R20 ;  /* 0x0000001400f07308 */ /* 0x000fe20000000800 */
[----:B------:R-:W-:Y:S01]  /*12640*/  FSEL R0, R136, RZ, P3 ;  /* 0x000000ff88007208 */ /* 0x000fe20001800000 */
[----:B------:R-:W-:Y:S01]  /*12650*/  FFMA.FTZ R12, R12, c[0x0][0x23c], -R142 ;  /* 0x00008f000c0c7a23 */ /* 0x000fe2000001088e */
[----:B------:R-:W-:Y:S01]  /*12660*/  FSEL R2, R135, RZ, P2 ;  /* 0x000000ff87027208 */ /* 0x000fe20001000000 */
[C---:B------:R-:W-:Y:S01]  /*12670*/  FMUL.FTZ R188, R137.reuse, c[0x0][0x23c] ;  /* 0x00008f0089bc7a20 */ /* 0x040fe20000410000 */
[----:B------:R-:W-:Y:S01]  /*12680*/  FSETP.NEU.FTZ.AND P0, PT, R137, -INF , PT ;  /* 0xff8000008900780b */ /* 0x000fe20003f1d000 */
[----:B------:R-:W-:Y:S03]  /*12690*/  FADD.FTZ R0, -R0, R3 ;  /* 0x0000000300007221 */ /* 0x000fe60000010100 */
[----:B------:R-:W-:Y:S01]  /*126a0*/  FSEL R188, R188, RZ, P0 ;  /* 0x000000ffbcbc7208 */ /* 0x000fe20000000000 */
[----:B------:R-:W-:Y:S01]  /*126b0*/  FMUL.FTZ R0, R0, c[0x0][0x23c] ;  /* 0x00008f0000007a20 */ /* 0x000fe20000410000 */
[----:B------:R1:W2:Y:S01]  /*126c0*/  MUFU.EX2 R241, R21 ;  /* 0x0000001500f17308 */ /* 0x0002a20000000800 */
[----:B---3--:R-:W-:Y:S02]  /*126d0*/  F2FP.BF16.PACK_AB R178, R245, R244 ;  /* 0x000000f4f5b2723e */ /* 0x008fe400000010ff */
[--C-:B------:R-:W-:Y:S02]  /*126e0*/  FFMA.FTZ R6, R6, c[0x0][0x23c], -R188.reuse ;  /* 0x00008f0006067a23 */ /* 0x100fe400000108bc */
[--C-:B------:R-:W-:Y:S02]  /*126f0*/  FFMA.FTZ R5, R5, c[0x0][0x23c], -R188.reuse ;  /* 0x00008f0005057a23 */ /* 0x100fe400000108bc */
[--C-:B------:R-:W-:Y:S02]  /*12700*/  FFMA.FTZ R4, R4, c[0x0][0x23c], -R188.reuse ;  /* 0x00008f0004047a23 */ /* 0x100fe400000108bc */
[----:B------:R-:W-:Y:S01]  /*12710*/  FFMA.FTZ R13, R13, c[0x0][0x23c], -R188 ;  /* 0x00008f000d0d7a23 */ /* 0x000fe200000108bc */
[----:B------:R3:W4:Y:S10]  /*12720*/  MUFU.EX2 R133, R0 ;  /* 0x0000000000857308 */ /* 0x0007340000000800 */
[----:B------:R5:W-:Y:S01]  /*12730*/  MUFU.EX2 R243, R17 ;  /* 0x0000001100f37308 */ /* 0x000be20000000800 */
[----:B-1----:R-:W1:Y:S01]  /*12740*/  LDSM.16.MT88.4 R20, [R213+0xa000] ;  /* 0x00a00000d514783b */ /* 0x002e620000004200 */
[----:B--2---:R-:W-:Y:S08]  /*12750*/  F2FP.BF16.PACK_AB R179, R241, R240 ;  /* 0x000000f0f1b3723e */ /* 0x004ff000000010ff */
[----:B------:R-:W-:Y:S01]  /*12760*/  MUFU.EX2 R236, R7 ;  /* 0x0000000700ec7308 */ /* 0x000fe20000000800 */
[----:B---3--:R-:W-:Y:S01]  /*12770*/  FADD.FTZ R0, -R2, R132 ;  /* 0x0000008402007221 */ /* 0x008fe20000010100 */
[----:B------:R-:W-:Y:S01]  /*12780*/  FSEL R2, R134, RZ, P1 ;  /* 0x000000ff86027208 */ /* 0x000fe20000800000 */
[C---:B----4-:R-:W-:Y:S02]  /*12790*/  FMUL.FTZ R32, R133.reuse, R172 ;  /* 0x000000ac85207220 */ /* 0x050fe40000410000 */
[----:B------:R-:W-:Y:S05]  /*127a0*/  FMUL.FTZ R0, R0, c[0x0][0x23c] ;  /* 0x00008f0000007a20 */ /* 0x000fea0000410000 */
[----:B------:R-:W-:Y:S01]  /*127b0*/  MUFU.EX2 R208, R6 ;  /* 0x0000000600d07308 */ /* 0x000fe20000000800 */
[C---:B------:R-:W-:Y:S02]  /*127c0*/  FMUL.FTZ R33, R133.reuse, R173 ;  /* 0x000000ad85217220 */ /* 0x040fe40000410000 */
[C---:B------:R-:W-:Y:S02]  /*127d0*/  FMUL.FTZ R36, R133.reuse, R36 ;  /* 0x0000002485247220 */ /* 0x040fe40000410000 */
[C---:B-----5:R-:W-:Y:S02]  /*127e0*/  FMUL.FTZ R17, R133.reuse, R157 ;  /* 0x0000009d85117220 */ /* 0x060fe40000410000 */
[C---:B------:R-:W-:Y:S02]  /*127f0*/  FMUL.FTZ R37, R133.reuse, R37 ;  /* 0x0000002585257220 */ /* 0x040fe40000410000 */
[C---:B------:R-:W-:Y:S01]  /*12800*/  FMUL.FTZ R48, R133.reuse, R48 ;  /* 0x0000003085307220 */ /* 0x040fe20000410000 */
[----:B------:R2:W3:Y:S01]  /*12810*/  MUFU.EX2 R132, R0 ;  /* 0x0000000000847308 */ /* 0x0004e20000000800 */
[C---:B------:R-:W-:Y:S02]  /*12820*/  FMUL.FTZ R49, R133.reuse, R49 ;  /* 0x0000003185317220 */ /* 0x040fe40000410000 */
[C---:B------:R-:W-:Y:S02]  /*12830*/  FMUL.FTZ R52, R133.reuse, R52 ;  /* 0x0000003485347220 */ /* 0x040fe40000410000 */
        /* <DEDUP_REMOVED lines=12> */
[----:B--2---:R-:W-:Y:S01]  /*12900*/  FADD.FTZ R0, -R2, R138 ;  /* 0x0000008a02007221 */ /* 0x004fe20000010100 */
[----:B------:R-:W-:Y:S01]  /*12910*/  FSEL R2, R137, RZ, P0 ;  /* 0x000000ff89027208 */ /* 0x000fe20000000000 */
[----:B---3--:R-:W-:Y:S01]  /*12920*/  FMUL.FTZ R6, R132, R146 ;  /* 0x0000009284067220 */ /* 0x008fe20000410000 */
[----:B------:R-:W-:Y:S01]  /*12930*/  PLOP3.LUT P0, PT, PT, PT, UP0, 0x80, 0x0 ;  /* 0x000000000000781c */ /* 0x000fe20003f0f008 */
[----:B------:R-:W-:Y:S01]  /*12940*/  FMUL.FTZ R0, R0, c[0x0][0x23c] ;  /* 0x00008f0000007a20 */ /* 0x000fe20000410000 */
[----:B------:R-:W2:Y:S01]  /*12950*/  MUFU.EX2 R242, R12 ;  /* 0x0000000c00f27308 */ /* 0x000ea20000000800 */
[C---:B------:R-:W-:Y:S02]  /*12960*/  FMUL.FTZ R7, R132.reuse, R147 ;  /* 0x0000009384077220 */ /* 0x040fe40000410000 */
[C---:B------:R-:W-:Y:S01]  /*12970*/  FMUL.FTZ R18, R132.reuse, R158 ;  /* 0x0000009e84127220 */ /* 0x040fe20000410000 */
[----:B----4-:R-:W-:Y:S01]  /*12980*/  F2FP.BF16.PACK_AB R181, R209, R208 ;  /* 0x000000d0d1b5723e */ /* 0x010fe200000010ff */
[C---:B------:R-:W-:Y:S02]  /*12990*/  FMUL.FTZ R5, R133.reuse, R145 ;  /* 0x0000009185057220 */ /* 0x040fe40000410000 */
[C---:B------:R-:W-:Y:S02]  /*129a0*/  FMUL.FTZ R19, R132.reuse, R159 ;  /* 0x0000009f84137220 */ /* 0x040fe40000410000 */
[C---:B------:R-:W-:Y:S01]  /*129b0*/  FMUL.FTZ R34, R132.reuse, R174 ;  /* 0x000000ae84227220 */ /* 0x040fe20000410000 */
[----:B------:R3:W4:Y:S01]  /*129c0*/  MUFU.EX2 R3, R0 ;  /* 0x0000000000037308 */ /* 0x0007220000000800 */
[C---:B------:R-:W-:Y:S02]  /*129d0*/  FMUL.FTZ R35, R132.reuse, R175 ;  /* 0x000000af84237220 */ /* 0x040fe40000410000 */
[----:B------:R-:W-:Y:S01]  /*129e0*/  LDSM.16.MT88.4 R172, [R215+0xa800] ;  /* 0x00a80000d7ac783b */ /* 0x000fe20000004200 */
[----:B-----5:R-:W-:Y:S02]  /*129f0*/  FMUL.FTZ R4, R133, R144 ;  /* 0x0000009085047220 */ /* 0x020fe40000410000 */
[C---:B------:R-:W-:Y:S02]  /*12a00*/  FMUL.FTZ R38, R132.reuse, R38 ;  /* 0x0000002684267220 */ /* 0x040fe40000410000 */
[C---:B------:R-:W-:Y:S02]  /*12a10*/  FMUL.FTZ R39, R132.reuse, R39 ;  /* 0x0000002784277220 */ /* 0x040fe40000410000 */
[----:B------:R5:W-:Y:S01]  /*12a20*/  MUFU.EX2 R237, R16 ;  /* 0x0000001000ed7308 */ /* 0x000be20000000800 */
[----:B------:R-:W5:Y:S01]  /*12a30*/  LDSM.16.MT88.4 R144, [R218+0xa000] ;  /* 0x00a00000da90783b */ /* 0x000f620000004200 */
[C---:B------:R-:W-:Y:S01]  /*12a40*/  FMUL.FTZ R50, R132.reuse, R50 ;  /* 0x0000003284327220 */ /* 0x040fe20000410000 */
[----:B--2---:R-:W-:Y:S01]  /*12a50*/  F2FP.BF16.PACK_AB R177, R243, R242 ;  /* 0x000000f2f3b1723e */ /* 0x004fe200000010ff */
[C---:B------:R-:W-:Y:S02]  /*12a60*/  FMUL.FTZ R51, R132.reuse, R51 ;  /* 0x0000003384337220 */ /* 0x040fe40000410000 */
[C---:B------:R-:W-:Y:S02]  /*12a70*/  FMUL.FTZ R54, R132.reuse, R54 ;  /* 0x0000003684367220 */ /* 0x040fe40000410000 */
[C---:B------:R-:W-:Y:S02]  /*12a80*/  FMUL.FTZ R55, R132.reuse, R55 ;  /* 0x0000003784377220 */ /* 0x040fe40000410000 */
[----:B------:R-:W2:Y:S01]  /*12a90*/  MUFU.EX2 R238, R14 ;  /* 0x0000000e00ee7308 */ /* 0x000ea20000000800 */
[-C--:B-1----:R-:W-:Y:S01]  /*12aa0*/  HMMA.16816.F32.BF16 R4, R176, R20.reuse, R4 ;  /* 0x00000014b004723c */ /* 0x082fe20000041804 */
[----:B------:R-:W-:Y:S02]  /*12ab0*/  FMUL.FTZ R66, R132, R66 ;  /* 0x0000004284427220 */ /* 0x000fe40000410000 */
[----:B---3--:R-:W-:Y:S02]  /*12ac0*/  FADD.FTZ R0, -R2, R139 ;  /* 0x0000008b02007221 */ /* 0x008fe40000010100 */
[--C-:B------:R-:W-:Y:S02]  /*12ad0*/  FFMA.FTZ R2, R189, c[0x0][0x23c], -R141.reuse ;  /* 0x00008f00bd027a23 */ /* 0x100fe4000001088d */
[----:B------:R-:W-:Y:S02]  /*12ae0*/  FMUL.FTZ R0, R0, c[0x0][0x23c] ;  /* 0x00008f0000007a20 */ /* 0x000fe40000410000 */
[----:B------:R1:W-:Y:S03]  /*12af0*/  MUFU.EX2 R197, R2 ;  /* 0x0000000200c57308 */ /* 0x0003e60000000800 */
[C---:B----4-:R-:W-:Y:S02]  /*12b00*/  FMUL.FTZ R8, R3.reuse, R148 ;  /* 0x0000009403087220 */ /* 0x050fe40000410000 */
[C---:B------:R-:W-:Y:S02]  /*12b10*/  FMUL.FTZ R9, R3.reuse, R149 ;  /* 0x0000009503097220 */ /* 0x040fe40000410000 */
[----:B------:R-:W-:Y:S02]  /*12b20*/  FMUL.FTZ R12, R3, R152 ;  /* 0x00000098030c7220 */ /* 0x000fe40000410000 */
[----:B-----5:R-:W-:Y:S01]  /*12b30*/  FMUL.FTZ R16, R133, R156 ;  /* 0x0000009c85107220 */ /* 0x020fe20000410000 */
[----:B------:R-:W3:Y:S01]  /*12b40*/  MUFU.EX2 R0, R0 ;  /* 0x0000000000007308 */ /* 0x000ee20000000800 */
[----:B------:R-:W-:Y:S01]  /*12b50*/  LDSM.16.MT88.4 R156, [R213+0xa800] ;  /* 0x00a80000d59c783b */ /* 0x000fe20000004200 */
[C---:B------:R-:W-:Y:S01]  /*12b60*/  FMUL.FTZ R24, R3.reuse, R164 ;  /* 0x000000a403187220 */ /* 0x040fe20000410000 */
[----:B--2---:R-:W-:Y:S01]  /*12b70*/  F2FP.BF16.PACK_AB R180, R238, R236 ;  /* 0x000000eceeb4723e */ /* 0x004fe200000010ff */
[C---:B------:R-:W-:Y:S02]  /*12b80*/  FMUL.FTZ R25, R3.reuse, R165 ;  /* 0x000000a503197220 */ /* 0x040fe40000410000 */
[C---:B------:R-:W-:Y:S02]  /*12b90*/  FMUL.FTZ R40, R3.reuse, R40 ;  /* 0x0000002803287220 */ /* 0x040fe40000410000 */
[C---:B------:R-:W-:Y:S02]  /*12ba0*/  FMUL.FTZ R41, R3.reuse, R41 ;  /* 0x0000002903297220 */ /* 0x040fe40000410000 */
[----:B------:R-:W2:Y:S01]  /*12bb0*/  MUFU.EX2 R239, R15 ;  /* 0x0000000f00ef7308 */ /* 0x000ea20000000800 */
[C---:B------:R-:W-:Y:S02]  /*12bc0*/  FMUL.FTZ R44, R3.reuse, R44 ;  /* 0x0000002c032c7220 */ /* 0x040fe40000410000 */
[C---:B------:R-:W-:Y:S02]  /*12bd0*/  FMUL.FTZ R45, R3.reuse, R45 ;  /* 0x0000002d032d7220 */ /* 0x040fe40000410000 */
[--C-:B-1----:R-:W-:Y:S02]  /*12be0*/  FFMA.FTZ R2, R190, c[0x0][0x23c], -R141.reuse ;  /* 0x00008f00be027a23 */ /* 0x102fe4000001088d */
[C---:B------:R-:W-:Y:S02]  /*12bf0*/  FMUL.FTZ R56, R3.reuse, R56 ;  /* 0x0000003803387220 */ /* 0x040fe40000410000 */
[C---:B------:R-:W-:Y:S01]  /*12c00*/  FMUL.FTZ R57, R3.reuse, R57 ;  /* 0x0000003903397220 */ /* 0x040fe20000410000 */
[----:B------:R1:W-:Y:S01]  /*12c10*/  MUFU.EX2 R196, R2 ;  /* 0x0000000200c47308 */ /* 0x0003e20000000800 */
[C---:B------:R-:W-:Y:S02]  /*12c20*/  FMUL.FTZ R60, R3.reuse, R60 ;  /* 0x0000003c033c7220 */ /* 0x040fe40000410000 */
[----:B------:R-:W-:Y:S02]  /*12c30*/  FMUL.FTZ R61, R3, R61 ;  /* 0x0000003d033d7220 */ /* 0x000fe40000410000 */
[C---:B---3--:R-:W-:Y:S02]  /*12c40*/  FMUL.FTZ R10, R0.reuse, R150 ;  /* 0x00000096000a7220 */ /* 0x048fe40000410000 */
[C---:B------:R-:W-:Y:S02]  /*12c50*/  FMUL.FTZ R11, R0.reuse, R151 ;  /* 0x00000097000b7220 */ /* 0x040fe40000410000 */
[C---:B------:R-:W-:Y:S01]  /*12c60*/  FMUL.FTZ R14, R0.reuse, R154 ;  /* 0x0000009a000e7220 */ /* 0x040fe20000410000 */
[----:B------:R-:W3:Y:S01]  /*12c70*/  MUFU.EX2 R211, R13 ;  /* 0x0000000d00d37308 */ /* 0x000ee20000000800 */
[----:B------:R-:W4:Y:S01]  /*12c80*/  LDSM.16.MT88.4 R148, [R217+0xa000] ;  /* 0x00a00000d994783b */ /* 0x000f220000004200 */
[C---:B------:R-:W-:Y:S01]  /*12c90*/  FMUL.FTZ R26, R0.reuse, R166 ;  /* 0x000000a6001a7220 */ /* 0x040fe20000410000 */
[----:B--2---:R-:W-:Y:S01]  /*12ca0*/  F2FP.BF16.PACK_AB R182, R239, R237 ;  /* 0x000000edefb6723e */ /* 0x004fe200000010ff */
[C---:B------:R-:W-:Y:S02]  /*12cb0*/  FMUL.FTZ R15, R0.reuse, R155 ;  /* 0x0000009b000f7220 */ /* 0x040fe40000410000 */
[C---:B------:R-:W-:Y:S02]  /*12cc0*/  FMUL.FTZ R27, R0.reuse, R167 ;  /* 0x000000a7001b7220 */ /* 0x040fe40000410000 */
[C---:B------:R-:W-:Y:S02]  /*12cd0*/  FMUL.FTZ R42, R0.reuse, R42 ;  /* 0x0000002a002a7220 */ /* 0x040fe40000410000 */
[C---:B------:R-:W-:Y:S02]  /*12ce0*/  FMUL.FTZ R43, R0.reuse, R43 ;  /* 0x0000002b002b7220 */ /* 0x040fe40000410000 */
[C---:B------:R-:W-:Y:S02]  /*12cf0*/  FMUL.FTZ R46, R0.reuse, R46 ;  /* 0x0000002e002e7220 */ /* 0x040fe40000410000 */
[--C-:B-1----:R-:W-:Y:S02]  /*12d00*/  FFMA.FTZ R2, R191, c[0x0][0x23c], -R142.reuse ;  /* 0x00008f00bf027a23 */ /* 0x102fe4000001088e */
[C---:B------:R-:W-:Y:S02]  /*12d10*/  FMUL.FTZ R47, R0.reuse, R47 ;  /* 0x0000002f002f7220 */ /* 0x040fe40000410000 */
[----:B------:R1:W-:Y:S01]  /*12d20*/  MUFU.EX2 R195, R2 ;  /* 0x0000000200c37308 */ /* 0x0003e20000000800 */
[C---:B------:R-:W-:Y:S02]  /*12d30*/  FMUL.FTZ R58, R0.reuse, R58 ;  /* 0x0000003a003a7220 */ /* 0x040fe40000410000 */
[C---:B------:R-:W-:Y:S01]  /*12d40*/  FMUL.FTZ R59, R0.reuse, R59 ;  /* 0x0000003b003b7220 */ /* 0x040fe20000410000 */
[----:B---3--:R-:W-:Y:S01]  /*12d50*/  F2FP.BF16.PACK_AB R183, R211, R210 ;  /* 0x000000d2d3b7723e */ /* 0x008fe200000010ff */
[----:B------:R-:W-:Y:S02]  /*12d60*/  FMUL.FTZ R13, R3, R153 ;  /* 0x00000099030d7220 */ /* 0x000fe40000410000 */
[C---:B------:R-:W-:Y:S02]  /*12d70*/  FMUL.FTZ R62, R0.reuse, R62 ;  /* 0x0000003e003e7220 */ /* 0x040fe40000410000 */
[----:B------:R-:W-:Y:S02]  /*12d80*/  FMUL.FTZ R63, R0, R63 ;  /* 0x0000003f003f7220 */ /* 0x000fe40000410000 */
[C---:B------:R-:W-:Y:S01]  /*12d90*/  HMMA.16816.F32.BF16 R8, R180.reuse, R20, R8 ;  /* 0x00000014b408723c */ /* 0x040fe20000041808 */
[C---:B------:R-:W-:Y:S02]  /*12da0*/  FMUL.FTZ R67, R132.reuse, R67 ;  /* 0x0000004384437220 */ /* 0x040fe40000410000 */
[C---:B------:R-:W-:Y:S02]  /*12db0*/  FMUL.FTZ R70, R132.reuse, R70 ;  /* 0x0000004684467220 */ /* 0x040fe40000410000 */
[----:B------:R-:W-:Y:S02]  /*12dc0*/  FMUL.FTZ R71, R132, R71 ;  /* 0x0000004784477220 */ /* 0x000fe40000410000 */
[C---:B------:R-:W-:Y:S01]  /*12dd0*/  FMUL.FTZ R20, R133.reuse, R160 ;  /* 0x000000a085147220 */ /* 0x040fe20000410000 */
[-C--:B------:R-:W-:Y:S01]  /*12de0*/  HMMA.16816.F32.BF16 R12, R180, R22.reuse, R12 ;  /* 0x00000016b40c723c */ /* 0x080fe2000004180c */
[----:B------:R-:W-:Y:S03]  /*12df0*/  FMUL.FTZ R21, R133, R161 ;  /* 0x000000a185157220 */ /* 0x000fe60000410000 */
[--C-:B-1----:R-:W-:Y:S02]  /*12e00*/  FFMA.FTZ R2, R192, c[0x0][0x23c], -R142.reuse ;  /* 0x00008f00c0027a23 */ /* 0x102fe4000001088e */
[C---:B------:R-:W-:Y:S02]  /*12e10*/  FMUL.FTZ R72, R3.reuse, R72 ;  /* 0x0000004803487220 */ /* 0x040fe40000410000 */
[C---:B------:R-:W-:Y:S01]  /*12e20*/  HMMA.16816.F32.BF16 R16, R176.reuse, R22, R16 ;  /* 0x00000016b010723c */ /* 0x040fe20000041810 */
[----:B------:R1:W2:Y:S03]  /*12e30*/  MUFU.EX2 R194, R2 ;  /* 0x0000000200c27308 */ /* 0x0002a60000000800 */
[C---:B------:R-:W-:Y:S02]  /*12e40*/  FMUL.FTZ R28, R3.reuse, R168 ;  /* 0x000000a8031c7220 */ /* 0x040fe40000410000 */
[C---:B------:R-:W-:Y:S02]  /*12e50*/  FMUL.FTZ R29, R3.reuse, R169 ;  /* 0x000000a9031d7220 */ /* 0x040fe40000410000 */
[C---:B------:R-:W-:Y:S04]  /*12e60*/  FMUL.FTZ R22, R132.reuse, R162 ;  /* 0x000000a284167220 */ /* 0x040fe80000410000 */
[----:B------:R-:W-:Y:S02]  /*12e70*/  FMUL.FTZ R23, R132, R163 ;  /* 0x000000a384177220 */ /* 0x000fe40000410000 */
[C---:B------:R-:W-:Y:S02]  /*12e80*/  FMUL.FTZ R73, R3.reuse, R73 ;  /* 0x0000004903497220 */ /* 0x040fe40000410000 */
[C---:B------:R-:W-:Y:S02]  /*12e90*/  FMUL.FTZ R74, R0.reuse, R74 ;  /* 0x0000004a004a7220 */ /* 0x040fe40000410000 */
[C---:B------:R-:W-:Y:S01]  /*12ea0*/  FMUL.FTZ R75, R0.reuse, R75 ;  /* 0x0000004b004b7220 */ /* 0x040fe20000410000 */
[-C--:B------:R-:W-:Y:S01]  /*12eb0*/  HMMA.16816.F32.BF16 R20, R176, R184.reuse, R20 ;  /* 0x000000b8b014723c */ /* 0x080fe20000041814 */
[C---:B------:R-:W-:Y:S02]  /*12ec0*/  FMUL.FTZ R76, R3.reuse, R76 ;  /* 0x0000004c034c7220 */ /* 0x040fe40000410000 */
[----:B------:R-:W-:Y:S02]  /*12ed0*/  FMUL.FTZ R77, R3, R77 ;  /* 0x0000004d034d7220 */ /* 0x000fe40000410000 */
[C---:B------:R-:W-:Y:S02]  /*12ee0*/  FMUL.FTZ R78, R0.reuse, R78 ;  /* 0x0000004e004e7220 */ /* 0x040fe40000410000 */
[----:B-1----:R-:W-:Y:S01]  /*12ef0*/  FFMA.FTZ R2, R193, c[0x0][0x23c], -R141 ;  /* 0x00008f00c1027a23 */ /* 0x002fe2000001088d */
[C---:B------:R-:W-:Y:S01]  /*12f00*/  HMMA.16816.F32.BF16 R24, R180.reuse, R184, R24 ;  /* 0x000000b8b418723c */ /* 0x040fe20000041818 */
[C---:B------:R-:W-:Y:S02]  /*12f10*/  FMUL.FTZ R30, R0.reuse, R170 ;  /* 0x000000aa001e7220 */ /* 0x040fe40000410000 */
[----:B------:R1:W-:Y:S01]  /*12f20*/  MUFU.EX2 R193, R2 ;  /* 0x0000000200c17308 */ /* 0x0003e20000000800 */
[C---:B------:R-:W-:Y:S02]  /*12f30*/  FMUL.FTZ R31, R0.reuse, R171 ;  /* 0x000000ab001f7220 */ /* 0x040fe40000410000 */
[----:B------:R-:W-:Y:S02]  /*12f40*/  FMUL.FTZ R79, R0, R79 ;  /* 0x0000004f004f7220 */ /* 0x000fe40000410000 */
[C---:B------:R-:W-:Y:S03]  /*12f50*/  FMUL.FTZ R82, R132.reuse, R82 ;  /* 0x0000005284527220 */ /* 0x040fe60000410000 */
        /* <DEDUP_REMOVED lines=8> */
[----:B------:R-:W-:Y:S02]  /*12fe0*/  FMUL.FTZ R91, R0, R91 ;  /* 0x0000005b005b7220 */ /* 0x000fe40000410000 */
[-C--:B------:R-:W-:Y:S01]  /*12ff0*/  HMMA.16816.F32.BF16 R36, R176, R144.reuse, R36 ;  /* 0x00000090b024723c */ /* 0x080fe20000041824 */
[--C-:B-1----:R-:W-:Y:S03]  /*13000*/  FFMA.FTZ R2, R202, c[0x0][0x23c], -R142.reuse ;  /* 0x00008f00ca027a23 */ /* 0x102fe6000001088e */
[C---:B------:R-:W-:Y:S01]  /*13010*/  FMUL.FTZ R92, R3.reuse, R92 ;  /* 0x0000005c035c7220 */ /* 0x040fe20000410000 */
[----:B------:R1:W-:Y:S01]  /*13020*/  MUFU.EX2 R191, R2 ;  /* 0x0000000200bf7308 */ /* 0x0003e20000000800 */
[----:B------:R-:W-:Y:S02]  /*13030*/  FMUL.FTZ R93, R3, R93 ;  /* 0x0000005d035d7220 */ /* 0x000fe40000410000 */
[C---:B------:R-:W-:Y:S01]  /*13040*/  HMMA.16816.F32.BF16 R40, R180.reuse, R144, R40 ;  /* 0x00000090b428723c */ /* 0x040fe20000041828 */
[C---:B------:R-:W-:Y:S03]  /*13050*/  FMUL.FTZ R94, R0.reuse, R94 ;  /* 0x0000005e005e7220 */ /* 0x040fe60000410000 */
[----:B------:R-:W-:Y:S02]  /*13060*/  FMUL.FTZ R95, R0, R95 ;  /* 0x0000005f005f7220 */ /* 0x000fe40000410000 */
[C---:B------:R-:W-:Y:S02]  /*13070*/  FMUL.FTZ R97, R133.reuse, R97 ;  /* 0x0000006185617220 */ /* 0x040fe40000410000 */
[-C--:B------:R-:W-:Y:S01]  /*13080*/  HMMA.16816.F32.BF16 R44, R180, R146.reuse, R44 ;  /* 0x00000092b42c723c */ /* 0x080fe2000004182c */
[C---:B------:R-:W-:Y:S03]  /*13090*/  FMUL.FTZ R98, R132.reuse, R98 ;  /* 0x0000006284627220 */ /* 0x040fe60000410000 */
[C---:B------:R-:W-:Y:S02]  /*130a0*/  FMUL.FTZ R99, R132.reuse, R99 ;  /* 0x0000006384637220 */ /* 0x040fe40000410000 */
[C---:B------:R-:W-:Y:S02]  /*130b0*/  FMUL.FTZ R100, R133.reuse, R100 ;  /* 0x0000006485647220 */ /* 0x040fe40000410000 */
[C---:B------:R-:W-:Y:S01]  /*130c0*/  HMMA.16816.F32.BF16 R48, R176.reuse, R146, R48 ;  /* 0x00000092b030723c */ /* 0x040fe20000041830 */
[----:B------:R-:W3:Y:S03]  /*130d0*/  LDSM.16.MT88.4 R144, [R213+0xb000] ;  /* 0x00b00000d590783b */ /* 0x000ee60000004200 */
[----:B------:R-:W-:Y:S02]  /*130e0*/  FMUL.FTZ R101, R133, R101 ;  /* 0x0000006585657220 */ /* 0x000fe40000410000 */
[--C-:B-1----:R-:W-:Y:S02]  /*130f0*/  FFMA.FTZ R2, R199, c[0x0][0x23c], -R143.reuse ;  /* 0x00008f00c7027a23 */ /* 0x102fe4000001088f */
[-C--:B----4-:R-:W-:Y:S01]  /*13100*/  HMMA.16816.F32.BF16 R52, R176, R148.reuse, R52 ;  /* 0x00000094b034723c */ /* 0x090fe20000041834 */
[C---:B------:R-:W-:Y:S01]  /*13110*/  FMUL.FTZ R102, R132.reuse, R102 ;  /* 0x0000006684667220 */ /* 0x040fe20000410000 */
[----:B------:R1:W-:Y:S02]  /*13120*/  MUFU.EX2 R189, R2 ;  /* 0x0000000200bd7308 */ /* 0x0003e40000000800 */
        /* <DEDUP_REMOVED lines=11> */
[----:B------:R-:W4:Y:S03]  /*131e0*/  LDSM.16.MT88.4 R148, [R215+0xb000] ;  /* 0x00b00000d794783b */ /* 0x000f260000004200 */
[----:B-1----:R-:W-:Y:S02]  /*131f0*/  FFMA.FTZ R2, R200, c[0x0][0x23c], -R143 ;  /* 0x00008f00c8027a23 */ /* 0x002fe4000001088f */
[----:B------:R-:W-:Y:S02]  /*13200*/  FMUL.FTZ R111, R0, R111 ;  /* 0x0000006f006f7220 */ /* 0x000fe40000410000 */
[----:B------:R1:W-:Y:S01]  /*13210*/  MUFU.EX2 R187, R2 ;  /* 0x0000000200bb7308 */ /* 0x0003e20000000800 */
[-C--:B---3--:R-:W-:Y:S03]  /*13220*/  HMMA.16816.F32.BF16 R68, R176, R144.reuse, R68 ;  /* 0x00000090b044723c */ /* 0x088fe60000041844 */
        /* <DEDUP_REMOVED lines=8> */
[C---:B------:R-:W-:Y:S03]  /*132b0*/  FMUL.FTZ R118, R132.reuse, R118 ;  /* 0x0000007684767220 */ /* 0x040fe60000410000 */
[----:B------:R-:W-:Y:S02]  /*132c0*/  FMUL.FTZ R119, R132, R119 ;  /* 0x0000007784777220 */ /* 0x000fe40000410000 */
[----:B------:R-:W-:Y:S02]  /*132d0*/  FFMA.FTZ R141, R198, c[0x0][0x23c], -R141 ;  /* 0x00008f00c68d7a23 */ /* 0x000fe4000001088d */
[C---:B------:R-:W-:Y:S01]  /*132e0*/  HMMA.16816.F32.BF16 R80, R176.reuse, R146, R80 ;  /* 0x00000092b050723c */ /* 0x040fe20000041850 */
[--C-:B-1----:R-:W-:Y:S01]  /*132f0*/  FFMA.FTZ R2, R204, c[0x0][0x23c], -R143.reuse ;  /* 0x00008f00cc027a23 */ /* 0x102fe2000001088f */
[----:B------:R-:W1:Y:S01]  /*13300*/  LDSM.16.MT88.4 R144, [R218+0xb000] ;  /* 0x00b00000da90783b */ /* 0x000e620000004200 */
[----:B------:R2:W3:Y:S01]  /*13310*/  MUFU.EX2 R192, R141 ;  /* 0x0000008d00c07308 */ /* 0x0004e20000000800 */
[----:B------:R-:W-:Y:S02]  /*13320*/  FFMA.FTZ R142, R201, c[0x0][0x23c], -R142 ;  /* 0x00008f00c98e7a23 */ /* 0x000fe4000001088e */
[----:B------:R-:W-:Y:S02]  /*13330*/  FFMA.FTZ R143, R203, c[0x0][0x23c], -R143 ;  /* 0x00008f00cb8f7a23 */ /* 0x000fe4000001088f */
[-C--:B----4-:R-:W-:Y:S01]  /*13340*/  HMMA.16816.F32.BF16 R84, R176, R148.reuse, R84 ;  /* 0x00000094b054723c */ /* 0x090fe20000041854 */
[C---:B------:R-:W-:Y:S03]  /*13350*/  FMUL.FTZ R120, R3.reuse, R120 ;  /* 0x0000007803787220 */ /* 0x040fe60000410000 */
[C---:B------:R-:W-:Y:S01]  /*13360*/  FMUL.FTZ R121, R3.reuse, R121 ;  /* 0x0000007903797220 */ /* 0x040fe20000410000 */
[----:B------:R4:W-:Y:S01]  /*13370*/  MUFU.EX2 R186, R2 ;  /* 0x0000000200ba7308 */ /* 0x0009e20000000800 */
[C---:B------:R-:W-:Y:S02]  /*13380*/  FMUL.FTZ R122, R0.reuse, R122 ;  /* 0x0000007a007a7220 */ /* 0x040fe40000410000 */
[C---:B------:R-:W-:Y:S01]  /*13390*/  HMMA.16816.F32.BF16 R88, R180.reuse, R148, R88 ;  /* 0x00000094b458723c */ /* 0x040fe20000041858 */
[C---:B------:R-:W-:Y:S03]  /*133a0*/  FMUL.FTZ R123, R0.reuse, R123 ;  /* 0x0000007b007b7220 */ /* 0x040fe60000410000 */
[C---:B------:R-:W-:Y:S02]  /*133b0*/  FMUL.FTZ R124, R3.reuse, R124 ;  /* 0x0000007c037c7220 */ /* 0x040fe40000410000 */
[----:B------:R-:W-:Y:S01]  /*133c0*/  FMUL.FTZ R125, R3, R125 ;  /* 0x0000007d037d7220 */ /* 0x000fe20000410000 */
[----:B------:R3:W5:Y:S01]  /*133d0*/  MUFU.EX2 R190, R142 ;  /* 0x0000008e00be7308 */ /* 0x0007620000000800 */
[-C--:B------:R-:W-:Y:S01]  /*133e0*/  HMMA.16816.F32.BF16 R92, R180, R150.reuse, R92 ;  /* 0x00000096b45c723c */ /* 0x080fe2000004185c */
[----:B------:R-:W-:Y:S03]  /*133f0*/  FMUL.FTZ R126, R0, R126 ;  /* 0x0000007e007e7220 */ /* 0x000fe60000410000 */
[----:B--2---:R-:W-:Y:S01]  /*13400*/  F2FP.BF16.PACK_AB R141, R194, R195 ;  /* 0x000000c3c28d723e */ /* 0x004fe200000010ff */
[----:B------:R-:W-:Y:S02]  /*13410*/  FMUL.FTZ R127, R0, R127 ;  /* 0x0000007f007f7220 */ /* 0x000fe40000410000 */
[C---:B------:R-:W-:Y:S01]  /*13420*/  FMUL.FTZ R128, R133.reuse, R128 ;  /* 0x0000008085807220 */ /* 0x040fe20000410000 */
[C---:B------:R-:W-:Y:S01]  /*13430*/  HMMA.16816.F32.BF16 R96, R176.reuse, R150, R96 ;  /* 0x00000096b060723c */ /* 0x040fe20000041860 */
[----:B------:R-:W2:Y:S01]  /*13440*/  LDSM.16.MT88.4 R148, [R217+0xb000] ;  /* 0x00b00000d994783b */ /* 0x000ea20000004200 */
[----:B------:R5:W2:Y:S02]  /*13450*/  MUFU.EX2 R185, R143 ;  /* 0x0000008f00b97308 */ /* 0x000aa40000000800 */
[----:B------:R-:W-:Y:S02]  /*13460*/  FMUL.FTZ R129, R133, R129 ;  /* 0x0000008185817220 */ /* 0x000fe40000410000 */
[----:B----4-:R-:W-:Y:S02]  /*13470*/  FFMA.FTZ R2, R205, c[0x0][0x23c], -R188 ;  /* 0x00008f00cd027a23 */ /* 0x010fe400000108bc */
[C---:B------:R-:W-:Y:S01]  /*13480*/  FMUL.FTZ R130, R132.reuse, R130 ;  /* 0x0000008284827220 */ /* 0x040fe20000410000 */
[-C--:B-1----:R-:W-:Y:S03]  /*13490*/  HMMA.16816.F32.BF16 R100, R176, R144.reuse, R100 ;  /* 0x00000090b064723c */ /* 0x082fe60000041864 */
[----:B------:R1:W-:Y:S01]  /*134a0*/  MUFU.EX2 R184, R2 ;  /* 0x0000000200b87308 */ /* 0x0003e20000000800 */
[----:B------:R-:W-:Y:S01]  /*134b0*/  FMUL.FTZ R131, R132, R131 ;  /* 0x0000008384837220 */ /* 0x000fe20000410000 */
[----:B---3--:R-:W-:Y:S01]  /*134c0*/  F2FP.BF16.PACK_AB R142, R192, R193 ;  /* 0x000000c1c08e723e */ /* 0x008fe200000010ff */
[----:B------:R-:W-:Y:S02]  /*134d0*/  FFMA.FTZ R132, R132, R250, R242 ;  /* 0x000000fa84847223 */ /* 0x000fe400000100f2 */
[C---:B------:R-:W-:Y:S01]  /*134e0*/  HMMA.16816.F32.BF16 R104, R180.reuse, R144, R104 ;  /* 0x00000090b468723c */ /* 0x040fe20000041868 */
[----:B------:R-:W-:Y:S03]  /*134f0*/  FFMA.FTZ R3, R3, R249, R236 ;  /* 0x000000f903037223 */ /* 0x000fe600000100ec */
[----:B------:R-:W-:Y:S04]  /*13500*/  FFMA.FTZ R0, R0, R248, R208 ;  /* 0x000000f800007223 */ /* 0x000fe800000100d0 */
[-C--:B------:R-:W-:Y:S01]  /*13510*/  HMMA.16816.F32.BF16 R108, R180, R146.reuse, R108 ;  /* 0x00000092b46c723c */ /* 0x080fe2000004186c */
[----:B-----5:R-:W-:Y:S07]  /*13520*/  F2FP.BF16.PACK_AB R143, R190, R191 ;  /* 0x000000bfbe8f723e */ /* 0x020fee00000010ff */
[C---:B------:R-:W-:Y:S01]  /*13530*/  HMMA.16816.F32.BF16 R112, R176.reuse, R146, R112 ;  /* 0x00000092b070723c */ /* 0x040fe20000041870 */
[--C-:B-1----:R-:W-:Y:S07]  /*13540*/  FFMA.FTZ R2, R206, c[0x0][0x23c], -R188.reuse ;  /* 0x00008f00ce027a23 */ /* 0x102fee00000108bc */
[-C--:B--2---:R-:W-:Y:S01]  /*13550*/  HMMA.16816.F32.BF16 R116, R176, R148.reuse, R116 ;  /* 0x00000094b074723c */ /* 0x084fe20000041874 */
[----:B------:R1:W2:Y:S07]  /*13560*/  MUFU.EX2 R139, R2 ;  /* 0x00000002008b7308 */ /* 0x0002ae0000000800 */
[C---:B------:R-:W-:Y:S08]  /*13570*/  HMMA.16816.F32.BF16 R120, R180.reuse, R148, R120 ;  /* 0x00000094b478723c */ /* 0x040ff00000041878 */
[-C--:B------:R-:W-:Y:S08]  /*13580*/  HMMA.16816.F32.BF16 R124, R180, R150.reuse, R124 ;  /* 0x00000096b47c723c */ /* 0x080ff0000004187c */
[----:B------:R-:W-:Y:S01]  /*13590*/  HMMA.16816.F32.BF16 R128, R176, R150, R128 ;  /* 0x00000096b080723c */ /* 0x000fe20000041880 */
[--C-:B-1----:R-:W-:Y:S03]  /*135a0*/  FFMA.FTZ R2, R207, c[0x0][0x23c], -R188.reuse ;  /* 0x00008f00cf027a23 */ /* 0x102fe600000108bc */
[----:B------:R-:W-:Y:S01]  /*135b0*/  FFMA.FTZ R188, R140, c[0x0][0x23c], -R188 ;  /* 0x00008f008cbc7a23 */ /* 0x000fe200000108bc */
[----:B------:R1:W-:Y:S01]  /*135c0*/  MUFU.EX2 R138, R2 ;  /* 0x00000002008a7308 */ /* 0x0003e20000000800 */
[----:B------:R-:W-:Y:S02]  /*135d0*/  F2FP.BF16.PACK_AB R140, R196, R197 ;  /* 0x000000c5c48c723e */ /* 0x000fe400000010ff */
[----:B------:R-:W-:Y:S04]  /*135e0*/  F2FP.BF16.PACK_AB R176, R187, R189 ;  /* 0x000000bdbbb0723e */ /* 0x000fe800000010ff */
[----:B------:R-:W-:Y:S01]  /*135f0*/  F2FP.BF16.PACK_AB R178, R185, R186 ;  /* 0x000000bab9b2723e */ /* 0x000fe200000010ff */
[-C--:B------:R-:W-:Y:S01]  /*13600*/  HMMA.16816.F32.BF16 R144, R140, R156.reuse, R4 ;  /* 0x0000009c8c90723c */ /* 0x080fe20000041804 */
[----:B--2---:R-:W-:Y:S01]  /*13610*/  F2FP.BF16.PACK_AB R177, R139, R184 ;  /* 0x000000b88bb1723e */ /* 0x004fe200000010ff */
[----:B------:R-:W2:Y:S01]  /*13620*/  MUFU.EX2 R188, R188 ;  /* 0x000000bc00bc7308 */ /* 0x000ea20000000800 */
[----:B------:R-:W3:Y:S01]  /*13630*/  LDSM.16.MT88.4 R4, [R218+0xa800] ;  /* 0x00a80000da04783b */ /* 0x000ee20000004200 */
[----:B-1----:R-:W-:Y:S01]  /*13640*/  FADD.FTZ R2, R243, R132 ;  /* 0x00000084f3027221 */ /* 0x002fe20000010000 */
[----:B------:R-:W-:Y:S03]  /*13650*/  MOV R132, R135 ;  /* 0x0000008700847202 */ /* 0x000fe60000000f00 */
[----:B------:R-:W-:Y:S04]  /*13660*/  FADD.FTZ R2, R240, R2 ;  /* 0x00000002f0027221 */ /* 0x000fe80000010000 */
[----:B------:R-:W-:Y:S01]  /*13670*/  FADD.FTZ R2, R241, R2 ;  /* 0x00000002f1027221 */ /* 0x000fe20000010000 */
[----:B--2---:R-:W-:Y:S03]  /*13680*/  F2FP.BF16.PACK_AB R179, R188, R138 ;  /* 0x0000008abcb3723e */ /* 0x004fe600000010ff */
[----:B------:R-:W-:Y:S04]  /*13690*/  FADD.FTZ R2, R195, R2 ;  /* 0x00000002c3027221 */ /* 0x000fe80000010000 */
[C---:B------:R-:W-:Y:S01]  /*136a0*/  HMMA.16816.F32.BF16 R148, R176.reuse, R156, R8 ;  /* 0x0000009cb094723c */ /* 0x040fe20000041808 */
[----:B------:R-:W1:Y:S07]  /*136b0*/  LDSM.16.MT88.4 R8, [R217+0xa800] ;  /* 0x00a80000d908783b */ /* 0x000e6e0000004200 */
[-C--:B------:R-:W-:Y:S01]  /*136c0*/  HMMA.16816.F32.BF16 R152, R176, R158.reuse, R12 ;  /* 0x0000009eb098723c */ /* 0x080fe2000004180c */
[----:B------:R-:W2:Y:S07]  /*136d0*/  LDSM.16.MT88.4 R12, [R213+0xb800] ;  /* 0x00b80000d50c783b */ /* 0x000eae0000004200 */
        /* <DEDUP_REMOVED lines=61> */
.L_x_1912:
        /* <DEDUP_REMOVED lines=436> */
.L_x_1917:
[----:B---34-:R-:W-:Y:S05]  /*155f0*/  BSYNC B0 ;  /* 0x0000000000007941 */ /* 0x018fea0003800000 */
.L_x_1916:
        /* <DEDUP_REMOVED lines=24> */
.L_x_1919:
[----:B-1----:R-:W-:Y:S05]  /*15780*/  BSYNC B0 ;  /* 0x0000000000007941 */ /* 0x002fea0003800000 */
.L_x_1918:
        /* <DEDUP_REMOVED lines=16> */
.L_x_1921:
[----:B------:R-:W-:Y:S05]  /*15890*/  BSYNC B0 ;  /* 0x0000000000007941 */ /* 0x000fea0003800000 */
.L_x_1920:
        /* <DEDUP_REMOVED lines=16> */
.L_x_1923:
[----:B------:R-:W-:Y:S05]  /*159a0*/  BSYNC B0 ;  /* 0x0000000000007941 */ /* 0x000fea0003800000 */
.L_x_1922:
        /* <DEDUP_REMOVED lines=16> */
.L_x_1925:
[----:B------:R-:W-:Y:S05]  /*15ab0*/  BSYNC B0 ;  /* 0x0000000000007941 */ /* 0x000fea0003800000 */
.L_x_1924:
        /* <DEDUP_REMOVED lines=16> */
.L_x_1927:
[----:B------:R-:W-:Y:S05]  /*15bc0*/  BSYNC B0 ;  /* 0x0000000000007941 */ /* 0x000fea0003800000 */
.L_x_1926:
        /* <DEDUP_REMOVED lines=16> */
.L_x_1929:
[----:B------:R-:W-:Y:S05]  /*15cd0*/  BSYNC B0 ;  /* 0x0000000000007941 */ /* 0x000fea0003800000 */
.L_x_1928:
        /* <DEDUP_REMOVED lines=16> */
.L_x_1931:
[----:B------:R-:W-:Y:S05]  /*15de0*/  BSYNC B0 ;  /* 0x0000000000007941 */ /* 0x000fea0003800000 */
.L_x_1930:
        /* <DEDUP_REMOVED lines=16> */
.L_x_1932:
        /* <DEDUP_REMOVED lines=9> */
.L_x_2405:


//--------------------- .text._ZN5flash16flash_fwd_kernelI23Flash_fwd_kernel_traitsILi128ELi128ELi32ELi4ELb0ELb0EN7cutlass10bfloat16_tE19Flash_kernel_traitsILi128ELi128ELi32ELi4ES3_EELb1ELb0ELb1ELb1ELb0ELb0ELb0ELb0EEEvNS_16Flash_fwd_paramsE --------------------------
	.section	.text._ZN5flash16flash_fwd_kernelI23Flash_fwd_kernel_traitsILi128ELi128ELi32ELi4ELb0ELb0EN7cutlass10bfloat16_tE19Flash_kernel_traitsILi128ELi128ELi32ELi4ES3_EELb1ELb0ELb1ELb1ELb0ELb0ELb0ELb0EEEvNS_16Flash_fwd_paramsE,"ax",@progbits
	.sectioninfo	@"SHI_REGISTERS=255"
	.align	128
        .global         _ZN5flash16flash_fwd_kernelI23Flash_fwd_kernel_traitsILi128ELi128ELi32ELi4ELb0ELb0EN7cutlass10bfloat16_tE19Flash_kernel_traitsILi128ELi128ELi32ELi4ES3_EELb1ELb0ELb1ELb1ELb0ELb0ELb0ELb0EEEvNS_16Flash_fwd_paramsE
        .type           _ZN5flash16flash_fwd_kernelI23Flash_fwd_kernel_traitsILi128ELi128ELi32ELi4ELb0ELb0EN7cutlass10bfloat16_tE19Flash_kernel_traitsILi128ELi128ELi32ELi4ES3_EELb1ELb0ELb1ELb1ELb0ELb0ELb0ELb0EEEvNS_16Flash_fwd_paramsE,@function
        .size           _ZN5flash16flash_fwd_kernelI23Flash_fwd_kernel_traitsILi128ELi128ELi32ELi4ELb0ELb0EN7cutlass10bfloat16_tE19Flash_kernel_traitsILi128ELi128ELi32ELi4ES3_EELb1ELb0ELb1ELb1ELb0ELb0ELb0ELb0EEEvNS_16Flash_fwd_paramsE,(.L_x_2406 - _ZN5flash16flash_fwd_kernelI23Flash_fwd_kernel_traitsILi128ELi128ELi32ELi4ELb0ELb0EN7cutlass10bfloat16_tE19Flash_kernel_traitsILi128ELi128ELi32ELi4ES3_EELb1ELb0ELb1ELb1ELb0ELb0ELb0ELb0EEEvNS_16Flash_fwd_paramsE)
        .other          _ZN5flash16flash_fwd_kernelI23Flash_fwd_kernel_traitsILi128ELi128ELi32ELi4ELb0ELb0EN7cutlass10bfloat16_tE19Flash_kernel_traitsILi128ELi128ELi32ELi4ES3_EELb1ELb0ELb1ELb1ELb0ELb0ELb0ELb0EEEvNS_16Flash_fwd_paramsE,@"STO_CUDA_ENTRY STV_DEFAULT"
_ZN5flash16flash_fwd_kernelI23Flash_fwd_kernel_traitsILi128ELi128ELi32ELi4ELb0ELb0EN7cutlass10bfloat16_tE19Flash_kernel_traitsILi128ELi128ELi32ELi4ES3_EELb1ELb0ELb1ELb1ELb0ELb0ELb0ELb0EEEvNS_16Flash_fwd_paramsE:
.text._ZN5flash16flash_fwd_kernelI23Flash_fwd_kernel_traitsILi128ELi128ELi32ELi4ELb0ELb0EN7cutlass10bfloat16_tE19Flash_kernel_traitsILi128ELi128ELi32ELi4ES3_EELb1ELb0ELb1ELb1ELb0ELb0ELb0ELb0EEEvNS_16Flash_fwd_paramsE:
        /* <DEDUP_REMOVED lines=94> */
.L_x_1933:
[----:B------:R-:W-:Y:S02]  /*05e0*/  ULDC UR7, c[0x0][0x218] ;  /* 0x0000860000077ab9 */ /* 0x000fe40000000800 */
.L_x_1934:
        /* <DEDUP_REMOVED lines=63> */
[----:B------:R-:W-:Y:S01]  /*09e0*/  ULDC.U8 UR4, c[0x0][0x329] ;  /* 0x0000ca4000047ab9 */ /* 0x000fe20000000000 */
[----:B------:R-:W-:Y:S01]  /*09f0*/  IADD3 R23, R14, 0x40, RZ ;  /* 0x000000400e177810 */ /* 0x000fe20007ffe0ff */
        /* <DEDUP_REMOVED lines=54> */
.L_x_1937:
[----:B------:R-:W-:Y:S05]  /*0d60*/  BSYNC B0 ;  /* 0x0000000000007941 */ /* 0x000fea0003800000 */
.L_x_1936:
        /* <DEDUP_REMOVED lines=18> */
.L_x_1939:
[----:B------:R-:W-:Y:S05]  /*0e90*/  BSYNC B0 ;  /* 0x0000000000007941 */ /* 0x000fea0003800000 */
.L_x_1938:
        /* <DEDUP_REMOVED lines=18> */
.L_x_1941:
[----:B------:R-:W-:Y:S05]  /*0fc0*/  BSYNC B0 ;  /* 0x0000000000007941 */ /* 0x000fea0003800000 */
.L_x_1940:
        /* <DEDUP_REMOVED lines=18> */
.L_x_1943:
[----:B------:R-:W-:Y:S05]  /*10f0*/  BSYNC B0 ;  /* 0x0000000000007941 */ /* 0x000fea0003800000 */
.L_x_1942:
        /* <DEDUP_REMOVED lines=18> */
.L_x_1945:
[----:B------:R-:W-:Y:S05]  /*1220*/  BSYNC B0 ;  /* 0x0000000000007941 */ /* 0x000fea0003800000 */
.L_x_1944:
        /* <DEDUP_REMOVED lines=18> */
.L_x_1947:
[----:B------:R-:W-:Y:S05]  /*1350*/  BSYNC B0 ;  /* 0x0000000000007941 */ /* 0x000fea0003800000 */
.L_x_1946:
        /* <DEDUP_REMOVED lines=18> */
.L_x_1949:
[----:B------:R-:W-:Y:S05]  /*1480*/  BSYNC B0 ;  /* 0x0000000000007941 */ /* 0x000fea0003800000 */
.L_x_1948:
        /* <DEDUP_REMOVED lines=18> */
.L_x_1951:
[----:B------:R-:W-:Y:S05]  /*15b0*/  BSYNC B0 ;  /* 0x0000000000007941 */ /* 0x000fea0003800000 */
.L_x_1950:
        /* <DEDUP_REMOVED lines=67> */
.L_x_1935:
        /* <DEDUP_REMOVED lines=15> */
[----:B------:R-:W-:Y:S02]  /*1ae0*/  @UP1 UIMAD UR7, UR18, UR5, UR23 ;  /* 0x00000005120712a4 */ /* 0x000fe4000f8e0217 */
[----:B------:R-:W-:Y:S02]  /*1af0*/  @UP0 UMOV UR6, UR20 ;  /* 0x0000001400060c82 */ /* 0x000fe40008000000 */
        /* <DEDUP_REMOVED lines=8> */
[----:B------:R-:W-:-:S02]  /*1b80*/  USHF.R.S32.HI UR7, URZ, 0x1f, UR13 ;  /* 0x0000001f3f077899 */ /* 0x000fc4000801140d */
[----:B------:R-:W-:Y:S02]  /*1b90*/  UIMAD.WIDE.U32 UR20, UR15, UR4, URZ ;  /* 0x000000040f1472a5 */ /* 0x000fe4000f8e003f */
        /* <DEDUP_REMOVED lines=8> */
.L_x_1952:
        /* <DEDUP_REMOVED lines=46> */
.L_x_1953:
[CC--:B------:R-:W-:Y:S01]  /*1f00*/  LEA.HI R0, R5.reuse, R20.reuse, RZ, 0x3 ;  /* 0x0000001405007211 */ /* 0x0c0fe200078f18ff */
[----:B------:R-:W1:Y:S01]  /*1f10*/  S2R R14, SR_CTAID.Z ;  /* 0x00000000000e7919 */ /* 0x000e620000002700 */
[CC--:B------:R-:W-:Y:S01]  /*1f20*/  LEA.HI R17, R5.reuse, R20.reuse, RZ, 0x4 ;  /* 0x0000001405117211 */ /* 0x0c0fe200078f20ff */
[----:B------:R-:W-:Y:S01]  /*1f30*/  BSSY B0, `(.L_x_1954) ;  /* 0x0000059000007945 */ /* 0x000fe20003800000 */
[----:B------:R-:W-:Y:S01]  /*1f40*/  SHF.R.S32.HI R12, RZ, 0x3, R0 ;  /* 0x00000003ff0c7819 */ /* 0x000fe20000011400 */
[----:B------:R-:W2:Y:S01]  /*1f50*/  S2R R21, SR_CTAID.X ;  /* 0x0000000000157919 */ /* 0x000ea20000002500 */
[----:B------:R-:W-:Y:S02]  /*1f60*/  LOP3.LUT R0, R0, 0xfffffff8, RZ, 0xc0, !PT ;  /* 0xfffffff800007812 */ /* 0x000fe400078ec0ff */
        /* <DEDUP_REMOVED lines=40> */
[----:B------:R-:W-:Y:S01]  /*21f0*/  IMAD.WIDE.U32 R26, R4, c[0x0][0x1b0], R6 ;  /* 0x00006c00041a7a25 */ /* 0x000fe200078e0006 */
[----:B------:R-:W-:Y:S01]  /*2200*/  ISETP.GE.AND P0, PT, R12, UR6, PT ;  /* 0x000000060c007c0c */ /* 0x000fe2000bf06270 */
[----:B------:R-:W-:Y:S02]  /*2210*/  UIMAD UR4, UR17, UR4, URZ ;  /* 0x00000004110472a4 */ /* 0x000fe4000f8e023f */
[C---:B------:R-:W-:Y:S01]  /*2220*/  IMAD R0, R4.reuse, c[0x0][0x1bc], R0 ;  /* 0x00006f0004007a24 */ /* 0x040fe200078e0200 */
[----:B------:R2:W-:Y:S01]  /*2230*/  STL.64 [R1+0x68], R26 ;  /* 0x0000681a01007387 */ /* 0x0005e20000100a00 */
[----:B------:R-:W-:Y:S01]  /*2240*/  IMAD.WIDE.U32 R22, R4, c[0x0][0x1b8], R2 ;  /* 0x00006e0004167a25 */ /* 0x000fe200078e0002 */
[----:B------:R-:W-:Y:S01]  /*2250*/  UIMAD UR4, UR14, UR5, UR4 ;  /* 0x000000050e0472a4 */ /* 0x000fe2000f8e0204 */
[----:B------:R-:W-:-:S02]  /*2260*/  R2P PR, R18, 0x6 ;  /* 0x0000000612007804 */ /* 0x000fc40000000000 */
[----:B------:R-:W-:Y:S01]  /*2270*/  IMAD R8, R4, c[0x0][0x1b4], R8 ;  /* 0x00006d0004087a24 */ /* 0x000fe200078e0208 */
[----:B------:R2:W-:Y:S01]  /*2280*/  STL.64 [R1+0x88], R22 ;  /* 0x0000881601007387 */ /* 0x0005e20000100a00 */
[----:B------:R-:W-:Y:S01]  /*2290*/  IMAD.IADD R25, R23, 0x1, R0 ;  /* 0x0000000117197824 */ /* 0x000fe200078e0200 */
[----:B------:R-:W-:Y:S01]  /*22a0*/  IADD3 R11, R15, UR4, RZ ;  /* 0x000000040f0b7c10 */ /* 0x000fe2000fffe0ff */
[----:B------:R-:W-:Y:S01]  /*22b0*/  IMAD.IADD R31, R27, 0x1, R8 ;  /* 0x000000011b1f7824 */ /* 0x000fe200078e0208 */
[----:B------:R2:W-:Y:S01]  /*22c0*/  STL.64 [R1+0x50], R32 ;  /* 0x0000502001007387 */ /* 0x0005e20000100a00 */
[----:B------:R-:W-:Y:S02]  /*22d0*/  IMAD.MOV.U32 R4, RZ, RZ, 0x10 ;  /* 0x00000010ff047424 */ /* 0x000fe400078e00ff */
[----:B------:R-:W-:Y:S01]  /*22e0*/  IMAD.MOV.U32 R2, RZ, RZ, 0x20 ;  /* 0x00000020ff027424 */ /* 0x000fe200078e00ff */
[----:B------:R2:W-:Y:S01]  /*22f0*/  STL [R1+0x60], R100 ;  /* 0x0000606401007387 */ /* 0x0005e20000100800 */
[----:B------:R-:W-:Y:S01]  /*2300*/  IMAD.SHL.U32 R215, R215, 0x2, RZ ;  /* 0x00000002d7d77824 */ /* 0x000fe200078e00ff */
        /* <DEDUP_REMOVED lines=27> */
.L_x_1955:
[----:B------:R-:W-:Y:S05]  /*24c0*/  BSYNC B0 ;  /* 0x0000000000007941 */ /* 0x000fea0003800000 */
.L_x_1954:
        /* <DEDUP_REMOVED lines=29> */
.L_x_1957:
[----:B------:R-:W-:Y:S05]  /*26a0*/  BSYNC B0 ;  /* 0x0000000000007941 */ /* 0x000fea0003800000 */
.L_x_1956:
        /* <DEDUP_REMOVED lines=29> */
.L_x_1959:
[----:B------:R-:W-:Y:S05]  /*2880*/  BSYNC B0 ;  /* 0x0000000000007941 */ /* 0x000fea0003800000 */
.L_x_1958:
        /* <DEDUP_REMOVED lines=29> */
.L_x_1961:
[----:B------:R-:W-:Y:S05]  /*2a60*/  BSYNC B0 ;  /* 0x0000000000007941 */ /* 0x000fea0003800000 */
.L_x_1960:
[----:B------:R-:W-:Y:S01]  /*2a70*/  IADD3 R0, R12, 0x40, RZ ;  /* 0x000000400c007810 */ /* 0x000fe20007ffe0ff */
[----:B------:R-:W-:Y:S03]  /*2a80*/  BSSY B0, `(.L_x_1962) ;  /* 0x000001d000007945 */ /* 0x000fe60003800000 */
[----:B------:R-:W-:Y:S01]  /*2a90*/  ISETP.GE.AND P0, PT, R0, UR6, PT ;  /* 0x0000000600007c0c */ /* 0x000fe2000bf06270 */
[----:B------:R3:W-:-:S12]  /*2aa0*/  STL [R1+0xa4], R0 ;  /* 0x0000a40001007387 */ /* 0x0007d80000100800 */
        /* <DEDUP_REMOVED lines=26> */
.L_x_1963:
[----:B------:R-:W-:Y:S05]  /*2c50*/  BSYNC B0 ;  /* 0x0000000000007941 */ /* 0x000fea0003800000 */
.L_x_1962:
[----:B---3--:R-:W-:Y:S01]  /*2c60*/  IADD3 R0, R12, 0x50, RZ ;  /* 0x000000500c007810 */ /* 0x008fe20007ffe0ff */
        /* <DEDUP_REMOVED lines=29> */
.L_x_1965:
[----:B------:R-:W-:Y:S05]  /*2e40*/  BSYNC B0 ;  /* 0x0000000000007941 */ /* 0x000fea0003800000 */
.L_x_1964:
        /* <DEDUP_REMOVED lines=30> */
.L_x_1967:
[----:B------:R-:W-:Y:S05]  /*3030*/  BSYNC B0 ;  /* 0x0000000000007941 */ /* 0x000fea0003800000 */
.L_x_1966:
        /* <DEDUP_REMOVED lines=34> */
.L_x_1969:
[----:B------:R-:W-:Y:S05]  /*3260*/  BSYNC B0 ;  /* 0x0000000000007941 */ /* 0x000fea0003800000 */
.L_x_1968:
        /* <DEDUP_REMOVED lines=32> */
.L_x_1971:
[----:B------:R-:W-:Y:S05]  /*3470*/  BSYNC B0 ;  /* 0x0000000000007941 */ /* 0x000fea0003800000 */
.L_x_1970:
        /* <DEDUP_REMOVED lines=25> */
.L_x_1973:
[----:B------:R-:W-:Y:S05]  /*3610*/  BSYNC B0 ;  /* 0x0000000000007941 */ /* 0x000fea0003800000 */
.L_x_1972:
        /* <DEDUP_REMOVED lines=20> */
[----:B---3--:R-:W-:Y:S01]  /*3760*/  MOV R6, UR34 ;  /* 0x0000002200067c02 */ /* 0x008fe20008000f00 */
[----:B------:R-:W1:Y:S01]  /*3770*/  @P0 MUFU.RCP R3, c[0x0][0x238] ;  /* 0x00008e0000030b08 */ /* 0x000e620000001000 */
[----:B------:R-:W-:Y:S01]  /*3780*/  ISETP.GE.AND P1, PT, R12, UR15, PT ;  /* 0x0000000f0c007c0c */ /* 0x000fe2000bf26270 */
[----:B------:R-:W-:Y:S01]  /*3790*/  IMAD.MOV.U32 R8, RZ, RZ, R22 ;  /* 0x000000ffff087224 */ /* 0x000fe200078e0016 */
[----:B------:R-:W-:Y:S01]  /*37a0*/  LEA R120, R21, R88, 0x3 ;  /* 0x0000005815787211 */ /* 0x000fe200078e18ff */
[----:B------:R-:W-:Y:S01]  /*37b0*/  IMAD.U32 R7, RZ, RZ, UR35 ;  /* 0x00000023ff077e24 */ /* 0x000fe2000f8e00ff */
[----:B------:R-:W-:-:S04]  /*37c0*/  ULDC.64 UR24, c[0x0][0x1a0] ;  /* 0x0000680000187ab9 */ /* 0x000fc80000000a00 */
[----:B------:R3:W1:Y:S01]  /*37d0*/  @P0 LDG.E R0, [R6.64] ;  /* 0x0000001c06000981 */ /* 0x000662000c1e1900 */
[----:B------:R-:W-:Y:S01]  /*37e0*/  USHF.L.U64.HI UR22, UR24, UR22, UR25 ;  /* 0x0000001618167299 */ /* 0x000fe20008010219 */
[----:B------:R-:W-:Y:S01]  /*37f0*/  SHF.L.U32 R20, R20, 0x1, RZ ;  /* 0x0000000114147819 */ /* 0x000fe200000006ff */
[----:B------:R-:W-:Y:S01]  /*3800*/  USHF.L.U32 UR23, UR24, 0x5, URZ ;  /* 0x0000000518177899 */ /* 0x000fe2000800063f */
[----:B------:R-:W-:Y:S01]  /*3810*/  BAR.SYNC.DEFER_BLOCKING 0x0 ;  /* 0x0000000000007b1d */ /* 0x000fe20000010000 */
[----:B------:R-:W-:Y:S01]  /*3820*/  UIMAD UR14, UR22, UR33, URZ ;  /* 0x00000021160e72a4 */ /* 0x000fe2000f8e023f */
[----:B------:R-:W-:Y:S01]  /*3830*/  LOP3.LUT R89, R20, 0x6, RZ, 0xc0, !PT ;  /* 0x0000000614597812 */ /* 0x000fe200078ec0ff */
[----:B------:R-:W-:Y:S02]  /*3840*/  UIADD3 UR13, UR10, 0x1, -UR11 ;  /* 0x000000010a0d7890 */ /* 0x000fe4000fffe80b */
[----:B------:R-:W-:Y:S01]  /*3850*/  UIMAD UR14, UR16, UR23, UR14 ;  /* 0x00000017100e72a4 */ /* 0x000fe2000f8e020e */
[----:B------:R2:W-:Y:S01]  /*3860*/  STL.64 [R1+0x78], R8 ;  /* 0x0000780801007387 */ /* 0x0005e20000100a00 */
[----:B------:R-:W-:Y:S01]  /*3870*/  ULDC UR4, c[0x0][0x2e8] ;  /* 0x0000ba0000047ab9 */ /* 0x000fe20000000800 */
[----:B------:R-:W-:Y:S01]  /*3880*/  BSSY B0, `(.L_x_1974) ;  /* 0x0000022000007945 */ /* 0x000fe20003800000 */
[----:B------:R-:W-:Y:S01]  /*3890*/  UMOV UR27, URZ ;  /* 0x0000003f001b7c82 */ /* 0x000fe20008000000 */
[----:B------:R2:W-:Y:S01]  /*38a0*/  STL [R1+0x28], R120 ;  /* 0x0000287801007387 */ /* 0x0005e20000100800 */
[----:B------:R-:W-:Y:S01]  /*38b0*/  UIADD3 UR4, UR13, UR4, URZ ;  /* 0x000000040d047290 */ /* 0x000fe2000fffe03f */
[----:B---3--:R-:W-:-:S02]  /*38c0*/  IMAD.U32 R6, RZ, RZ, UR33 ;  /* 0x00000021ff067e24 */ /* 0x008fc4000f8e00ff */
[----:B------:R2:W-:Y:S02]  /*38d0*/  @P1 STS.128 [R215+0xa000], RZ ;  /* 0x00a000ffd7001388 */ /* 0x0005e40000000c00 */
[----:B------:R-:W-:Y:S02]  /*38e0*/  IMAD.WIDE.U32 R6, R6, UR23, R8 ;  /* 0x0000001706067c25 */ /* 0x000fe4000f8e0008 */
[----:B------:R2:W-:Y:S02]  /*38f0*/  @P1 STS.128 [R215+0xb000], RZ ;  /* 0x00b000ffd7001388 */ /* 0x0005e40000000c00 */
[----:B-1----:R-:W-:Y:S01]  /*3900*/  @P0 FMUL.FTZ R0, R0, R3 ;  /* 0x0000000300000220 */ /* 0x002fe20000410000 */
[----:B------:R-:W-:-:S03]  /*3910*/  IADD3 R3, R7, UR14, RZ ;  /* 0x0000000e07037c10 */ /* 0x000fc6000fffe0ff */
[----:B------:R1:W3:Y:S02]  /*3920*/  @P0 R2UR UR5, R0 ;  /* 0x00000000000503c2 */ /* 0x0002e400000e0000 */
[----:B-1----:R-:W-:Y:S01]  /*3930*/  SHF.R.S32.HI R0, RZ, 0x1f, R16 ;  /* 0x0000001fff007819 */ /* 0x002fe20000011410 */
[----:B---3--:R-:W-:-:S03]  /*3940*/  @UP1 UMOV UR27, UR5 ;  /* 0x00000005001b1c82 */ /* 0x008fc60008000000 */
[----:B------:R-:W-:-:S04]  /*3950*/  LEA.HI R0, R0, R16, RZ, 0x2 ;  /* 0x0000001000007211 */ /* 0x000fc800078f10ff */
[----:B------:R-:W-:-:S05]  /*3960*/  SHF.R.S32.HI R90, RZ, 0x2, R0 ;  /* 0x00000002ff5a7819 */ /* 0x000fca0000011400 */
[----:B------:R2:W-:Y:S01]  /*3970*/  STL [R1+0xa8], R90 ;  /* 0x0000a85a01007387 */ /* 0x0005e20000100800 */
        /* <DEDUP_REMOVED lines=18> */
.L_x_1975:
[----:B------:R-:W-:Y:S05]  /*3aa0*/  BSYNC B0 ;  /* 0x0000000000007941 */ /* 0x000fea0003800000 */
.L_x_1974:
        /* <DEDUP_REMOVED lines=27> */
.L_x_1977:
[----:B------:R-:W-:Y:S05]  /*3c60*/  BSYNC B0 ;  /* 0x0000000000007941 */ /* 0x000fea0003800000 */
.L_x_1976:
        /* <DEDUP_REMOVED lines=9> */
[----:B------:R-:W0:Y:S01]  /*3d00*/  LDGDEPBAR ;  /* 0x00000000000079af */ /* 0x000e220000000000 */
[----:B------:R-:W-:Y:S01]  /*3d10*/  LOP3.LUT R3, R3, 0x1c0, RZ, 0xc0, !PT ;  /* 0x000001c003037812 */ /* 0x000fe200078ec0ff */
[----:B------:R-:W-:Y:S01]  /*3d20*/  UISETP.GT.AND UP0, UPT, UR33, UR19, UPT ;  /* 0x000000132100728c */ /* 0x000fe2000bf04270 */
[----:B------:R-:W-:Y:S01]  /*3d30*/  LOP3.LUT R93, R6, 0xfffffe00, RZ, 0xc0, !PT ;  /* 0xfffffe00065d7812 */ /* 0x000fe200078ec0ff */
[----:B------:R-:W-:Y:S01]  /*3d40*/  IMAD.IADD R7, R7, 0x1, -R0 ;  /* 0x0000000107077824 */ /* 0x000fe200078e0a00 */
[----:B------:R-:W-:Y:S01]  /*3d50*/  LOP3.LUT R0, R5, 0x1c0, RZ, 0xc0, !PT ;  /* 0x000001c005007812 */ /* 0x000fe200078ec0ff */
[----:B------:R-:W-:-:S02]  /*3d60*/  UIADD3 UR18, UR31, 0x646e171e, URZ ;  /* 0x646e171e1f127890 */ /* 0x000fc4000fffe03f */
        /* <DEDUP_REMOVED lines=22> */
[C---:B------:R-:W-:Y:S01]  /*3ed0*/  IADD3 R214, R211.reuse, 0x800, RZ ;  /* 0x00000800d3d67810 */ /* 0x040fe20007ffe0ff */
        /* <DEDUP_REMOVED lines=9> */
[----:B------:R-:W3:Y:S01]  /*3f70*/  LDSM.16.M88.4 R12, [R204+0x2000] ;  /* 0x00200000cc0c783b */ /* 0x000ee20000000200 */
[----:B------:R-:W-:-:S02]  /*3f80*/  IMAD.IADD R207, R0, 0x1, R211 ;  /* 0x0000000100cf7824 */ /* 0x000fc400078e02d3 */
[----:B------:R-:W-:Y:S01]  /*3f90*/  IMAD.U32 R0, RZ, RZ, UR33 ;  /* 0x00000021ff007e24 */ /* 0x000fe2000f8e00ff */
[----:B------:R-:W4:Y:S03]  /*3fa0*/  LDSM.16.M88.4 R40, [R211+0x800] ;  /* 0x00080000d328783b */ /* 0x000f260000000200 */
[----:B------:R-:W-:Y:S01]  /*3fb0*/  IMAD R0, R0, 0x20, R89 ;  /* 0x0000002000007824 */ /* 0x000fe200078e0259 */
[----:B------:R-:W3:Y:S03]  /*3fc0*/  LDSM.16.M88.4 R28, [R204] ;  /* 0x00000000cc1c783b */ /* 0x000ee60000000200 */
[----:B------:R-:W-:Y:S01]  /*3fd0*/  IMAD.IADD R5, R218, 0x1, -R0 ;  /* 0x00000001da057824 */ /* 0x000fe200078e0a00 */
[----:B------:R-:W-:Y:S04]  /*3fe0*/  LDSM.16.M88.4 R36, [R209+0x8000] ;  /* 0x00800000d124783b */ /* 0x000fe80000000200 */
[----:B------:R-:W-:Y:S01]  /*3ff0*/  LDSM.16.M88.4 R60, [R209+0x8800] ;  /* 0x00880000d13c783b */ /* 0x000fe20000000200 */
[----:B------:R-:W-:-:S05]  /*4000*/  IABS R5, R5 ;  /* 0x0000000500057213 */ /* 0x000fca0000000000 */
[----:B------:R-:W-:Y:S01]  /*4010*/  IMAD.MOV.U32 R6, RZ, RZ, R5 ;  /* 0x000000ffff067224 */ /* 0x000fe200078e0005 */
[C---:B-1----:R-:W-:Y:S08]  /*4020*/  HMMA.16816.F32.BF16 R52, R8.reuse, R20, RZ ;  /* 0x000000140834723c */ /* 0x042ff000000418ff */
[C---:B------:R-:W-:Y:S08]  /*4030*/  HMMA.16816.F32.BF16 R48, R8.reuse, R22, RZ ;  /* 0x000000160830723c */ /* 0x040ff000000418ff */
[C---:B--2---:R-:W-:Y:S08]  /*4040*/  HMMA.16816.F32.BF16 R44, R8.reuse, R24, RZ ;  /* 0x00000018082c723c */ /* 0x044ff000000418ff */
[----:B------:R-:W-:Y:S08]  /*4050*/  HMMA.16816.F32.BF16 R8, R8, R26, RZ ;  /* 0x0000001a0808723c */ /* 0x000ff000000418ff */
[C---:B-----5:R-:W-:Y:S08]  /*4060*/  HMMA.16816.F32.BF16 R68, R16.reuse, R20, RZ ;  /* 0x000000141044723c */ /* 0x060ff000000418ff */
[C---:B------:R-:W-:Y:S01]  /*4070*/  HMMA.16816.F32.BF16 R64, R16.reuse, R22, RZ ;  /* 0x000000161040723c */ /* 0x040fe200000418ff */
[----:B------:R-:W1:Y:S07]  /*4080*/  LDSM.16.M88.4 R20, [R210+0x2000] ;  /* 0x00200000d214783b */ /* 0x000e6e0000000200 */
[C---:B------:R-:W-:Y:S08]  /*4090*/  HMMA.16816.F32.BF16 R56, R16.reuse, R24, RZ ;  /* 0x000000181038723c */ /* 0x040ff000000418ff */
[----:B------:R-:W-:Y:S01]  /*40a0*/  HMMA.16816.F32.BF16 R84, R16, R26, RZ ;  /* 0x0000001a1054723c */ /* 0x000fe200000418ff */
[----:B------:R-:W2:Y:S07]  /*40b0*/  LDSM.16.M88.4 R24, [R210] ;  /* 0x00000000d218783b */ /* 0x000eae0000000200 */
[C---:B---3--:R-:W-:Y:S08]  /*40c0*/  HMMA.16816.F32.BF16 R80, R12.reuse, R32, R52 ;  /* 0x000000200c50723c */ /* 0x048ff00000041834 */
[C---:B------:R-:W-:Y:S01]  /*40d0*/  HMMA.16816.F32.BF16 R72, R12.reuse, R34, R48 ;  /* 0x000000220c48723c */ /* 0x040fe20000041830 */
[----:B------:R-:W-:Y:S07]  /*40e0*/  LDSM.16.M88.4 R48, [R207+0x800] ;  /* 0x00080000cf30783b */ /* 0x000fee0000000200 */
[C---:B----4-:R-:W-:Y:S08]  /*40f0*/  HMMA.16816.F32.BF16 R76, R12.reuse, R40, R44 ;  /* 0x000000280c4c723c */ /* 0x050ff0000004182c */
[----:B------:R-:W-:Y:S01]  /*4100*/  HMMA.16816.F32.BF16 R52, R12, R42, R8 ;  /* 0x0000002a0c34723c */ /* 0x000fe20000041808 */
[----:B------:R-:W-:Y:S04]  /*4110*/  LDSM.16.M88.4 R8, [R208+0x2000] ;  /* 0x00200000d008783b */ /* 0x000fe80000000200 */
[----:B------:R-:W-:Y:S03]  /*4120*/  LDSM.16.M88.4 R12, [R208] ;  /* 0x00000000d00c783b */ /* 0x000fe60000000200 */
[C---:B------:R-:W-:Y:S08]  /*4130*/  HMMA.16816.F32.BF16 R44, R28.reuse, R32, R68 ;  /* 0x000000201c2c723c */ /* 0x040ff00000041844 */
[C---:B------:R-:W-:Y:S01]  /*4140*/  HMMA.16816.F32.BF16 R16, R28.reuse, R34, R64 ;  /* 0x000000221c10723c */ /* 0x040fe20000041840 */
[----:B------:R-:W3:Y:S07]  /*4150*/  LDSM.16.M88.4 R32, [R207] ;  /* 0x00000000cf20783b */ /* 0x000eee0000000200 */
[C---:B------:R-:W-:Y:S08]  /*4160*/  HMMA.16816.F32.BF16 R56, R28.reuse, R40, R56 ;  /* 0x000000281c38723c */ /* 0x040ff00000041838 */
[----:B------:R-:W-:Y:S01]  /*4170*/  HMMA.16816.F32.BF16 R68, R28, R42, R84 ;  /* 0x0000002a1c44723c */ /* 0x000fe20000041854 */
[----:B------:R-:W-:Y:S04]  /*4180*/  LDSM.16.M88.4 R40, [R200+0x9000] ;  /* 0x00900000c828783b */ /* 0x000fe80000000200 */
[----:B------:R-:W-:Y:S03]  /*4190*/  LDSM.16.M88.4 R28, [R202+0x4000] ;  /* 0x00400000ca1c783b */ /* 0x000fe60000000200 */
[C---:B-1----:R-:W-:Y:S08]  /*41a0*/  HMMA.16816.F32.BF16 R80, R20.reuse, R36, R80 ;  /* 0x000000241450723c */ /* 0x042ff00000041850 */
[C---:B------:R-:W-:Y:S08]  /*41b0*/  HMMA.16816.F32.BF16 R72, R20.reuse, R38, R72 ;  /* 0x000000261448723c */ /* 0x040ff00000041848 */
[C---:B------:R-:W-:Y:S08]  /*41c0*/  HMMA.16816.F32.BF16 R76, R20.reuse, R60, R76 ;  /* 0x0000003c144c723c */ /* 0x040ff0000004184c */
[----:B------:R-:W-:Y:S08]  /*41d0*/  HMMA.16816.F32.BF16 R64, R20, R62, R52 ;  /* 0x0000003e1440723c */ /* 0x000ff00000041834 */
        /* <DEDUP_REMOVED lines=11> */
[C---:B------:R-:W-:Y:S08]  /*4290*/  HMMA.16816.F32.BF16 R56, R12.reuse, R32, R52 ;  /* 0x000000200c38723c */ /* 0x040ff00000041834 */
        /* <DEDUP_REMOVED lines=15> */
[----:B------:R-:W1:Y:S07]  /*4390*/  LDSM.16.M88.4 R24, [R209+0x9000] ;  /* 0x00900000d118783b */ /* 0x000e6e0000000200 */
[----:B------:R-:W-:Y:S01]  /*43a0*/  HMMA.16816.F32.BF16 R28, R28, R46, R48 ;  /* 0x0000002e1c1c723c */ /* 0x000fe20000041830 */
[----:B------:R-:W-:Y:S07]  /*43b0*/  LDSM.16.M88.4 R48, [R208+0x4000] ;  /* 0x00400000d030783b */ /* 0x000fee0000000200 */
[C---:B--2---:R-:W-:Y:S08]  /*43c0*/  HMMA.16816.F32.BF16 R40, R20.reuse, R36, R68 ;  /* 0x000000241428723c */ /* 0x044ff00000041844 */
[C---:B------:R-:W-:Y:S08]  /*43d0*/  HMMA.16816.F32.BF16 R68, R20.reuse, R38, R72 ;  /* 0x000000261444723c */ /* 0x040ff00000041848 */
[C---:B------:R-:W-:Y:S08]  /*43e0*/  HMMA.16816.F32.BF16 R76, R20.reuse, R32, R76 ;  /* 0x00000020144c723c */ /* 0x040ff0000004184c */
[----:B------:R-:W-:Y:S08]  /*43f0*/  HMMA.16816.F32.BF16 R72, R20, R34, R64 ;  /* 0x000000221448723c */ /* 0x000ff00000041840 */
[C---:B------:R-:W-:Y:S08]  /*4400*/  HMMA.16816.F32.BF16 R20, R8.reuse, R36, R60 ;  /* 0x000000240814723c */ /* 0x040ff0000004183c */
[C---:B------:R-:W-:Y:S01]  /*4410*/  HMMA.16816.F32.BF16 R44, R8.reuse, R38, R56 ;  /* 0x00000026082c723c */ /* 0x040fe20000041838 */
[----:B------:R-:W-:Y:S07]  /*4420*/  LDSM.16.M88.4 R56, [R208+0x6000] ;  /* 0x00600000d038783b */ /* 0x000fee0000000200 */
[C---:B------:R-:W-:Y:S08]  /*4430*/  HMMA.16816.F32.BF16 R64, R8.reuse, R32, R52 ;  /* 0x000000200840723c */ /* 0x040ff00000041834 */
[----:B------:R-:W-:Y:S01]  /*4440*/  HMMA.16816.F32.BF16 R60, R8, R34, R28 ;  /* 0x00000022083c723c */ /* 0x000fe2000004181c */
[----:B------:R-:W2:Y:S06]  /*4450*/  LDSM.16.M88.4 R8, [R207+0x1000] ;  /* 0x00100000cf08783b */ /* 0x000eac0000000200 */
[----:B------:R-:W-:Y:S01]  /*4460*/  IADD3 R28, R3, 0x8, RZ ;  /* 0x00000008031c7810 */ /* 0x000fe20007ffe0ff */
[----:B-1----:R-:W-:Y:S03]  /*4470*/  HMMA.16816.F32.BF16 R32, R12, R24, R40 ;  /* 0x000000180c20723c */ /* 0x002fe60000041828 */
[----:B------:R-:W-:-:S05]  /*4480*/  IADD3 R217, R28, UR11, RZ ;  /* 0x0000000b1cd97c10 */ /* 0x000fca000fffe0ff */
[----:B------:R-:W-:Y:S01]  /*4490*/  HMMA.16816.F32.BF16 R36, R16, R24, R20 ;  /* 0x000000181024723c */ /* 0x000fe20000041814 */
[----:B------:R-:W1:Y:S01]  /*44a0*/  LDSM.16.M88.4 R20, [R209+0x9800] ;  /* 0x00980000d114783b */ /* 0x000e620000000200 */
[----:B------:R-:W-:-:S05]  /*44b0*/  IMAD.IADD R7, R217, 0x1, -R0 ;  /* 0x00000001d9077824 */ /* 0x000fca00078e0a00 */
[C---:B------:R-:W-:Y:S01]  /*44c0*/  IADD3 R25, R3.reuse, 0x40, RZ ;  /* 0x0000004003197810 */ /* 0x040fe20007ffe0ff */
[-C--:B------:R-:W-:Y:S01]  /*44d0*/  HMMA.16816.F32.BF16 R52, R12, R26.reuse, R68 ;  /* 0x0000001a0c34723c */ /* 0x080fe20000041844 */
[----:B------:R-:W-:Y:S02]  /*44e0*/  IADD3 R24, R3, 0x48, RZ ;  /* 0x0000004803187810 */ /* 0x000fe40007ffe0ff */
[----:B------:R-:W-:Y:S02]  /*44f0*/  IADD3 R216, R25, UR11, RZ ;  /* 0x0000000b19d87c10 */ /* 0x000fe4000fffe0ff */
[----:B------:R-:W-:Y:S02]  /*4500*/  IADD3 R223, R24, UR11, RZ ;  /* 0x0000000b18df7c10 */ /* 0x000fe4000fffe0ff */
[----:B------:R-:W-:Y:S01]  /*4510*/  IABS R5, R7 ;  /* 0x0000000700057213 */ /* 0x000fe20000000000 */
[----:B------:R-:W-:Y:S01]  /*4520*/  HMMA.16816.F32.BF16 R40, R16, R26, R44 ;  /* 0x0000001a1028723c */ /* 0x000fe2000004182c */
[----:B------:R3:W-:Y:S01]  /*4530*/  I2F R27, R6 ;  /* 0x00000006001b7306 */ /* 0x0007e20000201400 */
[----:B------:R-:W-:-:S05]  /*4540*/  IMAD.IADD R7, R216, 0x1, -R0 ;  /* 0x00000001d8077824 */ /* 0x000fca00078e0a00 */
[----:B------:R-:W-:Y:S02]  /*4550*/  IABS R7, R7 ;  /* 0x0000000700077213 */ /* 0x000fe40000000000 */
[----:B------:R4:W-:Y:S01]  /*4560*/  I2F R26, R5 ;  /* 0x00000005001a7306 */ /* 0x0009e20000201400 */
[----:B--2---:R-:W-:Y:S01]  /*4570*/  HMMA.16816.F32.BF16 R44, R56, R8, R32 ;  /* 0x00000008382c723c */ /* 0x004fe20000041820 */
[----:B---3--:R-:W-:-:S07]  /*4580*/  IMAD.IADD R6, R223, 0x1, -R0 ;  /* 0x00000001df067824 */ /* 0x008fce00078e0a00 */
[----:B------:R-:W-:Y:S01]  /*4590*/  HMMA.16816.F32.BF16 R36, R48, R8, R36 ;  /* 0x000000083024723c */ /* 0x000fe20000041824 */
[----:B------:R2:W3:Y:S01]  /*45a0*/  I2F R9, R7 ;  /* 0x0000000700097306 */ /* 0x0004e20000201400 */
[----:B------:R-:W-:Y:S02]  /*45b0*/  IABS R6, R6 ;  /* 0x0000000600067213 */ /* 0x000fe40000000000 */
[----:B----4-:R-:W-:-:S04]  /*45c0*/  IADD3 R5, R0, 0x1, RZ ;  /* 0x0000000100057810 */ /* 0x010fc80007ffe0ff */
[----:B-1----:R-:W-:Y:S01]  /*45d0*/  HMMA.16816.F32.BF16 R32, R16, R20, R64 ;  /* 0x000000141020723c */ /* 0x002fe20000041840 */
[----:B------:R-:W-:-:S07]  /*45e0*/  IMAD.IADD R8, R218, 0x1, -R5 ;  /* 0x00000001da087824 */ /* 0x000fce00078e0a05 */
[----:B------:R-:W-:Y:S01]  /*45f0*/  HMMA.16816.F32.BF16 R64, R16, R22, R60 ;  /* 0x000000161040723c */ /* 0x000fe2000004183c */
[----:B--2---:R-:W-:Y:S01]  /*4600*/  IMAD.MOV.U32 R7, RZ, RZ, R6 ;  /* 0x000000ffff077224 */ /* 0x004fe200078e0006 */
[----:B------:R-:W-:Y:S02]  /*4610*/  IABS R6, R8 ;  /* 0x0000000800067213 */ /* 0x000fe40000000000 */
[----:B------:R-:W-:Y:S02]  /*4620*/  IADD3 R8, R3, UR4, RZ ;  /* 0x0000000403087c10 */ /* 0x000fe4000fffe0ff */
[----:B------:R-:W-:Y:S01]  /*4630*/  IADD3 R3, R0, 0x8, RZ ;  /* 0x0000000800037810 */ /* 0x000fe20007ffe0ff */
[----:B---3--:R-:W-:Y:S01]  /*4640*/  FFMA.FTZ R19, R9, -UR27, R44 ;  /* 0x8000001b09137c23 */ /* 0x008fe2000801002c */
[----:B------:R-:W1:Y:S01]  /*4650*/  I2F R6, R6 ;  /* 0x0000000600067306 */ /* 0x000e620000201400 */
[----:B------:R-:W-:Y:S01]  /*4660*/  HMMA.16816.F32.BF16 R68, R12, R20, R76 ;  /* 0x000000140c44723c */ /* 0x000fe2000004184c */
[----:B------:R-:W-:Y:S01]  /*4670*/  IMNMX R227, R8, UR10, PT ;  /* 0x0000000a08e37c17 */ /* 0x000fe2000b800200 */
[----:B------:R-:W-:Y:S01]  /*4680*/  FFMA.FTZ R16, R26, -UR27, R38 ;  /* 0x8000001b1a107c23 */ /* 0x000fe20008010026 */
[----:B------:R-:W-:Y:S01]  /*4690*/  IADD3 R8, R218, -c[0x0][0x2e4], RZ ;  /* 0x8000b900da087a10 */ /* 0x000fe20007ffe0ff */
[----:B------:R-:W-:Y:S01]  /*46a0*/  FFMA.FTZ R17, R27, -UR27, R36 ;  /* 0x8000001b1b117c23 */ /* 0x000fe20008010024 */
[----:B------:R-:W-:-:S02]  /*46b0*/  IADD3 R9, R28, UR4, RZ ;  /* 0x000000041c097c10 */ /* 0x000fc4000fffe0ff */
[----:B------:R-:W-:Y:S01]  /*46c0*/  IMNMX R222, RZ, R8, !PT ;  /* 0x00000008ffde7217 */ /* 0x000fe20007800200 */
[----:B------:R-:W-:Y:S01]  /*46d0*/  HMMA.16816.F32.BF16 R72, R12, R22, R72 ;  /* 0x000000160c48723c */ /* 0x000fe20000041848 */
[----:B------:R-:W-:Y:S01]  /*46e0*/  IMNMX R226, R9, UR10, PT ;  /* 0x0000000a09e27c17 */ /* 0x000fe2000b800200 */
[----:B------:R-:W2:Y:S01]  /*46f0*/  LDSM.16.M88.4 R20, [R207+0x1800] ;  /* 0x00180000cf14783b */ /* 0x000ea20000000200 */
[----:B------:R-:W-:Y:S01]  /*4700*/  IADD3 R8, R217, -c[0x0][0x2e4], RZ ;  /* 0x8000b900d9087a10 */ /* 0x000fe20007ffe0ff */
[----:B------:R-:W3:Y:S01]  /*4710*/  I2F R7, R7 ;  /* 0x0000000700077306 */ /* 0x000ee20000201400 */
[----:B------:R-:W-:Y:S01]  /*4720*/  IADD3 R9, R216, -c[0x0][0x2e4], RZ ;  /* 0x8000b900d8097a10 */ /* 0x000fe20007ffe0ff */
[----:B------:R-:W-:-:S04]  /*4730*/  DEPBAR.LE SB0, 0x0 ;  /* 0x000080000000791a */ /* 0x000fc80000000000 */
[-C--:B------:R-:W-:Y:S01]  /*4740*/  HMMA.16816.F32.BF16 R60, R56, R10.reuse, R52 ;  /* 0x0000000a383c723c */ /* 0x080fe20000041834 */
[----:B------:R-:W-:Y:S01]  /*4750*/  IMAD.IADD R12, R218, 0x1, -R3 ;  /* 0x00000001da0c7824 */ /* 0x000fe200078e0a03 */
[----:B------:R-:W-:Y:S01]  /*4760*/  IMNMX R221, RZ, R8, !PT ;  /* 0x00000008ffdd7217 */ /* 0x000fe20007800200 */
[----:B------:R-:W-:Y:S01]  /*4770*/  IMAD.IADD R13, R216, 0x1, -R5 ;  /* 0x00000001d80d7824 */ /* 0x000fe200078e0a05 */
[----:B------:R-:W-:Y:S01]  /*4780*/  IMNMX R220, RZ, R9, !PT ;  /* 0x00000009ffdc7217 */ /* 0x000fe20007800200 */
[----:B-1----:R-:W-:Y:S01]  /*4790*/  FFMA.FTZ R26, R6, -UR27, R37 ;  /* 0x8000001b061a7c23 */ /* 0x002fe20008010025 */
[----:B------:R-:W-:Y:S02]  /*47a0*/  IADD3 R6, R0, 0x9, RZ ;  /* 0x0000000900067810 */ /* 0x000fe40007ffe0ff */
[----:B------:R-:W-:Y:S01]  /*47b0*/  HMMA.16816.F32.BF16 R40, R48, R10, R40 ;  /* 0x0000000a3028723c */ /* 0x000fe20000041828 */
[----:B------:R-:W-:Y:S01]  /*47c0*/  ISETP.GE.AND P0, PT, R5, R227, PT ;  /* 0x000000e30500720c */ /* 0x000fe20003f06270 */
[----:B---3--:R-:W-:Y:S01]  /*47d0*/  FFMA.FTZ R27, R7, -UR27, R46 ;  /* 0x8000001b071b7c23 */ /* 0x008fe2000801002e */
[----:B------:R-:W-:Y:S01]  /*47e0*/  ISETP.GE.AND P4, PT, R5, R226, PT ;  /* 0x000000e20500720c */ /* 0x000fe20003f86270 */
[----:B------:R-:W-:Y:S01]  /*47f0*/  IMAD.IADD R14, R218, 0x1, -R6 ;  /* 0x00000001da0e7824 */ /* 0x000fe200078e0a06 */
[----:B------:R-:W-:-:S02]  /*4800*/  IABS R9, R13 ;  /* 0x0000000d00097213 */ /* 0x000fc40000000000 */
[----:B------:R-:W-:Y:S02]  /*4810*/  IADD3 R10, R25, UR4, RZ ;  /* 0x00000004190a7c10 */ /* 0x000fe4000fffe0ff */
[----:B------:R-:W-:Y:S02]  /*4820*/  IADD3 R11, R24, UR4, RZ ;  /* 0x00000004180b7c10 */ /* 0x000fe4000fffe0ff */
[----:B------:R-:W-:Y:S02]  /*4830*/  IMNMX R225, R10, UR10, PT ;  /* 0x0000000a0ae17c17 */ /* 0x000fe4000b800200 */
[----:B------:R-:W-:Y:S01]  /*4840*/  IABS R10, R12 ;  /* 0x0000000c000a7213 */ /* 0x000fe20000000000 */
[----:B------:R-:W-:Y:S01]  /*4850*/  IMAD.IADD R12, R217, 0x1, -R5 ;  /* 0x00000001d90c7824 */ /* 0x000fe200078e0a05 */
[----:B------:R-:W-:Y:S02]  /*4860*/  IMNMX R224, R11, UR10, PT ;  /* 0x0000000a0be07c17 */ /* 0x000fe4000b800200 */
[----:B------:R-:W-:Y:S01]  /*4870*/  IADD3 R11, R223, -c[0x0][0x2e4], RZ ;  /* 0x8000b900df0b7a10 */ /* 0x000fe20007ffe0ff */
[----:B------:R1:W-:Y:S01]  /*4880*/  I2F R18, R10 ;  /* 0x0000000a00127306 */ /* 0x0003e20000201400 */
[----:B------:R-:W-:-:S02]  /*4890*/  IABS R8, R12 ;  /* 0x0000000c00087213 */ /* 0x000fc40000000000 */
[----:B------:R-:W-:Y:S02]  /*48a0*/  IMNMX R219, RZ, R11, !PT ;  /* 0x0000000bffdb7217 */ /* 0x000fe40007800200 */
[C---:B------:R-:W-:Y:S01]  /*48b0*/  ISETP.GE.AND P2, PT, R5.reuse, R225, PT ;  /* 0x000000e10500720c */ /* 0x040fe20003f46270 */
[-C--:B--2---:R-:W-:Y:S01]  /*48c0*/  HMMA.16816.F32.BF16 R32, R48, R20.reuse, R32 ;  /* 0x000000143020723c */ /* 0x084fe20000041820 */
[C---:B------:R-:W-:Y:S01]  /*48d0*/  ISETP.GE.AND P6, PT, R5.reuse, R224, PT ;  /* 0x000000e00500720c */ /* 0x040fe20003fc6270 */
[----:B------:R2:W3:Y:S01]  /*48e0*/  I2F R13, R8 ;  /* 0x00000008000d7306 */ /* 0x0004e20000201400 */
[C---:B------:R-:W-:Y:S02]  /*48f0*/  ISETP.LT.OR P0, PT, R5.reuse, R222, P0 ;  /* 0x000000de0500720c */ /* 0x040fe40000701670 */
[C---:B------:R-:W-:Y:S02]  /*4900*/  ISETP.LT.OR P4, PT, R5.reuse, R221, P4 ;  /* 0x000000dd0500720c */ /* 0x040fe40002781670 */
[C---:B------:R-:W-:Y:S01]  /*4910*/  ISETP.LT.OR P2, PT, R5.reuse, R220, P2 ;  /* 0x000000dc0500720c */ /* 0x040fe20001741670 */
[----:B------:R-:W-:Y:S01]  /*4920*/  HMMA.16816.F32.BF16 R52, R56, R20, R68 ;  /* 0x000000143834723c */ /* 0x000fe20000041844 */
[----:B------:R-:W-:Y:S01]  /*4930*/  ISETP.LT.OR P6, PT, R5, R219, P6 ;  /* 0x000000db0500720c */ /* 0x000fe200037c1670 */
[----:B-1----:R-:W-:Y:S01]  /*4940*/  IMAD.IADD R10, R223, 0x1, -R3 ;  /* 0x00000001df0a7824 */ /* 0x002fe200078e0a03 */
[----:B------:R-:W-:Y:S01]  /*4950*/  IABS R12, R14 ;  /* 0x0000000e000c7213 */ /* 0x000fe20000000000 */
[----:B------:R-:W-:Y:S01]  /*4960*/  BAR.SYNC.DEFER_BLOCKING 0x0 ;  /* 0x0000000000007b1d */ /* 0x000fe20000010000 */
[----:B------:R-:W-:-:S02]  /*4970*/  ISETP.GE.AND P3, PT, R0, R227, PT ;  /* 0x000000e30000720c */ /* 0x000fc40003f66270 */
[C---:B------:R-:W-:Y:S02]  /*4980*/  ISETP.GE.AND P1, PT, R0.reuse, R226, PT ;  /* 0x000000e20000720c */ /* 0x040fe40003f26270 */
[C---:B------:R-:W-:Y:S01]  /*4990*/  ISETP.LT.OR P3, PT, R0.reuse, R222, P3 ;  /* 0x000000de0000720c */ /* 0x040fe20001f61670 */
[----:B--2---:R-:W-:Y:S01]  /*49a0*/  IMAD.IADD R8, R223, 0x1, -R5 ;  /* 0x00000001df087824 */ /* 0x004fe200078e0a05 */
[----:B------:R-:W-:Y:S01]  /*49b0*/  ISETP.LT.OR P1, PT, R0, R221, P1 ;  /* 0x000000dd0000720c */ /* 0x000fe20000f21670 */
[----:B------:R-:W-:Y:S01]  /*49c0*/  IMAD.MOV.U32 R5, RZ, RZ, R9 ;  /* 0x000000ffff057224 */ /* 0x000fe200078e0009 */
[----:B------:R-:W-:Y:S01]  /*49d0*/  FSEL R44, R17, -INF , !P3 ;  /* 0xff800000112c7808 */ /* 0x000fe20005800000 */
[----:B------:R-:W-:Y:S01]  /*49e0*/  IMAD.IADD R9, R216, 0x1, -R3 ;  /* 0x00000001d8097824 */ /* 0x000fe200078e0a03 */
[----:B------:R-:W-:Y:S01]  /*49f0*/  IABS R8, R8 ;  /* 0x0000000800087213 */ /* 0x000fe20000000000 */
[----:B------:R1:W2:Y:S01]  /*4a00*/  I2F R14, R5 ;  /* 0x00000005000e7306 */ /* 0x0002a20000201400 */
[----:B------:R-:W-:Y:S01]  /*4a10*/  FSEL R46, R16, -INF , !P1 ;  /* 0xff800000102e7808 */ /* 0x000fe20004800000 */
[----:B---3--:R-:W-:Y:S01]  /*4a20*/  FFMA.FTZ R13, R13, -UR27, R39 ;  /* 0x8000001b0d0d7c23 */ /* 0x008fe20008010027 */
[----:B------:R-:W-:-:S02]  /*4a30*/  ISETP.GE.AND P3, PT, R0, R225, PT ;  /* 0x000000e10000720c */ /* 0x000fc40003f66270 */
[C---:B------:R-:W-:Y:S02]  /*4a40*/  ISETP.GE.AND P1, PT, R0.reuse, R224, PT ;  /* 0x000000e00000720c */ /* 0x040fe40003f26270 */
[C---:B------:R-:W-:Y:S01]  /*4a50*/  ISETP.LT.OR P3, PT, R0.reuse, R220, P3 ;  /* 0x000000dc0000720c */ /* 0x040fe20001f61670 */
[----:B------:R-:W3:Y:S01]  /*4a60*/  I2F R15, R8 ;  /* 0x00000008000f7306 */ /* 0x000ee20000201400 */
[----:B------:R-:W-:Y:S02]  /*4a70*/  ISETP.LT.OR P1, PT, R0, R219, P1 ;  /* 0x000000db0000720c */ /* 0x000fe40000f21670 */
[----:B------:R-:W-:Y:S02]  /*4a80*/  FSEL R91, R19, -INF , !P3 ;  /* 0xff800000135b7808 */ /* 0x000fe40005800000 */
[----:B------:R-:W-:Y:S02]  /*4a90*/  FSEL R107, R27, -INF , !P1 ;  /* 0xff8000001b6b7808 */ /* 0x000fe40004800000 */
[----:B------:R-:W-:Y:S01]  /*4aa0*/  FSEL R38, R26, -INF , !P0 ;  /* 0xff8000001a267808 */ /* 0x000fe20004000000 */
[----:B-1----:R-:W-:Y:S01]  /*4ab0*/  IMAD.IADD R5, R217, 0x1, -R3 ;  /* 0x00000001d9057824 */ /* 0x002fe200078e0a03 */
[----:B------:R-:W-:Y:S01]  /*4ac0*/  IADD3 R7, R0, 0x10, RZ ;  /* 0x0000001000077810 */ /* 0x000fe20007ffe0ff */
[----:B--2---:R-:W-:Y:S01]  /*4ad0*/  FFMA.FTZ R16, R14, -UR27, R45 ;  /* 0x8000001b0e107c23 */ /* 0x004fe2000801002d */
[----:B------:R-:W-:Y:S01]  /*4ae0*/  ISETP.GE.AND P5, PT, R3, R227, PT ;  /* 0x000000e30300720c */ /* 0x000fe20003fa6270 */
[----:B------:R-:W-:Y:S01]  /*4af0*/  HMMA.16816.F32.BF16 R24, R48, R22, R64 ;  /* 0x000000163018723c */ /* 0x000fe20000041840 */
[----:B------:R-:W-:-:S02]  /*4b00*/  IABS R5, R5 ;  /* 0x0000000500057213 */ /* 0x000fc40000000000 */
[----:B------:R-:W-:Y:S01]  /*4b10*/  ISETP.GE.AND P3, PT, R3, R226, PT ;  /* 0x000000e20300720c */ /* 0x000fe20003f66270 */
[----:B---3--:R-:W-:Y:S01]  /*4b20*/  FFMA.FTZ R14, R15, -UR27, R47 ;  /* 0x8000001b0f0e7c23 */ /* 0x008fe2000801002f */
[C---:B------:R-:W-:Y:S01]  /*4b30*/  ISETP.GE.AND P1, PT, R3.reuse, R225, PT ;  /* 0x000000e10300720c */ /* 0x040fe20003f26270 */
[----:B------:R-:W-:Y:S01]  /*4b40*/  IMAD.MOV.U32 R8, RZ, RZ, R5 ;  /* 0x000000ffff087224 */ /* 0x000fe200078e0005 */
[----:B------:R-:W-:Y:S01]  /*4b50*/  IABS R5, R9 ;  /* 0x0000000900057213 */ /* 0x000fe20000000000 */
[----:B------:R-:W-:Y:S01]  /*4b60*/  FFMA.FTZ R15, R18, -UR27, R40 ;  /* 0x8000001b120f7c23 */ /* 0x000fe20008010028 */
[C---:B------:R-:W-:Y:S01]  /*4b70*/  ISETP.GE.AND P0, PT, R3.reuse, R224, PT ;  /* 0x000000e00300720c */ /* 0x040fe20003f06270 */
[----:B------:R1:W2:Y:S01]  /*4b80*/  I2F R11, R8 ;  /* 0x00000008000b7306 */ /* 0x0002a20000201400 */
[C---:B------:R-:W-:Y:S02]  /*4b90*/  ISETP.LT.OR P5, PT, R3.reuse, R222, P5 ;  /* 0x000000de0300720c */ /* 0x040fe40002fa1670 */
[----:B------:R-:W-:-:S02]  /*4ba0*/  ISETP.LT.OR P3, PT, R3, R221, P3 ;  /* 0x000000dd0300720c */ /* 0x000fc40001f61670 */
[C---:B------:R-:W-:Y:S02]  /*4bb0*/  ISETP.LT.OR P1, PT, R3.reuse, R220, P1 ;  /* 0x000000dc0300720c */ /* 0x040fe40000f21670 */
[----:B------:R-:W-:Y:S01]  /*4bc0*/  ISETP.LT.OR P0, PT, R3, R219, P0 ;  /* 0x000000db0300720c */ /* 0x000fe20000701670 */
[----:B------:R-:W-:Y:S01]  /*4bd0*/  IMAD.IADD R3, R218, 0x1, -R7 ;  /* 0x00000001da037824 */ /* 0x000fe200078e0a07 */
[----:B------:R-:W-:Y:S02]  /*4be0*/  FSEL R37, R13, -INF , !P4 ;  /* 0xff8000000d257808 */ /* 0x000fe40006000000 */
[----:B------:R-:W-:Y:S02]  /*4bf0*/  FSEL R88, R16, -INF , !P2 ;  /* 0xff80000010587808 */ /* 0x000fe40005000000 */
[----:B------:R-:W-:Y:S02]  /*4c00*/  IABS R3, R3 ;  /* 0x0000000300037213 */ /* 0x000fe40000000000 */
[----:B------:R-:W-:Y:S01]  /*4c10*/  FSEL R106, R14, -INF , !P6 ;  /* 0xff8000000e6a7808 */ /* 0x000fe20007000000 */
[----:B-1----:R-:W-:Y:S01]  /*4c20*/  IMAD.MOV.U32 R8, RZ, RZ, R5 ;  /* 0x000000ffff087224 */ /* 0x002fe200078e0005 */
[----:B------:R-:W-:Y:S01]  /*4c30*/  IABS R5, R10 ;  /* 0x0000000a00057213 */ /* 0x000fe20000000000 */
[----:B------:R-:W-:Y:S01]  /*4c40*/  IMAD.IADD R10, R216, 0x1, -R6 ;  /* 0x00000001d80a7824 */ /* 0x000fe200078e0a06 */
[----:B------:R1:W-:Y:S01]  /*4c50*/  I2F R21, R3 ;  /* 0x0000000300157306 */ /* 0x0003e20000201400 */
[----:B--2---:R-:W-:Y:S01]  /*4c60*/  FFMA.FTZ R18, R11, -UR27, R42 ;  /* 0x8000001b0b127c23 */ /* 0x004fe2000801002a */
[----:B------:R-:W-:-:S02]  /*4c70*/  FSEL R31, R15, -INF , !P5 ;  /* 0xff8000000f1f7808 */ /* 0x000fc40006800000 */
[C---:B------:R-:W-:Y:S02]  /*4c80*/  ISETP.GE.AND P4, PT, R6.reuse, R227, PT ;  /* 0x000000e30600720c */ /* 0x040fe40003f86270 */
[C---:B------:R-:W-:Y:S02]  /*4c90*/  ISETP.GE.AND P2, PT, R6.reuse, R226, PT ;  /* 0x000000e20600720c */ /* 0x040fe40003f46270 */
[----:B------:R-:W2:Y:S01]  /*4ca0*/  I2F R8, R8 ;  /* 0x0000000800087306 */ /* 0x000ea20000201400 */
[C---:B------:R-:W-:Y:S02]  /*4cb0*/  ISETP.GE.AND P6, PT, R6.reuse, R225, PT ;  /* 0x000000e10600720c */ /* 0x040fe40003fc6270 */
[C---:B------:R-:W-:Y:S02]  /*4cc0*/  ISETP.GE.AND P5, PT, R6.reuse, R224, PT ;  /* 0x000000e00600720c */ /* 0x040fe40003fa6270 */
[C---:B------:R-:W-:Y:S02]  /*4cd0*/  ISETP.LT.OR P4, PT, R6.reuse, R222, P4 ;  /* 0x000000de0600720c */ /* 0x040fe40002781670 */
[----:B------:R-:W-:Y:S01]  /*4ce0*/  ISETP.LT.OR P2, PT, R6, R221, P2 ;  /* 0x000000dd0600720c */ /* 0x000fe20001741670 */
[----:B------:R3:W4:Y:S01]  /*4cf0*/  I2F R9, R5 ;  /* 0x0000000500097306 */ /* 0x0007220000201400 */
[----:B-1----:R-:W-:-:S02]  /*4d00*/  IADD3 R3, R0, 0x18, RZ ;  /* 0x0000001800037810 */ /* 0x002fc40007ffe0ff */
[C---:B------:R-:W-:Y:S02]  /*4d10*/  ISETP.LT.OR P6, PT, R6.reuse, R220, P6 ;  /* 0x000000dc0600720c */ /* 0x040fe400037c1670 */
[----:B------:R-:W-:Y:S02]  /*4d20*/  ISETP.LT.OR P5, PT, R6, R219, P5 ;  /* 0x000000db0600720c */ /* 0x000fe40002fa1670 */
[----:B------:R-:W-:Y:S01]  /*4d30*/  FSEL R36, R18, -INF , !P3 ;  /* 0xff80000012247808 */ /* 0x000fe20005800000 */
[----:B--2---:R-:W-:Y:S01]  /*4d40*/  FFMA.FTZ R20, R8, -UR27, R60 ;  /* 0x8000001b08147c23 */ /* 0x004fe2000801003c */
[----:B------:R-:W-:-:S04]  /*4d50*/  ISETP.GE.AND P3, PT, R7, R227, PT ;  /* 0x000000e30700720c */ /* 0x000fc80003f66270 */
[----:B------:R-:W-:Y:S02]  /*4d60*/  FSEL R89, R20, -INF , !P1 ;  /* 0xff80000014597808 */ /* 0x000fe40004800000 */
[C---:B------:R-:W-:Y:S01]  /*4d70*/  ISETP.GE.AND P1, PT, R7.reuse, R226, PT ;  /* 0x000000e20700720c */ /* 0x040fe20003f26270 */
[----:B---3--:R-:W-:Y:S01]  /*4d80*/  IMAD.MOV.U32 R5, RZ, RZ, R12 ;  /* 0x000000ffff057224 */ /* 0x008fe200078e000c */
[----:B------:R-:W-:Y:S01]  /*4d90*/  ISETP.LT.OR P3, PT, R7, R222, P3 ;  /* 0x000000de0700720c */ /* 0x000fe20001f61670 */
[----:B----4-:R-:W-:Y:S01]  /*4da0*/  FFMA.FTZ R19, R9, -UR27, R62 ;  /* 0x8000001b09137c23 */ /* 0x010fe2000801003e */
[----:B------:R-:W-:Y:S01]  /*4db0*/  ISETP.LT.OR P1, PT, R7, R221, P1 ;  /* 0x000000dd0700720c */ /* 0x000fe20000f21670 */
[----:B------:R1:W-:Y:S03]  /*4dc0*/  I2F R17, R5 ;  /* 0x0000000500117306 */ /* 0x0003e60000201400 */
[----:B------:R-:W-:-:S02]  /*4dd0*/  FSEL R105, R19, -INF , !P0 ;  /* 0xff80000013697808 */ /* 0x000fc40004000000 */
        /* <DEDUP_REMOVED lines=16> */
[----:B------:R1:W-:Y:S04]  /*4ee0*/  I2F R16, R8 ;  /* 0x0000000800107306 */ /* 0x0003e80000201400 */
[----:B------:R-:W-:Y:S02]  /*4ef0*/  FSEL R30, R11, -INF , !P4 ;  /* 0xff8000000b1e7808 */ /* 0x000fe40006000000 */
[C---:B------:R-:W-:Y:S02]  /*4f00*/  ISETP.GE.AND P4, PT, R7.reuse, R224, PT ;  /* 0x000000e00700720c */ /* 0x040fe40003f86270 */
[----:B------:R-:W2:Y:S02]  /*4f10*/  I2F R9, R9 ;  /* 0x0000000900097306 */ /* 0x000ea40000201400 */
[----:B------:R-:W-:Y:S01]  /*4f20*/  ISETP.LT.OR P4, PT, R7, R219, P4 ;  /* 0x000000db0700720c */ /* 0x000fe20002781670 */
[----:B-1----:R-:W-:-:S02]  /*4f30*/  IMAD.IADD R8, R223, 0x1, -R6 ;  /* 0x00000001df087824 */ /* 0x002fc400078e0a06 */
[----:B------:R-:W-:Y:S02]  /*4f40*/  IMAD.MOV.U32 R6, RZ, RZ, R10 ;  /* 0x000000ffff067224 */ /* 0x000fe400078e000a */
[----:B------:R-:W-:Y:S01]  /*4f50*/  IMAD.IADD R10, R216, 0x1, -R7 ;  /* 0x00000001d80a7824 */ /* 0x000fe200078e0a07 */
[----:B------:R-:W-:Y:S01]  /*4f60*/  IABS R8, R8 ;  /* 0x0000000800087213 */ /* 0x000fe20000000000 */
[----:B------:R1:W-:Y:S01]  /*4f70*/  I2F R29, R6 ;  /* 0x00000006001d7306 */ /* 0x0003e20000201400 */
[----:B--2---:R-:W-:Y:S02]  /*4f80*/  FFMA.FTZ R15, R9, -UR27, R61 ;  /* 0x8000001b090f7c23 */ /* 0x004fe4000801003d */
[--C-:B------:R-:W-:Y:S02]  /*4f90*/  IMAD.IADD R9, R217, 0x1, -R7.reuse ;  /* 0x00000001d9097824 */ /* 0x100fe400078e0a07 */
[----:B------:R-:W-:Y:S01]  /*4fa0*/  IMAD.IADD R7, R223, 0x1, -R7 ;  /* 0x00000001df077824 */ /* 0x000fe200078e0a07 */
[----:B------:R-:W-:-:S02]  /*4fb0*/  FSEL R47, R15, -INF , !P6 ;  /* 0xff8000000f2f7808 */ /* 0x000fc40007000000 */
[----:B------:R2:W3:Y:S01]  /*4fc0*/  I2F R12, R8 ;  /* 0x00000008000c7306 */ /* 0x0004e20000201400 */
[C---:B------:R-:W-:Y:S02]  /*4fd0*/  ISETP.GE.AND P6, PT, R5.reuse, R226, PT ;  /* 0x000000e20500720c */ /* 0x040fe40003fc6270 */
[----:B------:R-:W-:Y:S02]  /*4fe0*/  IABS R7, R7 ;  /* 0x0000000700077213 */ /* 0x000fe40000000000 */
[----:B------:R-:W-:Y:S01]  /*4ff0*/  ISETP.LT.OR P6, PT, R5, R221, P6 ;  /* 0x000000dd0500720c */ /* 0x000fe200037c1670 */
[----:B-1----:R-:W-:-:S05]  /*5000*/  IMAD.IADD R6, R218, 0x1, -R0 ;  /* 0x00000001da067824 */ /* 0x002fca00078e0a00 */
        /* <DEDUP_REMOVED lines=8> */
[----:B------:R-:W-:Y:S01]  /*5090*/  FFMA.FTZ R12, R21, -UR27, R32 ;  /* 0x8000001b150c7c23 */ /* 0x000fe20008010020 */
[----:B------:R-:W-:-:S03]  /*50a0*/  FSEL R32, R14, -INF , !P2 ;  /* 0xff8000000e207808 */ /* 0x000fc60005000000 */
[----:B------:R-:W-:Y:S01]  /*50b0*/  I2F R14, R7 ;  /* 0x00000007000e7306 */ /* 0x000fe20000201400 */
[----:B------:R-:W-:Y:S01]  /*50c0*/  FSEL R104, R10, -INF , !P5 ;  /* 0xff8000000a687808 */ /* 0x000fe20006800000 */
[----:B--2---:R-:W-:Y:S01]  /*50d0*/  IMAD.MOV.U32 R6, RZ, RZ, R8 ;  /* 0x000000ffff067224 */ /* 0x004fe200078e0008 */
[----:B------:R-:W-:Y:S01]  /*50e0*/  FSEL R40, R12, -INF , !P3 ;  /* 0xff8000000c287808 */ /* 0x000fe20005800000 */
[----:B------:R-:W-:Y:S01]  /*50f0*/  IMAD.IADD R8, R216, 0x1, -R5 ;  /* 0x00000001d8087824 */ /* 0x000fe200078e0a05 */
[C---:B------:R-:W-:Y:S01]  /*5100*/  ISETP.GE.AND P2, PT, R5.reuse, R227, PT ;  /* 0x000000e30500720c */ /* 0x040fe20003f46270 */
[----:B------:R-:W-:Y:S01]  /*5110*/  FFMA.FTZ R12, R16, -UR27, R33 ;  /* 0x8000001b100c7c23 */ /* 0x000fe20008010021 */
[C---:B------:R-:W-:Y:S01]  /*5120*/  ISETP.GE.AND P5, PT, R5.reuse, R225, PT ;  /* 0x000000e10500720c */ /* 0x040fe20003fa6270 */
[----:B------:R1:W2:Y:S01]  /*5130*/  I2F R11, R6 ;  /* 0x00000006000b7306 */ /* 0x0002a20000201400 */
[----:B------:R-:W-:Y:S01]  /*5140*/  ISETP.GE.AND P3, PT, R5, R224, PT ;  /* 0x000000e00500720c */ /* 0x000fe20003f66270 */
[----:B------:R-:W-:Y:S01]  /*5150*/  IMAD.IADD R10, R217, 0x1, -R0 ;  /* 0x00000001d90a7824 */ /* 0x000fe200078e0a00 */
[C---:B------:R-:W-:Y:S01]  /*5160*/  ISETP.LT.OR P2, PT, R5.reuse, R222, P2 ;  /* 0x000000de0500720c */ /* 0x040fe20001741670 */
[----:B------:R-:W-:Y:S01]  /*5170*/  HMMA.16816.F32.BF16 R16, R56, R22, R72 ;  /* 0x000000163810723c */ /* 0x000fe20000041848 */
[----:B------:R-:W-:-:S02]  /*5180*/  ISETP.LT.OR P5, PT, R5, R220, P5 ;  /* 0x000000dc0500720c */ /* 0x000fc40002fa1670 */
[----:B------:R-:W-:Y:S02]  /*5190*/  ISETP.LT.OR P3, PT, R5, R219, P3 ;  /* 0x000000db0500720c */ /* 0x000fe40001f61670 */
[----:B------:R-:W-:Y:S02]  /*51a0*/  FSEL R33, R12, -INF , !P2 ;  /* 0xff8000000c217808 */ /* 0x000fe40005000000 */
        /* <DEDUP_REMOVED lines=31> */
[----:B------:R-:W-:-:S04]  /*53a0*/  IABS R3, R10 ;  /* 0x0000000a00037213 */ /* 0x000fc80000000000 */
[----:B------:R-:W-:Y:S01]  /*53b0*/  FSEL R22, R7, -INF , !P6 ;  /* 0xff80000007167808 */ /* 0x000fe20007000000 */
[----:B------:R-:W-:Y:S01]  /*53c0*/  FFMA.FTZ R7, R29, -UR27, R24 ;  /* 0x8000001b1d077c23 */ /* 0x000fe20008010018 */
[----:B------:R-:W-:Y:S01]  /*53d0*/  FSEL R29, R9, -INF , !P5 ;  /* 0xff800000091d7808 */ /* 0x000fe20006800000 */
[----:B---3--:R-:W-:Y:S01]  /*53e0*/  IMAD.MOV.U32 R6, RZ, RZ, R5 ;  /* 0x000000ffff067224 */ /* 0x008fe200078e0005 */
[----:B------:R-:W-:Y:S01]  /*53f0*/  IABS R5, R8 ;  /* 0x0000000800057213 */ /* 0x000fe20000000000 */
[----:B--2---:R-:W-:Y:S01]  /*5400*/  FFMA.FTZ R8, R21, -UR27, R55 ;  /* 0x8000001b15087c23 */ /* 0x004fe20008010037 */
[----:B------:R-:W-:Y:S01]  /*5410*/  FSEL R21, R7, -INF , !P1 ;  /* 0xff80000007157808 */ /* 0x000fe20004800000 */
[----:B------:R1:W2:Y:S01]  /*5420*/  I2F R13, R6 ;  /* 0x00000006000d7306 */ /* 0x0002a20000201400 */
[----:B------:R-:W-:Y:S02]  /*5430*/  ISETP.GE.AND P6, PT, R0, R227, PT ;  /* 0x000000e30000720c */ /* 0x000fe40003fc6270 */
[----:B------:R-:W-:-:S02]  /*5440*/  FSEL R45, R8, -INF , !P3 ;  /* 0xff800000082d7808 */ /* 0x000fc40005800000 */
[C---:B------:R-:W-:Y:S02]  /*5450*/  ISETP.GE.AND P5, PT, R0.reuse, R226, PT ;  /* 0x000000e20000720c */ /* 0x040fe40003fa6270 */
[C---:B------:R-:W-:Y:S01]  /*5460*/  ISETP.GE.AND P3, PT, R0.reuse, R225, PT ;  /* 0x000000e10000720c */ /* 0x040fe20003f66270 */
[----:B------:R3:W4:Y:S01]  /*5470*/  I2F R10, R5 ;  /* 0x00000005000a7306 */ /* 0x0007220000201400 */
[C---:B------:R-:W-:Y:S02]  /*5480*/  ISETP.GE.AND P1, PT, R0.reuse, R224, PT ;  /* 0x000000e00000720c */ /* 0x040fe40003f26270 */
[C---:B------:R-:W-:Y:S02]  /*5490*/  ISETP.LT.OR P6, PT, R0.reuse, R222, P6 ;  /* 0x000000de0000720c */ /* 0x040fe400037c1670 */
[C---:B------:R-:W-:Y:S02]  /*54a0*/  ISETP.LT.OR P5, PT, R0.reuse, R221, P5 ;  /* 0x000000dd0000720c */ /* 0x040fe40002fa1670 */
[----:B------:R-:W-:Y:S01]  /*54b0*/  ISETP.LT.OR P3, PT, R0, R220, P3 ;  /* 0x000000dc0000720c */ /* 0x000fe20001f61670 */
[----:B-1----:R-:W-:Y:S01]  /*54c0*/  IMAD.IADD R6, R216, 0x1, -R0 ;  /* 0x00000001d8067824 */ /* 0x002fe200078e0a00 */
[----:B------:R-:W-:Y:S01]  /*54d0*/  ISETP.LT.OR P1, PT, R0, R219, P1 ;  /* 0x000000db0000720c */ /* 0x000fe20000f21670 */
[----:B--2---:R-:W-:-:S02]  /*54e0*/  FFMA.FTZ R8, R13, -UR27, R16 ;  /* 0x8000001b0d087c23 */ /* 0x004fc40008010010 */
        /* <DEDUP_REMOVED lines=9> */
[----:B------:R-:W-:Y:S01]  /*5580*/  FFMA.FTZ R10, R28, -UR27, R25 ;  /* 0x8000001b1c0a7c23 */ /* 0x000fe20008010019 */
[----:B------:R-:W-:Y:S01]  /*5590*/  FSEL R28, R8, -INF , !P4 ;  /* 0xff800000081c7808 */ /* 0x000fe20006000000 */
[----:B--2---:R-:W-:Y:S01]  /*55a0*/  FFMA.FTZ R9, R12, -UR27, R27 ;  /* 0x8000001b0c097c23 */ /* 0x004fe2000801001b */
[----:B------:R-:W-:Y:S02]  /*55b0*/  FSEL R42, R6, -INF , !P2 ;  /* 0xff800000062a7808 */ /* 0x000fe40005000000 */
[----:B------:R-:W-:Y:S02]  /*55c0*/  FSEL R18, R10, -INF , !P6 ;  /* 0xff8000000a127808 */ /* 0x000fe40007000000 */
[----:B------:R2:W3:Y:S01]  /*55d0*/  I2F R5, R3 ;  /* 0x0000000300057306 */ /* 0x0004e20000201400 */
[----:B-1----:R-:W-:-:S05]  /*55e0*/  FFMA.FTZ R7, R11, -UR27, R17 ;  /* 0x8000001b0b077c23 */ /* 0x002fca0008010011 */
[----:B------:R-:W-:Y:S01]  /*55f0*/  FSEL R23, R7, -INF , !P3 ;  /* 0xff80000007177808 */ /* 0x000fe20005800000 */
[----:B--2---:R-:W-:Y:S02]  /*5600*/  FFMA.FTZ R3, R14, -UR27, R26 ;  /* 0x8000001b0e037c23 */ /* 0x004fe4000801001a */
[----:B---3--:R-:W-:Y:S01]  /*5610*/  FFMA.FTZ R5, R5, -UR27, R19 ;  /* 0x8000001b05057c23 */ /* 0x008fe20008010013 */
[----:B------:R-:W-:Y:S02]  /*5620*/  FSEL R19, R9, -INF , !P5 ;  /* 0xff80000009137808 */ /* 0x000fe40006800000 */
        /* <DEDUP_REMOVED lines=44> */
.L_x_1980:
[----:B------:R-:W-:Y:S05]  /*58f0*/  BSYNC B0 ;  /* 0x0000000000007941 */ /* 0x000fea0003800000 */
.L_x_1979:
[----:B------:R-:W0:Y:S02]  /*5900*/  LDGDEPBAR ;  /* 0x00000000000079af */ /* 0x000e240000000000 */
.L_x_1978:
        /* <DEDUP_REMOVED lines=26> */
[----:B------:R-:W-:Y:S01]  /*5ab0*/  FMNMX.FTZ R3, R19, R3, !PT ;  /* 0x0000000313037209 */ /* 0x000fe20007810000 */
[--C-:B------:R-:W-:Y:S01]  /*5ac0*/  IMAD R203, R4, 0x2, R201.reuse ;  /* 0x0000000204cb7824 */ /* 0x100fe200078e02c9 */
[----:B------:R-:W-:Y:S01]  /*5ad0*/  LOP3.LUT R59, R95, UR30, RZ, 0x3c, !PT ;  /* 0x0000001e5f3b7c12 */ /* 0x000fe2000f8e3cff */
[----:B------:R-:W1:Y:S01]  /*5ae0*/  SHFL.BFLY PT, R5, R136, 0x2, 0x1f ;  /* 0x0c401f0088057f89 */ /* 0x000e6200000e0000 */
[C---:B------:R-:W-:Y:S01]  /*5af0*/  IMAD R206, R2.reuse, 0x2, R201 ;  /* 0x0000000202ce7824 */ /* 0x040fe200078e02c9 */
[----:B------:R-:W-:Y:S01]  /*5b00*/  UIADD3 UR8, UR30, 0x1715609d, URZ ;  /* 0x1715609d1e087890 */ /* 0x000fe2000fffe03f */
[----:B--2---:R-:W-:Y:S01]  /*5b10*/  LOP3.LUT R7, R11, R59, RZ, 0x3c, !PT ;  /* 0x0000003b0b077212 */ /* 0x004fe200078e3cff */
[----:B------:R-:W2:Y:S01]  /*5b20*/  SHFL.BFLY PT, R6, R3, 0x2, 0x1f ;  /* 0x0c401f0003067f89 */ /* 0x000ea200000e0000 */
[----:B------:R-:W-:-:S03]  /*5b30*/  IMAD R205, R2, 0x2, R203 ;  /* 0x0000000202cd7824 */ /* 0x000fc600078e02cb */
[----:B------:R-:W-:Y:S01]  /*5b40*/  IMAD.WIDE.U32 R12, R7, -0x2daee0ad, RZ ;  /* 0xd2511f53070c7825 */ /* 0x000fe200078e00ff */
[----:B------:R-:W-:Y:S04]  /*5b50*/  STL [R1+0x70], R59 ;  /* 0x0000703b01007387 */ /* 0x000fe80000100800 */
[----:B------:R-:W-:Y:S04]  /*5b60*/  STL.64 [R1+0x80], R12 ;  /* 0x0000800c01007387 */ /* 0x000fe80000100a00 */
[----:B------:R-:W-:Y:S04]  /*5b70*/  LDSM.16.MT88.4 R148, [R201+0xa000] ;  /* 0x00a00000c994783b */ /* 0x000fe80000004200 */
[----:B------:R-:W-:Y:S01]  /*5b80*/  LDSM.16.MT88.4 R164, [R203+0xa000] ;  /* 0x00a00000cba4783b */ /* 0x000fe20000004200 */
[----:B-1----:R-:W-:-:S03]  /*5b90*/  FMNMX.FTZ R136, R136, R5, !PT ;  /* 0x0000000588887209 */ /* 0x002fc60007810000 */
[----:B------:R-:W-:Y:S01]  /*5ba0*/  LDSM.16.MT88.4 R76, [R206+0xa000] ;  /* 0x00a00000ce4c783b */ /* 0x000fe20000004200 */
[----:B--2---:R-:W-:-:S03]  /*5bb0*/  FMNMX.FTZ R3, R6, R3, !PT ;  /* 0x0000000306037209 */ /* 0x004fc60007810000 */
        /* <DEDUP_REMOVED lines=9> */
[C---:B------:R-:W-:Y:S01]  /*5c50*/  FSETP.NEU.FTZ.AND P1, PT, R136.reuse, -INF , PT ;  /* 0xff8000008800780b */ /* 0x040fe20003f3d000 */
[----:B------:R-:W-:Y:S01]  /*5c60*/  FMUL.FTZ R8, R136, c[0x0][0x23c] ;  /* 0x00008f0088087a20 */ /* 0x000fe20000410000 */
[----:B------:R-:W-:Y:S01]  /*5c70*/  LOP3.LUT R6, R237, UR33, R5, 0x96, !PT ;  /* 0x00000021ed067c12 */ /* 0x000fe2000f8e9605 */
[----:B------:R-:W-:Y:S01]  /*5c80*/  LDSM.16.MT88.4 R192, [R206+0xa800] ;  /* 0x00a80000cec0783b */ /* 0x000fe20000004200 */
[----:B------:R-:W-:Y:S02]  /*5c90*/  LOP3.LUT R5, R13, UR15, R236, 0x96, !PT ;  /* 0x0000000f0d057c12 */ /* 0x000fe4000f8e96ec */
[----:B------:R-:W-:Y:S01]  /*5ca0*/  FSEL R8, R8, RZ, P1 ;  /* 0x000000ff08087208 */ /* 0x000fe20000800000 */
[----:B------:R-:W-:Y:S01]  /*5cb0*/  IMAD.WIDE.U32 R56, R6, -0x326172a9, RZ ;  /* 0xcd9e8d5706387825 */ /* 0x000fe200078e00ff */
[----:B--2---:R-:W-:Y:S01]  /*5cc0*/  FMNMX.FTZ R135, R3, R135, !PT ;  /* 0x0000008703877209 */ /* 0x004fe20007810000 */
[----:B------:R-:W-:Y:S02]  /*5cd0*/  LDSM.16.MT88.4 R184, [R205+0xa800] ;  /* 0x00a80000cdb8783b */ /* 0x000fe40000004200 */
[----:B------:R-:W-:Y:S01]  /*5ce0*/  IMAD.WIDE.U32 R16, R5, -0x326172a9, RZ ;  /* 0xcd9e8d5705107825 */ /* 0x000fe200078e00ff */
[----:B------:R-:W-:Y:S01]  /*5cf0*/  LOP3.LUT R5, R57, UR16, R10, 0x96, !PT ;  /* 0x0000001039057c12 */ /* 0x000fe2000f8e960a */
[----:B------:R-:W-:Y:S01]  /*5d00*/  LDSM.16.MT88.4 R188, [R201+0xb800] ;  /* 0x00b80000c9bc783b */ /* 0x000fe20000004200 */
[----:B------:R-:W-:Y:S01]  /*5d10*/  FSETP.NEU.FTZ.AND P1, PT, R135, -INF , PT ;  /* 0xff8000008700780b */ /* 0x000fe20003f3d000 */
[----:B------:R-:W-:Y:S01]  /*5d20*/  FFMA.FTZ R7, R44, c[0x0][0x23c], -R8 ;  /* 0x00008f002c077a23 */ /* 0x000fe20000010808 */
[----:B------:R-:W-:Y:S01]  /*5d30*/  LOP3.LUT R6, R17, UR14, R56, 0x96, !PT ;  /* 0x0000000e11067c12 */ /* 0x000fe2000f8e9638 */
[----:B------:R-:W-:Y:S01]  /*5d40*/  IMAD.WIDE.U32 R10, R5, -0x2daee0ad, RZ ;  /* 0xd2511f53050a7825 */ /* 0x000fe200078e00ff */
[----:B------:R1:W-:Y:S01]  /*5d50*/  STL.64 [R1], R16 ;  /* 0x0000001001007387 */ /* 0x0003e20000100a00 */
[----:B------:R2:W-:Y:S02]  /*5d60*/  MUFU.EX2 R58, R7 ;  /* 0x00000007003a7308 */ /* 0x0005e40000000800 */
[----:B------:R-:W-:Y:S01]  /*5d70*/  FFMA.FTZ R5, R38, c[0x0][0x23c], -R8 ;  /* 0x00008f0026057a23 */ /* 0x000fe20000010808 */
[----:B------:R-:W-:Y:S01]  /*5d80*/  LOP3.LUT R9, R11, UR13, R12, 0x96, !PT ;  /* 0x0000000d0b097c12 */ /* 0x000fe2000f8e960c */
[----:B------:R-:W-:Y:S01]  /*5d90*/  FMUL.FTZ R3, R135, c[0x0][0x23c] ;  /* 0x00008f0087037a20 */ /* 0x000fe20000410000 */
[----:B------:R-:W-:Y:S03]  /*5da0*/  LDSM.16.MT88.4 R196, [R203+0xb800] ;  /* 0x00b80000cbc4783b */ /* 0x000fe60000004200 */
[----:B------:R3:W-:Y:S01]  /*5db0*/  MUFU.EX2 R252, R5 ;  /* 0x0000000500fc7308 */ /* 0x0007e20000000800 */
[----:B------:R-:W-:Y:S01]  /*5dc0*/  IMAD.WIDE.U32 R12, R9, -0x326172a9, RZ ;  /* 0xcd9e8d57090c7825 */ /* 0x000fe200078e00ff */
[----:B------:R-:W-:Y:S01]  /*5dd0*/  FSEL R3, R3, RZ, P1 ;  /* 0x000000ff03037208 */ /* 0x000fe20000800000 */
[----:B------:R-:W-:Y:S04]  /*5de0*/  LDSM.16.MT88.4 R176, [R206+0xb800] ;  /* 0x00b80000ceb0783b */ /* 0x000fe80000004200 */
[----:B------:R-:W-:Y:S01]  /*5df0*/  FFMA.FTZ R4, R36, c[0x0][0x23c], -R3 ;  /* 0x00008f0024047a23 */ /* 0x000fe20000010803 */
[----:B------:R-:W-:Y:S01]  /*5e00*/  LDSM.16.MT88.4 R180, [R205+0xb800] ;  /* 0x00b80000cdb4783b */ /* 0x000fe20000004200 */
[----:B--2---:R-:W-:-:S02]  /*5e10*/  IMAD.WIDE.U32 R6, R6, -0x2daee0ad, RZ ;  /* 0xd2511f5306067825 */ /* 0x004fc400078e00ff */
[----:B------:R2:W-:Y:S03]  /*5e20*/  MUFU.EX2 R249, R4 ;  /* 0x0000000400f97308 */ /* 0x0005e60000000800 */
[----:B---3--:R-:W-:Y:S01]  /*5e30*/  LOP3.LUT R5, R7, UR11, R10, 0x96, !PT ;  /* 0x0000000b07057c12 */ /* 0x008fe2000f8e960a */
[----:B------:R-:W-:Y:S01]  /*5e40*/  FFMA.FTZ R7, R31, c[0x0][0x23c], -R8 ;  /* 0x00008f001f077a23 */ /* 0x000fe20000010808 */
[----:B------:R-:W-:Y:S02]  /*5e50*/  LOP3.LUT R10, R13, UR12, R16, 0x96, !PT ;  /* 0x0000000c0d0a7c12 */ /* 0x000fe4000f8e9610 */
[----:B------:R-:W-:Y:S01]  /*5e60*/  IADD3 R31, R120, 0x4, RZ ;  /* 0x00000004781f7810 */ /* 0x000fe20007ffe0ff */
[----:B------:R-:W-:Y:S01]  /*5e70*/  IMAD.WIDE.U32 R14, R5, -0x326172a9, RZ ;  /* 0xcd9e8d57050e7825 */ /* 0x000fe200078e00ff */
[----:B------:R3:W-:Y:S03]  /*5e80*/  MUFU.EX2 R44, R7 ;  /* 0x00000007002c7308 */ /* 0x0007e60000000800 */
[----:B------:R-:W-:Y:S01]  /*5e90*/  IMAD.WIDE.U32 R10, R10, -0x2daee0ad, RZ ;  /* 0xd2511f530a0a7825 */ /* 0x000fe200078e00ff */
[----:B------:R-:W-:Y:S03]  /*5ea0*/  STL [R1+0x94], R31 ;  /* 0x0000941f01007387 */ /* 0x000fe60000100800 */
[----:B------:R-:W-:-:S02]  /*5eb0*/  FFMA.FTZ R5, R30, c[0x0][0x23c], -R8 ;  /* 0x00008f001e057a23 */ /* 0x000fc40000010808 */
[----:B--2---:R-:W-:Y:S02]  /*5ec0*/  FFMA.FTZ R4, R32, c[0x0][0x23c], -R3 ;  /* 0x00008f0020047a23 */ /* 0x004fe40000010803 */
[----:B------:R2:W4:Y:S01]  /*5ed0*/  MUFU.EX2 R251, R5 ;  /* 0x0000000500fb7308 */ /* 0x0005220000000800 */
[----:B------:R-:W-:Y:S02]  /*5ee0*/  IMAD R30, R94, 0x10000, R94 ;  /* 0x000100005e1e7824 */ /* 0x000fe400078e025e */
[----:B------:R-:W-:Y:S01]  /*5ef0*/  LDSM.16.MT88.4 R92, [R203+0xb000] ;  /* 0x00b00000cb5c783b */ /* 0x000fe20000004200 */
[----:B------:R-:W-:Y:S01]  /*5f00*/  IMAD.WIDE.U32 R240, R31, -0x326172a9, RZ ;  /* 0xcd9e8d571ff07825 */ /* 0x000fe200078e00ff */
[----:B---3--:R-:W-:-:S03]  /*5f10*/  LOP3.LUT R7, R15, UR10, R12, 0x96, !PT ;  /* 0x0000000a0f077c12 */ /* 0x008fc6000f8e960c */
[----:B------:R-:W-:Y:S02]  /*5f20*/  MUFU.EX2 R248, R4 ;  /* 0x0000000400f87308 */ /* 0x000fe40000000800 */
[----:B------:R-:W-:-:S05]  /*5f30*/  IMAD.WIDE.U32 R12, R7, -0x2daee0ad, RZ ;  /* 0xd2511f53070c7825 */ /* 0x000fca00078e00ff */
[----:B------:R-:W-:Y:S01]  /*5f40*/  LOP3.LUT R7, R13, UR7, R10, 0x96, !PT ;  /* 0x000000070d077c12 */ /* 0x000fe2000f8e960a */
[----:B--2---:R-:W-:Y:S01]  /*5f50*/  FFMA.FTZ R5, R46, c[0x0][0x23c], -R3 ;  /* 0x00008f002e057a23 */ /* 0x004fe20000010803 */
[----:B------:R-:W-:Y:S02]  /*5f60*/  LOP3.LUT R10, R11, UR9, R6, 0x96, !PT ;  /* 0x000000090b0a7c12 */ /* 0x000fe4000f8e9606 */
[----:B----4-:R-:W-:Y:S01]  /*5f70*/  F2FP.BF16.PACK_AB R2, R251, R44 ;  /* 0x0000002cfb02723e */ /* 0x010fe200000010ff */
[----:B------:R-:W-:Y:S01]  /*5f80*/  IMAD.WIDE.U32 R6, R7, -0x326172a9, RZ ;  /* 0xcd9e8d5707067825 */ /* 0x000fe200078e00ff */
[----:B------:R2:W-:Y:S03]  /*5f90*/  MUFU.EX2 R250, R5 ;  /* 0x0000000500fa7308 */ /* 0x0005e60000000800 */
[----:B-1----:R-:W-:Y:S01]  /*5fa0*/  IMAD.WIDE.U32 R16, R10, -0x326172a9, RZ ;  /* 0xcd9e8d570a107825 */ /* 0x002fe200078e00ff */
[----:B------:R-:W-:-:S02]  /*5fb0*/  LOP3.LUT R0, R6, 0xffff, RZ, 0xc0, !PT ;  /* 0x0000ffff06007812 */ /* 0x000fc400078ec0ff */
[----:B------:R-:W-:Y:S02]  /*5fc0*/  LOP3.LUT R9, R6, 0xff, RZ, 0xc0, !PT ;  /* 0x000000ff06097812 */ /* 0x000fe400078ec0ff */
[----:B------:R-:W-:Y:S01]  /*5fd0*/  SHF.R.U32.HI R10, RZ, 0x18, R6 ;  /* 0x00000018ff0a7819 */ /* 0x000fe20000011606 */
[----:B--2---:R-:W-:-:S04]  /*5fe0*/  FFMA.FTZ R5, R37, c[0x0][0x23c], -R3 ;  /* 0x00008f0025057a23 */ /* 0x004fc80000010803 */
[----:B------:R1:W2:Y:S02]  /*5ff0*/  MUFU.EX2 R247, R5 ;  /* 0x0000000500f77308 */ /* 0x0002a40000000800 */
[----:B-1----:R-:W-:Y:S02]  /*6000*/  SHF.R.U32.HI R5, RZ, 0x8, R0 ;  /* 0x00000008ff057819 */ /* 0x002fe40000011600 */
[----:B------:R-:W-:Y:S02]  /*6010*/  LOP3.LUT R0, R7, UR17, R16, 0x96, !PT ;  /* 0x0000001107007c12 */ /* 0x000fe4000f8e9610 */
[----:B------:R-:W-:Y:S02]  /*6020*/  SHF.R.U32.HI R7, RZ, 0x10, R6 ;  /* 0x00000010ff077819 */ /* 0x000fe40000011606 */
[----:B------:R-:W-:Y:S02]  /*6030*/  PRMT R11, R9, 0x5410, R5 ;  /* 0x00005410090b7816 */ /* 0x000fe40000000005 */
[----:B------:R-:W-:-:S02]  /*6040*/  SHF.R.U32.HI R5, RZ, 0x10, R0 ;  /* 0x00000010ff057819 */ /* 0x000fc40000011600 */
[----:B------:R-:W-:Y:S02]  /*6050*/  LOP3.LUT R6, R7, 0xff, RZ, 0xc0, !PT ;  /* 0x000000ff07067812 */ /* 0x000fe400078ec0ff */
[C---:B------:R-:W-:Y:S02]  /*6060*/  LOP3.LUT R4, R0.reuse, 0xffff, RZ, 0xc0, !PT ;  /* 0x0000ffff00047812 */ /* 0x040fe400078ec0ff */
[----:B------:R-:W-:Y:S02]  /*6070*/  LOP3.LUT R9, R0, 0xff, RZ, 0xc0, !PT ;  /* 0x000000ff00097812 */ /* 0x000fe400078ec0ff */
[----:B------:R-:W-:Y:S02]  /*6080*/  SHF.R.U32.HI R7, RZ, 0x18, R0 ;  /* 0x00000018ff077819 */ /* 0x000fe40000011600 */
[----:B------:R-:W-:Y:S02]  /*6090*/  LOP3.LUT R0, R5, 0xff, RZ, 0xc0, !PT ;  /* 0x000000ff05007812 */ /* 0x000fe400078ec0ff */
[----:B------:R-:W-:-:S02]  /*60a0*/  PRMT R10, R6, 0x5410, R10 ;  /* 0x00005410060a7816 */ /* 0x000fc4000000000a */
        /* <DEDUP_REMOVED lines=8> */
[----:B------:R-:W-:Y:S02]  /*6130*/  FMNMX.FTZ R0, R91, R88, !PT ;  /* 0x000000585b007209 */ /* 0x000fe40007810000 */
[----:B------:R-:W-:Y:S01]  /*6140*/  PRMT R5, R9, 0x5410, R4 ;  /* 0x0000541009057816 */ /* 0x000fe20000000004 */
[----:B------:R1:W-:Y:S01]  /*6150*/  MUFU.EX2 R243, R2 ;  /* 0x0000000200f37308 */ /* 0x0003e20000000800 */
[----:B------:R-:W-:-:S02]  /*6160*/  FMNMX.FTZ R0, R89, R0, !PT ;  /* 0x0000000059007209 */ /* 0x000fc40007810000 */
[----:B------:R-:W-:Y:S01]  /*6170*/  F2FP.BF16.PACK_AB R9, R252, R58 ;  /* 0x0000003afc09723e */ /* 0x000fe200000010ff */
[----:B------:R-:W-:Y:S01]  /*6180*/  HSET2.LE.AND R5, R5, R30, PT ;  /* 0x0000001e05057233 */ /* 0x000fe20003803000 */
[----:B------:R-:W-:Y:S02]  /*6190*/  FMNMX.FTZ R0, R47, R0, !PT ;  /* 0x000000002f007209 */ /* 0x000fe40007810000 */
[----:B------:R-:W-:Y:S02]  /*61a0*/  F2FP.BF16.PACK_AB R4, R248, R249 ;  /* 0x000000f9f804723e */ /* 0x000fe400000010ff */
[----:B------:R-:W-:Y:S02]  /*61b0*/  FMNMX.FTZ R0, R43, R0, !PT ;  /* 0x000000002b007209 */ /* 0x000fe40007810000 */
[----:B------:R-:W-:Y:S02]  /*61c0*/  LOP3.LUT R7, R7, R4, RZ, 0xc0, !PT ;  /* 0x0000000407077212 */ /* 0x000fe400078ec0ff */
[----:B------:R-:W-:-:S02]  /*61d0*/  FMNMX.FTZ R0, R29, R0, !PT ;  /* 0x000000001d007209 */ /* 0x000fc40007810000 */
[----:B------:R-:W-:Y:S01]  /*61e0*/  LOP3.LUT R4, R5, R9, RZ, 0xc0, !PT ;  /* 0x0000000905047212 */ /* 0x000fe200078ec0ff */
[----:B-1----:R-:W-:Y:S01]  /*61f0*/  FFMA.FTZ R2, R33, c[0x0][0x23c], -R8 ;  /* 0x00008f0021027a23 */ /* 0x002fe20000010808 */
[----:B------:R-:W-:Y:S02]  /*6200*/  FMNMX.FTZ R0, R28, R0, !PT ;  /* 0x000000001c007209 */ /* 0x000fe40007810000 */
[----:B------:R-:W-:Y:S01]  /*6210*/  LOP3.LUT R5, R10, R11, RZ, 0xc0, !PT ;  /* 0x0000000b0a057212 */ /* 0x000fe200078ec0ff */
[----:B------:R1:W-:Y:S01]  /*6220*/  MUFU.EX2 R245, R2 ;  /* 0x0000000200f57308 */ /* 0x0003e20000000800 */
[----:B------:R-:W-:-:S05]  /*6230*/  FMNMX.FTZ R0, R23, R0, !PT ;  /* 0x0000000017007209 */ /* 0x000fca0007810000 */
[----:B------:R-:W2:Y:S01]  /*6240*/  SHFL.BFLY PT, R9, R0, 0x2, 0x1f ;  /* 0x0c401f0000097f89 */ /* 0x000ea200000e0000 */
[C---:B------:R-:W-:Y:S08]  /*6250*/  HMMA.16816.F32.BF16 R140, R4.reuse, R148, RZ ;  /* 0x00000094048c723c */ /* 0x040ff000000418ff */
[----:B------:R-:W-:Y:S01]  /*6260*/  HMMA.16816.F32.BF16 R156, R4, R164, RZ ;  /* 0x000000a4049c723c */ /* 0x000fe200000418ff */
[----:B-1----:R-:W-:-:S02]  /*6270*/  FFMA.FTZ R2, R21, c[0x0][0x23c], -R8 ;  /* 0x00008f0015027a23 */ /* 0x002fc40000010808 */
[----:B------:R-:W-:Y:S02]  /*6280*/  FFMA.FTZ R8, R18, c[0x0][0x23c], -R8 ;  /* 0x00008f0012087a23 */ /* 0x000fe40000010808 */
[----:B------:R1:W-:Y:S03]  /*6290*/  MUFU.EX2 R246, R2 ;  /* 0x0000000200f67308 */ /* 0x0003e60000000800 */
[C---:B------:R-:W-:Y:S05]  /*62a0*/  HMMA.16816.F32.BF16 R36, R4.reuse, R76, RZ ;  /* 0x0000004c0424723c */ /* 0x040fea00000418ff */
[----:B------:R3:W4:Y:S01]  /*62b0*/  MUFU.EX2 R244, R8 ;  /* 0x0000000800f47308 */ /* 0x0007220000000800 */
[----:B--2---:R-:W-:Y:S01]  /*62c0*/  FMNMX.FTZ R16, R9, R0, !PT ;  /* 0x0000000009107209 */ /* 0x004fe20007810000 */
[--C-:B------:R-:W-:Y:S01]  /*62d0*/  FFMA.FTZ R0, R20, c[0x0][0x23c], -R3.reuse ;  /* 0x00008f0014007a23 */ /* 0x100fe20000010803 */
[----:B------:R-:W-:Y:S01]  /*62e0*/  HMMA.16816.F32.BF16 R52, R4, R60, RZ ;  /* 0x0000003c0434723c */ /* 0x000fe200000418ff */
[----:B-1----:R-:W-:Y:S01]  /*62f0*/  LOP3.LUT R2, R17, UR8, R14, 0x96, !PT ;  /* 0x0000000811027c12 */ /* 0x002fe2000f8e960e */
[----:B------:R-:W-:-:S03]  /*6300*/  FFMA.FTZ R14, R34, c[0x0][0x23c], -R3 ;  /* 0x00008f00220e7a23 */ /* 0x000fc60000010803 */
[----:B------:R1:W-:Y:S01]  /*6310*/  MUFU.EX2 R242, R0 ;  /* 0x0000000000f27308 */ /* 0x0003e20000000800 */
[--C-:B------:R-:W-:Y:S02]  /*6320*/  FFMA.FTZ R17, R22, c[0x0][0x23c], -R3.reuse ;  /* 0x00008f0016117a23 */ /* 0x100fe40000010803 */
[C---:B------:R-:W-:Y:S01]  /*6330*/  HMMA.16816.F32.BF16 R68, R4.reuse, R232, RZ ;  /* 0x000000e80444723c */ /* 0x040fe200000418ff */
[----:B------:R-:W-:Y:S01]  /*6340*/  FFMA.FTZ R3, R19, c[0x0][0x23c], -R3 ;  /* 0x00008f0013037a23 */ /* 0x000fe20000010803 */
[----:B------:R-:W-:Y:S01]  /*6350*/  LDSM.16.MT88.4 R32, [R201+0xa800] ;  /* 0x00a80000c920783b */ /* 0x000fe20000004200 */
[----:B---3--:R-:W-:Y:S02]  /*6360*/  IMAD.WIDE.U32 R8, R2, -0x2daee0ad, RZ ;  /* 0xd2511f5302087825 */ /* 0x008fe400078e00ff */
[----:B------:R2:W3:Y:S03]  /*6370*/  MUFU.EX2 R239, R3 ;  /* 0x0000000300ef7308 */ /* 0x0004e60000000800 */
[----:B------:R-:W-:Y:S01]  /*6380*/  HMMA.16816.F32.BF16 R84, R4, R92, RZ ;  /* 0x0000005c0454723c */ /* 0x000fe200000418ff */
[----:B------:R-:W-:-:S02]  /*6390*/  LOP3.LUT R2, R8, 0xffff, RZ, 0xc0, !PT ;  /* 0x0000ffff08027812 */ /* 0x000fc400078ec0ff */
[----:B------:R-:W-:Y:S02]  /*63a0*/  LOP3.LUT R15, R8, 0xff, RZ, 0xc0, !PT ;  /* 0x000000ff080f7812 */ /* 0x000fe400078ec0ff */
[----:B------:R-:W-:Y:S01]  /*63b0*/  SHF.R.U32.HI R13, RZ, 0x18, R8 ;  /* 0x00000018ff0d7819 */ /* 0x000fe20000011608 */
[----:B------:R-:W-:Y:S01]  /*63c0*/  MUFU.EX2 R238, R14 ;  /* 0x0000000e00ee7308 */ /* 0x000fe20000000800 */
[----:B-1----:R-:W-:Y:S01]  /*63d0*/  LOP3.LUT R0, R9, UR18, R12, 0x96, !PT ;  /* 0x0000001209007c12 */ /* 0x002fe2000f8e960c */
[C---:B------:R-:W-:Y:S01]  /*63e0*/  HMMA.16816.F32.BF16 R100, R4.reuse, R108, RZ ;  /* 0x0000006c0464723c */ /* 0x040fe200000418ff */
[----:B------:R-:W-:Y:S02]  /*63f0*/  SHF.R.U32.HI R9, RZ, 0x10, R8 ;  /* 0x00000010ff097819 */ /* 0x000fe40000011608 */
[----:B------:R-:W-:Y:S02]  /*6400*/  SHF.R.U32.HI R12, RZ, 0x8, R2 ;  /* 0x00000008ff0c7819 */ /* 0x000fe40000011602 */
[----:B------:R-:W-:Y:S01]  /*6410*/  LOP3.LUT R2, R0, 0xffff, RZ, 0xc0, !PT ;  /* 0x0000ffff00027812 */ /* 0x000fe200078ec0ff */
[----:B------:R-:W1:Y:S01]  /*6420*/  MUFU.EX2 R139, R17 ;  /* 0x00000011008b7308 */ /* 0x000e620000000800 */
[----:B--2---:R-:W-:Y:S01]  /*6430*/  SHF.R.U32.HI R3, RZ, 0x10, R0 ;  /* 0x00000010ff037819 */ /* 0x004fe20000011600 */
[----:B------:R-:W-:Y:S01]  /*6440*/  HMMA.16816.F32.BF16 R116, R4, R228, RZ ;  /* 0x000000e40474723c */ /* 0x000fe200000418ff */
[----:B------:R-:W-:-:S02]  /*6450*/  LOP3.LUT R11, R9, 0xff, RZ, 0xc0, !PT ;  /* 0x000000ff090b7812 */ /* 0x000fc400078ec0ff */
[----:B------:R-:W-:Y:S02]  /*6460*/  LOP3.LUT R10, R0, 0xff, RZ, 0xc0, !PT ;  /* 0x000000ff000a7812 */ /* 0x000fe400078ec0ff */
[----:B------:R-:W-:Y:S02]  /*6470*/  SHF.R.U32.HI R9, RZ, 0x18, R0 ;  /* 0x00000018ff097819 */ /* 0x000fe40000011600 */
[----:B------:R-:W-:Y:S01]  /*6480*/  SHF.R.U32.HI R8, RZ, 0x8, R2 ;  /* 0x00000008ff087819 */ /* 0x000fe20000011602 */
[C---:B------:R-:W-:Y:S01]  /*6490*/  HMMA.16816.F32.BF16 R152, R4.reuse, R150, RZ ;  /* 0x000000960498723c */ /* 0x040fe200000418ff */
[----:B------:R-:W-:Y:S02]  /*64a0*/  LOP3.LUT R2, R3, 0xff, RZ, 0xc0, !PT ;  /* 0x000000ff03027812 */ /* 0x000fe400078ec0ff */
[----:B------:R-:W-:Y:S02]  /*64b0*/  PRMT R0, R15, 0x5410, R12 ;  /* 0x000054100f007816 */ /* 0x000fe4000000000c */
[----:B------:R-:W-:Y:S01]  /*64c0*/  PRMT R3, R11, 0x5410, R13 ;  /* 0x000054100b037816 */ /* 0x000fe2000000000d */
[----:B------:R-:W2:Y:S01]  /*64d0*/  SHFL.BFLY PT, R12, R16, 0x1, 0x1f ;  /* 0x0c201f00100c7f89 */ /* 0x000ea200000e0000 */
[----:B------:R-:W-:Y:S01]  /*64e0*/  PRMT R11, R10, 0x5410, R8 ;  /* 0x000054100a0b7816 */ /* 0x000fe20000000008 */
[--C-:B------:R-:W-:Y:S01]  /*64f0*/  HSET2.LE.AND R0, R0, R30.reuse, PT ;  /* 0x0000001e00007233 */ /* 0x100fe20003803000 */
[----:B------:R-:W-:Y:S01]  /*6500*/  PRMT R10, R2, 0x5410, R9 ;  /* 0x00005410020a7816 */ /* 0x000fe20000000009 */
[----:B------:R-:W-:Y:S01]  /*6510*/  HMMA.16816.F32.BF16 R168, R4, R166, RZ ;  /* 0x000000a604a8723c */ /* 0x000fe200000418ff */
[----:B------:R-:W-:Y:S01]  /*6520*/  FMNMX.FTZ R9, R107, R106, !PT ;  /* 0x0000006a6b097209 */ /* 0x000fe20007810000 */
[----:B------:R-:W-:Y:S01]  /*6530*/  HSET2.LE.AND R3, R3, R30, PT ;  /* 0x0000001e03037233 */ /* 0x000fe20003803000 */
[----:B----4-:R-:W-:-:S02]  /*6540*/  F2FP.BF16.PACK_AB R2, R244, R246 ;  /* 0x000000f6f402723e */ /* 0x010fc400000010ff */
[----:B------:R-:W-:Y:S02]  /*6550*/  FMNMX.FTZ R9, R105, R9, !PT ;  /* 0x0000000969097209 */ /* 0x000fe40007810000 */
[----:B------:R-:W-:Y:S01]  /*6560*/  LOP3.LUT R130, R0, R2, RZ, 0xc0, !PT ;  /* 0x0000000200827212 */ /* 0x000fe200078ec0ff */
[----:B------:R-:W-:Y:S01]  /*6570*/  HSET2.LE.AND R0, R11, R30, PT ;  /* 0x0000001e0b007233 */ /* 0x000fe20003803000 */
[----:B------:R-:W-:Y:S01]  /*6580*/  F2FP.BF16.PACK_AB R2, R245, R243 ;  /* 0x000000f3f502723e */ /* 0x000fe200000010ff */
[----:B------:R-:W-:Y:S01]  /*6590*/  HMMA.16816.F32.BF16 R48, R4, R78, RZ ;  /* 0x0000004e0430723c */ /* 0x000fe200000418ff */
[----:B------:R-:W-:Y:S02]  /*65a0*/  FMNMX.FTZ R9, R104, R9, !PT ;  /* 0x0000000968097209 */ /* 0x000fe40007810000 */
[----:B------:R-:W-:Y:S02]  /*65b0*/  LOP3.LUT R128, R0, R2, RZ, 0xc0, !PT ;  /* 0x0000000200807212 */ /* 0x000fe400078ec0ff */
[----:B------:R-:W-:-:S02]  /*65c0*/  FMNMX.FTZ R0, R90, R9, !PT ;  /* 0x000000095a007209 */ /* 0x000fc40007810000 */
[----:B---3--:R-:W-:Y:S01]  /*65d0*/  F2FP.BF16.PACK_AB R8, R239, R242 ;  /* 0x000000f2ef08723e */ /* 0x008fe200000010ff */
[C---:B------:R-:W-:Y:S01]  /*65e0*/  HMMA.16816.F32.BF16 R64, R4.reuse, R62, RZ ;  /* 0x0000003e0440723c */ /* 0x040fe200000418ff */
[----:B------:R-:W-:Y:S02]  /*65f0*/  FMNMX.FTZ R0, R45, R0, !PT ;  /* 0x000000002d007209 */ /* 0x000fe40007810000 */
[----:B--2---:R-:W-:Y:S02]  /*6600*/  FMNMX.FTZ R134, R16, R12, !PT ;  /* 0x0000000c10867209 */ /* 0x004fe40007810000 */
[----:B------:R-:W-:Y:S02]  /*6610*/  FMNMX.FTZ R0, R42, R0, !PT ;  /* 0x000000002a007209 */ /* 0x000fe40007810000 */
[C---:B------:R-:W-:Y:S01]  /*6620*/  FSETP.NEU.FTZ.AND P1, PT, R134.reuse, -INF , PT ;  /* 0xff8000008600780b */ /* 0x040fe20003f3d000 */
[----:B------:R-:W-:Y:S01]  /*6630*/  HMMA.16816.F32.BF16 R80, R4, R234, RZ ;  /* 0x000000ea0450723c */ /* 0x000fe200000418ff */
[----:B------:R-:W-:Y:S01]  /*6640*/  FMNMX.FTZ R2, R41, R0, !PT ;  /* 0x0000000029027209 */ /* 0x000fe20007810000 */
[----:B------:R-:W-:Y:S01]  /*6650*/  FMUL.FTZ R0, R134, c[0x0][0x23c] ;  /* 0x00008f0086007a20 */ /* 0x000fe20000410000 */
[----:B------:R-:W-:Y:S01]  /*6660*/  LOP3.LUT R131, R3, R8, RZ, 0xc0, !PT ;  /* 0x0000000803837212 */ /* 0x000fe200078ec0ff */
[----:B------:R-:W-:Y:S01]  /*6670*/  HSET2.LE.AND R3, R10, R30, PT ;  /* 0x0000001e0a037233 */ /* 0x000fe20003803000 */
[----:B-1----:R-:W-:-:S02]  /*6680*/  F2FP.BF16.PACK_AB R8, R139, R238 ;  /* 0x000000ee8b08723e */ /* 0x002fc400000010ff */
[----:B------:R-:W-:Y:S01]  /*6690*/  FSEL R0, R0, RZ, P1 ;  /* 0x000000ff00007208 */ /* 0x000fe20000800000 */
[----:B------:R-:W-:Y:S01]  /*66a0*/  HMMA.16816.F32.BF16 R96, R4, R94, RZ ;  /* 0x0000005e0460723c */ /* 0x000fe200000418ff */
[----:B------:R-:W-:-:S03]  /*66b0*/  LOP3.LUT R129, R3, R8, RZ, 0xc0, !PT ;  /* 0x0000000803817212 */ /* 0x000fc600078ec0ff */
[--C-:B------:R-:W-:Y:S02]  /*66c0*/  FFMA.FTZ R3, R91, c[0x0][0x23c], -R0.reuse ;  /* 0x00008f005b037a23 */ /* 0x100fe40000010800 */
[--C-:B------:R-:W-:Y:S02]  /*66d0*/  FFMA.FTZ R11, R29, c[0x0][0x23c], -R0.reuse ;  /* 0x00008f001d0b7a23 */ /* 0x100fe40000010800 */
[----:B------:R-:W-:Y:S01]  /*66e0*/  HMMA.16816.F32.BF16 R112, R4, R110, RZ ;  /* 0x0000006e0470723c */ /* 0x000fe200000418ff */
[----:B------:R1:W-:Y:S01]  /*66f0*/  MUFU.EX2 R138, R3 ;  /* 0x00000003008a7308 */ /* 0x0003e20000000800 */
[--C-:B------:R-:W-:Y:S02]  /*6700*/  FFMA.FTZ R13, R28, c[0x0][0x23c], -R0.reuse ;  /* 0x00008f001c0d7a23 */ /* 0x100fe40000010800 */
[----:B------:R-:W-:-:S04]  /*6710*/  FFMA.FTZ R14, R23, c[0x0][0x23c], -R0 ;  /* 0x00008f00170e7a23 */ /* 0x000fc80000010800 */
[----:B------:R-:W-:Y:S01]  /*6720*/  HMMA.16816.F32.BF16 R24, R4, R230, RZ ;  /* 0x000000e60418723c */ /* 0x000fe200000418ff */
[----:B------:R-:W2:Y:S01]  /*6730*/  SHFL.BFLY PT, R4, R2, 0x2, 0x1f ;  /* 0x0c401f0002047f89 */ /* 0x000ea200000e0000 */
[----:B------:R-:W-:Y:S05]  /*6740*/  MUFU.EX2 R28, R11 ;  /* 0x0000000b001c7308 */ /* 0x000fea0000000800 */
[----:B------:R-:W-:Y:S01]  /*6750*/  FFMA.FTZ R5, R88, c[0x0][0x23c], -R0 ;  /* 0x00008f0058057a23 */ /* 0x000fe20000010800 */
[----:B------:R-:W-:Y:S01]  /*6760*/  LOP3.LUT R6, R57, UR16, R240, 0x96, !PT ;  /* 0x0000001039067c12 */ /* 0x000fe2000f8e96f0 */
[C---:B------:R-:W-:Y:S01]  /*6770*/  HMMA.16816.F32.BF16 R140, R128.reuse, R32, R140 ;  /* 0x00000020808c723c */ /* 0x040fe2000004188c */
[----:B-1----:R-:W-:Y:S01]  /*6780*/  LOP3.LUT R3, R241, R59, RZ, 0x3c, !PT ;  /* 0x0000003bf1037212 */ /* 0x002fe200078e3cff */
[----:B------:R1:W-:Y:S06]  /*6790*/  MUFU.EX2 R133, R5 ;  /* 0x0000000500857308 */ /* 0x0003ec0000000800 */
[----:B------:R-:W-:Y:S02]  /*67a0*/  HMMA.16816.F32.BF16 R156, R128, R172, R156 ;  /* 0x000000ac809c723c */ /* 0x000fe4000004189c */
[----:B------:R-:W-:Y:S01]  /*67b0*/  MUFU.EX2 R23, R13 ;  /* 0x0000000d00177308 */ /* 0x000fe20000000800 */
[----:B--2---:R-:W-:Y:S01]  /*67c0*/  FMNMX.FTZ R10, R4, R2, !PT ;  /* 0x00000002040a7209 */ /* 0x004fe20007810000 */
[----:B------:R-:W-:-:S06]  /*67d0*/  IMAD.WIDE.U32 R2, R3, -0x2daee0ad, RZ ;  /* 0xd2511f5303027825 */ /* 0x000fcc00078e00ff */
[----:B------:R-:W-:Y:S01]  /*67e0*/  MUFU.EX2 R22, R14 ;  /* 0x0000000e00167308 */ /* 0x000fe20000000800 */
[C---:B------:R-:W-:Y:S01]  /*67f0*/  HMMA.16816.F32.BF16 R36, R128.reuse, R192, R36 ;  /* 0x000000c08024723c */ /* 0x040fe20000041824 */
[----:B-1----:R-:W-:Y:S01]  /*6800*/  IMAD.WIDE.U32 R4, R6, -0x2daee0ad, RZ ;  /* 0xd2511f5306047825 */ /* 0x002fe200078e00ff */
[----:B------:R-:W-:Y:S01]  /*6810*/  LOP3.LUT R3, R3, UR15, R236, 0x96, !PT ;  /* 0x0000000f03037c12 */ /* 0x000fe2000f8e96ec */
[----:B------:R-:W1:Y:S02]  /*6820*/  SHFL.BFLY PT, R12, R10, 0x1, 0x1f ;  /* 0x0c201f000a0c7f89 */ /* 0x000e6400000e0000 */
[----:B------:R-:W-:Y:S01]  /*6830*/  FFMA.FTZ R6, R89, c[0x0][0x23c], -R0 ;  /* 0x00008f0059067a23 */ /* 0x000fe20000010800 */
[----:B------:R-:W-:Y:S01]  /*6840*/  LOP3.LUT R7, R5, UR13, R2, 0x96, !PT ;  /* 0x0000000d05077c12 */ /* 0x000fe2000f8e9602 */
[----:B------:R-:W-:Y:S01]  /*6850*/  FFMA.FTZ R5, R47, c[0x0][0x23c], -R0 ;  /* 0x00008f002f057a23 */ /* 0x000fe20000010800 */
[C---:B------:R-:W-:Y:S01]  /*6860*/  HMMA.16816.F32.BF16 R52, R128.reuse, R184, R52 ;  /* 0x000000b88034723c */ /* 0x040fe20000041834 */
[----:B------:R-:W-:Y:S01]  /*6870*/  IMAD.WIDE.U32 R2, R3, -0x326172a9, RZ ;  /* 0xcd9e8d5703027825 */ /* 0x000fe200078e00ff */
[----:B------:R2:W-:Y:S06]  /*6880*/  MUFU.EX2 R132, R6 ;  /* 0x0000000600847308 */ /* 0x0005ec0000000800 */
[C---:B------:R-:W-:Y:S02]  /*6890*/  HMMA.16816.F32.BF16 R68, R128.reuse, R188, R68 ;  /* 0x000000bc8044723c */ /* 0x040fe40000041844 */
[----:B------:R3:W4:Y:S06]  /*68a0*/  MUFU.EX2 R31, R5 ;  /* 0x00000005001f7308 */ /* 0x00072c0000000800 */
[----:B------:R-:W-:Y:S01]  /*68b0*/  HMMA.16816.F32.BF16 R84, R128, R196, R84 ;  /* 0x000000c48054723c */ /* 0x000fe20000041854 */
[----:B--2---:R-:W-:Y:S01]  /*68c0*/  IMAD.WIDE.U32 R6, R7, -0x326172a9, RZ ;  /* 0xcd9e8d5707067825 */ /* 0x004fe200078e00ff */
[----:B-1----:R-:W-:-:S04]  /*68d0*/  FMNMX.FTZ R137, R10, R12, !PT ;  /* 0x0000000c0a897209 */ /* 0x002fc80007810000 */
[----:B------:R-:W-:Y:S02]  /*68e0*/  FSETP.NEU.FTZ.AND P1, PT, R137, -INF , PT ;  /* 0xff8000008900780b */ /* 0x000fe40003f3d000 */
[----:B------:R-:W-:Y:S01]  /*68f0*/  HMMA.16816.F32.BF16 R100, R128, R176, R100 ;  /* 0x000000b08064723c */ /* 0x000fe20000041864 */
[----:B---3--:R-:W-:Y:S01]  /*6900*/  LOP3.LUT R5, R3, UR14, R56, 0x96, !PT ;  /* 0x0000000e03057c12 */ /* 0x008fe2000f8e9638 */
[----:B------:R-:W-:-:S04]  /*6910*/  FFMA.FTZ R3, R43, c[0x0][0x23c], -R0 ;  /* 0x00008f002b037a23 */ /* 0x000fc80000010800 */
[----:B------:R1:W-:Y:S01]  /*6920*/  MUFU.EX2 R29, R3 ;  /* 0x00000003001d7308 */ /* 0x0003e20000000800 */
[----:B------:R-:W-:Y:S01]  /*6930*/  IMAD.WIDE.U32 R8, R5, -0x2daee0ad, RZ ;  /* 0xd2511f5305087825 */ /* 0x000fe200078e00ff */
[C---:B------:R-:W-:Y:S08]  /*6940*/  HMMA.16816.F32.BF16 R116, R128.reuse, R180, R116 ;  /* 0x000000b48074723c */ /* 0x040ff00000041874 */
[----:B------:R-:W-:Y:S01]  /*6950*/  HMMA.16816.F32.BF16 R152, R128, R34, R152 ;  /* 0x000000228098723c */ /* 0x000fe20000041898 */
[----:B-1----:R-:W-:-:S02]  /*6960*/  LOP3.LUT R3, R7, UR12, R2, 0x96, !PT ;  /* 0x0000000c07037c12 */ /* 0x002fc4000f8e9602 */
[----:B------:R-:W-:-:S05]  /*6970*/  LOP3.LUT R2, R9, UR11, R4, 0x96, !PT ;  /* 0x0000000b09027c12 */ /* 0x000fca000f8e9604 */
[----:B------:R-:W-:Y:S01]  /*6980*/  HMMA.16816.F32.BF16 R168, R128, R174, R168 ;  /* 0x000000ae80a8723c */ /* 0x000fe200000418a8 */
[----:B------:R-:W-:-:S04]  /*6990*/  IMAD.WIDE.U32 R4, R3, -0x2daee0ad, RZ ;  /* 0xd2511f5303047825 */ /* 0x000fc800078e00ff */
[----:B------:R-:W-:Y:S01]  /*69a0*/  IMAD.WIDE.U32 R2, R2, -0x326172a9, RZ ;  /* 0xcd9e8d5702027825 */ /* 0x000fe200078e00ff */
[----:B------:R-:W-:Y:S02]  /*69b0*/  LOP3.LUT R0, R5, UR9, R8, 0x96, !PT ;  /* 0x0000000905007c12 */ /* 0x000fe4000f8e9608 */
[----:B------:R-:W-:Y:S02]  /*69c0*/  HMMA.16816.F32.BF16 R48, R128, R194, R48 ;  /* 0x000000c28030723c */ /* 0x000fe40000041830 */
[----:B------:R-:W-:Y:S01]  /*69d0*/  LOP3.LUT R3, R3, UR10, R6, 0x96, !PT ;  /* 0x0000000a03037c12 */ /* 0x000fe2000f8e9606 */
[----:B------:R-:W-:-:S04]  /*69e0*/  IMAD.WIDE.U32 R10, R0, -0x326172a9, RZ ;  /* 0xcd9e8d57000a7825 */ /* 0x000fc800078e00ff */
[----:B------:R-:W-:Y:S01]  /*69f0*/  FMUL.FTZ R0, R137, c[0x0][0x23c] ;  /* 0x00008f0089007a20 */ /* 0x000fe20000410000 */
[----:B------:R-:W-:Y:S01]  /*6a00*/  LOP3.LUT R5, R11, UR8, R2, 0x96, !PT ;  /* 0x000000080b057c12 */ /* 0x000fe2000f8e9602 */
[----:B------:R-:W-:Y:S01]  /*6a10*/  IMAD.WIDE.U32 R6, R3, -0x2daee0ad, RZ ;  /* 0xd2511f5303067825 */ /* 0x000fe200078e00ff */
[----:B------:R-:W-:Y:S02]  /*6a20*/  HMMA.16816.F32.BF16 R64, R128, R186, R64 ;  /* 0x000000ba8040723c */ /* 0x000fe40000041840 */
[----:B------:R-:W-:Y:S02]  /*6a30*/  FSEL R0, R0, RZ, P1 ;  /* 0x000000ff00007208 */ /* 0x000fe40000800000 */
[----:B------:R-:W-:Y:S01]  /*6a40*/  LOP3.LUT R7, R7, UR7, R4, 0x96, !PT ;  /* 0x0000000707077c12 */ /* 0x000fe2000f8e9604 */
[----:B------:R-:W-:-:S03]  /*6a50*/  IMAD.WIDE.U32 R4, R5, -0x2daee0ad, RZ ;  /* 0xd2511f5305047825 */ /* 0x000fc600078e00ff */
[C---:B------:R-:W-:Y:S01]  /*6a60*/  HMMA.16816.F32.BF16 R80, R128.reuse, R190, R80 ;  /* 0x000000be8050723c */ /* 0x040fe20000041850 */
[----:B------:R-:W-:Y:S01]  /*6a70*/  FFMA.FTZ R2, R107, c[0x0][0x23c], -R0 ;  /* 0x00008f006b027a23 */ /* 0x000fe20000010800 */
[----:B------:R-:W-:Y:S01]  /*6a80*/  LOP3.LUT R8, R5, UR18, R6, 0x96, !PT ;  /* 0x0000001205087c12 */ /* 0x000fe2000f8e9606 */
[--C-:B------:R-:W-:Y:S01]  /*6a90*/  FFMA.FTZ R3, R106, c[0x0][0x23c], -R0.reuse ;  /* 0x00008f006a037a23 */ /* 0x100fe20000010800 */
[C---:B------:R-:W-:Y:S01]  /*6aa0*/  LOP3.LUT R5, R4.reuse, 0xffff, RZ, 0xc0, !PT ;  /* 0x0000ffff04057812 */ /* 0x040fe200078ec0ff */
[----:B------:R-:W-:Y:S01]  /*6ab0*/  MUFU.EX2 R21, R2 ;  /* 0x0000000200157308 */ /* 0x000fe20000000800 */
[--C-:B------:R-:W-:Y:S01]  /*6ac0*/  FFMA.FTZ R9, R105, c[0x0][0x23c], -R0.reuse ;  /* 0x00008f0069097a23 */ /* 0x100fe20000010800 */
[----:B------:R-:W-:Y:S01]  /*6ad0*/  LOP3.LUT R6, R4, 0xff, RZ, 0xc0, !PT ;  /* 0x000000ff04067812 */ /* 0x000fe200078ec0ff */
[----:B------:R-:W-:Y:S01]  /*6ae0*/  FFMA.FTZ R11, R104, c[0x0][0x23c], -R0 ;  /* 0x00008f00680b7a23 */ /* 0x000fe20000010800 */
[----:B------:R-:W-:Y:S01]  /*6af0*/  SHF.R.U32.HI R13, RZ, 0x18, R4 ;  /* 0x00000018ff0d7819 */ /* 0x000fe20000011604 */
[--C-:B------:R-:W-:Y:S01]  /*6b00*/  FFMA.FTZ R12, R90, c[0x0][0x23c], -R0.reuse ;  /* 0x00008f005a0c7a23 */ /* 0x100fe20000010800 */
[----:B------:R-:W-:Y:S01]  /*6b10*/  HMMA.16816.F32.BF16 R96, R128, R198, R96 ;  /* 0x000000c68060723c */ /* 0x000fe20000041860 */
[--C-:B------:R-:W-:Y:S01]  /*6b20*/  FFMA.FTZ R17, R45, c[0x0][0x23c], -R0.reuse ;  /* 0x00008f002d117a23 */ /* 0x100fe20000010800 */
[----:B------:R1:W-:Y:S01]  /*6b30*/  MUFU.EX2 R20, R3 ;  /* 0x0000000300147308 */ /* 0x0003e20000000800 */
[----:B------:R-:W-:-:S02]  /*6b40*/  FFMA.FTZ R15, R42, c[0x0][0x23c], -R0 ;  /* 0x00008f002a0f7a23 */ /* 0x000fc40000010800 */
[----:B------:R-:W-:-:S03]  /*6b50*/  FFMA.FTZ R16, R41, c[0x0][0x23c], -R0 ;  /* 0x00008f0029107a23 */ /* 0x000fc60000010800 */
[C---:B------:R-:W-:Y:S02]  /*6b60*/  HMMA.16816.F32.BF16 R112, R128.reuse, R178, R112 ;  /* 0x000000b28070723c */ /* 0x040fe40000041870 */
[----:B------:R2:W-:Y:S06]  /*6b70*/  MUFU.EX2 R19, R9 ;  /* 0x0000000900137308 */ /* 0x0005ec0000000800 */
[----:B------:R-:W-:Y:S01]  /*6b80*/  HMMA.16816.F32.BF16 R128, R128, R182, R24 ;  /* 0x000000b68080723c */ /* 0x000fe20000041818 */
[----:B-1----:R-:W-:Y:S01]  /*6b90*/  IMAD.WIDE.U32 R2, R7, -0x326172a9, RZ ;  /* 0xcd9e8d5707027825 */ /* 0x002fe200078e00ff */
[----:B------:R1:W3:Y:S04]  /*6ba0*/  MUFU.EX2 R18, R11 ;  /* 0x0000000b00127308 */ /* 0x0002e80000000800 */
[----:B------:R-:W-:Y:S01]  /*6bb0*/  LOP3.LUT R0, R3, UR17, R10, 0x96, !PT ;  /* 0x0000001103007c12 */ /* 0x000fe2000f8e960a */
[----:B------:R-:W-:Y:S01]  /*6bc0*/  IMAD.MOV.U32 R27, RZ, RZ, R44 ;  /* 0x000000ffff1b7224 */ /* 0x000fe200078e002c */
[C---:B------:R-:W-:Y:S01]  /*6bd0*/  LOP3.LUT R3, R2.reuse, 0xffff, RZ, 0xc0, !PT ;  /* 0x0000ffff02037812 */ /* 0x040fe200078ec0ff */
[----:B------:R-:W-:Y:S01]  /*6be0*/  IMAD.MOV.U32 R26, RZ, RZ, R58 ;  /* 0x000000ffff1a7224 */ /* 0x000fe200078e003a */
[----:B------:R-:W-:Y:S01]  /*6bf0*/  LOP3.LUT R10, R2, 0xff, RZ, 0xc0, !PT ;  /* 0x000000ff020a7812 */ /* 0x000fe200078ec0ff */
[----:B------:R-:W-:Y:S01]  /*6c00*/  MUFU.EX2 R15, R15 ;  /* 0x0000000f000f7308 */ /* 0x000fe20000000800 */
[----:B--2---:R-:W-:-:S02]  /*6c10*/  SHF.R.U32.HI R9, RZ, 0x10, R2 ;  /* 0x00000010ff097819 */ /* 0x004fc40000011602 */
[----:B------:R-:W-:Y:S02]  /*6c20*/  SHF.R.U32.HI R7, RZ, 0x18, R2 ;  /* 0x00000018ff077819 */ /* 0x000fe40000011602 */
[----:B------:R-:W-:Y:S02]  /*6c30*/  SHF.R.U32.HI R2, RZ, 0x8, R5 ;  /* 0x00000008ff027819 */ /* 0x000fe40000011605 */
[----:B------:R-:W-:Y:S01]  /*6c40*/  SHF.R.U32.HI R3, RZ, 0x8, R3 ;  /* 0x00000008ff037819 */ /* 0x000fe20000011603 */
[----:B------:R-:W2:Y:S01]  /*6c50*/  MUFU.EX2 R16, R16 ;  /* 0x0000001000107308 */ /* 0x000ea20000000800 */
[----:B------:R-:W-:Y:S02]  /*6c60*/  LOP3.LUT R5, R9, 0xff, RZ, 0xc0, !PT ;  /* 0x000000ff09057812 */ /* 0x000fe400078ec0ff */
[----:B-1----:R-:W-:Y:S02]  /*6c70*/  SHF.R.U32.HI R11, RZ, 0x10, R4 ;  /* 0x00000010ff0b7819 */ /* 0x002fe40000011604 */
[----:B------:R-:W-:-:S02]  /*6c80*/  PRMT R14, R6, 0x5410, R2 ;  /* 0x00005410060e7816 */ /* 0x000fc40000000002 */
[----:B------:R-:W-:Y:S01]  /*6c90*/  PRMT R4, R10, 0x5410, R3 ;  /* 0x000054100a047816 */ /* 0x000fe20000000003 */
[----:B------:R-:W-:Y:S01]  /*6ca0*/  MUFU.EX2 R12, R12 ;  /* 0x0000000c000c7308 */ /* 0x000fe20000000800 */
[C---:B------:R-:W-:Y:S02]  /*6cb0*/  LOP3.LUT R2, R0.reuse, 0xffff, RZ, 0xc0, !PT ;  /* 0x0000ffff00027812 */ /* 0x040fe400078ec0ff */
[----:B------:R-:W-:Y:S02]  /*6cc0*/  SHF.R.U32.HI R3, RZ, 0x10, R0 ;  /* 0x00000010ff037819 */ /* 0x000fe40000011600 */
[----:B------:R-:W-:Y:S02]  /*6cd0*/  PRMT R9, R5, 0x5410, R7 ;  /* 0x0000541005097816 */ /* 0x000fe40000000007 */
[----:B------:R-:W-:Y:S01]  /*6ce0*/  LOP3.LUT R7, R0, 0xff, RZ, 0xc0, !PT ;  /* 0x000000ff00077812 */ /* 0x000fe200078ec0ff */
[----:B------:R-:W1:Y:S01]  /*6cf0*/  MUFU.EX2 R17, R17 ;  /* 0x0000001100117308 */ /* 0x000e620000000800 */
[----:B------:R-:W-:-:S02]  /*6d00*/  SHF.R.U32.HI R5, RZ, 0x8, R2 ;  /* 0x00000008ff057819 */ /* 0x000fc40000011602 */
[----:B------:R-:W-:Y:S01]  /*6d10*/  SHF.R.U32.HI R6, RZ, 0x18, R0 ;  /* 0x00000018ff067819 */ /* 0x000fe20000011600 */
[--C-:B------:R-:W-:Y:S01]  /*6d20*/  HSET2.LE.AND R0, R4, R30.reuse, PT ;  /* 0x0000001e04007233 */ /* 0x100fe20003803000 */
[----:B------:R-:W-:Y:S02]  /*6d30*/  LOP3.LUT R3, R3, 0xff, RZ, 0xc0, !PT ;  /* 0x000000ff03037812 */ /* 0x000fe400078ec0ff */
[----:B----4-:R-:W-:Y:S02]  /*6d40*/  F2FP.BF16.PACK_AB R2, R31, R132 ;  /* 0x000000841f02723e */ /* 0x010fe400000010ff */
[----:B------:R-:W-:Y:S02]  /*6d50*/  PRMT R7, R7, 0x5410, R5 ;  /* 0x0000541007077816 */ /* 0x000fe40000000005 */
[----:B------:R-:W-:Y:S02]  /*6d60*/  PRMT R5, R3, 0x5410, R6 ;  /* 0x0000541003057816 */ /* 0x000fe40000000006 */
[----:B------:R-:W-:Y:S01]  /*6d70*/  LOP3.LUT R6, R0, R2, RZ, 0xc0, !PT ;  /* 0x0000000200067212 */ /* 0x000fe200078ec0ff */
[--C-:B------:R-:W-:Y:S01]  /*6d80*/  HSET2.LE.AND R0, R9, R30.reuse, PT ;  /* 0x0000001e09007233 */ /* 0x100fe20003803000 */
[----:B---3--:R-:W-:Y:S01]  /*6d90*/  F2FP.BF16.PACK_AB R2, R18, R19 ;  /* 0x000000131202723e */ /* 0x008fe200000010ff */
[--C-:B------:R-:W-:Y:S01]  /*6da0*/  HSET2.LE.AND R3, R7, R30.reuse, PT ;  /* 0x0000001e07037233 */ /* 0x100fe20003803000 */
[----:B------:R-:W-:Y:S01]  /*6db0*/  F2FP.BF16.PACK_AB R4, R133, R138 ;  /* 0x0000008a8504723e */ /* 0x000fe200000010ff */
[----:B------:R-:W-:Y:S01]  /*6dc0*/  HSET2.LE.AND R5, R5, R30, PT ;  /* 0x0000001e05057233 */ /* 0x000fe20003803000 */
[----:B------:R-:W-:-:S02]  /*6dd0*/  F2FP.BF16.PACK_AB R9, R20, R21 ;  /* 0x000000151409723e */ /* 0x000fc400000010ff */
[----:B------:R-:W-:Y:S02]  /*6de0*/  LOP3.LUT R7, R0, R2, RZ, 0xc0, !PT ;  /* 0x0000000200077212 */ /* 0x000fe400078ec0ff */
[C---:B------:R-:W-:Y:S02]  /*6df0*/  LOP3.LUT R0, R8.reuse, 0xffff, RZ, 0xc0, !PT ;  /* 0x0000ffff08007812 */ /* 0x040fe400078ec0ff */
[----:B------:R-:W-:Y:S02]  /*6e00*/  LOP3.LUT R4, R3, R4, RZ, 0xc0, !PT ;  /* 0x0000000403047212 */ /* 0x000fe400078ec0ff */
[----:B------:R-:W-:Y:S02]  /*6e10*/  LOP3.LUT R5, R5, R9, RZ, 0xc0, !PT ;  /* 0x0000000905057212 */ /* 0x000fe400078ec0ff */
[----:B------:R-:W-:Y:S02]  /*6e20*/  SHF.R.U32.HI R2, RZ, 0x10, R8 ;  /* 0x00000010ff027819 */ /* 0x000fe40000011608 */
[----:B------:R-:W-:-:S02]  /*6e30*/  LOP3.LUT R10, R8, 0xff, RZ, 0xc0, !PT ;  /* 0x000000ff080a7812 */ /* 0x000fc400078ec0ff */
[----:B------:R-:W-:Y:S01]  /*6e40*/  SHF.R.U32.HI R9, RZ, 0x18, R8 ;  /* 0x00000018ff097819 */ /* 0x000fe20000011608 */
[C---:B------:R-:W-:Y:S01]  /*6e50*/  HMMA.16816.F32.BF16 R144, R4.reuse, R148, RZ ;  /* 0x000000940490723c */ /* 0x040fe200000418ff */
[----:B------:R-:W-:Y:S02]  /*6e60*/  SHF.R.U32.HI R8, RZ, 0x8, R0 ;  /* 0x00000008ff087819 */ /* 0x000fe40000011600 */
[----:B------:R-:W-:Y:S02]  /*6e70*/  LOP3.LUT R0, R2, 0xff, RZ, 0xc0, !PT ;  /* 0x000000ff02007812 */ /* 0x000fe400078ec0ff */
[----:B------:R-:W-:Y:S02]  /*6e80*/  LOP3.LUT R3, R11, 0xff, RZ, 0xc0, !PT ;  /* 0x000000ff0b037812 */ /* 0x000fe400078ec0ff */
[----:B------:R-:W-:Y:S01]  /*6e90*/  PRMT R2, R0, 0x5410, R9 ;  /* 0x0000541000027816 */ /* 0x000fe20000000009 */
[----:B------:R-:W-:Y:S01]  /*6ea0*/  HMMA.16816.F32.BF16 R160, R4, R164, RZ ;  /* 0x000000a404a0723c */ /* 0x000fe200000418ff */
[----:B------:R-:W-:Y:S01]  /*6eb0*/  PRMT R3, R3, 0x5410, R13 ;  /* 0x0000541003037816 */ /* 0x000fe2000000000d */
[--C-:B------:R-:W-:Y:S01]  /*6ec0*/  HSET2.LE.AND R0, R14, R30.reuse, PT ;  /* 0x0000001e0e007233 */ /* 0x100fe20003803000 */
[----:B------:R-:W-:Y:S01]  /*6ed0*/  PRMT R8, R10, 0x5410, R8 ;  /* 0x000054100a087816 */ /* 0x000fe20000000008 */
[--C-:B------:R-:W-:Y:S01]  /*6ee0*/  HSET2.LE.AND R10, R2, R30.reuse, PT ;  /* 0x0000001e020a7233 */ /* 0x100fe20003803000 */
[----:B------:R-:W-:Y:S01]  /*6ef0*/  F2FP.BF16.PACK_AB R2, R22, R23 ;  /* 0x000000171602723e */ /* 0x000fe200000010ff */
[----:B------:R-:W-:-:S02]  /*6f00*/  HSET2.LE.AND R3, R3, R30, PT ;  /* 0x0000001e03037233 */ /* 0x000fc40003803000 */
[C---:B------:R-:W-:Y:S01]  /*6f10*/  HMMA.16816.F32.BF16 R40, R4.reuse, R76, RZ ;  /* 0x0000004c0428723c */ /* 0x040fe200000418ff */
[----:B------:R-:W-:Y:S01]  /*6f20*/  HSET2.LE.AND R9, R8, R30, PT ;  /* 0x0000001e08097233 */ /* 0x000fe20003803000 */
[----:B--2---:R-:W-:Y:S02]  /*6f30*/  F2FP.BF16.PACK_AB R8, R16, R15 ;  /* 0x0000000f1008723e */ /* 0x004fe400000010ff */
[----:B------:R-:W-:Y:S02]  /*6f40*/  LOP3.LUT R126, R0, R2, RZ, 0xc0, !PT ;  /* 0x00000002007e7212 */ /* 0x000fe400078ec0ff */
[----:B-1----:R-:W-:Y:S02]  /*6f50*/  F2FP.BF16.PACK_AB R2, R17, R12 ;  /* 0x0000000c1102723e */ /* 0x002fe400000010ff */
[C---:B------:R-:W-:Y:S01]  /*6f60*/  HMMA.16816.F32.BF16 R56, R4.reuse, R60, RZ ;  /* 0x0000003c0438723c */ /* 0x040fe200000418ff */
[----:B------:R-:W-:Y:S02]  /*6f70*/  F2FP.BF16.PACK_AB R0, R28, R29 ;  /* 0x0000001d1c00723e */ /* 0x000fe400000010ff */
[----:B------:R-:W-:Y:S01]  /*6f80*/  LOP3.LUT R127, R3, R8, RZ, 0xc0, !PT ;  /* 0x00000008037f7212 */ /* 0x000fe200078ec0ff */
[----:B------:R-:W-:Y:S01]  /*6f90*/  FADD.FTZ R3, R26, R252 ;  /* 0x000000fc1a037221 */ /* 0x000fe20000010000 */
[----:B------:R-:W-:Y:S01]  /*6fa0*/  LOP3.LUT R125, R10, R2, RZ, 0xc0, !PT ;  /* 0x000000020a7d7212 */ /* 0x000fe200078ec0ff */
[----:B------:R-:W-:Y:S01]  /*6fb0*/  FADD.FTZ R2, R250, R247 ;  /* 0x000000f7fa027221 */ /* 0x000fe20000010000 */
[----:B------:R-:W-:Y:S01]  /*6fc0*/  LOP3.LUT R124, R9, R0, RZ, 0xc0, !PT ;  /* 0x00000000097c7212 */ /* 0x000fe200078ec0ff */
        /* <DEDUP_REMOVED lines=60> */
[----:B------:R-:W-:-:S04]  /*7390*/  DEPBAR.LE SB0, 0x0 ;  /* 0x000080000000791a */ /* 0x000fc80000000000 */
[----:B------:R-:W3:Y:S04]  /*73a0*/  LDL R25, [R1+0x60] ;  /* 0x0000600001197983 */ /* 0x000ee80000100800 */
[----:B------:R-:W4:Y:S01]  /*73b0*/  LDL.64 R26, [R1+0x78] ;  /* 0x00007800011a7983 */ /* 0x000f220000100a00 */
[----:B------:R-:W-:-:S03]  /*73c0*/  UIADD3 UR33, UR32, -0x2, URZ ;  /* 0xfffffffe20217890 */ /* 0x000fc6000fffe03f */
[----:B------:R-:W5:Y:S01]  /*73d0*/  S2R R252, SR_TID.X ;  /* 0x0000000000fc7919 */ /* 0x000f620000002100 */
[----:B------:R-:W-:Y:S02]  /*73e0*/  USHF.R.S32.HI UR5, URZ, 0x1f, UR33 ;  /* 0x0000001f3f057899 */ /* 0x000fe40008011421 */
[----:B------:R-:W-:Y:S01]  /*73f0*/  UIMAD UR4, UR22, UR33, URZ ;  /* 0x00000021160472a4 */ /* 0x000fe2000f8e023f */
[----:B------:R-:W-:Y:S01]  /*7400*/  IMAD.U32 R2, RZ, RZ, UR33 ;  /* 0x00000021ff027e24 */ /* 0x000fe2000f8e00ff */
[----:B------:R-:W-:Y:S02]  /*7410*/  UISETP.GT.AND UP0, UPT, UR33, UR19, UPT ;  /* 0x000000132100728c */ /* 0x000fe4000bf04270 */
[----:B------:R-:W-:Y:S01]  /*7420*/  UIMAD UR4, UR5, UR23, UR4 ;  /* 0x00000017050472a4 */ /* 0x000fe2000f8e0204 */
[----:B-----5:R-:W-:-:S05]  /*7430*/  IMAD.SHL.U32 R252, R252, 0x2, RZ ;  /* 0x00000002fcfc7824 */ /* 0x020fca00078e00ff */
        /* <DEDUP_REMOVED lines=29> */
[----:B------:R-:W-:Y:S01]  /*7610*/  IMAD.IADD R2, R218, 0x1, -R0 ;  /* 0x00000001da027824 */ /* 0x000fe200078e0a00 */
        /* <DEDUP_REMOVED lines=8> */
[C---:B------:R-:W-:Y:S02]  /*76a0*/  ISETP.LT.OR P0, PT, R0.reuse, R222, P0 ;  /* 0x000000de0000720c */ /* 0x040fe40000701670 */
[----:B------:R-:W-:Y:S01]  /*76b0*/  ISETP.LT.OR P6, PT, R0, R221, P6 ;  /* 0x000000dd0000720c */ /* 0x000fe200037c1670 */
[----:B------:R-:W-:Y:S01]  /*76c0*/  @!PT LDS RZ, [RZ] ;  /* 0x00000000fffff984 */ /* 0x000fe20000000800 */
[----:B------:R-:W-:Y:S01]  /*76d0*/  @!PT LDS RZ, [RZ] ;  /* 0x00000000fffff984 */ /* 0x000fe20000000800 */
[----:B------:R-:W-:Y:S01]  /*76e0*/  @!PT LDS RZ, [RZ] ;  /* 0x00000000fffff984 */ /* 0x000fe20000000800 */
[----:B------:R3:W-:Y:S01]  /*76f0*/  @!P2 LDGSTS.E.BYPASS.LTC128B.128 [R215+0xb800], [R4.64+0x80] ;  /* 0x0b80008004d7afae */ /* 0x0007e2000b901d5c */
[----:B------:R-:W-:-:S03]  /*7700*/  IMAD.MOV.U32 R3, RZ, RZ, R2 ;  /* 0x000000ffff037224 */ /* 0x000fc600078e0002 */
[----:B------:R-:W-:Y:S04]  /*7710*/  LDSM.16.M88.4 R28, [R200+0x8000] ;  /* 0x00800000c81c783b */ /* 0x000fe80000000200 */
[----:B------:R-:W-:Y:S04]  /*7720*/  LDSM.16.M88.4 R24, [R200+0x8800] ;  /* 0x00880000c818783b */ /* 0x000fe80000000200 */
[----:B------:R-:W4:Y:S04]  /*7730*/  LDSM.16.M88.4 R12, [R202] ;  /* 0x00000000ca0c783b */ /* 0x000f280000000200 */
[----:B------:R-:W-:Y:S04]  /*7740*/  LDSM.16.M88.4 R20, [R211] ;  /* 0x00000000d314783b */ /* 0x000fe80000000200 */
[----:B--2---:R-:W2:Y:S04]  /*7750*/  LDSM.16.M88.4 R8, [R202+0x2000] ;  /* 0x00200000ca08783b */ /* 0x004ea80000000200 */
[----:B------:R-:W-:Y:S04]  /*7760*/  LDSM.16.M88.4 R32, [R214] ;  /* 0x00000000d620783b */ /* 0x000fe80000000200 */
[----:B---3--:R-:W3:Y:S04]  /*7770*/  LDSM.16.M88.4 R4, [R204+0x2000] ;  /* 0x00200000cc04783b */ /* 0x008ee80000000200 */
[----:B------:R-:W5:Y:S04]  /*7780*/  LDSM.16.M88.4 R16, [R204] ;  /* 0x00000000cc10783b */ /* 0x000f680000000200 */
[----:B------:R-:W0:Y:S01]  /*7790*/  LDGDEPBAR ;  /* 0x00000000000079af */ /* 0x000e220000000000 */
[----:B----4-:R-:W-:Y:S08]  /*77a0*/  HMMA.16816.F32.BF16 R184, R12, R28, RZ ;  /* 0x0000001c0cb8723c */ /* 0x010ff000000418ff */
[C---:B--2---:R-:W-:Y:S08]  /*77b0*/  HMMA.16816.F32.BF16 R172, R8.reuse, R24, RZ ;  /* 0x0000001808ac723c */ /* 0x044ff000000418ff */
[C---:B------:R-:W-:Y:S08]  /*77c0*/  HMMA.16816.F32.BF16 R176, R8.reuse, R30, RZ ;  /* 0x0000001e08b0723c */ /* 0x040ff000000418ff */
[C---:B------:R-:W-:Y:S08]  /*77d0*/  HMMA.16816.F32.BF16 R180, R8.reuse, R28, RZ ;  /* 0x0000001c08b4723c */ /* 0x040ff000000418ff */
[----:B------:R-:W-:Y:S08]  /*77e0*/  HMMA.16816.F32.BF16 R8, R8, R26, RZ ;  /* 0x0000001a0808723c */ /* 0x000ff000000418ff */
[----:B------:R-:W-:Y:S08]  /*77f0*/  HMMA.16816.F32.BF16 R28, R12, R30, RZ ;  /* 0x0000001e0c1c723c */ /* 0x000ff000000418ff */
[C---:B---3--:R-:W-:Y:S08]  /*7800*/  HMMA.16816.F32.BF16 R196, R4.reuse, R32, R172 ;  /* 0x0000002004c4723c */ /* 0x048ff000000418ac */
[----:B------:R-:W-:Y:S08]  /*7810*/  HMMA.16816.F32.BF16 R228, R4, R22, R176 ;  /* 0x0000001604e4723c */ /* 0x000ff000000418b0 */
[C---:B------:R-:W-:Y:S08]  /*7820*/  HMMA.16816.F32.BF16 R176, R12.reuse, R24, RZ ;  /* 0x000000180cb0723c */ /* 0x040ff000000418ff */
[----:B------:R-:W-:Y:S01]  /*7830*/  HMMA.16816.F32.BF16 R172, R12, R26, RZ ;  /* 0x0000001a0cac723c */ /* 0x000fe200000418ff */
[----:B------:R-:W-:Y:S07]  /*7840*/  LDSM.16.M88.4 R12, [R209+0x8000] ;  /* 0x00800000d10c783b */ /* 0x000fee0000000200 */
[C---:B------:R-:W-:Y:S08]  /*7850*/  HMMA.16816.F32.BF16 R232, R4.reuse, R20, R180 ;  /* 0x0000001404e8723c */ /* 0x040ff000000418b4 */
[----:B------:R-:W-:Y:S01]  /*7860*/  HMMA.16816.F32.BF16 R188, R4, R34, R8 ;  /* 0x0000002204bc723c */ /* 0x000fe20000041808 */
[----:B------:R-:W2:Y:S04]  /*7870*/  LDSM.16.M88.4 R4, [R210+0x2000] ;  /* 0x00200000d204783b */ /* 0x000ea80000000200 */
[----:B------:R-:W-:Y:S03]  /*7880*/  LDSM.16.M88.4 R8, [R210] ;  /* 0x00000000d208783b */ /* 0x000fe60000000200 */
[C---:B-----5:R-:W-:Y:S08]  /*7890*/  HMMA.16816.F32.BF16 R24, R16.reuse, R20, R184 ;  /* 0x000000141018723c */ /* 0x060ff000000418b8 */
[C---:B------:R-:W-:Y:S01]  /*78a0*/  HMMA.16816.F32.BF16 R28, R16.reuse, R22, R28 ;  /* 0x00000016101c723c */ /* 0x040fe2000004181c */
[----:B------:R-:W3:Y:S07]  /*78b0*/  LDSM.16.M88.4 R20, [R209+0x8800] ;  /* 0x00880000d114783b */ /* 0x000eee0000000200 */
[C---:B------:R-:W-:Y:S08]  /*78c0*/  HMMA.16816.F32.BF16 R192, R16.reuse, R32, R176 ;  /* 0x0000002010c0723c */ /* 0x040ff000000418b0 */
[----:B------:R-:W-:Y:S01]  /*78d0*/  HMMA.16816.F32.BF16 R180, R16, R34, R172 ;  /* 0x0000002210b4723c */ /* 0x000fe200000418ac */
[----:B------:R-:W-:Y:S07]  /*78e0*/  LDSM.16.M88.4 R16, [R207] ;  /* 0x00000000cf10783b */ /* 0x000fee0000000200 */
[C---:B--2---:R-:W-:Y:S08]  /*78f0*/  HMMA.16816.F32.BF16 R176, R4.reuse, R12, R232 ;  /* 0x0000000c04b0723c */ /* 0x044ff000000418e8 */
[C---:B------:R-:W-:Y:S08]  /*7900*/  HMMA.16816.F32.BF16 R184, R4.reuse, R14, R228 ;  /* 0x0000000e04b8723c */ /* 0x040ff000000418e4 */
[C---:B---3--:R-:W-:Y:S08]  /*7910*/  HMMA.16816.F32.BF16 R196, R4.reuse, R20, R196 ;  /* 0x0000001404c4723c */ /* 0x048ff000000418c4 */
[----:B------:R-:W-:Y:S01]  /*7920*/  HMMA.16816.F32.BF16 R172, R4, R22, R188 ;  /* 0x0000001604ac723c */ /* 0x000fe200000418bc */
[----:B------:R-:W2:Y:S07]  /*7930*/  LDSM.16.M88.4 R4, [R208+0x2000] ;  /* 0x00200000d004783b */ /* 0x000eae0000000200 */
[C---:B------:R-:W-:Y:S01]  /*7940*/  HMMA.16816.F32.BF16 R32, R8.reuse, R12, R24 ;  /* 0x0000000c0820723c */ /* 0x040fe20000041818 */
[----:B------:R-:W3:Y:S07]  /*7950*/  LDSM.16.M88.4 R24, [R207+0x800] ;  /* 0x00080000cf18783b */ /* 0x000eee0000000200 */
[C---:B------:R-:W-:Y:S01]  /*7960*/  HMMA.16816.F32.BF16 R28, R8.reuse, R14, R28 ;  /* 0x0000000e081c723c */ /* 0x040fe2000004181c */
[----:B------:R-:W4:Y:S07]  /*7970*/  LDSM.16.M88.4 R12, [R208] ;  /* 0x00000000d00c783b */ /* 0x000f2e0000000200 */
[C---:B------:R-:W-:Y:S08]  /*7980*/  HMMA.16816.F32.BF16 R188, R8.reuse, R20, R192 ;  /* 0x0000001408bc723c */ /* 0x040ff000000418c0 */
[----:B------:R-:W-:Y:S01]  /*7990*/  HMMA.16816.F32.BF16 R180, R8, R22, R180 ;  /* 0x0000001608b4723c */ /* 0x000fe200000418b4 */
[----:B------:R-:W-:Y:S04]  /*79a0*/  LDSM.16.M88.4 R20, [R200+0x9800] ;  /* 0x00980000c814783b */ /* 0x000fe80000000200 */
[----:B------:R-:W-:Y:S03]  /*79b0*/  LDSM.16.M88.4 R8, [R202+0x4000] ;  /* 0x00400000ca08783b */ /* 0x000fe60000000200 */
[C---:B--2---:R-:W-:Y:S08]  /*79c0*/  HMMA.16816.F32.BF16 R176, R4.reuse, R16, R176 ;  /* 0x0000001004b0723c */ /* 0x044ff000000418b0 */
[C---:B------:R-:W-:Y:S08]  /*79d0*/  HMMA.16816.F32.BF16 R184, R4.reuse, R18, R184 ;  /* 0x0000001204b8723c */ /* 0x040ff000000418b8 */
[C---:B---3--:R-:W-:Y:S08]  /*79e0*/  HMMA.16816.F32.BF16 R192, R4.reuse, R24, R196 ;  /* 0x0000001804c0723c */ /* 0x048ff000000418c4 */
[----:B------:R-:W-:Y:S01]  /*79f0*/  HMMA.16816.F32.BF16 R172, R4, R26, R172 ;  /* 0x0000001a04ac723c */ /* 0x000fe200000418ac */
[----:B------:R-:W2:Y:S07]  /*7a00*/  LDSM.16.M88.4 R4, [R202+0x6000] ;  /* 0x00600000ca04783b */ /* 0x000eae0000000200 */
[C---:B----4-:R-:W-:Y:S08]  /*7a10*/  HMMA.16816.F32.BF16 R32, R12.reuse, R16, R32 ;  /* 0x000000100c20723c */ /* 0x050ff00000041820 */
        /* <DEDUP_REMOVED lines=8> */
[-C--:B------:R-:W-:Y:S01]  /*7aa0*/  HMMA.16816.F32.BF16 R176, R4, R18.reuse, R184 ;  /* 0x0000001204b0723c */ /* 0x080fe200000418b8 */
[----:B------:R-:W2:Y:S07]  /*7ab0*/  LDSM.16.M88.4 R4, [R204+0x6000] ;  /* 0x00600000cc04783b */ /* 0x000eae0000000200 */
[C---:B------:R-:W-:Y:S01]  /*7ac0*/  HMMA.16816.F32.BF16 R24, R8.reuse, R18, R28 ;  /* 0x000000120818723c */ /* 0x040fe2000004181c */
[----:B------:R-:W3:Y:S07]  /*7ad0*/  LDSM.16.M88.4 R28, [R212] ;  /* 0x00000000d41c783b */ /* 0x000eee0000000200 */
[C---:B------:R-:W-:Y:S01]  /*7ae0*/  HMMA.16816.F32.BF16 R32, R8.reuse, R16, R32 ;  /* 0x000000100820723c */ /* 0x040fe20000041820 */
[----:B------:R-:W4:Y:S07]  /*7af0*/  LDSM.16.M88.4 R16, [R204+0x4000] ;  /* 0x00400000cc10783b */ /* 0x000f2e0000000200 */
[C---:B------:R-:W-:Y:S08]  /*7b00*/  HMMA.16816.F32.BF16 R196, R8.reuse, R20, R196 ;  /* 0x0000001408c4723c */ /* 0x040ff000000418c4 */
[----:B------:R-:W-:Y:S01]  /*7b10*/  HMMA.16816.F32.BF16 R188, R8, R22, R188 ;  /* 0x0000001608bc723c */ /* 0x000fe200000418bc */
[----:B------:R-:W-:Y:S07]  /*7b20*/  LDSM.16.M88.4 R8, [R209+0x9000] ;  /* 0x00900000d108783b */ /* 0x000fee0000000200 */
[C---:B--2---:R-:W-:Y:S08]  /*7b30*/  HMMA.16816.F32.BF16 R184, R4.reuse, R12, R180 ;  /* 0x0000000c04b8723c */ /* 0x044ff000000418b4 */
[C---:B------:R-:W-:Y:S08]  /*7b40*/  HMMA.16816.F32.BF16 R180, R4.reuse, R14, R176 ;  /* 0x0000000e04b4723c */ /* 0x040ff000000418b0 */
[C---:B---3--:R-:W-:Y:S08]  /*7b50*/  HMMA.16816.F32.BF16 R176, R4.reuse, R28, R192 ;  /* 0x0000001c04b0723c */ /* 0x048ff000000418c0 */
[----:B------:R-:W-:Y:S01]  /*7b60*/  HMMA.16816.F32.BF16 R172, R4, R30, R172 ;  /* 0x0000001e04ac723c */ /* 0x000fe200000418ac */
[----:B------:R-:W2:Y:S07]  /*7b70*/  LDSM.16.M88.4 R4, [R210+0x6000] ;  /* 0x00600000d204783b */ /* 0x000eae0000000200 */
[C---:B----4-:R-:W-:Y:S01]  /*7b80*/  HMMA.16816.F32.BF16 R20, R16.reuse, R14, R24 ;  /* 0x0000000e1014723c */ /* 0x050fe20000041818 */
[----:B------:R-:W3:Y:S07]  /*7b90*/  LDSM.16.M88.4 R24, [R209+0x9800] ;  /* 0x00980000d118783b */ /* 0x000eee0000000200 */
        /* <DEDUP_REMOVED lines=12> */
[----:B------:R-:W-:Y:S01]  /*7c60*/  HMMA.16816.F32.BF16 R172, R12, R8, R32 ;  /* 0x000000080cac723c */ /* 0x000fe20000041820 */
[----:B------:R-:W4:Y:S01]  /*7c70*/  LDSM.16.M88.4 R8, [R208+0x4000] ;  /* 0x00400000d008783b */ /* 0x000f220000000200 */
[----:B------:R-:W-:-:S06]  /*7c80*/  DEPBAR.LE SB0, 0x0 ;  /* 0x000080000000791a */ /* 0x000fcc0000000000 */
[C---:B------:R-:W-:Y:S08]  /*7c90*/  HMMA.16816.F32.BF16 R32, R12.reuse, R24, R196 ;  /* 0x000000180c20723c */ /* 0x040ff000000418c4 */
[----:B------:R-:W-:Y:S08]  /*7ca0*/  HMMA.16816.F32.BF16 R12, R12, R26, R192 ;  /* 0x0000001a0c0c723c */ /* 0x000ff000000418c0 */
[C---:B--2---:R-:W-:Y:S08]  /*7cb0*/  HMMA.16816.F32.BF16 R188, R4.reuse, R16, R188 ;  /* 0x0000001004bc723c */ /* 0x044ff000000418bc */
[C---:B------:R-:W-:Y:S08]  /*7cc0*/  HMMA.16816.F32.BF16 R184, R4.reuse, R18, R184 ;  /* 0x0000001204b8723c */ /* 0x040ff000000418b8 */
[C---:B---3--:R-:W-:Y:S08]  /*7cd0*/  HMMA.16816.F32.BF16 R180, R4.reuse, R20, R180 ;  /* 0x0000001404b4723c */ /* 0x048ff000000418b4 */
[----:B------:R-:W-:Y:S01]  /*7ce0*/  HMMA.16816.F32.BF16 R192, R4, R22, R176 ;  /* 0x0000001604c0723c */ /* 0x000fe200000418b0 */
[----:B------:R2:W3:Y:S06]  /*7cf0*/  I2F R6, R3 ;  /* 0x0000000300067306 */ /* 0x0004ec0000201400 */
[--C-:B------:R-:W-:Y:S01]  /*7d00*/  IMAD.IADD R4, R217, 0x1, -R0.reuse ;  /* 0x00000001d9047824 */ /* 0x100fe200078e0a00 */
[----:B----4-:R-:W-:Y:S04]  /*7d10*/  HMMA.16816.F32.BF16 R172, R8, R16, R172 ;  /* 0x0000001008ac723c */ /* 0x010fe800000418ac */
[----:B------:R-:W-:Y:S01]  /*7d20*/  IABS R2, R4 ;  /* 0x0000000400027213 */ /* 0x000fe20000000000 */
[----:B------:R-:W-:-:S03]  /*7d30*/  IMAD.IADD R4, R216, 0x1, -R0 ;  /* 0x00000001d8047824 */ /* 0x000fc600078e0a00 */
[C---:B------:R-:W-:Y:S01]  /*7d40*/  HMMA.16816.F32.BF16 R28, R8.reuse, R18, R28 ;  /* 0x00000012081c723c */ /* 0x040fe2000004181c */
[----:B--2---:R-:W-:Y:S01]  /*7d50*/  IMAD.MOV.U32 R3, RZ, RZ, R2 ;  /* 0x000000ffff037224 */ /* 0x004fe200078e0002 */
[----:B------:R-:W-:Y:S01]  /*7d60*/  IABS R2, R4 ;  /* 0x0000000400027213 */ /* 0x000fe20000000000 */
[----:B------:R-:W-:Y:S02]  /*7d70*/  IMAD.IADD R4, R223, 0x1, -R0 ;  /* 0x00000001df047824 */ /* 0x000fe400078e0a00 */
[----:B------:R2:W4:Y:S03]  /*7d80*/  I2F R7, R3 ;  /* 0x0000000300077306 */ /* 0x0005260000201400 */
[C---:B------:R-:W-:Y:S08]  /*7d90*/  HMMA.16816.F32.BF16 R16, R8.reuse, R20, R32 ;  /* 0x000000140810723c */ /* 0x040ff00000041820 */
[----:B------:R-:W-:Y:S01]  /*7da0*/  HMMA.16816.F32.BF16 R176, R8, R22, R12 ;  /* 0x0000001608b0723c */ /* 0x000fe2000004180c */
[----:B---3--:R-:W-:-:S02]  /*7db0*/  FFMA.FTZ R6, R6, -UR27, R172 ;  /* 0x8000001b06067c23 */ /* 0x008fc400080100ac */
[----:B--2---:R-:W-:Y:S01]  /*7dc0*/  IMAD.MOV.U32 R3, RZ, RZ, R2 ;  /* 0x000000ffff037224 */ /* 0x004fe200078e0002 */
[----:B------:R-:W-:-:S03]  /*7dd0*/  IABS R2, R4 ;  /* 0x0000000400027213 */ /* 0x000fc60000000000 */
[----:B----4-:R-:W-:Y:S01]  /*7de0*/  FFMA.FTZ R8, R7, -UR27, R174 ;  /* 0x8000001b07087c23 */ /* 0x010fe200080100ae */
[----:B------:R-:W-:Y:S01]  /*7df0*/  FSEL R133, R6, -INF , !P0 ;  /* 0xff80000006857808 */ /* 0x000fe20004000000 */
[----:B------:R-:W2:Y:S03]  /*7e00*/  I2F R5, R3 ;  /* 0x0000000300057306 */ /* 0x000ea60000201400 */
[----:B------:R-:W-:Y:S01]  /*7e10*/  FSEL R139, R8, -INF , !P6 ;  /* 0xff800000088b7808 */ /* 0x000fe20007000000 */
[----:B------:R-:W-:Y:S01]  /*7e20*/  BAR.SYNC.DEFER_BLOCKING 0x0 ;  /* 0x0000000000007b1d */ /* 0x000fe20000010000 */
[----:B------:R-:W-:-:S04]  /*7e30*/  ISETP.GE.AND P6, PT, R0, R225, PT ;  /* 0x000000e10000720c */ /* 0x000fc80003fc6270 */
[----:B------:R-:W-:Y:S01]  /*7e40*/  ISETP.LT.OR P6, PT, R0, R220, P6 ;  /* 0x000000dc0000720c */ /* 0x000fe200037c1670 */
[----:B------:R3:W4:Y:S01]  /*7e50*/  I2F R4, R2 ;  /* 0x0000000200047306 */ /* 0x0007220000201400 */
[----:B--2---:R-:W-:-:S05]  /*7e60*/  FFMA.FTZ R10, R5, -UR27, R188 ;  /* 0x8000001b050a7c23 */ /* 0x004fca00080100bc */
[----:B------:R-:W-:Y:S02]  /*7e70*/  FSEL R33, R10, -INF , !P6 ;  /* 0xff8000000a217808 */ /* 0x000fe40007000000 */
[C---:B------:R-:W-:Y:S02]  /*7e80*/  ISETP.GE.AND P6, PT, R0.reuse, R224, PT ;  /* 0x000000e00000720c */ /* 0x040fe40003fc6270 */
[----:B---3--:R-:W-:Y:S01]  /*7e90*/  IADD3 R2, R0, 0x1, RZ ;  /* 0x0000000100027810 */ /* 0x008fe20007ffe0ff */
[----:B----4-:R-:W-:Y:S01]  /*7ea0*/  FFMA.FTZ R12, R4, -UR27, R190 ;  /* 0x8000001b040c7c23 */ /* 0x010fe200080100be */
[----:B------:R-:W-:Y:S02]  /*7eb0*/  ISETP.LT.OR P6, PT, R0, R219, P6 ;  /* 0x000000db0000720c */ /* 0x000fe400037c1670 */
[----:B------:R-:W-:Y:S01]  /*7ec0*/  ISETP.GE.AND P5, PT, R2, R227, PT ;  /* 0x000000e30200720c */ /* 0x000fe20003fa6270 */
[--C-:B------:R-:W-:Y:S01]  /*7ed0*/  IMAD.IADD R3, R218, 0x1, -R2.reuse ;  /* 0x00000001da037824 */ /* 0x100fe200078e0a02 */
[C---:B------:R-:W-:Y:S01]  /*7ee0*/  ISETP.GE.AND P4, PT, R2.reuse, R226, PT ;  /* 0x000000e20200720c */ /* 0x040fe20003f86270 */
[----:B------:R-:W-:Y:S01]  /*7ef0*/  IMAD.IADD R5, R217, 0x1, -R2 ;  /* 0x00000001d9057824 */ /* 0x000fe200078e0a02 */
[----:B------:R-:W-:-:S02]  /*7f00*/  ISETP.GE.AND P1, PT, R2, R225, PT ;  /* 0x000000e10200720c */ /* 0x000fc40003f26270 */
[----:B------:R-:W-:Y:S02]  /*7f10*/  IABS R3, R3 ;  /* 0x0000000300037213 */ /* 0x000fe40000000000 */
[C---:B------:R-:W-:Y:S02]  /*7f20*/  ISETP.GE.AND P0, PT, R2.reuse, R224, PT ;  /* 0x000000e00200720c */ /* 0x040fe40003f06270 */
[----:B------:R-:W-:Y:S01]  /*7f30*/  ISETP.LT.OR P5, PT, R2, R222, P5 ;  /* 0x000000de0200720c */ /* 0x000fe20002fa1670 */
[----:B------:R-:W-:Y:S01]  /*7f40*/  IMAD.MOV.U32 R4, RZ, RZ, R3 ;  /* 0x000000ffff047224 */ /* 0x000fe200078e0003 */
[----:B------:R-:W-:Y:S01]  /*7f50*/  IABS R3, R5 ;  /* 0x0000000500037213 */ /* 0x000fe20000000000 */
[----:B------:R-:W-:Y:S01]  /*7f60*/  IMAD.IADD R5, R216, 0x1, -R2 ;  /* 0x00000001d8057824 */ /* 0x000fe200078e0a02 */
[C---:B------:R-:W-:Y:S01]  /*7f70*/  ISETP.LT.OR P4, PT, R2.reuse, R221, P4 ;  /* 0x000000dd0200720c */ /* 0x040fe20002781670 */
[----:B------:R2:W3:Y:S01]  /*7f80*/  I2F R7, R4 ;  /* 0x0000000400077306 */ /* 0x0004e20000201400 */
[----:B------:R-:W-:-:S02]  /*7f90*/  ISETP.LT.OR P1, PT, R2, R220, P1 ;  /* 0x000000dc0200720c */ /* 0x000fc40000f21670 */
[----:B------:R-:W-:Y:S02]  /*7fa0*/  ISETP.LT.OR P0, PT, R2, R219, P0 ;  /* 0x000000db0200720c */ /* 0x000fe40000701670 */
[----:B------:R-:W-:Y:S01]  /*7fb0*/  FSEL R34, R12, -INF , !P6 ;  /* 0xff8000000c227808 */ /* 0x000fe20007000000 */
[----:B--2---:R-:W-:Y:S01]  /*7fc0*/  IMAD.MOV.U32 R4, RZ, RZ, R3 ;  /* 0x000000ffff047224 */ /* 0x004fe200078e0003 */
[----:B------:R-:W-:Y:S01]  /*7fd0*/  IABS R3, R5 ;  /* 0x0000000500037213 */ /* 0x000fe20000000000 */
[----:B---3--:R-:W-:Y:S02]  /*7fe0*/  FFMA.FTZ R9, R7, -UR27, R173 ;  /* 0x8000001b07097c23 */ /* 0x008fe400080100ad */
[----:B------:R2:W3:Y:S03]  /*7ff0*/  I2F R6, R4 ;  /* 0x0000000400067306 */ /* 0x0004e60000201400 */
[----:B------:R-:W-:-:S05]  /*8000*/  FSEL R132, R9, -INF , !P5 ;  /* 0xff80000009847808 */ /* 0x000fca0006800000 */
[----:B------:R-:W4:Y:S01]  /*8010*/  I2F R5, R3 ;  /* 0x0000000300057306 */ /* 0x000f220000201400 */
[----:B--2---:R-:W-:Y:S01]  /*8020*/  IMAD.IADD R4, R223, 0x1, -R2 ;  /* 0x00000001df047824 */ /* 0x004fe200078e0a02 */
[----:B------:R-:W-:Y:S01]  /*8030*/  IADD3 R2, R0, 0x8, RZ ;  /* 0x0000000800027810 */ /* 0x000fe20007ffe0ff */
[----:B---3--:R-:W-:-:S03]  /*8040*/  FFMA.FTZ R8, R6, -UR27, R175 ;  /* 0x8000001b06087c23 */ /* 0x008fc600080100af */
[----:B------:R-:W-:Y:S01]  /*8050*/  IABS R4, R4 ;  /* 0x0000000400047213 */ /* 0x000fe20000000000 */
[--C-:B------:R-:W-:Y:S01]  /*8060*/  IMAD.IADD R6, R216, 0x1, -R2.reuse ;  /* 0x00000001d8067824 */ /* 0x100fe200078e0a02 */
[----:B------:R-:W-:Y:S01]  /*8070*/  FSEL R138, R8, -INF , !P4 ;  /* 0xff800000088a7808 */ /* 0x000fe20006000000 */
[----:B----4-:R-:W-:Y:S01]  /*8080*/  FFMA.FTZ R7, R5, -UR27, R189 ;  /* 0x8000001b05077c23 */ /* 0x010fe200080100bd */
[----:B------:R2:W3:Y:S01]  /*8090*/  I2F R14, R4 ;  /* 0x00000004000e7306 */ /* 0x0004e20000201400 */
[----:B------:R-:W-:Y:S01]  /*80a0*/  IMAD.IADD R3, R218, 0x1, -R2 ;  /* 0x00000001da037824 */ /* 0x000fe200078e0a02 */
[----:B------:R-:W-:Y:S02]  /*80b0*/  ISETP.GE.AND P6, PT, R2, R227, PT ;  /* 0x000000e30200720c */ /* 0x000fe40003fc6270 */
[----:B------:R-:W-:Y:S02]  /*80c0*/  FSEL R32, R7, -INF , !P1 ;  /* 0xff80000007207808 */ /* 0x000fe40004800000 */
[----:B------:R-:W-:-:S02]  /*80d0*/  IABS R3, R3 ;  /* 0x0000000300037213 */ /* 0x000fc40000000000 */
[C---:B------:R-:W-:Y:S02]  /*80e0*/  ISETP.GE.AND P5, PT, R2.reuse, R226, PT ;  /* 0x000000e20200720c */ /* 0x040fe40003fa6270 */
[----:B------:R4:W5:Y:S01]  /*80f0*/  I2F R11, R3 ;  /* 0x00000003000b7306 */ /* 0x0009620000201400 */
[C---:B------:R-:W-:Y:S02]  /*8100*/  ISETP.GE.AND P4, PT, R2.reuse, R225, PT ;  /* 0x000000e10200720c */ /* 0x040fe40003f86270 */
[C---:B------:R-:W-:Y:S02]  /*8110*/  ISETP.GE.AND P1, PT, R2.reuse, R224, PT ;  /* 0x000000e00200720c */ /* 0x040fe40003f26270 */
[C---:B------:R-:W-:Y:S01]  /*8120*/  ISETP.LT.OR P6, PT, R2.reuse, R222, P6 ;  /* 0x000000de0200720c */ /* 0x040fe200037c1670 */
[----:B--2---:R-:W-:Y:S01]  /*8130*/  IMAD.IADD R4, R217, 0x1, -R2 ;  /* 0x00000001d9047824 */ /* 0x004fe200078e0a02 */
[----:B------:R-:W-:Y:S01]  /*8140*/  ISETP.LT.OR P5, PT, R2, R221, P5 ;  /* 0x000000dd0200720c */ /* 0x000fe20002fa1670 */
[----:B---3--:R-:W-:Y:S01]  /*8150*/  FFMA.FTZ R7, R14, -UR27, R191 ;  /* 0x8000001b0e077c23 */ /* 0x008fe200080100bf */
[----:B------:R-:W-:-:S02]  /*8160*/  ISETP.LT.OR P4, PT, R2, R220, P4 ;  /* 0x000000dc0200720c */ /* 0x000fc40002781670 */
[----:B------:R-:W-:Y:S02]  /*8170*/  IABS R4, R4 ;  /* 0x0000000400047213 */ /* 0x000fe40000000000 */
[----:B------:R-:W-:Y:S02]  /*8180*/  ISETP.LT.OR P1, PT, R2, R219, P1 ;  /* 0x000000db0200720c */ /* 0x000fe40000f21670 */
[----:B------:R-:W-:Y:S01]  /*8190*/  FSEL R27, R7, -INF , !P0 ;  /* 0xff800000071b7808 */ /* 0x000fe20004000000 */
[----:B------:R-:W-:Y:S01]  /*81a0*/  IMAD.MOV.U32 R5, RZ, RZ, R4 ;  /* 0x000000ffff057224 */ /* 0x000fe200078e0004 */
[----:B------:R-:W-:Y:S01]  /*81b0*/  IABS R4, R6 ;  /* 0x0000000600047213 */ /* 0x000fe20000000000 */
[----:B------:R-:W-:Y:S01]  /*81c0*/  IMAD.IADD R6, R223, 0x1, -R2 ;  /* 0x00000001df067824 */ /* 0x000fe200078e0a02 */
[----:B----4-:R-:W-:Y:S01]  /*81d0*/  IADD3 R3, R0, 0x9, RZ ;  /* 0x0000000900037810 */ /* 0x010fe20007ffe0ff */
[----:B------:R2:W3:Y:S01]  /*81e0*/  I2F R10, R5 ;  /* 0x00000005000a7306 */ /* 0x0004e20000201400 */
[----:B-----5:R-:W-:-:S02]  /*81f0*/  FFMA.FTZ R8, R11, -UR27, R28 ;  /* 0x8000001b0b087c23 */ /* 0x020fc4000801001c */
[----:B------:R-:W-:Y:S01]  /*8200*/  ISETP.GE.AND P0, PT, R3, R227, PT ;  /* 0x000000e30300720c */ /* 0x000fe20003f06270 */
[----:B------:R-:W-:-:S03]  /*8210*/  IMAD.IADD R2, R217, 0x1, -R3 ;  /* 0x00000001d9027824 */ /* 0x000fc600078e0a03 */
[C---:B------:R-:W-:Y:S01]  /*8220*/  ISETP.LT.OR P0, PT, R3.reuse, R222, P0 ;  /* 0x000000de0300720c */ /* 0x040fe20000701670 */
[----:B--2---:R-:W-:Y:S01]  /*8230*/  IMAD.MOV.U32 R5, RZ, RZ, R4 ;  /* 0x000000ffff057224 */ /* 0x004fe200078e0004 */
[----:B------:R-:W-:Y:S01]  /*8240*/  IABS R4, R6 ;  /* 0x0000000600047213 */ /* 0x000fe20000000000 */
[----:B---3--:R-:W-:Y:S01]  /*8250*/  FFMA.FTZ R10, R10, -UR27, R30 ;  /* 0x8000001b0a0a7c23 */ /* 0x008fe2000801001e */
[----:B------:R-:W-:Y:S01]  /*8260*/  FSEL R30, R8, -INF , !P6 ;  /* 0xff800000081e7808 */ /* 0x000fe20007000000 */
[----:B------:R2:W3:Y:S01]  /*8270*/  I2F R6, R5 ;  /* 0x0000000500067306 */ /* 0x0004e20000201400 */
[C---:B------:R-:W-:Y:S02]  /*8280*/  ISETP.GE.AND P6, PT, R3.reuse, R226, PT ;  /* 0x000000e20300720c */ /* 0x040fe40003fc6270 */
[----:B------:R-:W-:Y:S02]  /*8290*/  FSEL R35, R10, -INF , !P5 ;  /* 0xff8000000a237808 */ /* 0x000fe40006800000 */
[----:B------:R-:W-:-:S02]  /*82a0*/  ISETP.GE.AND P5, PT, R3, R225, PT ;  /* 0x000000e10300720c */ /* 0x000fc40003fa6270 */
[C---:B------:R-:W-:Y:S01]  /*82b0*/  ISETP.LT.OR P6, PT, R3.reuse, R221, P6 ;  /* 0x000000dd0300720c */ /* 0x040fe200037c1670 */
[----:B------:R-:W4:Y:S01]  /*82c0*/  I2F R13, R4 ;  /* 0x00000004000d7306 */ /* 0x000f220000201400 */
[----:B------:R-:W-:Y:S01]  /*82d0*/  ISETP.LT.OR P5, PT, R3, R220, P5 ;  /* 0x000000dc0300720c */ /* 0x000fe20002fa1670 */
[--C-:B--2---:R-:W-:Y:S02]  /*82e0*/  IMAD.IADD R5, R218, 0x1, -R3.reuse ;  /* 0x00000001da057824 */ /* 0x104fe400078e0a03 */
[----:B---3--:R-:W-:Y:S02]  /*82f0*/  FFMA.FTZ R9, R6, -UR27, R184 ;  /* 0x8000001b06097c23 */ /* 0x008fe400080100b8 */
[----:B------:R-:W-:Y:S01]  /*8300*/  IMAD.IADD R6, R216, 0x1, -R3 ;  /* 0x00000001d8067824 */ /* 0x000fe200078e0a03 */
[----:B------:R-:W-:Y:S02]  /*8310*/  IABS R5, R5 ;  /* 0x0000000500057213 */ /* 0x000fe40000000000 */
[----:B------:R-:W-:Y:S01]  /*8320*/  FSEL R23, R9, -INF , !P4 ;  /* 0xff80000009177808 */ /* 0x000fe20006000000 */
[----:B----4-:R-:W-:Y:S01]  /*8330*/  FFMA.FTZ R7, R13, -UR27, R186 ;  /* 0x8000001b0d077c23 */ /* 0x010fe200080100ba */
[----:B------:R-:W-:Y:S01]  /*8340*/  IABS R4, R2 ;  /* 0x0000000200047213 */ /* 0x000fe20000000000 */
[----:B------:R2:W3:Y:S01]  /*8350*/  I2F R12, R5 ;  /* 0x00000005000c7306 */ /* 0x0004e20000201400 */
[----:B------:R-:W-:-:S02]  /*8360*/  IADD3 R2, R0, 0x10, RZ ;  /* 0x0000001000027810 */ /* 0x000fc40007ffe0ff */
[----:B------:R-:W-:Y:S02]  /*8370*/  ISETP.GE.AND P4, PT, R3, R224, PT ;  /* 0x000000e00300720c */ /* 0x000fe40003f86270 */
[----:B------:R-:W-:Y:S02]  /*8380*/  FSEL R24, R7, -INF , !P1 ;  /* 0xff80000007187808 */ /* 0x000fe40004800000 */
[----:B------:R-:W-:Y:S02]  /*8390*/  ISETP.LT.OR P4, PT, R3, R219, P4 ;  /* 0x000000db0300720c */ /* 0x000fe40002781670 */
[----:B------:R-:W-:-:S04]  /*83a0*/  ISETP.GE.AND P1, PT, R2, R227, PT ;  /* 0x000000e30200720c */ /* 0x000fc80003f26270 */
[----:B------:R-:W-:Y:S01]  /*83b0*/  ISETP.LT.OR P1, PT, R2, R222, P1 ;  /* 0x000000de0200720c */ /* 0x000fe20000f21670 */
[----:B--2---:R-:W-:Y:S01]  /*83c0*/  IMAD.MOV.U32 R5, RZ, RZ, R4 ;  /* 0x000000ffff057224 */ /* 0x004fe200078e0004 */
[----:B------:R-:W-:Y:S01]  /*83d0*/  IABS R4, R6 ;  /* 0x0000000600047213 */ /* 0x000fe20000000000 */
[----:B------:R-:W-:Y:S02]  /*83e0*/  IMAD.IADD R6, R223, 0x1, -R3 ;  /* 0x00000001df067824 */ /* 0x000fe400078e0a03 */
[----:B------:R2:W4:Y:S01]  /*83f0*/  I2F R11, R5 ;  /* 0x00000005000b7306 */ /* 0x0005220000201400 */
[----:B------:R-:W-:Y:S02]  /*8400*/  IMAD.IADD R3, R217, 0x1, -R2 ;  /* 0x00000001d9037824 */ /* 0x000fe400078e0a02 */
[----:B---3--:R-:W-:-:S05]  /*8410*/  FFMA.FTZ R9, R12, -UR27, R29 ;  /* 0x8000001b0c097c23 */ /* 0x008fca000801001d */
[----:B------:R-:W-:Y:S02]  /*8420*/  FSEL R26, R9, -INF , !P0 ;  /* 0xff800000091a7808 */ /* 0x000fe40004000000 */
[----:B------:R-:W-:-:S04]  /*8430*/  ISETP.GE.AND P0, PT, R2, R226, PT ;  /* 0x000000e20200720c */ /* 0x000fc80003f06270 */
[----:B------:R-:W-:Y:S01]  /*8440*/  ISETP.LT.OR P0, PT, R2, R221, P0 ;  /* 0x000000dd0200720c */ /* 0x000fe20000701670 */
[----:B--2---:R-:W-:Y:S01]  /*8450*/  IMAD.MOV.U32 R5, RZ, RZ, R4 ;  /* 0x000000ffff057224 */ /* 0x004fe200078e0004 */
[----:B------:R-:W-:Y:S01]  /*8460*/  IABS R4, R6 ;  /* 0x0000000600047213 */ /* 0x000fe20000000000 */
[----:B----4-:R-:W-:Y:S02]  /*8470*/  FFMA.FTZ R10, R11, -UR27, R31 ;  /* 0x8000001b0b0a7c23 */ /* 0x010fe4000801001f */
[----:B------:R2:W3:Y:S03]  /*8480*/  I2F R6, R5 ;  /* 0x0000000500067306 */ /* 0x0004e60000201400 */
[----:B------:R-:W-:Y:S02]  /*8490*/  FSEL R28, R10, -INF , !P6 ;  /* 0xff8000000a1c7808 */ /* 0x000fe40007000000 */
[----:B------:R-:W-:-:S03]  /*84a0*/  ISETP.GE.AND P6, PT, R2, R225, PT ;  /* 0x000000e10200720c */ /* 0x000fc60003fc6270 */
[----:B------:R4:W-:Y:S01]  /*84b0*/  I2F R14, R4 ;  /* 0x00000004000e7306 */ /* 0x0009e20000201400 */
[----:B------:R-:W-:Y:S01]  /*84c0*/  ISETP.LT.OR P6, PT, R2, R220, P6 ;  /* 0x000000dc0200720c */ /* 0x000fe200037c1670 */
[--C-:B--2---:R-:W-:Y:S02]  /*84d0*/  IMAD.IADD R5, R218, 0x1, -R2.reuse ;  /* 0x00000001da057824 */ /* 0x104fe400078e0a02 */
[----:B---3--:R-:W-:Y:S02]  /*84e0*/  FFMA.FTZ R8, R6, -UR27, R185 ;  /* 0x8000001b06087c23 */ /* 0x008fe400080100b9 */
[----:B------:R-:W-:Y:S01]  /*84f0*/  IMAD.IADD R6, R216, 0x1, -R2 ;  /* 0x00000001d8067824 */ /* 0x000fe200078e0a02 */
[----:B------:R-:W-:Y:S02]  /*8500*/  IABS R5, R5 ;  /* 0x0000000500057213 */ /* 0x000fe40000000000 */
[----:B------:R-:W-:Y:S02]  /*8510*/  FSEL R20, R8, -INF , !P5 ;  /* 0xff80000008147808 */ /* 0x000fe40006800000 */
[----:B----4-:R-:W-:Y:S01]  /*8520*/  IABS R4, R3 ;  /* 0x0000000300047213 */ /* 0x010fe20000000000 */
[----:B------:R2:W3:Y:S01]  /*8530*/  I2F R12, R5 ;  /* 0x00000005000c7306 */ /* 0x0004e20000201400 */
[----:B------:R-:W-:-:S02]  /*8540*/  IADD3 R3, R0, 0x11, RZ ;  /* 0x0000001100037810 */ /* 0x000fc40007ffe0ff */
[----:B------:R-:W-:-:S04]  /*8550*/  ISETP.GE.AND P5, PT, R2, R224, PT ;  /* 0x000000e00200720c */ /* 0x000fc80003fa6270 */
[----:B------:R-:W-:Y:S01]  /*8560*/  ISETP.LT.OR P5, PT, R2, R219, P5 ;  /* 0x000000db0200720c */ /* 0x000fe20002fa1670 */
[----:B--2---:R-:W-:Y:S01]  /*8570*/  IMAD.MOV.U32 R5, RZ, RZ, R4 ;  /* 0x000000ffff057224 */ /* 0x004fe200078e0004 */
[----:B------:R-:W-:Y:S01]  /*8580*/  IABS R4, R6 ;  /* 0x0000000600047213 */ /* 0x000fe20000000000 */
[----:B------:R-:W-:Y:S02]  /*8590*/  IMAD.IADD R6, R223, 0x1, -R2 ;  /* 0x00000001df067824 */ /* 0x000fe400078e0a02 */
[----:B------:R2:W4:Y:S01]  /*85a0*/  I2F R11, R5 ;  /* 0x00000005000b7306 */ /* 0x0005220000201400 */
[----:B------:R-:W-:Y:S02]  /*85b0*/  IMAD.IADD R2, R217, 0x1, -R3 ;  /* 0x00000001d9027824 */ /* 0x000fe400078e0a03 */
[----:B---3--:R-:W-:-:S03]  /*85c0*/  FFMA.FTZ R7, R12, -UR27, R16 ;  /* 0x8000001b0c077c23 */ /* 0x008fc60008010010 */
[----:B------:R-:W-:Y:S02]  /*85d0*/  IABS R2, R2 ;  /* 0x0000000200027213 */ /* 0x000fe40000000000 */
[----:B------:R-:W-:Y:S02]  /*85e0*/  FSEL R198, R7, -INF , !P1 ;  /* 0xff80000007c67808 */ /* 0x000fe40004800000 */
[----:B------:R-:W-:-:S04]  /*85f0*/  ISETP.GE.AND P1, PT, R3, R226, PT ;  /* 0x000000e20300720c */ /* 0x000fc80003f26270 */
[----:B------:R-:W-:Y:S01]  /*8600*/  ISETP.LT.OR P1, PT, R3, R221, P1 ;  /* 0x000000dd0300720c */ /* 0x000fe20000f21670 */
[----:B--2---:R-:W-:Y:S01]  /*8610*/  IMAD.MOV.U32 R5, RZ, RZ, R4 ;  /* 0x000000ffff057224 */ /* 0x004fe200078e0004 */
[----:B------:R-:W-:Y:S01]  /*8620*/  IABS R4, R6 ;  /* 0x0000000600047213 */ /* 0x000fe20000000000 */
[----:B------:R-:W-:Y:S02]  /*8630*/  FFMA.FTZ R6, R14, -UR27, R187 ;  /* 0x8000001b0e067c23 */ /* 0x000fe400080100bb */
[----:B------:R2:W3:Y:S01]  /*8640*/  I2F R9, R5 ;  /* 0x0000000500097306 */ /* 0x0004e20000201400 */
[----:B----4-:R-:W-:Y:S02]  /*8650*/  FFMA.FTZ R8, R11, -UR27, R18 ;  /* 0x8000001b0b087c23 */ /* 0x010fe40008010012 */
[----:B------:R-:W-:Y:S01]  /*8660*/  FSEL R22, R6, -INF , !P4 ;  /* 0xff80000006167808 */ /* 0x000fe20006000000 */
[----:B------:R-:W-:Y:S01]  /*8670*/  IMAD.IADD R6, R223, 0x1, -R3 ;  /* 0x00000001df067824 */ /* 0x000fe200078e0a03 */
[----:B------:R-:W-:-:S02]  /*8680*/  ISETP.GE.AND P4, PT, R3, R227, PT ;  /* 0x000000e30300720c */ /* 0x000fc40003f86270 */
[----:B------:R-:W-:Y:S01]  /*8690*/  FSEL R199, R8, -INF , !P0 ;  /* 0xff80000008c77808 */ /* 0x000fe20004000000 */
[----:B------:R4:W-:Y:S01]  /*86a0*/  I2F R15, R4 ;  /* 0x00000004000f7306 */ /* 0x0009e20000201400 */
[C---:B------:R-:W-:Y:S02]  /*86b0*/  ISETP.GE.AND P0, PT, R3.reuse, R225, PT ;  /* 0x000000e10300720c */ /* 0x040fe40003f06270 */
[C---:B------:R-:W-:Y:S02]  /*86c0*/  ISETP.LT.OR P4, PT, R3.reuse, R222, P4 ;  /* 0x000000de0300720c */ /* 0x040fe40002781670 */
[----:B------:R-:W-:Y:S01]  /*86d0*/  ISETP.LT.OR P0, PT, R3, R220, P0 ;  /* 0x000000dc0300720c */ /* 0x000fe20000701670 */
[----:B--2---:R-:W-:Y:S02]  /*86e0*/  IMAD.IADD R5, R218, 0x1, -R3 ;  /* 0x00000001da057824 */ /* 0x004fe400078e0a03 */
[----:B---3--:R-:W-:-:S03]  /*86f0*/  FFMA.FTZ R9, R9, -UR27, R180 ;  /* 0x8000001b09097c23 */ /* 0x008fc600080100b4 */
[----:B------:R-:W-:Y:S02]  /*8700*/  IABS R5, R5 ;  /* 0x0000000500057213 */ /* 0x000fe40000000000 */
[----:B------:R-:W-:Y:S02]  /*8710*/  FSEL R239, R9, -INF , !P6 ;  /* 0xff80000009ef7808 */ /* 0x000fe40007000000 */
[C---:B------:R-:W-:Y:S01]  /*8720*/  ISETP.GE.AND P6, PT, R3.reuse, R224, PT ;  /* 0x000000e00300720c */ /* 0x040fe20003fc6270 */
[----:B----4-:R-:W-:Y:S02]  /*8730*/  IMAD.MOV.U32 R4, RZ, RZ, R5 ;  /* 0x000000ffff047224 */ /* 0x010fe400078e0005 */
[----:B------:R-:W-:Y:S01]  /*8740*/  IMAD.MOV.U32 R5, RZ, RZ, R2 ;  /* 0x000000ffff057224 */ /* 0x000fe200078e0002 */
[----:B------:R-:W-:Y:S01]  /*8750*/  IADD3 R2, R0, 0x18, RZ ;  /* 0x0000001800027810 */ /* 0x000fe20007ffe0ff */
[----:B------:R2:W-:Y:S01]  /*8760*/  I2F R13, R4 ;  /* 0x00000004000d7306 */ /* 0x0005e20000201400 */
[----:B------:R-:W-:-:S02]  /*8770*/  ISETP.LT.OR P6, PT, R3, R219, P6 ;  /* 0x000000db0300720c */ /* 0x000fc400037c1670 */
[----:B------:R-:W-:-:S05]  /*8780*/  IADD3 R0, R0, 0x19, RZ ;  /* 0x0000001900007810 */ /* 0x000fca0007ffe0ff */
[----:B------:R-:W3:Y:S01]  /*8790*/  I2F R10, R5 ;  /* 0x00000005000a7306 */ /* 0x000ee20000201400 */
[----:B--2---:R-:W-:-:S05]  /*87a0*/  IMAD.IADD R4, R216, 0x1, -R3 ;  /* 0x00000001d8047824 */ /* 0x004fca00078e0a03 */
[----:B------:R-:W-:Y:S01]  /*87b0*/  IABS R4, R4 ;  /* 0x0000000400047213 */ /* 0x000fe20000000000 */
[----:B---3--:R-:W-:-:S04]  /*87c0*/  FFMA.FTZ R8, R10, -UR27, R19 ;  /* 0x8000001b0a087c23 */ /* 0x008fc80008010013 */
[----:B------:R-:W-:Y:S01]  /*87d0*/  IMAD.MOV.U32 R5, RZ, RZ, R4 ;  /* 0x000000ffff057224 */ /* 0x000fe200078e0004 */
[----:B------:R-:W-:Y:S01]  /*87e0*/  IABS R4, R6 ;  /* 0x0000000600047213 */ /* 0x000fe20000000000 */
[----:B------:R-:W-:Y:S01]  /*87f0*/  IMAD.IADD R6, R218, 0x1, -R2 ;  /* 0x00000001da067824 */ /* 0x000fe200078e0a02 */
[----:B------:R-:W-:Y:S01]  /*8800*/  FSEL R196, R8, -INF , !P1 ;  /* 0xff80000008c47808 */ /* 0x000fe20004800000 */
[----:B------:R2:W3:Y:S01]  /*8810*/  I2F R7, R5 ;  /* 0x0000000500077306 */ /* 0x0004e20000201400 */
[----:B------:R-:W-:-:S04]  /*8820*/  ISETP.GE.AND P1, PT, R2, R225, PT ;  /* 0x000000e10200720c */ /* 0x000fc80003f26270 */
[----:B------:R-:W-:Y:S01]  /*8830*/  ISETP.LT.OR P1, PT, R2, R220, P1 ;  /* 0x000000dc0200720c */ /* 0x000fe20000f21670 */
[----:B--2---:R-:W-:Y:S01]  /*8840*/  IMAD.MOV.U32 R5, RZ, RZ, R4 ;  /* 0x000000ffff057224 */ /* 0x004fe200078e0004 */
[----:B------:R-:W-:Y:S01]  /*8850*/  IABS R4, R6 ;  /* 0x0000000600047213 */ /* 0x000fe20000000000 */
[----:B------:R-:W-:Y:S02]  /*8860*/  FFMA.FTZ R6, R13, -UR27, R17 ;  /* 0x8000001b0d067c23 */ /* 0x000fe40008010011 */
[----:B------:R2:W4:Y:S01]  /*8870*/  I2F R14, R5 ;  /* 0x00000005000e7306 */ /* 0x0005220000201400 */
[----:B---3--:R-:W-:Y:S02]  /*8880*/  FFMA.FTZ R7, R7, -UR27, R181 ;  /* 0x8000001b07077c23 */ /* 0x008fe400080100b5 */
[----:B------:R-:W-:Y:S02]  /*8890*/  FSEL R190, R6, -INF , !P4 ;  /* 0xff80000006be7808 */ /* 0x000fe40006000000 */
[----:B------:R-:W-:-:S02]  /*88a0*/  ISETP.GE.AND P4, PT, R2, R226, PT ;  /* 0x000000e20200720c */ /* 0x000fc40003f86270 */
[----:B------:R-:W-:Y:S01]  /*88b0*/  FSEL R197, R7, -INF , !P0 ;  /* 0xff80000007c57808 */ /* 0x000fe20004000000 */
[----:B------:R3:W5:Y:S01]  /*88c0*/  I2F R9, R4 ;  /* 0x0000000400097306 */ /* 0x0007620000201400 */
[C---:B------:R-:W-:Y:S02]  /*88d0*/  ISETP.GE.AND P0, PT, R2.reuse, R224, PT ;  /* 0x000000e00200720c */ /* 0x040fe40003f06270 */
[C---:B------:R-:W-:Y:S02]  /*88e0*/  ISETP.LT.OR P4, PT, R2.reuse, R221, P4 ;  /* 0x000000dd0200720c */ /* 0x040fe40002781670 */
[----:B------:R-:W-:Y:S01]  /*88f0*/  ISETP.LT.OR P0, PT, R2, R219, P0 ;  /* 0x000000db0200720c */ /* 0x000fe20000701670 */
[----:B--2---:R-:W-:Y:S02]  /*8900*/  IMAD.IADD R5, R217, 0x1, -R2 ;  /* 0x00000001d9057824 */ /* 0x004fe400078e0a02 */
[----:B----4-:R-:W-:-:S03]  /*8910*/  FFMA.FTZ R6, R14, -UR27, R183 ;  /* 0x8000001b0e067c23 */ /* 0x010fc600080100b7 */
[----:B------:R-:W-:Y:S01]  /*8920*/  IABS R3, R5 ;  /* 0x0000000500037213 */ /* 0x000fe20000000000 */
[----:B------:R-:W-:Y:S01]  /*8930*/  FFMA.FTZ R5, R15, -UR27, R182 ;  /* 0x8000001b0f057c23 */ /* 0x000fe200080100b6 */
[----:B------:R-:W-:Y:S01]  /*8940*/  FSEL R191, R6, -INF , !P6 ;  /* 0xff80000006bf7808 */ /* 0x000fe20007000000 */
[----:B---3--:R-:W-:Y:S01]  /*8950*/  IMAD.IADD R4, R216, 0x1, -R2 ;  /* 0x00000001d8047824 */ /* 0x008fe200078e0a02 */
[----:B------:R2:W-:Y:S01]  /*8960*/  I2F R13, R3 ;  /* 0x00000003000d7306 */ /* 0x0005e20000201400 */
[----:B-----5:R-:W-:Y:S01]  /*8970*/  FFMA.FTZ R9, R9, -UR27, R176 ;  /* 0x8000001b09097c23 */ /* 0x020fe200080100b0 */
[----:B------:R-:W-:Y:S01]  /*8980*/  FSEL R238, R5, -INF , !P5 ;  /* 0xff80000005ee7808 */ /* 0x000fe20006800000 */
[----:B------:R-:W-:Y:S01]  /*8990*/  IMAD.IADD R5, R218, 0x1, -R0 ;  /* 0x00000001da057824 */ /* 0x000fe200078e0a00 */
[----:B------:R-:W-:Y:S02]  /*89a0*/  IABS R4, R4 ;  /* 0x0000000400047213 */ /* 0x000fe40000000000 */
[----:B------:R-:W-:-:S02]  /*89b0*/  ISETP.GE.AND P5, PT, R2, R227, PT ;  /* 0x000000e30200720c */ /* 0x000fc40003fa6270 */
[----:B------:R-:W3:Y:S01]  /*89c0*/  I2F R12, R4 ;  /* 0x00000004000c7306 */ /* 0x000ee20000201400 */
[----:B------:R-:W-:Y:S02]  /*89d0*/  ISETP.GE.AND P6, PT, R0, R227, PT ;  /* 0x000000e30000720c */ /* 0x000fe40003fc6270 */
[-C--:B------:R-:W-:Y:S02]  /*89e0*/  ISETP.LT.OR P5, PT, R2, R222.reuse, P5 ;  /* 0x000000de0200720c */ /* 0x080fe40002fa1670 */
[C---:B------:R-:W-:Y:S02]  /*89f0*/  ISETP.LT.OR P6, PT, R0.reuse, R222, P6 ;  /* 0x000000de0000720c */ /* 0x040fe400037c1670 */
[----:B------:R-:W-:Y:S01]  /*8a00*/  FSEL R184, R9, -INF , !P5 ;  /* 0xff80000009b87808 */ /* 0x000fe20006800000 */
[----:B--2---:R-:W-:Y:S01]  /*8a10*/  IMAD.IADD R3, R223, 0x1, -R2 ;  /* 0x00000001df037824 */ /* 0x004fe200078e0a02 */
[----:B------:R-:W-:Y:S01]  /*8a20*/  ISETP.GE.AND P5, PT, R0, R226, PT ;  /* 0x000000e20000720c */ /* 0x000fe20003fa6270 */
[----:B------:R-:W-:-:S03]  /*8a30*/  IMAD.IADD R2, R216, 0x1, -R0 ;  /* 0x00000001d8027824 */ /* 0x000fc600078e0a00 */
[----:B------:R-:W-:Y:S02]  /*8a40*/  IABS R3, R3 ;  /* 0x0000000300037213 */ /* 0x000fe40000000000 */
[----:B------:R-:W-:Y:S01]  /*8a50*/  IABS R2, R2 ;  /* 0x0000000200027213 */ /* 0x000fe20000000000 */
[----:B---3--:R-:W-:Y:S01]  /*8a60*/  FFMA.FTZ R7, R12, -UR27, R192 ;  /* 0x8000001b0c077c23 */ /* 0x008fe200080100c0 */
[C---:B------:R-:W-:Y:S01]  /*8a70*/  ISETP.LT.OR P5, PT, R0.reuse, R221, P5 ;  /* 0x000000dd0000720c */ /* 0x040fe20002fa1670 */
[----:B------:R-:W-:Y:S01]  /*8a80*/  IMAD.MOV.U32 R4, RZ, RZ, R3 ;  /* 0x000000ffff047224 */ /* 0x000fe200078e0003 */
[----:B------:R-:W-:Y:S01]  /*8a90*/  IABS R3, R5 ;  /* 0x0000000500037213 */ /* 0x000fe20000000000 */
[----:B------:R-:W-:Y:S01]  /*8aa0*/  FFMA.FTZ R5, R13, -UR27, R178 ;  /* 0x8000001b0d057c23 */ /* 0x000fe200080100b2 */
[----:B------:R-:W-:Y:S01]  /*8ab0*/  FSEL R189, R7, -INF , !P1 ;  /* 0xff80000007bd7808 */ /* 0x000fe20004800000 */
[----:B------:R2:W3:Y:S01]  /*8ac0*/  I2F R10, R4 ;  /* 0x00000004000a7306 */ /* 0x0004e20000201400 */
[----:B------:R-:W-:-:S02]  /*8ad0*/  ISETP.GE.AND P1, PT, R0, R224, PT ;  /* 0x000000e00000720c */ /* 0x000fc40003f26270 */
[----:B------:R-:W-:Y:S02]  /*8ae0*/  FSEL R185, R5, -INF , !P4 ;  /* 0xff80000005b97808 */ /* 0x000fe40006000000 */
[C---:B------:R-:W-:Y:S02]  /*8af0*/  ISETP.GE.AND P4, PT, R0.reuse, R225, PT ;  /* 0x000000e10000720c */ /* 0x040fe40003f86270 */
[C---:B------:R-:W-:Y:S01]  /*8b00*/  ISETP.LT.OR P1, PT, R0.reuse, R219, P1 ;  /* 0x000000db0000720c */ /* 0x040fe20000f21670 */
[----:B------:R-:W4:Y:S01]  /*8b10*/  I2F R11, R3 ;  /* 0x00000003000b7306 */ /* 0x000f220000201400 */
[----:B------:R-:W-:Y:S01]  /*8b20*/  ISETP.LT.OR P4, PT, R0, R220, P4 ;  /* 0x000000dc0000720c */ /* 0x000fe20002781670 */
[----:B--2---:R-:W-:Y:S02]  /*8b30*/  IMAD.IADD R4, R217, 0x1, -R0 ;  /* 0x00000001d9047824 */ /* 0x004fe400078e0a00 */
[----:B---3--:R-:W-:-:S03]  /*8b40*/  FFMA.FTZ R10, R10, -UR27, R194 ;  /* 0x8000001b0a0a7c23 */ /* 0x008fc600080100c2 */
[----:B------:R-:W-:Y:S02]  /*8b50*/  IABS R4, R4 ;  /* 0x0000000400047213 */ /* 0x000fe40000000000 */
[----:B------:R-:W-:Y:S01]  /*8b60*/  FSEL R188, R10, -INF , !P0 ;  /* 0xff8000000abc7808 */ /* 0x000fe20004000000 */
[----:B----4-:R-:W-:Y:S01]  /*8b70*/  FFMA.FTZ R5, R11, -UR27, R177 ;  /* 0x8000001b0b057c23 */ /* 0x010fe200080100b1 */
[----:B------:R-:W-:Y:S01]  /*8b80*/  PLOP3.LUT P0, PT, PT, PT, UP0, 0x80, 0x0 ;  /* 0x000000000000781c */ /* 0x000fe20003f0f008 */
[----:B------:R-:W-:Y:S02]  /*8b90*/  IMAD.MOV.U32 R3, RZ, RZ, R4 ;  /* 0x000000ffff037224 */ /* 0x000fe400078e0004 */
[----:B------:R-:W-:Y:S01]  /*8ba0*/  IMAD.IADD R4, R223, 0x1, -R0 ;  /* 0x00000001df047824 */ /* 0x000fe200078e0a00 */
[----:B------:R-:W-:Y:S01]  /*8bb0*/  FSEL R178, R5, -INF , !P6 ;  /* 0xff80000005b27808 */ /* 0x000fe20007000000 */
[----:B------:R2:W3:Y:S02]  /*8bc0*/  I2F R8, R3 ;  /* 0x0000000300087306 */ /* 0x0004e40000201400 */
[----:B--2---:R-:W-:Y:S01]  /*8bd0*/  IMAD.MOV.U32 R3, RZ, RZ, R2 ;  /* 0x000000ffff037224 */ /* 0x004fe200078e0002 */
[----:B------:R-:W-:Y:S01]  /*8be0*/  IABS R2, R4 ;  /* 0x0000000400027213 */ /* 0x000fe20000000000 */
[----:B---3--:R-:W-:-:S04]  /*8bf0*/  FFMA.FTZ R4, R8, -UR27, R179 ;  /* 0x8000001b08047c23 */ /* 0x008fc800080100b3 */
[----:B------:R-:W2:Y:S01]  /*8c00*/  I2F R3, R3 ;  /* 0x0000000300037306 */ /* 0x000ea20000201400 */
[----:B------:R-:W-:-:S07]  /*8c10*/  FSEL R179, R4, -INF , !P5 ;  /* 0xff80000004b37808 */ /* 0x000fce0006800000 */
[----:B------:R-:W3:Y:S01]  /*8c20*/  I2F R2, R2 ;  /* 0x0000000200027306 */ /* 0x000ee20000201400 */
[----:B--2---:R-:W-:-:S05]  /*8c30*/  FFMA.FTZ R3, R3, -UR27, R193 ;  /* 0x8000001b03037c23 */ /* 0x004fca00080100c1 */
[----:B------:R-:W-:Y:S01]  /*8c40*/  FSEL R186, R3, -INF , !P4 ;  /* 0xff80000003ba7808 */ /* 0x000fe20006000000 */
[----:B---3--:R-:W-:-:S05]  /*8c50*/  FFMA.FTZ R0, R2, -UR27, R195 ;  /* 0x8000001b02007c23 */ /* 0x008fca00080100c3 */
        /* <DEDUP_REMOVED lines=48> */
.L_x_1984:
[----:B------:R-:W-:Y:S05]  /*8f60*/  BSYNC B0 ;  /* 0x0000000000007941 */ /* 0x000fea0003800000 */
.L_x_1983:
[----:B------:R-:W0:Y:S02]  /*8f70*/  LDGDEPBAR ;  /* 0x00000000000079af */ /* 0x000e240000000000 */
.L_x_1982:
[----:B--2-4-:R-:W2:Y:S04]  /*8f80*/  LDL R4, [R1+0x70] ;  /* 0x0000700001047983 */ /* 0x014ea80000100800 */
[----:B------:R-:W3:Y:S04]  /*8f90*/  LDL R0, [R1+0x28] ;  /* 0x0000280001007983 */ /* 0x000ee80000100800 */
[----:B------:R-:W4:Y:S04]  /*8fa0*/  LDL.64 R2, [R1+0x80] ;  /* 0x0000800001027983 */ /* 0x000f280000100a00 */
[----:B------:R-:W5:Y:S01]  /*8fb0*/  LDL.64 R6, [R1] ;  /* 0x0000000001067983 */ /* 0x000f620000100a00 */
[----:B------:R-:W-:-:S02]  /*8fc0*/  MOV R31, R247 ;  /* 0x000000f7001f7202 */ /* 0x000fc40000000f00 */
[----:B--2---:R-:W-:Y:S02]  /*8fd0*/  LOP3.LUT R4, R241, R4, RZ, 0x3c, !PT ;  /* 0x00000004f1047212 */ /* 0x004fe400078e3cff */
[----:B---3--:R-:W-:-:S03]  /*8fe0*/  MOV R16, R0 ;  /* 0x0000000000107202 */ /* 0x008fc60000000f00 */
[----:B------:R-:W-:Y:S01]  /*8ff0*/  IMAD.WIDE.U32 R4, R4, -0x2daee0ad, RZ ;  /* 0xd2511f5304047825 */ /* 0x000fe200078e00ff */
[----:B------:R-:W-:Y:S02]  /*9000*/  MOV R0, UR31 ;  /* 0x0000001f00007c02 */ /* 0x000fe40008000f00 */
[----:B----4-:R-:W-:Y:S02]  /*9010*/  MOV R15, R3 ;  /* 0x00000003000f7202 */ /* 0x010fe40000000f00 */
[----:B------:R-:W-:Y:S02]  /*9020*/  FMNMX.FTZ R3, R134, R33, !PT ;  /* 0x0000002186037209 */ /* 0x000fe40007810000 */
[----:B------:R-:W-:Y:S02]  /*9030*/  LOP3.LUT R0, R237, UR33, R0, 0x96, !PT ;  /* 0x00000021ed007c12 */ /* 0x000fe4000f8e9600 */
[----:B------:R-:W-:Y:S02]  /*9040*/  MOV R14, R2 ;  /* 0x00000002000e7202 */ /* 0x000fe40000000f00 */
[----:B------:R-:W-:-:S02]  /*9050*/  FMNMX.FTZ R3, R32, R3, !PT ;  /* 0x0000000320037209 */ /* 0x000fc40007810000 */
[----:B------:R-:W-:Y:S01]  /*9060*/  LOP3.LUT R2, R5, UR15, R236, 0x96, !PT ;  /* 0x0000000f05027c12 */ /* 0x000fe2000f8e96ec */
[----:B------:R-:W-:Y:S01]  /*9070*/  IMAD.WIDE.U32 R12, R0, -0x326172a9, RZ ;  /* 0xcd9e8d57000c7825 */ /* 0x000fe200078e00ff */
[----:B------:R-:W-:-:S03]  /*9080*/  FMNMX.FTZ R0, R23, R3, !PT ;  /* 0x0000000317007209 */ /* 0x000fc60007810000 */
[----:B------:R-:W-:Y:S01]  /*9090*/  IMAD.WIDE.U32 R2, R2, -0x326172a9, RZ ;  /* 0xcd9e8d5702027825 */ /* 0x000fe200078e00ff */
[----:B------:R-:W-:Y:S02]  /*90a0*/  LOP3.LUT R5, R13, UR16, R240, 0x96, !PT ;  /* 0x000000100d057c12 */ /* 0x000fe4000f8e96f0 */
[----:B-----5:R-:W-:Y:S02]  /*90b0*/  MOV R180, R6 ;  /* 0x0000000600b47202 */ /* 0x020fe40000000f00 */
[----:B------:R-:W-:Y:S02]  /*90c0*/  LOP3.LUT R6, R3, UR14, R12, 0x96, !PT ;  /* 0x0000000e03067c12 */ /* 0x000fe4000f8e960c */
[----:B------:R-:W-:Y:S01]  /*90d0*/  FMNMX.FTZ R0, R20, R0, !PT ;  /* 0x0000000014007209 */ /* 0x000fe20007810000 */
[----:B------:R-:W-:Y:S01]  /*90e0*/  IMAD.WIDE.U32 R8, R5, -0x2daee0ad, RZ ;  /* 0xd2511f5305087825 */ /* 0x000fe200078e00ff */
[----:B------:R-:W-:Y:S02]  /*90f0*/  MOV R181, R7 ;  /* 0x0000000700b57202 */ /* 0x000fe40000000f00 */
[----:B------:R-:W-:Y:S01]  /*9100*/  FMNMX.FTZ R0, R239, R0, !PT ;  /* 0x00000000ef007209 */ /* 0x000fe20007810000 */
[----:B------:R-:W-:Y:S01]  /*9110*/  IMAD.WIDE.U32 R6, R6, -0x2daee0ad, RZ ;  /* 0xd2511f5306067825 */ /* 0x000fe200078e00ff */
[----:B------:R-:W-:-:S02]  /*9120*/  LOP3.LUT R5, R9, UR13, R4, 0x96, !PT ;  /* 0x0000000d09057c12 */ /* 0x000fc4000f8e9604 */
[----:B------:R-:W-:Y:S02]  /*9130*/  FMNMX.FTZ R4, R197, R0, !PT ;  /* 0x00000000c5047209 */ /* 0x000fe40007810000 */
[----:B------:R-:W-:Y:S01]  /*9140*/  LOP3.LUT R0, R7, UR11, R8, 0x96, !PT ;  /* 0x0000000b07007c12 */ /* 0x000fe2000f8e9608 */
[----:B------:R-:W-:-:S04]  /*9150*/  IMAD.WIDE.U32 R10, R5, -0x326172a9, RZ ;  /* 0xcd9e8d57050a7825 */ /* 0x000fc800078e00ff */
[----:B------:R-:W-:Y:S01]  /*9160*/  IMAD.WIDE.U32 R174, R0, -0x326172a9, RZ ;  /* 0xcd9e8d5700ae7825 */ /* 0x000fe200078e00ff */
[----:B------:R-:W-:Y:S02]  /*9170*/  FMNMX.FTZ R4, R189, R4, !PT ;  /* 0x00000004bd047209 */ /* 0x000fe40007810000 */
[----:B------:R-:W-:Y:S02]  /*9180*/  LOP3.LUT R8, R11, UR12, R2, 0x96, !PT ;  /* 0x0000000c0b087c12 */ /* 0x000fe4000f8e9602 */
[----:B------:R-:W-:Y:S02]  /*9190*/  LOP3.LUT R0, R175, UR10, R10, 0x96, !PT ;  /* 0x0000000aaf007c12 */ /* 0x000fe4000f8e960a */
[----:B------:R-:W-:Y:S01]  /*91a0*/  FMNMX.FTZ R4, R186, R4, !PT ;  /* 0x00000004ba047209 */ /* 0x000fe20007810000 */
[----:B------:R-:W-:-:S04]  /*91b0*/  IMAD.WIDE.U32 R8, R8, -0x2daee0ad, RZ ;  /* 0xd2511f5308087825 */ /* 0x000fc800078e00ff */
[----:B------:R-:W-:Y:S01]  /*91c0*/  IMAD.WIDE.U32 R176, R0, -0x2daee0ad, RZ ;  /* 0xd2511f5300b07825 */ /* 0x000fe200078e00ff */
[----:B------:R-:W2:Y:S04]  /*91d0*/  SHFL.BFLY PT, R7, R4, 0x2, 0x1f ;  /* 0x0c401f0004077f89 */ /* 0x000ea800000e0000 */
[----:B------:R-:W-:Y:S02]  /*91e0*/  LOP3.LUT R2, R177, UR7, R8, 0x96, !PT ;  /* 0x00000007b1027c12 */ /* 0x000fe4000f8e9608 */
[----:B------:R-:W-:-:S03]  /*91f0*/  LOP3.LUT R6, R9, UR9, R6, 0x96, !PT ;  /* 0x0000000909067c12 */ /* 0x000fc6000f8e9606 */
[----:B------:R-:W-:-:S05]  /*9200*/  IMAD.WIDE.U32 R2, R2, -0x326172a9, RZ ;  /* 0xcd9e8d5702027825 */ /* 0x000fca00078e00ff */
[----:B------:R-:W-:Y:S01]  /*9210*/  LOP3.LUT R0, R2, 0xffff, RZ, 0xc0, !PT ;  /* 0x0000ffff02007812 */ /* 0x000fe200078ec0ff */
[----:B------:R-:W-:Y:S01]  /*9220*/  IMAD.WIDE.U32 R236, R6, -0x326172a9, RZ ;  /* 0xcd9e8d5706ec7825 */ /* 0x000fe200078e00ff */
[----:B------:R-:W-:Y:S02]  /*9230*/  MOV R183, R15 ;  /* 0x0000000f00b77202 */ /* 0x000fe40000000f00 */
[----:B------:R-:W-:Y:S01]  /*9240*/  SHF.R.U32.HI R5, RZ, 0x8, R0 ;  /* 0x00000008ff057819 */ /* 0x000fe20000011600 */
[----:B------:R-:W-:Y:S01]  /*9250*/  IMAD R18, R16, -0x326172a9, RZ ;  /* 0xcd9e8d5710127824 */ /* 0x000fe200078e02ff */
[----:B------:R-:W-:Y:S02]  /*9260*/  LOP3.LUT R0, R2, 0xff, RZ, 0xc0, !PT ;  /* 0x000000ff02007812 */ /* 0x000fe400078ec0ff */
[--C-:B------:R-:W-:Y:S02]  /*9270*/  SHF.R.U32.HI R15, RZ, 0x10, R2.reuse ;  /* 0x00000010ff0f7819 */ /* 0x100fe40000011602 */
[----:B------:R-:W-:-:S02]  /*9280*/  SHF.R.U32.HI R16, RZ, 0x18, R2 ;  /* 0x00000018ff107819 */ /* 0x000fc40000011602 */
[----:B------:R-:W-:Y:S02]  /*9290*/  LOP3.LUT R2, R3, UR17, R236, 0x96, !PT ;  /* 0x0000001103027c12 */ /* 0x000fe4000f8e96ec */
[----:B------:R-:W-:Y:S02]  /*92a0*/  PRMT R25, R0, 0x5410, R5 ;  /* 0x0000541000197816 */ /* 0x000fe40000000005 */
[----:B------:R-:W-:Y:S02]  /*92b0*/  FMNMX.FTZ R3, R136, R133, !PT ;  /* 0x0000008588037209 */ /* 0x000fe40007810000 */
[----:B------:R-:W-:Y:S02]  /*92c0*/  FMNMX.FTZ R0, R135, R139, !PT ;  /* 0x0000008b87007209 */ /* 0x000fe40007810000 */
        /* <DEDUP_REMOVED lines=20> */
[----:B------:R-:W-:Y:S02]  /*9410*/  LOP3.LUT R18, R13, UR16, R18, 0x96, !PT ;  /* 0x000000100d127c12 */ /* 0x000fe4000f8e9612 */
[----:B------:R-:W-:Y:S01]  /*9420*/  FMNMX.FTZ R7, R190, R7, !PT ;  /* 0x00000007be077209 */ /* 0x000fe20007810000 */
[----:B------:R-:W2:Y:S01]  /*9430*/  SHFL.BFLY PT, R13, R0, 0x2, 0x1f ;  /* 0x0c401f00000d7f89 */ /* 0x000ea200000e0000 */
[----:B------:R-:W-:-:S03]  /*9440*/  MOV R182, R14 ;  /* 0x0000000e00b67202 */ /* 0x000fc60000000f00 */
[----:B------:R-:W3:Y:S01]  /*9450*/  SHFL.BFLY PT, R14, R5, 0x2, 0x1f ;  /* 0x0c401f00050e7f89 */ /* 0x000ee200000e0000 */
[----:B------:R-:W-:-:S04]  /*9460*/  FMNMX.FTZ R7, R184, R7, !PT ;  /* 0x00000007b8077209 */ /* 0x000fc80007810000 */
[----:B------:R-:W-:Y:S02]  /*9470*/  FMNMX.FTZ R3, R178, R7, !PT ;  /* 0x00000007b2037209 */ /* 0x000fe40007810000 */
[----:B------:R-:W-:-:S03]  /*9480*/  LOP3.LUT R17, R181, UR14, R12, 0x96, !PT ;  /* 0x0000000eb5117c12 */ /* 0x000fc6000f8e960c */
[----:B------:R-:W4:Y:S01]  /*9490*/  SHFL.BFLY PT, R12, R3, 0x2, 0x1f ;  /* 0x0c401f00030c7f89 */ /* 0x000f2200000e0000 */
[--C-:B------:R-:W-:Y:S02]  /*94a0*/  SHF.R.U32.HI R9, RZ, 0x10, R2.reuse ;  /* 0x00000010ff097819 */ /* 0x100fe40000011602 */
[C---:B------:R-:W-:Y:S01]  /*94b0*/  LOP3.LUT R6, R2.reuse, 0xffff, RZ, 0xc0, !PT ;  /* 0x0000ffff02067812 */ /* 0x040fe200078ec0ff */
[----:B------:R-:W5:Y:S01]  /*94c0*/  SHFL.BFLY PT, R11, R4, 0x1, 0x1f ;  /* 0x0c201f00040b7f89 */ /* 0x000f6200000e0000 */
[----:B------:R-:W-:Y:S02]  /*94d0*/  LOP3.LUT R10, R2, 0xff, RZ, 0xc0, !PT ;  /* 0x000000ff020a7812 */ /* 0x000fe400078ec0ff */
[----:B------:R-:W-:Y:S02]  /*94e0*/  SHF.R.U32.HI R8, RZ, 0x18, R2 ;  /* 0x00000018ff087819 */ /* 0x000fe40000011602 */
[----:B------:R-:W-:Y:S02]  /*94f0*/  LOP3.LUT R7, R15, 0xff, RZ, 0xc0, !PT ;  /* 0x000000ff0f077812 */ /* 0x000fe400078ec0ff */
[----:B------:R-:W-:-:S02]  /*9500*/  LOP3.LUT R2, R9, 0xff, RZ, 0xc0, !PT ;  /* 0x000000ff09027812 */ /* 0x000fc400078ec0ff */
[----:B------:R-:W-:Y:S02]  /*9510*/  PRMT R21, R7, 0x5410, R16 ;  /* 0x0000541007157816 */ /* 0x000fe40000000010 */
[----:B------:R-:W-:Y:S02]  /*9520*/  PRMT R16, R2, 0x5410, R8 ;  /* 0x0000541002107816 */ /* 0x000fe40000000008 */
[----:B--2---:R-:W-:Y:S02]  /*9530*/  FMNMX.FTZ R2, R0, R13, !PT ;  /* 0x0000000d00027209 */ /* 0x004fe40007810000 */
[----:B---3--:R-:W-:Y:S01]  /*9540*/  FMNMX.FTZ R0, R5, R14, !PT ;  /* 0x0000000e05007209 */ /* 0x008fe20007810000 */
[----:B------:R-:W-:Y:S01]  /*9550*/  IMAD.WIDE.U32 R18, R18, -0x2daee0ad, RZ ;  /* 0xd2511f5312127825 */ /* 0x000fe200078e00ff */
[----:B------:R-:W-:-:S03]  /*9560*/  SHF.R.U32.HI R6, RZ, 0x8, R6 ;  /* 0x00000008ff067819 */ /* 0x000fc60000011606 */
[----:B------:R-:W2:Y:S01]  /*9570*/  SHFL.BFLY PT, R8, R0, 0x1, 0x1f ;  /* 0x0c201f0000087f89 */ /* 0x000ea200000e0000 */
[----:B------:R-:W-:Y:S01]  /*9580*/  PRMT R15, R10, 0x5410, R6 ;  /* 0x000054100a0f7816 */ /* 0x000fe20000000006 */
[----:B------:R-:W-:Y:S01]  /*9590*/  IMAD.WIDE.U32 R172, R17, -0x2daee0ad, RZ ;  /* 0xd2511f5311ac7825 */ /* 0x000fe200078e00ff */
[----:B------:R-:W-:Y:S02]  /*95a0*/  LOP3.LUT R6, R19, UR13, R182, 0x96, !PT ;  /* 0x0000000d13067c12 */ /* 0x000fe4000f8e96b6 */
[----:B----4-:R-:W-:Y:S02]  /*95b0*/  FMNMX.FTZ R3, R3, R12, !PT ;  /* 0x0000000c03037209 */ /* 0x010fe40007810000 */
[----:B------:R-:W-:Y:S01]  /*95c0*/  LOP3.LUT R7, R173, UR11, R18, 0x96, !PT ;  /* 0x0000000bad077c12 */ /* 0x000fe2000f8e9612 */
[----:B------:R-:W-:Y:S01]  /*95d0*/  IMAD.WIDE.U32 R12, R6, -0x326172a9, RZ ;  /* 0xcd9e8d57060c7825 */ /* 0x000fe200078e00ff */
[----:B------:R-:W3:Y:S01]  /*95e0*/  SHFL.BFLY PT, R9, R2, 0x1, 0x1f ;  /* 0x0c201f0002097f89 */ /* 0x000ee200000e0000 */
[----:B-----5:R-:W-:-:S02]  /*95f0*/  FMNMX.FTZ R235, R4, R11, !PT ;  /* 0x0000000b04eb7209 */ /* 0x020fc40007810000 */
[----:B------:R-:W-:Y:S01]  /*9600*/  IMAD.WIDE.U32 R248, R7, -0x326172a9, RZ ;  /* 0xcd9e8d5707f87825 */ /* 0x000fe200078e00ff */
[----:B------:R-:W-:Y:S01]  /*9610*/  LOP3.LUT R4, R13, UR12, R180, 0x96, !PT ;  /* 0x0000000c0d047c12 */ /* 0x000fe2000f8e96b4 */
[----:B------:R-:W4:Y:S01]  /*9620*/  SHFL.BFLY PT, R10, R3, 0x1, 0x1f ;  /* 0x0c201f00030a7f89 */ /* 0x000f2200000e0000 */
[C---:B------:R-:W-:Y:S01]  /*9630*/  FSETP.NEU.FTZ.AND P4, PT, R235.reuse, -INF , PT ;  /* 0xff800000eb00780b */ /* 0x040fe20003f9d000 */
[----:B------:R-:W-:Y:S01]  /*9640*/  FMUL.FTZ R17, R235, c[0x0][0x23c] ;  /* 0x00008f00eb117a20 */ /* 0x000fe20000410000 */
[----:B------:R-:W-:Y:S01]  /*9650*/  LOP3.LUT R7, R249, UR10, R12, 0x96, !PT ;  /* 0x0000000af9077c12 */ /* 0x000fe2000f8e960c */
[----:B------:R-:W-:-:S03]  /*9660*/  IMAD.WIDE.U32 R4, R4, -0x2daee0ad, RZ ;  /* 0xd2511f5304047825 */ /* 0x000fc600078e00ff */
[----:B------:R-:W-:Y:S02]  /*9670*/  FSEL R17, R17, RZ, P4 ;  /* 0x000000ff11117208 */ /* 0x000fe40002000000 */
[----:B------:R-:W-:Y:S01]  /*9680*/  LOP3.LUT R11, R5, UR9, R172, 0x96, !PT ;  /* 0x00000009050b7c12 */ /* 0x000fe2000f8e96ac */
[----:B------:R-:W-:Y:S01]  /*9690*/  IMAD.WIDE.U32 R172, R7, -0x2daee0ad, RZ ;  /* 0xd2511f5307ac7825 */ /* 0x000fe200078e00ff */
[----:B--2---:R-:W-:-:S03]  /*96a0*/  FMNMX.FTZ R234, R0, R8, !PT ;  /* 0x0000000800ea7209 */ /* 0x004fc60007810000 */
[--C-:B------:R-:W-:Y:S01]  /*96b0*/  FFMA.FTZ R0, R23, c[0x0][0x23c], -R17.reuse ;  /* 0x00008f0017007a23 */ /* 0x100fe20000010811 */
[----:B------:R-:W-:Y:S01]  /*96c0*/  LOP3.LUT R12, R173, UR7, R4, 0x96, !PT ;  /* 0x00000007ad0c7c12 */ /* 0x000fe2000f8e9604 */
[C---:B------:R-:W-:Y:S01]  /*96d0*/  FMUL.FTZ R18, R234.reuse, c[0x0][0x23c] ;  /* 0x00008f00ea127a20 */ /* 0x040fe20000410000 */
[----:B------:R-:W2:Y:S01]  /*96e0*/  LDC.U8 R4, c[0x0][0x2d8] ;  /* 0x0000b600ff047b82 */ /* 0x000ea20000000000 */
[----:B------:R-:W-:Y:S01]  /*96f0*/  FSETP.NEU.FTZ.AND P1, PT, R234, -INF , PT ;  /* 0xff800000ea00780b */ /* 0x000fe20003f3d000 */
[----:B------:R5:W-:Y:S01]  /*9700*/  MUFU.EX2 R228, R0 ;  /* 0x0000000000e47308 */ /* 0x000be20000000800 */
[----:B---3--:R-:W-:Y:S02]  /*9710*/  FMNMX.FTZ R233, R2, R9, !PT ;  /* 0x0000000902e97209 */ /* 0x008fe40007810000 */
[----:B------:R-:W-:Y:S01]  /*9720*/  FSEL R18, R18, RZ, P1 ;  /* 0x000000ff12127208 */ /* 0x000fe20000800000 */
[--C-:B------:R-:W-:Y:S01]  /*9730*/  FFMA.FTZ R6, R33, c[0x0][0x23c], -R17.reuse ;  /* 0x00008f0021067a23 */ /* 0x100fe20000010811 */
[----:B------:R-:W-:Y:S01]  /*9740*/  FSETP.NEU.FTZ.AND P5, PT, R233, -INF , PT ;  /* 0xff800000e900780b */ /* 0x000fe20003fbd000 */
[--C-:B------:R-:W-:Y:S01]  /*9750*/  FFMA.FTZ R5, R32, c[0x0][0x23c], -R17.reuse ;  /* 0x00008f0020057a23 */ /* 0x100fe20000010811 */
[----:B----4-:R-:W-:Y:S01]  /*9760*/  FMNMX.FTZ R232, R3, R10, !PT ;  /* 0x0000000a03e87209 */ /* 0x010fe20007810000 */
[----:B-----5:R-:W-:-:S04]  /*9770*/  FFMA.FTZ R0, R20, c[0x0][0x23c], -R17 ;  /* 0x00008f0014007a23 */ /* 0x020fc80000010811 */
[----:B------:R3:W-:Y:S01]  /*9780*/  MUFU.EX2 R229, R0 ;  /* 0x0000000000e57308 */ /* 0x0007e20000000800 */
[----:B------:R-:W-:Y:S02]  /*9790*/  FSEL R2, R233, RZ, P5 ;  /* 0x000000ffe9027208 */ /* 0x000fe40002800000 */
[----:B------:R-:W-:-:S05]  /*97a0*/  FSETP.NEU.FTZ.AND P6, PT, R232, -INF , PT ;  /* 0xff800000e800780b */ /* 0x000fca0003fdd000 */
[----:B------:R-:W-:Y:S01]  /*97b0*/  MUFU.EX2 R177, R6 ;  /* 0x0000000600b17308 */ /* 0x000fe20000000800 */
[----:B---3--:R-:W-:-:S07]  /*97c0*/  FFMA.FTZ R0, R34, c[0x0][0x23c], -R18 ;  /* 0x00008f0022007a23 */ /* 0x008fce0000010812 */
[----:B------:R-:W3:Y:S01]  /*97d0*/  MUFU.EX2 R193, R5 ;  /* 0x0000000500c17308 */ /* 0x000ee20000000800 */
[----:B------:R-:W-:Y:S01]  /*97e0*/  FADD.FTZ R20, R135, -R2 ;  /* 0x8000000287147221 */ /* 0x000fe20000010000 */
[----:B------:R-:W-:-:S06]  /*97f0*/  FSEL R2, R234, RZ, P1 ;  /* 0x000000ffea027208 */ /* 0x000fcc0000800000 */
[----:B------:R4:W-:Y:S01]  /*9800*/  MUFU.EX2 R182, R0 ;  /* 0x0000000000b67308 */ /* 0x0009e20000000800 */
[----:B------:R-:W-:Y:S01]  /*9810*/  FSEL R3, R232, RZ, P6 ;  /* 0x000000ffe8037208 */ /* 0x000fe20003000000 */
[----:B------:R-:W-:Y:S01]  /*9820*/  FADD.FTZ R23, R137, -R2 ;  /* 0x8000000289177221 */ /* 0x000fe20000010000 */
[----:B--2---:R-:W-:Y:S01]  /*9830*/  PRMT R180, R4, 0x7054, R4 ;  /* 0x0000705404b47816 */ /* 0x004fe20000000004 */
[--C-:B------:R-:W-:Y:S02]  /*9840*/  FFMA.FTZ R2, R22, c[0x0][0x23c], -R18.reuse ;  /* 0x00008f0016027a23 */ /* 0x100fe40000010812 */
[----:B----4-:R-:W-:-:S04]  /*9850*/  FFMA.FTZ R0, R27, c[0x0][0x23c], -R18 ;  /* 0x00008f001b007a23 */ /* 0x010fc80000010812 */
[----:B------:R2:W4:Y:S01]  /*9860*/  MUFU.EX2 R194, R0 ;  /* 0x0000000000c27308 */ /* 0x0005220000000800 */
[----:B------:R-:W-:Y:S01]  /*9870*/  FADD.FTZ R10, R136, -R3 ;  /* 0x80000003880a7221 */ /* 0x000fe20000010000 */
[----:B------:R-:W-:Y:S01]  /*9880*/  FSEL R3, R235, RZ, P4 ;  /* 0x000000ffeb037208 */ /* 0x000fe20002000000 */
[----:B------:R-:W-:-:S05]  /*9890*/  HSET2.LE.AND R4, R15, R180, PT ;  /* 0x000000b40f047233 */ /* 0x000fca0003803000 */
[----:B------:R-:W-:Y:S01]  /*98a0*/  MUFU.EX2 R230, R2 ;  /* 0x0000000200e67308 */ /* 0x000fe20000000800 */
[----:B--2---:R-:W-:-:S07]  /*98b0*/  FFMA.FTZ R0, R24, c[0x0][0x23c], -R18 ;  /* 0x00008f0018007a23 */ /* 0x004fce0000010812 */
[----:B------:R3:W2:Y:S01]  /*98c0*/  MUFU.EX2 R181, R0 ;  /* 0x0000000000b57308 */ /* 0x0006a20000000800 */
[----:B------:R-:W-:Y:S01]  /*98d0*/  FADD.FTZ R14, R134, -R3 ;  /* 0x80000003860e7221 */ /* 0x000fe20000010000 */
[--C-:B------:R-:W-:Y:S01]  /*98e0*/  HSET2.LE.AND R5, R16, R180.reuse, PT ;  /* 0x000000b410057233 */ /* 0x100fe20003803000 */
[----:B------:R-:W-:Y:S01]  /*98f0*/  FMUL.FTZ R3, R232, c[0x0][0x23c] ;  /* 0x00008f00e8037a20 */ /* 0x000fe20000410000 */
[----:B------:R-:W-:Y:S01]  /*9900*/  HSET2.LE.AND R6, R25, R180, PT ;  /* 0x000000b419067233 */ /* 0x000fe20003803000 */
[----:B---3--:R-:W-:-:S04]  /*9910*/  F2FP.BF16.PACK_AB R0, R193, R177 ;  /* 0x000000b1c100723e */ /* 0x008fc800000010ff */
[----:B------:R-:W-:Y:S02]  /*9920*/  LOP3.LUT R4, R4, R0, RZ, 0xc0, !PT ;  /* 0x0000000004047212 */ /* 0x000fe400078ec0ff */
[----:B----4-:R-:W-:Y:S02]  /*9930*/  F2FP.BF16.PACK_AB R0, R194, R182 ;  /* 0x000000b6c200723e */ /* 0x010fe400000010ff */
[----:B------:R-:W-:Y:S02]  /*9940*/  FSEL R3, R3, RZ, P6 ;  /* 0x000000ff03037208 */ /* 0x000fe40003000000 */
[----:B------:R-:W-:Y:S02]  /*9950*/  LOP3.LUT R5, R5, R0, RZ, 0xc0, !PT ;  /* 0x0000000005057212 */ /* 0x000fe400078ec0ff */
[----:B------:R-:W-:Y:S01]  /*9960*/  F2FP.BF16.PACK_AB R0, R229, R228 ;  /* 0x000000e4e500723e */ /* 0x000fe200000010ff */
[----:B------:R-:W-:Y:S01]  /*9970*/  FMUL.FTZ R16, R233, c[0x0][0x23c] ;  /* 0x00008f00e9107a20 */ /* 0x000fe20000410000 */
[----:B------:R-:W-:Y:S01]  /*9980*/  HSET2.LE.AND R7, R21, R180, PT ;  /* 0x000000b415077233 */ /* 0x000fe20003803000 */
[----:B------:R-:W-:Y:S01]  /*9990*/  FFMA.FTZ R2, R133, c[0x0][0x23c], -R3 ;  /* 0x00008f0085027a23 */ /* 0x000fe20000010803 */
[----:B------:R-:W-:-:S02]  /*99a0*/  LOP3.LUT R6, R6, R0, RZ, 0xc0, !PT ;  /* 0x0000000006067212 */ /* 0x000fc400078ec0ff */
[----:B--2---:R-:W-:Y:S01]  /*99b0*/  F2FP.BF16.PACK_AB R0, R230, R181 ;  /* 0x000000b5e600723e */ /* 0x004fe200000010ff */
[----:B------:R2:W-:Y:S01]  /*99c0*/  MUFU.EX2 R236, R2 ;  /* 0x0000000200ec7308 */ /* 0x0005e20000000800 */
[----:B------:R-:W-:Y:S01]  /*99d0*/  FSEL R16, R16, RZ, P5 ;  /* 0x000000ff10107208 */ /* 0x000fe20002800000 */
[----:B------:R-:W-:Y:S01]  /*99e0*/  IMAD.WIDE.U32 R12, R12, -0x326172a9, RZ ;  /* 0xcd9e8d570c0c7825 */ /* 0x000fe200078e00ff */
[----:B------:R-:W-:-:S03]  /*99f0*/  LOP3.LUT R7, R7, R0, RZ, 0xc0, !PT ;  /* 0x0000000007077212 */ /* 0x000fc600078ec0ff */
[--C-:B------:R-:W-:Y:S02]  /*9a00*/  FFMA.FTZ R0, R26, c[0x0][0x23c], -R3.reuse ;  /* 0x00008f001a007a23 */ /* 0x100fe40000010803 */
[--C-:B------:R-:W-:Y:S02]  /*9a10*/  FFMA.FTZ R8, R139, c[0x0][0x23c], -R16.reuse ;  /* 0x00008f008b087a23 */ /* 0x100fe40000010810 */
[----:B------:R-:W-:Y:S01]  /*9a20*/  FFMA.FTZ R9, R138, c[0x0][0x23c], -R16 ;  /* 0x00008f008a097a23 */ /* 0x000fe20000010810 */
[----:B------:R3:W-:Y:S01]  /*9a30*/  MUFU.EX2 R183, R0 ;  /* 0x0000000000b77308 */ /* 0x0007e20000000800 */
[----:B--2---:R-:W-:Y:S02]  /*9a40*/  FFMA.FTZ R2, R132, c[0x0][0x23c], -R3 ;  /* 0x00008f0084027a23 */ /* 0x004fe40000010803 */
[----:B------:R-:W-:-:S05]  /*9a50*/  IMAD.WIDE.U32 R132, R11, -0x326172a9, RZ ;  /* 0xcd9e8d570b847825 */ /* 0x000fca00078e00ff */
[----:B------:R2:W-:Y:S01]  /*9a60*/  MUFU.EX2 R252, R8 ;  /* 0x0000000800fc7308 */ /* 0x0005e20000000800 */
[----:B---3--:R-:W-:-:S07]  /*9a70*/  LOP3.LUT R0, R13, UR17, R132, 0x96, !PT ;  /* 0x000000110d007c12 */ /* 0x008fce000f8e9684 */
[----:B------:R3:W-:Y:S08]  /*9a80*/  MUFU.EX2 R192, R2 ;  /* 0x0000000200c07308 */ /* 0x0007f00000000800 */
[----:B------:R4:W5:Y:S01]  /*9a90*/  MUFU.EX2 R251, R9 ;  /* 0x0000000900fb7308 */ /* 0x0009620000000800 */
[----:B--2---:R-:W-:Y:S01]  /*9aa0*/  LOP3.LUT R8, R0, 0xff, RZ, 0xc0, !PT ;  /* 0x000000ff00087812 */ /* 0x004fe200078ec0ff */
[----:B---3--:R-:W-:-:S06]  /*9ab0*/  FFMA.FTZ R2, R30, c[0x0][0x23c], -R3 ;  /* 0x00008f001e027a23 */ /* 0x008fcc0000010803 */
[----:B------:R2:W3:Y:S01]  /*9ac0*/  MUFU.EX2 R195, R2 ;  /* 0x0000000200c37308 */ /* 0x0004e20000000800 */
[----:B----4-:R-:W-:-:S04]  /*9ad0*/  SHF.R.U32.HI R9, RZ, 0x10, R0 ;  /* 0x00000010ff097819 */ /* 0x010fc80000011600 */
[----:B------:R-:W-:Y:S02]  /*9ae0*/  LOP3.LUT R9, R9, 0xff, RZ, 0xc0, !PT ;  /* 0x000000ff09097812 */ /* 0x000fe400078ec0ff */
[----:B--2---:R-:W-:Y:S02]  /*9af0*/  LOP3.LUT R2, R0, 0xffff, RZ, 0xc0, !PT ;  /* 0x0000ffff00027812 */ /* 0x004fe400078ec0ff */
[----:B------:R-:W-:-:S04]  /*9b00*/  SHF.R.U32.HI R0, RZ, 0x18, R0 ;  /* 0x00000018ff007819 */ /* 0x000fc80000011600 */
[----:B------:R-:W-:Y:S02]  /*9b10*/  PRMT R9, R9, 0x5410, R0 ;  /* 0x0000541009097816 */ /* 0x000fe40000000000 */
[----:B-----5:R-:W-:-:S03]  /*9b20*/  F2FP.BF16.PACK_AB R0, R251, R252 ;  /* 0x000000fcfb00723e */ /* 0x020fc600000010ff */
[----:B------:R-:W-:Y:S01]  /*9b30*/  HSET2.LE.AND R9, R9, R180, PT ;  /* 0x000000b409097233 */ /* 0x000fe20003803000 */
[----:B------:R-:W-:Y:S01]  /*9b40*/  SHF.R.U32.HI R2, RZ, 0x8, R2 ;  /* 0x00000008ff027819 */ /* 0x000fe20000011602 */
[----:B------:R-:W-:Y:S01]  /*9b50*/  FMUL.FTZ R19, R10, c[0x0][0x23c] ;  /* 0x00008f000a137a20 */ /* 0x000fe20000410000 */
[----:B------:R-:W-:Y:S02]  /*9b60*/  SHF.R.U32.HI R11, RZ, 0x10, R12 ;  /* 0x00000010ff0b7819 */ /* 0x000fe4000001160c */
[----:B------:R-:W-:Y:S01]  /*9b70*/  LOP3.LUT R9, R9, R0, RZ, 0xc0, !PT ;  /* 0x0000000009097212 */ /* 0x000fe200078ec0ff */
[----:B------:R-:W-:Y:S01]  /*9b80*/  FMUL.FTZ R14, R14, c[0x0][0x23c] ;  /* 0x00008f000e0e7a20 */ /* 0x000fe20000410000 */
[----:B------:R-:W-:Y:S02]  /*9b90*/  PRMT R8, R8, 0x5410, R2 ;  /* 0x0000541008087816 */ /* 0x000fe40000000002 */
[C---:B------:R-:W-:Y:S02]  /*9ba0*/  LOP3.LUT R10, R12.reuse, 0xffff, RZ, 0xc0, !PT ;  /* 0x0000ffff0c0a7812 */ /* 0x040fe400078ec0ff */
[----:B------:R-:W-:-:S02]  /*9bb0*/  LOP3.LUT R0, R12, 0xff, RZ, 0xc0, !PT ;  /* 0x000000ff0c007812 */ /* 0x000fc400078ec0ff */
[----:B------:R-:W-:Y:S02]  /*9bc0*/  SHF.R.U32.HI R12, RZ, 0x18, R12 ;  /* 0x00000018ff0c7819 */ /* 0x000fe4000001160c */
[----:B------:R-:W-:Y:S01]  /*9bd0*/  LOP3.LUT R11, R11, 0xff, RZ, 0xc0, !PT ;  /* 0x000000ff0b0b7812 */ /* 0x000fe200078ec0ff */
[----:B------:R-:W-:Y:S01]  /*9be0*/  HSET2.LE.AND R8, R8, R180, PT ;  /* 0x000000b408087233 */ /* 0x000fe20003803000 */
[----:B------:R-:W-:Y:S01]  /*9bf0*/  F2FP.BF16.PACK_AB R2, R192, R236 ;  /* 0x000000ecc002723e */ /* 0x000fe200000010ff */
[----:B------:R2:W-:Y:S01]  /*9c00*/  MUFU.EX2 R21, R14 ;  /* 0x0000000e00157308 */ /* 0x0005e20000000800 */
[----:B------:R-:W-:Y:S02]  /*9c10*/  PRMT R11, R11, 0x5410, R12 ;  /* 0x000054100b0b7816 */ /* 0x000fe4000000000c */
[----:B------:R-:W-:Y:S01]  /*9c20*/  LOP3.LUT R8, R8, R2, RZ, 0xc0, !PT ;  /* 0x0000000208087212 */ /* 0x000fe200078ec0ff */
[----:B------:R-:W-:Y:S02]  /*9c30*/  FFMA.FTZ R2, R35, c[0x0][0x23c], -R16 ;  /* 0x00008f0023027a23 */ /* 0x000fe40000010810 */
[----:B------:R-:W-:-:S02]  /*9c40*/  FMUL.FTZ R20, R20, c[0x0][0x23c] ;  /* 0x00008f0014147a20 */ /* 0x000fc40000410000 */
[----:B------:R4:W-:Y:S01]  /*9c50*/  MUFU.EX2 R250, R2 ;  /* 0x0000000200fa7308 */ /* 0x0009e20000000800 */
[----:B--2---:R-:W2:Y:S07]  /*9c60*/  LDSM.16.MT88.4 R12, [R201+0xa000] ;  /* 0x00a00000c90c783b */ /* 0x004eae0000004200 */
[----:B------:R5:W-:Y:S01]  /*9c70*/  MUFU.EX2 R22, R20 ;  /* 0x0000001400167308 */ /* 0x000be20000000800 */
[----:B------:R-:W-:Y:S01]  /*9c80*/  SHF.R.U32.HI R10, RZ, 0x8, R10 ;  /* 0x00000008ff0a7819 */ /* 0x000fe2000001160a */
[----:B----4-:R-:W-:-:S06]  /*9c90*/  FFMA.FTZ R2, R28, c[0x0][0x23c], -R16 ;  /* 0x00008f001c027a23 */ /* 0x010fcc0000010810 */
[----:B------:R-:W4:Y:S01]  /*9ca0*/  MUFU.EX2 R249, R2 ;  /* 0x0000000200f97308 */ /* 0x000f220000000800 */
[----:B-----5:R-:W-:Y:S01]  /*9cb0*/  FMUL.FTZ R20, R23, c[0x0][0x23c] ;  /* 0x00008f0017147a20 */ /* 0x020fe20000410000 */
[----:B------:R-:W-:-:S06]  /*9cc0*/  PRMT R10, R0, 0x5410, R10 ;  /* 0x00005410000a7816 */ /* 0x000fcc000000000a */
[----:B------:R-:W5:Y:S01]  /*9cd0*/  MUFU.EX2 R19, R19 ;  /* 0x0000001300137308 */ /* 0x000f620000000800 */
[----:B---3--:R-:W-:-:S07]  /*9ce0*/  F2FP.BF16.PACK_AB R0, R183, R195 ;  /* 0x000000c3b700723e */ /* 0x008fce00000010ff */
[----:B------:R-:W3:Y:S01]  /*9cf0*/  MUFU.EX2 R20, R20 ;  /* 0x0000001400147308 */ /* 0x000ee20000000800 */
[--C-:B------:R-:W-:Y:S02]  /*9d00*/  HSET2.LE.AND R10, R10, R180.reuse, PT ;  /* 0x000000b40a0a7233 */ /* 0x100fe40003803000 */
[----:B------:R-:W-:-:S03]  /*9d10*/  HSET2.LE.AND R11, R11, R180, PT ;  /* 0x000000b40b0b7233 */ /* 0x000fc60003803000 */
[----:B------:R-:W-:Y:S02]  /*9d20*/  LOP3.LUT R10, R10, R0, RZ, 0xc0, !PT ;  /* 0x000000000a0a7212 */ /* 0x000fe400078ec0ff */
[----:B----4-:R-:W-:Y:S01]  /*9d30*/  F2FP.BF16.PACK_AB R0, R249, R250 ;  /* 0x000000faf900723e */ /* 0x010fe200000010ff */
[-C--:B-----5:R-:W-:Y:S02]  /*9d40*/  FMUL.FTZ R140, R140, R19.reuse ;  /* 0x000000138c8c7220 */ /* 0x0a0fe40000410000 */
[----:B------:R-:W-:Y:S01]  /*9d50*/  FMUL.FTZ R141, R141, R19 ;  /* 0x000000138d8d7220 */ /* 0x000fe20000410000 */
[----:B------:R-:W-:Y:S01]  /*9d60*/  LOP3.LUT R11, R11, R0, RZ, 0xc0, !PT ;  /* 0x000000000b0b7212 */ /* 0x000fe200078ec0ff */
[-C--:B------:R-:W-:Y:S02]  /*9d70*/  FMUL.FTZ R142, R142, R22.reuse ;  /* 0x000000168e8e7220 */ /* 0x080fe40000410000 */
[----:B------:R-:W-:Y:S02]  /*9d80*/  FMUL.FTZ R143, R143, R22 ;  /* 0x000000168f8f7220 */ /* 0x000fe40000410000 */
[----:B------:R-:W-:-:S02]  /*9d90*/  FMUL.FTZ R144, R144, R21 ;  /* 0x0000001590907220 */ /* 0x000fc40000410000 */
[-C--:B------:R-:W-:Y:S02]  /*9da0*/  FMUL.FTZ R145, R145, R21.reuse ;  /* 0x0000001591917220 */ /* 0x080fe40000410000 */
[-C--:B---3--:R-:W-:Y:S02]  /*9db0*/  FMUL.FTZ R146, R146, R20.reuse ;  /* 0x0000001492927220 */ /* 0x088fe40000410000 */
        /* <DEDUP_REMOVED lines=9> */
[----:B------:R-:W-:Y:S01]  /*9e50*/  MOV R29, R244 ;  /* 0x000000f4001d7202 */ /* 0x000fe20000000f00 */
[-C--:B--2---:R-:W-:Y:S08]  /*9e60*/  HMMA.16816.F32.BF16 R140, R8, R12.reuse, R140 ;  /* 0x0000000c088c723c */ /* 0x084ff0000004188c */
[C---:B------:R-:W-:Y:S08]  /*9e70*/  HMMA.16816.F32.BF16 R144, R4.reuse, R12, R144 ;  /* 0x0000000c0490723c */ /* 0x040ff00000041890 */
[-C--:B------:R-:W-:Y:S08]  /*9e80*/  HMMA.16816.F32.BF16 R148, R4, R14.reuse, R148 ;  /* 0x0000000e0494723c */ /* 0x080ff00000041894 */
[----:B-1----:R-:W-:Y:S01]  /*9e90*/  HMMA.16816.F32.BF16 R244, R8, R14, R152 ;  /* 0x0000000e08f4723c */ /* 0x002fe20000041898 */
        /* <DEDUP_REMOVED lines=17> */
[----:B------:R-:W-:Y:S02]  /*9fb0*/  MOV R153, R183 ;  /* 0x000000b700997202 */ /* 0x000fe40000000f00 */
        /* <DEDUP_REMOVED lines=124> */
[----:B------:R-:W-:-:S02]  /*a780*/  FFMA.FTZ R0, R198, c[0x0][0x23c], -R3 ;  /* 0x00008f00c6007a23 */ /* 0x000fc40000010803 */
[----:B------:R-:W-:Y:S02]  /*a790*/  IMAD.MOV.U32 R66, RZ, RZ, R177 ;  /* 0x000000ffff427224 */ /* 0x000fe400078e00b1 */
[----:B------:R2:W-:Y:S01]  /*a7a0*/  MUFU.EX2 R177, R0 ;  /* 0x0000000000b17308 */ /* 0x0005e20000000800 */
[-C--:B------:R-:W-:Y:S02]  /*a7b0*/  FMUL.FTZ R120, R120, R21.reuse ;  /* 0x0000001578787220 */ /* 0x080fe40000410000 */
[----:B------:R-:W-:Y:S02]  /*a7c0*/  FMUL.FTZ R121, R121, R21 ;  /* 0x0000001579797220 */ /* 0x000fe40000410000 */
[----:B--2---:R-:W-:-:S04]  /*a7d0*/  FFMA.FTZ R0, R190, c[0x0][0x23c], -R3 ;  /* 0x00008f00be007a23 */ /* 0x004fc80000010803 */
[----:B------:R2:W-:Y:S01]  /*a7e0*/  MUFU.EX2 R190, R0 ;  /* 0x0000000000be7308 */ /* 0x0005e20000000800 */
[-C--:B------:R-:W-:Y:S02]  /*a7f0*/  FMUL.FTZ R124, R124, R21.reuse ;  /* 0x000000157c7c7220 */ /* 0x080fe40000410000 */
[----:B------:R-:W-:Y:S02]  /*a800*/  FMUL.FTZ R125, R125, R21 ;  /* 0x000000157d7d7220 */ /* 0x000fe40000410000 */
[-C--:B------:R-:W-:Y:S02]  /*a810*/  FMUL.FTZ R122, R122, R20.reuse ;  /* 0x000000147a7a7220 */ /* 0x080fe40000410000 */
[-C--:B------:R-:W-:Y:S02]  /*a820*/  FMUL.FTZ R123, R123, R20.reuse ;  /* 0x000000147b7b7220 */ /* 0x080fe40000410000 */
[----:B------:R-:W-:Y:S02]  /*a830*/  FMUL.FTZ R126, R126, R20 ;  /* 0x000000147e7e7220 */ /* 0x000fe40000410000 */
[----:B--2---:R-:W-:-:S04]  /*a840*/  FFMA.FTZ R0, R184, c[0x0][0x23c], -R3 ;  /* 0x00008f00b8007a23 */ /* 0x004fc80000010803 */
[----:B------:R2:W-:Y:S01]  /*a850*/  MUFU.EX2 R184, R0 ;  /* 0x0000000000b87308 */ /* 0x0005e20000000800 */
[----:B------:R-:W-:Y:S01]  /*a860*/  FMUL.FTZ R127, R127, R20 ;  /* 0x000000147f7f7220 */ /* 0x000fe20000410000 */
[----:B------:R-:W-:Y:S01]  /*a870*/  LOP3.LUT R2, R237, UR8, R174, 0x96, !PT ;  /* 0x00000008ed027c12 */ /* 0x000fe2000f8e96ae */
[-C--:B------:R-:W-:Y:S02]  /*a880*/  FMUL.FTZ R116, R116, R19.reuse ;  /* 0x0000001374747220 */ /* 0x080fe40000410000 */
[----:B------:R-:W-:Y:S02]  /*a890*/  FMUL.FTZ R117, R117, R19 ;  /* 0x0000001375757220 */ /* 0x000fe40000410000 */
[-C--:B------:R-:W-:Y:S02]  /*a8a0*/  FMUL.FTZ R118, R118, R22.reuse ;  /* 0x0000001676767220 */ /* 0x080fe40000410000 */
[----:B------:R-:W-:Y:S02]  /*a8b0*/  FMUL.FTZ R119, R119, R22 ;  /* 0x0000001677777220 */ /* 0x000fe40000410000 */
[----:B--2---:R-:W-:-:S02]  /*a8c0*/  FFMA.FTZ R0, R178, c[0x0][0x23c], -R3 ;  /* 0x00008f00b2007a23 */ /* 0x004fc40000010803 */
[-C--:B------:R-:W-:Y:S02]  /*a8d0*/  FMUL.FTZ R128, R128, R19.reuse ;  /* 0x0000001380807220 */ /* 0x080fe40000410000 */
[----:B------:R2:W-:Y:S01]  /*a8e0*/  MUFU.EX2 R178, R0 ;  /* 0x0000000000b27308 */ /* 0x0005e20000000800 */
[----:B------:R-:W-:Y:S02]  /*a8f0*/  FMUL.FTZ R129, R129, R19 ;  /* 0x0000001381817220 */ /* 0x000fe40000410000 */
[-C--:B------:R-:W-:Y:S02]  /*a900*/  FMUL.FTZ R130, R130, R22.reuse ;  /* 0x0000001682827220 */ /* 0x080fe40000410000 */
[----:B------:R-:W-:Y:S01]  /*a910*/  FMUL.FTZ R131, R131, R22 ;  /* 0x0000001683837220 */ /* 0x000fe20000410000 */
[----:B-1----:R-:W-:Y:S01]  /*a920*/  HMMA.16816.F32.BF16 R120, R4, R12, R120 ;  /* 0x0000000c0478723c */ /* 0x002fe20000041878 */
[----:B------:R-:W-:Y:S01]  /*a930*/  IMAD.WIDE.U32 R2, R2, -0x2daee0ad, RZ ;  /* 0xd2511f5302027825 */ /* 0x000fe200078e00ff */
[----:B------:R-:W-:-:S03]  /*a940*/  MOV R65, R31 ;  /* 0x0000001f00417202 */ /* 0x000fc60000000f00 */
[----:B--2---:R-:W-:-:S03]  /*a950*/  FFMA.FTZ R0, R199, c[0x0][0x23c], -R16 ;  /* 0x00008f00c7007a23 */ /* 0x004fc60000010810 */
[----:B------:R-:W-:Y:S01]  /*a960*/  HMMA.16816.F32.BF16 R24, R4, R14, R124 ;  /* 0x0000000e0418723c */ /* 0x000fe2000004187c */
[----:B------:R1:W-:Y:S01]  /*a970*/  MUFU.EX2 R135, R0 ;  /* 0x0000000000877308 */ /* 0x0003e20000000800 */
[----:B------:R-:W-:-:S05]  /*a980*/  MOV R64, R29 ;  /* 0x0000001d00407202 */ /* 0x000fca0000000f00 */
[----:B------:R-:W-:Y:S01]  /*a990*/  LOP3.LUT R6, R133, UR8, R248, 0x96, !PT ;  /* 0x0000000885067c12 */ /* 0x000fe2000f8e96f8 */
[----:B------:R-:W-:Y:S01]  /*a9a0*/  FFMA.FTZ R5, R179, c[0x0][0x23c], -R16 ;  /* 0x00008f00b3057a23 */ /* 0x000fe20000010810 */
[----:B------:R-:W-:Y:S01]  /*a9b0*/  HMMA.16816.F32.BF16 R116, R8, R12, R116 ;  /* 0x0000000c0874723c */ /* 0x000fe20000041874 */
[----:B------:R-:W-:Y:S02]  /*a9c0*/  LOP3.LUT R4, R3, UR18, R176, 0x96, !PT ;  /* 0x0000001203047c12 */ /* 0x000fe4000f8e96b0 */
[----:B------:R2:W-:Y:S01]  /*a9d0*/  MUFU.EX2 R173, R5 ;  /* 0x0000000500ad7308 */ /* 0x0005e20000000800 */
[----:B-1----:R-:W-:-:S04]  /*a9e0*/  FFMA.FTZ R0, R196, c[0x0][0x23c], -R16 ;  /* 0x00008f00c4007a23 */ /* 0x002fc80000010810 */
[----:B------:R-:W-:Y:S01]  /*a9f0*/  HMMA.16816.F32.BF16 R28, R8, R14, R128 ;  /* 0x0000000e081c723c */ /* 0x000fe20000041880 */
[----:B------:R-:W-:Y:S02]  /*aa00*/  LOP3.LUT R13, R2, 0xff, RZ, 0xc0, !PT ;  /* 0x000000ff020d7812 */ /* 0x000fe400078ec0ff */
[----:B------:R1:W-:Y:S01]  /*aa10*/  MUFU.EX2 R175, R0 ;  /* 0x0000000000af7308 */ /* 0x0003e20000000800 */
[----:B------:R-:W-:-:S03]  /*aa20*/  SHF.R.U32.HI R12, RZ, 0x10, R2 ;  /* 0x00000010ff0c7819 */ /* 0x000fc60000011602 */
[----:B------:R-:W-:Y:S01]  /*aa30*/  LOP3.LUT R8, R2, 0xffff, RZ, 0xc0, !PT ;  /* 0x0000ffff02087812 */ /* 0x000fe200078ec0ff */
[----:B--2---:R-:W-:Y:S01]  /*aa40*/  FFMA.FTZ R5, R239, c[0x0][0x23c], -R17 ;  /* 0x00008f00ef057a23 */ /* 0x004fe20000010811 */
[----:B------:R-:W-:Y:S01]  /*aa50*/  SHF.R.U32.HI R14, RZ, 0x18, R2 ;  /* 0x00000018ff0e7819 */ /* 0x000fe20000011602 */
[----:B------:R-:W-:Y:S02]  /*aa60*/  IMAD.WIDE.U32 R2, R6, -0x2daee0ad, RZ ;  /* 0xd2511f5306027825 */ /* 0x000fe400078e00ff */
[----:B------:R2:W-:Y:S02]  /*aa70*/  MUFU.EX2 R133, R5 ;  /* 0x0000000500857308 */ /* 0x0005e40000000800 */
[----:B-1----:R-:W-:Y:S01]  /*aa80*/  FFMA.FTZ R0, R185, c[0x0][0x23c], -R16 ;  /* 0x00008f00b9007a23 */ /* 0x002fe20000010810 */
[----:B------:R-:W-:-:S05]  /*aa90*/  LOP3.LUT R11, R2, 0xff, RZ, 0xc0, !PT ;  /* 0x000000ff020b7812 */ /* 0x000fca00078ec0ff */
[----:B------:R1:W-:Y:S01]  /*aaa0*/  MUFU.EX2 R174, R0 ;  /* 0x0000000000ae7308 */ /* 0x0003e20000000800 */
[--C-:B------:R-:W-:Y:S02]  /*aab0*/  SHF.R.U32.HI R10, RZ, 0x10, R2.reuse ;  /* 0x00000010ff0a7819 */ /* 0x100fe40000011602 */
[----:B------:R-:W-:Y:S02]  /*aac0*/  SHF.R.U32.HI R7, RZ, 0x18, R2 ;  /* 0x00000018ff077819 */ /* 0x000fe40000011602 */
[----:B--2---:R-:W-:Y:S01]  /*aad0*/  LOP3.LUT R5, R2, 0xffff, RZ, 0xc0, !PT ;  /* 0x0000ffff02057812 */ /* 0x004fe200078ec0ff */
[--C-:B------:R-:W-:Y:S01]  /*aae0*/  FFMA.FTZ R2, R186, c[0x0][0x23c], -R17.reuse ;  /* 0x00008f00ba027a23 */ /* 0x100fe20000010811 */
[----:B-1----:R-:W-:Y:S01]  /*aaf0*/  LOP3.LUT R0, R3, UR18, R172, 0x96, !PT ;  /* 0x0000001203007c12 */ /* 0x002fe2000f8e96ac */
[----:B------:R-:W-:Y:S02]  /*ab00*/  FFMA.FTZ R3, R189, c[0x0][0x23c], -R17 ;  /* 0x00008f00bd037a23 */ /* 0x000fe40000010811 */
[----:B------:R1:W-:Y:S01]  /*ab10*/  MUFU.EX2 R132, R2 ;  /* 0x0000000200847308 */ /* 0x0003e20000000800 */
[--C-:B------:R-:W-:Y:S01]  /*ab20*/  FFMA.FTZ R6, R188, c[0x0][0x23c], -R18.reuse ;  /* 0x00008f00bc067a23 */ /* 0x100fe20000010812 */
[----:B------:R-:W-:Y:S01]  /*ab30*/  SHF.R.U32.HI R5, RZ, 0x8, R5 ;  /* 0x00000008ff057819 */ /* 0x000fe20000011605 */
[----:B------:R-:W-:-:S05]  /*ab40*/  FFMA.FTZ R9, R187, c[0x0][0x23c], -R18 ;  /* 0x00008f00bb097a23 */ /* 0x000fca0000010812 */
[----:B------:R2:W3:Y:S01]  /*ab50*/  MUFU.EX2 R134, R3 ;  /* 0x0000000300867308 */ /* 0x0004e20000000800 */
[----:B------:R-:W-:Y:S02]  /*ab60*/  FFMA.FTZ R15, R197, c[0x0][0x23c], -R17 ;  /* 0x00008f00c50f7a23 */ /* 0x000fe40000010811 */
[--C-:B------:R-:W-:Y:S01]  /*ab70*/  FFMA.FTZ R16, R238, c[0x0][0x23c], -R18.reuse ;  /* 0x00008f00ee107a23 */ /* 0x100fe20000010812 */
[----:B-1----:R-:W-:Y:S01]  /*ab80*/  LOP3.LUT R2, R12, 0xff, RZ, 0xc0, !PT ;  /* 0x000000ff0c027812 */ /* 0x002fe200078ec0ff */
[----:B------:R-:W-:Y:S01]  /*ab90*/  FFMA.FTZ R17, R191, c[0x0][0x23c], -R18 ;  /* 0x00008f00bf117a23 */ /* 0x000fe20000010812 */
[----:B--2---:R-:W-:Y:S02]  /*aba0*/  SHF.R.U32.HI R3, RZ, 0x8, R8 ;  /* 0x00000008ff037819 */ /* 0x004fe40000011608 */
[----:B------:R1:W-:Y:S02]  /*abb0*/  MUFU.EX2 R23, R6 ;  /* 0x0000000600177308 */ /* 0x0003e40000000800 */
[----:B------:R-:W-:-:S02]  /*abc0*/  PRMT R13, R13, 0x5410, R3 ;  /* 0x000054100d0d7816 */ /* 0x000fc40000000003 */
[----:B------:R-:W-:Y:S02]  /*abd0*/  LOP3.LUT R3, R10, 0xff, RZ, 0xc0, !PT ;  /* 0x000000ff0a037812 */ /* 0x000fe400078ec0ff */
[----:B------:R-:W-:Y:S02]  /*abe0*/  PRMT R10, R2, 0x5410, R14 ;  /* 0x00005410020a7816 */ /* 0x000fe4000000000e */
[----:B------:R-:W2:Y:S01]  /*abf0*/  MUFU.EX2 R18, R9 ;  /* 0x0000000900127308 */ /* 0x000ea20000000800 */
[----:B------:R-:W-:Y:S02]  /*ac00*/  PRMT R12, R11, 0x5410, R5 ;  /* 0x000054100b0c7816 */ /* 0x000fe40000000005 */
[----:B------:R-:W-:Y:S02]  /*ac10*/  LOP3.LUT R2, R4, 0xffff, RZ, 0xc0, !PT ;  /* 0x0000ffff04027812 */ /* 0x000fe400078ec0ff */
[----:B------:R-:W-:Y:S02]  /*ac20*/  SHF.R.U32.HI R5, RZ, 0x10, R4 ;  /* 0x00000010ff057819 */ /* 0x000fe40000011604 */
[----:B------:R-:W-:Y:S01]  /*ac30*/  PRMT R11, R3, 0x5410, R7 ;  /* 0x00005410030b7816 */ /* 0x000fe20000000007 */
[----:B------:R-:W4:Y:S01]  /*ac40*/  MUFU.EX2 R15, R15 ;  /* 0x0000000f000f7308 */ /* 0x000f220000000800 */
[----:B-1----:R-:W-:-:S02]  /*ac50*/  SHF.R.U32.HI R6, RZ, 0x8, R2 ;  /* 0x00000008ff067819 */ /* 0x002fc40000011602 */
[----:B------:R-:W-:Y:S02]  /*ac60*/  SHF.R.U32.HI R7, RZ, 0x18, R4 ;  /* 0x00000018ff077819 */ /* 0x000fe40000011604 */
[----:B------:R-:W-:Y:S02]  /*ac70*/  LOP3.LUT R3, R0, 0xffff, RZ, 0xc0, !PT ;  /* 0x0000ffff00037812 */ /* 0x000fe400078ec0ff */
[----:B------:R-:W-:Y:S02]  /*ac80*/  LOP3.LUT R2, R5, 0xff, RZ, 0xc0, !PT ;  /* 0x000000ff05027812 */ /* 0x000fe400078ec0ff */
[----:B------:R-:W-:Y:S02]  /*ac90*/  LOP3.LUT R8, R4, 0xff, RZ, 0xc0, !PT ;  /* 0x000000ff04087812 */ /* 0x000fe400078ec0ff */
[----:B------:R-:W-:Y:S02]  /*aca0*/  MOV R248, R67 ;  /* 0x0000004300f87202 */ /* 0x000fe40000000f00 */
[----:B------:R-:W-:-:S02]  /*acb0*/  SHF.R.U32.HI R4, RZ, 0x8, R3 ;  /* 0x00000008ff047819 */ /* 0x000fc40000011603 */
[----:B------:R-:W-:Y:S02]  /*acc0*/  PRMT R14, R2, 0x5410, R7 ;  /* 0x00005410020e7816 */ /* 0x000fe40000000007 */
[----:B------:R-:W-:Y:S02]  /*acd0*/  LOP3.LUT R3, R0, 0xff, RZ, 0xc0, !PT ;  /* 0x000000ff00037812 */ /* 0x000fe400078ec0ff */
[----:B------:R-:W-:Y:S02]  /*ace0*/  SHF.R.U32.HI R2, RZ, 0x10, R0 ;  /* 0x00000010ff027819 */ /* 0x000fe40000011600 */
[----:B------:R-:W-:Y:S02]  /*acf0*/  PRMT R8, R8, 0x5410, R6 ;  /* 0x0000541008087816 */ /* 0x000fe40000000006 */
[----:B------:R-:W-:Y:S01]  /*ad00*/  SHF.R.U32.HI R6, RZ, 0x18, R0 ;  /* 0x00000018ff067819 */ /* 0x000fe20000011600 */
[--C-:B------:R-:W-:Y:S01]  /*ad10*/  HSET2.LE.AND R0, R13, R248.reuse, PT ;  /* 0x000000f80d007233 */ /* 0x100fe20003803000 */
[----:B------:R-:W-:Y:S01]  /*ad20*/  PRMT R7, R3, 0x5410, R4 ;  /* 0x0000541003077816 */ /* 0x000fe20000000004 */
[----:B------:R-:W-:Y:S01]  /*ad30*/  HSET2.LE.AND R3, R10, R248, PT ;  /* 0x000000f80a037233 */ /* 0x000fe20003803000 */
[----:B------:R-:W-:-:S02]  /*ad40*/  LOP3.LUT R5, R2, 0xff, RZ, 0xc0, !PT ;  /* 0x000000ff02057812 */ /* 0x000fc400078ec0ff */
[----:B---3--:R-:W-:Y:S02]  /*ad50*/  F2FP.BF16.PACK_AB R2, R132, R134 ;  /* 0x000000868402723e */ /* 0x008fe400000010ff */
[----:B--2---:R-:W-:Y:S02]  /*ad60*/  F2FP.BF16.PACK_AB R4, R18, R23 ;  /* 0x000000171204723e */ /* 0x004fe400000010ff */
[----:B------:R-:W-:Y:S01]  /*ad70*/  LOP3.LUT R126, R0, R2, RZ, 0xc0, !PT ;  /* 0x00000002007e7212 */ /* 0x000fe200078ec0ff */
[--C-:B------:R-:W-:Y:S01]  /*ad80*/  HSET2.LE.AND R0, R12, R248.reuse, PT ;  /* 0x000000f80c007233 */ /* 0x100fe20003803000 */
[----:B------:R-:W-:Y:S01]  /*ad90*/  PRMT R9, R5, 0x5410, R6 ;  /* 0x0000541005097816 */ /* 0x000fe20000000006 */
[--C-:B------:R-:W-:Y:S01]  /*ada0*/  HSET2.LE.AND R5, R8, R248.reuse, PT ;  /* 0x000000f808057233 */ /* 0x100fe20003803000 */
[----:B------:R-:W-:Y:S01]  /*adb0*/  LOP3.LUT R127, R3, R4, RZ, 0xc0, !PT ;  /* 0x00000004037f7212 */ /* 0x000fe200078ec0ff */
[----:B------:R-:W-:Y:S01]  /*adc0*/  HSET2.LE.AND R3, R11, R248, PT ;  /* 0x000000f80b037233 */ /* 0x000fe20003803000 */
[----:B------:R-:W-:-:S02]  /*add0*/  F2FP.BF16.PACK_AB R2, R178, R184 ;  /* 0x000000b8b202723e */ /* 0x000fc400000010ff */
[----:B------:R-:W-:Y:S02]  /*ade0*/  F2FP.BF16.PACK_AB R4, R173, R174 ;  /* 0x000000aead04723e */ /* 0x000fe400000010ff */
[----:B----4-:R-:W-:Y:S02]  /*adf0*/  F2FP.BF16.PACK_AB R6, R15, R133 ;  /* 0x000000850f06723e */ /* 0x010fe400000010ff */
[----:B------:R-:W-:Y:S01]  /*ae00*/  LOP3.LUT R130, R0, R2, RZ, 0xc0, !PT ;  /* 0x0000000200827212 */ /* 0x000fe200078ec0ff */
[----:B------:R-:W-:Y:S01]  /*ae10*/  HSET2.LE.AND R0, R7, R248, PT ;  /* 0x000000f807007233 */ /* 0x000fe20003803000 */
[----:B------:R-:W-:Y:S02]  /*ae20*/  LOP3.LUT R131, R3, R4, RZ, 0xc0, !PT ;  /* 0x0000000403837212 */ /* 0x000fe400078ec0ff */
[----:B------:R-:W-:Y:S02]  /*ae30*/  LOP3.LUT R124, R5, R6, RZ, 0xc0, !PT ;  /* 0x00000006057c7212 */ /* 0x000fe400078ec0ff */
[----:B------:R-:W1:Y:S01]  /*ae40*/  LDSM.16.MT88.4 R4, [R205+0xb800] ;  /* 0x00b80000cd04783b */ /* 0x000e620000004200 */
[----:B------:R-:W-:Y:S01]  /*ae50*/  MUFU.EX2 R16, R16 ;  /* 0x0000001000107308 */ /* 0x000fe20000000800 */
[----:B------:R-:W-:Y:S01]  /*ae60*/  MOV R97, R168 ;  /* 0x000000a800617202 */ /* 0x000fe20000000f00 */
[----:B------:R-:W-:Y:S01]  /*ae70*/  IMAD.MOV.U32 R96, RZ, RZ, R169 ;  /* 0x000000ffff607224 */ /* 0x000fe200078e00a9 */
[----:B------:R-:W-:-:S05]  /*ae80*/  MOV R115, R170 ;  /* 0x000000aa00737202 */ /* 0x000fca0000000f00 */
[----:B------:R-:W2:Y:S01]  /*ae90*/  MUFU.EX2 R17, R17 ;  /* 0x0000001100117308 */ /* 0x000ea20000000800 */
[----:B------:R-:W-:Y:S02]  /*aea0*/  MOV R114, R171 ;  /* 0x000000ab00727202 */ /* 0x000fe40000000f00 */
[----:B------:R-:W-:Y:S01]  /*aeb0*/  F2FP.BF16.PACK_AB R2, R190, R177 ;  /* 0x000000b1be02723e */ /* 0x000fe200000010ff */
[----:B------:R-:W3:Y:S03]  /*aec0*/  LDSM.16.MT88.4 R168, [R203+0xa800] ;  /* 0x00a80000cba8783b */ /* 0x000ee60000004200 */
[----:B------:R-:W-:Y:S01]  /*aed0*/  LOP3.LUT R128, R0, R2, RZ, 0xc0, !PT ;  /* 0x0000000200807212 */ /* 0x000fe200078ec0ff */
[----:B------:R-:W-:Y:S01]  /*aee0*/  HSET2.LE.AND R0, R9, R248, PT ;  /* 0x000000f809007233 */ /* 0x000fe20003803000 */
[----:B------:R-:W-:Y:S02]  /*aef0*/  F2FP.BF16.PACK_AB R2, R175, R135 ;  /* 0x00000087af02723e */ /* 0x000fe400000010ff */
[----:B------:R-:W-:-:S02]  /*af00*/  MOV R83, R65 ;  /* 0x0000004100537202 */ /* 0x000fc40000000f00 */
[----:B------:R-:W-:Y:S02]  /*af10*/  MOV R82, R66 ;  /* 0x0000004200527202 */ /* 0x000fe40000000f00 */
[----:B------:R-:W-:Y:S02]  /*af20*/  MOV R81, R48 ;  /* 0x0000003000517202 */ /* 0x000fe40000000f00 */
[----:B------:R-:W-:Y:S02]  /*af30*/  MOV R80, R49 ;  /* 0x0000003100507202 */ /* 0x000fe40000000f00 */
[----:B------:R-:W-:Y:S02]  /*af40*/  MOV R99, R50 ;  /* 0x0000003200637202 */ /* 0x000fe40000000f00 */
[----:B------:R-:W-:Y:S02]  /*af50*/  MOV R98, R51 ;  /* 0x0000003300627202 */ /* 0x000fe40000000f00 */
[----:B------:R-:W-:Y:S01]  /*af60*/  LOP3.LUT R129, R0, R2, RZ, 0xc0, !PT ;  /* 0x0000000200817212 */ /* 0x000fe200078ec0ff */
[----:B------:R-:W-:Y:S01]  /*af70*/  HSET2.LE.AND R0, R14, R248, PT ;  /* 0x000000f80e007233 */ /* 0x000fe20003803000 */
[----:B------:R-:W-:Y:S01]  /*af80*/  MOV R125, R154 ;  /* 0x0000009a007d7202 */ /* 0x000fe20000000f00 */
[----:B------:R-:W-:Y:S01]  /*af90*/  FFMA.FTZ R19, R64, R19, R236 ;  /* 0x0000001340137223 */ /* 0x000fe200000100ec */
[----:B------:R-:W-:-:S02]  /*afa0*/  MOV R238, R83 ;  /* 0x0000005300ee7202 */ /* 0x000fc40000000f00 */
[----:B------:R-:W-:Y:S01]  /*afb0*/  MOV R176, R97 ;  /* 0x0000006100b07202 */ /* 0x000fe20000000f00 */
[----:B------:R-:W-:Y:S01]  /*afc0*/  IMAD.MOV.U32 R179, RZ, RZ, R96 ;  /* 0x000000ffffb37224 */ /* 0x000fe200078e0060 */
[----:B------:R-:W-:Y:S01]  /*afd0*/  MOV R197, R81 ;  /* 0x0000005100c57202 */ /* 0x000fe20000000f00 */
[----:B------:R-:W-:Y:S01]  /*afe0*/  LDSM.16.MT88.4 R48, [R206+0xa800] ;  /* 0x00a80000ce30783b */ /* 0x000fe20000004200 */
[----:B------:R-:W-:Y:S02]  /*aff0*/  MOV R186, R82 ;  /* 0x0000005200ba7202 */ /* 0x000fe40000000f00 */
[----:B--2---:R-:W-:Y:S02]  /*b000*/  F2FP.BF16.PACK_AB R2, R17, R16 ;  /* 0x000000101102723e */ /* 0x004fe400000010ff */
[----:B------:R-:W-:Y:S02]  /*b010*/  MOV R172, R99 ;  /* 0x0000006300ac7202 */ /* 0x000fe40000000f00 */
[----:B------:R-:W-:-:S02]  /*b020*/  MOV R189, R80 ;  /* 0x0000005000bd7202 */ /* 0x000fc40000000f00 */
[----:B------:R-:W-:Y:S01]  /*b030*/  MOV R239, R98 ;  /* 0x0000006200ef7202 */ /* 0x000fe20000000f00 */
[----:B------:R-:W-:Y:S01]  /*b040*/  FFMA.FTZ R3, R238, R22, R252 ;  /* 0x00000016ee037223 */ /* 0x000fe200000100fc */
[----:B------:R-:W-:Y:S01]  /*b050*/  MOV R248, R125 ;  /* 0x0000007d00f87202 */ /* 0x000fe20000000f00 */
[----:B------:R-:W-:Y:S01]  /*b060*/  LDSM.16.MT88.4 R64, [R205+0xa800] ;  /* 0x00a80000cd40783b */ /* 0x000fe20000004200 */
[----:B------:R-:W-:Y:S01]  /*b070*/  LOP3.LUT R125, R0, R2, RZ, 0xc0, !PT ;  /* 0x00000002007d7212 */ /* 0x000fe200078ec0ff */
[----:B------:R-:W-:Y:S01]  /*b080*/  FFMA.FTZ R2, R197, R21, R186 ;  /* 0x00000015c5027223 */ /* 0x000fe200000100ba */
[----:B------:R-:W-:Y:S01]  /*b090*/  MOV R113, R152 ;  /* 0x0000009800717202 */ /* 0x000fe20000000f00 */
[----:B------:R-:W-:Y:S01]  /*b0a0*/  FFMA.FTZ R0, R172, R20, R189 ;  /* 0x00000014ac007223 */ /* 0x000fe200000100bd */
        /* <DEDUP_REMOVED lines=12> */
[----:B------:R-:W2:Y:S01]  /*b170*/  LDSM.16.MT88.4 R152, [R201+0xa800] ;  /* 0x00a80000c998783b */ /* 0x000ea20000004200 */
[----:B------:R-:W-:-:S02]  /*b180*/  FADD.FTZ R0, R196, R9 ;  /* 0x00000009c4007221 */ /* 0x000fc40000010000 */
[----:B------:R-:W-:Y:S01]  /*b190*/  FADD.FTZ R8, R199, R8 ;  /* 0x00000008c7087221 */ /* 0x000fe20000010000 */
[----:B------:R-:W4:Y:S01]  /*b1a0*/  LDSM.16.MT88.4 R80, [R201+0xb800] ;  /* 0x00b80000c950783b */ /* 0x000f220000004200 */
[----:B------:R-:W-:-:S03]  /*b1b0*/  FADD.FTZ R3, R198, R3 ;  /* 0x00000003c6037221 */ /* 0x000fc60000010000 */
[----:B------:R-:W5:Y:S01]  /*b1c0*/  LDSM.16.MT88.4 R96, [R203+0xb800] ;  /* 0x00b80000cb60783b */ /* 0x000f620000004200 */
[----:B------:R-:W-:-:S03]  /*b1d0*/  FADD.FTZ R2, R249, R2 ;  /* 0x00000002f9027221 */ /* 0x000fc60000010000 */
[----:B------:R-:W2:Y:S01]  /*b1e0*/  LDSM.16.MT88.4 R112, [R206+0xb800] ;  /* 0x00b80000ce70783b */ /* 0x000ea20000004200 */
[----:B-1----:R-:W-:Y:S01]  /*b1f0*/  HMMA.16816.F32.BF16 R120, R124, R4, R120 ;  /* 0x000000047c78723c */ /* 0x002fe20000041878 */
[----:B------:R-:W-:Y:S02]  /*b200*/  FADD.FTZ R0, R248, R0 ;  /* 0x00000000f8007221 */ /* 0x000fe40000010000 */
[----:B------:R-:W-:Y:S02]  /*b210*/  FADD.FTZ R3, R177, R3 ;  /* 0x00000003b1037221 */ /* 0x000fe40000010000 */
[----:B------:R-:W-:-:S03]  /*b220*/  FADD.FTZ R2, R135, R2 ;  /* 0x0000000287027221 */ /* 0x000fc60000010000 */
[----:B------:R-:W-:Y:S01]  /*b230*/  HMMA.16816.F32.BF16 R116, R128, R4, R116 ;  /* 0x000000048074723c */ /* 0x000fe20000041874 */
[----:B------:R-:W-:-:S06]  /*b240*/  FADD.FTZ R0, R133, R0 ;  /* 0x0000000085007221 */ /* 0x000fcc0000010000 */
[----:B------:R-:W-:Y:S02]  /*b250*/  FADD.FTZ R4, R237, R8 ;  /* 0x00000008ed047221 */ /* 0x000fe40000010000 */
[----:B------:R-:W-:Y:S02]  /*b260*/  FADD.FTZ R3, R190, R3 ;  /* 0x00000003be037221 */ /* 0x000fe40000010000 */
[----:B------:R-:W-:Y:S02]  /*b270*/  FADD.FTZ R4, R16, R4 ;  /* 0x0000000410047221 */ /* 0x000fe40000010000 */
[----:B------:R-:W-:Y:S02]  /*b280*/  FADD.FTZ R2, R175, R2 ;  /* 0x00000002af027221 */ /* 0x000fe40000010000 */
[----:B------:R-:W-:Y:S02]  /*b290*/  FADD.FTZ R0, R15, R0 ;  /* 0x000000000f007221 */ /* 0x000fe40000010000 */
[----:B------:R-:W-:-:S02]  /*b2a0*/  FADD.FTZ R4, R17, R4 ;  /* 0x0000000411047221 */ /* 0x000fc40000010000 */
[----:B------:R-:W-:Y:S01]  /*b2b0*/  FADD.FTZ R5, R184, R3 ;  /* 0x00000003b8057221 */ /* 0x000fe20000010000 */
[----:B---3--:R-:W-:Y:S01]  /*b2c0*/  HMMA.16816.F32.BF16 R156, R128, R168, R156 ;  /* 0x000000a8809c723c */ /* 0x008fe2000004189c */
[----:B------:R-:W-:Y:S02]  /*b2d0*/  FADD.FTZ R3, R174, R2 ;  /* 0x00000002ae037221 */ /* 0x000fe40000010000 */
[----:B------:R-:W-:Y:S02]  /*b2e0*/  FADD.FTZ R2, R134, R0 ;  /* 0x0000000086027221 */ /* 0x000fe40000010000 */
[----:B------:R-:W-:-:S03]  /*b2f0*/  FADD.FTZ R0, R23, R4 ;  /* 0x0000000417007221 */ /* 0x000fc60000010000 */
[----:B------:R-:W-:Y:S01]  /*b300*/  HMMA.16816.F32.BF16 R160, R124, R168, R160 ;  /* 0x000000a87ca0723c */ /* 0x000fe200000418a0 */
[----:B------:R-:W-:-:S07]  /*b310*/  FADD.FTZ R239, R18, R0 ;  /* 0x0000000012ef7221 */ /* 0x000fce0000010000 */
[-C--:B------:R-:W-:Y:S08]  /*b320*/  HMMA.16816.F32.BF16 R164, R124, R170.reuse, R164 ;  /* 0x000000aa7ca4723c */ /* 0x080ff000000418a4 */
[----:B------:R-:W-:Y:S07]  /*b330*/  HMMA.16816.F32.BF16 R168, R128, R170, R240 ;  /* 0x000000aa80a8723c */ /* 0x000fee00000418f0 */
[----:B------:R-:W-:-:S02]  /*b340*/  FADD.FTZ R242, R178, R5 ;  /* 0x00000005b2f27221 */ /* 0x000fc40000010000 */
[----:B------:R-:W-:Y:S02]  /*b350*/  FADD.FTZ R241, R173, R3 ;  /* 0x00000003adf17221 */ /* 0x000fe40000010000 */
[----:B------:R-:W-:Y:S01]  /*b360*/  FADD.FTZ R240, R132, R2 ;  /* 0x0000000284f07221 */ /* 0x000fe20000010000 */
[----:B------:R1:W-:Y:S04]  /*b370*/  STL [R1+0x38], R242 ;  /* 0x000038f201007387 */ /* 0x0003e80000100800 */
[----:B------:R1:W-:Y:S04]  /*b380*/  STL [R1+0x3c], R241 ;  /* 0x00003cf101007387 */ /* 0x0003e80000100800 */
[----:B------:R1:W-:Y:S04]  /*b390*/  STL [R1+0x44], R240 ;  /* 0x000044f001007387 */ /* 0x0003e80000100800 */
[----:B------:R1:W-:Y:S01]  /*b3a0*/  STL [R1+0x40], R239 ;  /* 0x000040ef01007387 */ /* 0x0003e20000100800 */
[----:B--2---:R-:W-:Y:S01]  /*b3b0*/  HMMA.16816.F32.BF16 R140, R128, R152, R140 ;  /* 0x00000098808c723c */ /* 0x004fe2000004188c */
[----:B------:R-:W-:-:S02]  /*b3c0*/  MOV R135, R233 ;  /* 0x000000e900877202 */ /* 0x000fc40000000f00 */
[----:B------:R-:W-:-:S05]  /*b3d0*/  MOV R134, R235 ;  /* 0x000000eb00867202 */ /* 0x000fca0000000f00 */
        /* <DEDUP_REMOVED lines=8> */
[C---:B----4-:R-:W-:Y:S08]  /*b460*/  HMMA.16816.F32.BF16 R72, R124.reuse, R80, R72 ;  /* 0x000000507c48723c */ /* 0x050ff00000041848 */
[C---:B------:R-:W-:Y:S08]  /*b470*/  HMMA.16816.F32.BF16 R76, R124.reuse, R82, R76 ;  /* 0x000000527c4c723c */ /* 0x040ff0000004184c */
[C---:B-----5:R-:W-:Y:S08]  /*b480*/  HMMA.16816.F32.BF16 R88, R124.reuse, R96, R88 ;  /* 0x000000607c58723c */ /* 0x060ff00000041858 */
        /* <DEDUP_REMOVED lines=62> */
[----:B------:R-:W-:Y:S02]  /*b870*/  IMAD.IADD R3, R217, 0x1, -R0 ;  /* 0x00000001d9037824 */ /* 0x000fe400078e0a00 */
[----:B------:R-:W-:Y:S01]  /*b880*/  IABS R2, R2 ;  /* 0x0000000200027213 */ /* 0x000fe20000000000 */
[----:B------:R-:W-:Y:S01]  /*b890*/  @!PT LDS RZ, [RZ] ;  /* 0x00000000fffff984 */ /* 0x000fe20000000800 */
[----:B------:R-:W-:Y:S01]  /*b8a0*/  @!PT LDS RZ, [RZ] ;  /* 0x00000000fffff984 */ /* 0x000fe20000000800 */
[----:B------:R-:W-:Y:S01]  /*b8b0*/  @!PT LDS RZ, [RZ] ;  /* 0x00000000fffff984 */ /* 0x000fe20000000800 */
[----:B------:R1:W-:Y:S01]  /*b8c0*/  @!P3 LDGSTS.E.BYPASS.LTC128B.128 [R215+0xa800], [R8.64] ;  /* 0x0a80000008d7bfae */ /* 0x0003e2000b901d5c */
[----:B------:R-:W-:-:S03]  /*b8d0*/  ISETP.LT.OR P6, PT, R0, R222, P6 ;  /* 0x000000de0000720c */ /* 0x000fc600037c1670 */
[----:B------:R-:W-:Y:S04]  /*b8e0*/  @P2 STS.128 [R215+0xb800], RZ ;  /* 0x00b800ffd7002388 */ /* 0x000fe80000000c00 */
[----:B------:R-:W-:Y:S01]  /*b8f0*/  @!PT LDS RZ, [RZ] ;  /* 0x00000000fffff984 */ /* 0x000fe20000000800 */
[----:B------:R-:W-:Y:S01]  /*b900*/  @!PT LDS RZ, [RZ] ;  /* 0x00000000fffff984 */ /* 0x000fe20000000800 */
[----:B------:R-:W-:Y:S01]  /*b910*/  @!PT LDS RZ, [RZ] ;  /* 0x00000000fffff984 */ /* 0x000fe20000000800 */
[----:B------:R2:W-:Y:S04]  /*b920*/  @!P2 LDGSTS.E.BYPASS.LTC128B.128 [R215+0xb800], [R4.64+0x80] ;  /* 0x0b80008004d7afae */ /* 0x0005e8000b901d5c */
[----:B------:R-:W-:Y:S04]  /*b930*/  LDSM.16.M88.4 R20, [R200+0x8000] ;  /* 0x00800000c814783b */ /* 0x000fe80000000200 */
[----:B------:R-:W-:Y:S04]  /*b940*/  LDSM.16.M88.4 R16, [R200+0x8800] ;  /* 0x00880000c810783b */ /* 0x000fe80000000200 */
[----:B------:R-:W-:Y:S04]  /*b950*/  LDSM.16.M88.4 R28, [R211] ;  /* 0x00000000d31c783b */ /* 0x000fe80000000200 */
        /* <DEDUP_REMOVED lines=11> */
[C---:B------:R-:W-:Y:S08]  /*ba10*/  HMMA.16816.F32.BF16 R188, R4.reuse, R30, R136 ;  /* 0x0000001e04bc723c */ /* 0x040ff00000041888 */
[----:B------:R-:W-:Y:S08]  /*ba20*/  HMMA.16816.F32.BF16 R180, R4, R26, R32 ;  /* 0x0000001a04b4723c */ /* 0x000ff00000041820 */
[C---:B------:R-:W-:Y:S08]  /*ba30*/  HMMA.16816.F32.BF16 R136, R12.reuse, R20, RZ ;  /* 0x000000140c88723c */ /* 0x040ff000000418ff */
[C---:B------:R-:W-:Y:S08]  /*ba40*/  HMMA.16816.F32.BF16 R132, R12.reuse, R22, RZ ;  /* 0x000000160c84723c */ /* 0x040ff000000418ff */
[C---:B------:R-:W-:Y:S08]  /*ba50*/  HMMA.16816.F32.BF16 R32, R12.reuse, R16, RZ ;  /* 0x000000100c20723c */ /* 0x040ff000000418ff */
[----:B------:R-:W-:Y:S01]  /*ba60*/  HMMA.16816.F32.BF16 R20, R12, R18, RZ ;  /* 0x000000120c14723c */ /* 0x000fe200000418ff */
[----:B------:R-:W-:Y:S04]  /*ba70*/  LDSM.16.M88.4 R16, [R209+0x8000] ;  /* 0x00800000d110783b */ /* 0x000fe80000000200 */
[----:B------:R-:W-:Y:S03]  /*ba80*/  LDSM.16.M88.4 R12, [R209+0x8800] ;  /* 0x00880000d10c783b */ /* 0x000fe60000000200 */
[-C--:B------:R-:W-:Y:S01]  /*ba90*/  HMMA.16816.F32.BF16 R192, R4, R28.reuse, R172 ;  /* 0x0000001c04c0723c */ /* 0x080fe200000418ac */
[----:B------:R-:W2:Y:S07]  /*baa0*/  LDSM.16.M88.4 R4, [R210+0x2000] ;  /* 0x00200000d204783b */ /* 0x000eae0000000200 */
[C---:B-1----:R-:W-:Y:S08]  /*bab0*/  HMMA.16816.F32.BF16 R176, R8.reuse, R28, R136 ;  /* 0x0000001c08b0723c */ /* 0x042ff00000041888 */
[C---:B------:R-:W-:Y:S01]  /*bac0*/  HMMA.16816.F32.BF16 R172, R8.reuse, R24, R32 ;  /* 0x0000001808ac723c */ /* 0x040fe20000041820 */
[----:B------:R-:W-:Y:S07]  /*bad0*/  LDSM.16.M88.4 R32, [R207] ;  /* 0x00000000cf20783b */ /* 0x000fee0000000200 */
        /* <DEDUP_REMOVED lines=14> */
[----:B------:R-:W1:Y:S04]  /*bbc0*/  LDSM.16.M88.4 R8, [R208] ;  /* 0x00000000d008783b */ /* 0x000e680000000200 */
[----:B------:R-:W3:Y:S03]  /*bbd0*/  LDSM.16.M88.4 R20, [R200+0x9000] ;  /* 0x00900000c814783b */ /* 0x000ee60000000200 */
[C---:B--2---:R-:W-:Y:S08]  /*bbe0*/  HMMA.16816.F32.BF16 R176, R4.reuse, R32, R132 ;  /* 0x0000002004b0723c */ /* 0x044ff00000041884 */
[C---:B------:R-:W-:Y:S01]  /*bbf0*/  HMMA.16816.F32.BF16 R172, R4.reuse, R34, R24 ;  /* 0x0000002204ac723c */ /* 0x040fe20000041818 */
[----:B------:R-:W-:Y:S07]  /*bc00*/  LDSM.16.M88.4 R24, [R200+0x9800] ;  /* 0x00980000c818783b */ /* 0x000fee0000000200 */
[C---:B------:R-:W-:Y:S08]  /*bc10*/  HMMA.16816.F32.BF16 R136, R4.reuse, R28, R184 ;  /* 0x0000001c0488723c */ /* 0x040ff000000418b8 */
[----:B------:R-:W-:Y:S01]  /*bc20*/  HMMA.16816.F32.BF16 R132, R4, R30, R180 ;  /* 0x0000001e0484723c */ /* 0x000fe200000418b4 */
[----:B------:R-:W2:Y:S07]  /*bc30*/  LDSM.16.M88.4 R4, [R202+0x6000] ;  /* 0x00600000ca04783b */ /* 0x000eae0000000200 */
[C---:B-1----:R-:W-:Y:S08]  /*bc40*/  HMMA.16816.F32.BF16 R12, R8.reuse, R32, R228 ;  /* 0x00000020080c723c */ /* 0x042ff000000418e4 */
[C---:B------:R-:W-:Y:S08]  /*bc50*/  HMMA.16816.F32.BF16 R196, R8.reuse, R34, R196 ;  /* 0x0000002208c4723c */ /* 0x040ff000000418c4 */
[C---:B------:R-:W-:Y:S08]  /*bc60*/  HMMA.16816.F32.BF16 R192, R8.reuse, R28, R192 ;  /* 0x0000001c08c0723c */ /* 0x040ff000000418c0 */
[----:B------:R-:W-:Y:S01]  /*bc70*/  HMMA.16816.F32.BF16 R188, R8, R30, R188 ;  /* 0x0000001e08bc723c */ /* 0x000fe200000418bc */
[----:B------:R-:W-:Y:S04]  /*bc80*/  LDSM.16.M88.4 R8, [R213] ;  /* 0x00000000d508783b */ /* 0x000fe80000000200 */
[----:B------:R-:W-:Y:S03]  /*bc90*/  LDSM.16.M88.4 R28, [R212] ;  /* 0x00000000d41c783b */ /* 0x000fe60000000200 */
[-C--:B---3--:R-:W-:Y:S01]  /*bca0*/  HMMA.16816.F32.BF16 R32, R16, R20.reuse, R12 ;  /* 0x000000141020723c */ /* 0x088fe2000004180c */
[----:B------:R-:W1:Y:S07]  /*bcb0*/  LDSM.16.M88.4 R12, [R204+0x4000] ;  /* 0x00400000cc0c783b */ /* 0x000e6e0000000200 */
[C---:B--2---:R-:W-:Y:S08]  /*bcc0*/  HMMA.16816.F32.BF16 R176, R4.reuse, R20, R176 ;  /* 0x0000001404b0723c */ /* 0x044ff000000418b0 */
[C---:B------:R-:W-:Y:S08]  /*bcd0*/  HMMA.16816.F32.BF16 R172, R4.reuse, R22, R172 ;  /* 0x0000001604ac723c */ /* 0x040ff000000418ac */
[C---:B------:R-:W-:Y:S08]  /*bce0*/  HMMA.16816.F32.BF16 R136, R4.reuse, R24, R136 ;  /* 0x000000180488723c */ /* 0x040ff00000041888 */
[----:B------:R-:W-:Y:S01]  /*bcf0*/  HMMA.16816.F32.BF16 R132, R4, R26, R132 ;  /* 0x0000001a0484723c */ /* 0x000fe20000041884 */
[----:B------:R-:W2:Y:S07]  /*bd00*/  LDSM.16.M88.4 R4, [R204+0x6000] ;  /* 0x00600000cc04783b */ /* 0x000eae0000000200 */
[C---:B------:R-:W-:Y:S08]  /*bd10*/  HMMA.16816.F32.BF16 R20, R16.reuse, R22, R196 ;  /* 0x000000161014723c */ /* 0x040ff000000418c4 */
[C---:B------:R-:W-:Y:S08]  /*bd20*/  HMMA.16816.F32.BF16 R192, R16.reuse, R24, R192 ;  /* 0x0000001810c0723c */ /* 0x040ff000000418c0 */
[----:B------:R-:W-:Y:S01]  /*bd30*/  HMMA.16816.F32.BF16 R188, R16, R26, R188 ;  /* 0x0000001a10bc723c */ /* 0x000fe200000418bc */
[----:B------:R-:W-:Y:S11]  /*bd40*/  LDSM.16.M88.4 R16, [R209+0x9000] ;  /* 0x00900000d110783b */ /* 0x000ff60000000200 */
[----:B------:R-:W-:Y:S04]  /*bd50*/  @!UPT UIADD3 URZ, URZ, URZ, URZ ;  /* 0x0000003f3f3ff290 */ /* 0x000fe8000fffe03f */
[----:B-1----:R-:W-:Y:S08]  /*bd60*/  HMMA.16816.F32.BF16 R24, R12, R28, R192 ;  /* 0x0000001c0c18723c */ /* 0x002ff000000418c0 */
[C---:B--2---:R-:W-:Y:S08]  /*bd70*/  HMMA.16816.F32.BF16 R180, R4.reuse, R8, R176 ;  /* 0x0000000804b4723c */ /* 0x044ff000000418b0 */
[C---:B------:R-:W-:Y:S08]  /*bd80*/  HMMA.16816.F32.BF16 R176, R4.reuse, R10, R172 ;  /* 0x0000000a04b0723c */ /* 0x040ff000000418ac */
[C---:B------:R-:W-:Y:S08]  /*bd90*/  HMMA.16816.F32.BF16 R172, R4.reuse, R28, R136 ;  /* 0x0000001c04ac723c */ /* 0x040ff00000041888 */
[----:B------:R-:W-:Y:S01]  /*bda0*/  HMMA.16816.F32.BF16 R136, R4, R30, R132 ;  /* 0x0000001e0488723c */ /* 0x000fe20000041884 */
[----:B------:R-:W1:Y:S07]  /*bdb0*/  LDSM.16.M88.4 R4, [R210+0x6000] ;  /* 0x00600000d204783b */ /* 0x000e6e0000000200 */
[C---:B------:R-:W-:Y:S08]  /*bdc0*/  HMMA.16816.F32.BF16 R132, R12.reuse, R8, R32 ;  /* 0x000000080c84723c */ /* 0x040ff00000041820 */
[C---:B------:R-:W-:Y:S01]  /*bdd0*/  HMMA.16816.F32.BF16 R32, R12.reuse, R10, R20 ;  /* 0x0000000a0c20723c */ /* 0x040fe20000041814 */
[----:B------:R-:W2:Y:S04]  /*bde0*/  LDSM.16.M88.4 R20, [R209+0x9800] ;  /* 0x00980000d114783b */ /* 0x000ea80000000200 */
[----:B------:R-:W3:Y:S03]  /*bdf0*/  LDSM.16.M88.4 R8, [R210+0x4000] ;  /* 0x00400000d208783b */ /* 0x000ee60000000200 */
[----:B------:R-:W-:Y:S01]  /*be00*/  HMMA.16816.F32.BF16 R28, R12, R30, R188 ;  /* 0x0000001e0c1c723c */ /* 0x000fe200000418bc */
[----:B------:R-:W-:Y:S07]  /*be10*/  LDSM.16.M88.4 R12, [R207+0x1000] ;  /* 0x00100000cf0c783b */ /* 0x000fee0000000200 */
[C---:B-1----:R-:W-:Y:S08]  /*be20*/  HMMA.16816.F32.BF16 R180, R4.reuse, R16, R180 ;  /* 0x0000001004b4723c */ /* 0x042ff000000418b4 */
[C---:B------:R-:W-:Y:S08]  /*be30*/  HMMA.16816.F32.BF16 R176, R4.reuse, R18, R176 ;  /* 0x0000001204b0723c */ /* 0x040ff000000418b0 */
[C---:B--2---:R-:W-:Y:S08]  /*be40*/  HMMA.16816.F32.BF16 R172, R4.reuse, R20, R172 ;  /* 0x0000001404ac723c */ /* 0x044ff000000418ac */
[----:B------:R-:W-:Y:S01]  /*be50*/  HMMA.16816.F32.BF16 R136, R4, R22, R136 ;  /* 0x000000160488723c */ /* 0x000fe20000041888 */
[----:B------:R-:W1:Y:S07]  /*be60*/  LDSM.16.M88.4 R4, [R208+0x6000] ;  /* 0x00600000d004783b */ /* 0x000e6e0000000200 */
[C---:B---3--:R-:W-:Y:S08]  /*be70*/  HMMA.16816.F32.BF16 R132, R8.reuse, R16, R132 ;  /* 0x000000100884723c */ /* 0x048ff00000041884 */
[C---:B------:R-:W-:Y:S01]  /*be80*/  HMMA.16816.F32.BF16 R32, R8.reuse, R18, R32 ;  /* 0x000000120820723c */ /* 0x040fe20000041820 */
[----:B------:R-:W2:Y:S07]  /*be90*/  LDSM.16.M88.4 R16, [R207+0x1800] ;  /* 0x00180000cf10783b */ /* 0x000eae0000000200 */
[C---:B------:R-:W-:Y:S08]  /*bea0*/  HMMA.16816.F32.BF16 R24, R8.reuse, R20, R24 ;  /* 0x000000140818723c */ /* 0x040ff00000041818 */
[----:B------:R-:W-:Y:S01]  /*beb0*/  HMMA.16816.F32.BF16 R20, R8, R22, R28 ;  /* 0x000000160814723c */ /* 0x000fe2000004181c */
[----:B------:R-:W3:Y:S01]  /*bec0*/  LDSM.16.M88.4 R8, [R208+0x4000] ;  /* 0x00400000d008783b */ /* 0x000ee20000000200 */
[----:B------:R-:W-:-:S06]  /*bed0*/  DEPBAR.LE SB0, 0x0 ;  /* 0x000080000000791a */ /* 0x000fcc0000000000 */
[C---:B-1----:R-:W-:Y:S08]  /*bee0*/  HMMA.16816.F32.BF16 R180, R4.reuse, R12, R180 ;  /* 0x0000000c04b4723c */ /* 0x042ff000000418b4 */
[C---:B------:R-:W-:Y:S08]  /*bef0*/  HMMA.16816.F32.BF16 R176, R4.reuse, R14, R176 ;  /* 0x0000000e04b0723c */ /* 0x040ff000000418b0 */
[C---:B--2---:R-:W-:Y:S08]  /*bf00*/  HMMA.16816.F32.BF16 R184, R4.reuse, R16, R172 ;  /* 0x0000001004b8723c */ /* 0x044ff000000418ac */
[----:B------:R-:W-:Y:S01]  /*bf10*/  HMMA.16816.F32.BF16 R188, R4, R18, R136 ;  /* 0x0000001204bc723c */ /* 0x000fe20000041888 */
[----:B------:R1:W2:Y:S06]  /*bf20*/  I2F R7, R2 ;  /* 0x0000000200077306 */ /* 0x0002ac0000201400 */
[----:B------:R-:W-:Y:S01]  /*bf30*/  IABS R4, R3 ;  /* 0x0000000300047213 */ /* 0x000fe20000000000 */
[----:B---3--:R-:W-:Y:S01]  /*bf40*/  HMMA.16816.F32.BF16 R132, R8, R12, R132 ;  /* 0x0000000c0884723c */ /* 0x008fe20000041884 */
[----:B------:R-:W-:-:S05]  /*bf50*/  IMAD.IADD R3, R216, 0x1, -R0 ;  /* 0x00000001d8037824 */ /* 0x000fca00078e0a00 */
[----:B------:R-:W-:Y:S02]  /*bf60*/  IABS R3, R3 ;  /* 0x0000000300037213 */ /* 0x000fe40000000000 */
[----:B------:R-:W-:Y:S01]  /*bf70*/  HMMA.16816.F32.BF16 R32, R8, R14, R32 ;  /* 0x0000000e0820723c */ /* 0x000fe20000041820 */
[----:B-1----:R-:W-:Y:S01]  /*bf80*/  IMAD.MOV.U32 R2, RZ, RZ, R4 ;  /* 0x000000ffff027224 */ /* 0x002fe200078e0004 */
[----:B------:R-:W1:Y:S01]  /*bf90*/  I2F R13, R3 ;  /* 0x00000003000d7306 */ /* 0x000e620000201400 */
[----:B------:R-:W-:-:S05]  /*bfa0*/  IMAD.IADD R4, R223, 0x1, -R0 ;  /* 0x00000001df047824 */ /* 0x000fca00078e0a00 */
[----:B------:R-:W-:Y:S01]  /*bfb0*/  IABS R4, R4 ;  /* 0x0000000400047213 */ /* 0x000fe20000000000 */
[C---:B------:R-:W-:Y:S01]  /*bfc0*/  HMMA.16816.F32.BF16 R136, R8.reuse, R16, R24 ;  /* 0x000000100888723c */ /* 0x040fe20000041818 */
[----:B------:R3:W4:Y:S06]  /*bfd0*/  I2F R5, R2 ;  /* 0x0000000200057306 */ /* 0x00072c0000201400 */
[----:B--2---:R-:W-:Y:S01]  /*bfe0*/  FFMA.FTZ R7, R7, -UR27, R132 ;  /* 0x8000001b07077c23 */ /* 0x004fe20008010084 */
[----:B------:R-:W-:Y:S01]  /*bff0*/  HMMA.16816.F32.BF16 R172, R8, R18, R20 ;  /* 0x0000001208ac723c */ /* 0x000fe20000041814 */
[----:B------:R-:W2:Y:S03]  /*c000*/  I2F R9, R4 ;  /* 0x0000000400097306 */ /* 0x000ea60000201400 */
[----:B------:R-:W-:Y:S01]  /*c010*/  FSEL R30, R7, -INF , !P6 ;  /* 0xff800000071e7808 */ /* 0x000fe20007000000 */
[----:B-1----:R-:W-:Y:S01]  /*c020*/  FFMA.FTZ R7, R13, -UR27, R180 ;  /* 0x8000001b0d077c23 */ /* 0x002fe200080100b4 */
[----:B------:R-:W-:Y:S01]  /*c030*/  BAR.SYNC.DEFER_BLOCKING 0x0 ;  /* 0x0000000000007b1d */ /* 0x000fe20000010000 */
[----:B------:R-:W-:-:S02]  /*c040*/  ISETP.GE.AND P6, PT, R0, R226, PT ;  /* 0x000000e20000720c */ /* 0x000fc40003fc6270 */
[C---:B---3--:R-:W-:Y:S01]  /*c050*/  IADD3 R2, R0.reuse, 0x1, RZ ;  /* 0x0000000100027810 */ /* 0x048fe20007ffe0ff */
[----:B----4-:R-:W-:Y:S01]  /*c060*/  FFMA.FTZ R12, R5, -UR27, R134 ;  /* 0x8000001b050c7c23 */ /* 0x010fe20008010086 */
[----:B------:R-:W-:Y:S02]  /*c070*/  ISETP.LT.OR P6, PT, R0, R221, P6 ;  /* 0x000000dd0000720c */ /* 0x000fe400037c1670 */
[----:B------:R-:W-:Y:S01]  /*c080*/  ISETP.GE.AND P5, PT, R2, R227, PT ;  /* 0x000000e30200720c */ /* 0x000fe20003fa6270 */
[--C-:B------:R-:W-:Y:S01]  /*c090*/  IMAD.IADD R3, R218, 0x1, -R2.reuse ;  /* 0x00000001da037824 */ /* 0x100fe200078e0a02 */
[C---:B------:R-:W-:Y:S01]  /*c0a0*/  ISETP.GE.AND P4, PT, R2.reuse, R226, PT ;  /* 0x000000e20200720c */ /* 0x040fe20003f86270 */
[----:B------:R-:W-:Y:S01]  /*c0b0*/  IMAD.IADD R5, R217, 0x1, -R2 ;  /* 0x00000001d9057824 */ /* 0x000fe200078e0a02 */
[----:B------:R-:W-:Y:S01]  /*c0c0*/  ISETP.GE.AND P1, PT, R2, R225, PT ;  /* 0x000000e10200720c */ /* 0x000fe20003f26270 */
[----:B--2---:R-:W-:Y:S01]  /*c0d0*/  FFMA.FTZ R11, R9, -UR27, R182 ;  /* 0x8000001b090b7c23 */ /* 0x004fe200080100b6 */
[----:B------:R-:W-:-:S02]  /*c0e0*/  IABS R3, R3 ;  /* 0x0000000300037213 */ /* 0x000fc40000000000 */
[C---:B------:R-:W-:Y:S02]  /*c0f0*/  ISETP.GE.AND P0, PT, R2.reuse, R224, PT ;  /* 0x000000e00200720c */ /* 0x040fe40003f06270 */
[----:B------:R-:W-:Y:S01]  /*c100*/  ISETP.LT.OR P5, PT, R2, R222, P5 ;  /* 0x000000de0200720c */ /* 0x000fe20002fa1670 */
[----:B------:R-:W-:Y:S01]  /*c110*/  IMAD.MOV.U32 R4, RZ, RZ, R3 ;  /* 0x000000ffff047224 */ /* 0x000fe200078e0003 */
[----:B------:R-:W-:Y:S01]  /*c120*/  IABS R3, R5 ;  /* 0x0000000500037213 */ /* 0x000fe20000000000 */
[----:B------:R-:W-:Y:S01]  /*c130*/  IMAD.IADD R5, R216, 0x1, -R2 ;  /* 0x00000001d8057824 */ /* 0x000fe200078e0a02 */
[C---:B------:R-:W-:Y:S01]  /*c140*/  ISETP.LT.OR P4, PT, R2.reuse, R221, P4 ;  /* 0x000000dd0200720c */ /* 0x040fe20002781670 */
[----:B------:R1:W2:Y:S01]  /*c150*/  I2F R10, R4 ;  /* 0x00000004000a7306 */ /* 0x0002a20000201400 */
[C---:B------:R-:W-:Y:S02]  /*c160*/  ISETP.LT.OR P1, PT, R2.reuse, R220, P1 ;  /* 0x000000dc0200720c */ /* 0x040fe40000f21670 */
[----:B------:R-:W-:-:S02]  /*c170*/  ISETP.LT.OR P0, PT, R2, R219, P0 ;  /* 0x000000db0200720c */ /* 0x000fc40000701670 */
[----:B------:R-:W-:Y:S02]  /*c180*/  FSEL R132, R12, -INF , !P6 ;  /* 0xff8000000c847808 */ /* 0x000fe40007000000 */
[----:B------:R-:W-:-:S04]  /*c190*/  ISETP.GE.AND P6, PT, R0, R225, PT ;  /* 0x000000e10000720c */ /* 0x000fc80003fc6270 */
[----:B------:R-:W-:-:S04]  /*c1a0*/  ISETP.LT.OR P6, PT, R0, R220, P6 ;  /* 0x000000dc0000720c */ /* 0x000fc800037c1670 */
[----:B------:R-:W-:Y:S01]  /*c1b0*/  FSEL R23, R7, -INF , !P6 ;  /* 0xff80000007177808 */ /* 0x000fe20007000000 */
[----:B-1----:R-:W-:Y:S01]  /*c1c0*/  IMAD.MOV.U32 R4, RZ, RZ, R3 ;  /* 0x000000ffff047224 */ /* 0x002fe200078e0003 */
[----:B------:R-:W-:Y:S01]  /*c1d0*/  IABS R3, R5 ;  /* 0x0000000500037213 */ /* 0x000fe20000000000 */
[----:B--2---:R-:W-:Y:S01]  /*c1e0*/  FFMA.FTZ R9, R10, -UR27, R133 ;  /* 0x8000001b0a097c23 */ /* 0x004fe20008010085 */
[C---:B------:R-:W-:Y:S01]  /*c1f0*/  ISETP.GE.AND P6, PT, R0.reuse, R224, PT ;  /* 0x000000e00000720c */ /* 0x040fe20003fc6270 */
[----:B------:R1:W2:Y:S03]  /*c200*/  I2F R8, R4 ;  /* 0x0000000400087306 */ /* 0x0002a60000201400 */
[----:B------:R-:W-:Y:S02]  /*c210*/  ISETP.LT.OR P6, PT, R0, R219, P6 ;  /* 0x000000db0000720c */ /* 0x000fe400037c1670 */
[----:B------:R-:W-:-:S02]  /*c220*/  FSEL R29, R9, -INF , !P5 ;  /* 0xff800000091d7808 */ /* 0x000fc40006800000 */
[----:B------:R-:W-:Y:S01]  /*c230*/  FSEL R27, R11, -INF , !P6 ;  /* 0xff8000000b1b7808 */ /* 0x000fe20007000000 */
        /* <DEDUP_REMOVED lines=14> */
[C---:B------:R-:W-:Y:S02]  /*c320*/  ISETP.GE.AND P5, PT, R2.reuse, R226, PT ;  /* 0x000000e20200720c */ /* 0x040fe40003fa6270 */
[C---:B------:R-:W-:Y:S02]  /*c330*/  ISETP.GE.AND P4, PT, R2.reuse, R225, PT ;  /* 0x000000e10200720c */ /* 0x040fe40003f86270 */
[C---:B------:R-:W-:Y:S02]  /*c340*/  ISETP.GE.AND P1, PT, R2.reuse, R224, PT ;  /* 0x000000e00200720c */ /* 0x040fe40003f26270 */
[C---:B------:R-:W-:Y:S01]  /*c350*/  ISETP.LT.OR P6, PT, R2.reuse, R222, P6 ;  /* 0x000000de0200720c */ /* 0x040fe200037c1670 */
[----:B-1----:R-:W-:Y:S01]  /*c360*/  IMAD.MOV.U32 R4, RZ, RZ, R3 ;  /* 0x000000ffff047224 */ /* 0x002fe200078e0003 */
[----:B------:R-:W-:Y:S01]  /*c370*/  IABS R3, R5 ;  /* 0x0000000500037213 */ /* 0x000fe20000000000 */
[----:B--2---:R-:W-:Y:S01]  /*c380*/  FFMA.FTZ R7, R15, -UR27, R183 ;  /* 0x8000001b0f077c23 */ /* 0x004fe200080100b7 */
[C---:B------:R-:W-:Y:S01]  /*c390*/  ISETP.LT.OR P5, PT, R2.reuse, R221, P5 ;  /* 0x000000dd0200720c */ /* 0x040fe20002fa1670 */
[----:B------:R1:W2:Y:S01]  /*c3a0*/  I2F R12, R4 ;  /* 0x00000004000c7306 */ /* 0x0002a20000201400 */
[----:B------:R-:W-:-:S02]  /*c3b0*/  ISETP.LT.OR P4, PT, R2, R220, P4 ;  /* 0x000000dc0200720c */ /* 0x000fc40002781670 */
[----:B------:R-:W-:Y:S02]  /*c3c0*/  ISETP.LT.OR P1, PT, R2, R219, P1 ;  /* 0x000000db0200720c */ /* 0x000fe40000f21670 */
[----:B------:R-:W-:-:S03]  /*c3d0*/  FSEL R24, R7, -INF , !P0 ;  /* 0xff80000007187808 */ /* 0x000fc60004000000 */
[----:B------:R-:W3:Y:S01]  /*c3e0*/  I2F R10, R3 ;  /* 0x00000003000a7306 */ /* 0x000ee20000201400 */
[----:B-1----:R-:W-:Y:S02]  /*c3f0*/  IMAD.IADD R4, R216, 0x1, -R2 ;  /* 0x00000001d8047824 */ /* 0x002fe400078e0a02 */
[----:B--2---:R-:W-:-:S03]  /*c400*/  FFMA.FTZ R8, R12, -UR27, R32 ;  /* 0x8000001b0c087c23 */ /* 0x004fc60008010020 */
[----:B------:R-:W-:Y:S02]  /*c410*/  IABS R4, R4 ;  /* 0x0000000400047213 */ /* 0x000fe40000000000 */
[----:B------:R-:W-:Y:S01]  /*c420*/  FSEL R25, R8, -INF , !P6 ;  /* 0xff80000008197808 */ /* 0x000fe20007000000 */
[----:B---3--:R-:W-:Y:S01]  /*c430*/  FFMA.FTZ R10, R10, -UR27, R34 ;  /* 0x8000001b0a0a7c23 */ /* 0x008fe20008010022 */
[----:B------:R-:W-:Y:S01]  /*c440*/  IADD3 R3, R0, 0x9, RZ ;  /* 0x0000000900037810 */ /* 0x000fe20007ffe0ff */
[----:B------:R-:W-:Y:S01]  /*c450*/  IMAD.MOV.U32 R5, RZ, RZ, R4 ;  /* 0x000000ffff057224 */ /* 0x000fe200078e0004 */
[----:B------:R-:W-:Y:S02]  /*c460*/  IABS R4, R6 ;  /* 0x0000000600047213 */ /* 0x000fe40000000000 */
[----:B------:R-:W-:Y:S01]  /*c470*/  FSEL R28, R10, -INF , !P5 ;  /* 0xff8000000a1c7808 */ /* 0x000fe20006800000 */
[----:B------:R1:W2:Y:S01]  /*c480*/  I2F R11, R5 ;  /* 0x00000005000b7306 */ /* 0x0002a20000201400 */
[--C-:B------:R-:W-:Y:S01]  /*c490*/  IMAD.IADD R6, R218, 0x1, -R3.reuse ;  /* 0x00000001da067824 */ /* 0x100fe200078e0a03 */
[C---:B------:R-:W-:Y:S01]  /*c4a0*/  ISETP.GE.AND P0, PT, R3.reuse, R227, PT ;  /* 0x000000e30300720c */ /* 0x040fe20003f06270 */
[----:B------:R-:W-:Y:S01]  /*c4b0*/  IMAD.IADD R2, R216, 0x1, -R3 ;  /* 0x00000001d8027824 */ /* 0x000fe200078e0a03 */
[----:B------:R-:W-:-:S02]  /*c4c0*/  ISETP.GE.AND P6, PT, R3, R226, PT ;  /* 0x000000e20300720c */ /* 0x000fc40003fc6270 */
[C---:B------:R-:W-:Y:S02]  /*c4d0*/  ISETP.GE.AND P5, PT, R3.reuse, R225, PT ;  /* 0x000000e10300720c */ /* 0x040fe40003fa6270 */
[C---:B------:R-:W-:Y:S02]  /*c4e0*/  ISETP.LT.OR P0, PT, R3.reuse, R222, P0 ;  /* 0x000000de0300720c */ /* 0x040fe40000701670 */
[C---:B------:R-:W-:Y:S02]  /*c4f0*/  ISETP.LT.OR P6, PT, R3.reuse, R221, P6 ;  /* 0x000000dd0300720c */ /* 0x040fe400037c1670 */
[----:B------:R-:W-:Y:S01]  /*c500*/  ISETP.LT.OR P5, PT, R3, R220, P5 ;  /* 0x000000dc0300720c */ /* 0x000fe20002fa1670 */
[----:B-1----:R-:W-:Y:S01]  /*c510*/  IMAD.MOV.U32 R5, RZ, RZ, R4 ;  /* 0x000000ffff057224 */ /* 0x002fe200078e0004 */
[----:B------:R-:W-:Y:S01]  /*c520*/  IABS R4, R6 ;  /* 0x0000000600047213 */ /* 0x000fe20000000000 */
[----:B------:R-:W-:Y:S02]  /*c530*/  IMAD.IADD R6, R223, 0x1, -R3 ;  /* 0x00000001df067824 */ /* 0x000fe400078e0a03 */
[----:B------:R1:W3:Y:S01]  /*c540*/  I2F R14, R5 ;  /* 0x00000005000e7306 */ /* 0x0002e20000201400 */
[----:B--2---:R-:W-:-:S05]  /*c550*/  FFMA.FTZ R9, R11, -UR27, R176 ;  /* 0x8000001b0b097c23 */ /* 0x004fca00080100b0 */
[----:B------:R-:W-:Y:S02]  /*c560*/  FSEL R18, R9, -INF , !P4 ;  /* 0xff80000009127808 */ /* 0x000fe40006000000 */
[----:B------:R-:W2:Y:S01]  /*c570*/  I2F R13, R4 ;  /* 0x00000004000d7306 */ /* 0x000ea20000201400 */
[----:B------:R-:W-:-:S04]  /*c580*/  ISETP.GE.AND P4, PT, R3, R224, PT ;  /* 0x000000e00300720c */ /* 0x000fc80003f86270 */
[----:B------:R-:W-:Y:S01]  /*c590*/  ISETP.LT.OR P4, PT, R3, R219, P4 ;  /* 0x000000db0300720c */ /* 0x000fe20002781670 */
[----:B-1----:R-:W-:Y:S02]  /*c5a0*/  IMAD.IADD R5, R217, 0x1, -R3 ;  /* 0x00000001d9057824 */ /* 0x002fe400078e0a03 */
[----:B---3--:R-:W-:-:S03]  /*c5b0*/  FFMA.FTZ R7, R14, -UR27, R178 ;  /* 0x8000001b0e077c23 */ /* 0x008fc600080100b2 */
[----:B------:R-:W-:Y:S02]  /*c5c0*/  IABS R5, R5 ;  /* 0x0000000500057213 */ /* 0x000fe40000000000 */
[----:B------:R-:W-:Y:S01]  /*c5d0*/  FSEL R20, R7, -INF , !P1 ;  /* 0xff80000007147808 */ /* 0x000fe20004800000 */
[----:B--2---:R-:W-:Y:S01]  /*c5e0*/  FFMA.FTZ R8, R13, -UR27, R33 ;  /* 0x8000001b0d087c23 */ /* 0x004fe20008010021 */
[----:B------:R-:W-:Y:S01]  /*c5f0*/  IABS R4, R2 ;  /* 0x0000000200047213 */ /* 0x000fe20000000000 */
[----:B------:R1:W2:Y:S01]  /*c600*/  I2F R12, R5 ;  /* 0x00000005000c7306 */ /* 0x0002a20000201400 */
[----:B------:R-:W-:Y:S02]  /*c610*/  IADD3 R2, R0, 0x10, RZ ;  /* 0x0000001000027810 */ /* 0x000fe40007ffe0ff */
[----:B------:R-:W-:Y:S02]  /*c620*/  FSEL R21, R8, -INF , !P0 ;  /* 0xff80000008157808 */ /* 0x000fe40004000000 */
[----:B------:R-:W-:Y:S01]  /*c630*/  ISETP.GE.AND P1, PT, R2, R227, PT ;  /* 0x000000e30200720c */ /* 0x000fe20003f26270 */
[----:B------:R-:W-:Y:S01]  /*c640*/  IMAD.IADD R3, R216, 0x1, -R2 ;  /* 0x00000001d8037824 */ /* 0x000fe200078e0a02 */
[----:B------:R-:W-:-:S02]  /*c650*/  ISETP.GE.AND P0, PT, R2, R226, PT ;  /* 0x000000e20200720c */ /* 0x000fc40003f06270 */
        /* <DEDUP_REMOVED lines=15> */
[----:B------:R-:W-:Y:S02]  /*c750*/  FSEL R19, R9, -INF , !P5 ;  /* 0xff80000009137808 */ /* 0x000fe40006800000 */
[----:B------:R-:W3:Y:S01]  /*c760*/  I2F R15, R4 ;  /* 0x00000004000f7306 */ /* 0x000ee20000201400 */
[----:B------:R-:W-:-:S04]  /*c770*/  ISETP.GE.AND P5, PT, R2, R224, PT ;  /* 0x000000e00200720c */ /* 0x000fc80003fa6270 */
[----:B------:R-:W-:Y:S01]  /*c780*/  ISETP.LT.OR P5, PT, R2, R219, P5 ;  /* 0x000000db0200720c */ /* 0x000fe20002fa1670 */
[----:B-1----:R-:W-:Y:S02]  /*c790*/  IMAD.IADD R5, R217, 0x1, -R2 ;  /* 0x00000001d9057824 */ /* 0x002fe400078e0a02 */
[----:B--2---:R-:W-:-:S03]  /*c7a0*/  FFMA.FTZ R7, R16, -UR27, R179 ;  /* 0x8000001b10077c23 */ /* 0x004fc600080100b3 */
[----:B------:R-:W-:Y:S02]  /*c7b0*/  IABS R5, R5 ;  /* 0x0000000500057213 */ /* 0x000fe40000000000 */
[----:B------:R-:W-:Y:S01]  /*c7c0*/  FSEL R16, R7, -INF , !P4 ;  /* 0xff80000007107808 */ /* 0x000fe20006000000 */
[----:B---3--:R-:W-:Y:S01]  /*c7d0*/  FFMA.FTZ R8, R15, -UR27, R136 ;  /* 0x8000001b0f087c23 */ /* 0x008fe20008010088 */
[----:B------:R-:W-:Y:S01]  /*c7e0*/  IABS R4, R3 ;  /* 0x0000000300047213 */ /* 0x000fe20000000000 */
[----:B------:R1:W2:Y:S01]  /*c7f0*/  I2F R12, R5 ;  /* 0x00000005000c7306 */ /* 0x0002a20000201400 */
[----:B------:R-:W-:Y:S02]  /*c800*/  IADD3 R3, R0, 0x11, RZ ;  /* 0x0000001100037810 */ /* 0x000fe40007ffe0ff */
[----:B------:R-:W-:Y:S02]  /*c810*/  FSEL R199, R8, -INF , !P1 ;  /* 0xff80000008c77808 */ /* 0x000fe40004800000 */
[C---:B------:R-:W-:Y:S01]  /*c820*/  ISETP.GE.AND P4, PT, R3.reuse, R227, PT ;  /* 0x000000e30300720c */ /* 0x040fe20003f86270 */
        /* <DEDUP_REMOVED lines=15> */
[----:B------:R1:W-:Y:S01]  /*c920*/  I2F R14, R5 ;  /* 0x00000005000e7306 */ /* 0x0003e20000201400 */
[----:B---3--:R-:W-:-:S05]  /*c930*/  FFMA.FTZ R9, R11, -UR27, R184 ;  /* 0x8000001b0b097c23 */ /* 0x008fca00080100b8 */
[----:B------:R-:W-:Y:S02]  /*c940*/  FSEL R238, R9, -INF , !P6 ;  /* 0xff80000009ee7808 */ /* 0x000fe40007000000 */
[----:B------:R2:W-:Y:S01]  /*c950*/  I2F R13, R4 ;  /* 0x00000004000d7306 */ /* 0x0005e20000201400 */
[----:B------:R-:W-:-:S04]  /*c960*/  ISETP.GE.AND P6, PT, R3, R224, PT ;  /* 0x000000e00300720c */ /* 0x000fc80003fc6270 */
[----:B------:R-:W-:Y:S01]  /*c970*/  ISETP.LT.OR P6, PT, R3, R219, P6 ;  /* 0x000000db0300720c */ /* 0x000fe200037c1670 */
[----:B-1----:R-:W-:-:S05]  /*c980*/  IMAD.IADD R5, R217, 0x1, -R3 ;  /* 0x00000001d9057824 */ /* 0x002fca00078e0a03 */
[----:B------:R-:W-:Y:S02]  /*c990*/  IABS R5, R5 ;  /* 0x0000000500057213 */ /* 0x000fe40000000000 */
[----:B--2---:R-:W-:Y:S02]  /*c9a0*/  IABS R4, R2 ;  /* 0x0000000200047213 */ /* 0x004fe40000000000 */
[----:B------:R1:W2:Y:S01]  /*c9b0*/  I2F R12, R5 ;  /* 0x00000005000c7306 */ /* 0x0002a20000201400 */
[C---:B------:R-:W-:Y:S02]  /*c9c0*/  IADD3 R2, R0.reuse, 0x18, RZ ;  /* 0x0000001800027810 */ /* 0x040fe40007ffe0ff */
[----:B------:R-:W-:Y:S01]  /*c9d0*/  IADD3 R0, R0, 0x19, RZ ;  /* 0x0000001900007810 */ /* 0x000fe20007ffe0ff */
[----:B-1----:R-:W-:Y:S01]  /*c9e0*/  IMAD.MOV.U32 R5, RZ, RZ, R4 ;  /* 0x000000ffff057224 */ /* 0x002fe200078e0004 */
[----:B------:R-:W-:Y:S01]  /*c9f0*/  IABS R4, R6 ;  /* 0x0000000600047213 */ /* 0x000fe20000000000 */
[----:B------:R-:W-:-:S02]  /*ca00*/  IMAD.IADD R6, R218, 0x1, -R2 ;  /* 0x00000001da067824 */ /* 0x000fc400078e0a02 */
[----:B------:R1:W3:Y:S01]  /*ca10*/  I2F R7, R5 ;  /* 0x0000000500077306 */ /* 0x0002e20000201400 */
[----:B--2---:R-:W-:-:S05]  /*ca20*/  FFMA.FTZ R8, R12, -UR27, R139 ;  /* 0x8000001b0c087c23 */ /* 0x004fca000801008b */
[----:B------:R-:W-:Y:S02]  /*ca30*/  FSEL R197, R8, -INF , !P1 ;  /* 0xff80000008c57808 */ /* 0x000fe40004800000 */
[----:B------:R-:W-:-:S04]  /*ca40*/  ISETP.GE.AND P1, PT, R2, R225, PT ;  /* 0x000000e10200720c */ /* 0x000fc80003f26270 */
[----:B------:R-:W-:Y:S01]  /*ca50*/  ISETP.LT.OR P1, PT, R2, R220, P1 ;  /* 0x000000dc0200720c */ /* 0x000fe20000f21670 */
[----:B-1----:R-:W-:Y:S01]  /*ca60*/  IMAD.MOV.U32 R5, RZ, RZ, R4 ;  /* 0x000000ffff057224 */ /* 0x002fe200078e0004 */
[----:B------:R-:W-:Y:S01]  /*ca70*/  IABS R4, R6 ;  /* 0x0000000600047213 */ /* 0x000fe20000000000 */
[----:B------:R-:W-:Y:S02]  /*ca80*/  FFMA.FTZ R6, R14, -UR27, R186 ;  /* 0x8000001b0e067c23 */ /* 0x000fe400080100ba */
[----:B------:R1:W2:Y:S01]  /*ca90*/  I2F R15, R5 ;  /* 0x00000005000f7306 */ /* 0x0002a20000201400 */
[----:B---3--:R-:W-:Y:S02]  /*caa0*/  FFMA.FTZ R7, R7, -UR27, R185 ;  /* 0x8000001b07077c23 */ /* 0x008fe400080100b9 */
[----:B------:R-:W-:Y:S02]  /*cab0*/  FSEL R237, R6, -INF , !P5 ;  /* 0xff80000006ed7808 */ /* 0x000fe40006800000 */
[----:B------:R-:W-:-:S02]  /*cac0*/  ISETP.GE.AND P5, PT, R2, R227, PT ;  /* 0x000000e30200720c */ /* 0x000fc40003fa6270 */
[----:B------:R-:W-:Y:S01]  /*cad0*/  FSEL R198, R7, -INF , !P0 ;  /* 0xff80000007c67808 */ /* 0x000fe20004000000 */
[----:B------:R3:W4:Y:S01]  /*cae0*/  I2F R9, R4 ;  /* 0x0000000400097306 */ /* 0x0007220000201400 */
[C---:B------:R-:W-:Y:S02]  /*caf0*/  ISETP.GE.AND P0, PT, R2.reuse, R224, PT ;  /* 0x000000e00200720c */ /* 0x040fe40003f06270 */
[C---:B------:R-:W-:Y:S02]  /*cb00*/  ISETP.LT.OR P5, PT, R2.reuse, R222, P5 ;  /* 0x000000de0200720c */ /* 0x040fe40002fa1670 */
[----:B------:R-:W-:Y:S01]  /*cb10*/  ISETP.LT.OR P0, PT, R2, R219, P0 ;  /* 0x000000db0200720c */ /* 0x000fe20000701670 */
[----:B-1----:R-:W-:Y:S02]  /*cb20*/  IMAD.IADD R5, R217, 0x1, -R2 ;  /* 0x00000001d9057824 */ /* 0x002fe400078e0a02 */
[----:B--2---:R-:W-:-:S03]  /*cb30*/  FFMA.FTZ R6, R15, -UR27, R187 ;  /* 0x8000001b0f067c23 */ /* 0x004fc600080100bb */
[----:B------:R-:W-:Y:S02]  /*cb40*/  IABS R5, R5 ;  /* 0x0000000500057213 */ /* 0x000fe40000000000 */
[----:B------:R-:W-:Y:S01]  /*cb50*/  FSEL R195, R6, -INF , !P6 ;  /* 0xff80000006c37808 */ /* 0x000fe20007000000 */
[----:B---3--:R-:W-:Y:S01]  /*cb60*/  IMAD.IADD R4, R216, 0x1, -R2 ;  /* 0x00000001d8047824 */ /* 0x008fe200078e0a02 */
[C---:B------:R-:W-:Y:S01]  /*cb70*/  ISETP.GE.AND P6, PT, R0.reuse, R227, PT ;  /* 0x000000e30000720c */ /* 0x040fe20003fc6270 */
[----:B------:R-:W-:Y:S02]  /*cb80*/  IMAD.MOV.U32 R3, RZ, RZ, R5 ;  /* 0x000000ffff037224 */ /* 0x000fe400078e0005 */
[----:B------:R-:W-:Y:S01]  /*cb90*/  FFMA.FTZ R5, R13, -UR27, R137 ;  /* 0x8000001b0d057c23 */ /* 0x000fe20008010089 */
[----:B------:R-:W-:Y:S01]  /*cba0*/  IABS R4, R4 ;  /* 0x0000000400047213 */ /* 0x000fe20000000000 */
[----:B------:R1:W-:Y:S01]  /*cbb0*/  I2F R13, R3 ;  /* 0x00000003000d7306 */ /* 0x0003e20000201400 */
[----:B----4-:R-:W-:Y:S01]  /*cbc0*/  FFMA.FTZ R9, R9, -UR27, R172 ;  /* 0x8000001b09097c23 */ /* 0x010fe200080100ac */
[----:B------:R-:W-:-:S02]  /*cbd0*/  ISETP.LT.OR P6, PT, R0, R222, P6 ;  /* 0x000000de0000720c */ /* 0x000fc400037c1670 */
[----:B------:R-:W-:Y:S01]  /*cbe0*/  FSEL R196, R5, -INF , !P4 ;  /* 0xff80000005c47808 */ /* 0x000fe20006000000 */
[----:B------:R-:W-:Y:S01]  /*cbf0*/  IMAD.IADD R5, R218, 0x1, -R0 ;  /* 0x00000001da057824 */ /* 0x000fe200078e0a00 */
[CC--:B------:R-:W-:Y:S02]  /*cc00*/  ISETP.GE.AND P4, PT, R2.reuse, R226.reuse, PT ;  /* 0x000000e20200720c */ /* 0x0c0fe40003f86270 */
[----:B------:R-:W2:Y:S01]  /*cc10*/  I2F R12, R4 ;  /* 0x00000004000c7306 */ /* 0x000ea20000201400 */
[----:B------:R-:W-:Y:S02]  /*cc20*/  FSEL R185, R9, -INF , !P5 ;  /* 0xff80000009b97808 */ /* 0x000fe40006800000 */
[----:B------:R-:W-:Y:S02]  /*cc30*/  ISETP.LT.OR P4, PT, R2, R221, P4 ;  /* 0x000000dd0200720c */ /* 0x000fe40002781670 */
[----:B------:R-:W-:Y:S01]  /*cc40*/  ISETP.GE.AND P5, PT, R0, R226, PT ;  /* 0x000000e20000720c */ /* 0x000fe20003fa6270 */
[----:B-1----:R-:W-:-:S03]  /*cc50*/  IMAD.IADD R3, R223, 0x1, -R2 ;  /* 0x00000001df037824 */ /* 0x002fc600078e0a02 */
[----:B------:R-:W-:Y:S01]  /*cc60*/  ISETP.LT.OR P5, PT, R0, R221, P5 ;  /* 0x000000dd0000720c */ /* 0x000fe20002fa1670 */
[----:B------:R-:W-:Y:S01]  /*cc70*/  IMAD.IADD R2, R216, 0x1, -R0 ;  /* 0x00000001d8027824 */ /* 0x000fe200078e0a00 */
[----:B------:R-:W-:-:S04]  /*cc80*/  IABS R3, R3 ;  /* 0x0000000300037213 */ /* 0x000fc80000000000 */
[----:B------:R-:W-:Y:S01]  /*cc90*/  IABS R2, R2 ;  /* 0x0000000200027213 */ /* 0x000fe20000000000 */
[----:B--2---:R-:W-:Y:S02]  /*cca0*/  FFMA.FTZ R7, R12, -UR27, R188 ;  /* 0x8000001b0c077c23 */ /* 0x004fe400080100bc */
[----:B------:R-:W-:Y:S01]  /*ccb0*/  IMAD.MOV.U32 R4, RZ, RZ, R3 ;  /* 0x000000ffff047224 */ /* 0x000fe200078e0003 */
[----:B------:R-:W-:Y:S01]  /*ccc0*/  IABS R3, R5 ;  /* 0x0000000500037213 */ /* 0x000fe20000000000 */
[----:B------:R-:W-:Y:S01]  /*ccd0*/  FFMA.FTZ R5, R13, -UR27, R174 ;  /* 0x8000001b0d057c23 */ /* 0x000fe200080100ae */
[----:B------:R-:W-:Y:S01]  /*cce0*/  FSEL R194, R7, -INF , !P1 ;  /* 0xff80000007c27808 */ /* 0x000fe20004800000 */
[----:B------:R1:W2:Y:S01]  /*ccf0*/  I2F R10, R4 ;  /* 0x00000004000a7306 */ /* 0x0002a20000201400 */
[----:B------:R-:W-:Y:S02]  /*cd00*/  ISETP.GE.AND P1, PT, R0, R224, PT ;  /* 0x000000e00000720c */ /* 0x000fe40003f26270 */
[----:B------:R-:W-:-:S02]  /*cd10*/  FSEL R192, R5, -INF , !P4 ;  /* 0xff80000005c07808 */ /* 0x000fc40006000000 */
        /* <DEDUP_REMOVED lines=71> */
.L_x_1987:
[----:B------:R-:W-:Y:S05]  /*d190*/  BSYNC B0 ;  /* 0x0000000000007941 */ /* 0x000fea0003800000 */
.L_x_1986:
[----:B------:R-:W0:Y:S02]  /*d1a0*/  LDGDEPBAR ;  /* 0x00000000000079af */ /* 0x000e240000000000 */
.L_x_1985:
[----:B------:R-:W2:Y:S04]  /*d1b0*/  LDL R2, [R1+0x94] ;  /* 0x0000940001027983 */ /* 0x000ea80000100800 */
[----:B-1----:R-:W3:Y:S04]  /*d1c0*/  LDL.64 R6, [R1+0x80] ;  /* 0x0000800001067983 */ /* 0x002ee80000100a00 */
[----:B------:R-:W4:Y:S04]  /*d1d0*/  LDL R3, [R1+0x70] ;  /* 0x0000700001037983 */ /* 0x000f280000100800 */
[----:B------:R-:W5:Y:S04]  /*d1e0*/  LDL R4, [R1+0x90] ;  /* 0x0000900001047983 */ /* 0x000f680000100800 */
[----:B------:R-:W5:Y:S04]  /*d1f0*/  LDL R17, [R1+0x28] ;  /* 0x0000280001117983 */ /* 0x000f680000100800 */
[----:B------:R-:W5:Y:S01]  /*d200*/  LDL.64 R14, [R1] ;  /* 0x00000000010e7983 */ /* 0x000f620000100a00 */
[----:B------:R-:W-:-:S04]  /*d210*/  FMNMX.FTZ R0, R235, R23, !PT ;  /* 0x00000017eb007209 */ /* 0x000fc80007810000 */
[----:B------:R-:W-:-:S04]  /*d220*/  FMNMX.FTZ R0, R22, R0, !PT ;  /* 0x0000000016007209 */ /* 0x000fc80007810000 */
[----:B------:R-:W-:-:S04]  /*d230*/  FMNMX.FTZ R0, R18, R0, !PT ;  /* 0x0000000012007209 */ /* 0x000fc80007810000 */
[----:B------:R-:W-:-:S04]  /*d240*/  FMNMX.FTZ R0, R19, R0, !PT ;  /* 0x0000000013007209 */ /* 0x000fc80007810000 */
[----:B------:R-:W-:-:S04]  /*d250*/  FMNMX.FTZ R0, R238, R0, !PT ;  /* 0x00000000ee007209 */ /* 0x000fc80007810000 */
[----:B------:R-:W-:-:S04]  /*d260*/  FMNMX.FTZ R0, R198, R0, !PT ;  /* 0x00000000c6007209 */ /* 0x000fc80007810000 */
[----:B------:R-:W-:-:S04]  /*d270*/  FMNMX.FTZ R134, R194, R0, !PT ;  /* 0x00000000c2867209 */ /* 0x000fc80007810000 */
[----:B------:R-:W-:Y:S01]  /*d280*/  FMNMX.FTZ R134, R186, R134, !PT ;  /* 0x00000086ba867209 */ /* 0x000fe20007810000 */
[----:B------:R-:W1:Y:S08]  /*d290*/  LDC.U8 R177, c[0x0][0x2d8] ;  /* 0x0000b600ffb17b82 */ /* 0x000e700000000000 */
[----:B------:R-:W1:Y:S02]  /*d2a0*/  LDC.U8 R176, c[0x0][0x2d8] ;  /* 0x0000b600ffb07b82 */ /* 0x000e640000000000 */
[----:B-1----:R-:W-:Y:S01]  /*d2b0*/  PRMT R176, R176, 0x7054, R177 ;  /* 0x00007054b0b07816 */ /* 0x002fe200000000b1 */
[----:B--2---:R-:W-:Y:S01]  /*d2c0*/  IMAD.WIDE.U32 R8, R2, -0x326172a9, RZ ;  /* 0xcd9e8d5702087825 */ /* 0x004fe200078e00ff */
[----:B---3--:R-:W-:-:S04]  /*d2d0*/  MOV R12, R6 ;  /* 0x00000006000c7202 */ /* 0x008fc80000000f00 */
[----:B----4-:R-:W-:Y:S02]  /*d2e0*/  LOP3.LUT R6, R9, R3, RZ, 0x3c, !PT ;  /* 0x0000000309067212 */ /* 0x010fe400078e3cff */
[----:B------:R-:W-:Y:S01]  /*d2f0*/  MOV R13, R7 ;  /* 0x00000007000d7202 */ /* 0x000fe20000000f00 */
[----:B-----5:R-:W-:Y:S01]  /*d300*/  IMAD.WIDE.U32 R4, R4, -0x2daee0ad, RZ ;  /* 0xd2511f5304047825 */ /* 0x020fe200078e00ff */
[----:B------:R-:W-:-:S03]  /*d310*/  MOV R2, UR31 ;  /* 0x0000001f00027c02 */ /* 0x000fc60008000f00 */
[----:B------:R-:W-:Y:S01]  /*d320*/  IMAD.WIDE.U32 R6, R6, -0x2daee0ad, RZ ;  /* 0xd2511f5306067825 */ /* 0x000fe200078e00ff */
[----:B------:R-:W-:-:S04]  /*d330*/  LOP3.LUT R2, R5, UR33, R2, 0x96, !PT ;  /* 0x0000002105027c12 */ /* 0x000fc8000f8e9602 */
[----:B------:R-:W-:Y:S01]  /*d340*/  LOP3.LUT R4, R7, UR15, R4, 0x96, !PT ;  /* 0x0000000f07047c12 */ /* 0x000fe2000f8e9604 */
[----:B------:R-:W-:-:S04]  /*d350*/  IMAD.WIDE.U32 R2, R2, -0x326172a9, RZ ;  /* 0xcd9e8d5702027825 */ /* 0x000fc800078e00ff */
[----:B------:R-:W-:Y:S01]  /*d360*/  IMAD.WIDE.U32 R4, R4, -0x326172a9, RZ ;  /* 0xcd9e8d5704047825 */ /* 0x000fe200078e00ff */
[----:B------:R-:W-:-:S04]  /*d370*/  LOP3.LUT R8, R3, UR16, R8, 0x96, !PT ;  /* 0x0000001003087c12 */ /* 0x000fc8000f8e9608 */
[----:B------:R-:W-:Y:S01]  /*d380*/  LOP3.LUT R10, R5, UR14, R2, 0x96, !PT ;  /* 0x0000000e050a7c12 */ /* 0x000fe2000f8e9602 */
[----:B------:R-:W-:Y:S01]  /*d390*/  IMAD.WIDE.U32 R8, R8, -0x2daee0ad, RZ ;  /* 0xd2511f5308087825 */ /* 0x000fe200078e00ff */
[----:B------:R-:W1:Y:S03]  /*d3a0*/  SHFL.BFLY PT, R5, R134, 0x2, 0x1f ;  /* 0x0c401f0086057f89 */ /* 0x000e6600000e0000 */
[----:B------:R-:W-:Y:S01]  /*d3b0*/  IMAD.WIDE.U32 R10, R10, -0x2daee0ad, RZ ;  /* 0xd2511f530a0a7825 */ /* 0x000fe200078e00ff */
[----:B------:R-:W-:-:S03]  /*d3c0*/  LOP3.LUT R6, R9, UR13, R6, 0x96, !PT ;  /* 0x0000000d09067c12 */ /* 0x000fc6000f8e9606 */
[----:B------:R-:W-:Y:S01]  /*d3d0*/  IMAD R0, R17, -0x326172a9, RZ ;  /* 0xcd9e8d5711007824 */ /* 0x000fe200078e02ff */
[----:B------:R-:W-:Y:S01]  /*d3e0*/  LOP3.LUT R8, R11, UR11, R8, 0x96, !PT ;  /* 0x0000000b0b087c12 */ /* 0x000fe2000f8e9608 */
[----:B------:R-:W-:-:S03]  /*d3f0*/  IMAD.WIDE.U32 R6, R6, -0x326172a9, RZ ;  /* 0xcd9e8d5706067825 */ /* 0x000fc600078e00ff */
[----:B------:R-:W-:Y:S01]  /*d400*/  LOP3.LUT R3, R3, UR16, R0, 0x96, !PT ;  /* 0x0000001003037c12 */ /* 0x000fe2000f8e9600 */
[----:B------:R-:W-:Y:S01]  /*d410*/  IMAD.WIDE.U32 R138, R8, -0x326172a9, RZ ;  /* 0xcd9e8d57088a7825 */ /* 0x000fe200078e00ff */
[----:B------:R-:W-:Y:S02]  /*d420*/  LOP3.LUT R0, R15, UR14, R2, 0x96, !PT ;  /* 0x0000000e0f007c12 */ /* 0x000fe4000f8e9602 */
[----:B------:R-:W-:Y:S01]  /*d430*/  LOP3.LUT R4, R7, UR12, R4, 0x96, !PT ;  /* 0x0000000c07047c12 */ /* 0x000fe2000f8e9604 */
[----:B------:R-:W-:Y:S01]  /*d440*/  IMAD.WIDE.U32 R2, R3, -0x2daee0ad, RZ ;  /* 0xd2511f5303027825 */ /* 0x000fe200078e00ff */
[----:B------:R-:W-:-:S03]  /*d450*/  LOP3.LUT R6, R139, UR10, R6, 0x96, !PT ;  /* 0x0000000a8b067c12 */ /* 0x000fc6000f8e9606 */
[----:B------:R-:W-:Y:S01]  /*d460*/  IMAD.WIDE.U32 R172, R0, -0x2daee0ad, RZ ;  /* 0xd2511f5300ac7825 */ /* 0x000fe200078e00ff */
[----:B------:R-:W-:-:S03]  /*d470*/  LOP3.LUT R12, R3, UR13, R12, 0x96, !PT ;  /* 0x0000000d030c7c12 */ /* 0x000fc6000f8e960c */
[----:B------:R-:W-:Y:S01]  /*d480*/  IMAD.WIDE.U32 R34, R6, -0x2daee0ad, RZ ;  /* 0xd2511f5306227825 */ /* 0x000fe200078e00ff */
[----:B------:R-:W-:-:S03]  /*d490*/  LOP3.LUT R11, R173, UR11, R2, 0x96, !PT ;  /* 0x0000000bad0b7c12 */ /* 0x000fc6000f8e9602 */
[----:B------:R-:W-:Y:S01]  /*d4a0*/  IMAD.WIDE.U32 R2, R4, -0x2daee0ad, RZ ;  /* 0xd2511f5304027825 */ /* 0x000fe200078e00ff */
[----:B-1----:R-:W-:Y:S02]  /*d4b0*/  FMNMX.FTZ R134, R134, R5, !PT ;  /* 0x0000000586867209 */ /* 0x002fe40007810000 */
[----:B------:R-:W-:Y:S02]  /*d4c0*/  FMNMX.FTZ R0, R232, R30, !PT ;  /* 0x0000001ee8007209 */ /* 0x000fe40007810000 */
[----:B------:R-:W-:Y:S02]  /*d4d0*/  LOP3.LUT R5, R35, UR7, R2, 0x96, !PT ;  /* 0x0000000723057c12 */ /* 0x000fe4000f8e9602 */
[----:B------:R-:W-:Y:S02]  /*d4e0*/  FMNMX.FTZ R2, R233, R132, !PT ;  /* 0x00000084e9027209 */ /* 0x000fe40007810000 */
[----:B------:R-:W-:Y:S02]  /*d4f0*/  LOP3.LUT R13, R3, UR9, R10, 0x96, !PT ;  /* 0x00000009030d7c12 */ /* 0x000fe4000f8e960a */
        /* <DEDUP_REMOVED lines=18> */
[----:B------:R-:W-:Y:S01]  /*d620*/  IMAD.WIDE.U32 R2, R5, -0x326172a9, RZ ;  /* 0xcd9e8d5705027825 */ /* 0x000fe200078e00ff */
[----:B------:R-:W-:-:S04]  /*d630*/  FMNMX.FTZ R137, R193, R4, !PT ;  /* 0x00000004c1897209 */ /* 0x000fc80007810000 */
[----:B------:R-:W-:Y:S02]  /*d640*/  LOP3.LUT R4, R2, 0xffff, RZ, 0xc0, !PT ;  /* 0x0000ffff02047812 */ /* 0x000fe400078ec0ff */
[----:B------:R-:W-:Y:S02]  /*d650*/  FMNMX.FTZ R137, R187, R137, !PT ;  /* 0x00000089bb897209 */ /* 0x000fe40007810000 */
[----:B------:R-:W-:Y:S01]  /*d660*/  SHF.R.U32.HI R7, RZ, 0x8, R4 ;  /* 0x00000008ff077819 */ /* 0x000fe20000011604 */
[----:B------:R-:W-:Y:S01]  /*d670*/  IMAD.WIDE.U32 R4, R12, -0x326172a9, RZ ;  /* 0xcd9e8d570c047825 */ /* 0x000fe200078e00ff */
[----:B------:R-:W-:-:S04]  /*d680*/  FMNMX.FTZ R136, R133, R136, !PT ;  /* 0x0000008885887209 */ /* 0x000fc80007810000 */
[----:B------:R-:W-:Y:S02]  /*d690*/  LOP3.LUT R12, R5, UR12, R14, 0x96, !PT ;  /* 0x0000000c050c7c12 */ /* 0x000fe4000f8e960e */
[----:B------:R-:W1:Y:S01]  /*d6a0*/  SHFL.BFLY PT, R5, R137, 0x2, 0x1f ;  /* 0x0c401f0089057f89 */ /* 0x000e6200000e0000 */
[----:B------:R-:W-:-:S03]  /*d6b0*/  FMNMX.FTZ R0, R184, R0, !PT ;  /* 0x00000000b8007209 */ /* 0x000fc60007810000 */
[----:B------:R-:W2:Y:S04]  /*d6c0*/  SHFL.BFLY PT, R8, R136, 0x2, 0x1f ;  /* 0x0c401f0088087f89 */ /* 0x000ea800000e0000 */
[----:B------:R-:W3:Y:S01]  /*d6d0*/  SHFL.BFLY PT, R10, R134, 0x1, 0x1f ;  /* 0x0c201f00860a7f89 */ /* 0x000ee200000e0000 */
[----:B------:R-:W-:-:S03]  /*d6e0*/  IMAD.WIDE.U32 R250, R11, -0x326172a9, RZ ;  /* 0xcd9e8d570bfa7825 */ /* 0x000fc600078e00ff */
[----:B------:R-:W4:Y:S02]  /*d6f0*/  SHFL.BFLY PT, R9, R0, 0x2, 0x1f ;  /* 0x0c401f0000097f89 */ /* 0x000f2400000e0000 */
[----:B------:R-:W-:Y:S02]  /*d700*/  LOP3.LUT R11, R251, UR10, R4, 0x96, !PT ;  /* 0x0000000afb0b7c12 */ /* 0x000fe4000f8e9604 */
[--C-:B------:R-:W-:Y:S01]  /*d710*/  SHF.R.U32.HI R4, RZ, 0x10, R2.reuse ;  /* 0x00000010ff047819 */ /* 0x100fe20000011602 */
[----:B------:R-:W-:Y:S01]  /*d720*/  IMAD.WIDE.U32 R32, R13, -0x326172a9, RZ ;  /* 0xcd9e8d570d207825 */ /* 0x000fe200078e00ff */
[----:B------:R-:W-:Y:S02]  /*d730*/  LOP3.LUT R6, R2, 0xff, RZ, 0xc0, !PT ;  /* 0x000000ff02067812 */ /* 0x000fe400078ec0ff */
[----:B------:R-:W-:Y:S02]  /*d740*/  LOP3.LUT R4, R4, 0xff, RZ, 0xc0, !PT ;  /* 0x000000ff04047812 */ /* 0x000fe400078ec0ff */
[----:B------:R-:W-:-:S02]  /*d750*/  SHF.R.U32.HI R2, RZ, 0x18, R2 ;  /* 0x00000018ff027819 */ /* 0x000fc40000011602 */
[----:B-1----:R-:W-:Y:S02]  /*d760*/  FMNMX.FTZ R137, R5, R137, !PT ;  /* 0x0000008905897209 */ /* 0x002fe40007810000 */
[----:B------:R-:W-:Y:S02]  /*d770*/  PRMT R14, R6, 0x5410, R7 ;  /* 0x00005410060e7816 */ /* 0x000fe40000000007 */
[----:B------:R-:W-:Y:S02]  /*d780*/  PRMT R7, R4, 0x5410, R2 ;  /* 0x0000541004077816 */ /* 0x000fe40000000002 */
[----:B------:R-:W-:Y:S01]  /*d790*/  LOP3.LUT R2, R3, UR17, R32, 0x96, !PT ;  /* 0x0000001103027c12 */ /* 0x000fe2000f8e9620 */
[----:B------:R-:W1:Y:S01]  /*d7a0*/  SHFL.BFLY PT, R6, R137, 0x1, 0x1f ;  /* 0x0c201f0089067f89 */ /* 0x000e6200000e0000 */
[----:B--2---:R-:W-:Y:S02]  /*d7b0*/  FMNMX.FTZ R136, R136, R8, !PT ;  /* 0x0000000888887209 */ /* 0x004fe40007810000 */
[----:B---3--:R-:W-:-:S02]  /*d7c0*/  FMNMX.FTZ R134, R134, R10, !PT ;  /* 0x0000000a86867209 */ /* 0x008fc40007810000 */
[----:B------:R-:W-:Y:S01]  /*d7d0*/  LOP3.LUT R3, R2, 0xffff, RZ, 0xc0, !PT ;  /* 0x0000ffff02037812 */ /* 0x000fe200078ec0ff */
[----:B------:R-:W2:Y:S01]  /*d7e0*/  SHFL.BFLY PT, R5, R136, 0x1, 0x1f ;  /* 0x0c201f0088057f89 */ /* 0x000ea200000e0000 */
[----:B----4-:R-:W-:Y:S01]  /*d7f0*/  FMNMX.FTZ R0, R0, R9, !PT ;  /* 0x0000000900007209 */ /* 0x010fe20007810000 */
[----:B------:R-:W-:Y:S01]  /*d800*/  FMUL.FTZ R17, R134, c[0x0][0x23c] ;  /* 0x00008f0086117a20 */ /* 0x000fe20000410000 */
[----:B------:R-:W-:Y:S02]  /*d810*/  SHF.R.U32.HI R4, RZ, 0x8, R3 ;  /* 0x00000008ff047819 */ /* 0x000fe40000011603 */
[----:B------:R-:W-:Y:S01]  /*d820*/  LOP3.LUT R3, R2, 0xff, RZ, 0xc0, !PT ;  /* 0x000000ff02037812 */ /* 0x000fe200078ec0ff */
[----:B------:R-:W3:Y:S01]  /*d830*/  SHFL.BFLY PT, R135, R0, 0x1, 0x1f ;  /* 0x0c201f0000877f89 */ /* 0x000ee200000e0000 */
[----:B------:R-:W-:Y:S02]  /*d840*/  FSETP.NEU.FTZ.AND P4, PT, R134, -INF , PT ;  /* 0xff8000008600780b */ /* 0x000fe40003f9d000 */
[----:B------:R-:W-:-:S02]  /*d850*/  PRMT R9, R3, 0x5410, R4 ;  /* 0x0000541003097816 */ /* 0x000fc40000000004 */
[----:B------:R-:W-:Y:S02]  /*d860*/  FSEL R17, R17, RZ, P4 ;  /* 0x000000ff11117208 */ /* 0x000fe40002000000 */
[--C-:B------:R-:W-:Y:S02]  /*d870*/  SHF.R.U32.HI R3, RZ, 0x10, R2.reuse ;  /* 0x00000010ff037819 */ /* 0x100fe40000011602 */
[----:B------:R-:W-:Y:S02]  /*d880*/  SHF.R.U32.HI R4, RZ, 0x18, R2 ;  /* 0x00000018ff047819 */ /* 0x000fe40000011602 */
[----:B------:R-:W-:Y:S01]  /*d890*/  LOP3.LUT R2, R3, 0xff, RZ, 0xc0, !PT ;  /* 0x000000ff03027812 */ /* 0x000fe200078ec0ff */
[----:B------:R-:W-:Y:S02]  /*d8a0*/  FFMA.FTZ R3, R23, c[0x0][0x23c], -R17 ;  /* 0x00008f0017037a23 */ /* 0x000fe40000010811 */
[----:B------:R-:W-:Y:S01]  /*d8b0*/  IMAD.WIDE.U32 R248, R11, -0x2daee0ad, RZ ;  /* 0xd2511f530bf87825 */ /* 0x000fe200078e00ff */
[----:B------:R-:W-:Y:S01]  /*d8c0*/  PRMT R8, R2, 0x5410, R4 ;  /* 0x0000541002087816 */ /* 0x000fe20000000004 */
[----:B------:R4:W-:Y:S01]  /*d8d0*/  MUFU.EX2 R35, R3 ;  /* 0x0000000300237308 */ /* 0x0009e20000000800 */
[----:B-1----:R-:W-:-:S02]  /*d8e0*/  FMNMX.FTZ R137, R137, R6, !PT ;  /* 0x0000000689897209 */ /* 0x002fc40007810000 */
[----:B--2---:R-:W-:Y:S02]  /*d8f0*/  FMNMX.FTZ R136, R136, R5, !PT ;  /* 0x0000000588887209 */ /* 0x004fe40007810000 */
[----:B------:R-:W-:Y:S01]  /*d900*/  FSETP.NEU.FTZ.AND P1, PT, R137, -INF , PT ;  /* 0xff8000008900780b */ /* 0x000fe20003f3d000 */
[----:B----4-:R-:W-:-:S05]  /*d910*/  IMAD.WIDE.U32 R2, R12, -0x2daee0ad, RZ ;  /* 0xd2511f530c027825 */ /* 0x010fca00078e00ff */
[----:B------:R-:W-:Y:S01]  /*d920*/  LOP3.LUT R12, R249, UR7, R2, 0x96, !PT ;  /* 0x00000007f90c7c12 */ /* 0x000fe2000f8e9602 */
[--C-:B------:R-:W-:Y:S02]  /*d930*/  FFMA.FTZ R2, R18, c[0x0][0x23c], -R17.reuse ;  /* 0x00008f0012027a23 */ /* 0x100fe40000010811 */
[----:B------:R-:W-:Y:S01]  /*d940*/  FMUL.FTZ R18, R137, c[0x0][0x23c] ;  /* 0x00008f0089127a20 */ /* 0x000fe20000410000 */
[----:B---3--:R-:W-:Y:S01]  /*d950*/  FMNMX.FTZ R135, R0, R135, !PT ;  /* 0x0000008700877209 */ /* 0x008fe20007810000 */
[----:B------:R-:W-:Y:S01]  /*d960*/  FFMA.FTZ R0, R19, c[0x0][0x23c], -R17 ;  /* 0x00008f0013007a23 */ /* 0x000fe20000010811 */
[----:B------:R-:W-:Y:S02]  /*d970*/  FSETP.NEU.FTZ.AND P6, PT, R136, -INF , PT ;  /* 0xff8000008800780b */ /* 0x000fe40003fdd000 */
[----:B------:R-:W-:Y:S01]  /*d980*/  FSEL R18, R18, RZ, P1 ;  /* 0x000000ff12127208 */ /* 0x000fe20000800000 */
[----:B------:R1:W-:Y:S08]  /*d990*/  MUFU.EX2 R180, R2 ;  /* 0x0000000200b47308 */ /* 0x0003f00000000800 */
[----:B------:R2:W3:Y:S01]  /*d9a0*/  MUFU.EX2 R182, R0 ;  /* 0x0000000000b67308 */ /* 0x0004e20000000800 */
[----:B-1----:R-:W-:-:S05]  /*d9b0*/  FSEL R2, R136, RZ, P6 ;  /* 0x000000ff88027208 */ /* 0x002fca0003000000 */
[----:B------:R-:W-:Y:S02]  /*d9c0*/  FADD.FTZ R11, R232, -R2 ;  /* 0x80000002e80b7221 */ /* 0x000fe40000010000 */
[----:B--2---:R-:W-:Y:S01]  /*d9d0*/  FFMA.FTZ R0, R20, c[0x0][0x23c], -R18 ;  /* 0x00008f0014007a23 */ /* 0x004fe20000010812 */
[----:B------:R-:W-:-:S03]  /*d9e0*/  FSEL R2, R134, RZ, P4 ;  /* 0x000000ff86027208 */ /* 0x000fc60002000000 */
[----:B------:R1:W-:Y:S01]  /*d9f0*/  MUFU.EX2 R181, R0 ;  /* 0x0000000000b57308 */ /* 0x0003e20000000800 */
[----:B------:R-:W-:Y:S01]  /*da00*/  FSETP.NEU.FTZ.AND P5, PT, R135, -INF , PT ;  /* 0xff8000008700780b */ /* 0x000fe20003fbd000 */
[----:B------:R-:W-:Y:S02]  /*da10*/  FADD.FTZ R19, R235, -R2 ;  /* 0x80000002eb137221 */ /* 0x000fe40000010000 */
[----:B------:R-:W-:Y:S02]  /*da20*/  FFMA.FTZ R4, R22, c[0x0][0x23c], -R17 ;  /* 0x00008f0016047a23 */ /* 0x000fe40000010811 */
[----:B------:R-:W-:Y:S01]  /*da30*/  FFMA.FTZ R2, R27, c[0x0][0x23c], -R18 ;  /* 0x00008f001b027a23 */ /* 0x000fe20000010812 */
[----:B------:R-:W-:Y:S01]  /*da40*/  LOP3.LUT R10, R3, UR9, R172, 0x96, !PT ;  /* 0x00000009030a7c12 */ /* 0x000fe2000f8e96ac */
[----:B-1----:R-:W-:-:S04]  /*da50*/  FFMA.FTZ R0, R16, c[0x0][0x23c], -R18 ;  /* 0x00008f0010007a23 */ /* 0x002fc80000010812 */
[----:B------:R1:W2:Y:S01]  /*da60*/  MUFU.EX2 R183, R0 ;  /* 0x0000000000b77308 */ /* 0x0002a20000000800 */
[----:B------:R-:W-:Y:S01]  /*da70*/  FSEL R3, R135, RZ, P5 ;  /* 0x000000ff87037208 */ /* 0x000fe20002800000 */
[----:B------:R-:W-:-:S06]  /*da80*/  HSET2.LE.AND R6, R14, R176, PT ;  /* 0x000000b00e067233 */ /* 0x000fcc0003803000 */
[----:B------:R-:W4:Y:S01]  /*da90*/  MUFU.EX2 R178, R4 ;  /* 0x0000000400b27308 */ /* 0x000f220000000800 */
[----:B------:R-:W-:Y:S02]  /*daa0*/  FADD.FTZ R15, R233, -R3 ;  /* 0x80000003e90f7221 */ /* 0x000fe40000010000 */
[----:B------:R-:W-:Y:S01]  /*dab0*/  FMUL.FTZ R3, R136, c[0x0][0x23c] ;  /* 0x00008f0088037a20 */ /* 0x000fe20000410000 */
[----:B-1----:R-:W-:-:S04]  /*dac0*/  FSEL R0, R137, RZ, P1 ;  /* 0x000000ff89007208 */ /* 0x002fc80000800000 */
[----:B------:R1:W-:Y:S01]  /*dad0*/  MUFU.EX2 R172, R2 ;  /* 0x0000000200ac7308 */ /* 0x0003e20000000800 */
[----:B------:R-:W-:Y:S01]  /*dae0*/  FADD.FTZ R22, R234, -R0 ;  /* 0x80000000ea167221 */ /* 0x000fe20000010000 */
[----:B---3--:R-:W-:Y:S01]  /*daf0*/  F2FP.BF16.PACK_AB R0, R182, R180 ;  /* 0x000000b4b600723e */ /* 0x008fe200000010ff */
[----:B------:R-:W-:Y:S01]  /*db00*/  HSET2.LE.AND R7, R7, R176, PT ;  /* 0x000000b007077233 */ /* 0x000fe20003803000 */
[----:B------:R-:W-:Y:S01]  /*db10*/  FSEL R3, R3, RZ, P6 ;  /* 0x000000ff03037208 */ /* 0x000fe20003000000 */
[----:B-1----:R-:W-:-:S04]  /*db20*/  FFMA.FTZ R2, R24, c[0x0][0x23c], -R18 ;  /* 0x00008f0018027a23 */ /* 0x002fc80000010812 */
[----:B------:R1:W3:Y:S01]  /*db30*/  MUFU.EX2 R179, R2 ;  /* 0x0000000200b37308 */ /* 0x0002e20000000800 */
[----:B------:R-:W-:Y:S02]  /*db40*/  LOP3.LUT R6, R6, R0, RZ, 0xc0, !PT ;  /* 0x0000000006067212 */ /* 0x000fe400078ec0ff */
[----:B--2---:R-:W-:Y:S01]  /*db50*/  F2FP.BF16.PACK_AB R0, R183, R181 ;  /* 0x000000b5b700723e */ /* 0x004fe200000010ff */
[----:B------:R-:W-:-:S03]  /*db60*/  HSET2.LE.AND R4, R9, R176, PT ;  /* 0x000000b009047233 */ /* 0x000fc60003803000 */
[----:B------:R-:W-:Y:S02]  /*db70*/  LOP3.LUT R7, R7, R0, RZ, 0xc0, !PT ;  /* 0x0000000007077212 */ /* 0x000fe400078ec0ff */
[----:B----4-:R-:W-:Y:S01]  /*db80*/  F2FP.BF16.PACK_AB R0, R178, R35 ;  /* 0x00000023b200723e */ /* 0x010fe200000010ff */
[----:B------:R-:W-:Y:S01]  /*db90*/  HSET2.LE.AND R5, R8, R176, PT ;  /* 0x000000b008057233 */ /* 0x000fe20003803000 */
[----:B-1----:R-:W-:Y:S02]  /*dba0*/  FFMA.FTZ R2, R30, c[0x0][0x23c], -R3 ;  /* 0x00008f001e027a23 */ /* 0x002fe40000010803 */
[----:B------:R-:W-:Y:S02]  /*dbb0*/  LOP3.LUT R4, R4, R0, RZ, 0xc0, !PT ;  /* 0x0000000004047212 */ /* 0x000fe400078ec0ff */
[----:B------:R1:W-:Y:S01]  /*dbc0*/  MUFU.EX2 R249, R2 ;  /* 0x0000000200f97308 */ /* 0x0003e20000000800 */
[----:B---3--:R-:W-:Y:S01]  /*dbd0*/  F2FP.BF16.PACK_AB R0, R179, R172 ;  /* 0x000000acb300723e */ /* 0x008fe200000010ff */
[----:B------:R-:W-:-:S02]  /*dbe0*/  FMUL.FTZ R16, R135, c[0x0][0x23c] ;  /* 0x00008f0087107a20 */ /* 0x000fc40000410000 */
[----:B------:R-:W-:Y:S01]  /*dbf0*/  IMAD.WIDE.U32 R12, R12, -0x326172a9, RZ ;  /* 0xcd9e8d570c0c7825 */ /* 0x000fe200078e00ff */
[----:B------:R-:W-:-:S03]  /*dc00*/  LOP3.LUT R5, R5, R0, RZ, 0xc0, !PT ;  /* 0x0000000005057212 */ /* 0x000fc600078ec0ff */
[--C-:B------:R-:W-:Y:S02]  /*dc10*/  FFMA.FTZ R0, R21, c[0x0][0x23c], -R3.reuse ;  /* 0x00008f0015007a23 */ /* 0x100fe40000010803 */
[----:B-1----:R-:W-:-:S04]  /*dc20*/  FFMA.FTZ R2, R29, c[0x0][0x23c], -R3 ;  /* 0x00008f001d027a23 */ /* 0x002fc80000010803 */
[----:B------:R1:W2:Y:S01]  /*dc30*/  MUFU.EX2 R30, R2 ;  /* 0x00000002001e7308 */ /* 0x0002a20000000800 */
[----:B------:R-:W-:-:S07]  /*dc40*/  FSEL R16, R16, RZ, P5 ;  /* 0x000000ff10107208 */ /* 0x000fce0002800000 */
[----:B------:R3:W-:Y:S01]  /*dc50*/  MUFU.EX2 R20, R0 ;  /* 0x0000000000147308 */ /* 0x0007e20000000800 */
[----:B-1----:R-:W-:Y:S02]  /*dc60*/  FFMA.FTZ R2, R25, c[0x0][0x23c], -R3 ;  /* 0x00008f0019027a23 */ /* 0x002fe40000010803 */
[----:B------:R-:W-:-:S05]  /*dc70*/  IMAD.WIDE.U32 R24, R10, -0x326172a9, RZ ;  /* 0xcd9e8d570a187825 */ /* 0x000fca00078e00ff */
[----:B------:R1:W-:Y:S01]  /*dc80*/  MUFU.EX2 R23, R2 ;  /* 0x0000000200177308 */ /* 0x0003e20000000800 */
[----:B---3--:R-:W-:Y:S01]  /*dc90*/  LOP3.LUT R0, R13, UR17, R24, 0x96, !PT ;  /* 0x000000110d007c12 */ /* 0x008fe2000f8e9618 */
[--C-:B------:R-:W-:Y:S02]  /*dca0*/  FFMA.FTZ R8, R132, c[0x0][0x23c], -R16.reuse ;  /* 0x00008f0084087a23 */ /* 0x100fe40000010810 */
[----:B------:R-:W-:Y:S01]  /*dcb0*/  FFMA.FTZ R9, R31, c[0x0][0x23c], -R16 ;  /* 0x00008f001f097a23 */ /* 0x000fe20000010810 */
[----:B------:R-:W-:-:S03]  /*dcc0*/  MOV R27, R239 ;  /* 0x000000ef001b7202 */ /* 0x000fc60000000f00 */
[----:B------:R3:W-:Y:S01]  /*dcd0*/  MUFU.EX2 R239, R8 ;  /* 0x0000000800ef7308 */ /* 0x0007e20000000800 */
[----:B-1----:R-:W-:-:S07]  /*dce0*/  LOP3.LUT R2, R0, 0xffff, RZ, 0xc0, !PT ;  /* 0x0000ffff00027812 */ /* 0x002fce00078ec0ff */
[----:B------:R1:W4:Y:S01]  /*dcf0*/  MUFU.EX2 R29, R9 ;  /* 0x00000009001d7308 */ /* 0x0003220000000800 */
[----:B------:R-:W-:Y:S02]  /*dd00*/  SHF.R.U32.HI R2, RZ, 0x8, R2 ;  /* 0x00000008ff027819 */ /* 0x000fe40000011602 */
[----:B---3--:R-:W-:-:S04]  /*dd10*/  LOP3.LUT R8, R0, 0xff, RZ, 0xc0, !PT ;  /* 0x000000ff00087812 */ /* 0x008fc800078ec0ff */
[----:B------:R-:W-:Y:S02]  /*dd20*/  PRMT R8, R8, 0x5410, R2 ;  /* 0x0000541008087816 */ /* 0x000fe40000000002 */
[--C-:B-1----:R-:W-:Y:S02]  /*dd30*/  SHF.R.U32.HI R9, RZ, 0x10, R0.reuse ;  /* 0x00000010ff097819 */ /* 0x102fe40000011600 */
[----:B------:R-:W-:Y:S02]  /*dd40*/  SHF.R.U32.HI R0, RZ, 0x18, R0 ;  /* 0x00000018ff007819 */ /* 0x000fe40000011600 */
[----:B------:R-:W-:Y:S01]  /*dd50*/  LOP3.LUT R9, R9, 0xff, RZ, 0xc0, !PT ;  /* 0x000000ff09097812 */ /* 0x000fe200078ec0ff */
[--C-:B------:R-:W-:Y:S01]  /*dd60*/  HSET2.LE.AND R8, R8, R176.reuse, PT ;  /* 0x000000b008087233 */ /* 0x100fe20003803000 */
[----:B--2---:R-:W-:Y:S02]  /*dd70*/  F2FP.BF16.PACK_AB R2, R30, R249 ;  /* 0x000000f91e02723e */ /* 0x004fe400000010ff */
[----:B------:R-:W-:Y:S01]  /*dd80*/  PRMT R9, R9, 0x5410, R0 ;  /* 0x0000541009097816 */ /* 0x000fe20000000000 */
[----:B------:R-:W-:Y:S01]  /*dd90*/  FMUL.FTZ R11, R11, c[0x0][0x23c] ;  /* 0x00008f000b0b7a20 */ /* 0x000fe20000410000 */
[----:B------:R-:W-:Y:S01]  /*dda0*/  LOP3.LUT R8, R8, R2, RZ, 0xc0, !PT ;  /* 0x0000000208087212 */ /* 0x000fe200078ec0ff */
[----:B------:R-:W-:Y:S01]  /*ddb0*/  FFMA.FTZ R2, R28, c[0x0][0x23c], -R16 ;  /* 0x00008f001c027a23 */ /* 0x000fe20000010810 */
[----:B----4-:R-:W-:Y:S01]  /*ddc0*/  F2FP.BF16.PACK_AB R0, R29, R239 ;  /* 0x000000ef1d00723e */ /* 0x010fe200000010ff */
[----:B------:R-:W-:Y:S01]  /*ddd0*/  HSET2.LE.AND R9, R9, R176, PT ;  /* 0x000000b009097233 */ /* 0x000fe20003803000 */
[----:B------:R-:W-:-:S02]  /*dde0*/  MOV R28, R20 ;  /* 0x00000014001c7202 */ /* 0x000fc40000000f00 */
[----:B------:R1:W-:Y:S01]  /*ddf0*/  MUFU.EX2 R20, R11 ;  /* 0x0000000b00147308 */ /* 0x0003e20000000800 */
[C---:B------:R-:W-:Y:S02]  /*de00*/  LOP3.LUT R10, R12.reuse, 0xffff, RZ, 0xc0, !PT ;  /* 0x0000ffff0c0a7812 */ /* 0x040fe400078ec0ff */
[----:B------:R-:W-:Y:S01]  /*de10*/  LOP3.LUT R9, R9, R0, RZ, 0xc0, !PT ;  /* 0x0000000009097212 */ /* 0x000fe200078ec0ff */
[----:B------:R-:W-:Y:S01]  /*de20*/  FMUL.FTZ R15, R15, c[0x0][0x23c] ;  /* 0x00008f000f0f7a20 */ /* 0x000fe20000410000 */
[----:B------:R-:W-:-:S03]  /*de30*/  LOP3.LUT R0, R12, 0xff, RZ, 0xc0, !PT ;  /* 0x000000ff0c007812 */ /* 0x000fc600078ec0ff */
[----:B------:R2:W-:Y:S01]  /*de40*/  MUFU.EX2 R21, R15 ;  /* 0x0000000f00157308 */ /* 0x0005e20000000800 */
[--C-:B-1----:R-:W-:Y:S02]  /*de50*/  SHF.R.U32.HI R11, RZ, 0x10, R12.reuse ;  /* 0x00000010ff0b7819 */ /* 0x102fe4000001160c */
[----:B------:R-:W-:Y:S02]  /*de60*/  SHF.R.U32.HI R12, RZ, 0x18, R12 ;  /* 0x00000018ff0c7819 */ /* 0x000fe4000001160c */
[----:B------:R-:W-:-:S04]  /*de70*/  LOP3.LUT R11, R11, 0xff, RZ, 0xc0, !PT ;  /* 0x000000ff0b0b7812 */ /* 0x000fc800078ec0ff */
[----:B------:R-:W-:Y:S02]  /*de80*/  PRMT R11, R11, 0x5410, R12 ;  /* 0x000054100b0b7816 */ /* 0x000fe4000000000c */
[----:B--2---:R-:W1:Y:S01]  /*de90*/  LDSM.16.MT88.4 R12, [R201+0xa000] ;  /* 0x00a00000c90c783b */ /* 0x004e620000004200 */
[----:B------:R2:W-:Y:S01]  /*dea0*/  MUFU.EX2 R252, R2 ;  /* 0x0000000200fc7308 */ /* 0x0005e20000000800 */
[----:B------:R-:W-:Y:S01]  /*deb0*/  SHF.R.U32.HI R10, RZ, 0x8, R10 ;  /* 0x00000008ff0a7819 */ /* 0x000fe2000001160a */
[----:B------:R-:W-:Y:S02]  /*dec0*/  FMUL.FTZ R19, R19, c[0x0][0x23c] ;  /* 0x00008f0013137a20 */ /* 0x000fe40000410000 */
[----:B------:R-:W-:Y:S01]  /*ded0*/  FMUL.FTZ R22, R22, c[0x0][0x23c] ;  /* 0x00008f0016167a20 */ /* 0x000fe20000410000 */
[----:B------:R-:W-:Y:S02]  /*dee0*/  PRMT R10, R0, 0x5410, R10 ;  /* 0x00005410000a7816 */ /* 0x000fe4000000000a */
[----:B------:R-:W-:Y:S01]  /*def0*/  F2FP.BF16.PACK_AB R0, R28, R23 ;  /* 0x000000171c00723e */ /* 0x000fe200000010ff */
[----:B------:R3:W-:Y:S01]  /*df00*/  MUFU.EX2 R24, R19 ;  /* 0x0000001300187308 */ /* 0x0007e20000000800 */
[----:B--2---:R-:W-:-:S07]  /*df10*/  FFMA.FTZ R2, R26, c[0x0][0x23c], -R16 ;  /* 0x00008f001a027a23 */ /* 0x004fce0000010810 */
[----:B------:R-:W2:Y:S01]  /*df20*/  MUFU.EX2 R251, R2 ;  /* 0x0000000200fb7308 */ /* 0x000ea20000000800 */
[----:B---3--:R-:W-:-:S07]  /*df30*/  MOV R19, R23 ;  /* 0x0000001700137202 */ /* 0x008fce0000000f00 */
[----:B------:R-:W3:Y:S01]  /*df40*/  MUFU.EX2 R23, R22 ;  /* 0x0000001600177308 */ /* 0x000ee20000000800 */
[--C-:B------:R-:W-:Y:S02]  /*df50*/  HSET2.LE.AND R10, R10, R176.reuse, PT ;  /* 0x000000b00a0a7233 */ /* 0x100fe40003803000 */
[----:B------:R-:W-:-:S03]  /*df60*/  HSET2.LE.AND R11, R11, R176, PT ;  /* 0x000000b00b0b7233 */ /* 0x000fc60003803000 */
[----:B------:R-:W-:Y:S02]  /*df70*/  LOP3.LUT R10, R10, R0, RZ, 0xc0, !PT ;  /* 0x000000000a0a7212 */ /* 0x000fe400078ec0ff */
[----:B--2---:R-:W-:Y:S01]  /*df80*/  F2FP.BF16.PACK_AB R0, R251, R252 ;  /* 0x000000fcfb00723e */ /* 0x004fe200000010ff */
[-C--:B------:R-:W-:Y:S02]  /*df90*/  FMUL.FTZ R140, R140, R20.reuse ;  /* 0x000000148c8c7220 */ /* 0x080fe40000410000 */
        /* <DEDUP_REMOVED lines=158> */
[----:B------:R-:W-:Y:S01]  /*e980*/  MOV R151, R0 ;  /* 0x0000000000977202 */ /* 0x000fe20000000f00 */
[----:B------:R-:W-:Y:S01]  /*e990*/  FFMA.FTZ R0, R199, c[0x0][0x23c], -R3 ;  /* 0x00008f00c7007a23 */ /* 0x000fe20000010803 */
[----:B------:R-:W-:-:S03]  /*e9a0*/  MOV R164, R132 ;  /* 0x0000008400a47202 */ /* 0x000fc60000000f00 */
[----:B------:R2:W-:Y:S01]  /*e9b0*/  MUFU.EX2 R132, R0 ;  /* 0x0000000000847308 */ /* 0x0005e20000000800 */
[----:B------:R-:W-:Y:S01]  /*e9c0*/  MOV R148, R2 ;  /* 0x0000000200947202 */ /* 0x000fe20000000f00 */
[-C--:B------:R-:W-:Y:S01]  /*e9d0*/  FMUL.FTZ R120, R120, R24.reuse ;  /* 0x0000001878787220 */ /* 0x080fe20000410000 */
[----:B------:R-:W-:Y:S01]  /*e9e0*/  LOP3.LUT R2, R33, UR8, R138, 0x96, !PT ;  /* 0x0000000821027c12 */ /* 0x000fe2000f8e968a */
[-C--:B------:R-:W-:Y:S02]  /*e9f0*/  FMUL.FTZ R121, R121, R24.reuse ;  /* 0x0000001879797220 */ /* 0x080fe40000410000 */
[-C--:B------:R-:W-:Y:S02]  /*ea00*/  FMUL.FTZ R122, R122, R23.reuse ;  /* 0x000000177a7a7220 */ /* 0x080fe40000410000 */
[----:B------:R-:W-:Y:S02]  /*ea10*/  FMUL.FTZ R123, R123, R23 ;  /* 0x000000177b7b7220 */ /* 0x000fe40000410000 */
[----:B------:R-:W-:-:S02]  /*ea20*/  FMUL.FTZ R124, R124, R24 ;  /* 0x000000187c7c7220 */ /* 0x000fc40000410000 */
[----:B------:R-:W-:Y:S02]  /*ea30*/  FMUL.FTZ R125, R125, R24 ;  /* 0x000000187d7d7220 */ /* 0x000fe40000410000 */
[----:B--2---:R-:W-:Y:S02]  /*ea40*/  FFMA.FTZ R0, R196, c[0x0][0x23c], -R3 ;  /* 0x00008f00c4007a23 */ /* 0x004fe40000010803 */
[-C--:B------:R-:W-:Y:S02]  /*ea50*/  FMUL.FTZ R126, R126, R23.reuse ;  /* 0x000000177e7e7220 */ /* 0x080fe40000410000 */
[----:B------:R-:W-:Y:S01]  /*ea60*/  FMUL.FTZ R127, R127, R23 ;  /* 0x000000177f7f7220 */ /* 0x000fe20000410000 */
[----:B------:R2:W-:Y:S01]  /*ea70*/  MUFU.EX2 R138, R0 ;  /* 0x00000000008a7308 */ /* 0x0005e20000000800 */
[-C--:B------:R-:W-:Y:S02]  /*ea80*/  FMUL.FTZ R116, R116, R20.reuse ;  /* 0x0000001474747220 */ /* 0x080fe40000410000 */
[----:B------:R-:W-:-:S02]  /*ea90*/  FMUL.FTZ R117, R117, R20 ;  /* 0x0000001475757220 */ /* 0x000fc40000410000 */
[-C--:B------:R-:W-:Y:S02]  /*eaa0*/  FMUL.FTZ R128, R128, R20.reuse ;  /* 0x0000001480807220 */ /* 0x080fe40000410000 */
[----:B------:R-:W-:Y:S02]  /*eab0*/  FMUL.FTZ R129, R129, R20 ;  /* 0x0000001481817220 */ /* 0x000fe40000410000 */
[-C--:B------:R-:W-:Y:S02]  /*eac0*/  FMUL.FTZ R118, R118, R21.reuse ;  /* 0x0000001576767220 */ /* 0x080fe40000410000 */
[-C--:B------:R-:W-:Y:S02]  /*ead0*/  FMUL.FTZ R119, R119, R21.reuse ;  /* 0x0000001577777220 */ /* 0x080fe40000410000 */
[----:B------:R-:W-:Y:S02]  /*eae0*/  FMUL.FTZ R130, R130, R21 ;  /* 0x0000001582827220 */ /* 0x000fe40000410000 */
[----:B--2---:R-:W-:-:S02]  /*eaf0*/  FFMA.FTZ R0, R185, c[0x0][0x23c], -R3 ;  /* 0x00008f00b9007a23 */ /* 0x004fc40000010803 */
[----:B------:R-:W-:Y:S01]  /*eb00*/  FMUL.FTZ R131, R131, R21 ;  /* 0x0000001583837220 */ /* 0x000fe20000410000 */
[----:B------:R-:W-:Y:S01]  /*eb10*/  MOV R62, R173 ;  /* 0x000000ad003e7202 */ /* 0x000fe20000000f00 */
[----:B------:R2:W-:Y:S01]  /*eb20*/  MUFU.EX2 R139, R0 ;  /* 0x00000000008b7308 */ /* 0x0005e20000000800 */
[----:B------:R-:W-:Y:S01]  /*eb30*/  IMAD.MOV.U32 R44, RZ, RZ, R172 ;  /* 0x000000ffff2c7224 */ /* 0x000fe200078e00ac */
[----:B------:R-:W-:Y:S01]  /*eb40*/  MOV R61, R175 ;  /* 0x000000af003d7202 */ /* 0x000fe20000000f00 */
[----:B-1----:R-:W-:Y:S01]  /*eb50*/  HMMA.16816.F32.BF16 R120, R4, R12, R120 ;  /* 0x0000000c0478723c */ /* 0x002fe20000041878 */
[----:B------:R-:W-:Y:S02]  /*eb60*/  MOV R60, R174 ;  /* 0x000000ae003c7202 */ /* 0x000fe40000000f00 */
[----:B------:R-:W-:Y:S02]  /*eb70*/  MOV R166, R28 ;  /* 0x0000001c00a67202 */ /* 0x000fe40000000f00 */
[----:B------:R-:W-:-:S03]  /*eb80*/  MOV R165, R31 ;  /* 0x0000001f00a57202 */ /* 0x000fc60000000f00 */
[----:B------:R-:W-:Y:S01]  /*eb90*/  HMMA.16816.F32.BF16 R172, R4, R14, R124 ;  /* 0x0000000e04ac723c */ /* 0x000fe2000004187c */
[----:B------:R-:W-:Y:S01]  /*eba0*/  MOV R47, R29 ;  /* 0x0000001d002f7202 */ /* 0x000fe20000000f00 */
[----:B--2---:R-:W-:Y:S02]  /*ebb0*/  FFMA.FTZ R0, R133, c[0x0][0x23c], -R3 ;  /* 0x00008f0085007a23 */ /* 0x004fe40000010803 */
[----:B------:R-:W-:-:S03]  /*ebc0*/  IMAD.WIDE.U32 R2, R2, -0x2daee0ad, RZ ;  /* 0xd2511f5302027825 */ /* 0x000fc600078e00ff */
[----:B------:R-:W-:Y:S01]  /*ebd0*/  LOP3.LUT R6, R25, UR8, R250, 0x96, !PT ;  /* 0x0000000819067c12 */ /* 0x000fe2000f8e96fa */
[C---:B------:R-:W-:Y:S01]  /*ebe0*/  HMMA.16816.F32.BF16 R116, R8.reuse, R12, R116 ;  /* 0x0000000c0874723c */ /* 0x040fe20000041874 */
[----:B------:R-:W-:Y:S01]  /*ebf0*/  MOV R46, R30 ;  /* 0x0000001e002e7202 */ /* 0x000fe20000000f00 */
[----:B------:R1:W-:Y:S01]  /*ec00*/  MUFU.EX2 R133, R0 ;  /* 0x0000000000857308 */ /* 0x0003e20000000800 */
[----:B------:R-:W-:Y:S02]  /*ec10*/  MOV R149, R19 ;  /* 0x0000001300957202 */ /* 0x000fe40000000f00 */
[----:B------:R-:W-:Y:S02]  /*ec20*/  LOP3.LUT R4, R3, UR18, R34, 0x96, !PT ;  /* 0x0000001203047c12 */ /* 0x000fe4000f8e9622 */
[C---:B------:R-:W-:Y:S01]  /*ec30*/  LOP3.LUT R13, R2.reuse, 0xffff, RZ, 0xc0, !PT ;  /* 0x0000ffff020d7812 */ /* 0x040fe200078ec0ff */
[----:B------:R-:W-:Y:S01]  /*ec40*/  HMMA.16816.F32.BF16 R28, R8, R14, R128 ;  /* 0x0000000e081c723c */ /* 0x000fe20000041880 */
[----:B------:R-:W-:-:S02]  /*ec50*/  LOP3.LUT R19, R2, 0xff, RZ, 0xc0, !PT ;  /* 0x000000ff02137812 */ /* 0x000fc400078ec0ff */
[----:B------:R-:W-:-:S04]  /*ec60*/  MOV R63, R35 ;  /* 0x00000023003f7202 */ /* 0x000fc80000000f00 */
[--C-:B------:R-:W-:Y:S02]  /*ec70*/  SHF.R.U32.HI R15, RZ, 0x10, R2.reuse ;  /* 0x00000010ff0f7819 */ /* 0x100fe40000011602 */
[----:B------:R-:W-:Y:S01]  /*ec80*/  SHF.R.U32.HI R14, RZ, 0x18, R2 ;  /* 0x00000018ff0e7819 */ /* 0x000fe20000011602 */
[----:B-1----:R-:W-:Y:S02]  /*ec90*/  FFMA.FTZ R0, R236, c[0x0][0x23c], -R16 ;  /* 0x00008f00ec007a23 */ /* 0x002fe40000010810 */
[----:B------:R-:W-:Y:S02]  /*eca0*/  IMAD.WIDE.U32 R2, R6, -0x2daee0ad, RZ ;  /* 0xd2511f5306027825 */ /* 0x000fe400078e00ff */
[----:B------:R1:W-:Y:S03]  /*ecb0*/  MUFU.EX2 R35, R0 ;  /* 0x0000000000237308 */ /* 0x0003e60000000800 */
[----:B------:R-:W-:-:S02]  /*ecc0*/  LOP3.LUT R9, R2, 0xffff, RZ, 0xc0, !PT ;  /* 0x0000ffff02097812 */ /* 0x000fc400078ec0ff */
[----:B------:R-:W-:Y:S02]  /*ecd0*/  LOP3.LUT R10, R2, 0xff, RZ, 0xc0, !PT ;  /* 0x000000ff020a7812 */ /* 0x000fe400078ec0ff */
[--C-:B------:R-:W-:Y:S02]  /*ece0*/  SHF.R.U32.HI R11, RZ, 0x10, R2.reuse ;  /* 0x00000010ff0b7819 */ /* 0x100fe40000011602 */
[----:B------:R-:W-:Y:S01]  /*ecf0*/  SHF.R.U32.HI R12, RZ, 0x18, R2 ;  /* 0x00000018ff0c7819 */ /* 0x000fe20000011602 */
[----:B------:R-:W-:Y:S01]  /*ed00*/  FFMA.FTZ R2, R194, c[0x0][0x23c], -R17 ;  /* 0x00008f00c2027a23 */ /* 0x000fe20000010811 */
[----:B------:R-:W-:Y:S01]  /*ed10*/  MOV R167, R26 ;  /* 0x0000001a00a77202 */ /* 0x000fe20000000f00 */
[--C-:B-1----:R-:W-:Y:S02]  /*ed20*/  FFMA.FTZ R0, R197, c[0x0][0x23c], -R16.reuse ;  /* 0x00008f00c5007a23 */ /* 0x102fe40000010810 */
[----:B------:R1:W-:Y:S01]  /*ed30*/  MUFU.EX2 R26, R2 ;  /* 0x00000002001a7308 */ /* 0x0003e20000000800 */
[----:B------:R-:W-:Y:S01]  /*ed40*/  FFMA.FTZ R5, R184, c[0x0][0x23c], -R16 ;  /* 0x00008f00b8057a23 */ /* 0x000fe20000010810 */
[----:B------:R-:W-:-:S06]  /*ed50*/  MOV R45, R27 ;  /* 0x0000001b002d7202 */ /* 0x000fcc0000000f00 */
[----:B------:R2:W-:Y:S01]  /*ed60*/  MUFU.EX2 R33, R0 ;  /* 0x0000000000217308 */ /* 0x0005e20000000800 */
[----:B------:R-:W-:Y:S01]  /*ed70*/  FFMA.FTZ R7, R186, c[0x0][0x23c], -R17 ;  /* 0x00008f00ba077a23 */ /* 0x000fe20000010811 */
[----:B------:R-:W-:Y:S02]  /*ed80*/  MOV R150, R22 ;  /* 0x0000001600967202 */ /* 0x000fe40000000f00 */
[----:B-1----:R-:W-:-:S04]  /*ed90*/  LOP3.LUT R2, R15, 0xff, RZ, 0xc0, !PT ;  /* 0x000000ff0f027812 */ /* 0x002fc800078ec0ff */
[----:B------:R1:W-:Y:S01]  /*eda0*/  MUFU.EX2 R27, R5 ;  /* 0x00000005001b7308 */ /* 0x0003e20000000800 */
[----:B--2---:R-:W-:-:S07]  /*edb0*/  FFMA.FTZ R0, R192, c[0x0][0x23c], -R16 ;  /* 0x00008f00c0007a23 */ /* 0x004fce0000010810 */
[----:B------:R2:W-:Y:S01]  /*edc0*/  MUFU.EX2 R32, R0 ;  /* 0x0000000000207308 */ /* 0x0005e20000000800 */
[----:B------:R-:W-:Y:S01]  /*edd0*/  FFMA.FTZ R16, R238, c[0x0][0x23c], -R17 ;  /* 0x00008f00ee107a23 */ /* 0x000fe20000010811 */
[----:B-1----:R-:W-:Y:S02]  /*ede0*/  SHF.R.U32.HI R5, RZ, 0x8, R9 ;  /* 0x00000008ff057819 */ /* 0x002fe40000011609 */
[----:B------:R-:W-:Y:S01]  /*edf0*/  PRMT R9, R2, 0x5410, R14 ;  /* 0x0000541002097816 */ /* 0x000fe2000000000e */
[----:B------:R-:W-:Y:S01]  /*ee00*/  FFMA.FTZ R22, R198, c[0x0][0x23c], -R17 ;  /* 0x00008f00c6167a23 */ /* 0x000fe20000010811 */
[----:B------:R-:W-:Y:S01]  /*ee10*/  LOP3.LUT R2, R4, 0xffff, RZ, 0xc0, !PT ;  /* 0x0000ffff04027812 */ /* 0x000fe200078ec0ff */
[--C-:B------:R-:W-:Y:S01]  /*ee20*/  FFMA.FTZ R17, R237, c[0x0][0x23c], -R18.reuse ;  /* 0x00008f00ed117a23 */ /* 0x100fe20000010812 */
[----:B------:R-:W-:Y:S01]  /*ee30*/  PRMT R14, R10, 0x5410, R5 ;  /* 0x000054100a0e7816 */ /* 0x000fe20000000005 */
[----:B------:R-:W-:Y:S01]  /*ee40*/  FFMA.FTZ R25, R195, c[0x0][0x23c], -R18 ;  /* 0x00008f00c3197a23 */ /* 0x000fe20000010812 */
[----:B--2---:R-:W-:-:S02]  /*ee50*/  LOP3.LUT R0, R3, UR18, R248, 0x96, !PT ;  /* 0x0000001203007c12 */ /* 0x004fc4000f8e96f8 */
[----:B------:R-:W-:Y:S01]  /*ee60*/  SHF.R.U32.HI R3, RZ, 0x8, R13 ;  /* 0x00000008ff037819 */ /* 0x000fe2000001160d */
[--C-:B------:R-:W-:Y:S01]  /*ee70*/  FFMA.FTZ R6, R193, c[0x0][0x23c], -R18.reuse ;  /* 0x00008f00c1067a23 */ /* 0x100fe20000010812 */
[----:B------:R-:W-:Y:S01]  /*ee80*/  LOP3.LUT R5, R11, 0xff, RZ, 0xc0, !PT ;  /* 0x000000ff0b057812 */ /* 0x000fe200078ec0ff */
[----:B------:R-:W-:Y:S01]  /*ee90*/  FFMA.FTZ R8, R187, c[0x0][0x23c], -R18 ;  /* 0x00008f00bb087a23 */ /* 0x000fe20000010812 */
[----:B------:R-:W-:Y:S01]  /*eea0*/  PRMT R13, R19, 0x5410, R3 ;  /* 0x00005410130d7816 */ /* 0x000fe20000000003 */
[----:B------:R1:W2:Y:S01]  /*eeb0*/  MUFU.EX2 R18, R7 ;  /* 0x0000000700127308 */ /* 0x0002a20000000800 */
[----:B------:R-:W-:Y:S02]  /*eec0*/  SHF.R.U32.HI R3, RZ, 0x8, R2 ;  /* 0x00000008ff037819 */ /* 0x000fe40000011602 */
[----:B------:R-:W-:Y:S02]  /*eed0*/  LOP3.LUT R2, R4, 0xff, RZ, 0xc0, !PT ;  /* 0x000000ff04027812 */ /* 0x000fe400078ec0ff */
[----:B------:R-:W-:-:S02]  /*eee0*/  PRMT R10, R5, 0x5410, R12 ;  /* 0x00005410050a7816 */ /* 0x000fc4000000000c */
[----:B------:R-:W-:Y:S01]  /*eef0*/  SHF.R.U32.HI R5, RZ, 0x10, R0 ;  /* 0x00000010ff057819 */ /* 0x000fe20000011600 */
[----:B------:R3:W-:Y:S08]  /*ef00*/  MUFU.EX2 R12, R8 ;  /* 0x00000008000c7308 */ /* 0x0007f00000000800 */
[----:B------:R4:W-:Y:S01]  /*ef10*/  MUFU.EX2 R15, R6 ;  /* 0x00000006000f7308 */ /* 0x0009e20000000800 */
[----:B-1----:R-:W-:-:S02]  /*ef20*/  LOP3.LUT R7, R0, 0xff, RZ, 0xc0, !PT ;  /* 0x000000ff00077812 */ /* 0x002fc400078ec0ff */
[----:B---3--:R-:W-:Y:S02]  /*ef30*/  PRMT R8, R2, 0x5410, R3 ;  /* 0x0000541002087816 */ /* 0x008fe40000000003 */
[----:B------:R-:W-:Y:S02]  /*ef40*/  LOP3.LUT R2, R0, 0xffff, RZ, 0xc0, !PT ;  /* 0x0000ffff00027812 */ /* 0x000fe400078ec0ff */
[--C-:B------:R-:W-:Y:S02]  /*ef50*/  SHF.R.U32.HI R3, RZ, 0x10, R4.reuse ;  /* 0x00000010ff037819 */ /* 0x100fe40000011604 */
[----:B----4-:R-:W-:Y:S02]  /*ef60*/  SHF.R.U32.HI R6, RZ, 0x18, R4 ;  /* 0x00000018ff067819 */ /* 0x010fe40000011604 */
[----:B------:R-:W-:Y:S02]  /*ef70*/  SHF.R.U32.HI R4, RZ, 0x18, R0 ;  /* 0x00000018ff047819 */ /* 0x000fe40000011600 */
[----:B------:R-:W-:Y:S01]  /*ef80*/  LOP3.LUT R0, R5, 0xff, RZ, 0xc0, !PT ;  /* 0x000000ff05007812 */ /* 0x000fe200078ec0ff */
[----:B------:R-:W-:Y:S01]  /*ef90*/  MUFU.EX2 R16, R16 ;  /* 0x0000001000107308 */ /* 0x000fe20000000800 */
[----:B------:R-:W-:-:S02]  /*efa0*/  SHF.R.U32.HI R2, RZ, 0x8, R2 ;  /* 0x00000008ff027819 */ /* 0x000fc40000011602 */
[----:B------:R-:W-:Y:S01]  /*efb0*/  PRMT R5, R0, 0x5410, R4 ;  /* 0x0000541000057816 */ /* 0x000fe20000000004 */
[----:B------:R-:W-:Y:S01]  /*efc0*/  HSET2.LE.AND R0, R13, R109, PT ;  /* 0x0000006d0d007233 */ /* 0x000fe20003803000 */
[----:B------:R-:W-:-:S03]  /*efd0*/  PRMT R7, R7, 0x5410, R2 ;  /* 0x0000541007077816 */ /* 0x000fc60000000002 */
[----:B------:R-:W1:Y:S01]  /*efe0*/  MUFU.EX2 R22, R22 ;  /* 0x0000001600167308 */ /* 0x000e620000000800 */
[----:B--2---:R-:W-:-:S04]  /*eff0*/  F2FP.BF16.PACK_AB R2, R18, R26 ;  /* 0x0000001a1202723e */ /* 0x004fc800000010ff */
[----:B------:R-:W-:Y:S01]  /*f000*/  LOP3.LUT R126, R0, R2, RZ, 0xc0, !PT ;  /* 0x00000002007e7212 */ /* 0x000fe200078ec0ff */
[----:B------:R-:W-:Y:S01]  /*f010*/  HSET2.LE.AND R0, R14, R109, PT ;  /* 0x0000006d0e007233 */ /* 0x000fe20003803000 */
[----:B------:R-:W-:-:S04]  /*f020*/  F2FP.BF16.PACK_AB R2, R133, R139 ;  /* 0x0000008b8502723e */ /* 0x000fc800000010ff */
[----:B------:R-:W-:Y:S01]  /*f030*/  LOP3.LUT R130, R0, R2, RZ, 0xc0, !PT ;  /* 0x0000000200827212 */ /* 0x000fe200078ec0ff */
[--C-:B------:R-:W-:Y:S01]  /*f040*/  HSET2.LE.AND R0, R8, R109.reuse, PT ;  /* 0x0000006d08007233 */ /* 0x100fe20003803000 */
[----:B------:R-:W-:Y:S02]  /*f050*/  LOP3.LUT R3, R3, 0xff, RZ, 0xc0, !PT ;  /* 0x000000ff03037812 */ /* 0x000fe400078ec0ff */
[----:B-1----:R-:W-:Y:S02]  /*f060*/  F2FP.BF16.PACK_AB R2, R22, R16 ;  /* 0x000000101602723e */ /* 0x002fe400000010ff */
[----:B------:R-:W-:Y:S02]  /*f070*/  PRMT R6, R3, 0x5410, R6 ;  /* 0x0000541003067816 */ /* 0x000fe40000000006 */
[----:B------:R-:W-:Y:S01]  /*f080*/  LOP3.LUT R124, R0, R2, RZ, 0xc0, !PT ;  /* 0x00000002007c7212 */ /* 0x000fe200078ec0ff */
[--C-:B------:R-:W-:Y:S01]  /*f090*/  HSET2.LE.AND R0, R7, R109.reuse, PT ;  /* 0x0000006d07007233 */ /* 0x100fe20003803000 */
[----:B------:R-:W-:Y:S01]  /*f0a0*/  F2FP.BF16.PACK_AB R2, R138, R132 ;  /* 0x000000848a02723e */ /* 0x000fe200000010ff */
[----:B------:R-:W-:Y:S01]  /*f0b0*/  HSET2.LE.AND R3, R9, R109, PT ;  /* 0x0000006d09037233 */ /* 0x000fe20003803000 */
[----:B------:R-:W-:-:S02]  /*f0c0*/  F2FP.BF16.PACK_AB R4, R12, R15 ;  /* 0x0000000f0c04723e */ /* 0x000fc400000010ff */
[----:B------:R-:W-:Y:S01]  /*f0d0*/  LOP3.LUT R128, R0, R2, RZ, 0xc0, !PT ;  /* 0x0000000200807212 */ /* 0x000fe200078ec0ff */
[--C-:B------:R-:W-:Y:S01]  /*f0e0*/  HSET2.LE.AND R0, R5, R109.reuse, PT ;  /* 0x0000006d05007233 */ /* 0x100fe20003803000 */
[----:B------:R-:W-:Y:S01]  /*f0f0*/  LOP3.LUT R127, R3, R4, RZ, 0xc0, !PT ;  /* 0x00000004037f7212 */ /* 0x000fe200078ec0ff */
[--C-:B------:R-:W-:Y:S01]  /*f100*/  HSET2.LE.AND R3, R10, R109.reuse, PT ;  /* 0x0000006d0a037233 */ /* 0x100fe20003803000 */
[----:B------:R-:W-:Y:S02]  /*f110*/  F2FP.BF16.PACK_AB R4, R27, R32 ;  /* 0x000000201b04723e */ /* 0x000fe400000010ff */
[----:B------:R-:W-:Y:S02]  /*f120*/  F2FP.BF16.PACK_AB R2, R33, R35 ;  /* 0x000000232102723e */ /* 0x000fe400000010ff */
[----:B------:R-:W-:Y:S02]  /*f130*/  LOP3.LUT R131, R3, R4, RZ, 0xc0, !PT ;  /* 0x0000000403837212 */ /* 0x000fe400078ec0ff */
[----:B------:R-:W-:Y:S01]  /*f140*/  LOP3.LUT R129, R0, R2, RZ, 0xc0, !PT ;  /* 0x0000000200817212 */ /* 0x000fe200078ec0ff */
[----:B------:R-:W-:-:S02]  /*f150*/  HSET2.LE.AND R0, R6, R109, PT ;  /* 0x0000006d06007233 */ /* 0x000fc40003803000 */
[----:B------:R-:W1:Y:S01]  /*f160*/  LDSM.16.MT88.4 R4, [R205+0xb800] ;  /* 0x00b80000cd04783b */ /* 0x000e620000004200 */
[----:B------:R-:W-:Y:S08]  /*f170*/  MUFU.EX2 R17, R17 ;  /* 0x0000001100117308 */ /* 0x000ff00000000800 */
[----:B------:R-:W2:Y:S01]  /*f180*/  MUFU.EX2 R25, R25 ;  /* 0x0000001900197308 */ /* 0x000ea20000000800 */
[----:B------:R-:W-:Y:S01]  /*f190*/  MOV R110, R164 ;  /* 0x000000a4006e7202 */ /* 0x000fe20000000f00 */
[----:B------:R-:W-:Y:S01]  /*f1a0*/  IMAD.MOV.U32 R76, RZ, RZ, R150 ;  /* 0x000000ffff4c7224 */ /* 0x000fe200078e0096 */
[----:B------:R-:W-:-:S02]  /*f1b0*/  MOV R111, R165 ;  /* 0x000000a5006f7202 */ /* 0x000fc40000000f00 */
[----:B------:R-:W-:Y:S02]  /*f1c0*/  MOV R92, R166 ;  /* 0x000000a6005c7202 */ /* 0x000fe40000000f00 */
[----:B------:R-:W-:Y:S02]  /*f1d0*/  MOV R93, R167 ;  /* 0x000000a7005d7202 */ /* 0x000fe40000000f00 */
[----:B------:R-:W-:Y:S01]  /*f1e0*/  MOV R94, R148 ;  /* 0x00000094005e7202 */ /* 0x000fe20000000f00 */
[----:B------:R-:W3:Y:S01]  /*f1f0*/  LDSM.16.MT88.4 R164, [R203+0xa800] ;  /* 0x00a80000cba4783b */ /* 0x000ee20000004200 */
[----:B------:R-:W-:Y:S02]  /*f200*/  MOV R95, R149 ;  /* 0x00000095005f7202 */ /* 0x000fe40000000f00 */
[----:B------:R-:W-:Y:S02]  /*f210*/  MOV R77, R151 ;  /* 0x00000097004d7202 */ /* 0x000fe40000000f00 */
[----:B------:R-:W4:Y:S01]  /*f220*/  LDSM.16.MT88.4 R148, [R201+0xa800] ;  /* 0x00a80000c994783b */ /* 0x000f220000004200 */
[----:B------:R-:W-:Y:S01]  /*f230*/  FFMA.FTZ R11, R60, R20, R249 ;  /* 0x000000143c0b7223 */ /* 0x000fe200000100f9 */
[----:B------:R-:W-:Y:S01]  /*f240*/  MOV R60, R45 ;  /* 0x0000002d003c7202 */ /* 0x000fe20000000f00 */
[----:B------:R-:W-:Y:S01]  /*f250*/  FFMA.FTZ R9, R61, R21, R239 ;  /* 0x000000153d097223 */ /* 0x000fe200000100ef */
[----:B------:R-:W-:-:S02]  /*f260*/  MOV R61, R44 ;  /* 0x0000002c003d7202 */ /* 0x000fc40000000f00 */
[----:B--2---:R-:W-:Y:S02]  /*f270*/  F2FP.BF16.PACK_AB R2, R25, R17 ;  /* 0x000000111902723e */ /* 0x004fe400000010ff */
[----:B------:R-:W-:Y:S02]  /*f280*/  MOV R79, R46 ;  /* 0x0000002e004f7202 */ /* 0x000fe40000000f00 */
[----:B------:R-:W-:Y:S02]  /*f290*/  MOV R78, R47 ;  /* 0x0000002f004e7202 */ /* 0x000fe40000000f00 */
[----:B------:R-:W-:Y:S01]  /*f2a0*/  MOV R198, R62 ;  /* 0x0000003e00c67202 */ /* 0x000fe20000000f00 */
[----:B------:R-:W2:Y:S01]  /*f2b0*/  LDSM.16.MT88.4 R44, [R206+0xa800] ;  /* 0x00a80000ce2c783b */ /* 0x000ea20000004200 */
[----:B------:R-:W-:Y:S02]  /*f2c0*/  MOV R186, R63 ;  /* 0x0000003f00ba7202 */ /* 0x000fe40000000f00 */
[----:B------:R-:W-:-:S02]  /*f2d0*/  MOV R238, R60 ;  /* 0x0000003c00ee7202 */ /* 0x000fc40000000f00 */
[----:B------:R-:W-:Y:S02]  /*f2e0*/  MOV R194, R61 ;  /* 0x0000003d00c27202 */ /* 0x000fe40000000f00 */
[----:B------:R-:W-:Y:S02]  /*f2f0*/  LOP3.LUT R125, R0, R2, RZ, 0xc0, !PT ;  /* 0x00000002007d7212 */ /* 0x000fe400078ec0ff */
[----:B------:R-:W-:Y:S02]  /*f300*/  MOV R248, R79 ;  /* 0x0000004f00f87202 */ /* 0x000fe40000000f00 */
[----:B------:R-:W-:Y:S01]  /*f310*/  MOV R184, R78 ;  /* 0x0000004e00b87202 */ /* 0x000fe20000000f00 */
[----:B------:R-:W-:Y:S01]  /*f320*/  FFMA.FTZ R2, R198, R24, R186 ;  /* 0x00000018c6027223 */ /* 0x000fe200000100ba */
[----:B------:R-:W-:Y:S01]  /*f330*/  MOV R192, R77 ;  /* 0x0000004d00c07202 */ /* 0x000fe20000000f00 */
[----:B------:R-:W-:Y:S01]  /*f340*/  FFMA.FTZ R0, R238, R23, R194 ;  /* 0x00000017ee007223 */ /* 0x000fe200000100c2 */
[----:B------:R-:W-:Y:S01]  /*f350*/  MOV R197, R76 ;  /* 0x0000004c00c57202 */ /* 0x000fe20000000f00 */
[----:B------:R-:W-:Y:S01]  /*f360*/  FADD.FTZ R3, R248, R11 ;  /* 0x0000000bf8037221 */ /* 0x000fe20000010000 */
[----:B------:R-:W-:Y:S01]  /*f370*/  MOV R34, R95 ;  /* 0x0000005f00227202 */ /* 0x000fe20000000f00 */
[-C--:B-1----:R-:W-:Y:S01]  /*f380*/  HMMA.16816.F32.BF16 R116, R128, R4.reuse, R116 ;  /* 0x000000048074723c */ /* 0x082fe20000041874 */
[----:B------:R-:W-:Y:S01]  /*f390*/  MOV R236, R94 ;  /* 0x0000005e00ec7202 */ /* 0x000fe20000000f00 */
[----:B------:R-:W-:Y:S01]  /*f3a0*/  FADD.FTZ R9, R184, R9 ;  /* 0x00000009b8097221 */ /* 0x000fe20000010000 */
[----:B------:R-:W-:Y:S01]  /*f3b0*/  MOV R185, R93 ;  /* 0x0000005d00b97202 */ /* 0x000fe20000000f00 */
[----:B------:R-:W-:Y:S01]  /*f3c0*/  FADD.FTZ R3, R34, R3 ;  /* 0x0000000322037221 */ /* 0x000fe20000010000 */
[----:B------:R-:W-:Y:S01]  /*f3d0*/  MOV R196, R92 ;  /* 0x0000005c00c47202 */ /* 0x000fe20000000f00 */
[----:B------:R-:W1:Y:S02]  /*f3e0*/  LDSM.16.MT88.4 R60, [R205+0xa800] ;  /* 0x00a80000cd3c783b */ /* 0x000e640000004200 */
[----:B------:R-:W-:Y:S01]  /*f3f0*/  HMMA.16816.F32.BF16 R120, R124, R4, R120 ;  /* 0x000000047c78723c */ /* 0x000fe20000041878 */
[----:B------:R-:W-:Y:S01]  /*f400*/  MOV R199, R111 ;  /* 0x0000006f00c77202 */ /* 0x000fe20000000f00 */
[----:B------:R-:W5:Y:S01]  /*f410*/  LDSM.16.MT88.4 R76, [R201+0xb800] ;  /* 0x00b80000c94c783b */ /* 0x000f620000004200 */
[----:B------:R-:W-:Y:S01]  /*f420*/  MOV R250, R110 ;  /* 0x0000006e00fa7202 */ /* 0x000fe20000000f00 */
[----:B------:R-:W-:-:S02]  /*f430*/  FADD.FTZ R3, R196, R3 ;  /* 0x00000003c4037221 */ /* 0x000fc40000010000 */
[----:B------:R-:W1:Y:S01]  /*f440*/  LDSM.16.MT88.4 R92, [R203+0xb800] ;  /* 0x00b80000cb5c783b */ /* 0x000e620000004200 */
[----:B------:R-:W-:Y:S02]  /*f450*/  FADD.FTZ R5, R192, R2 ;  /* 0x00000002c0057221 */ /* 0x000fe40000010000 */
[----:B------:R-:W-:Y:S01]  /*f460*/  FADD.FTZ R4, R197, R0 ;  /* 0x00000000c5047221 */ /* 0x000fe20000010000 */
[----:B------:R-:W1:Y:S01]  /*f470*/  LDSM.16.MT88.4 R108, [R206+0xb800] ;  /* 0x00b80000ce6c783b */ /* 0x000e620000004200 */
        /* <DEDUP_REMOVED lines=16> */
[----:B---3--:R-:W-:Y:S01]  /*f580*/  HMMA.16816.F32.BF16 R156, R128, R164, R156 ;  /* 0x000000a4809c723c */ /* 0x008fe2000004189c */
[----:B------:R-:W-:-:S02]  /*f590*/  FADD.FTZ R2, R26, R0 ;  /* 0x000000001a027221 */ /* 0x000fc40000010000 */
[----:B------:R-:W-:-:S05]  /*f5a0*/  FADD.FTZ R0, R15, R4 ;  /* 0x000000040f007221 */ /* 0x000fca0000010000 */
[----:B------:R-:W-:Y:S08]  /*f5b0*/  HMMA.16816.F32.BF16 R160, R124, R164, R160 ;  /* 0x000000a47ca0723c */ /* 0x000ff000000418a0 */
[C---:B------:R-:W-:Y:S08]  /*f5c0*/  HMMA.16816.F32.BF16 R168, R128.reuse, R166, R168 ;  /* 0x000000a680a8723c */ /* 0x040ff000000418a8 */
[-C--:B----4-:R-:W-:Y:S08]  /*f5d0*/  HMMA.16816.F32.BF16 R140, R128, R148.reuse, R140 ;  /* 0x00000094808c723c */ /* 0x090ff0000004188c */
[----:B------:R-:W-:Y:S08]  /*f5e0*/  HMMA.16816.F32.BF16 R144, R124, R148, R144 ;  /* 0x000000947c90723c */ /* 0x000ff00000041890 */
[----:B------:R-:W-:Y:S08]  /*f5f0*/  HMMA.16816.F32.BF16 R152, R128, R150, R152 ;  /* 0x000000968098723c */ /* 0x000ff00000041898 */
[C---:B------:R-:W-:Y:S07]  /*f600*/  HMMA.16816.F32.BF16 R164, R124.reuse, R166, R240 ;  /* 0x000000a67ca4723c */ /* 0x040fee00000418f0 */
[----:B------:R-:W-:Y:S01]  /*f610*/  FADD.FTZ R242, R133, R5 ;  /* 0x0000000585f27221 */ /* 0x000fe20000010000 */
        /* <DEDUP_REMOVED lines=8> */
[-C--:B--2---:R-:W-:Y:S08]  /*f6a0*/  HMMA.16816.F32.BF16 R36, R128, R44.reuse, R36 ;  /* 0x0000002c8024723c */ /* 0x084ff00000041824 */
[----:B------:R-:W-:Y:S08]  /*f6b0*/  HMMA.16816.F32.BF16 R40, R124, R44, R40 ;  /* 0x0000002c7c28723c */ /* 0x000ff00000041828 */
[C---:B------:R-:W-:Y:S08]  /*f6c0*/  HMMA.16816.F32.BF16 R48, R128.reuse, R46, R48 ;  /* 0x0000002e8030723c */ /* 0x040ff00000041830 */
[C---:B-1----:R-:W-:Y:S08]  /*f6d0*/  HMMA.16816.F32.BF16 R52, R128.reuse, R60, R52 ;  /* 0x0000003c8034723c */ /* 0x042ff00000041834 */
[C---:B------:R-:W-:Y:S08]  /*f6e0*/  HMMA.16816.F32.BF16 R64, R128.reuse, R62, R64 ;  /* 0x0000003e8040723c */ /* 0x040ff00000041840 */
[C---:B-----5:R-:W-:Y:S08]  /*f6f0*/  HMMA.16816.F32.BF16 R68, R128.reuse, R76, R68 ;  /* 0x0000004c8044723c */ /* 0x060ff00000041844 */
        /* <DEDUP_REMOVED lines=464> */
.L_x_1990:
[----:B------:R-:W-:Y:S05]  /*11400*/  BSYNC B0 ;  /* 0x0000000000007941 */ /* 0x000fea0003800000 */
.L_x_1989:
[----:B------:R-:W0:Y:S02]  /*11410*/  LDGDEPBAR ;  /* 0x00000000000079af */ /* 0x000e240000000000 */
.L_x_1988:
        /* <DEDUP_REMOVED lines=14> */
[----:B------:R-:W1:Y:S01]  /*11500*/  SHFL.BFLY PT, R12, R0, 0x2, 0x1f ;  /* 0x0c401f00000c7f89 */ /* 0x000e6200000e0000 */
        /* <DEDUP_REMOVED lines=16> */
[----:B------:R-:W-:-:S04]  /*11610*/  IMAD.WIDE.U32 R8, R8, -0x2daee0ad, RZ ;  /* 0xd2511f5308087825 */ /* 0x000fc800078e00ff */
        /* <DEDUP_REMOVED lines=16> */
[----:B------:R-:W-:Y:S02]  /*11720*/  FMNMX.FTZ R8, R0, R12, !PT ;  /* 0x0000000c00087209 */ /* 0x000fe40007810000 */
        /* <DEDUP_REMOVED lines=23> */
[----:B------:R-:W-:-:S02]  /*118a0*/  FMNMX.FTZ R0, R173, R0, !PT ;  /* 0x00000000ad007209 */ /* 0x000fc40007810000 */
[----:B------:R-:W-:Y:S02]  /*118b0*/  FMNMX.FTZ R7, R191, R4, !PT ;  /* 0x00000004bf077209 */ /* 0x000fe40007810000 */
[----:B------:R-:W-:Y:S01]  /*118c0*/  LOP3.LUT R4, R2, 0xffff, RZ, 0xc0, !PT ;  /* 0x0000ffff02047812 */ /* 0x000fe200078ec0ff */
[----:B------:R-:W-:Y:S01]  /*118d0*/  IMAD.WIDE.U32 R34, R9, -0x326172a9, RZ ;  /* 0xcd9e8d5709227825 */ /* 0x000fe200078e00ff */
[----:B------:R-:W-:Y:S01]  /*118e0*/  FMNMX.FTZ R6, R178, R6, !PT ;  /* 0x00000006b2067209 */ /* 0x000fe20007810000 */
[----:B------:R-:W1:Y:S01]  /*118f0*/  SHFL.BFLY PT, R11, R0, 0x2, 0x1f ;  /* 0x0c401f00000b7f89 */ /* 0x000e6200000e0000 */
[----:B------:R-:W-:Y:S02]  /*11900*/  LOP3.LUT R9, R2, 0xff, RZ, 0xc0, !PT ;  /* 0x000000ff02097812 */ /* 0x000fe400078ec0ff */
[----:B------:R-:W-:Y:S02]  /*11910*/  FMNMX.FTZ R7, R189, R7, !PT ;  /* 0x00000007bd077209 */ /* 0x000fe40007810000 */
[----:B------:R-:W-:Y:S01]  /*11920*/  SHF.R.U32.HI R10, RZ, 0x8, R4 ;  /* 0x00000008ff0a7819 */ /* 0x000fe20000011604 */
[----:B------:R-:W2:Y:S01]  /*11930*/  SHFL.BFLY PT, R12, R6, 0x2, 0x1f ;  /* 0x0c401f00060c7f89 */ /* 0x000ea200000e0000 */
[----:B------:R-:W-:-:S02]  /*11940*/  IMAD.WIDE.U32 R4, R14, -0x326172a9, RZ ;  /* 0xcd9e8d570e047825 */ /* 0x000fc400078e00ff */
[----:B------:R-:W-:Y:S02]  /*11950*/  PRMT R19, R9, 0x5410, R10 ;  /* 0x0000541009137816 */ /* 0x000fe4000000000a */
[----:B------:R-:W3:Y:S01]  /*11960*/  SHFL.BFLY PT, R9, R7, 0x2, 0x1f ;  /* 0x0c401f0007097f89 */ /* 0x000ee200000e0000 */
[----:B------:R-:W-:Y:S02]  /*11970*/  LOP3.LUT R14, R35, UR10, R4, 0x96, !PT ;  /* 0x0000000a230e7c12 */ /* 0x000fe4000f8e9604 */
[----:B------:R-:W-:Y:S02]  /*11980*/  SHF.R.U32.HI R4, RZ, 0x10, R2 ;  /* 0x00000010ff047819 */ /* 0x000fe40000011602 */
[----:B------:R-:W-:Y:S01]  /*11990*/  LOP3.LUT R15, R5, UR12, R138, 0x96, !PT ;  /* 0x0000000c050f7c12 */ /* 0x000fe2000f8e968a */
[----:B------:R-:W-:Y:S01]  /*119a0*/  IMAD.WIDE.U32 R138, R16, -0x326172a9, RZ ;  /* 0xcd9e8d57108a7825 */ /* 0x000fe200078e00ff */
[----:B------:R-:W-:Y:S02]  /*119b0*/  LOP3.LUT R4, R4, 0xff, RZ, 0xc0, !PT ;  /* 0x000000ff04047812 */ /* 0x000fe400078ec0ff */
[----:B------:R-:W-:-:S04]  /*119c0*/  SHF.R.U32.HI R2, RZ, 0x18, R2 ;  /* 0x00000018ff027819 */ /* 0x000fc80000011602 */
[----:B------:R-:W-:Y:S02]  /*119d0*/  PRMT R16, R4, 0x5410, R2 ;  /* 0x0000541004107816 */ /* 0x000fe40000000002 */
[----:B------:R-:W-:Y:S01]  /*119e0*/  LOP3.LUT R2, R3, UR17, R138, 0x96, !PT ;  /* 0x0000001103027c12 */ /* 0x000fe2000f8e968a */
[----:B------:R-:W4:Y:S01]  /*119f0*/  SHFL.BFLY PT, R13, R8, 0x1, 0x1f ;  /* 0x0c201f00080d7f89 */ /* 0x000f2200000e0000 */
[----:B-1----:R-:W-:Y:S02]  /*11a00*/  FMNMX.FTZ R5, R0, R11, !PT ;  /* 0x0000000b00057209 */ /* 0x002fe40007810000 */
[----:B------:R-:W-:Y:S02]  /*11a10*/  LOP3.LUT R0, R2, 0xffff, RZ, 0xc0, !PT ;  /* 0x0000ffff02007812 */ /* 0x000fe400078ec0ff */
[----:B--2---:R-:W-:Y:S02]  /*11a20*/  FMNMX.FTZ R4, R6, R12, !PT ;  /* 0x0000000c06047209 */ /* 0x004fe40007810000 */
[----:B------:R-:W-:-:S02]  /*11a30*/  SHF.R.U32.HI R6, RZ, 0x8, R0 ;  /* 0x00000008ff067819 */ /* 0x000fc40000011600 */
[----:B---3--:R-:W-:-:S05]  /*11a40*/  FMNMX.FTZ R0, R7, R9, !PT ;  /* 0x0000000907007209 */ /* 0x008fca0007810000 */
[----:B------:R-:W1:Y:S04]  /*11a50*/  SHFL.BFLY PT, R7, R0, 0x1, 0x1f ;  /* 0x0c201f0000077f89 */ /* 0x000e6800000e0000 */
[----:B------:R-:W2:Y:S01]  /*11a60*/  SHFL.BFLY PT, R9, R5, 0x1, 0x1f ;  /* 0x0c201f0005097f89 */ /* 0x000ea200000e0000 */
[----:B------:R-:W-:Y:S02]  /*11a70*/  LOP3.LUT R3, R2, 0xff, RZ, 0xc0, !PT ;  /* 0x000000ff02037812 */ /* 0x000fe400078ec0ff */
[----:B----4-:R-:W-:-:S04]  /*11a80*/  FMNMX.FTZ R235, R8, R13, !PT ;  /* 0x0000000d08eb7209 */ /* 0x010fc80007810000 */
[C---:B------:R-:W-:Y:S01]  /*11a90*/  FSETP.NEU.FTZ.AND P4, PT, R235.reuse, -INF , PT ;  /* 0xff800000eb00780b */ /* 0x040fe20003f9d000 */
[----:B------:R-:W-:Y:S01]  /*11aa0*/  FMUL.FTZ R17, R235, c[0x0][0x23c] ;  /* 0x00008f00eb117a20 */ /* 0x000fe20000410000 */
[----:B------:R-:W-:Y:S02]  /*11ab0*/  PRMT R11, R3, 0x5410, R6 ;  /* 0x00005410030b7816 */ /* 0x000fe40000000006 */
[--C-:B------:R-:W-:Y:S02]  /*11ac0*/  SHF.R.U32.HI R3, RZ, 0x10, R2.reuse ;  /* 0x00000010ff037819 */ /* 0x100fe40000011602 */
[----:B------:R-:W-:Y:S02]  /*11ad0*/  FSEL R17, R17, RZ, P4 ;  /* 0x000000ff11117208 */ /* 0x000fe40002000000 */
[----:B------:R-:W-:Y:S02]  /*11ae0*/  SHF.R.U32.HI R6, RZ, 0x18, R2 ;  /* 0x00000018ff067819 */ /* 0x000fe40000011602 */
[----:B-1----:R-:W-:Y:S01]  /*11af0*/  FMNMX.FTZ R234, R0, R7, !PT ;  /* 0x0000000700ea7209 */ /* 0x002fe20007810000 */
[--C-:B------:R-:W-:Y:S01]  /*11b00*/  FFMA.FTZ R0, R18, c[0x0][0x23c], -R17.reuse ;  /* 0x00008f0012007a23 */ /* 0x100fe20000010811 */
[----:B------:R-:W-:Y:S01]  /*11b10*/  LOP3.LUT R2, R3, 0xff, RZ, 0xc0, !PT ;  /* 0x000000ff03027812 */ /* 0x000fe200078ec0ff */
[----:B------:R-:W-:Y:S01]  /*11b20*/  FFMA.FTZ R3, R25, c[0x0][0x23c], -R17 ;  /* 0x00008f0019037a23 */ /* 0x000fe20000010811 */
[C---:B------:R-:W-:Y:S01]  /*11b30*/  FSETP.NEU.FTZ.AND P1, PT, R234.reuse, -INF , PT ;  /* 0xff800000ea00780b */ /* 0x040fe20003f3d000 */
[----:B------:R-:W-:Y:S01]  /*11b40*/  FMUL.FTZ R18, R234, c[0x0][0x23c] ;  /* 0x00008f00ea127a20 */ /* 0x000fe20000410000 */
[----:B--2---:R-:W-:Y:S01]  /*11b50*/  FMNMX.FTZ R233, R5, R9, !PT ;  /* 0x0000000905e97209 */ /* 0x004fe20007810000 */
[----:B------:R1:W-:Y:S01]  /*11b60*/  MUFU.EX2 R177, R3 ;  /* 0x0000000300b17308 */ /* 0x0003e20000000800 */
[----:B------:R-:W-:Y:S01]  /*11b70*/  MOV R175, R242 ;  /* 0x000000f200af7202 */ /* 0x000fe20000000f00 */
[----:B------:R-:W-:Y:S01]  /*11b80*/  IMAD.WIDE.U32 R242, R14, -0x2daee0ad, RZ ;  /* 0xd2511f530ef27825 */ /* 0x000fe200078e00ff */
[----:B------:R-:W-:-:S02]  /*11b90*/  PRMT R10, R2, 0x5410, R6 ;  /* 0x00005410020a7816 */ /* 0x000fc40000000006 */
[----:B------:R-:W-:-:S03]  /*11ba0*/  FSEL R18, R18, RZ, P1 ;  /* 0x000000ff12127208 */ /* 0x000fc60000800000 */
[----:B------:R2:W-:Y:S01]  /*11bb0*/  MUFU.EX2 R183, R0 ;  /* 0x0000000000b77308 */ /* 0x0005e20000000800 */
[----:B------:R-:W-:Y:S01]  /*11bc0*/  FSETP.NEU.FTZ.AND P6, PT, R233, -INF , PT ;  /* 0xff800000e900780b */ /* 0x000fe20003fdd000 */
[----:B-1----:R-:W-:Y:S01]  /*11bd0*/  IMAD.WIDE.U32 R2, R15, -0x2daee0ad, RZ ;  /* 0xd2511f530f027825 */ /* 0x002fe200078e00ff */
[----:B------:R-:W1:Y:S03]  /*11be0*/  SHFL.BFLY PT, R8, R4, 0x1, 0x1f ;  /* 0x0c201f0004087f89 */ /* 0x000e6600000e0000 */
[----:B--2---:R-:W-:Y:S01]  /*11bf0*/  FFMA.FTZ R0, R21, c[0x0][0x23c], -R17 ;  /* 0x00008f0015007a23 */ /* 0x004fe20000010811 */
[----:B------:R-:W-:Y:S02]  /*11c00*/  LOP3.LUT R12, R243, UR7, R2, 0x96, !PT ;  /* 0x00000007f30c7c12 */ /* 0x000fe4000f8e9602 */
[----:B------:R-:W-:Y:S01]  /*11c10*/  FSEL R2, R233, RZ, P6 ;  /* 0x000000ffe9027208 */ /* 0x000fe20003000000 */
[----:B------:R2:W-:Y:S04]  /*11c20*/  MUFU.EX2 R184, R0 ;  /* 0x0000000000b87308 */ /* 0x0005e80000000800 */
[----:B------:R-:W-:Y:S01]  /*11c30*/  FADD.FTZ R14, R136, -R2 ;  /* 0x80000002880e7221 */ /* 0x000fe20000010000 */
[----:B------:R-:W-:Y:S01]  /*11c40*/  FSEL R2, R235, RZ, P4 ;  /* 0x000000ffeb027208 */ /* 0x000fe20002000000 */
[----:B--2---:R-:W-:-:S04]  /*11c50*/  FFMA.FTZ R0, R22, c[0x0][0x23c], -R18 ;  /* 0x00008f0016007a23 */ /* 0x004fc80000010812 */
[----:B------:R2:W-:Y:S01]  /*11c60*/  MUFU.EX2 R33, R0 ;  /* 0x0000000000217308 */ /* 0x0005e20000000800 */
[----:B------:R-:W-:Y:S02]  /*11c70*/  FADD.FTZ R22, R134, -R2 ;  /* 0x8000000286167221 */ /* 0x000fe40000010000 */
[--C-:B------:R-:W-:Y:S02]  /*11c80*/  FFMA.FTZ R2, R29, c[0x0][0x23c], -R18.reuse ;  /* 0x00008f001d027a23 */ /* 0x100fe40000010812 */
[----:B------:R-:W-:Y:S02]  /*11c90*/  FFMA.FTZ R6, R23, c[0x0][0x23c], -R17 ;  /* 0x00008f0017067a23 */ /* 0x000fe40000010811 */
[----:B--2---:R-:W-:-:S04]  /*11ca0*/  FFMA.FTZ R0, R20, c[0x0][0x23c], -R18 ;  /* 0x00008f0014007a23 */ /* 0x004fc80000010812 */
[----:B------:R2:W-:Y:S01]  /*11cb0*/  MUFU.EX2 R185, R0 ;  /* 0x0000000000b97308 */ /* 0x0005e20000000800 */
[----:B-1----:R-:W-:Y:S02]  /*11cc0*/  FMNMX.FTZ R232, R4, R8, !PT ;  /* 0x0000000804e87209 */ /* 0x002fe40007810000 */
[----:B--2---:R-:W-:-:S05]  /*11cd0*/  FSEL R0, R234, RZ, P1 ;  /* 0x000000ffea007208 */ /* 0x004fca0000800000 */
[----:B------:R-:W-:Y:S02]  /*11ce0*/  FADD.FTZ R23, R137, -R0 ;  /* 0x8000000089177221 */ /* 0x000fe40000010000 */
[----:B------:R1:W2:Y:S01]  /*11cf0*/  MUFU.EX2 R0, R2 ;  /* 0x0000000200007308 */ /* 0x0002a20000000800 */
[----:B------:R-:W-:Y:S02]  /*11d00*/  FSETP.NEU.FTZ.AND P5, PT, R232, -INF , PT ;  /* 0xff800000e800780b */ /* 0x000fe40003fbd000 */
[----:B------:R-:W-:-:S05]  /*11d10*/  LOP3.LUT R13, R3, UR9, R32, 0x96, !PT ;  /* 0x00000009030d7c12 */ /* 0x000fca000f8e9620 */
[----:B------:R3:W4:Y:S01]  /*11d20*/  MUFU.EX2 R182, R6 ;  /* 0x0000000600b67308 */ /* 0x0007220000000800 */
[----:B------:R-:W-:Y:S01]  /*11d30*/  FSEL R3, R232, RZ, P5 ;  /* 0x000000ffe8037208 */ /* 0x000fe20002800000 */
[----:B-1----:R-:W-:-:S06]  /*11d40*/  FFMA.FTZ R2, R26, c[0x0][0x23c], -R18 ;  /* 0x00008f001a027a23 */ /* 0x002fcc0000010812 */
[----:B------:R-:W1:Y:S01]  /*11d50*/  MUFU.EX2 R29, R2 ;  /* 0x00000002001d7308 */ /* 0x000e620000000800 */
[--C-:B---3--:R-:W-:Y:S01]  /*11d60*/  HSET2.LE.AND R6, R19, R180.reuse, PT ;  /* 0x000000b413067233 */ /* 0x108fe20003803000 */
[----:B--2---:R-:W-:Y:S02]  /*11d70*/  MOV R19, R0 ;  /* 0x0000000000137202 */ /* 0x004fe40000000f00 */
[----:B------:R-:W-:Y:S01]  /*11d80*/  F2FP.BF16.PACK_AB R0, R184, R183 ;  /* 0x000000b7b800723e */ /* 0x000fe200000010ff */
[----:B------:R-:W-:Y:S01]  /*11d90*/  HSET2.LE.AND R7, R16, R180, PT ;  /* 0x000000b410077233 */ /* 0x000fe20003803000 */
[----:B------:R-:W-:Y:S02]  /*11da0*/  FADD.FTZ R15, R135, -R3 ;  /* 0x80000003870f7221 */ /* 0x000fe40000010000 */
[----:B------:R-:W-:Y:S01]  /*11db0*/  LOP3.LUT R6, R6, R0, RZ, 0xc0, !PT ;  /* 0x0000000006067212 */ /* 0x000fe200078ec0ff */
[----:B------:R-:W-:Y:S01]  /*11dc0*/  FMUL.FTZ R3, R233, c[0x0][0x23c] ;  /* 0x00008f00e9037a20 */ /* 0x000fe20000410000 */
[----:B------:R-:W-:-:S02]  /*11dd0*/  F2FP.BF16.PACK_AB R0, R185, R33 ;  /* 0x00000021b900723e */ /* 0x000fc400000010ff */
[----:B------:R-:W-:Y:S01]  /*11de0*/  MOV R137, R177 ;  /* 0x000000b100897202 */ /* 0x000fe20000000f00 */
[--C-:B------:R-:W-:Y:S01]  /*11df0*/  HSET2.LE.AND R4, R11, R180.reuse, PT ;  /* 0x000000b40b047233 */ /* 0x100fe20003803000 */
[----:B------:R-:W-:Y:S02]  /*11e00*/  LOP3.LUT R7, R7, R0, RZ, 0xc0, !PT ;  /* 0x0000000007077212 */ /* 0x000fe400078ec0ff */
[----:B----4-:R-:W-:Y:S02]  /*11e10*/  F2FP.BF16.PACK_AB R0, R182, R137 ;  /* 0x00000089b600723e */ /* 0x010fe400000010ff */
[----:B------:R-:W-:Y:S01]  /*11e20*/  FSEL R3, R3, RZ, P6 ;  /* 0x000000ff03037208 */ /* 0x000fe20003000000 */
[----:B------:R-:W-:Y:S01]  /*11e30*/  HSET2.LE.AND R5, R10, R180, PT ;  /* 0x000000b40a057233 */ /* 0x000fe20003803000 */
[----:B------:R-:W-:Y:S01]  /*11e40*/  LOP3.LUT R4, R4, R0, RZ, 0xc0, !PT ;  /* 0x0000000004047212 */ /* 0x000fe200078ec0ff */
[----:B------:R-:W-:Y:S01]  /*11e50*/  FMUL.FTZ R16, R232, c[0x0][0x23c] ;  /* 0x00008f00e8107a20 */ /* 0x000fe20000410000 */
[----:B-1----:R-:W-:Y:S01]  /*11e60*/  F2FP.BF16.PACK_AB R0, R29, R19 ;  /* 0x000000131d00723e */ /* 0x002fe200000010ff */
[----:B------:R-:W-:-:S03]  /*11e70*/  FFMA.FTZ R2, R132, c[0x0][0x23c], -R3 ;  /* 0x00008f0084027a23 */ /* 0x000fc60000010803 */
[----:B------:R-:W-:Y:S01]  /*11e80*/  LOP3.LUT R5, R5, R0, RZ, 0xc0, !PT ;  /* 0x0000000005057212 */ /* 0x000fe200078ec0ff */
[----:B------:R1:W-:Y:S01]  /*11e90*/  MUFU.EX2 R195, R2 ;  /* 0x0000000200c37308 */ /* 0x0003e20000000800 */
[----:B------:R-:W-:Y:S01]  /*11ea0*/  FFMA.FTZ R0, R24, c[0x0][0x23c], -R3 ;  /* 0x00008f0018007a23 */ /* 0x000fe20000010803 */
[----:B------:R-:W-:Y:S01]  /*11eb0*/  FSEL R16, R16, RZ, P5 ;  /* 0x000000ff10107208 */ /* 0x000fe20002800000 */
[----:B------:R-:W-:-:S04]  /*11ec0*/  IMAD.WIDE.U32 R24, R13, -0x326172a9, RZ ;  /* 0xcd9e8d570d187825 */ /* 0x000fc800078e00ff */
[----:B------:R-:W-:Y:S01]  /*11ed0*/  IMAD.WIDE.U32 R12, R12, -0x326172a9, RZ ;  /* 0xcd9e8d570c0c7825 */ /* 0x000fe200078e00ff */
[----:B------:R2:W-:Y:S03]  /*11ee0*/  MUFU.EX2 R134, R0 ;  /* 0x0000000000867308 */ /* 0x0005e60000000800 */
[--C-:B------:R-:W-:Y:S02]  /*11ef0*/  FFMA.FTZ R8, R172, c[0x0][0x23c], -R16.reuse ;  /* 0x00008f00ac087a23 */ /* 0x100fe40000010810 */
[----:B-1----:R-:W-:Y:S02]  /*11f00*/  FFMA.FTZ R2, R31, c[0x0][0x23c], -R3 ;  /* 0x00008f001f027a23 */ /* 0x002fe40000010803 */
[----:B------:R-:W-:Y:S02]  /*11f10*/  FFMA.FTZ R9, R133, c[0x0][0x23c], -R16 ;  /* 0x00008f0085097a23 */ /* 0x000fe40000010810 */
[----:B------:R1:W3:Y:S01]  /*11f20*/  MUFU.EX2 R20, R2 ;  /* 0x0000000200147308 */ /* 0x0002e20000000800 */
[----:B--2---:R-:W-:-:S07]  /*11f30*/  LOP3.LUT R0, R13, UR17, R24, 0x96, !PT ;  /* 0x000000110d007c12 */ /* 0x004fce000f8e9618 */
[----:B------:R2:W-:Y:S01]  /*11f40*/  MUFU.EX2 R177, R8 ;  /* 0x0000000800b17308 */ /* 0x0005e20000000800 */
[----:B-1----:R-:W-:-:S07]  /*11f50*/  FFMA.FTZ R2, R28, c[0x0][0x23c], -R3 ;  /* 0x00008f001c027a23 */ /* 0x002fce0000010803 */
[----:B------:R1:W4:Y:S08]  /*11f60*/  MUFU.EX2 R11, R9 ;  /* 0x00000009000b7308 */ /* 0x0003300000000800 */
[----:B------:R5:W3:Y:S01]  /*11f70*/  MUFU.EX2 R32, R2 ;  /* 0x0000000200207308 */ /* 0x000ae20000000800 */
[----:B--2---:R-:W-:Y:S02]  /*11f80*/  LOP3.LUT R8, R0, 0xff, RZ, 0xc0, !PT ;  /* 0x000000ff00087812 */ /* 0x004fe400078ec0ff */
[----:B-1----:R-:W-:-:S02]  /*11f90*/  SHF.R.U32.HI R9, RZ, 0x10, R0 ;  /* 0x00000010ff097819 */ /* 0x002fc40000011600 */
[----:B-----5:R-:W-:Y:S02]  /*11fa0*/  LOP3.LUT R2, R0, 0xffff, RZ, 0xc0, !PT ;  /* 0x0000ffff00027812 */ /* 0x020fe400078ec0ff */
[----:B------:R-:W-:Y:S02]  /*11fb0*/  SHF.R.U32.HI R0, RZ, 0x18, R0 ;  /* 0x00000018ff007819 */ /* 0x000fe40000011600 */
[----:B------:R-:W-:Y:S02]  /*11fc0*/  SHF.R.U32.HI R2, RZ, 0x8, R2 ;  /* 0x00000008ff027819 */ /* 0x000fe40000011602 */
[----:B------:R-:W-:Y:S02]  /*11fd0*/  LOP3.LUT R9, R9, 0xff, RZ, 0xc0, !PT ;  /* 0x000000ff09097812 */ /* 0x000fe400078ec0ff */
[----:B------:R-:W-:Y:S02]  /*11fe0*/  PRMT R8, R8, 0x5410, R2 ;  /* 0x0000541008087816 */ /* 0x000fe40000000002 */
[----:B------:R-:W-:Y:S01]  /*11ff0*/  PRMT R9, R9, 0x5410, R0 ;  /* 0x0000541009097816 */ /* 0x000fe20000000000 */
[----:B------:R-:W-:Y:S01]  /*12000*/  FMUL.FTZ R22, R22, c[0x0][0x23c] ;  /* 0x00008f0016167a20 */ /* 0x000fe20000410000 */
[----:B---3--:R-:W-:Y:S01]  /*12010*/  F2FP.BF16.PACK_AB R2, R20, R195 ;  /* 0x000000c31402723e */ /* 0x008fe200000010ff */
[--C-:B------:R-:W-:Y:S01]  /*12020*/  HSET2.LE.AND R8, R8, R180.reuse, PT ;  /* 0x000000b408087233 */ /* 0x100fe20003803000 */
[----:B----4-:R-:W-:Y:S01]  /*12030*/  F2FP.BF16.PACK_AB R0, R11, R177 ;  /* 0x000000b10b00723e */ /* 0x010fe200000010ff */
[----:B------:R-:W-:Y:S01]  /*12040*/  HSET2.LE.AND R9, R9, R180, PT ;  /* 0x000000b409097233 */ /* 0x000fe20003803000 */
[----:B------:R1:W-:Y:S02]  /*12050*/  MUFU.EX2 R24, R22 ;  /* 0x0000001600187308 */ /* 0x0003e40000000800 */
[----:B------:R-:W-:Y:S01]  /*12060*/  LOP3.LUT R8, R8, R2, RZ, 0xc0, !PT ;  /* 0x0000000208087212 */ /* 0x000fe200078ec0ff */
[----:B------:R-:W-:Y:S01]  /*12070*/  FFMA.FTZ R2, R30, c[0x0][0x23c], -R16 ;  /* 0x00008f001e027a23 */ /* 0x000fe20000010810 */
[----:B------:R-:W-:Y:S01]  /*12080*/  LOP3.LUT R9, R9, R0, RZ, 0xc0, !PT ;  /* 0x0000000009097212 */ /* 0x000fe200078ec0ff */
[----:B------:R-:W-:Y:S01]  /*12090*/  FMUL.FTZ R14, R14, c[0x0][0x23c] ;  /* 0x00008f000e0e7a20 */ /* 0x000fe20000410000 */
[C---:B------:R-:W-:Y:S01]  /*120a0*/  LOP3.LUT R10, R12.reuse, 0xffff, RZ, 0xc0, !PT ;  /* 0x0000ffff0c0a7812 */ /* 0x040fe200078ec0ff */
[----:B------:R-:W-:Y:S01]  /*120b0*/  FMUL.FTZ R15, R15, c[0x0][0x23c] ;  /* 0x00008f000f0f7a20 */ /* 0x000fe20000410000 */
[----:B------:R-:W-:Y:S01]  /*120c0*/  LOP3.LUT R0, R12, 0xff, RZ, 0xc0, !PT ;  /* 0x000000ff0c007812 */ /* 0x000fe200078ec0ff */
[----:B------:R2:W-:Y:S01]  /*120d0*/  MUFU.EX2 R252, R2 ;  /* 0x0000000200fc7308 */ /* 0x0005e20000000800 */
[----:B-1----:R-:W-:-:S02]  /*120e0*/  MOV R22, R11 ;  /* 0x0000000b00167202 */ /* 0x002fc40000000f00 */
[--C-:B------:R-:W-:Y:S02]  /*120f0*/  SHF.R.U32.HI R11, RZ, 0x10, R12.reuse ;  /* 0x00000010ff0b7819 */ /* 0x100fe4000001160c */
[----:B------:R-:W-:Y:S02]  /*12100*/  SHF.R.U32.HI R12, RZ, 0x18, R12 ;  /* 0x00000018ff0c7819 */ /* 0x000fe4000001160c */
[----:B------:R-:W-:Y:S01]  /*12110*/  LOP3.LUT R11, R11, 0xff, RZ, 0xc0, !PT ;  /* 0x000000ff0b0b7812 */ /* 0x000fe200078ec0ff */
[----:B------:R-:W-:Y:S01]  /*12120*/  MUFU.EX2 R21, R15 ;  /* 0x0000000f00157308 */ /* 0x000fe20000000800 */
[----:B--2---:R-:W-:Y:S01]  /*12130*/  FFMA.FTZ R2, R27, c[0x0][0x23c], -R16 ;  /* 0x00008f001b027a23 */ /* 0x004fe20000010810 */
[----:B------:R-:W-:Y:S02]  /*12140*/  MOV R27, R20 ;  /* 0x00000014001b7202 */ /* 0x000fe40000000f00 */
[----:B------:R-:W-:-:S04]  /*12150*/  PRMT R11, R11, 0x5410, R12 ;  /* 0x000054100b0b7816 */ /* 0x000fc8000000000c */
[----:B------:R1:W-:Y:S01]  /*12160*/  MUFU.EX2 R20, R14 ;  /* 0x0000000e00147308 */ /* 0x0003e20000000800 */
[----:B------:R-:W-:Y:S01]  /*12170*/  FMUL.FTZ R23, R23, c[0x0][0x23c] ;  /* 0x00008f0017177a20 */ /* 0x000fe20000410000 */
[----:B------:R-:W-:Y:S01]  /*12180*/  SHF.R.U32.HI R10, RZ, 0x8, R10 ;  /* 0x00000008ff0a7819 */ /* 0x000fe2000001160a */
[----:B-1----:R-:W1:Y:S05]  /*12190*/  LDSM.16.MT88.4 R12, [R201+0xa000] ;  /* 0x00a00000c90c783b */ /* 0x002e6a0000004200 */
[----:B------:R-:W2:Y:S01]  /*121a0*/  MUFU.EX2 R243, R2 ;  /* 0x0000000200f37308 */ /* 0x000ea20000000800 */
[----:B------:R-:W-:-:S07]  /*121b0*/  PRMT R10, R0, 0x5410, R10 ;  /* 0x00005410000a7816 */ /* 0x000fce000000000a */
[----:B------:R-:W3:Y:S01]  /*121c0*/  MUFU.EX2 R23, R23 ;  /* 0x0000001700177308 */ /* 0x000ee20000000800 */
[--C-:B------:R-:W-:Y:S01]  /*121d0*/  HSET2.LE.AND R10, R10, R180.reuse, PT ;  /* 0x000000b40a0a7233 */ /* 0x100fe20003803000 */
[----:B------:R-:W-:Y:S01]  /*121e0*/  F2FP.BF16.PACK_AB R0, R134, R32 ;  /* 0x000000208600723e */ /* 0x000fe200000010ff */
        /* <DEDUP_REMOVED lines=163> */
[----:B------:R-:W-:-:S03]  /*12c20*/  LOP3.LUT R2, R139, UR8, R176, 0x96, !PT ;  /* 0x000000088b027c12 */ /* 0x000fc6000f8e96b0 */
[----:B------:R2:W-:Y:S01]  /*12c30*/  MUFU.EX2 R139, R0 ;  /* 0x00000000008b7308 */ /* 0x0005e20000000800 */
[----:B------:R-:W-:Y:S02]  /*12c40*/  IMAD.MOV.U32 R45, RZ, RZ, R172 ;  /* 0x000000ffff2d7224 */ /* 0x000fe400078e00ac */
[-C--:B------:R-:W-:Y:S02]  /*12c50*/  FMUL.FTZ R120, R120, R24.reuse ;  /* 0x0000001878787220 */ /* 0x080fe40000410000 */
[-C--:B------:R-:W-:Y:S02]  /*12c60*/  FMUL.FTZ R121, R121, R24.reuse ;  /* 0x0000001879797220 */ /* 0x080fe40000410000 */
[-C--:B------:R-:W-:Y:S02]  /*12c70*/  FMUL.FTZ R122, R122, R23.reuse ;  /* 0x000000177a7a7220 */ /* 0x080fe40000410000 */
[----:B------:R-:W-:Y:S02]  /*12c80*/  FMUL.FTZ R123, R123, R23 ;  /* 0x000000177b7b7220 */ /* 0x000fe40000410000 */
[----:B------:R-:W-:-:S02]  /*12c90*/  FMUL.FTZ R124, R124, R24 ;  /* 0x000000187c7c7220 */ /* 0x000fc40000410000 */
[----:B--2---:R-:W-:Y:S02]  /*12ca0*/  FFMA.FTZ R0, R194, c[0x0][0x23c], -R3 ;  /* 0x00008f00c2007a23 */ /* 0x004fe40000010803 */
[----:B------:R-:W-:Y:S02]  /*12cb0*/  FMUL.FTZ R125, R125, R24 ;  /* 0x000000187d7d7220 */ /* 0x000fe40000410000 */
[-C--:B------:R-:W-:Y:S01]  /*12cc0*/  FMUL.FTZ R126, R126, R23.reuse ;  /* 0x000000177e7e7220 */ /* 0x080fe20000410000 */
[----:B------:R2:W-:Y:S01]  /*12cd0*/  MUFU.EX2 R172, R0 ;  /* 0x0000000000ac7308 */ /* 0x0005e20000000800 */
[----:B------:R-:W-:Y:S01]  /*12ce0*/  FMUL.FTZ R127, R127, R23 ;  /* 0x000000177f7f7220 */ /* 0x000fe20000410000 */
[----:B------:R-:W-:Y:S01]  /*12cf0*/  MOV R46, R34 ;  /* 0x00000022002e7202 */ /* 0x000fe20000000f00 */
[-C--:B------:R-:W-:Y:S01]  /*12d00*/  FMUL.FTZ R116, R116, R20.reuse ;  /* 0x0000001474747220 */ /* 0x080fe20000410000 */
[----:B------:R-:W-:Y:S01]  /*12d10*/  MOV R60, R175 ;  /* 0x000000af003c7202 */ /* 0x000fe20000000f00 */
[----:B------:R-:W-:-:S02]  /*12d20*/  FMUL.FTZ R117, R117, R20 ;  /* 0x0000001475757220 */ /* 0x000fc40000410000 */
[-C--:B------:R-:W-:Y:S02]  /*12d30*/  FMUL.FTZ R128, R128, R20.reuse ;  /* 0x0000001480807220 */ /* 0x080fe40000410000 */
[----:B------:R-:W-:Y:S02]  /*12d40*/  FMUL.FTZ R129, R129, R20 ;  /* 0x0000001481817220 */ /* 0x000fe40000410000 */
[-C--:B------:R-:W-:Y:S02]  /*12d50*/  FMUL.FTZ R118, R118, R21.reuse ;  /* 0x0000001576767220 */ /* 0x080fe40000410000 */
[-C--:B------:R-:W-:Y:S02]  /*12d60*/  FMUL.FTZ R119, R119, R21.reuse ;  /* 0x0000001577777220 */ /* 0x080fe40000410000 */
[----:B--2---:R-:W-:Y:S02]  /*12d70*/  FFMA.FTZ R0, R179, c[0x0][0x23c], -R3 ;  /* 0x00008f00b3007a23 */ /* 0x004fe40000010803 */
[----:B------:R-:W-:-:S02]  /*12d80*/  FMUL.FTZ R130, R130, R21 ;  /* 0x0000001582827220 */ /* 0x000fc40000410000 */
[----:B------:R-:W-:Y:S01]  /*12d90*/  FMUL.FTZ R131, R131, R21 ;  /* 0x0000001583837220 */ /* 0x000fe20000410000 */
[----:B------:R2:W-:Y:S01]  /*12da0*/  MUFU.EX2 R175, R0 ;  /* 0x0000000000af7308 */ /* 0x0005e20000000800 */
[----:B------:R-:W-:Y:S01]  /*12db0*/  IMAD.MOV.U32 R167, RZ, RZ, R33 ;  /* 0x000000ffffa77224 */ /* 0x000fe200078e0021 */
[----:B------:R-:W-:Y:S01]  /*12dc0*/  MOV R149, R32 ;  /* 0x0000002000957202 */ /* 0x000fe20000000f00 */
[----:B-1----:R-:W-:Y:S01]  /*12dd0*/  HMMA.16816.F32.BF16 R120, R4, R12, R120 ;  /* 0x0000000c0478723c */ /* 0x002fe20000041878 */
[----:B------:R-:W-:Y:S02]  /*12de0*/  MOV R47, R35 ;  /* 0x00000023002f7202 */ /* 0x000fe40000000f00 */
[----:B------:R-:W-:-:S05]  /*12df0*/  MOV R150, R29 ;  /* 0x0000001d00967202 */ /* 0x000fca0000000f00 */
[----:B------:R-:W-:Y:S01]  /*12e00*/  HMMA.16816.F32.BF16 R32, R4, R14, R124 ;  /* 0x0000000e0420723c */ /* 0x000fe2000004187c */
[----:B--2---:R-:W-:Y:S02]  /*12e10*/  FFMA.FTZ R0, R173, c[0x0][0x23c], -R3 ;  /* 0x00008f00ad007a23 */ /* 0x004fe40000010803 */
[----:B------:R-:W-:-:S04]  /*12e20*/  IMAD.WIDE.U32 R2, R2, -0x2daee0ad, RZ ;  /* 0xd2511f5302027825 */ /* 0x000fc800078e00ff */
[----:B------:R-:W-:Y:S01]  /*12e30*/  LOP3.LUT R6, R25, UR8, R46, 0x96, !PT ;  /* 0x0000000819067c12 */ /* 0x000fe2000f8e962e */
[C---:B------:R-:W-:Y:S01]  /*12e40*/  HMMA.16816.F32.BF16 R116, R8.reuse, R12, R116 ;  /* 0x0000000c0874723c */ /* 0x040fe20000041874 */
[----:B------:R-:W-:Y:S01]  /*12e50*/  MOV R44, R19 ;  /* 0x00000013002c7202 */ /* 0x000fe20000000f00 */
[----:B------:R1:W-:Y:S01]  /*12e60*/  MUFU.EX2 R173, R0 ;  /* 0x0000000000ad7308 */ /* 0x0003e20000000800 */
[----:B------:R-:W-:Y:S02]  /*12e70*/  LOP3.LUT R4, R3, UR18, R174, 0x96, !PT ;  /* 0x0000001203047c12 */ /* 0x000fe4000f8e96ae */
[C---:B------:R-:W-:Y:S02]  /*12e80*/  LOP3.LUT R19, R2.reuse, 0xff, RZ, 0xc0, !PT ;  /* 0x000000ff02137812 */ /* 0x040fe400078ec0ff */
[----:B------:R-:W-:Y:S01]  /*12e90*/  LOP3.LUT R13, R2, 0xffff, RZ, 0xc0, !PT ;  /* 0x0000ffff020d7812 */ /* 0x000fe200078ec0ff */
[----:B------:R-:W-:Y:S07]  /*12ea0*/  HMMA.16816.F32.BF16 R28, R8, R14, R128 ;  /* 0x0000000e081c723c */ /* 0x000fee0000041880 */
[----:B------:R-:W-:-:S02]  /*12eb0*/  SHF.R.U32.HI R15, RZ, 0x10, R2 ;  /* 0x00000010ff0f7819 */ /* 0x000fc40000011602 */
[----:B------:R-:W-:Y:S01]  /*12ec0*/  SHF.R.U32.HI R14, RZ, 0x18, R2 ;  /* 0x00000018ff0e7819 */ /* 0x000fe20000011602 */
[----:B-1----:R-:W-:Y:S02]  /*12ed0*/  FFMA.FTZ R0, R231, c[0x0][0x23c], -R16 ;  /* 0x00008f00e7007a23 */ /* 0x002fe40000010810 */
[----:B------:R-:W-:Y:S02]  /*12ee0*/  IMAD.WIDE.U32 R2, R6, -0x2daee0ad, RZ ;  /* 0xd2511f5306027825 */ /* 0x000fe400078e00ff */
[----:B------:R1:W-:Y:S01]  /*12ef0*/  MUFU.EX2 R138, R0 ;  /* 0x00000000008a7308 */ /* 0x0003e20000000800 */
[----:B------:R-:W-:Y:S02]  /*12f00*/  MOV R63, R137 ;  /* 0x00000089003f7202 */ /* 0x000fe40000000f00 */
[C---:B------:R-:W-:Y:S02]  /*12f10*/  LOP3.LUT R8, R2.reuse, 0xffff, RZ, 0xc0, !PT ;  /* 0x0000ffff02087812 */ /* 0x040fe400078ec0ff */
[----:B------:R-:W-:-:S02]  /*12f20*/  LOP3.LUT R9, R2, 0xff, RZ, 0xc0, !PT ;  /* 0x000000ff02097812 */ /* 0x000fc400078ec0ff */
[--C-:B------:R-:W-:Y:S02]  /*12f30*/  SHF.R.U32.HI R11, RZ, 0x10, R2.reuse ;  /* 0x00000010ff0b7819 */ /* 0x100fe40000011602 */
[----:B------:R-:W-:Y:S01]  /*12f40*/  SHF.R.U32.HI R12, RZ, 0x18, R2 ;  /* 0x00000018ff0c7819 */ /* 0x000fe20000011602 */
[----:B------:R-:W-:Y:S01]  /*12f50*/  FFMA.FTZ R2, R192, c[0x0][0x23c], -R17 ;  /* 0x00008f00c0027a23 */ /* 0x000fe20000010811 */
[----:B------:R-:W-:Y:S01]  /*12f60*/  MOV R62, R26 ;  /* 0x0000001a003e7202 */ /* 0x000fe20000000f00 */
[--C-:B-1----:R-:W-:Y:S02]  /*12f70*/  FFMA.FTZ R0, R228, c[0x0][0x23c], -R16.reuse ;  /* 0x00008f00e4007a23 */ /* 0x102fe40000010810 */
[----:B------:R1:W-:Y:S01]  /*12f80*/  MUFU.EX2 R26, R2 ;  /* 0x00000002001a7308 */ /* 0x0003e20000000800 */
[----:B------:R-:W-:Y:S01]  /*12f90*/  FFMA.FTZ R5, R178, c[0x0][0x23c], -R16 ;  /* 0x00008f00b2057a23 */ /* 0x000fe20000010810 */
[----:B------:R-:W-:Y:S02]  /*12fa0*/  MOV R46, R27 ;  /* 0x0000001b002e7202 */ /* 0x000fe40000000f00 */
[----:B------:R-:W-:-:S04]  /*12fb0*/  MOV R61, R136 ;  /* 0x00000088003d7202 */ /* 0x000fc80000000f00 */
[----:B------:R2:W-:Y:S01]  /*12fc0*/  MUFU.EX2 R137, R0 ;  /* 0x0000000000897308 */ /* 0x0005e20000000800 */
[----:B------:R-:W-:Y:S01]  /*12fd0*/  FFMA.FTZ R7, R188, c[0x0][0x23c], -R17 ;  /* 0x00008f00bc077a23 */ /* 0x000fe20000010811 */
[----:B------:R-:W-:Y:S02]  /*12fe0*/  MOV R47, R22 ;  /* 0x00000016002f7202 */ /* 0x000fe40000000f00 */
[----:B-1----:R-:W-:-:S04]  /*12ff0*/  LOP3.LUT R2, R15, 0xff, RZ, 0xc0, !PT ;  /* 0x000000ff0f027812 */ /* 0x002fc800078ec0ff */
[----:B------:R1:W-:Y:S01]  /*13000*/  MUFU.EX2 R27, R5 ;  /* 0x00000005001b7308 */ /* 0x0003e20000000800 */
[----:B--2---:R-:W-:-:S07]  /*13010*/  FFMA.FTZ R0, R190, c[0x0][0x23c], -R16 ;  /* 0x00008f00be007a23 */ /* 0x004fce0000010810 */
[----:B------:R2:W-:Y:S01]  /*13020*/  MUFU.EX2 R136, R0 ;  /* 0x0000000000887308 */ /* 0x0005e20000000800 */
[--C-:B------:R-:W-:Y:S01]  /*13030*/  FFMA.FTZ R16, R241, c[0x0][0x23c], -R17.reuse ;  /* 0x00008f00f1107a23 */ /* 0x100fe20000010811 */
        /* <DEDUP_REMOVED lines=9> */
[--C-:B------:R-:W-:Y:S02]  /*130d0*/  FFMA.FTZ R6, R191, c[0x0][0x23c], -R18.reuse ;  /* 0x00008f00bf067a23 */ /* 0x100fe40000010812 */
[----:B------:R-:W-:Y:S01]  /*130e0*/  FFMA.FTZ R10, R189, c[0x0][0x23c], -R18 ;  /* 0x00008f00bd0a7a23 */ /* 0x000fe20000010812 */
[----:B------:R-:W-:Y:S01]  /*130f0*/  PRMT R13, R19, 0x5410, R3 ;  /* 0x00005410130d7816 */ /* 0x000fe20000000003 */
[----:B------:R1:W2:Y:S01]  /*13100*/  MUFU.EX2 R18, R7 ;  /* 0x0000000700127308 */ /* 0x0002a20000000800 */
[----:B------:R-:W-:Y:S02]  /*13110*/  LOP3.LUT R5, R11, 0xff, RZ, 0xc0, !PT ;  /* 0x000000ff0b057812 */ /* 0x000fe400078ec0ff */
[----:B------:R-:W-:Y:S02]  /*13120*/  SHF.R.U32.HI R3, RZ, 0x8, R2 ;  /* 0x00000008ff037819 */ /* 0x000fe40000011602 */
[----:B------:R-:W-:-:S02]  /*13130*/  LOP3.LUT R2, R4, 0xff, RZ, 0xc0, !PT ;  /* 0x000000ff04027812 */ /* 0x000fc400078ec0ff */
[----:B------:R-:W-:Y:S01]  /*13140*/  PRMT R11, R5, 0x5410, R12 ;  /* 0x00005410050b7816 */ /* 0x000fe2000000000c */
[----:B------:R3:W-:Y:S01]  /*13150*/  MUFU.EX2 R15, R6 ;  /* 0x00000006000f7308 */ /* 0x0007e20000000800 */
[----:B------:R-:W-:Y:S02]  /*13160*/  PRMT R9, R2, 0x5410, R3 ;  /* 0x0000541002097816 */ /* 0x000fe40000000003 */
[----:B------:R-:W-:Y:S02]  /*13170*/  SHF.R.U32.HI R5, RZ, 0x10, R0 ;  /* 0x00000010ff057819 */ /* 0x000fe40000011600 */
[C---:B------:R-:W-:Y:S02]  /*13180*/  LOP3.LUT R2, R0.reuse, 0xffff, RZ, 0xc0, !PT ;  /* 0x0000ffff00027812 */ /* 0x040fe400078ec0ff */
[----:B------:R-:W-:Y:S02]  /*13190*/  SHF.R.U32.HI R3, RZ, 0x10, R4 ;  /* 0x00000010ff037819 */ /* 0x000fe40000011604 */
[----:B-1----:R-:W-:Y:S01]  /*131a0*/  LOP3.LUT R7, R0, 0xff, RZ, 0xc0, !PT ;  /* 0x000000ff00077812 */ /* 0x002fe200078ec0ff */
[----:B------:R-:W-:Y:S01]  /*131b0*/  MUFU.EX2 R16, R16 ;  /* 0x0000001000107308 */ /* 0x000fe20000000800 */
[----:B------:R-:W-:-:S02]  /*131c0*/  SHF.R.U32.HI R2, RZ, 0x8, R2 ;  /* 0x00000008ff027819 */ /* 0x000fc40000011602 */
[----:B---3--:R-:W-:Y:S02]  /*131d0*/  SHF.R.U32.HI R6, RZ, 0x18, R4 ;  /* 0x00000018ff067819 */ /* 0x008fe40000011604 */
[----:B------:R-:W-:Y:S02]  /*131e0*/  SHF.R.U32.HI R4, RZ, 0x18, R0 ;  /* 0x00000018ff047819 */ /* 0x000fe40000011600 */
[----:B------:R-:W-:Y:S01]  /*131f0*/  LOP3.LUT R0, R5, 0xff, RZ, 0xc0, !PT ;  /* 0x000000ff05007812 */ /* 0x000fe200078ec0ff */
[----:B------:R-:W1:Y:S01]  /*13200*/  MUFU.EX2 R22, R22 ;  /* 0x0000001600167308 */ /* 0x000e620000000800 */
[----:B------:R-:W-:Y:S02]  /*13210*/  PRMT R7, R7, 0x5410, R2 ;  /* 0x0000541007077816 */ /* 0x000fe40000000002 */
[----:B------:R-:W-:Y:S01]  /*13220*/  PRMT R5, R0, 0x5410, R4 ;  /* 0x0000541000057816 */ /* 0x000fe20000000004 */
[----:B------:R-:W-:Y:S01]  /*13230*/  HSET2.LE.AND R0, R13, R109, PT ;  /* 0x0000006d0d007233 */ /* 0x000fe20003803000 */
[----:B--2---:R-:W-:-:S03]  /*13240*/  F2FP.BF16.PACK_AB R2, R18, R26 ;  /* 0x0000001a1202723e */ /* 0x004fc600000010ff */
[----:B------:R-:W2:Y:S01]  /*13250*/  MUFU.EX2 R12, R10 ;  /* 0x0000000a000c7308 */ /* 0x000ea20000000800 */
[----:B------:R-:W-:Y:S01]  /*13260*/  LOP3.LUT R126, R0, R2, RZ, 0xc0, !PT ;  /* 0x00000002007e7212 */ /* 0x000fe200078ec0ff */
[----:B------:R-:W-:Y:S01]  /*13270*/  HSET2.LE.AND R0, R14, R109, PT ;  /* 0x0000006d0e007233 */ /* 0x000fe20003803000 */
[----:B------:R-:W-:-:S04]  /*13280*/  F2FP.BF16.PACK_AB R2, R173, R175 ;  /* 0x000000afad02723e */ /* 0x000fc800000010ff */
[----:B------:R-:W-:Y:S01]  /*13290*/  LOP3.LUT R130, R0, R2, RZ, 0xc0, !PT ;  /* 0x0000000200827212 */ /* 0x000fe200078ec0ff */
[--C-:B------:R-:W-:Y:S01]  /*132a0*/  HSET2.LE.AND R0, R9, R109.reuse, PT ;  /* 0x0000006d09007233 */ /* 0x100fe20003803000 */
[----:B-1----:R-:W-:Y:S02]  /*132b0*/  F2FP.BF16.PACK_AB R2, R22, R16 ;  /* 0x000000101602723e */ /* 0x002fe400000010ff */
[----:B------:R-:W-:Y:S02]  /*132c0*/  LOP3.LUT R3, R3, 0xff, RZ, 0xc0, !PT ;  /* 0x000000ff03037812 */ /* 0x000fe400078ec0ff */
[----:B------:R-:W-:Y:S01]  /*132d0*/  LOP3.LUT R124, R0, R2, RZ, 0xc0, !PT ;  /* 0x00000002007c7212 */ /* 0x000fe200078ec0ff */
[--C-:B------:R-:W-:Y:S01]  /*132e0*/  HSET2.LE.AND R0, R7, R109.reuse, PT ;  /* 0x0000006d07007233 */ /* 0x100fe20003803000 */
[----:B------:R-:W-:Y:S01]  /*132f0*/  PRMT R6, R3, 0x5410, R6 ;  /* 0x0000541003067816 */ /* 0x000fe20000000006 */
[----:B------:R-:W-:Y:S01]  /*13300*/  HSET2.LE.AND R3, R8, R109, PT ;  /* 0x0000006d08037233 */ /* 0x000fe20003803000 */
[----:B------:R-:W-:-:S02]  /*13310*/  F2FP.BF16.PACK_AB R2, R172, R139 ;  /* 0x0000008bac02723e */ /* 0x000fc400000010ff */
[----:B--2---:R-:W-:Y:S02]  /*13320*/  F2FP.BF16.PACK_AB R4, R12, R15 ;  /* 0x0000000f0c04723e */ /* 0x004fe400000010ff */
[----:B------:R-:W-:Y:S01]  /*13330*/  LOP3.LUT R128, R0, R2, RZ, 0xc0, !PT ;  /* 0x0000000200807212 */ /* 0x000fe200078ec0ff */
[--C-:B------:R-:W-:Y:S01]  /*13340*/  HSET2.LE.AND R0, R5, R109.reuse, PT ;  /* 0x0000006d05007233 */ /* 0x100fe20003803000 */
[----:B------:R-:W-:Y:S01]  /*13350*/  LOP3.LUT R127, R3, R4, RZ, 0xc0, !PT ;  /* 0x00000004037f7212 */ /* 0x000fe200078ec0ff */
[----:B------:R-:W-:Y:S01]  /*13360*/  HSET2.LE.AND R3, R11, R109, PT ;  /* 0x0000006d0b037233 */ /* 0x000fe20003803000 */
[----:B------:R-:W-:Y:S02]  /*13370*/  F2FP.BF16.PACK_AB R4, R27, R136 ;  /* 0x000000881b04723e */ /* 0x000fe400000010ff */
[----:B------:R-:W-:Y:S02]  /*13380*/  F2FP.BF16.PACK_AB R2, R137, R138 ;  /* 0x0000008a8902723e */ /* 0x000fe400000010ff */
[----:B------:R-:W-:-:S02]  /*13390*/  LOP3.LUT R131, R3, R4, RZ, 0xc0, !PT ;  /* 0x0000000403837212 */ /* 0x000fc400078ec0ff */
[----:B------:R-:W-:Y:S01]  /*133a0*/  LOP3.LUT R129, R0, R2, RZ, 0xc0, !PT ;  /* 0x0000000200817212 */ /* 0x000fe200078ec0ff */
[----:B------:R-:W-:Y:S02]  /*133b0*/  HSET2.LE.AND R0, R6, R109, PT ;  /* 0x0000006d06007233 */ /* 0x000fe40003803000 */
[----:B------:R-:W1:Y:S01]  /*133c0*/  LDSM.16.MT88.4 R4, [R205+0xb800] ;  /* 0x00b80000cd04783b */ /* 0x000e620000004200 */
[----:B------:R-:W-:Y:S08]  /*133d0*/  MUFU.EX2 R17, R17 ;  /* 0x0000001100117308 */ /* 0x000ff00000000800 */
[----:B------:R-:W2:Y:S01]  /*133e0*/  MUFU.EX2 R25, R25 ;  /* 0x0000001900197308 */ /* 0x000ea20000000800 */
[----:B------:R-:W-:Y:S01]  /*133f0*/  FFMA.FTZ R10, R60, R20, R195 ;  /* 0x000000143c0a7223 */ /* 0x000fe200000100c3 */
[----:B------:R-:W-:Y:S01]  /*13400*/  MOV R60, R45 ;  /* 0x0000002d003c7202 */ /* 0x000fe20000000f00 */
[----:B------:R-:W-:Y:S01]  /*13410*/  FFMA.FTZ R8, R61, R21, R177 ;  /* 0x000000153d087223 */ /* 0x000fe200000100b1 */
[----:B------:R-:W-:-:S02]  /*13420*/  MOV R61, R44 ;  /* 0x0000002c003d7202 */ /* 0x000fc40000000f00 */
[----:B------:R-:W-:Y:S02]  /*13430*/  MOV R79, R46 ;  /* 0x0000002e004f7202 */ /* 0x000fe40000000f00 */
[----:B------:R-:W-:Y:S02]  /*13440*/  MOV R78, R47 ;  /* 0x0000002f004e7202 */ /* 0x000fe40000000f00 */
[----:B------:R-:W-:Y:S01]  /*13450*/  MOV R77, R151 ;  /* 0x00000097004d7202 */ /* 0x000fe20000000f00 */
[----:B------:R-:W-:Y:S01]  /*13460*/  IMAD.MOV.U32 R92, RZ, RZ, R166 ;  /* 0x000000ffff5c7224 */ /* 0x000fe200078e00a6 */
[----:B------:R-:W-:Y:S01]  /*13470*/  MOV R229, R62 ;  /* 0x0000003e00e57202 */ /* 0x000fe20000000f00 */
[----:B------:R-:W-:Y:S01]  /*13480*/  LDSM.16.MT88.4 R44, [R206+0xa800] ;  /* 0x00a80000ce2c783b */ /* 0x000fe20000004200 */
[----:B--2---:R-:W-:Y:S02]  /*13490*/  F2FP.BF16.PACK_AB R2, R25, R17 ;  /* 0x000000111902723e */ /* 0x004fe400000010ff */
[----:B------:R-:W-:-:S02]  /*134a0*/  MOV R188, R63 ;  /* 0x0000003f00bc7202 */ /* 0x000fc40000000f00 */
[----:B------:R-:W-:Y:S02]  /*134b0*/  MOV R76, R150 ;  /* 0x00000096004c7202 */ /* 0x000fe40000000f00 */
[----:B------:R-:W-:Y:S02]  /*134c0*/  MOV R241, R60 ;  /* 0x0000003c00f17202 */ /* 0x000fe40000000f00 */
[----:B------:R-:W-:Y:S02]  /*134d0*/  MOV R192, R61 ;  /* 0x0000003d00c07202 */ /* 0x000fe40000000f00 */
[----:B------:R-:W-:Y:S02]  /*134e0*/  LOP3.LUT R125, R0, R2, RZ, 0xc0, !PT ;  /* 0x00000002007d7212 */ /* 0x000fe400078ec0ff */
[----:B------:R-:W-:Y:S02]  /*134f0*/  MOV R95, R149 ;  /* 0x00000095005f7202 */ /* 0x000fe40000000f00 */
[----:B------:R-:W-:-:S02]  /*13500*/  MOV R242, R79 ;  /* 0x0000004f00f27202 */ /* 0x000fc40000000f00 */
[----:B------:R-:W-:Y:S01]  /*13510*/  MOV R178, R78 ;  /* 0x0000004e00b27202 */ /* 0x000fe20000000f00 */
[----:B------:R-:W-:Y:S01]  /*13520*/  FFMA.FTZ R2, R229, R24, R188 ;  /* 0x00000018e5027223 */ /* 0x000fe200000100bc */
[----:B------:R-:W-:Y:S02]  /*13530*/  MOV R94, R148 ;  /* 0x00000094005e7202 */ /* 0x000fe40000000f00 */
[----:B------:R-:W-:Y:S01]  /*13540*/  MOV R190, R77 ;  /* 0x0000004d00be7202 */ /* 0x000fe20000000f00 */
[----:B------:R-:W-:Y:S01]  /*13550*/  IMAD.MOV.U32 R228, RZ, RZ, R76 ;  /* 0x000000ffffe47224 */ /* 0x000fe200078e004c */
[----:B------:R-:W-:Y:S01]  /*13560*/  MOV R93, R167 ;  /* 0x000000a7005d7202 */ /* 0x000fe20000000f00 */
[----:B------:R-:W-:Y:S01]  /*13570*/  FFMA.FTZ R0, R241, R23, R192 ;  /* 0x00000017f1007223 */ /* 0x000fe200000100c0 */
[----:B------:R-:W-:Y:S01]  /*13580*/  MOV R174, R95 ;  /* 0x0000005f00ae7202 */ /* 0x000fe20000000f00 */
[----:B------:R-:W-:Y:S01]  /*13590*/  FADD.FTZ R3, R242, R10 ;  /* 0x0000000af2037221 */ /* 0x000fe20000010000 */
[----:B------:R-:W-:Y:S01]  /*135a0*/  MOV R110, R164 ;  /* 0x000000a4006e7202 */ /* 0x000fe20000000f00 */
[----:B-1----:R-:W-:Y:S01]  /*135b0*/  HMMA.16816.F32.BF16 R116, R128, R4, R116 ;  /* 0x000000048074723c */ /* 0x002fe20000041874 */
[----:B------:R-:W-:Y:S01]  /*135c0*/  MOV R111, R165 ;  /* 0x000000a5006f7202 */ /* 0x000fe20000000f00 */
[----:B------:R-:W-:Y:S01]  /*135d0*/  FADD.FTZ R8, R178, R8 ;  /* 0x00000008b2087221 */ /* 0x000fe20000010000 */
[----:B------:R-:W-:Y:S01]  /*135e0*/  MOV R231, R94 ;  /* 0x0000005e00e77202 */ /* 0x000fe20000000f00 */
[----:B------:R-:W1:Y:S01]  /*135f0*/  LDSM.16.MT88.4 R148, [R201+0xa800] ;  /* 0x00a80000c994783b */ /* 0x000e620000004200 */
[----:B------:R-:W-:-:S03]  /*13600*/  MOV R179, R93 ;  /* 0x0000005d00b37202 */ /* 0x000fc60000000f00 */
[----:B------:R-:W-:Y:S01]  /*13610*/  HMMA.16816.F32.BF16 R120, R124, R4, R120 ;  /* 0x000000047c78723c */ /* 0x000fe20000041878 */
[----:B------:R-:W-:Y:S01]  /*13620*/  MOV R194, R92 ;  /* 0x0000005c00c27202 */ /* 0x000fe20000000f00 */
[----:B------:R-:W-:Y:S01]  /*13630*/  FADD.FTZ R3, R174, R3 ;  /* 0x00000003ae037221 */ /* 0x000fe20000010000 */
[----:B------:R-:W-:Y:S01]  /*13640*/  MOV R230, R111 ;  /* 0x0000006f00e67202 */ /* 0x000fe20000000f00 */
[----:B------:R-:W2:Y:S03]  /*13650*/  LDSM.16.MT88.4 R164, [R203+0xa800] ;  /* 0x00a80000cba4783b */ /* 0x000ea60000004200 */
[----:B------:R-:W-:Y:S01]  /*13660*/  FADD.FTZ R5, R190, R2 ;  /* 0x00000002be057221 */ /* 0x000fe20000010000 */
[----:B------:R-:W-:Y:S01]  /*13670*/  MOV R176, R110 ;  /* 0x0000006e00b07202 */ /* 0x000fe20000000f00 */
[----:B------:R-:W-:Y:S01]  /*13680*/  FADD.FTZ R4, R228, R0 ;  /* 0x00000000e4047221 */ /* 0x000fe20000010000 */
[----:B------:R-:W3:Y:S01]  /*13690*/  LDSM.16.MT88.4 R60, [R205+0xa800] ;  /* 0x00a80000cd3c783b */ /* 0x000ee20000004200 */
[----:B------:R-:W-:-:S02]  /*136a0*/  FADD.FTZ R2, R252, R8 ;  /* 0x00000008fc027221 */ /* 0x000fc40000010000 */
[----:B------:R-:W-:Y:S01]  /*136b0*/  FADD.FTZ R0, R231, R5 ;  /* 0x00000005e7007221 */ /* 0x000fe20000010000 */
[----:B------:R-:W4:Y:S01]  /*136c0*/  LDSM.16.MT88.4 R76, [R201+0xb800] ;  /* 0x00b80000c94c783b */ /* 0x000f220000004200 */
[----:B------:R-:W-:Y:S02]  /*136d0*/  FADD.FTZ R4, R179, R4 ;  /* 0x00000004b3047221 */ /* 0x000fe40000010000 */
[----:B------:R-:W-:Y:S01]  /*136e0*/  FADD.FTZ R3, R194, R3 ;  /* 0x00000003c2037221 */ /* 0x000fe20000010000 */
[----:B------:R-:W5:Y:S01]  /*136f0*/  LDSM.16.MT88.4 R92, [R203+0xb800] ;  /* 0x00b80000cb5c783b */ /* 0x000f620000004200 */
[----:B------:R-:W-:-:S03]  /*13700*/  FADD.FTZ R2, R243, R2 ;  /* 0x00000002f3027221 */ /* 0x000fc60000010000 */
[----:B------:R-:W1:Y:S01]  /*13710*/  LDSM.16.MT88.4 R108, [R206+0xb800] ;  /* 0x00b80000ce6c783b */ /* 0x000e620000004200 */
        /* <DEDUP_REMOVED lines=22> */
[----:B-1----:R-:W-:Y:S01]  /*13880*/  HMMA.16816.F32.BF16 R140, R128, R148, R140 ;  /* 0x00000094808c723c */ /* 0x002fe2000004188c */
[----:B------:R-:W-:-:S02]  /*13890*/  MOV R136, R233 ;  /* 0x000000e900887202 */ /* 0x000fc40000000f00 */
[----:B------:R-:W-:-:S05]  /*138a0*/  MOV R137, R234 ;  /* 0x000000ea00897202 */ /* 0x000fca0000000f00 */
[----:B------:R-:W-:Y:S08]  /*138b0*/  HMMA.16816.F32.BF16 R144, R124, R148, R144 ;  /* 0x000000947c90723c */ /* 0x000ff00000041890 */
[C---:B------:R-:W-:Y:S08]  /*138c0*/  HMMA.16816.F32.BF16 R152, R128.reuse, R150, R152 ;  /* 0x000000968098723c */ /* 0x040ff00000041898 */
[-C--:B--2---:R-:W-:Y:S08]  /*138d0*/  HMMA.16816.F32.BF16 R156, R128, R164.reuse, R156 ;  /* 0x000000a4809c723c */ /* 0x084ff0000004189c */
[----:B------:R-:W-:Y:S08]  /*138e0*/  HMMA.16816.F32.BF16 R160, R124, R164, R160 ;  /* 0x000000a47ca0723c */ /* 0x000ff000000418a0 */
[C---:B------:R-:W-:Y:S08]  /*138f0*/  HMMA.16816.F32.BF16 R168, R128.reuse, R166, R168 ;  /* 0x000000a680a8723c */ /* 0x040ff000000418a8 */
[-C--:B------:R-:W-:Y:S08]  /*13900*/  HMMA.16816.F32.BF16 R36, R128, R44.reuse, R36 ;  /* 0x0000002c8024723c */ /* 0x080ff00000041824 */
[----:B------:R-:W-:Y:S08]  /*13910*/  HMMA.16816.F32.BF16 R40, R124, R44, R40 ;  /* 0x0000002c7c28723c */ /* 0x000ff00000041828 */
[C---:B------:R-:W-:Y:S08]  /*13920*/  HMMA.16816.F32.BF16 R48, R128.reuse, R46, R48 ;  /* 0x0000002e8030723c */ /* 0x040ff00000041830 */
[C---:B---3--:R-:W-:Y:S08]  /*13930*/  HMMA.16816.F32.BF16 R52, R128.reuse, R60, R52 ;  /* 0x0000003c8034723c */ /* 0x048ff00000041834 */
        /* <DEDUP_REMOVED lines=18> */
[----:B------:R-:W-:Y:S01]  /*13a60*/  HMMA.16816.F32.BF16 R128, R128, R6, R28 ;  /* 0x000000068080723c */ /* 0x000fe2000004181c */
[----:B------:R-:W-:-:S02]  /*13a70*/  MOV R135, R232 ;  /* 0x000000e800877202 */ /* 0x000fc40000000f00 */
[----:B------:R-:W-:-:S05]  /*13a80*/  MOV R134, R235 ;  /* 0x000000eb00867202 */ /* 0x000fca0000000f00 */
[----:B------:R-:W-:Y:S01]  /*13a90*/  HMMA.16816.F32.BF16 R124, R124, R6, R32 ;  /* 0x000000067c7c723c */ /* 0x000fe20000041820 */
[----:B------:R-:W-:Y:S07]  /*13aa0*/  @!P0 BRA `(.L_x_1981) ;  /* 0x000041a000008947 */ /* 0x000fee0003800000 */
[----:B------:R-:W2:Y:S04]  /*13ab0*/  LDL.64 R178, [R1+0x88] ;  /* 0x0000880001b27983 */ /* 0x000ea80000100a00 */
        /* <DEDUP_REMOVED lines=191> */
[----:B------:R-:W-:Y:S01]  /*146b0*/  ISETP.LT.OR P6, PT, R0, R220, P6 ;  /* 0x000000dc0000720c */ /* 0x000fe200037c1670 */
[----:B-1----:R-:W-:Y:S01]  /*146c0*/  IMAD.MOV.U32 R4, RZ, RZ, R3 ;  /* 0x000000ffff047224 */ /* 0x002fe200078e0003 */
[----:B------:R-:W-:Y:S01]  /*146d0*/  IABS R3, R5 ;  /* 0x0000000500037213 */ /* 0x000fe20000000000 */
[----:B--2---:R-:W-:Y:S01]  /*146e0*/  FFMA.FTZ R9, R10, -UR27, R133 ;  /* 0x8000001b0a097c23 */ /* 0x004fe20008010085 */
[----:B------:R-:W-:Y:S01]  /*146f0*/  FSEL R133, R7, -INF , !P6 ;  /* 0xff80000007857808 */ /* 0x000fe20007000000 */
[----:B------:R1:W2:Y:S01]  /*14700*/  I2F R8, R4 ;  /* 0x0000000400087306 */ /* 0x0002a20000201400 */
[C---:B------:R-:W-:Y:S02]  /*14710*/  ISETP.GE.AND P6, PT, R0.reuse, R224, PT ;  /* 0x000000e00000720c */ /* 0x040fe40003fc6270 */
[----:B------:R-:W-:Y:S02]  /*14720*/  FSEL R28, R9, -INF , !P5 ;  /* 0xff800000091c7808 */ /* 0x000fe40006800000 */
[----:B------:R-:W-:-:S03]  /*14730*/  ISETP.LT.OR P6, PT, R0, R219, P6 ;  /* 0x000000db0000720c */ /* 0x000fc600037c1670 */
[----:B------:R3:W4:Y:S01]  /*14740*/  I2F R6, R3 ;  /* 0x0000000300067306 */ /* 0x0007220000201400 */
[----:B------:R-:W-:Y:S01]  /*14750*/  FSEL R139, R11, -INF , !P6 ;  /* 0xff8000000b8b7808 */ /* 0x000fe20007000000 */
        /* <DEDUP_REMOVED lines=23> */
[----:B------:R-:W-:-:S05]  /*148d0*/  ISETP.LT.OR P1, PT, R2, R219, P1 ;  /* 0x000000db0200720c */ /* 0x000fca0000f21670 */
[----:B------:R-:W3:Y:S01]  /*148e0*/  I2F R10, R3 ;  /* 0x00000003000a7306 */ /* 0x000ee20000201400 */
[----:B-1----:R-:W-:Y:S02]  /*148f0*/  IMAD.IADD R4, R216, 0x1, -R2 ;  /* 0x00000001d8047824 */ /* 0x002fe400078e0a02 */
[----:B--2---:R-:W-:Y:S01]  /*14900*/  FFMA.FTZ R8, R12, -UR27, R32 ;  /* 0x8000001b0c087c23 */ /* 0x004fe20008010020 */
[----:B------:R-:W-:Y:S02]  /*14910*/  FSEL R32, R7, -INF , !P0 ;  /* 0xff80000007207808 */ /* 0x000fe40004000000 */
[----:B------:R-:W-:Y:S02]  /*14920*/  IABS R4, R4 ;  /* 0x0000000400047213 */ /* 0x000fe40000000000 */
[----:B------:R-:W-:Y:S01]  /*14930*/  FSEL R23, R8, -INF , !P6 ;  /* 0xff80000008177808 */ /* 0x000fe20007000000 */
[----:B---3--:R-:W-:Y:S01]  /*14940*/  FFMA.FTZ R10, R10, -UR27, R34 ;  /* 0x8000001b0a0a7c23 */ /* 0x008fe20008010022 */
[----:B------:R-:W-:Y:S01]  /*14950*/  IADD3 R3, R0, 0x9, RZ ;  /* 0x0000000900037810 */ /* 0x000fe20007ffe0ff */
[----:B------:R-:W-:Y:S01]  /*14960*/  IMAD.MOV.U32 R5, RZ, RZ, R4 ;  /* 0x000000ffff057224 */ /* 0x000fe200078e0004 */
[----:B------:R-:W-:-:S02]  /*14970*/  IABS R4, R6 ;  /* 0x0000000600047213 */ /* 0x000fc40000000000 */
[----:B------:R-:W-:Y:S01]  /*14980*/  FSEL R27, R10, -INF , !P5 ;  /* 0xff8000000a1b7808 */ /* 0x000fe20006800000 */
[----:B------:R1:W2:Y:S01]  /*14990*/  I2F R11, R5 ;  /* 0x00000005000b7306 */ /* 0x0002a20000201400 */
[--C-:B------:R-:W-:Y:S01]  /*149a0*/  IMAD.IADD R6, R218, 0x1, -R3.reuse ;  /* 0x00000001da067824 */ /* 0x100fe200078e0a03 */
[C---:B------:R-:W-:Y:S01]  /*149b0*/  ISETP.GE.AND P0, PT, R3.reuse, R227, PT ;  /* 0x000000e30300720c */ /* 0x040fe20003f06270 */
[----:B------:R-:W-:Y:S01]  /*149c0*/  IMAD.IADD R2, R216, 0x1, -R3 ;  /* 0x00000001d8027824 */ /* 0x000fe200078e0a03 */
[C---:B------:R-:W-:Y:S02]  /*149d0*/  ISETP.GE.AND P6, PT, R3.reuse, R226, PT ;  /* 0x000000e20300720c */ /* 0x040fe40003fc6270 */
[C---:B------:R-:W-:Y:S02]  /*149e0*/  ISETP.GE.AND P5, PT, R3.reuse, R225, PT ;  /* 0x000000e10300720c */ /* 0x040fe40003fa6270 */
[C---:B------:R-:W-:Y:S02]  /*149f0*/  ISETP.LT.OR P0, PT, R3.reuse, R222, P0 ;  /* 0x000000de0300720c */ /* 0x040fe40000701670 */
[----:B------:R-:W-:-:S02]  /*14a00*/  ISETP.LT.OR P6, PT, R3, R221, P6 ;  /* 0x000000dd0300720c */ /* 0x000fc400037c1670 */
        /* <DEDUP_REMOVED lines=112> */
[C---:B------:R-:W-:Y:S02]  /*15110*/  ISETP.GE.AND P4, PT, R2.reuse, R226, PT ;  /* 0x000000e20200720c */ /* 0x040fe40003f86270 */
[----:B------:R-:W2:Y:S02]  /*15120*/  I2F R12, R4 ;  /* 0x00000004000c7306 */ /* 0x000ea40000201400 */
[----:B------:R-:W-:Y:S01]  /*15130*/  ISETP.LT.OR P4, PT, R2, R221, P4 ;  /* 0x000000dd0200720c */ /* 0x000fe20002781670 */
[----:B-1----:R-:W-:Y:S02]  /*15140*/  IMAD.IADD R3, R223, 0x1, -R2 ;  /* 0x00000001df037824 */ /* 0x002fe400078e0a02 */
[----:B------:R-:W-:-:S03]  /*15150*/  IMAD.IADD R2, R216, 0x1, -R0 ;  /* 0x00000001d8027824 */ /* 0x000fc600078e0a00 */
[----:B------:R-:W-:Y:S02]  /*15160*/  IABS R3, R3 ;  /* 0x0000000300037213 */ /* 0x000fe40000000000 */
[----:B------:R-:W-:Y:S01]  /*15170*/  IABS R2, R2 ;  /* 0x0000000200027213 */ /* 0x000fe20000000000 */
[----:B--2---:R-:W-:Y:S02]  /*15180*/  FFMA.FTZ R7, R12, -UR27, R192 ;  /* 0x8000001b0c077c23 */ /* 0x004fe400080100c0 */
[----:B------:R-:W-:Y:S01]  /*15190*/  IMAD.MOV.U32 R4, RZ, RZ, R3 ;  /* 0x000000ffff047224 */ /* 0x000fe200078e0003 */
[----:B------:R-:W-:Y:S01]  /*151a0*/  IABS R3, R5 ;  /* 0x0000000500037213 */ /* 0x000fe20000000000 */
[----:B------:R-:W-:Y:S01]  /*151b0*/  FFMA.FTZ R5, R13, -UR27, R186 ;  /* 0x8000001b0d057c23 */ /* 0x000fe200080100ba */
[----:B------:R-:W-:Y:S01]  /*151c0*/  FSEL R186, R9, -INF , !P5 ;  /* 0xff80000009ba7808 */ /* 0x000fe20006800000 */
[----:B------:R1:W2:Y:S01]  /*151d0*/  I2F R10, R4 ;  /* 0x00000004000a7306 */ /* 0x0002a20000201400 */
[----:B------:R-:W-:-:S02]  /*151e0*/  FSEL R191, R7, -INF , !P1 ;  /* 0xff80000007bf7808 */ /* 0x000fc40004800000 */
[----:B------:R-:W-:Y:S02]  /*151f0*/  FSEL R188, R5, -INF , !P4 ;  /* 0xff80000005bc7808 */ /* 0x000fe40006000000 */
[C---:B------:R-:W-:Y:S02]  /*15200*/  ISETP.GE.AND P5, PT, R0.reuse, R226, PT ;  /* 0x000000e20000720c */ /* 0x040fe40003fa6270 */
[C---:B------:R-:W-:Y:S01]  /*15210*/  ISETP.GE.AND P4, PT, R0.reuse, R225, PT ;  /* 0x000000e10000720c */ /* 0x040fe20003f86270 */
[----:B------:R-:W3:Y:S01]  /*15220*/  I2F R11, R3 ;  /* 0x00000003000b7306 */ /* 0x000ee20000201400 */
[C---:B------:R-:W-:Y:S02]  /*15230*/  ISETP.GE.AND P1, PT, R0.reuse, R224, PT ;  /* 0x000000e00000720c */ /* 0x040fe40003f26270 */
[C---:B------:R-:W-:Y:S02]  /*15240*/  ISETP.LT.OR P5, PT, R0.reuse, R221, P5 ;  /* 0x000000dd0000720c */ /* 0x040fe40002fa1670 */
[----:B------:R-:W-:-:S02]  /*15250*/  ISETP.LT.OR P4, PT, R0, R220, P4 ;  /* 0x000000dc0000720c */ /* 0x000fc40002781670 */
        /* <DEDUP_REMOVED lines=68> */
.L_x_1993:
[----:B------:R-:W-:Y:S05]  /*156a0*/  BSYNC B0 ;  /* 0x0000000000007941 */ /* 0x000fea0003800000 */
.L_x_1992:
[----:B------:R-:W0:Y:S02]  /*156b0*/  LDGDEPBAR ;  /* 0x00000000000079af */ /* 0x000e240000000000 */
.L_x_1991:
[----:B------:R-:W2:Y:S04]  /*156c0*/  LDL R3, [R1+0x28] ;  /* 0x0000280001037983 */ /* 0x000ea80000100800 */
[----:B------:R-:W3:Y:S04]  /*156d0*/  LDL R2, [R1+0x94] ;  /* 0x0000940001027983 */ /* 0x000ee80000100800 */
[----:B-1----:R-:W4:Y:S04]  /*156e0*/  LDL R6, [R1+0x70] ;  /* 0x0000700001067983 */ /* 0x002f280000100800 */
[----:B------:R-:W5:Y:S04]  /*156f0*/  LDL.LU.64 R8, [R1+0x80] ;  /* 0x0000800001087983 */ /* 0x000f680000300a00 */
[----:B------:R-:W3:Y:S04]  /*15700*/  LDL.LU.64 R4, [R1] ;  /* 0x0000000001047983 */ /* 0x000ee80000300a00 */
[----:B------:R-:W3:Y:S01]  /*15710*/  LDL R0, [R1+0x90] ;  /* 0x0000900001007983 */ /* 0x000ee20000100800 */
[----:B------:R-:W1:Y:S08]  /*15720*/  LDC.U8 R173, c[0x0][0x2d8] ;  /* 0x0000b600ffad7b82 */ /* 0x000e700000000000 */
[----:B------:R-:W1:Y:S02]  /*15730*/  LDC.U8 R172, c[0x0][0x2d8] ;  /* 0x0000b600ffac7b82 */ /* 0x000e640000000000 */
[----:B-1----:R-:W-:-:S02]  /*15740*/  PRMT R172, R172, 0x7054, R173 ;  /* 0x00007054acac7816 */ /* 0x002fc400000000ad */
[----:B----4-:R-:W-:Y:S01]  /*15750*/  MOV R7, R6 ;  /* 0x0000000600077202 */ /* 0x010fe20000000f00 */
[----:B--2---:R-:W-:Y:S01]  /*15760*/  IMAD R6, R3, -0x326172a9, RZ ;  /* 0xcd9e8d5703067824 */ /* 0x004fe200078e02ff */
[----:B-----5:R-:W-:Y:S02]  /*15770*/  MOV R12, R8 ;  /* 0x00000008000c7202 */ /* 0x020fe40000000f00 */
[----:B------:R-:W-:Y:S01]  /*15780*/  MOV R13, R9 ;  /* 0x00000009000d7202 */ /* 0x000fe20000000f00 */
[----:B---3--:R-:W-:Y:S01]  /*15790*/  IMAD.WIDE.U32 R8, R2, -0x326172a9, RZ ;  /* 0xcd9e8d5702087825 */ /* 0x008fe200078e00ff */
[----:B------:R-:W-:Y:S02]  /*157a0*/  MOV R18, R4 ;  /* 0x0000000400127202 */ /* 0x000fe40000000f00 */
[----:B------:R-:W-:Y:S01]  /*157b0*/  MOV R19, R5 ;  /* 0x0000000500137202 */ /* 0x000fe20000000f00 */
[----:B------:R-:W-:Y:S01]  /*157c0*/  IMAD.WIDE.U32 R4, R0, -0x2daee0ad, RZ ;  /* 0xd2511f5300047825 */ /* 0x000fe200078e00ff */
[----:B------:R-:W-:-:S02]  /*157d0*/  MOV R0, UR31 ;  /* 0x0000001f00007c02 */ /* 0x000fc40008000f00 */
[----:B------:R-:W-:Y:S02]  /*157e0*/  LOP3.LUT R10, R9, R7, RZ, 0x3c, !PT ;  /* 0x00000007090a7212 */ /* 0x000fe400078e3cff */
[----:B------:R-:W-:-:S03]  /*157f0*/  LOP3.LUT R0, R5, UR33, R0, 0x96, !PT ;  /* 0x0000002105007c12 */ /* 0x000fc6000f8e9600 */
[----:B------:R-:W-:-:S04]  /*15800*/  IMAD.WIDE.U32 R10, R10, -0x2daee0ad, RZ ;  /* 0xd2511f530a0a7825 */ /* 0x000fc800078e00ff */
[----:B------:R-:W-:Y:S01]  /*15810*/  IMAD.WIDE.U32 R2, R0, -0x326172a9, RZ ;  /* 0xcd9e8d5700027825 */ /* 0x000fe200078e00ff */
[----:B------:R-:W-:Y:S02]  /*15820*/  LOP3.LUT R4, R11, UR15, R4, 0x96, !PT ;  /* 0x0000000f0b047c12 */ /* 0x000fe4000f8e9604 */
[----:B------:R-:W-:Y:S02]  /*15830*/  FMNMX.FTZ R0, R233, R132, !PT ;  /* 0x00000084e9007209 */ /* 0x000fe40007810000 */
[----:B------:R-:W-:Y:S02]  /*15840*/  LOP3.LUT R6, R3, UR16, R6, 0x96, !PT ;  /* 0x0000001003067c12 */ /* 0x000fe4000f8e9606 */
[----:B------:R-:W-:Y:S02]  /*15850*/  LOP3.LUT R14, R19, UR14, R2, 0x96, !PT ;  /* 0x0000000e130e7c12 */ /* 0x000fe4000f8e9602 */
[----:B------:R-:W-:Y:S01]  /*15860*/  LOP3.LUT R8, R3, UR16, R8, 0x96, !PT ;  /* 0x0000001003087c12 */ /* 0x000fe2000f8e9608 */
[----:B------:R-:W-:Y:S01]  /*15870*/  IMAD.WIDE.U32 R6, R6, -0x2daee0ad, RZ ;  /* 0xd2511f5306067825 */ /* 0x000fe200078e00ff */
[----:B------:R-:W-:-:S03]  /*15880*/  FMNMX.FTZ R0, R28, R0, !PT ;  /* 0x000000001c007209 */ /* 0x000fc60007810000 */
[----:B------:R-:W-:Y:S01]  /*15890*/  IMAD.WIDE.U32 R14, R14, -0x2daee0ad, RZ ;  /* 0xd2511f530e0e7825 */ /* 0x000fe200078e00ff */
[----:B------:R-:W-:Y:S02]  /*158a0*/  LOP3.LUT R5, R7, UR13, R12, 0x96, !PT ;  /* 0x0000000d07057c12 */ /* 0x000fe4000f8e960c */
[----:B------:R-:W-:Y:S01]  /*158b0*/  FMNMX.FTZ R0, R23, R0, !PT ;  /* 0x0000000017007209 */ /* 0x000fe20007810000 */
        /* <DEDUP_REMOVED lines=16> */
[----:B------:R-:W-:-:S03]  /*159c0*/  LOP3.LUT R8, R13, UR11, R8, 0x96, !PT ;  /* 0x0000000b0d087c12 */ /* 0x000fc6000f8e9608 */
        /* <DEDUP_REMOVED lines=9> */
[----:B------:R-:W-:Y:S02]  /*15a60*/  LOP3.LUT R0, R3, UR17, R4, 0x96, !PT ;  /* 0x0000001103007c12 */ /* 0x000fe4000f8e9604 */
[----:B------:R-:W-:Y:S01]  /*15a70*/  LOP3.LUT R4, R2, 0xffff, RZ, 0xc0, !PT ;  /* 0x0000ffff02047812 */ /* 0x000fe200078ec0ff */
[----:B------:R-:W-:Y:S01]  /*15a80*/  IMAD.WIDE.U32 R6, R6, -0x2daee0ad, RZ ;  /* 0xd2511f5306067825 */ /* 0x000fe200078e00ff */
[----:B------:R-:W-:Y:S02]  /*15a90*/  LOP3.LUT R10, R9, UR10, R10, 0x96, !PT ;  /* 0x0000000a090a7c12 */ /* 0x000fe4000f8e960a */
[----:B------:R-:W-:Y:S02]  /*15aa0*/  LOP3.LUT R9, R2, 0xff, RZ, 0xc0, !PT ;  /* 0x000000ff02097812 */ /* 0x000fe400078ec0ff */
[--C-:B------:R-:W-:Y:S01]  /*15ab0*/  SHF.R.U32.HI R3, RZ, 0x10, R2.reuse ;  /* 0x00000010ff037819 */ /* 0x100fe20000011602 */
[----:B------:R-:W-:Y:S01]  /*15ac0*/  IMAD.WIDE.U32 R176, R10, -0x2daee0ad, RZ ;  /* 0xd2511f530ab07825 */ /* 0x000fe200078e00ff */
[----:B------:R-:W-:Y:S01]  /*15ad0*/  SHF.R.U32.HI R5, RZ, 0x18, R2 ;  /* 0x00000018ff057819 */ /* 0x000fe20000011602 */
[----:B------:R-:W1:Y:S01]  /*15ae0*/  SHFL.BFLY PT, R10, R136, 0x2, 0x1f ;  /* 0x0c401f00880a7f89 */ /* 0x000e6200000e0000 */
[----:B------:R-:W-:-:S02]  /*15af0*/  FMNMX.FTZ R2, R232, R137, !PT ;  /* 0x00000089e8027209 */ /* 0x000fc40007810000 */
[----:B------:R-:W-:Y:S02]  /*15b00*/  LOP3.LUT R12, R7, UR9, R12, 0x96, !PT ;  /* 0x00000009070c7c12 */ /* 0x000fe4000f8e960c */
[----:B------:R-:W-:Y:S02]  /*15b10*/  FMNMX.FTZ R2, R31, R2, !PT ;  /* 0x000000021f027209 */ /* 0x000fe40007810000 */
[----:B------:R-:W-:Y:S02]  /*15b20*/  LOP3.LUT R7, R177, UR7, R6, 0x96, !PT ;  /* 0x00000007b1077c12 */ /* 0x000fe4000f8e9606 */
[----:B------:R-:W-:Y:S02]  /*15b30*/  FMNMX.FTZ R2, R27, R2, !PT ;  /* 0x000000021b027209 */ /* 0x000fe40007810000 */
[----:B------:R-:W-:Y:S02]  /*15b40*/  SHF.R.U32.HI R4, RZ, 0x8, R4 ;  /* 0x00000008ff047819 */ /* 0x000fe40000011604 */
[----:B------:R-:W-:-:S02]  /*15b50*/  LOP3.LUT R3, R3, 0xff, RZ, 0xc0, !PT ;  /* 0x000000ff03037812 */ /* 0x000fc400078ec0ff */
[----:B------:R-:W-:Y:S02]  /*15b60*/  FMNMX.FTZ R2, R21, R2, !PT ;  /* 0x0000000215027209 */ /* 0x000fe40007810000 */
[----:B------:R-:W-:Y:S02]  /*15b70*/  PRMT R22, R9, 0x5410, R4 ;  /* 0x0000541009167816 */ /* 0x000fe40000000004 */
[----:B------:R-:W-:Y:S01]  /*15b80*/  PRMT R25, R3, 0x5410, R5 ;  /* 0x0000541003197816 */ /* 0x000fe20000000005 */
[----:B------:R-:W-:Y:S01]  /*15b90*/  IMAD.WIDE.U32 R4, R12, -0x326172a9, RZ ;  /* 0xcd9e8d570c047825 */ /* 0x000fe200078e00ff */
[----:B------:R-:W-:-:S03]  /*15ba0*/  FMNMX.FTZ R6, R237, R2, !PT ;  /* 0x00000002ed067209 */ /* 0x000fc60007810000 */
[----:B------:R-:W-:Y:S01]  /*15bb0*/  IMAD.WIDE.U32 R2, R7, -0x326172a9, RZ ;  /* 0xcd9e8d5707027825 */ /* 0x000fe200078e00ff */
[----:B------:R-:W-:Y:S02]  /*15bc0*/  FMNMX.FTZ R6, R198, R6, !PT ;  /* 0x00000006c6067209 */ /* 0x000fe40007810000 */
[----:B------:R-:W-:Y:S02]  /*15bd0*/  LOP3.LUT R177, R5, UR8, R8, 0x96, !PT ;  /* 0x0000000805b17c12 */ /* 0x000fe4000f8e9608 */
[----:B------:R-:W-:Y:S02]  /*15be0*/  LOP3.LUT R4, R3, UR17, R4, 0x96, !PT ;  /* 0x0000001103047c12 */ /* 0x000fe4000f8e9604 */
[----:B------:R-:W-:Y:S02]  /*15bf0*/  LOP3.LUT R9, R2, 0xffff, RZ, 0xc0, !PT ;  /* 0x0000ffff02097812 */ /* 0x000fe400078ec0ff */
[----:B------:R-:W-:Y:S02]  /*15c00*/  LOP3.LUT R3, R0, 0xffff, RZ, 0xc0, !PT ;  /* 0x0000ffff00037812 */ /* 0x000fe400078ec0ff */
[----:B------:R-:W-:-:S02]  /*15c10*/  FMNMX.FTZ R5, R188, R6, !PT ;  /* 0x00000006bc057209 */ /* 0x000fc40007810000 */
[----:B------:R-:W-:Y:S02]  /*15c20*/  SHF.R.U32.HI R6, RZ, 0x8, R3 ;  /* 0x00000008ff067819 */ /* 0x000fe40000011603 */
[----:B------:R-:W-:Y:S02]  /*15c30*/  FMNMX.FTZ R3, R235, R133, !PT ;  /* 0x00000085eb037209 */ /* 0x000fe40007810000 */
[----:B------:R-:W-:Y:S02]  /*15c40*/  LOP3.LUT R11, R2, 0xff, RZ, 0xc0, !PT ;  /* 0x000000ff020b7812 */ /* 0x000fe400078ec0ff */
[--C-:B------:R-:W-:Y:S02]  /*15c50*/  SHF.R.U32.HI R13, RZ, 0x10, R2.reuse ;  /* 0x00000010ff0d7819 */ /* 0x100fe40000011602 */
[----:B------:R-:W-:Y:S02]  /*15c60*/  SHF.R.U32.HI R14, RZ, 0x18, R2 ;  /* 0x00000018ff0e7819 */ /* 0x000fe40000011602 */
[----:B------:R-:W-:-:S02]  /*15c70*/  FMNMX.FTZ R2, R185, R5, !PT ;  /* 0x00000005b9027209 */ /* 0x000fc40007810000 */
[----:B------:R-:W-:Y:S02]  /*15c80*/  FMNMX.FTZ R3, R138, R3, !PT ;  /* 0x000000038a037209 */ /* 0x000fe40007810000 */
[----:B------:R-:W-:Y:S01]  /*15c90*/  LOP3.LUT R5, R0, 0xff, RZ, 0xc0, !PT ;  /* 0x000000ff00057812 */ /* 0x000fe200078ec0ff */
[----:B------:R-:W2:Y:S01]  /*15ca0*/  SHFL.BFLY PT, R7, R2, 0x2, 0x1f ;  /* 0x0c401f0002077f89 */ /* 0x000ea200000e0000 */
[----:B------:R-:W-:Y:S02]  /*15cb0*/  FMNMX.FTZ R3, R30, R3, !PT ;  /* 0x000000031e037209 */ /* 0x000fe40007810000 */
[----:B------:R-:W-:Y:S02]  /*15cc0*/  PRMT R19, R5, 0x5410, R6 ;  /* 0x0000541005137816 */ /* 0x000fe40000000006 */
[----:B------:R-:W-:Y:S02]  /*15cd0*/  SHF.R.U32.HI R5, RZ, 0x10, R0 ;  /* 0x00000010ff057819 */ /* 0x000fe40000011600 */
[----:B------:R-:W-:-:S02]  /*15ce0*/  FMNMX.FTZ R6, R24, R3, !PT ;  /* 0x0000000318067209 */ /* 0x000fc40007810000 */
[----:B------:R-:W-:Y:S02]  /*15cf0*/  SHF.R.U32.HI R3, RZ, 0x18, R0 ;  /* 0x00000018ff037819 */ /* 0x000fe40000011600 */
[----:B------:R-:W-:Y:S02]  /*15d00*/  LOP3.LUT R0, R5, 0xff, RZ, 0xc0, !PT ;  /* 0x000000ff05007812 */ /* 0x000fe400078ec0ff */
[----:B------:R-:W-:Y:S02]  /*15d10*/  FMNMX.FTZ R5, R239, R6, !PT ;  /* 0x00000006ef057209 */ /* 0x000fe40007810000 */
[----:B------:R-:W-:Y:S02]  /*15d20*/  PRMT R18, R0, 0x5410, R3 ;  /* 0x0000541000127816 */ /* 0x000fe40000000003 */
[----:B------:R-:W-:Y:S02]  /*15d30*/  FMNMX.FTZ R3, R199, R5, !PT ;  /* 0x00000005c7037209 */ /* 0x000fe40007810000 */
[----:B------:R-:W-:-:S02]  /*15d40*/  FMNMX.FTZ R0, R234, R139, !PT ;  /* 0x0000008bea007209 */ /* 0x000fc40007810000 */
[----:B------:R-:W-:Y:S02]  /*15d50*/  FMNMX.FTZ R3, R191, R3, !PT ;  /* 0x00000003bf037209 */ /* 0x000fe40007810000 */
[----:B-1----:R-:W-:Y:S02]  /*15d60*/  FMNMX.FTZ R136, R136, R10, !PT ;  /* 0x0000000a88887209 */ /* 0x002fe40007810000 */
[----:B------:R-:W-:Y:S02]  /*15d70*/  FMNMX.FTZ R3, R187, R3, !PT ;  /* 0x00000003bb037209 */ /* 0x000fe40007810000 */
[----:B------:R-:W-:Y:S01]  /*15d80*/  FMNMX.FTZ R0, R32, R0, !PT ;  /* 0x0000000020007209 */ /* 0x000fe20007810000 */
[----:B------:R-:W1:Y:S01]  /*15d90*/  SHFL.BFLY PT, R8, R136, 0x1, 0x1f ;  /* 0x0c201f0088087f89 */ /* 0x000e6200000e0000 */
[----:B--2---:R-:W-:Y:S02]  /*15da0*/  FMNMX.FTZ R2, R2, R7, !PT ;  /* 0x0000000702027209 */ /* 0x004fe40007810000 */
[----:B------:R-:W-:Y:S01]  /*15db0*/  FMNMX.FTZ R0, R29, R0, !PT ;  /* 0x000000001d007209 */ /* 0x000fe20007810000 */
[----:B------:R-:W2:Y:S03]  /*15dc0*/  SHFL.BFLY PT, R7, R3, 0x2, 0x1f ;  /* 0x0c401f0003077f89 */ /* 0x000ea600000e0000 */
[----:B------:R-:W-:Y:S01]  /*15dd0*/  FMNMX.FTZ R0, R26, R0, !PT ;  /* 0x000000001a007209 */ /* 0x000fe20007810000 */
[----:B------:R-:W3:Y:S03]  /*15de0*/  SHFL.BFLY PT, R135, R2, 0x1, 0x1f ;  /* 0x0c201f0002877f89 */ /* 0x000ee600000e0000 */
[----:B------:R-:W-:-:S04]  /*15df0*/  FMNMX.FTZ R5, R238, R0, !PT ;  /* 0x00000000ee057209 */ /* 0x000fc80007810000 */
[----:B------:R-:W-:-:S04]  /*15e00*/  FMNMX.FTZ R5, R197, R5, !PT ;  /* 0x00000005c5057209 */ /* 0x000fc80007810000 */
[----:B------:R-:W-:-:S04]  /*15e10*/  FMNMX.FTZ R5, R190, R5, !PT ;  /* 0x00000005be057209 */ /* 0x000fc80007810000 */
[----:B------:R-:W-:Y:S02]  /*15e20*/  FMNMX.FTZ R5, R189, R5, !PT ;  /* 0x00000005bd057209 */ /* 0x000fe40007810000 */
[----:B-1----:R-:W-:Y:S02]  /*15e30*/  FMNMX.FTZ R136, R136, R8, !PT ;  /* 0x0000000888887209 */ /* 0x002fe40007810000 */
[----:B--2---:R-:W-:Y:S02]  /*15e40*/  FMNMX.FTZ R3, R3, R7, !PT ;  /* 0x0000000703037209 */ /* 0x004fe40007810000 */
[----:B------:R-:W1:Y:S01]  /*15e50*/  SHFL.BFLY PT, R7, R5, 0x2, 0x1f ;  /* 0x0c401f0005077f89 */ /* 0x000e6200000e0000 */
[C---:B------:R-:W-:Y:S01]  /*15e60*/  FMUL.FTZ R6, R136.reuse, c[0x0][0x23c] ;  /* 0x00008f0088067a20 */ /* 0x040fe20000410000 */
[----:B------:R-:W-:Y:S02]  /*15e70*/  FSETP.NEU.FTZ.AND P3, PT, R136, -INF , PT ;  /* 0xff8000008800780b */ /* 0x000fe40003f7d000 */
[----:B---3--:R-:W-:Y:S01]  /*15e80*/  FMNMX.FTZ R135, R2, R135, !PT ;  /* 0x0000008702877209 */ /* 0x008fe20007810000 */
[----:B------:R-:W2:Y:S01]  /*15e90*/  SHFL.BFLY PT, R134, R3, 0x1, 0x1f ;  /* 0x0c201f0003867f89 */ /* 0x000ea200000e0000 */
[----:B------:R-:W-:-:S02]  /*15ea0*/  FSEL R0, R6, RZ, P3 ;  /* 0x000000ff06007208 */ /* 0x000fc40001800000 */
[C---:B------:R-:W-:Y:S01]  /*15eb0*/  FSETP.NEU.FTZ.AND P2, PT, R135.reuse, -INF , PT ;  /* 0xff8000008700780b */ /* 0x040fe20003f5d000 */
[----:B------:R-:W-:Y:S02]  /*15ec0*/  FMUL.FTZ R12, R135, c[0x0][0x23c] ;  /* 0x00008f00870c7a20 */ /* 0x000fe40000410000 */
[--C-:B------:R-:W-:Y:S02]  /*15ed0*/  FFMA.FTZ R2, R23, c[0x0][0x23c], -R0.reuse ;  /* 0x00008f0017027a23 */ /* 0x100fe40000010800 */
[----:B------:R-:W-:Y:S01]  /*15ee0*/  FFMA.FTZ R6, R132, c[0x0][0x23c], -R0 ;  /* 0x00008f0084067a23 */ /* 0x000fe20000010800 */
[----:B------:R-:W-:Y:S01]  /*15ef0*/  FSEL R12, R12, RZ, P2 ;  /* 0x000000ff0c0c7208 */ /* 0x000fe20001000000 */
[----:B------:R3:W-:Y:S08]  /*15f00*/  MUFU.EX2 R132, R2 ;  /* 0x0000000200847308 */ /* 0x0007f00000000800 */
[----:B------:R4:W-:Y:S01]  /*15f10*/  MUFU.EX2 R228, R6 ;  /* 0x0000000600e47308 */ /* 0x0009e20000000800 */
[----:B-1----:R-:W-:Y:S01]  /*15f20*/  FMNMX.FTZ R5, R7, R5, !PT ;  /* 0x0000000507057209 */ /* 0x002fe20007810000 */
[----:B------:R-:W-:Y:S01]  /*15f30*/  HSET2.LE.AND R7, R25, R172, PT ;  /* 0x000000ac19077233 */ /* 0x000fe20003803000 */
[----:B--2---:R-:W-:Y:S01]  /*15f40*/  FMNMX.FTZ R134, R3, R134, !PT ;  /* 0x0000008603867209 */ /* 0x004fe20007810000 */
[----:B------:R-:W-:-:S02]  /*15f50*/  FFMA.FTZ R3, R27, c[0x0][0x23c], -R12 ;  /* 0x00008f001b037a23 */ /* 0x000fc4000001080c */
[--C-:B---3--:R-:W-:Y:S01]  /*15f60*/  FFMA.FTZ R2, R20, c[0x0][0x23c], -R0.reuse ;  /* 0x00008f0014027a23 */ /* 0x108fe20000010800 */
[----:B------:R-:W-:Y:S01]  /*15f70*/  FSETP.NEU.FTZ.AND P1, PT, R134, -INF , PT ;  /* 0xff8000008600780b */ /* 0x000fe20003f3d000 */
[----:B------:R-:W-:Y:S01]  /*15f80*/  MUFU.EX2 R252, R3 ;  /* 0x0000000300fc7308 */ /* 0x000fe20000000800 */
[----:B----4-:R-:W-:-:S07]  /*15f90*/  FFMA.FTZ R6, R28, c[0x0][0x23c], -R0 ;  /* 0x00008f001c067a23 */ /* 0x010fce0000010800 */
[----:B------:R1:W-:Y:S08]  /*15fa0*/  MUFU.EX2 R181, R2 ;  /* 0x0000000200b57308 */ /* 0x0003f00000000800 */
[----:B------:R2:W-:Y:S01]  /*15fb0*/  MUFU.EX2 R192, R6 ;  /* 0x0000000600c07308 */ /* 0x0005e20000000800 */
[----:B-1----:R-:W-:-:S04]  /*15fc0*/  SHF.R.U32.HI R2, RZ, 0x8, R9 ;  /* 0x00000008ff027819 */ /* 0x002fc80000011609 */
[----:B------:R-:W-:Y:S01]  /*15fd0*/  PRMT R10, R11, 0x5410, R2 ;  /* 0x000054100b0a7816 */ /* 0x000fe20000000002 */
[--C-:B------:R-:W-:Y:S02]  /*15fe0*/  FFMA.FTZ R2, R31, c[0x0][0x23c], -R12.reuse ;  /* 0x00008f001f027a23 */ /* 0x100fe4000001080c */
[----:B--2---:R-:W-:Y:S02]  /*15ff0*/  FFMA.FTZ R6, R137, c[0x0][0x23c], -R12 ;  /* 0x00008f0089067a23 */ /* 0x004fe4000001080c */
[----:B------:R1:W-:Y:S01]  /*16000*/  MUFU.EX2 R35, R2 ;  /* 0x0000000200237308 */ /* 0x0003e20000000800 */
[----:B------:R-:W2:Y:S07]  /*16010*/  SHFL.BFLY PT, R137, R5, 0x1, 0x1f ;  /* 0x0c201f0005897f89 */ /* 0x000eae00000e0000 */
[----:B------:R3:W-:Y:S01]  /*16020*/  MUFU.EX2 R195, R6 ;  /* 0x0000000600c37308 */ /* 0x0007e20000000800 */
[----:B-1----:R-:W-:-:S04]  /*16030*/  LOP3.LUT R2, R13, 0xff, RZ, 0xc0, !PT ;  /* 0x000000ff0d027812 */ /* 0x002fc800078ec0ff */
[----:B------:R-:W-:Y:S01]  /*16040*/  PRMT R17, R2, 0x5410, R14 ;  /* 0x0000541002117816 */ /* 0x000fe2000000000e */
[----:B------:R-:W-:Y:S02]  /*16050*/  FFMA.FTZ R2, R21, c[0x0][0x23c], -R12 ;  /* 0x00008f0015027a23 */ /* 0x000fe4000001080c */
[----:B------:R-:W-:Y:S02]  /*16060*/  FMUL.FTZ R14, R134, c[0x0][0x23c] ;  /* 0x00008f00860e7a20 */ /* 0x000fe40000410000 */
[----:B------:R1:W-:Y:S01]  /*16070*/  MUFU.EX2 R180, R2 ;  /* 0x0000000200b47308 */ /* 0x0003e20000000800 */
[----:B--2---:R-:W-:Y:S02]  /*16080*/  FMNMX.FTZ R137, R5, R137, !PT ;  /* 0x0000008905897209 */ /* 0x004fe40007810000 */
[----:B------:R-:W-:Y:S02]  /*16090*/  FSEL R14, R14, RZ, P1 ;  /* 0x000000ff0e0e7208 */ /* 0x000fe40000800000 */
[C---:B------:R-:W-:Y:S01]  /*160a0*/  FSETP.NEU.FTZ.AND P0, PT, R137.reuse, -INF , PT ;  /* 0xff8000008900780b */ /* 0x040fe20003f1d000 */
[----:B------:R-:W-:-:S02]  /*160b0*/  FMUL.FTZ R13, R137, c[0x0][0x23c] ;  /* 0x00008f00890d7a20 */ /* 0x000fc40000410000 */
[--C-:B---3--:R-:W-:Y:S02]  /*160c0*/  FFMA.FTZ R6, R133, c[0x0][0x23c], -R14.reuse ;  /* 0x00008f0085067a23 */ /* 0x108fe4000001080e */
[----:B------:R-:W-:Y:S01]  /*160d0*/  FFMA.FTZ R25, R199, c[0x0][0x23c], -R14 ;  /* 0x00008f00c7197a23 */ /* 0x000fe2000001080e */
[----:B------:R-:W-:Y:S01]  /*160e0*/  FSEL R13, R13, RZ, P0 ;  /* 0x000000ff0d0d7208 */ /* 0x000fe20000000000 */
[----:B------:R2:W-:Y:S01]  /*160f0*/  MUFU.EX2 R194, R6 ;  /* 0x0000000600c27308 */ /* 0x0005e20000000800 */
[----:B-1----:R-:W-:-:S03]  /*16100*/  LOP3.LUT R2, R4, 0xffff, RZ, 0xc0, !PT ;  /* 0x0000ffff04027812 */ /* 0x002fc600078ec0ff */
[--C-:B------:R-:W-:Y:S02]  /*16110*/  FFMA.FTZ R27, R197, c[0x0][0x23c], -R13.reuse ;  /* 0x00008f00c51b7a23 */ /* 0x100fe4000001080d */
[----:B------:R-:W-:Y:S01]  /*16120*/  FFMA.FTZ R20, R189, c[0x0][0x23c], -R13 ;  /* 0x00008f00bd147a23 */ /* 0x000fe2000001080d */
[----:B------:R-:W-:Y:S01]  /*16130*/  SHF.R.U32.HI R3, RZ, 0x8, R2 ;  /* 0x00000008ff037819 */ /* 0x000fe20000011602 */
[----:B------:R-:W-:Y:S01]  /*16140*/  MUFU.EX2 R25, R25 ;  /* 0x0000001900197308 */ /* 0x000fe20000000800 */
[----:B------:R-:W-:-:S04]  /*16150*/  LOP3.LUT R2, R4, 0xff, RZ, 0xc0, !PT ;  /* 0x000000ff04027812 */ /* 0x000fc800078ec0ff */
[----:B------:R-:W-:Y:S01]  /*16160*/  PRMT R15, R2, 0x5410, R3 ;  /* 0x00005410020f7816 */ /* 0x000fe20000000003 */
[----:B------:R-:W-:Y:S01]  /*16170*/  FFMA.FTZ R2, R138, c[0x0][0x23c], -R14 ;  /* 0x00008f008a027a23 */ /* 0x000fe2000001080e */
[--C-:B------:R-:W-:Y:S01]  /*16180*/  SHF.R.U32.HI R3, RZ, 0x10, R4.reuse ;  /* 0x00000010ff037819 */ /* 0x100fe20000011604 */
[----:B--2---:R-:W-:Y:S01]  /*16190*/  HSET2.LE.AND R6, R22, R172, PT ;  /* 0x000000ac16067233 */ /* 0x004fe20003803000 */
[----:B------:R-:W-:Y:S01]  /*161a0*/  SHF.R.U32.HI R4, RZ, 0x18, R4 ;  /* 0x00000018ff047819 */ /* 0x000fe20000011604 */
[----:B------:R1:W-:Y:S08]  /*161b0*/  MUFU.EX2 R34, R2 ;  /* 0x0000000200227308 */ /* 0x0003f00000000800 */
[----:B------:R-:W-:Y:S01]  /*161c0*/  MUFU.EX2 R20, R20 ;  /* 0x0000001400147308 */ /* 0x000fe20000000800 */
[----:B-1----:R-:W-:Y:S01]  /*161d0*/  LOP3.LUT R2, R3, 0xff, RZ, 0xc0, !PT ;  /* 0x000000ff03027812 */ /* 0x002fe200078ec0ff */
[----:B------:R-:W-:-:S06]  /*161e0*/  FFMA.FTZ R3, R30, c[0x0][0x23c], -R14 ;  /* 0x00008f001e037a23 */ /* 0x000fcc000001080e */
[----:B------:R-:W-:Y:S01]  /*161f0*/  MUFU.EX2 R27, R27 ;  /* 0x0000001b001b7308 */ /* 0x000fe20000000800 */
[----:B------:R-:W-:Y:S01]  /*16200*/  PRMT R16, R2, 0x5410, R4 ;  /* 0x0000541002107816 */ /* 0x000fe20000000004 */
[----:B------:R-:W-:Y:S01]  /*16210*/  FFMA.FTZ R2, R24, c[0x0][0x23c], -R14 ;  /* 0x00008f0018027a23 */ /* 0x000fe2000001080e */
[----:B------:R-:W-:-:S05]  /*16220*/  FSEL R4, R136, RZ, P3 ;  /* 0x000000ff88047208 */ /* 0x000fca0001800000 */
[----:B------:R1:W-:Y:S01]  /*16230*/  MUFU.EX2 R183, R3 ;  /* 0x0000000300b77308 */ /* 0x0003e20000000800 */
[----:B------:R-:W-:Y:S01]  /*16240*/  FADD.FTZ R5, R233, -R4 ;  /* 0x80000004e9057221 */ /* 0x000fe20000010000 */
[----:B------:R-:W-:-:S03]  /*16250*/  FSEL R4, R134, RZ, P1 ;  /* 0x000000ff86047208 */ /* 0x000fc60000800000 */
[----:B------:R-:W-:Y:S02]  /*16260*/  FMUL.FTZ R5, R5, c[0x0][0x23c] ;  /* 0x00008f0005057a20 */ /* 0x000fe40000410000 */
[----:B------:R-:W-:Y:S01]  /*16270*/  FADD.FTZ R8, R235, -R4 ;  /* 0x80000004eb087221 */ /* 0x000fe20000010000 */
[----:B------:R2:W-:Y:S01]  /*16280*/  MUFU.EX2 R175, R2 ;  /* 0x0000000200af7308 */ /* 0x0005e20000000800 */
[----:B------:R-:W-:Y:S02]  /*16290*/  HSET2.LE.AND R4, R19, R172, PT ;  /* 0x000000ac13047233 */ /* 0x000fe40003803000 */
[----:B------:R-:W-:Y:S01]  /*162a0*/  FMUL.FTZ R8, R8, c[0x0][0x23c] ;  /* 0x00008f0008087a20 */ /* 0x000fe20000410000 */
[----:B-1----:R-:W-:-:S04]  /*162b0*/  FSEL R3, R135, RZ, P2 ;  /* 0x000000ff87037208 */ /* 0x002fc80001000000 */
[----:B------:R1:W3:Y:S01]  /*162c0*/  MUFU.EX2 R24, R5 ;  /* 0x0000000500187308 */ /* 0x0002e20000000800 */
[----:B------:R-:W-:Y:S01]  /*162d0*/  FADD.FTZ R9, R232, -R3 ;  /* 0x80000003e8097221 */ /* 0x000fe20000010000 */
[----:B------:R-:W-:Y:S01]  /*162e0*/  FSEL R3, R137, RZ, P0 ;  /* 0x000000ff89037208 */ /* 0x000fe20000000000 */
[----:B--2---:R-:W-:-:S05]  /*162f0*/  FFMA.FTZ R2, R139, c[0x0][0x23c], -R13 ;  /* 0x00008f008b027a23 */ /* 0x004fca000001080d */
[----:B------:R-:W2:Y:S01]  /*16300*/  MUFU.EX2 R22, R8 ;  /* 0x0000000800167308 */ /* 0x000ea20000000800 */
[----:B------:R-:W-:Y:S02]  /*16310*/  FMUL.FTZ R9, R9, c[0x0][0x23c] ;  /* 0x00008f0009097a20 */ /* 0x000fe40000410000 */
[----:B------:R-:W-:Y:S02]  /*16320*/  FADD.FTZ R11, R234, -R3 ;  /* 0x80000003ea0b7221 */ /* 0x000fe40000010000 */
[----:B------:R-:W-:Y:S02]  /*16330*/  FFMA.FTZ R3, R29, c[0x0][0x23c], -R13 ;  /* 0x00008f001d037a23 */ /* 0x000fe4000001080d */
[----:B------:R-:W-:Y:S01]  /*16340*/  FMUL.FTZ R21, R11, c[0x0][0x23c] ;  /* 0x00008f000b157a20 */ /* 0x000fe20000410000 */
[----:B------:R4:W-:Y:S01]  /*16350*/  MUFU.EX2 R193, R2 ;  /* 0x0000000200c17308 */ /* 0x0009e20000000800 */
[----:B-1----:R-:W-:Y:S01]  /*16360*/  HSET2.LE.AND R5, R18, R172, PT ;  /* 0x000000ac12057233 */ /* 0x002fe20003803000 */
[----:B------:R-:W1:Y:S01]  /*16370*/  LDSM.16.MT88.4 R28, [R201+0xa000] ;  /* 0x00a00000c91c783b */ /* 0x000e620000004200 */
[----:B---3--:R-:W-:-:S02]  /*16380*/  FMUL.FTZ R140, R140, R24 ;  /* 0x000000188c8c7220 */ /* 0x008fc40000410000 */
[-C--:B------:R-:W-:Y:S02]  /*16390*/  FMUL.FTZ R141, R141, R24.reuse ;  /* 0x000000188d8d7220 */ /* 0x080fe40000410000 */
[----:B------:R-:W-:Y:S01]  /*163a0*/  FMUL.FTZ R152, R152, R24 ;  /* 0x0000001898987220 */ /* 0x000fe20000410000 */
[----:B------:R3:W-:Y:S01]  /*163b0*/  MUFU.EX2 R182, R3 ;  /* 0x0000000300b67308 */ /* 0x0007e20000000800 */
[-C--:B--2---:R-:W-:Y:S02]  /*163c0*/  FMUL.FTZ R144, R144, R22.reuse ;  /* 0x0000001690907220 */ /* 0x084fe40000410000 */
[----:B------:R-:W-:Y:S02]  /*163d0*/  FMUL.FTZ R145, R145, R22 ;  /* 0x0000001691917220 */ /* 0x000fe40000410000 */
[----:B------:R-:W-:Y:S02]  /*163e0*/  FMUL.FTZ R153, R153, R24 ;  /* 0x0000001899997220 */ /* 0x000fe40000410000 */
[----:B------:R-:W-:Y:S01]  /*163f0*/  FMUL.FTZ R148, R148, R22 ;  /* 0x0000001694947220 */ /* 0x000fe20000410000 */
[----:B------:R-:W2:Y:S01]  /*16400*/  MUFU.EX2 R23, R9 ;  /* 0x0000000900177308 */ /* 0x000ea20000000800 */
[----:B----4-:R-:W-:-:S02]  /*16410*/  FFMA.FTZ R2, R32, c[0x0][0x23c], -R13 ;  /* 0x00008f0020027a23 */ /* 0x010fc4000001080d */
[----:B------:R-:W-:Y:S02]  /*16420*/  FMUL.FTZ R149, R149, R22 ;  /* 0x0000001695957220 */ /* 0x000fe40000410000 */
[-C--:B------:R-:W-:Y:S02]  /*16430*/  FMUL.FTZ R156, R156, R24.reuse ;  /* 0x000000189c9c7220 */ /* 0x080fe40000410000 */
[----:B------:R-:W-:Y:S01]  /*16440*/  FMUL.FTZ R157, R157, R24 ;  /* 0x000000189d9d7220 */ /* 0x000fe20000410000 */
[----:B------:R4:W-:Y:S01]  /*16450*/  MUFU.EX2 R33, R2 ;  /* 0x0000000200217308 */ /* 0x0009e20000000800 */
[----:B---3--:R-:W-:Y:S02]  /*16460*/  FFMA.FTZ R3, R26, c[0x0][0x23c], -R13 ;  /* 0x00008f001a037a23 */ /* 0x008fe4000001080d */
[-C--:B------:R-:W-:Y:S02]  /*16470*/  FMUL.FTZ R160, R160, R22.reuse ;  /* 0x00000016a0a07220 */ /* 0x080fe40000410000 */
[----:B------:R-:W-:-:S02]  /*16480*/  FMUL.FTZ R161, R161, R22 ;  /* 0x00000016a1a17220 */ /* 0x000fc40000410000 */
[----:B------:R-:W-:Y:S01]  /*16490*/  FMUL.FTZ R168, R168, R24 ;  /* 0x00000018a8a87220 */ /* 0x000fe20000410000 */
[----:B------:R3:W-:Y:S01]  /*164a0*/  MUFU.EX2 R174, R3 ;  /* 0x0000000300ae7308 */ /* 0x0007e20000000800 */
[-C--:B--2---:R-:W-:Y:S02]  /*164b0*/  FMUL.FTZ R142, R142, R23.reuse ;  /* 0x000000178e8e7220 */ /* 0x084fe40000410000 */
[-C--:B------:R-:W-:Y:S02]  /*164c0*/  FMUL.FTZ R143, R143, R23.reuse ;  /* 0x000000178f8f7220 */ /* 0x080fe40000410000 */
[-C--:B------:R-:W-:Y:S02]  /*164d0*/  FMUL.FTZ R154, R154, R23.reuse ;  /* 0x000000179a9a7220 */ /* 0x080fe40000410000 */
[-C--:B------:R-:W-:Y:S01]  /*164e0*/  FMUL.FTZ R155, R155, R23.reuse ;  /* 0x000000179b9b7220 */ /* 0x080fe20000410000 */
[----:B----4-:R-:W-:Y:S01]  /*164f0*/  F2FP.BF16.PACK_AB R2, R181, R132 ;  /* 0x00000084b502723e */ /* 0x010fe200000010ff */
[----:B------:R-:W2:Y:S01]  /*16500*/  MUFU.EX2 R21, R21 ;  /* 0x0000001500157308 */ /* 0x000ea20000000800 */
[----:B------:R-:W-:-:S02]  /*16510*/  FMUL.FTZ R158, R158, R23 ;  /* 0x000000179e9e7220 */ /* 0x000fc40000410000 */
[----:B------:R-:W-:Y:S01]  /*16520*/  LOP3.LUT R6, R6, R2, RZ, 0xc0, !PT ;  /* 0x0000000206067212 */ /* 0x000fe200078ec0ff */
[----:B------:R-:W-:Y:S01]  /*16530*/  FMUL.FTZ R159, R159, R23 ;  /* 0x000000179f9f7220 */ /* 0x000fe20000410000 */
[----:B------:R-:W-:Y:S01]  /*16540*/  F2FP.BF16.PACK_AB R2, R180, R252 ;  /* 0x000000fcb402723e */ /* 0x000fe200000010ff */
[----:B------:R-:W-:Y:S01]  /*16550*/  FMUL.FTZ R169, R169, R24 ;  /* 0x00000018a9a97220 */ /* 0x000fe20000410000 */
[----:B---3--:R-:W-:Y:S01]  /*16560*/  F2FP.BF16.PACK_AB R3, R175, R183 ;  /* 0x000000b7af03723e */ /* 0x008fe200000010ff */
[-C--:B------:R-:W-:Y:S01]  /*16570*/  FMUL.FTZ R170, R170, R23.reuse ;  /* 0x00000017aaaa7220 */ /* 0x080fe20000410000 */
[----:B------:R-:W-:Y:S01]  /*16580*/  LOP3.LUT R7, R7, R2, RZ, 0xc0, !PT ;  /* 0x0000000207077212 */ /* 0x000fe200078ec0ff */
[----:B------:R-:W-:Y:S01]  /*16590*/  FMUL.FTZ R171, R171, R23 ;  /* 0x00000017abab7220 */ /* 0x000fe20000410000 */
[----:B------:R-:W-:Y:S01]  /*165a0*/  F2FP.BF16.PACK_AB R2, R192, R228 ;  /* 0x000000e4c002723e */ /* 0x000fe200000010ff */
[-C--:B------:R-:W-:Y:S02]  /*165b0*/  FMUL.FTZ R164, R164, R22.reuse ;  /* 0x00000016a4a47220 */ /* 0x080fe40000410000 */
[----:B------:R-:W-:Y:S01]  /*165c0*/  FMUL.FTZ R165, R165, R22 ;  /* 0x00000016a5a57220 */ /* 0x000fe20000410000 */
[----:B------:R-:W-:Y:S01]  /*165d0*/  LOP3.LUT R4, R4, R2, RZ, 0xc0, !PT ;  /* 0x0000000204047212 */ /* 0x000fe200078ec0ff */
[----:B--2---:R-:W-:Y:S01]  /*165e0*/  FMUL.FTZ R146, R146, R21 ;  /* 0x0000001592927220 */ /* 0x004fe20000410000 */
[----:B------:R-:W-:Y:S01]  /*165f0*/  F2FP.BF16.PACK_AB R2, R35, R195 ;  /* 0x000000c32302723e */ /* 0x000fe200000010ff */
[----:B------:R-:W-:-:S02]  /*16600*/  FMUL.FTZ R147, R147, R21 ;  /* 0x0000001593937220 */ /* 0x000fc40000410000 */
[-C--:B------:R-:W-:Y:S01]  /*16610*/  FMUL.FTZ R150, R150, R21.reuse ;  /* 0x0000001596967220 */ /* 0x080fe20000410000 */
[----:B------:R-:W-:Y:S01]  /*16620*/  LOP3.LUT R5, R5, R2, RZ, 0xc0, !PT ;  /* 0x0000000205057212 */ /* 0x000fe200078ec0ff */
[--C-:B------:R-:W-:Y:S01]  /*16630*/  HSET2.LE.AND R2, R10, R172.reuse, PT ;  /* 0x000000ac0a027233 */ /* 0x100fe20003803000 */
[-C--:B------:R-:W-:Y:S02]  /*16640*/  FMUL.FTZ R151, R151, R21.reuse ;  /* 0x0000001597977220 */ /* 0x080fe40000410000 */
[----:B------:R-:W-:Y:S02]  /*16650*/  FMUL.FTZ R162, R162, R21 ;  /* 0x00000015a2a27220 */ /* 0x000fe40000410000 */
[----:B------:R-:W-:Y:S01]  /*16660*/  LOP3.LUT R10, R2, R3, RZ, 0xc0, !PT ;  /* 0x00000003020a7212 */ /* 0x000fe200078ec0ff */
[--C-:B------:R-:W-:Y:S01]  /*16670*/  HSET2.LE.AND R2, R17, R172.reuse, PT ;  /* 0x000000ac11027233 */ /* 0x100fe20003803000 */
[----:B------:R-:W-:Y:S01]  /*16680*/  F2FP.BF16.PACK_AB R3, R174, R182 ;  /* 0x000000b6ae03723e */ /* 0x000fe200000010ff */
[-C--:B------:R-:W-:Y:S01]  /*16690*/  FMUL.FTZ R163, R163, R21.reuse ;  /* 0x00000015a3a37220 */ /* 0x080fe20000410000 */
[----:B-1----:R-:W-:Y:S01]  /*166a0*/  HMMA.16816.F32.BF16 R140, R4, R28, R140 ;  /* 0x0000001c048c723c */ /* 0x002fe2000004188c */
[----:B------:R-:W-:Y:S01]  /*166b0*/  FMUL.FTZ R166, R166, R21 ;  /* 0x00000015a6a67220 */ /* 0x000fe20000410000 */
[----:B------:R-:W-:Y:S01]  /*166c0*/  LOP3.LUT R11, R2, R3, RZ, 0xc0, !PT ;  /* 0x00000003020b7212 */ /* 0x000fe200078ec0ff */
[----:B------:R-:W-:Y:S01]  /*166d0*/  HSET2.LE.AND R2, R15, R172, PT ;  /* 0x000000ac0f027233 */ /* 0x000fe20003803000 */
[----:B------:R-:W-:Y:S01]  /*166e0*/  F2FP.BF16.PACK_AB R3, R34, R194 ;  /* 0x000000c22203723e */ /* 0x000fe200000010ff */
[----:B------:R-:W-:-:S02]  /*166f0*/  FMUL.FTZ R167, R167, R21 ;  /* 0x00000015a7a77220 */ /* 0x000fc40000410000 */
[-C--:B------:R-:W-:Y:S01]  /*16700*/  FMUL.FTZ R36, R36, R24.reuse ;  /* 0x0000001824247220 */ /* 0x080fe20000410000 */
[----:B------:R-:W-:Y:S01]  /*16710*/  LOP3.LUT R8, R2, R3, RZ, 0xc0, !PT ;  /* 0x0000000302087212 */ /* 0x000fe200078ec0ff */
[----:B------:R-:W-:Y:S01]  /*16720*/  HSET2.LE.AND R2, R16, R172, PT ;  /* 0x000000ac10027233 */ /* 0x000fe20003803000 */
[----:B------:R-:W-:Y:S01]  /*16730*/  F2FP.BF16.PACK_AB R3, R33, R193 ;  /* 0x000000c12103723e */ /* 0x000fe200000010ff */
[----:B------:R-:W1:Y:S01]  /*16740*/  LDSM.16.MT88.4 R16, [R203+0xa000] ;  /* 0x00a00000cb10783b */ /* 0x000e620000004200 */
[----:B------:R-:W-:Y:S01]  /*16750*/  HMMA.16816.F32.BF16 R152, R4, R30, R152 ;  /* 0x0000001e0498723c */ /* 0x000fe20000041898 */
[----:B------:R-:W-:Y:S01]  /*16760*/  FMUL.FTZ R37, R37, R24 ;  /* 0x0000001825257220 */ /* 0x000fe20000410000 */
[----:B------:R-:W-:Y:S01]  /*16770*/  LOP3.LUT R9, R2, R3, RZ, 0xc0, !PT ;  /* 0x0000000302097212 */ /* 0x000fe200078ec0ff */
[-C--:B------:R-:W-:Y:S02]  /*16780*/  FMUL.FTZ R38, R38, R23.reuse ;  /* 0x0000001726267220 */ /* 0x080fe40000410000 */
        /* <DEDUP_REMOVED lines=8> */
[----:B------:R-:W2:Y:S01]  /*16810*/  LDSM.16.MT88.4 R28, [R206+0xa000] ;  /* 0x00a00000ce1c783b */ /* 0x000ea20000004200 */
[----:B------:R-:W-:-:S02]  /*16820*/  FMUL.FTZ R41, R41, R22 ;  /* 0x0000001629297220 */ /* 0x000fc40000410000 */
        /* <DEDUP_REMOVED lines=18> */
[----:B------:R-:W-:Y:S01]  /*16950*/  HMMA.16816.F32.BF16 R160, R8, R16, R160 ;  /* 0x0000001008a0723c */ /* 0x000fe200000418a0 */
        /* <DEDUP_REMOVED lines=10> */
[----:B------:R-:W1:Y:S01]  /*16a00*/  LDSM.16.MT88.4 R16, [R205+0xa000] ;  /* 0x00a00000cd10783b */ /* 0x000e620000004200 */
[----:B------:R-:W-:Y:S02]  /*16a10*/  FMUL.FTZ R63, R63, R21 ;  /* 0x000000153f3f7220 */ /* 0x000fe40000410000 */
[--C-:B------:R-:W-:Y:S02]  /*16a20*/  FFMA.FTZ R2, R236, c[0x0][0x23c], -R0.reuse ;  /* 0x00008f00ec027a23 */ /* 0x100fe40000010800 */
[----:B------:R-:W-:Y:S01]  /*16a30*/  FMUL.FTZ R128, R128, R24 ;  /* 0x0000001880807220 */ /* 0x000fe20000410000 */
[----:B------:R-:W-:Y:S01]  /*16a40*/  MOV R166, R241 ;  /* 0x000000f100a67202 */ /* 0x000fe20000000f00 */
[----:B--2---:R-:W-:Y:S01]  /*16a50*/  HMMA.16816.F32.BF16 R228, R8, R30, R44 ;  /* 0x0000001e08e4723c */ /* 0x004fe2000004182c */
[----:B------:R-:W-:Y:S01]  /*16a60*/  MOV R164, R240 ;  /* 0x000000f000a47202 */ /* 0x000fe20000000f00 */
[----:B------:R2:W-:Y:S01]  /*16a70*/  MUFU.EX2 R236, R2 ;  /* 0x0000000200ec7308 */ /* 0x0005e20000000800 */
[----:B------:R-:W-:Y:S01]  /*16a80*/  MOV R167, R194 ;  /* 0x000000c200a77202 */ /* 0x000fe20000000f00 */
[----:B------:R-:W-:Y:S01]  /*16a90*/  FMUL.FTZ R129, R129, R24 ;  /* 0x0000001881817220 */ /* 0x000fe20000410000 */
[----:B------:R-:W-:Y:S01]  /*16aa0*/  MOV R165, R193 ;  /* 0x000000c100a57202 */ /* 0x000fe20000000f00 */
[----:B------:R-:W-:Y:S01]  /*16ab0*/  FMUL.FTZ R130, R130, R23 ;  /* 0x0000001782827220 */ /* 0x000fe20000410000 */
[----:B------:R-:W-:Y:S01]  /*16ac0*/  MOV R46, R35 ;  /* 0x00000023002e7202 */ /* 0x000fe20000000f00 */
[-C--:B------:R-:W-:Y:S01]  /*16ad0*/  HMMA.16816.F32.BF16 R240, R4, R28.reuse, R36 ;  /* 0x0000001c04f0723c */ /* 0x080fe20000041824 */
[----:B------:R-:W3:Y:S01]  /*16ae0*/  LDSM.16.MT88.4 R36, [R205+0xb000] ;  /* 0x00b00000cd24783b */ /* 0x000ee20000004200 */
[----:B------:R-:W-:Y:S01]  /*16af0*/  MOV R45, R34 ;  /* 0x00000022002d7202 */ /* 0x000fe20000000f00 */
[----:B------:R-:W-:Y:S01]  /*16b00*/  FMUL.FTZ R131, R131, R23 ;  /* 0x0000001783837220 */ /* 0x000fe20000410000 */
[----:B------:R-:W-:Y:S01]  /*16b10*/  MOV R44, R33 ;  /* 0x00000021002c7202 */ /* 0x000fe20000000f00 */
[----:B------:R-:W-:Y:S01]  /*16b20*/  FMUL.FTZ R76, R76, R22 ;  /* 0x000000164c4c7220 */ /* 0x000fe20000410000 */
[----:B------:R-:W-:Y:S01]  /*16b30*/  MOV R47, R192 ;  /* 0x000000c0002f7202 */ /* 0x000fe20000000f00 */
[----:B------:R-:W4:Y:S01]  /*16b40*/  LDSM.16.MT88.4 R32, [R201+0xb000] ;  /* 0x00b00000c920783b */ /* 0x000f220000004200 */
[----:B------:R-:W-:Y:S01]  /*16b50*/  HMMA.16816.F32.BF16 R40, R8, R28, R40 ;  /* 0x0000001c0828723c */ /* 0x000fe20000041828 */
[----:B------:R-:W-:Y:S01]  /*16b60*/  FMUL.FTZ R77, R77, R22 ;  /* 0x000000164d4d7220 */ /* 0x000fe20000410000 */
[----:B------:R-:W-:Y:S01]  /*16b70*/  MOV R199, R44 ;  /* 0x0000002c00c77202 */ /* 0x000fe20000000f00 */
[----:B--2---:R-:W-:Y:S01]  /*16b80*/  FFMA.FTZ R2, R196, c[0x0][0x23c], -R0 ;  /* 0x00008f00c4027a23 */ /* 0x004fe20000010800 */
[----:B------:R-:W-:Y:S01]  /*16b90*/  MOV R197, R164 ;  /* 0x000000a400c57202 */ /* 0x000fe20000000f00 */
[-C--:B------:R-:W-:Y:S01]  /*16ba0*/  FMUL.FTZ R78, R78, R21.reuse ;  /* 0x000000154e4e7220 */ /* 0x080fe20000410000 */
[----:B------:R-:W-:Y:S01]  /*16bb0*/  MOV R189, R166 ;  /* 0x000000a600bd7202 */ /* 0x000fe20000000f00 */
[----:B------:R2:W-:Y:S01]  /*16bc0*/  MUFU.EX2 R196, R2 ;  /* 0x0000000200c47308 */ /* 0x0005e20000000800 */
[----:B------:R-:W-:Y:S01]  /*16bd0*/  HMMA.16816.F32.BF16 R48, R4, R30, R48 ;  /* 0x0000001e0430723c */ /* 0x000fe20000041830 */
[----:B------:R-:W-:Y:S01]  /*16be0*/  LDSM.16.MT88.4 R28, [R206+0xb000] ;  /* 0x00b00000ce1c783b */ /* 0x000fe20000004200 */
        /* <DEDUP_REMOVED lines=8> */
[--C-:B--2---:R-:W-:Y:S01]  /*16c70*/  FFMA.FTZ R2, R186, c[0x0][0x23c], -R0.reuse ;  /* 0x00008f00ba027a23 */ /* 0x104fe20000010800 */
[----:B------:R-:W-:Y:S01]  /*16c80*/  HMMA.16816.F32.BF16 R232, R8, R16, R56 ;  /* 0x0000001008e8723c */ /* 0x000fe20000041838 */
[----:B------:R-:W-:Y:S02]  /*16c90*/  FFMA.FTZ R0, R184, c[0x0][0x23c], -R0 ;  /* 0x00008f00b8007a23 */ /* 0x000fe40000010800 */
[-C--:B------:R-:W-:Y:S02]  /*16ca0*/  FMUL.FTZ R82, R82, R23.reuse ;  /* 0x0000001752527220 */ /* 0x080fe40000410000 */
[----:B------:R-:W-:Y:S01]  /*16cb0*/  FMUL.FTZ R83, R83, R23 ;  /* 0x0000001753537220 */ /* 0x000fe20000410000 */
[----:B------:R1:W-:Y:S01]  /*16cc0*/  MUFU.EX2 R186, R0 ;  /* 0x0000000000ba7308 */ /* 0x0003e20000000800 */
[-C--:B------:R-:W-:Y:S01]  /*16cd0*/  FMUL.FTZ R84, R84, R24.reuse ;  /* 0x0000001854547220 */ /* 0x080fe20000410000 */
[----:B------:R-:W-:Y:S01]  /*16ce0*/  HMMA.16816.F32.BF16 R64, R4, R18, R64 ;  /* 0x000000120440723c */ /* 0x000fe20000041840 */
[----:B------:R-:W-:-:S02]  /*16cf0*/  FMUL.FTZ R85, R85, R24 ;  /* 0x0000001855557220 */ /* 0x000fc40000410000 */
[-C--:B------:R-:W-:Y:S02]  /*16d00*/  FMUL.FTZ R86, R86, R23.reuse ;  /* 0x0000001756567220 */ /* 0x080fe40000410000 */
[-C--:B------:R-:W-:Y:S02]  /*16d10*/  FMUL.FTZ R87, R87, R23.reuse ;  /* 0x0000001757577220 */ /* 0x080fe40000410000 */
[-C--:B------:R-:W-:Y:S01]  /*16d20*/  FMUL.FTZ R96, R96, R24.reuse ;  /* 0x0000001860607220 */ /* 0x080fe20000410000 */
[----:B------:R-:W-:Y:S01]  /*16d30*/  HMMA.16816.F32.BF16 R192, R8, R18, R60 ;  /* 0x0000001208c0723c */ /* 0x000fe2000004183c */
[----:B------:R-:W2:Y:S01]  /*16d40*/  LDSM.16.MT88.4 R16, [R203+0xb000] ;  /* 0x00b00000cb10783b */ /* 0x000ea20000004200 */
[----:B------:R-:W-:Y:S02]  /*16d50*/  FMUL.FTZ R97, R97, R24 ;  /* 0x0000001861617220 */ /* 0x000fe40000410000 */
[-C--:B------:R-:W-:Y:S02]  /*16d60*/  FMUL.FTZ R98, R98, R23.reuse ;  /* 0x0000001762627220 */ /* 0x080fe40000410000 */
[-C--:B------:R-:W-:Y:S01]  /*16d70*/  FMUL.FTZ R99, R99, R23.reuse ;  /* 0x0000001763637220 */ /* 0x080fe20000410000 */
[----:B------:R-:W-:Y:S01]  /*16d80*/  MOV R62, R252 ;  /* 0x000000fc003e7202 */ /* 0x000fe20000000f00 */
[-C--:B------:R-:W-:Y:S01]  /*16d90*/  FMUL.FTZ R100, R100, R24.reuse ;  /* 0x0000001864647220 */ /* 0x080fe20000410000 */
[----:B------:R5:W1:Y:S01]  /*16da0*/  MUFU.EX2 R252, R2 ;  /* 0x0000000200fc7308 */ /* 0x000a620000000800 */
[----:B------:R-:W-:Y:S01]  /*16db0*/  FMUL.FTZ R101, R101, R24 ;  /* 0x0000001865657220 */ /* 0x000fe20000410000 */
[----:B---3--:R-:W-:Y:S01]  /*16dc0*/  HMMA.16816.F32.BF16 R56, R4, R38, R128 ;  /* 0x000000260438723c */ /* 0x008fe20000041880 */
        /* <DEDUP_REMOVED lines=11> */
[----:B----4-:R-:W-:Y:S01]  /*16e80*/  HMMA.16816.F32.BF16 R180, R8, R34, R76 ;  /* 0x0000002208b4723c */ /* 0x010fe2000004184c */
[----:B------:R-:W-:Y:S01]  /*16e90*/  FMUL.FTZ R114, R114, R23 ;  /* 0x0000001772727220 */ /* 0x000fe20000410000 */
[----:B------:R-:W-:Y:S01]  /*16ea0*/  MOV R129, R175 ;  /* 0x000000af00817202 */ /* 0x000fe20000000f00 */
[-C--:B------:R-:W-:Y:S01]  /*16eb0*/  FMUL.FTZ R115, R115, R23.reuse ;  /* 0x0000001773737220 */ /* 0x080fe20000410000 */
[----:B------:R-:W-:Y:S01]  /*16ec0*/  MOV R128, R174 ;  /* 0x000000ae00807202 */ /* 0x000fe20000000f00 */
[----:B------:R-:W-:-:S02]  /*16ed0*/  FMUL.FTZ R118, R118, R23 ;  /* 0x0000001776767220 */ /* 0x000fc40000410000 */
[----:B------:R-:W-:Y:S01]  /*16ee0*/  FMUL.FTZ R119, R119, R23 ;  /* 0x0000001777777220 */ /* 0x000fe20000410000 */
[----:B------:R-:W-:Y:S01]  /*16ef0*/  MOV R79, R172 ;  /* 0x000000ac004f7202 */ /* 0x000fe20000000f00 */
        /* <DEDUP_REMOVED lines=10> */
[----:B-1----:R-:W-:Y:S01]  /*16fa0*/  FFMA.FTZ R0, R237, c[0x0][0x23c], -R12 ;  /* 0x00008f00ed007a23 */ /* 0x002fe2000001080c */
[C---:B--2---:R-:W-:Y:S01]  /*16fb0*/  HMMA.16816.F32.BF16 R84, R4.reuse, R16, R84 ;  /* 0x000000100454723c */ /* 0x044fe20000041854 */
[----:B-----5:R-:W-:Y:S01]  /*16fc0*/  IMAD.WIDE.U32 R2, R179, -0x2daee0ad, RZ ;  /* 0xd2511f53b3027825 */ /* 0x020fe200078e00ff */
[----:B------:R-:W-:Y:S01]  /*16fd0*/  MOV R179, R130 ;  /* 0x0000008200b37202 */ /* 0x000fe20000000f00 */
[----:B------:R1:W-:Y:S01]  /*16fe0*/  MUFU.EX2 R184, R0 ;  /* 0x0000000000b87308 */ /* 0x0003e20000000800 */
[----:B------:R-:W-:Y:S01]  /*16ff0*/  MOV R237, R128 ;  /* 0x0000008000ed7202 */ /* 0x000fe20000000f00 */
[-C--:B------:R-:W-:Y:S01]  /*17000*/  FMUL.FTZ R72, R72, R22.reuse ;  /* 0x0000001648487220 */ /* 0x080fe20000410000 */
[----:B------:R-:W-:Y:S01]  /*17010*/  SHF.R.U32.HI R15, RZ, 0x10, R2 ;  /* 0x00000010ff0f7819 */ /* 0x000fe20000011602 */
[----:B------:R-:W-:Y:S01]  /*17020*/  FMUL.FTZ R73, R73, R22 ;  /* 0x0000001649497220 */ /* 0x000fe20000410000 */
[----:B------:R-:W-:Y:S01]  /*17030*/  HMMA.16816.F32.BF16 R96, R4, R18, R96 ;  /* 0x000000120460723c */ /* 0x000fe20000041860 */
[----:B------:R-:W-:-:S02]  /*17040*/  FMUL.FTZ R74, R74, R21 ;  /* 0x000000154a4a7220 */ /* 0x000fc40000410000 */
[-C--:B------:R-:W-:Y:S02]  /*17050*/  FMUL.FTZ R75, R75, R21.reuse ;  /* 0x000000154b4b7220 */ /* 0x080fe40000410000 */
[-C--:B------:R-:W-:Y:S02]  /*17060*/  FMUL.FTZ R104, R104, R22.reuse ;  /* 0x0000001668687220 */ /* 0x080fe40000410000 */
[----:B------:R-:W-:Y:S01]  /*17070*/  FMUL.FTZ R105, R105, R22 ;  /* 0x0000001669697220 */ /* 0x000fe20000410000 */
[----:B------:R-:W-:Y:S01]  /*17080*/  HMMA.16816.F32.BF16 R100, R4, R28, R100 ;  /* 0x0000001c0464723c */ /* 0x000fe20000041864 */
[----:B------:R-:W-:Y:S02]  /*17090*/  FMUL.FTZ R106, R106, R21 ;  /* 0x000000156a6a7220 */ /* 0x000fe40000410000 */
[----:B-1----:R-:W-:Y:S01]  /*170a0*/  FFMA.FTZ R0, R198, c[0x0][0x23c], -R12 ;  /* 0x00008f00c6007a23 */ /* 0x002fe2000001080c */
[----:B------:R-:W-:Y:S01]  /*170b0*/  MOV R198, R129 ;  /* 0x0000008100c67202 */ /* 0x000fe20000000f00 */
        /* <DEDUP_REMOVED lines=11> */
[----:B------:R-:W-:Y:S01]  /*17170*/  LOP3.LUT R4, R3, UR18, R178, 0x96, !PT ;  /* 0x0000001203047c12 */ /* 0x000fe2000f8e96b2 */
[C---:B------:R-:W-:Y:S01]  /*17180*/  HMMA.16816.F32.BF16 R88, R8.reuse, R16, R88 ;  /* 0x000000100858723c */ /* 0x040fe20000041858 */
[----:B------:R-:W-:Y:S01]  /*17190*/  LOP3.LUT R6, R2, 0xffff, RZ, 0xc0, !PT ;  /* 0x0000ffff02067812 */ /* 0x000fe200078ec0ff */
[----:B------:R-:W-:Y:S01]  /*171a0*/  FFMA.FTZ R5, R185, c[0x0][0x23c], -R12 ;  /* 0x00008f00b9057a23 */ /* 0x000fe2000001080c */
[----:B------:R1:W-:Y:S01]  /*171b0*/  MUFU.EX2 R178, R0 ;  /* 0x0000000000b27308 */ /* 0x0003e20000000800 */
[----:B------:R-:W-:Y:S01]  /*171c0*/  FMUL.FTZ R124, R124, R22 ;  /* 0x000000167c7c7220 */ /* 0x000fe20000410000 */
[----:B------:R-:W-:Y:S01]  /*171d0*/  MOV R185, R60 ;  /* 0x0000003c00b97202 */ /* 0x000fe20000000f00 */
[----:B------:R-:W-:Y:S01]  /*171e0*/  FMUL.FTZ R125, R125, R22 ;  /* 0x000000167d7d7220 */ /* 0x000fe20000410000 */
[----:B------:R-:W-:Y:S01]  /*171f0*/  LOP3.LUT R16, R2, 0xff, RZ, 0xc0, !PT ;  /* 0x000000ff02107812 */ /* 0x000fe200078ec0ff */
[----:B------:R-:W-:Y:S01]  /*17200*/  HMMA.16816.F32.BF16 R172, R8, R18, R92 ;  /* 0x0000001208ac723c */ /* 0x000fe2000004185c */
[-C--:B------:R-:W-:Y:S01]  /*17210*/  FMUL.FTZ R126, R126, R21.reuse ;  /* 0x000000157e7e7220 */ /* 0x080fe20000410000 */
[----:B------:R-:W-:Y:S01]  /*17220*/  LDSM.16.MT88.4 R92, [R203+0xb800] ;  /* 0x00b80000cb5c783b */ /* 0x000fe20000004200 */
[----:B------:R2:W-:Y:S01]  /*17230*/  MUFU.EX2 R138, R5 ;  /* 0x00000005008a7308 */ /* 0x0005e20000000800 */
[----:B------:R-:W-:-:S02]  /*17240*/  FMUL.FTZ R127, R127, R21 ;  /* 0x000000157f7f7220 */ /* 0x000fc40000410000 */
[--C-:B------:R-:W-:Y:S01]  /*17250*/  FFMA.FTZ R26, R238, c[0x0][0x23c], -R13.reuse ;  /* 0x00008f00ee1a7a23 */ /* 0x100fe2000001080d */
[----:B------:R-:W-:Y:S01]  /*17260*/  SHF.R.U32.HI R19, RZ, 0x18, R2 ;  /* 0x00000018ff137819 */ /* 0x000fe20000011602 */
[----:B------:R-:W-:Y:S01]  /*17270*/  IMAD.WIDE.U32 R2, R177, -0x2daee0ad, RZ ;  /* 0xd2511f53b1027825 */ /* 0x000fe200078e00ff */
[C---:B------:R-:W-:Y:S01]  /*17280*/  HMMA.16816.F32.BF16 R72, R8.reuse, R32, R72 ;  /* 0x000000200848723c */ /* 0x040fe20000041848 */
[----:B------:R-:W-:Y:S02]  /*17290*/  MOV R177, R61 ;  /* 0x0000003d00b17202 */ /* 0x000fe40000000f00 */
[----:B-1----:R-:W-:Y:S01]  /*172a0*/  FFMA.FTZ R0, R188, c[0x0][0x23c], -R12 ;  /* 0x00008f00bc007a23 */ /* 0x002fe2000001080c */
[----:B------:R-:W-:Y:S01]  /*172b0*/  LOP3.LUT R18, R2, 0xff, RZ, 0xc0, !PT ;  /* 0x000000ff02127812 */ /* 0x000fe200078ec0ff */
[----:B------:R-:W-:Y:S01]  /*172c0*/  FFMA.FTZ R7, R190, c[0x0][0x23c], -R13 ;  /* 0x00008f00be077a23 */ /* 0x000fe2000001080d */
[--C-:B------:R-:W-:Y:S01]  /*172d0*/  SHF.R.U32.HI R17, RZ, 0x10, R2.reuse ;  /* 0x00000010ff117819 */ /* 0x100fe20000011602 */
[----:B------:R1:W-:Y:S01]  /*172e0*/  MUFU.EX2 R139, R0 ;  /* 0x00000000008b7308 */ /* 0x0003e20000000800 */
[----:B------:R-:W-:Y:S01]  /*172f0*/  SHF.R.U32.HI R12, RZ, 0x18, R2 ;  /* 0x00000018ff0c7819 */ /* 0x000fe20000011602 */
[----:B------:R-:W-:Y:S01]  /*17300*/  HMMA.16816.F32.BF16 R104, R8, R28, R104 ;  /* 0x0000001c0868723c */ /* 0x000fe20000041868 */
[----:B--2---:R-:W-:Y:S01]  /*17310*/  LOP3.LUT R5, R2, 0xffff, RZ, 0xc0, !PT ;  /* 0x0000ffff02057812 */ /* 0x004fe200078ec0ff */
[----:B------:R-:W-:Y:S01]  /*17320*/  FFMA.FTZ R2, R239, c[0x0][0x23c], -R14 ;  /* 0x00008f00ef027a23 */ /* 0x000fe2000001080e */
[----:B------:R-:W-:-:S02]  /*17330*/  MOV R188, R131 ;  /* 0x0000008300bc7202 */ /* 0x000fc40000000f00 */
[----:B------:R-:W-:Y:S01]  /*17340*/  MOV R239, R63 ;  /* 0x0000003f00ef7202 */ /* 0x000fe20000000f00 */
[----:B------:R2:W-:Y:S01]  /*17350*/  MUFU.EX2 R133, R2 ;  /* 0x0000000200857308 */ /* 0x0005e20000000800 */
[----:B------:R-:W-:Y:S01]  /*17360*/  MOV R238, R47 ;  /* 0x0000002f00ee7202 */ /* 0x000fe20000000f00 */
[----:B------:R-:W-:Y:S01]  /*17370*/  HMMA.16816.F32.BF16 R32, R8, R30, R108 ;  /* 0x0000001e0820723c */ /* 0x000fe2000004186c */
[----:B------:R-:W-:Y:S01]  /*17380*/  MOV R190, R165 ;  /* 0x000000a500be7202 */ /* 0x000fe20000000f00 */
[----:B------:R-:W-:Y:S01]  /*17390*/  LDSM.16.MT88.4 R108, [R206+0xb800] ;  /* 0x00b80000ce6c783b */ /* 0x000fe20000004200 */
[----:B-1----:R-:W-:Y:S01]  /*173a0*/  LOP3.LUT R0, R3, UR18, R176, 0x96, !PT ;  /* 0x0000001203007c12 */ /* 0x002fe2000f8e96b0 */
[----:B------:R-:W-:-:S04]  /*173b0*/  FFMA.FTZ R3, R191, c[0x0][0x23c], -R14 ;  /* 0x00008f00bf037a23 */ /* 0x000fc8000001080e */
[C---:B------:R-:W-:Y:S01]  /*173c0*/  HMMA.16816.F32.BF16 R120, R8.reuse, R36, R120 ;  /* 0x000000240878723c */ /* 0x040fe20000041878 */
[----:B------:R-:W-:Y:S01]  /*173d0*/  FFMA.FTZ R14, R187, c[0x0][0x23c], -R14 ;  /* 0x00008f00bb0e7a23 */ /* 0x000fe2000001080e */
[----:B------:R-:W-:Y:S01]  /*173e0*/  MUFU.EX2 R26, R26 ;  /* 0x0000001a001a7308 */ /* 0x000fe20000000800 */
[----:B------:R-:W-:Y:S02]  /*173f0*/  MOV R176, R62 ;  /* 0x0000003e00b07202 */ /* 0x000fe40000000f00 */
[----:B------:R-:W-:Y:S01]  /*17400*/  MOV R191, R45 ;  /* 0x0000002d00bf7202 */ /* 0x000fe20000000f00 */
[----:B------:R-:W1:Y:S01]  /*17410*/  LDSM.16.MT88.4 R60, [R205+0xa800] ;  /* 0x00a80000cd3c783b */ /* 0x000e620000004200 */
[----:B--2---:R-:W-:Y:S01]  /*17420*/  SHF.R.U32.HI R2, RZ, 0x8, R6 ;  /* 0x00000008ff027819 */ /* 0x004fe20000011606 */
[----:B------:R-:W-:Y:S01]  /*17430*/  HMMA.16816.F32.BF16 R28, R8, R38, R124 ;  /* 0x00000026081c723c */ /* 0x000fe2000004187c */
[----:B------:R-:W-:Y:S01]  /*17440*/  LOP3.LUT R6, R15, 0xff, RZ, 0xc0, !PT ;  /* 0x000000ff0f067812 */ /* 0x000fe200078ec0ff */
[----:B------:R2:W-:Y:S01]  /*17450*/  MUFU.EX2 R132, R3 ;  /* 0x0000000300847308 */ /* 0x0005e20000000800 */
[----:B------:R-:W-:-:S02]  /*17460*/  PRMT R16, R16, 0x5410, R2 ;  /* 0x0000541010107816 */ /* 0x000fc40000000002 */
[----:B------:R-:W-:Y:S02]  /*17470*/  LOP3.LUT R2, R17, 0xff, RZ, 0xc0, !PT ;  /* 0x000000ff11027812 */ /* 0x000fe400078ec0ff */
[----:B------:R-:W-:Y:S02]  /*17480*/  LOP3.LUT R8, R4, 0xff, RZ, 0xc0, !PT ;  /* 0x000000ff04087812 */ /* 0x000fe400078ec0ff */
[----:B------:R-:W-:Y:S01]  /*17490*/  PRMT R12, R2, 0x5410, R12 ;  /* 0x00005410020c7816 */ /* 0x000fe2000000000c */
[----:B------:R3:W4:Y:S01]  /*174a0*/  MUFU.EX2 R17, R14 ;  /* 0x0000000e00117308 */ /* 0x0007220000000800 */
[C---:B------:R-:W-:Y:S02]  /*174b0*/  LOP3.LUT R2, R0.reuse, 0xffff, RZ, 0xc0, !PT ;  /* 0x0000ffff00027812 */ /* 0x040fe400078ec0ff */
[----:B------:R-:W-:Y:S02]  /*174c0*/  LOP3.LUT R9, R0, 0xff, RZ, 0xc0, !PT ;  /* 0x000000ff00097812 */ /* 0x000fe400078ec0ff */
[----:B------:R-:W-:-:S02]  /*174d0*/  SHF.R.U32.HI R11, RZ, 0x18, R0 ;  /* 0x00000018ff0b7819 */ /* 0x000fc40000011600 */
[----:B------:R-:W-:Y:S01]  /*174e0*/  SHF.R.U32.HI R2, RZ, 0x8, R2 ;  /* 0x00000008ff027819 */ /* 0x000fe20000011602 */
[----:B------:R5:W1:Y:S01]  /*174f0*/  MUFU.EX2 R15, R7 ;  /* 0x00000007000f7308 */ /* 0x000a620000000800 */
[----:B--2---:R-:W-:Y:S02]  /*17500*/  SHF.R.U32.HI R3, RZ, 0x8, R5 ;  /* 0x00000008ff037819 */ /* 0x004fe40000011605 */
[----:B------:R-:W-:Y:S02]  /*17510*/  SHF.R.U32.HI R5, RZ, 0x10, R4 ;  /* 0x00000010ff057819 */ /* 0x000fe40000011604 */
[----:B------:R-:W-:Y:S02]  /*17520*/  PRMT R13, R18, 0x5410, R3 ;  /* 0x00005410120d7816 */ /* 0x000fe40000000003 */
[----:B------:R-:W-:Y:S02]  /*17530*/  LOP3.LUT R3, R4, 0xffff, RZ, 0xc0, !PT ;  /* 0x0000ffff04037812 */ /* 0x000fe400078ec0ff */
[----:B---3--:R-:W-:-:S02]  /*17540*/  PRMT R14, R6, 0x5410, R19 ;  /* 0x00005410060e7816 */ /* 0x008fc40000000013 */
[----:B------:R-:W-:Y:S02]  /*17550*/  SHF.R.U32.HI R6, RZ, 0x10, R0 ;  /* 0x00000010ff067819 */ /* 0x000fe40000011600 */
[----:B------:R-:W-:Y:S02]  /*17560*/  PRMT R9, R9, 0x5410, R2 ;  /* 0x0000541009097816 */ /* 0x000fe40000000002 */
[----:B------:R-:W-:Y:S01]  /*17570*/  LOP3.LUT R0, R6, 0xff, RZ, 0xc0, !PT ;  /* 0x000000ff06007812 */ /* 0x000fe200078ec0ff */
[--C-:B------:R-:W-:Y:S01]  /*17580*/  HSET2.LE.AND R6, R12, R79.reuse, PT ;  /* 0x0000004f0c067233 */ /* 0x100fe20003803000 */
[----:B-----5:R-:W-:Y:S01]  /*17590*/  SHF.R.U32.HI R7, RZ, 0x18, R4 ;  /* 0x00000018ff077819 */ /* 0x020fe20000011604 */
[----:B------:R-:W-:Y:S01]  /*175a0*/  HSET2.LE.AND R9, R9, R79, PT ;  /* 0x0000004f09097233 */ /* 0x000fe20003803000 */
[----:B------:R-:W-:Y:S02]  /*175b0*/  SHF.R.U32.HI R4, RZ, 0x8, R3 ;  /* 0x00000008ff047819 */ /* 0x000fe40000011603 */
[----:B------:R-:W-:-:S02]  /*175c0*/  F2FP.BF16.PACK_AB R2, R186, R252 ;  /* 0x000000fcba02723e */ /* 0x000fc400000010ff */
[----:B------:R-:W-:Y:S02]  /*175d0*/  PRMT R10, R8, 0x5410, R4 ;  /* 0x00005410080a7816 */ /* 0x000fe40000000004 */
[----:B------:R-:W-:Y:S01]  /*175e0*/  PRMT R4, R0, 0x5410, R11 ;  /* 0x0000541000047816 */ /* 0x000fe2000000000b */
[--C-:B------:R-:W-:Y:S01]  /*175f0*/  HSET2.LE.AND R0, R16, R79.reuse, PT ;  /* 0x0000004f10007233 */ /* 0x100fe20003803000 */
[----:B------:R-:W-:Y:S01]  /*17600*/  LOP3.LUT R3, R5, 0xff, RZ, 0xc0, !PT ;  /* 0x000000ff05037812 */ /* 0x000fe200078ec0ff */
[----:B------:R-:W-:Y:S01]  /*17610*/  HSET2.LE.AND R5, R13, R79, PT ;  /* 0x0000004f0d057233 */ /* 0x000fe20003803000 */
[----:B------:R-:W-:Y:S02]  /*17620*/  MOV R187, R46 ;  /* 0x0000002e00bb7202 */ /* 0x000fe40000000f00 */
[----:B------:R-:W-:Y:S01]  /*17630*/  LOP3.LUT R130, R0, R2, RZ, 0xc0, !PT ;  /* 0x0000000200827212 */ /* 0x000fe200078ec0ff */
[----:B------:R-:W2:Y:S01]  /*17640*/  LDSM.16.MT88.4 R44, [R206+0xa800] ;  /* 0x00a80000ce2c783b */ /* 0x000ea20000004200 */
[----:B----4-:R-:W-:-:S02]  /*17650*/  F2FP.BF16.PACK_AB R0, R17, R132 ;  /* 0x000000841100723e */ /* 0x010fc400000010ff */
[----:B------:R-:W-:Y:S01]  /*17660*/  PRMT R8, R3, 0x5410, R7 ;  /* 0x0000541003087816 */ /* 0x000fe20000000007 */
[--C-:B------:R-:W-:Y:S01]  /*17670*/  HSET2.LE.AND R7, R10, R79.reuse, PT ;  /* 0x0000004f0a077233 */ /* 0x100fe20003803000 */
[----:B------:R-:W-:Y:S01]  /*17680*/  LOP3.LUT R126, R5, R0, RZ, 0xc0, !PT ;  /* 0x00000000057e7212 */ /* 0x000fe200078ec0ff */
[--C-:B------:R-:W-:Y:S01]  /*17690*/  HSET2.LE.AND R10, R4, R79.reuse, PT ;  /* 0x0000004f040a7233 */ /* 0x100fe20003803000 */
[----:B------:R-:W-:Y:S01]  /*176a0*/  F2FP.BF16.PACK_AB R4, R138, R139 ;  /* 0x0000008b8a04723e */ /* 0x000fe200000010ff */
[--C-:B------:R-:W-:Y:S01]  /*176b0*/  HSET2.LE.AND R3, R14, R79.reuse, PT ;  /* 0x0000004f0e037233 */ /* 0x100fe20003803000 */
[----:B-1----:R-:W-:Y:S01]  /*176c0*/  F2FP.BF16.PACK_AB R2, R20, R15 ;  /* 0x0000000f1402723e */ /* 0x002fe200000010ff */
[----:B------:R-:W-:Y:S01]  /*176d0*/  HSET2.LE.AND R8, R8, R79, PT ;  /* 0x0000004f08087233 */ /* 0x000fe20003803000 */
[----:B------:R-:W-:Y:S01]  /*176e0*/  F2FP.BF16.PACK_AB R0, R196, R236 ;  /* 0x000000ecc400723e */ /* 0x000fe200000010ff */
[----:B------:R-:W-:Y:S01]  /*176f0*/  LDSM.16.MT88.4 R76, [R201+0xb800] ;  /* 0x00b80000c94c783b */ /* 0x000fe20000004200 */
[----:B------:R-:W-:-:S02]  /*17700*/  LOP3.LUT R131, R3, R4, RZ, 0xc0, !PT ;  /* 0x0000000403837212 */ /* 0x000fc400078ec0ff */
[----:B------:R-:W-:Y:S01]  /*17710*/  LOP3.LUT R127, R6, R2, RZ, 0xc0, !PT ;  /* 0x00000002067f7212 */ /* 0x000fe200078ec0ff */
[----:B------:R-:W-:Y:S01]  /*17720*/  FFMA.FTZ R2, R197, R21, R190 ;  /* 0x00000015c5027223 */ /* 0x000fe200000100be */
[----:B------:R-:W-:Y:S02]  /*17730*/  LOP3.LUT R128, R7, R0, RZ, 0xc0, !PT ;  /* 0x0000000007807212 */ /* 0x000fe400078ec0ff */
[----:B------:R-:W1:Y:S01]  /*17740*/  LDSM.16.MT88.4 R4, [R205+0xb800] ;  /* 0x00b80000cd04783b */ /* 0x000e620000004200 */
[----:B------:R-:W-:Y:S02]  /*17750*/  F2FP.BF16.PACK_AB R0, R178, R184 ;  /* 0x000000b8b200723e */ /* 0x000fe400000010ff */
[----:B------:R-:W-:Y:S02]  /*17760*/  MOV R19, R167 ;  /* 0x000000a700137202 */ /* 0x000fe40000000f00 */
[----:B------:R-:W-:Y:S01]  /*17770*/  LOP3.LUT R129, R8, R0, RZ, 0xc0, !PT ;  /* 0x0000000008817212 */ /* 0x000fe200078ec0ff */
[----:B------:R-:W-:Y:S01]  /*17780*/  LDSM.16.MT88.4 R164, [R203+0xa800] ;  /* 0x00a80000cba4783b */ /* 0x000fe20000004200 */
[----:B------:R-:W-:Y:S01]  /*17790*/  F2FP.BF16.PACK_AB R0, R25, R133 ;  /* 0x000000851900723e */ /* 0x000fe200000010ff */
[----:B------:R-:W-:Y:S01]  /*177a0*/  FFMA.FTZ R3, R189, R22, R19 ;  /* 0x00000016bd037223 */ /* 0x000fe20000010013 */
[----:B------:R-:W-:-:S02]  /*177b0*/  MOV R18, R148 ;  /* 0x0000009400127202 */ /* 0x000fc40000000f00 */
[----:B------:R-:W-:Y:S01]  /*177c0*/  MOV R11, R149 ;  /* 0x00000095000b7202 */ /* 0x000fe20000000f00 */
[C---:B------:R-:W-:Y:S01]  /*177d0*/  HMMA.16816.F32.BF16 R52, R128.reuse, R60, R52 ;  /* 0x0000003c8034723c */ /* 0x040fe20000041834 */
[----:B------:R-:W-:Y:S02]  /*177e0*/  MOV R16, R150 ;  /* 0x0000009600107202 */ /* 0x000fe40000000f00 */
[----:B------:R-:W-:Y:S01]  /*177f0*/  MOV R14, R151 ;  /* 0x00000097000e7202 */ /* 0x000fe20000000f00 */
[----:B------:R-:W-:Y:S01]  /*17800*/  FFMA.FTZ R8, R18, R23, R11 ;  /* 0x0000001712087223 */ /* 0x000fe2000001000b */
[----:B------:R-:W3:Y:S01]  /*17810*/  LDSM.16.MT88.4 R148, [R201+0xa800] ;  /* 0x00a80000c994783b */ /* 0x000ee20000004200 */
[----:B------:R-:W-:Y:S02]  /*17820*/  LOP3.LUT R124, R9, R0, RZ, 0xc0, !PT ;  /* 0x00000000097c7212 */ /* 0x000fe400078ec0ff */
[----:B------:R-:W-:Y:S01]  /*17830*/  F2FP.BF16.PACK_AB R0, R27, R26 ;  /* 0x0000001a1b00723e */ /* 0x000fe200000010ff */
[----:B------:R-:W-:Y:S01]  /*17840*/  FADD.FTZ R8, R187, R8 ;  /* 0x00000008bb087221 */ /* 0x000fe20000010000 */
[----:B--2---:R-:W-:Y:S02]  /*17850*/  HMMA.16816.F32.BF16 R36, R128, R44, R240 ;  /* 0x0000002c8024723c */ /* 0x004fe400000418f0 */
[----:B------:R-:W-:Y:S01]  /*17860*/  LOP3.LUT R125, R10, R0, RZ, 0xc0, !PT ;  /* 0x000000000a7d7212 */ /* 0x000fe200078ec0ff */
[----:B------:R-:W-:-:S04]  /*17870*/  FFMA.FTZ R0, R16, R24, R14 ;  /* 0x0000001810007223 */ /* 0x000fc8000001000e */
        /* <DEDUP_REMOVED lines=11> */
[----:B-1----:R-:W-:Y:S01]  /*17930*/  HMMA.16816.F32.BF16 R116, R128, R4, R116 ;  /* 0x000000048074723c */ /* 0x002fe20000041874 */
[----:B------:R-:W-:-:S07]  /*17940*/  FADD.FTZ R0, R25, R0 ;  /* 0x0000000019007221 */ /* 0x000fce0000010000 */
[----:B------:R-:W-:Y:S07]  /*17950*/  HMMA.16816.F32.BF16 R120, R124, R4, R120 ;  /* 0x000000047c78723c */ /* 0x000fee0000041878 */
[----:B------:R-:W-:Y:S01]  /*17960*/  FADD.FTZ R4, R199, R2 ;  /* 0x00000002c7047221 */ /* 0x000fe20000010000 */
[----:B---3--:R-:W-:Y:S01]  /*17970*/  HMMA.16816.F32.BF16 R140, R128, R148, R140 ;  /* 0x00000094808c723c */ /* 0x008fe2000004188c */
        /* <DEDUP_REMOVED lines=45> */
.L_x_1981:
[----:B-1-3--:R-:W-:-:S06]  /*17c50*/  UISETP.GT.AND UP0, UPT, UR33, UR19, UPT ;  /* 0x000000132100728c */ /* 0x00afcc000bf04270 */
[----:B------:R-:W-:-:S13]  /*17c60*/  PLOP3.LUT P0, PT, PT, PT, UP0, 0x80, 0x0 ;  /* 0x000000000000781c */ /* 0x000fda0003f0f008 */
[----:B------:R-:W-:Y:S05]  /*17c70*/  @!P0 BRA `(.L_x_1994) ;  /* 0x0000406000008947 */ /* 0x000fea0003800000 */
[----:B------:R-:W2:Y:S01]  /*17c80*/  LDL.LU R10, [R1+0x94] ;  /* 0x00009400010a7983 */ /* 0x000ea20000300800 */
[----:B------:R-:W1:Y:S01]  /*17c90*/  LDC.U8 R0, c[0x0][0x2d8] ;  /* 0x0000b600ff007b82 */ /* 0x000e620000000000 */
[----:B------:R-:W-:Y:S01]  /*17ca0*/  MOV R132, R135 ;  /* 0x0000008700847202 */ /* 0x000fe20000000f00 */
[----:B------:R-:W-:Y:S01]  /*17cb0*/  IMAD.MOV.U32 R138, RZ, RZ, R137 ;  /* 0x000000ffff8a7224 */ /* 0x000fe200078e0089 */
[----:B------:R-:W3:Y:S01]  /*17cc0*/  LDL.64 R12, [R1+0x48] ;  /* 0x00004800010c7983 */ /* 0x000ee20000100a00 */
[----:B------:R-:W-:Y:S02]  /*17cd0*/  MOV R3, R136 ;  /* 0x0000008800037202 */ /* 0x000fe40000000f00 */
[----:B------:R-:W-:Y:S01]  /*17ce0*/  MOV R133, R134 ;  /* 0x0000008600857202 */ /* 0x000fe20000000f00 */
[----:B------:R-:W4:Y:S04]  /*17cf0*/  LDL R9, [R1+0x60] ;  /* 0x0000600001097983 */ /* 0x000f280000100800 */
[----:B------:R-:W5:Y:S04]  /*17d00*/  LDL.LU R2, [R1+0x70] ;  /* 0x0000700001027983 */ /* 0x000f680000300800 */
[----:B------:R-:W2:Y:S04]  /*17d10*/  LDL.LU R8, [R1+0x90] ;  /* 0x0000900001087983 */ /* 0x000ea80000300800 */
[----:B------:R-:W2:Y:S04]  /*17d20*/  LDL.LU.64 R6, [R1+0x78] ;  /* 0x0000780001067983 */ /* 0x000ea80000300a00 */
[----:B------:R-:W2:Y:S01]  /*17d30*/  LDL.LU.64 R4, [R1+0x88] ;  /* 0x0000880001047983 */ /* 0x000ea20000300a00 */
[----:B-1----:R-:W-:-:S03]  /*17d40*/  PRMT R0, R0, 0x7054, R0 ;  /* 0x0000705400007816 */ /* 0x002fc60000000000 */
[----:B------:R-:W2:Y:S01]  /*17d50*/  LDL.LU R11, [R1+0x28] ;  /* 0x00002800010b7983 */ /* 0x000ea20000300800 */
[----:B---3--:R-:W-:Y:S01]  /*17d60*/  IMAD.MOV.U32 R14, RZ, RZ, R12 ;  /* 0x000000ffff0e7224 */ /* 0x008fe200078e000c */
[----:B------:R-:W-:Y:S02]  /*17d70*/  MOV R15, R13 ;  /* 0x0000000d000f7202 */ /* 0x000fe40000000f00 */
[----:B----4-:R-:W-:Y:S01]  /*17d80*/  ISETP.GE.AND P4, PT, R9, c[0x0][0x220], PT ;  /* 0x0000880009007a0c */ /* 0x010fe20003f86270 */
[----:B--2---:R-:W-:-:S04]  /*17d90*/  IMAD.WIDE.U32 R12, R11, -0x326172a9, RZ ;  /* 0xcd9e8d570b0c7825 */ /* 0x004fc800078e00ff */
[----:B------:R-:W-:Y:S01]  /*17da0*/  IMAD.WIDE.U32 R10, R10, -0x326172a9, RZ ;  /* 0xcd9e8d570a0a7825 */ /* 0x000fe200078e00ff */
[-C--:B-----5:R-:W-:Y:S01]  /*17db0*/  LOP3.LUT R0, R13, R2.reuse, RZ, 0x3c, !PT ;  /* 0x000000020d007212 */ /* 0x0a0fe200078e3cff */
[----:B------:R1:W-:Y:S03]  /*17dc0*/  STL.64 [R1+0x28], R12 ;  /* 0x0000280c01007387 */ /* 0x0003e60000100a00 */
[----:B------:R-:W-:Y:S01]  /*17dd0*/  LOP3.LUT R2, R11, R2, RZ, 0x3c, !PT ;  /* 0x000000020b027212 */ /* 0x000fe200078e3cff */
[----:B------:R2:W-:Y:S01]  /*17de0*/  STL.64 [R1+0x20], R10 ;  /* 0x0000200a01007387 */ /* 0x0005e20000100a00 */
[----:B------:R-:W-:Y:S02]  /*17df0*/  IMAD.MOV.U32 R5, RZ, RZ, R7 ;  /* 0x000000ffff057224 */ /* 0x000fe400078e0007 */
[----:B-1----:R-:W-:-:S04]  /*17e00*/  IMAD.WIDE.U32 R12, R8, -0x2daee0ad, RZ ;  /* 0xd2511f53080c7825 */ /* 0x002fc800078e00ff */
[----:B--2---:R-:W-:Y:S01]  /*17e10*/  IMAD.WIDE.U32 R10, R0, -0x2daee0ad, RZ ;  /* 0xd2511f53000a7825 */ /* 0x004fe200078e00ff */
[----:B------:R1:W-:Y:S03]  /*17e20*/  STL.64 [R1+0x8], R12 ;  /* 0x0000080c01007387 */ /* 0x0003e60000100a00 */
[----:B------:R-:W-:Y:S01]  /*17e30*/  IMAD.WIDE.U32 R8, R2, -0x2daee0ad, RZ ;  /* 0xd2511f5302087825 */ /* 0x000fe200078e00ff */
[----:B------:R1:W-:Y:S04]  /*17e40*/  STL.64 [R1+0x18], R10 ;  /* 0x0000180a01007387 */ /* 0x0003e80000100a00 */
[----:B------:R1:W-:Y:S04]  /*17e50*/  STL.64 [R1+0x30], R4 ;  /* 0x0000300401007387 */ /* 0x0003e80000100a00 */
[----:B------:R1:W-:Y:S01]  /*17e60*/  STL.64 [R1+0x10], R8 ;  /* 0x0000100801007387 */ /* 0x0003e20000100a00 */
[----:B------:R-:W-:Y:S01]  /*17e70*/  ISETP.GE.AND P5, PT, R14, c[0x0][0x220], PT ;  /* 0x000088000e007a0c */ /* 0x000fe20003fa6270 */
[----:B------:R-:W-:Y:S05]  /*17e80*/  BRA `(.L_x_1995) ;  /* 0x000002e000007947 */ /* 0x000fea0003800000 */
.L_x_1997:
        /* <DEDUP_REMOVED lines=46> */
.L_x_1995:
        /* <DEDUP_REMOVED lines=52> */
[----:B------:R-:W-:Y:S05]  /*184b0*/  LDSM.16.M88.4 R192, [R210+0x2000] ;  /* 0x00200000d2c0783b */ /* 0x000fea0000000200 */
[----:B------:R-:W-:Y:S01]  /*184c0*/  LDSM.16.M88.4 R196, [R209+0x8800] ;  /* 0x00880000d1c4783b */ /* 0x000fe20000000200 */
        /* <DEDUP_REMOVED lines=8> */
[-C--:B-----5:R-:W-:Y:S08]  /*18550*/  HMMA.16816.F32.BF16 R4, R176, R180.reuse, R4 ;  /* 0x000000b4b004723c */ /* 0x0a0ff00000041804 */
        /* <DEDUP_REMOVED lines=79> */
.L_x_1996:
[----:B------:R-:W2:Y:S01]  /*18a50*/  S2R R2, SR_TID.X ;  /* 0x0000000000027919 */ /* 0x000ea20000002100 */
[----:B------:R-:W-:Y:S01]  /*18a60*/  IMAD.U32 R0, RZ, RZ, UR32 ;  /* 0x00000020ff007e24 */ /* 0x000fe2000f8e00ff */
[----:B------:R-:W-:Y:S02]  /*18a70*/  UISETP.GT.AND UP0, UPT, UR32, UR19, UPT ;  /* 0x000000132000728c */ /* 0x000fe4000bf04270 */
[----:B------:R-:W-:Y:S04]  /*18a80*/  UMOV UR33, UR32 ;  /* 0x0000002000217c82 */ /* 0x000fe80008000000 */
[----:B------:R-:W3:Y:S06]  /*18a90*/  LDL.64 R250, [R1+0x28] ;  /* 0x0000280001fa7983 */ /* 0x000eec0000100a00 */
[----:B------:R-:W4:Y:S06]  /*18aa0*/  LDL.64 R232, [R1+0x18] ;  /* 0x0000180001e87983 */ /* 0x000f2c0000100a00 */
[----:B------:R-:W5:Y:S06]  /*18ab0*/  LDL.64 R230, [R1+0x10] ;  /* 0x0000100001e67983 */ /* 0x000f6c0000100a00 */
[----:B------:R-:W3:Y:S01]  /*18ac0*/  LDL.64 R236, [R1+0x20] ;  /* 0x0000200001ec7983 */ /* 0x000ee20000100a00 */
[----:B--2---:R-:W-:Y:S05]  /*18ad0*/  IMAD.SHL.U32 R2, R2, 0x2, RZ ;  /* 0x0000000202027824 */ /* 0x004fea00078e00ff */
[----:B------:R-:W-:Y:S05]  /*18ae0*/  LOP3.LUT R2, R2, 0x6, RZ, 0xc0, !PT ;  /* 0x0000000602027812 */ /* 0x000fea00078ec0ff */
[----:B------:R-:W-:Y:S04]  /*18af0*/  IMAD R0, R0, 0x20, R2 ;  /* 0x0000002000007824 */ /* 0x000fe800078e0202 */
[--C-:B------:R-:W-:Y:S01]  /*18b00*/  IMAD.IADD R2, R218, 0x1, -R0.reuse ;  /* 0x00000001da027824 */ /* 0x100fe200078e0a00 */
[C---:B------:R-:W-:Y:S01]  /*18b10*/  IADD3 R139, R0.reuse, 0x1, RZ ;  /* 0x00000001008b7810 */ /* 0x040fe20007ffe0ff */
[----:B------:R-:W-:Y:S01]  /*18b20*/  IMAD.IADD R134, R217, 0x1, -R0 ;  /* 0x00000001d9867824 */ /* 0x000fe200078e0a00 */
[C---:B-1----:R-:W-:Y:S02]  /*18b30*/  IADD3 R137, R0.reuse, 0x8, RZ ;  /* 0x0000000800897810 */ /* 0x042fe40007ffe0ff */
[----:B------:R-:W-:Y:S02]  /*18b40*/  IABS R2, R2 ;  /* 0x0000000200027213 */ /* 0x000fe40000000000 */
[C---:B------:R-:W-:Y:S02]  /*18b50*/  IADD3 R136, R0.reuse, 0x9, RZ ;  /* 0x0000000900887810 */ /* 0x040fe40007ffe0ff */
[----:B------:R-:W1:Y:S01]  /*18b60*/  I2F R175, R2 ;  /* 0x0000000200af7306 */ /* 0x000e620000201400 */
        /* <DEDUP_REMOVED lines=10> */
[----:B------:R-:W-:Y:S01]  /*18c10*/  ISETP.GE.OR P3, PT, R139, R227, !P3 ;  /* 0x000000e38b00720c */ /* 0x000fe20005f66670 */
[----:B-1----:R-:W-:Y:S01]  /*18c20*/  FFMA.FTZ R4, R175, -UR27, R4 ;  /* 0x8000001baf047c23 */ /* 0x002fe20008010004 */
[----:B------:R-:W-:Y:S01]  /*18c30*/  IABS R2, R134 ;  /* 0x0000008600027213 */ /* 0x000fe20000000000 */
[----:B------:R-:W-:Y:S03]  /*18c40*/  IMAD.IADD R134, R216, 0x1, -R0 ;  /* 0x00000001d8867824 */ /* 0x000fe600078e0a00 */
[----:B------:R1:W2:Y:S02]  /*18c50*/  I2F R189, R2 ;  /* 0x0000000200bd7306 */ /* 0x0002a40000201400 */
[----:B-1----:R-:W-:Y:S01]  /*18c60*/  IABS R2, R134 ;  /* 0x0000008600027213 */ /* 0x002fe20000000000 */
[----:B--2---:R-:W-:Y:S02]  /*18c70*/  FFMA.FTZ R6, R189, -UR27, R6 ;  /* 0x8000001bbd067c23 */ /* 0x004fe40008010006 */
[----:B------:R-:W-:Y:S05]  /*18c80*/  IMAD.IADD R134, R223, 0x1, -R0 ;  /* 0x00000001df867824 */ /* 0x000fea00078e0a00 */
[----:B------:R1:W2:Y:S02]  /*18c90*/  I2F R191, R2 ;  /* 0x0000000200bf7306 */ /* 0x0002a40000201400 */
[----:B-1----:R-:W-:Y:S01]  /*18ca0*/  IABS R2, R134 ;  /* 0x0000008600027213 */ /* 0x002fe20000000000 */
[----:B--2---:R-:W-:Y:S02]  /*18cb0*/  FFMA.FTZ R8, R191, -UR27, R8 ;  /* 0x8000001bbf087c23 */ /* 0x004fe40008010008 */
[C---:B------:R-:W-:Y:S05]  /*18cc0*/  IMAD.IADD R134, R218.reuse, 0x1, -R139 ;  /* 0x00000001da867824 */ /* 0x040fea00078e0a8b */
[----:B------:R1:W2:Y:S02]  /*18cd0*/  I2F R194, R2 ;  /* 0x0000000200c27306 */ /* 0x0002a40000201400 */
[----:B-1----:R-:W-:Y:S01]  /*18ce0*/  IABS R2, R134 ;  /* 0x0000008600027213 */ /* 0x002fe20000000000 */
[----:B------:R-:W-:Y:S02]  /*18cf0*/  IMAD.IADD R134, R218, 0x1, -R137 ;  /* 0x00000001da867824 */ /* 0x000fe400078e0a89 */
[----:B--2---:R-:W-:Y:S05]  /*18d00*/  FFMA.FTZ R10, R194, -UR27, R10 ;  /* 0x8000001bc20a7c23 */ /* 0x004fea000801000a */
[----:B------:R1:W2:Y:S02]  /*18d10*/  I2F R193, R2 ;  /* 0x0000000200c17306 */ /* 0x0002a40000201400 */
[----:B-1----:R-:W-:Y:S01]  /*18d20*/  IABS R2, R134 ;  /* 0x0000008600027213 */ /* 0x002fe20000000000 */
[----:B------:R-:W-:Y:S02]  /*18d30*/  IMAD.IADD R134, R218, 0x1, -R136 ;  /* 0x00000001da867824 */ /* 0x000fe400078e0a88 */
[----:B--2---:R-:W-:Y:S05]  /*18d40*/  FFMA.FTZ R5, R193, -UR27, R5 ;  /* 0x8000001bc1057c23 */ /* 0x004fea0008010005 */
[----:B------:R-:W1:Y:S02]  /*18d50*/  I2F R192, R2 ;  /* 0x0000000200c07306 */ /* 0x000e640000201400 */
[----:B-1----:R-:W-:Y:S01]  /*18d60*/  FFMA.FTZ R16, R192, -UR27, R16 ;  /* 0x8000001bc0107c23 */ /* 0x002fe20008010010 */
[----:B------:R-:W-:Y:S01]  /*18d70*/  IABS R2, R134 ;  /* 0x0000008600027213 */ /* 0x000fe20000000000 */
[C---:B------:R-:W-:Y:S06]  /*18d80*/  IMAD.IADD R134, R217.reuse, 0x1, -R139 ;  /* 0x00000001d9867824 */ /* 0x040fec00078e0a8b */
[----:B------:R-:W1:Y:S02]  /*18d90*/  I2F R190, R2 ;  /* 0x0000000200be7306 */ /* 0x000e640000201400 */
[----:B-1----:R-:W-:Y:S01]  /*18da0*/  FFMA.FTZ R17, R190, -UR27, R17 ;  /* 0x8000001bbe117c23 */ /* 0x002fe20008010011 */
[----:B------:R-:W-:Y:S01]  /*18db0*/  IABS R2, R134 ;  /* 0x0000008600027213 */ /* 0x000fe20000000000 */
[----:B------:R-:W-:Y:S01]  /*18dc0*/  IMAD.IADD R134, R218, 0x1, -R135 ;  /* 0x00000001da867824 */ /* 0x000fe200078e0a87 */
[----:B------:R-:W2:Y:S05]  /*18dd0*/  LDL.64 R190, [R1+0x8] ;  /* 0x0000080001be7983 */ /* 0x000eaa0000100a00 */
[----:B------:R-:W1:Y:S02]  /*18de0*/  I2F R188, R2 ;  /* 0x0000000200bc7306 */ /* 0x000e640000201400 */
[----:B-1----:R-:W-:Y:S01]  /*18df0*/  FFMA.FTZ R7, R188, -UR27, R7 ;  /* 0x8000001bbc077c23 */ /* 0x002fe20008010007 */
[----:B------:R-:W-:Y:S01]  /*18e00*/  IABS R2, R134 ;  /* 0x0000008600027213 */ /* 0x000fe20000000000 */
[----:B------:R-:W-:Y:S06]  /*18e10*/  IMAD.IADD R134, R217, 0x1, -R137 ;  /* 0x00000001d9867824 */ /* 0x000fec00078e0a89 */
[----:B------:R-:W1:Y:S02]  /*18e20*/  I2F R187, R2 ;  /* 0x0000000200bb7306 */ /* 0x000e640000201400 */
[----:B-1----:R-:W-:Y:S01]  /*18e30*/  FFMA.FTZ R20, R187, -UR27, R20 ;  /* 0x8000001bbb147c23 */ /* 0x002fe20008010014 */
[----:B------:R-:W-:Y:S02]  /*18e40*/  IABS R2, R134 ;  /* 0x0000008600027213 */ /* 0x000fe40000000000 */
[----:B------:R-:W-:Y:S05]  /*18e50*/  IADD3 R134, R0, 0x11, RZ ;  /* 0x0000001100867810 */ /* 0x000fea0007ffe0ff */
[----:B------:R-:W1:Y:S01]  /*18e60*/  I2F R186, R2 ;  /* 0x0000000200ba7306 */ /* 0x000e620000201400 */
[----:B------:R-:W-:Y:S02]  /*18e70*/  IMAD.IADD R172, R218, 0x1, -R134 ;  /* 0x00000001daac7824 */ /* 0x000fe400078e0a86 */
[----:B-1----:R-:W-:Y:S03]  /*18e80*/  FFMA.FTZ R18, R186, -UR27, R18 ;  /* 0x8000001bba127c23 */ /* 0x002fe60008010012 */
[----:B------:R-:W-:Y:S01]  /*18e90*/  IABS R2, R172 ;  /* 0x000000ac00027213 */ /* 0x000fe20000000000 */
[----:B------:R-:W-:Y:S03]  /*18ea0*/  IMAD.IADD R172, R217, 0x1, -R136 ;  /* 0x00000001d9ac7824 */ /* 0x000fe600078e0a88 */
[----:B------:R-:W1:Y:S02]  /*18eb0*/  I2F R185, R2 ;  /* 0x0000000200b97306 */ /* 0x000e640000201400 */
[----:B------:R-:W-:Y:S08]  /*18ec0*/  IABS R172, R172 ;  /* 0x000000ac00ac7213 */ /* 0x000ff00000000000 */
[----:B------:R-:W3:Y:S01]  /*18ed0*/  I2F R184, R172 ;  /* 0x000000ac00b87306 */ /* 0x000ee20000201400 */
[----:B-1----:R-:W-:Y:S01]  /*18ee0*/  FFMA.FTZ R21, R185, -UR27, R21 ;  /* 0x8000001bb9157c23 */ /* 0x002fe20008010015 */
[----:B------:R-:W-:Y:S05]  /*18ef0*/  IADD3 R2, R0, 0x18, RZ ;  /* 0x0000001800027810 */ /* 0x000fea0007ffe0ff */
[----:B------:R-:W-:Y:S02]  /*18f00*/  IMAD.IADD R173, R218, 0x1, -R2 ;  /* 0x00000001daad7824 */ /* 0x000fe400078e0a02 */
[----:B---3--:R-:W-:Y:S03]  /*18f10*/  FFMA.FTZ R19, R184, -UR27, R19 ;  /* 0x8000001bb8137c23 */ /* 0x008fe60008010013 */
        /* <DEDUP_REMOVED lines=12> */
[----:B-1----:R-:W-:Y:S01]  /*18fe0*/  FFMA.FTZ R33, R181, -UR27, R33 ;  /* 0x8000001bb5217c23 */ /* 0x002fe20008010021 */
[----:B------:R-:W-:Y:S01]  /*18ff0*/  IABS R173, R174 ;  /* 0x000000ae00ad7213 */ /* 0x000fe20000000000 */
[C---:B------:R-:W-:Y:S06]  /*19000*/  IMAD.IADD R174, R217.reuse, 0x1, -R2 ;  /* 0x00000001d9ae7824 */ /* 0x040fec00078e0a02 */
[----:B------:R-:W1:Y:S02]  /*19010*/  I2F R180, R173 ;  /* 0x000000ad00b47306 */ /* 0x000e640000201400 */
[----:B-1----:R-:W-:Y:S01]  /*19020*/  FFMA.FTZ R23, R180, -UR27, R23 ;  /* 0x8000001bb4177c23 */ /* 0x002fe20008010017 */
[----:B------:R-:W-:Y:S01]  /*19030*/  IABS R173, R174 ;  /* 0x000000ae00ad7213 */ /* 0x000fe20000000000 */
[----:B------:R-:W-:Y:S06]  /*19040*/  IMAD.IADD R174, R217, 0x1, -R172 ;  /* 0x00000001d9ae7824 */ /* 0x000fec00078e0aac */
[----:B------:R-:W1:Y:S02]  /*19050*/  I2F R179, R173 ;  /* 0x000000ad00b37306 */ /* 0x000e640000201400 */
[----:B-1----:R-:W-:Y:S01]  /*19060*/  FFMA.FTZ R34, R179, -UR27, R34 ;  /* 0x8000001bb3227c23 */ /* 0x002fe20008010022 */
[----:B------:R-:W-:Y:S01]  /*19070*/  IABS R173, R174 ;  /* 0x000000ae00ad7213 */ /* 0x000fe20000000000 */
[----:B------:R-:W-:Y:S06]  /*19080*/  IMAD.IADD R174, R216, 0x1, -R139 ;  /* 0x00000001d8ae7824 */ /* 0x000fec00078e0a8b */
[----:B------:R-:W1:Y:S02]  /*19090*/  I2F R178, R173 ;  /* 0x000000ad00b27306 */ /* 0x000e640000201400 */
[----:B-1----:R-:W-:Y:S01]  /*190a0*/  FFMA.FTZ R35, R178, -UR27, R35 ;  /* 0x8000001bb2237c23 */ /* 0x002fe20008010023 */
[----:B------:R-:W-:Y:S02]  /*190b0*/  IABS R173, R174 ;  /* 0x000000ae00ad7213 */ /* 0x000fe40000000000 */
[----:B------:R-:W-:Y:S02]  /*190c0*/  FSEL R178, R10, -INF , !P1 ;  /* 0xff8000000ab27808 */ /* 0x000fe40004800000 */
[C---:B------:R-:W-:Y:S01]  /*190d0*/  ISETP.GE.AND P1, PT, R135.reuse, R222, PT ;  /* 0x000000de8700720c */ /* 0x040fe20003f26270 */
[----:B------:R-:W-:Y:S02]  /*190e0*/  IMAD.MOV.U32 R0, RZ, RZ, R173 ;  /* 0x000000ffff007224 */ /* 0x000fe400078e00ad */
[----:B------:R-:W-:Y:S01]  /*190f0*/  IMAD.IADD R173, R216, 0x1, -R137 ;  /* 0x00000001d8ad7824 */ /* 0x000fe200078e0a89 */
[C---:B------:R-:W-:Y:S01]  /*19100*/  ISETP.GE.OR P1, PT, R135.reuse, R227, !P1 ;  /* 0x000000e38700720c */ /* 0x040fe20004f26670 */
[----:B------:R-:W1:Y:S03]  /*19110*/  I2F R177, R0 ;  /* 0x0000000000b17306 */ /* 0x000e660000201400 */
[----:B------:R-:W-:Y:S02]  /*19120*/  FSEL R247, R20, -INF , !P1 ;  /* 0xff80000014f77808 */ /* 0x000fe40004800000 */
[CC--:B------:R-:W-:Y:S04]  /*19130*/  ISETP.GE.AND P1, PT, R135.reuse, R221.reuse, PT ;  /* 0x000000dd8700720c */ /* 0x0c0fe80003f26270 */
[-C--:B------:R-:W-:Y:S04]  /*19140*/  ISETP.GE.OR P1, PT, R135, R226.reuse, !P1 ;  /* 0x000000e28700720c */ /* 0x080fe80004f26670 */
[----:B------:R-:W-:Y:S02]  /*19150*/  FSEL R245, R22, -INF , !P1 ;  /* 0xff80000016f57808 */ /* 0x000fe40004800000 */
[C---:B------:R-:W-:Y:S04]  /*19160*/  ISETP.GE.AND P1, PT, R2.reuse, R221, PT ;  /* 0x000000dd0200720c */ /* 0x040fe80003f26270 */
[-C--:B------:R-:W-:Y:S04]  /*19170*/  ISETP.GE.OR P1, PT, R2, R226.reuse, !P1 ;  /* 0x000000e20200720c */ /* 0x080fe80004f26670 */
[----:B------:R-:W-:Y:S01]  /*19180*/  FSEL R194, R34, -INF , !P1 ;  /* 0xff80000022c27808 */ /* 0x000fe20004800000 */
[----:B-1----:R-:W-:Y:S01]  /*19190*/  FFMA.FTZ R9, R177, -UR27, R9 ;  /* 0x8000001bb1097c23 */ /* 0x002fe20008010009 */
[----:B------:R-:W-:Y:S01]  /*191a0*/  IABS R0, R173 ;  /* 0x000000ad00007213 */ /* 0x000fe20000000000 */
[----:B------:R-:W-:Y:S01]  /*191b0*/  IMAD.IADD R173, R216, 0x1, -R136 ;  /* 0x00000001d8ad7824 */ /* 0x000fe200078e0a88 */
[----:B------:R-:W-:Y:S02]  /*191c0*/  FSEL R177, R8, -INF , !P0 ;  /* 0xff80000008b17808 */ /* 0x000fe40004000000 */
[----:B------:R-:W1:Y:S01]  /*191d0*/  I2F R176, R0 ;  /* 0x0000000000b07306 */ /* 0x000e620000201400 */
[----:B------:R-:W-:Y:S02]  /*191e0*/  ISETP.GE.AND P0, PT, R139, R221, PT ;  /* 0x000000dd8b00720c */ /* 0x000fe40003f06270 */
[----:B------:R-:W-:Y:S02]  /*191f0*/  ISETP.GE.AND P1, PT, R137, R219, PT ;  /* 0x000000db8900720c */ /* 0x000fe40003f26270 */
[----:B------:R-:W-:Y:S02]  /*19200*/  ISETP.GE.OR P0, PT, R139, R226, !P0 ;  /* 0x000000e28b00720c */ /* 0x000fe40004706670 */
[----:B------:R-:W-:Y:S01]  /*19210*/  ISETP.GE.OR P1, PT, R137, R224, !P1 ;  /* 0x000000e08900720c */ /* 0x000fe20004f26670 */
[----:B-1----:R-:W-:Y:S01]  /*19220*/  FFMA.FTZ R12, R176, -UR27, R12 ;  /* 0x8000001bb00c7c23 */ /* 0x002fe2000801000c */
[----:B------:R-:W-:Y:S01]  /*19230*/  IABS R0, R173 ;  /* 0x000000ad00007213 */ /* 0x000fe20000000000 */
[----:B------:R-:W-:Y:S01]  /*19240*/  IMAD.IADD R173, R216, 0x1, -R135 ;  /* 0x00000001d8ad7824 */ /* 0x000fe200078e0a87 */
[----:B------:R-:W-:Y:S02]  /*19250*/  FSEL R176, R7, -INF , !P0 ;  /* 0xff80000007b07808 */ /* 0x000fe40004000000 */
[----:B------:R-:W1:Y:S01]  /*19260*/  I2F R175, R0 ;  /* 0x0000000000af7306 */ /* 0x000e620000201400 */
[C---:B------:R-:W-:Y:S04]  /*19270*/  ISETP.GE.AND P0, PT, R2.reuse, R222, PT ;  /* 0x000000de0200720c */ /* 0x040fe80003f06270 */
[----:B------:R-:W-:Y:S04]  /*19280*/  ISETP.GE.OR P0, PT, R2, R227, !P0 ;  /* 0x000000e30200720c */ /* 0x000fe80004706670 */
[----:B------:R-:W-:Y:S02]  /*19290*/  FSEL R197, R32, -INF , !P0 ;  /* 0xff80000020c57808 */ /* 0x000fe40004000000 */
[C---:B------:R-:W-:Y:S04]  /*192a0*/  ISETP.GE.AND P0, PT, R139.reuse, R219, PT ;  /* 0x000000db8b00720c */ /* 0x040fe80003f06270 */
[----:B------:R-:W-:Y:S01]  /*192b0*/  ISETP.GE.OR P0, PT, R139, R224, !P0 ;  /* 0x000000e08b00720c */ /* 0x000fe20004706670 */
[----:B-1----:R-:W-:Y:S01]  /*192c0*/  FFMA.FTZ R13, R175, -UR27, R13 ;  /* 0x8000001baf0d7c23 */ /* 0x002fe2000801000d */
[----:B------:R-:W-:Y:S01]  /*192d0*/  IABS R0, R173 ;  /* 0x000000ad00007213 */ /* 0x000fe20000000000 */
[----:B------:R-:W-:Y:S01]  /*192e0*/  IMAD.IADD R173, R216, 0x1, -R134 ;  /* 0x00000001d8ad7824 */ /* 0x000fe200078e0a86 */
[----:B------:R-:W-:Y:S01]  /*192f0*/  FSEL R175, R6, -INF , !P6 ;  /* 0xff80000006af7808 */ /* 0x000fe20007000000 */
[----:B------:R-:W-:Y:S01]  /*19300*/  IMAD.IADD R6, R216, 0x1, -R172 ;  /* 0x00000001d8067824 */ /* 0x000fe200078e0aac */
[----:B------:R-:W1:Y:S01]  /*19310*/  I2F R174, R0 ;  /* 0x0000000000ae7306 */ /* 0x000e620000201400 */
[C---:B------:R-:W-:Y:S04]  /*19320*/  ISETP.GE.AND P6, PT, R136.reuse, R222, PT ;  /* 0x000000de8800720c */ /* 0x040fe80003fc6270 */
[C---:B------:R-:W-:Y:S04]  /*19330*/  ISETP.GE.OR P6, PT, R136.reuse, R227, !P6 ;  /* 0x000000e38800720c */ /* 0x040fe800077c6670 */
[----:B------:R-:W-:Y:S02]  /*19340*/  FSEL R17, R17, -INF , !P6 ;  /* 0xff80000011117808 */ /* 0x000fe40007000000 */
[C---:B------:R-:W-:Y:S04]  /*19350*/  ISETP.GE.AND P6, PT, R136.reuse, R221, PT ;  /* 0x000000dd8800720c */ /* 0x040fe80003fc6270 */
[----:B------:R-:W-:Y:S04]  /*19360*/  ISETP.GE.OR P6, PT, R136, R226, !P6 ;  /* 0x000000e28800720c */ /* 0x000fe800077c6670 */
[----:B------:R-:W-:Y:S02]  /*19370*/  FSEL R19, R19, -INF , !P6 ;  /* 0xff80000013137808 */ /* 0x000fe40007000000 */
[----:B------:R-:W-:Y:S01]  /*19380*/  ISETP.GE.AND P6, PT, R139, R220, PT ;  /* 0x000000dc8b00720c */ /* 0x000fe20003fc6270 */
[----:B-1----:R-:W-:Y:S01]  /*19390*/  FFMA.FTZ R24, R174, -UR27, R24 ;  /* 0x8000001bae187c23 */ /* 0x002fe20008010018 */
[----:B------:R-:W-:Y:S02]  /*193a0*/  IABS R0, R173 ;  /* 0x000000ad00007213 */ /* 0x000fe40000000000 */
[----:B------:R-:W-:Y:S02]  /*193b0*/  FSEL R173, R4, -INF , !P2 ;  /* 0xff80000004ad7808 */ /* 0x000fe40005000000 */
[-C--:B------:R-:W-:Y:S02]  /*193c0*/  ISETP.GE.AND P2, PT, R137, R222.reuse, PT ;  /* 0x000000de8900720c */ /* 0x080fe40003f46270 */
[----:B------:R-:W1:Y:S01]  /*193d0*/  I2F R0, R0 ;  /* 0x0000000000007306 */ /* 0x000e620000201400 */
[----:B------:R-:W-:Y:S01]  /*193e0*/  ISETP.GE.OR P6, PT, R139, R225, !P6 ;  /* 0x000000e18b00720c */ /* 0x000fe200077c6670 */
[----:B------:R-:W-:Y:S01]  /*193f0*/  IMAD.IADD R139, R223, 0x1, -R139 ;  /* 0x00000001df8b7824 */ /* 0x000fe200078e0a8b */
[----:B------:R-:W-:Y:S02]  /*19400*/  ISETP.GE.OR P2, PT, R137, R227, !P2 ;  /* 0x000000e38900720c */ /* 0x000fe40005746670 */
[----:B------:R-:W-:Y:S02]  /*19410*/  FMNMX.FTZ R4, R173, R3, !PT ;  /* 0x00000003ad047209 */ /* 0x000fe40007810000 */
[----:B------:R-:W-:Y:S02]  /*19420*/  FSEL R16, R16, -INF , !P2 ;  /* 0xff80000010107808 */ /* 0x000fe40005000000 */
[C---:B------:R-:W-:Y:S02]  /*19430*/  ISETP.GE.AND P2, PT, R134.reuse, R222, PT ;  /* 0x000000de8600720c */ /* 0x040fe40003f46270 */
[----:B------:R-:W-:Y:S02]  /*19440*/  FSEL R32, R9, -INF , !P6 ;  /* 0xff80000009207808 */ /* 0x000fe40007000000 */
[----:B------:R-:W-:Y:S02]  /*19450*/  ISETP.GE.OR P2, PT, R134, R227, !P2 ;  /* 0x000000e38600720c */ /* 0x000fe40005746670 */
[----:B------:R-:W-:Y:S02]  /*19460*/  FSEL R174, R5, -INF , !P3 ;  /* 0xff80000005ae7808 */ /* 0x000fe40005800000 */
[----:B------:R-:W-:Y:S02]  /*19470*/  IABS R5, R139 ;  /* 0x0000008b00057213 */ /* 0x000fe40000000000 */
[----:B------:R-:W-:Y:S02]  /*19480*/  FSEL R246, R21, -INF , !P2 ;  /* 0xff80000015f67808 */ /* 0x000fe40005000000 */
[----:B------:R-:W3:Y:S01]  /*19490*/  I2F R21, R5 ;  /* 0x0000000500157306 */ /* 0x000ee20000201400 */
[----:B------:R-:W-:Y:S01]  /*194a0*/  FMNMX.FTZ R4, R174, R4, !PT ;  /* 0x00000004ae047209 */ /* 0x000fe20007810000 */
[----:B-1----:R-:W-:Y:S01]  /*194b0*/  FFMA.FTZ R25, R0, -UR27, R25 ;  /* 0x8000001b00197c23 */ /* 0x002fe20008010019 */
[-C--:B------:R-:W-:Y:S01]  /*194c0*/  ISETP.GE.AND P2, PT, R134, R221.reuse, PT ;  /* 0x000000dd8600720c */ /* 0x080fe20003f46270 */
[----:B------:R-:W-:Y:S01]  /*194d0*/  IMAD.IADD R0, R216, 0x1, -R2 ;  /* 0x00000001d8007824 */ /* 0x000fe200078e0a02 */
[C---:B------:R-:W-:Y:S02]  /*194e0*/  ISETP.GE.AND P3, PT, R137.reuse, R221, PT ;  /* 0x000000dd8900720c */ /* 0x040fe40003f66270 */
[----:B------:R-:W-:Y:S02]  /*194f0*/  FMNMX.FTZ R4, R16, R4, !PT ;  /* 0x0000000410047209 */ /* 0x000fe40007810000 */
[----:B------:R-:W-:Y:S02]  /*19500*/  IABS R0, R0 ;  /* 0x0000000000007213 */ /* 0x000fe40000000000 */
[----:B------:R-:W-:Y:S02]  /*19510*/  ISETP.GE.OR P3, PT, R137, R226, !P3 ;  /* 0x000000e28900720c */ /* 0x000fe40005f66670 */
[----:B------:R-:W1:Y:S01]  /*19520*/  I2F R20, R0 ;  /* 0x0000000000147306 */ /* 0x000e620000201400 */
[----:B------:R-:W-:Y:S02]  /*19530*/  FMNMX.FTZ R4, R17, R4, !PT ;  /* 0x0000000411047209 */ /* 0x000fe40007810000 */
[----:B------:R-:W-:Y:S02]  /*19540*/  FSEL R18, R18, -INF , !P3 ;  /* 0xff80000012127808 */ /* 0x000fe40005800000 */
[C---:B------:R-:W-:Y:S02]  /*19550*/  ISETP.GE.AND P3, PT, R172.reuse, R222, PT ;  /* 0x000000deac00720c */ /* 0x040fe40003f66270 */
[----:B------:R-:W-:Y:S02]  /*19560*/  FMNMX.FTZ R4, R247, R4, !PT ;  /* 0x00000004f7047209 */ /* 0x000fe40007810000 */
[C---:B------:R-:W-:Y:S01]  /*19570*/  ISETP.GE.OR P3, PT, R172.reuse, R227, !P3 ;  /* 0x000000e3ac00720c */ /* 0x040fe20005f66670 */
[----:B---3--:R-:W-:Y:S01]  /*19580*/  FFMA.FTZ R11, R21, -UR27, R11 ;  /* 0x8000001b150b7c23 */ /* 0x008fe2000801000b */
[----:B------:R-:W-:Y:S02]  /*19590*/  FMNMX.FTZ R5, R175, R132, !PT ;  /* 0x00000084af057209 */ /* 0x000fe40007810000 */
[----:B------:R-:W-:Y:S02]  /*195a0*/  FSEL R196, R33, -INF , !P3 ;  /* 0xff80000021c47808 */ /* 0x000fe40005800000 */
[----:B------:R-:W-:Y:S02]  /*195b0*/  ISETP.GE.AND P3, PT, R172, R221, PT ;  /* 0x000000ddac00720c */ /* 0x000fe40003f66270 */
[-C--:B------:R-:W-:Y:S02]  /*195c0*/  ISETP.GE.OR P2, PT, R134, R226.reuse, !P2 ;  /* 0x000000e28600720c */ /* 0x080fe40005746670 */
[----:B------:R-:W-:Y:S02]  /*195d0*/  ISETP.GE.OR P3, PT, R172, R226, !P3 ;  /* 0x000000e2ac00720c */ /* 0x000fe40005f66670 */
[----:B------:R-:W-:Y:S02]  /*195e0*/  FSEL R198, R23, -INF , !P2 ;  /* 0xff80000017c67808 */ /* 0x000fe40005000000 */
[----:B------:R-:W-:Y:S01]  /*195f0*/  ISETP.GE.AND P2, PT, R137, R220, PT ;  /* 0x000000dc8900720c */ /* 0x000fe20003f46270 */
[----:B-1----:R-:W-:Y:S01]  /*19600*/  FFMA.FTZ R28, R20, -UR27, R28 ;  /* 0x8000001b141c7c23 */ /* 0x002fe2000801001c */
[----:B------:R-:W-:Y:S02]  /*19610*/  FMNMX.FTZ R0, R176, R5, !PT ;  /* 0x00000005b0007209 */ /* 0x000fe40007810000 */
[----:B------:R-:W-:Y:S02]  /*19620*/  FMNMX.FTZ R5, R246, R4, !PT ;  /* 0x00000004f6057209 */ /* 0x000fe40007810000 */
[----:B------:R-:W-:Y:S02]  /*19630*/  FMNMX.FTZ R0, R18, R0, !PT ;  /* 0x0000000012007209 */ /* 0x000fe40007810000 */
[----:B------:R-:W-:Y:S02]  /*19640*/  FSEL R195, R35, -INF , !P3 ;  /* 0xff80000023c37808 */ /* 0x000fe40005800000 */
[----:B------:R-:W-:Y:S02]  /*19650*/  FMNMX.FTZ R4, R19, R0, !PT ;  /* 0x0000000013047209 */ /* 0x000fe40007810000 */
[----:B------:R-:W-:Y:S02]  /*19660*/  IABS R0, R6 ;  /* 0x0000000600007213 */ /* 0x000fe40000000000 */
[----:B------:R-:W-:Y:S02]  /*19670*/  FMNMX.FTZ R6, R197, R5, !PT ;  /* 0x00000005c5067209 */ /* 0x000fe40007810000 */
[----:B------:R-:W-:Y:S01]  /*19680*/  FMNMX.FTZ R5, R245, R4, !PT ;  /* 0x00000004f5057209 */ /* 0x000fe20007810000 */
[----:B------:R-:W-:Y:S01]  /*19690*/  IMAD.MOV.U32 R4, RZ, RZ, R0 ;  /* 0x000000ffff047224 */ /* 0x000fe200078e0000 */
[C---:B------:R-:W-:Y:S02]  /*196a0*/  ISETP.GE.AND P3, PT, R136.reuse, R220, PT ;  /* 0x000000dc8800720c */ /* 0x040fe40003f66270 */
[-C--:B------:R-:W-:Y:S01]  /*196b0*/  ISETP.GE.OR P2, PT, R137, R225.reuse, !P2 ;  /* 0x000000e18900720c */ /* 0x080fe20005746670 */
[----:B------:R-:W-:Y:S01]  /*196c0*/  IMAD.IADD R137, R223, 0x1, -R137 ;  /* 0x00000001df897824 */ /* 0x000fe200078e0a89 */
[----:B------:R-:W1:Y:S01]  /*196d0*/  I2F R8, R4 ;  /* 0x0000000400087306 */ /* 0x000e620000201400 */
[----:B------:R-:W-:Y:S02]  /*196e0*/  ISETP.GE.OR P3, PT, R136, R225, !P3 ;  /* 0x000000e18800720c */ /* 0x000fe40005f66670 */
[----:B------:R-:W-:Y:S02]  /*196f0*/  FMNMX.FTZ R5, R198, R5, !PT ;  /* 0x00000005c6057209 */ /* 0x000fe40007810000 */
[----:B------:R-:W-:Y:S02]  /*19700*/  IABS R7, R137 ;  /* 0x0000008900077213 */ /* 0x000fe40000000000 */
[----:B------:R-:W-:Y:S02]  /*19710*/  FSEL R34, R13, -INF , !P3 ;  /* 0xff8000000d227808 */ /* 0x000fe40005800000 */
[----:B------:R-:W-:Y:S01]  /*19720*/  FMNMX.FTZ R0, R196, R6, !PT ;  /* 0x00000006c4007209 */ /* 0x000fe20007810000 */
[----:B------:R3:W2:Y:S01]  /*19730*/  I2F R13, R7 ;  /* 0x00000007000d7306 */ /* 0x0006a20000201400 */
[----:B------:R-:W-:Y:S02]  /*19740*/  FSEL R22, R11, -INF , !P0 ;  /* 0xff8000000b167808 */ /* 0x000fe40004000000 */
[----:B------:R-:W-:Y:S01]  /*19750*/  FSEL R33, R12, -INF , !P2 ;  /* 0xff8000000c217808 */ /* 0x000fe20005000000 */
[----:B------:R-:W4:Y:S01]  /*19760*/  SHFL.BFLY PT, R10, R0, 0x2, 0x1f ;  /* 0x0c401f00000a7f89 */ /* 0x000f2200000e0000 */
[----:B------:R-:W-:Y:S02]  /*19770*/  ISETP.GE.AND P3, PT, R136, R219, PT ;  /* 0x000000db8800720c */ /* 0x000fe40003f66270 */
[----:B------:R-:W-:Y:S02]  /*19780*/  ISETP.GE.AND P2, PT, R134, R220, PT ;  /* 0x000000dc8600720c */ /* 0x000fe40003f46270 */
[----:B------:R-:W-:Y:S02]  /*19790*/  ISETP.GE.OR P3, PT, R136, R224, !P3 ;  /* 0x000000e08800720c */ /* 0x000fe40005f66670 */
[----:B------:R-:W-:Y:S02]  /*197a0*/  ISETP.GE.OR P2, PT, R134, R225, !P2 ;  /* 0x000000e18600720c */ /* 0x000fe40005746670 */
[----:B------:R-:W-:Y:S01]  /*197b0*/  ISETP.GE.AND P6, PT, R135, R220, PT ;  /* 0x000000dc8700720c */ /* 0x000fe20003fc6270 */
[----:B-1----:R-:W-:Y:S01]  /*197c0*/  FFMA.FTZ R29, R8, -UR27, R29 ;  /* 0x8000001b081d7c23 */ /* 0x002fe2000801001d */
[----:B------:R-:W-:Y:S01]  /*197d0*/  FMNMX.FTZ R4, R194, R5, !PT ;  /* 0x00000005c2047209 */ /* 0x000fe20007810000 */
[----:B------:R-:W-:Y:S01]  /*197e0*/  IMAD.IADD R5, R223, 0x1, -R135 ;  /* 0x00000001df057824 */ /* 0x000fe200078e0a87 */
[----:B------:R-:W-:Y:S02]  /*197f0*/  FSEL R248, R25, -INF , !P2 ;  /* 0xff80000019f87808 */ /* 0x000fe40005000000 */
[----:B------:R-:W1:Y:S01]  /*19800*/  LDC.U8 R25, c[0x0][0x2d8] ;  /* 0x0000b600ff197b82 */ /* 0x000e620000000000 */
[----:B------:R-:W-:Y:S02]  /*19810*/  FMNMX.FTZ R4, R195, R4, !PT ;  /* 0x00000004c3047209 */ /* 0x000fe40007810000 */
[----:B------:R-:W-:Y:S01]  /*19820*/  IABS R5, R5 ;  /* 0x0000000500057213 */ /* 0x000fe20000000000 */
[----:B---3--:R-:W-:Y:S02]  /*19830*/  IMAD.IADD R7, R223, 0x1, -R136 ;  /* 0x00000001df077824 */ /* 0x008fe400078e0a88 */
[----:B------:R-:W3:Y:S01]  /*19840*/  SHFL.BFLY PT, R9, R4, 0x2, 0x1f ;  /* 0x0c401f0004097f89 */ /* 0x000ee200000e0000 */
[----:B--2---:R-:W-:Y:S01]  /*19850*/  FFMA.FTZ R14, R13, -UR27, R14 ;  /* 0x8000001b0d0e7c23 */ /* 0x004fe2000801000e */
[----:B------:R-:W2:Y:S01]  /*19860*/  I2F R12, R5 ;  /* 0x00000005000c7306 */ /* 0x000ea20000201400 */
[C---:B------:R-:W-:Y:S02]  /*19870*/  ISETP.GE.AND P2, PT, R134.reuse, R219, PT ;  /* 0x000000db8600720c */ /* 0x040fe40003f46270 */
[----:B------:R-:W-:Y:S02]  /*19880*/  IABS R6, R7 ;  /* 0x0000000700067213 */ /* 0x000fe40000000000 */
[----:B------:R-:W-:Y:S01]  /*19890*/  ISETP.GE.OR P2, PT, R134, R224, !P2 ;  /* 0x000000e08600720c */ /* 0x000fe20005746670 */
[----:B------:R-:W-:Y:S01]  /*198a0*/  IMAD.IADD R134, R223, 0x1, -R134 ;  /* 0x00000001df867824 */ /* 0x000fe200078e0a86 */
[----:B------:R-:W-:Y:S02]  /*198b0*/  ISETP.GE.OR P6, PT, R135, R225, !P6 ;  /* 0x000000e18700720c */ /* 0x000fe400077c6670 */
[----:B----4-:R-:W-:Y:S01]  /*198c0*/  FMNMX.FTZ R136, R0, R10, !PT ;  /* 0x0000000a00887209 */ /* 0x010fe20007810000 */
[----:B------:R-:W-:Y:S01]  /*198d0*/  IMAD.IADD R0, R223, 0x1, -R2 ;  /* 0x00000001df007824 */ /* 0x000fe200078e0a02 */
[----:B------:R-:W4:Y:S01]  /*198e0*/  I2F R7, R6 ;  /* 0x0000000600077306 */ /* 0x000f220000201400 */
[----:B------:R-:W-:Y:S02]  /*198f0*/  FSEL R242, R24, -INF , !P6 ;  /* 0xff80000018f27808 */ /* 0x000fe40007000000 */
[C---:B------:R-:W-:Y:S02]  /*19900*/  ISETP.GE.AND P6, PT, R135.reuse, R219, PT ;  /* 0x000000db8700720c */ /* 0x040fe40003fc6270 */
[----:B------:R-:W-:Y:S02]  /*19910*/  IABS R0, R0 ;  /* 0x0000000000007213 */ /* 0x000fe40000000000 */
[----:B------:R-:W-:Y:S02]  /*19920*/  ISETP.GE.OR P6, PT, R135, R224, !P6 ;  /* 0x000000e08700720c */ /* 0x000fe400077c6670 */
[----:B------:R-:W-:Y:S01]  /*19930*/  FSEL R24, R14, -INF , !P1 ;  /* 0xff8000000e187808 */ /* 0x000fe20004800000 */
[----:B------:R-:W1:Y:S01]  /*19940*/  I2F R8, R0 ;  /* 0x0000000000087306 */ /* 0x000e620000201400 */
[----:B---3--:R-:W-:Y:S01]  /*19950*/  FMNMX.FTZ R135, R4, R9, !PT ;  /* 0x0000000904877209 */ /* 0x008fe20007810000 */
[----:B--2---:R-:W-:Y:S01]  /*19960*/  FFMA.FTZ R26, R12, -UR27, R26 ;  /* 0x8000001b0c1a7c23 */ /* 0x004fe2000801001a */
[----:B------:R-:W-:Y:S02]  /*19970*/  IABS R5, R134 ;  /* 0x0000008600057213 */ /* 0x000fe40000000000 */
[----:B------:R-:W-:Y:S02]  /*19980*/  FMNMX.FTZ R4, R177, R133, !PT ;  /* 0x00000085b1047209 */ /* 0x000fe40007810000 */
[----:B------:R-:W-:Y:S03]  /*19990*/  FSEL R235, R26, -INF , !P6 ;  /* 0xff8000001aeb7808 */ /* 0x000fe60007000000 */
[----:B------:R2:W3:Y:S01]  /*199a0*/  I2F R10, R5 ;  /* 0x00000005000a7306 */ /* 0x0004e20000201400 */
[----:B------:R-:W-:Y:S01]  /*199b0*/  FMNMX.FTZ R4, R32, R4, !PT ;  /* 0x0000000420047209 */ /* 0x000fe20007810000 */
[----:B------:R-:W3:Y:S01]  /*199c0*/  LDC.U8 R26, c[0x0][0x2d8] ;  /* 0x0000b600ff1a7b82 */ /* 0x000ee20000000000 */
[C---:B------:R-:W-:Y:S01]  /*199d0*/  ISETP.GE.AND P0, PT, R2.reuse, R220, PT ;  /* 0x000000dc0200720c */ /* 0x040fe20003f06270 */
[----:B----4-:R-:W-:Y:S01]  /*199e0*/  FFMA.FTZ R15, R7, -UR27, R15 ;  /* 0x8000001b070f7c23 */ /* 0x010fe2000801000f */
[----:B------:R-:W-:Y:S01]  /*199f0*/  FMNMX.FTZ R4, R33, R4, !PT ;  /* 0x0000000421047209 */ /* 0x000fe20007810000 */
[----:B------:R-:W4:Y:S01]  /*19a00*/  SHFL.BFLY PT, R7, R135, 0x1, 0x1f ;  /* 0x0c201f0087077f89 */ /* 0x000f2200000e0000 */
[-C--:B------:R-:W-:Y:S02]  /*19a10*/  ISETP.GE.OR P0, PT, R2, R225.reuse, !P0 ;  /* 0x000000e10200720c */ /* 0x080fe40004706670 */
[----:B------:R-:W-:Y:S02]  /*19a20*/  FMNMX.FTZ R4, R34, R4, !PT ;  /* 0x0000000422047209 */ /* 0x000fe40007810000 */
[----:B------:R-:W-:Y:S02]  /*19a30*/  FSEL R239, R28, -INF , !P0 ;  /* 0xff8000001cef7808 */ /* 0x000fe40004000000 */
[----:B------:R-:W-:Y:S01]  /*19a40*/  ISETP.GE.AND P0, PT, R172, R220, PT ;  /* 0x000000dcac00720c */ /* 0x000fe20003f06270 */
[----:B-1----:R-:W-:Y:S01]  /*19a50*/  FFMA.FTZ R30, R8, -UR27, R30 ;  /* 0x8000001b081e7c23 */ /* 0x002fe2000801001e */
[----:B------:R-:W-:Y:S01]  /*19a60*/  FMNMX.FTZ R4, R242, R4, !PT ;  /* 0x00000004f2047209 */ /* 0x000fe20007810000 */
[----:B------:R-:W1:Y:S01]  /*19a70*/  SHFL.BFLY PT, R6, R136, 0x1, 0x1f ;  /* 0x0c201f0088067f89 */ /* 0x000e6200000e0000 */
[----:B------:R-:W-:Y:S02]  /*19a80*/  FSEL R23, R15, -INF , !P3 ;  /* 0xff8000000f177808 */ /* 0x000fe40005800000 */
[----:B------:R-:W-:Y:S02]  /*19a90*/  ISETP.GE.OR P0, PT, R172, R225, !P0 ;  /* 0x000000e1ac00720c */ /* 0x000fe40004706670 */
[----:B------:R-:W-:Y:S02]  /*19aa0*/  FMNMX.FTZ R4, R248, R4, !PT ;  /* 0x00000004f8047209 */ /* 0x000fe40007810000 */
[----:B------:R-:W-:Y:S01]  /*19ab0*/  FSEL R193, R29, -INF , !P0 ;  /* 0xff8000001dc17808 */ /* 0x000fe20004000000 */
[----:B--2---:R-:W-:Y:S01]  /*19ac0*/  IMAD.IADD R5, R223, 0x1, -R172 ;  /* 0x00000001df057824 */ /* 0x004fe200078e0aac */
[----:B------:R-:W-:Y:S01]  /*19ad0*/  FMNMX.FTZ R4, R239, R4, !PT ;  /* 0x00000004ef047209 */ /* 0x000fe20007810000 */
[----:B---3--:R-:W-:Y:S01]  /*19ae0*/  FFMA.FTZ R27, R10, -UR27, R27 ;  /* 0x8000001b0a1b7c23 */ /* 0x008fe2000801001b */
[C---:B------:R-:W-:Y:S02]  /*19af0*/  ISETP.GE.AND P1, PT, R2.reuse, R219, PT ;  /* 0x000000db0200720c */ /* 0x040fe40003f26270 */
[----:B------:R-:W-:Y:S02]  /*19b00*/  IABS R0, R5 ;  /* 0x0000000500007213 */ /* 0x000fe40000000000 */
[----:B----4-:R-:W-:Y:S02]  /*19b10*/  FMNMX.FTZ R135, R135, R7, !PT ;  /* 0x0000000787877209 */ /* 0x010fe40007810000 */
[----:B------:R2:W3:Y:S01]  /*19b20*/  I2F R5, R0 ;  /* 0x0000000000057306 */ /* 0x0004e20000201400 */
[----:B------:R-:W-:Y:S02]  /*19b30*/  FMNMX.FTZ R4, R193, R4, !PT ;  /* 0x00000004c1047209 */ /* 0x000fe40007810000 */
[----:B------:R-:W-:Y:S01]  /*19b40*/  FMUL.FTZ R180, R135, c[0x0][0x23c] ;  /* 0x00008f0087b47a20 */ /* 0x000fe20000410000 */
[----:B------:R-:W-:Y:S02]  /*19b50*/  FSEL R192, R27, -INF , !P2 ;  /* 0xff8000001bc07808 */ /* 0x000fe40005000000 */
[----:B------:R-:W-:Y:S01]  /*19b60*/  FSETP.NEU.FTZ.AND P2, PT, R135, -INF , PT ;  /* 0xff8000008700780b */ /* 0x000fe20003f5d000 */
[----:B------:R-:W4:Y:S01]  /*19b70*/  SHFL.BFLY PT, R134, R4, 0x2, 0x1f ;  /* 0x0c401f0004867f89 */ /* 0x000f2200000e0000 */
[----:B------:R-:W-:Y:S01]  /*19b80*/  ISETP.GE.OR P1, PT, R2, R224, !P1 ;  /* 0x000000e00200720c */ /* 0x000fe20004f26670 */
[----:B------:R-:W-:Y:S01]  /*19b90*/  IMAD.U32 R2, RZ, RZ, UR31 ;  /* 0x0000001fff027e24 */ /* 0x000fe2000f8e00ff */
[----:B------:R-:W-:Y:S02]  /*19ba0*/  FSEL R180, R180, RZ, P2 ;  /* 0x000000ffb4b47208 */ /* 0x000fe40001000000 */
[----:B------:R-:W-:Y:S02]  /*19bb0*/  PRMT R25, R25, 0x7054, R26 ;  /* 0x0000705419197816 */ /* 0x000fe4000000001a */
[----:B------:R-:W-:Y:S01]  /*19bc0*/  ISETP.GE.AND P0, PT, R172, R219, PT ;  /* 0x000000dbac00720c */ /* 0x000fe20003f06270 */
[--C-:B------:R-:W-:Y:S01]  /*19bd0*/  FFMA.FTZ R18, R18, c[0x0][0x23c], -R180.reuse ;  /* 0x00008f0012127a23 */ /* 0x100fe200000108b4 */
[----:B------:R-:W-:Y:S01]  /*19be0*/  FSEL R241, R30, -INF , !P1 ;  /* 0xff8000001ef17808 */ /* 0x000fe20004800000 */
[----:B------:R-:W-:Y:S01]  /*19bf0*/  FFMA.FTZ R19, R19, c[0x0][0x23c], -R180 ;  /* 0x00008f0013137a23 */ /* 0x000fe200000108b4 */
[----:B------:R-:W-:Y:S01]  /*19c00*/  LOP3.LUT R2, R191, UR32, R2, 0x96, !PT ;  /* 0x00000020bf027c12 */ /* 0x000fe2000f8e9602 */
[----:B------:R-:W-:Y:S01]  /*19c10*/  MUFU.EX2 R252, R18 ;  /* 0x0000001200fc7308 */ /* 0x000fe20000000800 */
[----:B-1----:R-:W-:Y:S02]  /*19c20*/  FMNMX.FTZ R136, R136, R6, !PT ;  /* 0x0000000688887209 */ /* 0x002fe40007810000 */
[--C-:B------:R-:W-:Y:S01]  /*19c30*/  LOP3.LUT R6, R233, UR15, R190.reuse, 0x96, !PT ;  /* 0x0000000fe9067c12 */ /* 0x100fe2000f8e96be */
[----:B------:R-:W-:Y:S01]  /*19c40*/  IMAD.WIDE.U32 R12, R2, -0x326172a9, RZ ;  /* 0xcd9e8d57020c7825 */ /* 0x000fe200078e00ff */
[----:B--2---:R-:W-:Y:S02]  /*19c50*/  FMNMX.FTZ R0, R178, R138, !PT ;  /* 0x0000008ab2007209 */ /* 0x004fe40007810000 */
[C---:B------:R-:W-:Y:S01]  /*19c60*/  FSETP.NEU.FTZ.AND P3, PT, R136.reuse, -INF , PT ;  /* 0xff8000008800780b */ /* 0x040fe20003f7d000 */
[----:B---3--:R-:W-:Y:S01]  /*19c70*/  FFMA.FTZ R31, R5, -UR27, R31 ;  /* 0x8000001b051f7c23 */ /* 0x008fe2000801001f */
[----:B-----5:R-:W-:Y:S01]  /*19c80*/  LOP3.LUT R5, R231, UR15, R190, 0x96, !PT ;  /* 0x0000000fe7057c12 */ /* 0x020fe2000f8e96be */
[----:B------:R1:W-:Y:S01]  /*19c90*/  MUFU.EX2 R251, R19 ;  /* 0x0000001300fb7308 */ /* 0x0003e20000000800 */
[----:B------:R-:W-:Y:S01]  /*19ca0*/  LOP3.LUT R9, R13, UR16, R250, 0x96, !PT ;  /* 0x000000100d097c12 */ /* 0x000fe2000f8e96fa */
[----:B------:R-:W-:Y:S01]  /*19cb0*/  FMUL.FTZ R181, R136, c[0x0][0x23c] ;  /* 0x00008f0088b57a20 */ /* 0x000fe20000410000 */
[----:B----4-:R-:W-:Y:S01]  /*19cc0*/  FMNMX.FTZ R134, R4, R134, !PT ;  /* 0x0000008604867209 */ /* 0x010fe20007810000 */
[----:B------:R-:W-:Y:S01]  /*19cd0*/  IMAD.WIDE.U32 R4, R5, -0x326172a9, RZ ;  /* 0xcd9e8d5705047825 */ /* 0x000fe200078e00ff */
[----:B------:R-:W-:Y:S02]  /*19ce0*/  FMNMX.FTZ R0, R22, R0, !PT ;  /* 0x0000000016007209 */ /* 0x000fe40007810000 */
[----:B------:R-:W-:Y:S01]  /*19cf0*/  FSEL R181, R181, RZ, P3 ;  /* 0x000000ffb5b57208 */ /* 0x000fe20001800000 */
[----:B------:R-:W-:Y:S01]  /*19d00*/  IMAD.WIDE.U32 R6, R6, -0x326172a9, RZ ;  /* 0xcd9e8d5706067825 */ /* 0x000fe200078e00ff */
[----:B------:R-:W-:Y:S02]  /*19d10*/  FMNMX.FTZ R0, R24, R0, !PT ;  /* 0x0000000018007209 */ /* 0x000fe40007810000 */
[----:B------:R-:W-:Y:S01]  /*19d20*/  ISETP.GE.OR P0, PT, R172, R224, !P0 ;  /* 0x000000e0ac00720c */ /* 0x000fe20004706670 */
[----:B------:R-:W-:Y:S01]  /*19d30*/  IMAD.WIDE.U32 R14, R9, -0x2daee0ad, RZ ;  /* 0xd2511f53090e7825 */ /* 0x000fe200078e00ff */
[--C-:B------:R-:W-:Y:S02]  /*19d40*/  LOP3.LUT R8, R7, UR14, R12.reuse, 0x96, !PT ;  /* 0x0000000e07087c12 */ /* 0x100fe4000f8e960c */
[----:B------:R-:W-:Y:S01]  /*19d50*/  LOP3.LUT R12, R5, UR14, R12, 0x96, !PT ;  /* 0x0000000e050c7c12 */ /* 0x000fe2000f8e960c */
[--C-:B------:R-:W-:Y:S01]  /*19d60*/  FFMA.FTZ R16, R16, c[0x0][0x23c], -R181.reuse ;  /* 0x00008f0010107a23 */ /* 0x100fe200000108b5 */
[----:B------:R-:W-:Y:S01]  /*19d70*/  LOP3.LUT R5, R15, UR13, R232, 0x96, !PT ;  /* 0x0000000d0f057c12 */ /* 0x000fe2000f8e96e8 */
[--C-:B------:R-:W-:Y:S01]  /*19d80*/  FFMA.FTZ R17, R17, c[0x0][0x23c], -R181.reuse ;  /* 0x00008f0011117a23 */ /* 0x100fe200000108b5 */
[----:B------:R-:W-:Y:S01]  /*19d90*/  FMNMX.FTZ R0, R23, R0, !PT ;  /* 0x0000000017007209 */ /* 0x000fe20007810000 */
[----:B------:R2:W-:Y:S01]  /*19da0*/  MUFU.EX2 R199, R16 ;  /* 0x0000001000c77308 */ /* 0x0005e20000000800 */
[----:B------:R-:W-:Y:S01]  /*19db0*/  FSEL R139, R31, -INF , !P0 ;  /* 0xff8000001f8b7808 */ /* 0x000fe20004000000 */
[----:B------:R-:W-:Y:S01]  /*19dc0*/  IMAD.WIDE.U32 R8, R8, -0x2daee0ad, RZ ;  /* 0xd2511f5308087825 */ /* 0x000fe200078e00ff */
[----:B------:R-:W-:Y:S02]  /*19dd0*/  FMNMX.FTZ R0, R235, R0, !PT ;  /* 0x00000000eb007209 */ /* 0x000fe40007810000 */
[----:B------:R-:W-:Y:S01]  /*19de0*/  LOP3.LUT R7, R13, UR16, R236, 0x96, !PT ;  /* 0x000000100d077c12 */ /* 0x000fe2000f8e96ec */
[----:B-1----:R-:W-:Y:S01]  /*19df0*/  IMAD.WIDE.U32 R18, R5, -0x326172a9, RZ ;  /* 0xcd9e8d5705127825 */ /* 0x002fe200078e00ff */
[----:B------:R-:W-:Y:S02]  /*19e00*/  FMNMX.FTZ R0, R192, R0, !PT ;  /* 0x00000000c0007209 */ /* 0x000fe40007810000 */
[----:B------:R-:W-:Y:S01]  /*19e10*/  LOP3.LUT R14, R9, UR11, R14, 0x96, !PT ;  /* 0x0000000b090e7c12 */ /* 0x000fe2000f8e960e */
[--C-:B------:R-:W-:Y:S01]  /*19e20*/  FFMA.FTZ R5, R174, c[0x0][0x23c], -R181.reuse ;  /* 0x00008f00ae057a23 */ /* 0x100fe200000108b5 */
[----:B------:R-:W-:Y:S01]  /*19e30*/  FMNMX.FTZ R0, R241, R0, !PT ;  /* 0x00000000f1007209 */ /* 0x000fe20007810000 */
[----:B------:R-:W-:Y:S01]  /*19e40*/  MUFU.EX2 R228, R17 ;  /* 0x0000001100e47308 */ /* 0x000fe20000000800 */
[----:B------:R-:W-:Y:S02]  /*19e50*/  IMAD.WIDE.U32 R10, R7, -0x2daee0ad, RZ ;  /* 0xd2511f53070a7825 */ /* 0x000fe400078e00ff */
[----:B------:R-:W-:Y:S02]  /*19e60*/  FMNMX.FTZ R0, R139, R0, !PT ;  /* 0x000000008b007209 */ /* 0x000fe40007810000 */
[----:B------:R-:W-:Y:S01]  /*19e70*/  IMAD.WIDE.U32 R12, R12, -0x2daee0ad, RZ ;  /* 0xd2511f530c0c7825 */ /* 0x000fe200078e00ff */
[----:B------:R-:W-:Y:S02]  /*19e80*/  LOP3.LUT R7, R11, UR13, R230, 0x96, !PT ;  /* 0x0000000d0b077c12 */ /* 0x000fe4000f8e96e6 */
[----:B------:R-:W1:Y:S01]  /*19e90*/  SHFL.BFLY PT, R2, R0, 0x2, 0x1f ;  /* 0x0c401f0000027f89 */ /* 0x000e6200000e0000 */
[----:B------:R-:W-:Y:S01]  /*19ea0*/  IMAD.WIDE.U32 R14, R14, -0x326172a9, RZ ;  /* 0xcd9e8d570e0e7825 */ /* 0x000fe200078e00ff */
[----:B------:R3:W-:Y:S01]  /*19eb0*/  MUFU.EX2 R250, R5 ;  /* 0x0000000500fa7308 */ /* 0x0007e20000000800 */
[----:B------:R-:W-:Y:S02]  /*19ec0*/  LOP3.LUT R10, R13, UR11, R10, 0x96, !PT ;  /* 0x0000000b0d0a7c12 */ /* 0x000fe4000f8e960a */
[----:B------:R-:W-:Y:S01]  /*19ed0*/  IMAD.WIDE.U32 R20, R7, -0x326172a9, RZ ;  /* 0xcd9e8d5707147825 */ /* 0x000fe200078e00ff */
[----:B------:R-:W-:Y:S02]  /*19ee0*/  LOP3.LUT R18, R15, UR10, R18, 0x96, !PT ;  /* 0x0000000a0f127c12 */ /* 0x000fe4000f8e9612 */
[----:B--2---:R-:W2:Y:S01]  /*19ef0*/  SHFL.BFLY PT, R16, R134, 0x1, 0x1f ;  /* 0x0c201f0086107f89 */ /* 0x004ea200000e0000 */
[----:B------:R-:W-:Y:S01]  /*19f00*/  IMAD.WIDE.U32 R10, R10, -0x326172a9, RZ ;  /* 0xcd9e8d570a0a7825 */ /* 0x000fe200078e00ff */
[----:B------:R-:W-:Y:S03]  /*19f10*/  LOP3.LUT R7, R21, UR12, R4, 0x96, !PT ;  /* 0x0000000c15077c12 */ /* 0x000fe6000f8e9604 */
[----:B------:R-:W-:Y:S04]  /*19f20*/  FFMA.FTZ R173, R173, c[0x0][0x23c], -R181 ;  /* 0x00008f00adad7a23 */ /* 0x000fe800000108b5 */
[----:B------:R-:W-:Y:S01]  /*19f30*/  MUFU.EX2 R232, R173 ;  /* 0x000000ad00e87308 */ /* 0x000fe20000000800 */
[----:B-1----:R-:W-:Y:S02]  /*19f40*/  FMNMX.FTZ R0, R0, R2, !PT ;  /* 0x0000000200007209 */ /* 0x002fe40007810000 */
[----:B---3--:R-:W-:Y:S01]  /*19f50*/  LOP3.LUT R5, R19, UR12, R6, 0x96, !PT ;  /* 0x0000000c13057c12 */ /* 0x008fe2000f8e9606 */
[----:B------:R-:W-:Y:S02]  /*19f60*/  FFMA.FTZ R6, R175, c[0x0][0x23c], -R180 ;  /* 0x00008f00af067a23 */ /* 0x000fe400000108b4 */
[----:B------:R-:W1:Y:S01]  /*19f70*/  SHFL.BFLY PT, R2, R0, 0x1, 0x1f ;  /* 0x0c201f0000027f89 */ /* 0x000e6200000e0000 */
[----:B------:R-:W-:Y:S03]  /*19f80*/  IMAD.WIDE.U32 R18, R18, -0x2daee0ad, RZ ;  /* 0xd2511f5312127825 */ /* 0x000fe600078e00ff */
[----:B------:R3:W-:Y:S01]  /*19f90*/  MUFU.EX2 R231, R6 ;  /* 0x0000000600e77308 */ /* 0x0007e20000000800 */
[----:B--2---:R-:W-:Y:S02]  /*19fa0*/  FMNMX.FTZ R134, R134, R16, !PT ;  /* 0x0000001086867209 */ /* 0x004fe40007810000 */
[----:B------:R-:W-:Y:S01]  /*19fb0*/  LOP3.LUT R16, R11, UR10, R20, 0x96, !PT ;  /* 0x0000000a0b107c12 */ /* 0x000fe2000f8e9614 */
[----:B------:R-:W-:Y:S01]  /*19fc0*/  IMAD.WIDE.U32 R4, R5, -0x2daee0ad, RZ ;  /* 0xd2511f5305047825 */ /* 0x000fe200078e00ff */
[C---:B------:R-:W-:Y:S03]  /*19fd0*/  FSETP.NEU.FTZ.AND P1, PT, R134.reuse, -INF , PT ;  /* 0xff8000008600780b */ /* 0x040fe60003f3d000 */
[----:B------:R-:W-:Y:S01]  /*19fe0*/  FMUL.FTZ R182, R134, c[0x0][0x23c] ;  /* 0x00008f0086b67a20 */ /* 0x000fe20000410000 */
[----:B------:R-:W-:Y:S01]  /*19ff0*/  LOP3.LUT R11, R19, UR7, R4, 0x96, !PT ;  /* 0x00000007130b7c12 */ /* 0x000fe2000f8e9604 */
[----:B------:R-:W-:Y:S01]  /*1a000*/  IMAD.WIDE.U32 R16, R16, -0x2daee0ad, RZ ;  /* 0xd2511f5310107825 */ /* 0x000fe200078e00ff */
[----:B------:R-:W-:Y:S02]  /*1a010*/  LOP3.LUT R8, R5, UR9, R8, 0x96, !PT ;  /* 0x0000000905087c12 */ /* 0x000fe4000f8e9608 */
[----:B------:R-:W-:Y:S01]  /*1a020*/  FSEL R182, R182, RZ, P1 ;  /* 0x000000ffb6b67208 */ /* 0x000fe20000800000 */
[----:B------:R-:W-:Y:S04]  /*1a030*/  IMAD.WIDE.U32 R4, R7, -0x2daee0ad, RZ ;  /* 0xd2511f5307047825 */ /* 0x000fe800078e00ff */
[----:B------:R-:W-:Y:S01]  /*1a040*/  IMAD.WIDE.U32 R8, R8, -0x326172a9, RZ ;  /* 0xcd9e8d5708087825 */ /* 0x000fe200078e00ff */
[----:B------:R-:W-:Y:S02]  /*1a050*/  LOP3.LUT R12, R5, UR9, R12, 0x96, !PT ;  /* 0x00000009050c7c12 */ /* 0x000fe4000f8e960c */
[----:B------:R-:W-:Y:S01]  /*1a060*/  LOP3.LUT R5, R17, UR7, R4, 0x96, !PT ;  /* 0x0000000711057c12 */ /* 0x000fe2000f8e9604 */
[----:B------:R-:W-:Y:S01]  /*1a070*/  FFMA.FTZ R4, R177, c[0x0][0x23c], -R182 ;  /* 0x00008f00b1047a23 */ /* 0x000fe200000108b6 */
[----:B-1----:R-:W-:Y:S01]  /*1a080*/  FMNMX.FTZ R137, R0, R2, !PT ;  /* 0x0000000200897209 */ /* 0x002fe20007810000 */
[----:B---3--:R-:W-:Y:S01]  /*1a090*/  FFMA.FTZ R6, R176, c[0x0][0x23c], -R180 ;  /* 0x00008f00b0067a23 */ /* 0x008fe200000108b4 */
[----:B------:R-:W-:Y:S01]  /*1a0a0*/  LOP3.LUT R19, R9, UR8, R14, 0x96, !PT ;  /* 0x0000000809137c12 */ /* 0x000fe2000f8e960e */
[----:B------:R1:W-:Y:S01]  /*1a0b0*/  MUFU.EX2 R244, R4 ;  /* 0x0000000400f47308 */ /* 0x0003e20000000800 */
[C---:B------:R-:W-:Y:S01]  /*1a0c0*/  FSETP.NEU.FTZ.AND P0, PT, R137.reuse, -INF , PT ;  /* 0xff8000008900780b */ /* 0x040fe20003f1d000 */
[----:B------:R-:W-:Y:S02]  /*1a0d0*/  FMUL.FTZ R183, R137, c[0x0][0x23c] ;  /* 0x00008f0089b77a20 */ /* 0x000fe40000410000 */
[----:B------:R-:W-:Y:S02]  /*1a0e0*/  FFMA.FTZ R0, R32, c[0x0][0x23c], -R182 ;  /* 0x00008f0020007a23 */ /* 0x000fe400000108b6 */
[----:B------:R-:W-:Y:S01]  /*1a0f0*/  IMAD.WIDE.U32 R12, R12, -0x326172a9, RZ ;  /* 0xcd9e8d570c0c7825 */ /* 0x000fe200078e00ff */
[----:B------:R-:W-:Y:S03]  /*1a100*/  FSEL R183, R183, RZ, P0 ;  /* 0x000000ffb7b77208 */ /* 0x000fe60000000000 */
[----:B------:R2:W-:Y:S01]  /*1a110*/  MUFU.EX2 R249, R6 ;  /* 0x0000000600f97308 */ /* 0x0005e20000000800 */
[----:B------:R-:W-:Y:S09]  /*1a120*/  LOP3.LUT R13, R13, UR8, R10, 0x96, !PT ;  /* 0x000000080d0d7c12 */ /* 0x000ff2000f8e960a */
[----:B------:R3:W-:Y:S01]  /*1a130*/  MUFU.EX2 R243, R0 ;  /* 0x0000000000f37308 */ /* 0x0007e20000000800 */
[----:B-1----:R-:W-:Y:S05]  /*1a140*/  IMAD.WIDE.U32 R4, R5, -0x326172a9, RZ ;  /* 0xcd9e8d5705047825 */ /* 0x002fea00078e00ff */
[C---:B------:R-:W-:Y:S02]  /*1a150*/  LOP3.LUT R2, R4.reuse, 0xffff, RZ, 0xc0, !PT ;  /* 0x0000ffff04027812 */ /* 0x040fe400078ec0ff */
[----:B------:R-:W-:Y:S01]  /*1a160*/  SHF.R.U32.HI R10, RZ, 0x18, R4 ;  /* 0x00000018ff0a7819 */ /* 0x000fe20000011604 */
[----:B--2---:R-:W-:Y:S01]  /*1a170*/  IMAD.WIDE.U32 R6, R11, -0x326172a9, RZ ;  /* 0xcd9e8d570b067825 */ /* 0x004fe200078e00ff */
[----:B------:R-:W-:Y:S04]  /*1a180*/  LOP3.LUT R11, R4, 0xff, RZ, 0xc0, !PT ;  /* 0x000000ff040b7812 */ /* 0x000fe800078ec0ff */
[C---:B------:R-:W-:Y:S02]  /*1a190*/  LOP3.LUT R9, R6.reuse, 0xffff, RZ, 0xc0, !PT ;  /* 0x0000ffff06097812 */ /* 0x040fe400078ec0ff */
[--C-:B------:R-:W-:Y:S02]  /*1a1a0*/  SHF.R.U32.HI R14, RZ, 0x10, R6.reuse ;  /* 0x00000010ff0e7819 */ /* 0x100fe40000011606 */
[----:B------:R-:W-:Y:S02]  /*1a1b0*/  LOP3.LUT R15, R6, 0xff, RZ, 0xc0, !PT ;  /* 0x000000ff060f7812 */ /* 0x000fe400078ec0ff */
[----:B------:R-:W-:Y:S01]  /*1a1c0*/  SHF.R.U32.HI R17, RZ, 0x18, R6 ;  /* 0x00000018ff117819 */ /* 0x000fe20000011606 */
[----:B------:R-:W-:Y:S01]  /*1a1d0*/  FFMA.FTZ R6, R178, c[0x0][0x23c], -R183 ;  /* 0x00008f00b2067a23 */ /* 0x000fe200000108b7 */
[----:B------:R-:W-:Y:S02]  /*1a1e0*/  LOP3.LUT R8, R7, UR17, R8, 0x96, !PT ;  /* 0x0000001107087c12 */ /* 0x000fe4000f8e9608 */
[----:B------:R-:W-:Y:S01]  /*1a1f0*/  SHF.R.U32.HI R7, RZ, 0x10, R4 ;  /* 0x00000010ff077819 */ /* 0x000fe20000011604 */
[----:B------:R1:W-:Y:S01]  /*1a200*/  MUFU.EX2 R240, R6 ;  /* 0x0000000600f07308 */ /* 0x0003e20000000800 */
[----:B---3--:R-:W-:Y:S02]  /*1a210*/  LOP3.LUT R0, R5, UR17, R12, 0x96, !PT ;  /* 0x0000001105007c12 */ /* 0x008fe4000f8e960c */
[----:B------:R-:W-:Y:S02]  /*1a220*/  SHF.R.U32.HI R5, RZ, 0x8, R9 ;  /* 0x00000008ff057819 */ /* 0x000fe40000011609 */
[----:B------:R-:W-:Y:S02]  /*1a230*/  LOP3.LUT R9, R14, 0xff, RZ, 0xc0, !PT ;  /* 0x000000ff0e097812 */ /* 0x000fe400078ec0ff */
[----:B------:R-:W-:Y:S01]  /*1a240*/  PRMT R174, R15, 0x5410, R5 ;  /* 0x000054100fae7816 */ /* 0x000fe20000000005 */
[----:B------:R-:W-:Y:S01]  /*1a250*/  IMAD.WIDE.U32 R4, R19, -0x2daee0ad, RZ ;  /* 0xd2511f5313047825 */ /* 0x000fe200078e00ff */
[----:B------:R-:W-:Y:S02]  /*1a260*/  PRMT R17, R9, 0x5410, R17 ;  /* 0x0000541009117816 */ /* 0x000fe40000000011 */
[----:B------:R-:W-:Y:S01]  /*1a270*/  SHF.R.U32.HI R9, RZ, 0x10, R8 ;  /* 0x00000010ff097819 */ /* 0x000fe20000011608 */
[--C-:B------:R-:W-:Y:S01]  /*1a280*/  HSET2.LE.AND R174, R174, R25.reuse, PT ;  /* 0x00000019aeae7233 */ /* 0x100fe20003803000 */
[C---:B------:R-:W-:Y:S01]  /*1a290*/  LOP3.LUT R14, R4.reuse, 0xffff, RZ, 0xc0, !PT ;  /* 0x0000ffff040e7812 */ /* 0x040fe200078ec0ff */
[--C-:B------:R-:W-:Y:S01]  /*1a2a0*/  HSET2.LE.AND R175, R17, R25.reuse, PT ;  /* 0x0000001911af7233 */ /* 0x100fe20003803000 */
[----:B------:R-:W-:Y:S02]  /*1a2b0*/  LOP3.LUT R15, R4, 0xff, RZ, 0xc0, !PT ;  /* 0x000000ff040f7812 */ /* 0x000fe400078ec0ff */
[--C-:B------:R-:W-:Y:S02]  /*1a2c0*/  SHF.R.U32.HI R191, RZ, 0x18, R4.reuse ;  /* 0x00000018ffbf7819 */ /* 0x100fe40000011604 */
[----:B------:R-:W-:Y:S02]  /*1a2d0*/  SHF.R.U32.HI R190, RZ, 0x10, R4 ;  /* 0x00000010ffbe7819 */ /* 0x000fe40000011604 */
[----:B------:R-:W-:Y:S02]  /*1a2e0*/  LOP3.LUT R4, R8, 0xffff, RZ, 0xc0, !PT ;  /* 0x0000ffff08047812 */ /* 0x000fe400078ec0ff */
[----:B------:R-:W-:Y:S02]  /*1a2f0*/  LOP3.LUT R184, R5, UR18, R18, 0x96, !PT ;  /* 0x0000001205b87c12 */ /* 0x000fe4000f8e9612 */
[----:B-1----:R-:W-:Y:S02]  /*1a300*/  SHF.R.U32.HI R6, RZ, 0x8, R2 ;  /* 0x00000008ff067819 */ /* 0x002fe40000011602 */
[----:B------:R-:W-:Y:S01]  /*1a310*/  LOP3.LUT R2, R7, 0xff, RZ, 0xc0, !PT ;  /* 0x000000ff07027812 */ /* 0x000fe200078ec0ff */
[----:B------:R-:W-:Y:S01]  /*1a320*/  FFMA.FTZ R7, R22, c[0x0][0x23c], -R183 ;  /* 0x00008f0016077a23 */ /* 0x000fe200000108b7 */
[----:B------:R-:W-:Y:S01]  /*1a330*/  PRMT R20, R11, 0x5410, R6 ;  /* 0x000054100b147816 */ /* 0x000fe20000000006 */
[----:B------:R-:W-:Y:S01]  /*1a340*/  FFMA.FTZ R6, R34, c[0x0][0x23c], -R182 ;  /* 0x00008f0022067a23 */ /* 0x000fe200000108b6 */
[----:B------:R-:W-:Y:S01]  /*1a350*/  PRMT R19, R2, 0x5410, R10 ;  /* 0x0000541002137816 */ /* 0x000fe2000000000a */
[----:B------:R-:W-:Y:S01]  /*1a360*/  FFMA.FTZ R2, R33, c[0x0][0x23c], -R182 ;  /* 0x00008f0021027a23 */ /* 0x000fe200000108b6 */
[----:B------:R1:W2:Y:S01]  /*1a370*/  MUFU.EX2 R238, R7 ;  /* 0x0000000700ee7308 */ /* 0x0002a20000000800 */
[----:B------:R-:W-:Y:S01]  /*1a380*/  IMAD.WIDE.U32 R10, R13, -0x2daee0ad, RZ ;  /* 0xd2511f530d0a7825 */ /* 0x000fe200078e00ff */
[----:B------:R-:W-:Y:S02]  /*1a390*/  LOP3.LUT R13, R8, 0xff, RZ, 0xc0, !PT ;  /* 0x000000ff080d7812 */ /* 0x000fe400078ec0ff */
[----:B------:R-:W-:Y:S02]  /*1a3a0*/  SHF.R.U32.HI R5, RZ, 0x8, R4 ;  /* 0x00000008ff057819 */ /* 0x000fe40000011604 */
[----:B------:R-:W-:Y:S02]  /*1a3b0*/  SHF.R.U32.HI R12, RZ, 0x18, R8 ;  /* 0x00000018ff0c7819 */ /* 0x000fe40000011608 */
[----:B------:R-:W-:Y:S01]  /*1a3c0*/  PRMT R13, R13, 0x5410, R5 ;  /* 0x000054100d0d7816 */ /* 0x000fe20000000005 */
[----:B------:R-:W-:Y:S01]  /*1a3d0*/  FFMA.FTZ R5, R24, c[0x0][0x23c], -R183 ;  /* 0x00008f0018057a23 */ /* 0x000fe200000108b7 */
[----:B------:R3:W-:Y:S01]  /*1a3e0*/  MUFU.EX2 R237, R2 ;  /* 0x0000000200ed7308 */ /* 0x0007e20000000800 */
[----:B------:R-:W-:Y:S02]  /*1a3f0*/  LOP3.LUT R8, R9, 0xff, RZ, 0xc0, !PT ;  /* 0x000000ff09087812 */ /* 0x000fe400078ec0ff */
[--C-:B------:R-:W-:Y:S01]  /*1a400*/  HSET2.LE.AND R172, R13, R25.reuse, PT ;  /* 0x000000190dac7233 */ /* 0x100fe20003803000 */
[----:B------:R-:W-:Y:S02]  /*1a410*/  LOP3.LUT R185, R11, UR18, R16, 0x96, !PT ;  /* 0x000000120bb97c12 */ /* 0x000fe4000f8e9610 */
[----:B------:R-:W-:Y:S02]  /*1a420*/  PRMT R8, R8, 0x5410, R12 ;  /* 0x0000541008087816 */ /* 0x000fe4000000000c */
[C---:B------:R-:W-:Y:S02]  /*1a430*/  LOP3.LUT R186, R10.reuse, 0xffff, RZ, 0xc0, !PT ;  /* 0x0000ffff0aba7812 */ /* 0x040fe400078ec0ff */
[----:B------:R4:W-:Y:S01]  /*1a440*/  MUFU.EX2 R234, R5 ;  /* 0x0000000500ea7308 */ /* 0x0009e20000000800 */
[--C-:B------:R-:W-:Y:S01]  /*1a450*/  HSET2.LE.AND R173, R8, R25.reuse, PT ;  /* 0x0000001908ad7233 */ /* 0x100fe20003803000 */
[----:B------:R-:W-:Y:S02]  /*1a460*/  LOP3.LUT R187, R10, 0xff, RZ, 0xc0, !PT ;  /* 0x000000ff0abb7812 */ /* 0x000fe400078ec0ff */
[----:B-1----:R-:W-:Y:S02]  /*1a470*/  LOP3.LUT R7, R0, 0xff, RZ, 0xc0, !PT ;  /* 0x000000ff00077812 */ /* 0x002fe400078ec0ff */
[----:B--2---:R-:W-:Y:S02]  /*1a480*/  F2FP.BF16.PACK_AB R8, R238, R240 ;  /* 0x000000f0ee08723e */ /* 0x004fe400000010ff */
[--C-:B------:R-:W-:Y:S02]  /*1a490*/  SHF.R.U32.HI R189, RZ, 0x10, R10.reuse ;  /* 0x00000010ffbd7819 */ /* 0x100fe4000001160a */
[----:B------:R1:W2:Y:S01]  /*1a4a0*/  MUFU.EX2 R236, R6 ;  /* 0x0000000600ec7308 */ /* 0x0002a20000000800 */
[----:B------:R-:W-:Y:S02]  /*1a4b0*/  SHF.R.U32.HI R188, RZ, 0x18, R10 ;  /* 0x00000018ffbc7819 */ /* 0x000fe4000001160a */
[----:B---3--:R-:W-:Y:S04]  /*1a4c0*/  LOP3.LUT R2, R0, 0xffff, RZ, 0xc0, !PT ;  /* 0x0000ffff00027812 */ /* 0x008fe800078ec0ff */
[----:B------:R-:W-:Y:S02]  /*1a4d0*/  SHF.R.U32.HI R4, RZ, 0x8, R2 ;  /* 0x00000008ff047819 */ /* 0x000fe40000011602 */
[----:B------:R-:W-:Y:S02]  /*1a4e0*/  SHF.R.U32.HI R2, RZ, 0x10, R0 ;  /* 0x00000010ff027819 */ /* 0x000fe40000011600 */
[----:B------:R-:W-:Y:S02]  /*1a4f0*/  PRMT R176, R7, 0x5410, R4 ;  /* 0x0000541007b07816 */ /* 0x000fe40000000004 */
[----:B------:R-:W-:Y:S02]  /*1a500*/  LOP3.LUT R4, R2, 0xff, RZ, 0xc0, !PT ;  /* 0x000000ff02047812 */ /* 0x000fe400078ec0ff */
[----:B------:R-:W-:Y:S01]  /*1a510*/  FSEL R2, R136, RZ, P3 ;  /* 0x000000ff88027208 */ /* 0x000fe20001800000 */
[--C-:B------:R-:W-:Y:S01]  /*1a520*/  HSET2.LE.AND R176, R176, R25.reuse, PT ;  /* 0x00000019b0b07233 */ /* 0x100fe20003803000 */
[----:B------:R-:W-:Y:S03]  /*1a530*/  SHF.R.U32.HI R7, RZ, 0x8, R14 ;  /* 0x00000008ff077819 */ /* 0x000fe6000001160e */
[----:B----4-:R-:W-:Y:S01]  /*1a540*/  FADD.FTZ R5, -R2, R3 ;  /* 0x0000000302057221 */ /* 0x010fe20000010100 */
[----:B------:R-:W-:Y:S01]  /*1a550*/  FSEL R2, R134, RZ, P1 ;  /* 0x000000ff86027208 */ /* 0x000fe20000800000 */
[----:B------:R-:W-:Y:S01]  /*1a560*/  FFMA.FTZ R3, R23, c[0x0][0x23c], -R183 ;  /* 0x00008f0017037a23 */ /* 0x000fe200000108b7 */
[----:B-1----:R-:W-:Y:S02]  /*1a570*/  SHF.R.U32.HI R6, RZ, 0x18, R0 ;  /* 0x00000018ff067819 */ /* 0x002fe40000011600 */
[----:B------:R-:W-:Y:S01]  /*1a580*/  FSEL R0, R135, RZ, P2 ;  /* 0x000000ff87007208 */ /* 0x000fe20001000000 */
[----:B------:R1:W3:Y:S01]  /*1a590*/  MUFU.EX2 R233, R3 ;  /* 0x0000000300e97308 */ /* 0x0002e20000000800 */
        /* <DEDUP_REMOVED lines=13> */
[----:B--2---:R-:W-:Y:S02]  /*1a670*/  F2FP.BF16.PACK_AB R178, R236, R237 ;  /* 0x000000edecb2723e */ /* 0x004fe400000010ff */
[----:B------:R-:W-:Y:S01]  /*1a680*/  LOP3.LUT R176, R176, R7, RZ, 0xc0, !PT ;  /* 0x00000007b0b07212 */ /* 0x000fe200078ec0ff */
[----:B-1----:R-:W-:Y:S01]  /*1a690*/  FADD.FTZ R3, -R2, R133 ;  /* 0x0000008502037221 */ /* 0x002fe20000010100 */
[----:B---3--:R-:W-:Y:S01]  /*1a6a0*/  F2FP.BF16.PACK_AB R179, R233, R234 ;  /* 0x000000eae9b3723e */ /* 0x008fe200000010ff */
        /* <DEDUP_REMOVED lines=36> */
[C---:B------:R-:W-:Y:S02]  /*1a8f0*/  FMUL.FTZ R35, R133.reuse, R171 ;  /* 0x000000ab85237220 */ /* 0x040fe40000410000 */
[C---:B------:R-:W-:Y:S01]  /*1a900*/  FMUL.FTZ R38, R133.reuse, R38 ;  /* 0x0000002685267220 */ /* 0x040fe20000410000 */
[----:B------:R-:W-:Y:S01]  /*1a910*/  LDSM.16.MT88.4 R168, [R203+0xa800] ;  /* 0x00a80000cba8783b */ /* 0x000fe20000004200 */
[C---:B------:R-:W-:Y:S02]  /*1a920*/  FMUL.FTZ R39, R133.reuse, R39 ;  /* 0x0000002785277220 */ /* 0x040fe40000410000 */
[C---:B------:R-:W-:Y:S03]  /*1a930*/  FMUL.FTZ R50, R133.reuse, R50 ;  /* 0x0000003285327220 */ /* 0x040fe60000410000 */
[C---:B------:R-:W-:Y:S02]  /*1a940*/  FMUL.FTZ R51, R133.reuse, R51 ;  /* 0x0000003385337220 */ /* 0x040fe40000410000 */
        /* <DEDUP_REMOVED lines=9> */
[----:B------:R-:W-:Y:S02]  /*1a9e0*/  IMAD.MOV.U32 R160, RZ, RZ, R25 ;  /* 0x000000ffffa07224 */ /* 0x000fe400078e0019 */
[C---:B------:R-:W-:Y:S02]  /*1a9f0*/  FMUL.FTZ R25, R3.reuse, R161 ;  /* 0x000000a103197220 */ /* 0x040fe40000410000 */
[C---:B------:R-:W-:Y:S01]  /*1aa00*/  FMUL.FTZ R28, R3.reuse, R164 ;  /* 0x000000a4031c7220 */ /* 0x040fe20000410000 */
[----:B------:R-:W2:Y:S01]  /*1aa10*/  LDL.LU R161, [R1+0x3c] ;  /* 0x00003c0001a17983 */ /* 0x000ea20000300800 */
[C---:B------:R-:W-:Y:S02]  /*1aa20*/  FMUL.FTZ R29, R3.reuse, R165 ;  /* 0x000000a5031d7220 */ /* 0x040fe40000410000 */
[C---:B------:R-:W-:Y:S01]  /*1aa30*/  FMUL.FTZ R40, R3.reuse, R40 ;  /* 0x0000002803287220 */ /* 0x040fe20000410000 */
[----:B------:R-:W3:Y:S01]  /*1aa40*/  LDL.LU R154, [R1+0x38] ;  /* 0x00003800019a7983 */ /* 0x000ee20000300800 */
[C---:B------:R-:W-:Y:S02]  /*1aa50*/  FMUL.FTZ R41, R3.reuse, R41 ;  /* 0x0000002903297220 */ /* 0x040fe40000410000 */
[C---:B------:R-:W-:Y:S02]  /*1aa60*/  FMUL.FTZ R44, R3.reuse, R44 ;  /* 0x0000002c032c7220 */ /* 0x040fe40000410000 */
[----:B------:R-:W-:Y:S02]  /*1aa70*/  FMUL.FTZ R45, R3, R45 ;  /* 0x0000002d032d7220 */ /* 0x000fe40000410000 */
[----:B------:R-:W-:Y:S02]  /*1aa80*/  FMUL.FTZ R55, R133, R55 ;  /* 0x0000003785377220 */ /* 0x000fe40000410000 */
[C---:B-1----:R-:W-:Y:S02]  /*1aa90*/  FMUL.FTZ R10, R0.reuse, R146 ;  /* 0x00000092000a7220 */ /* 0x042fe40000410000 */
[C---:B------:R-:W-:Y:S02]  /*1aaa0*/  FMUL.FTZ R11, R0.reuse, R147 ;  /* 0x00000093000b7220 */ /* 0x040fe40000410000 */
[----:B------:R-:W-:Y:S01]  /*1aab0*/  LDSM.16.MT88.4 R144, [R206+0xb000] ;  /* 0x00b00000ce90783b */ /* 0x000fe20000004200 */
[----:B------:R-:W-:Y:S02]  /*1aac0*/  IMAD.MOV.U32 R152, RZ, RZ, R228 ;  /* 0x000000ffff987224 */ /* 0x000fe400078e00e4 */
[----:B------:R-:W-:Y:S02]  /*1aad0*/  IMAD.MOV.U32 R153, RZ, RZ, R199 ;  /* 0x000000ffff997224 */ /* 0x000fe400078e00c7 */
[C---:B------:R-:W-:Y:S01]  /*1aae0*/  HMMA.16816.F32.BF16 R8, R176.reuse, R20, R8 ;  /* 0x00000014b008723c */ /* 0x040fe20000041808 */
[C---:B------:R-:W-:Y:S02]  /*1aaf0*/  FMUL.FTZ R14, R0.reuse, R150 ;  /* 0x00000096000e7220 */ /* 0x040fe40000410000 */
[----:B------:R-:W-:Y:S01]  /*1ab00*/  FMUL.FTZ R15, R0, R151 ;  /* 0x00000097000f7220 */ /* 0x000fe20000410000 */
[----:B------:R-:W-:Y:S01]  /*1ab10*/  PRMT R151, R138, 0x5410, R191 ;  /* 0x000054108a977816 */ /* 0x000fe200000000bf */
[----:B------:R-:W-:Y:S02]  /*1ab20*/  FMUL.FTZ R26, R0, R162 ;  /* 0x000000a2001a7220 */ /* 0x000fe40000410000 */
[C---:B------:R-:W-:Y:S02]  /*1ab30*/  FMUL.FTZ R20, R132.reuse, R156 ;  /* 0x0000009c84147220 */ /* 0x040fe40000410000 */
[----:B------:R-:W-:Y:S01]  /*1ab40*/  FMUL.FTZ R21, R132, R157 ;  /* 0x0000009d84157220 */ /* 0x000fe20000410000 */
[-C--:B------:R-:W-:Y:S02]  /*1ab50*/  HMMA.16816.F32.BF16 R12, R176, R22.reuse, R12 ;  /* 0x00000016b00c723c */ /* 0x080fe4000004180c */
[----:B------:R-:W-:Y:S01]  /*1ab60*/  PRMT R157, R187, 0x5410, R2 ;  /* 0x00005410bb9d7816 */ /* 0x000fe20000000002 */
[C---:B------:R-:W-:Y:S01]  /*1ab70*/  FMUL.FTZ R30, R0.reuse, R166 ;  /* 0x000000a6001e7220 */ /* 0x040fe20000410000 */
[----:B------:R-:W-:Y:S01]  /*1ab80*/  LOP3.LUT R2, R189, 0xff, RZ, 0xc0, !PT ;  /* 0x000000ffbd027812 */ /* 0x000fe200078ec0ff */
[C---:B------:R-:W-:Y:S02]  /*1ab90*/  FMUL.FTZ R31, R0.reuse, R167 ;  /* 0x000000a7001f7220 */ /* 0x040fe40000410000 */
[C---:B------:R-:W-:Y:S01]  /*1aba0*/  FMUL.FTZ R42, R0.reuse, R42 ;  /* 0x0000002a002a7220 */ /* 0x040fe20000410000 */
[C---:B------:R-:W-:Y:S01]  /*1abb0*/  HMMA.16816.F32.BF16 R16, R172.reuse, R22, R16 ;  /* 0x00000016ac10723c */ /* 0x040fe20000041810 */
[----:B------:R-:W-:Y:S03]  /*1abc0*/  IMAD.MOV.U32 R162, RZ, RZ, R27 ;  /* 0x000000ffffa27224 */ /* 0x000fe600078e001b */
[----:B------:R-:W-:Y:S01]  /*1abd0*/  FMUL.FTZ R27, R0, R163 ;  /* 0x000000a3001b7220 */ /* 0x000fe20000410000 */
[----:B------:R-:W-:Y:S01]  /*1abe0*/  PRMT R156, R2, 0x5410, R188 ;  /* 0x00005410029c7816 */ /* 0x000fe200000000bc */
[----:B------:R-:W-:Y:S01]  /*1abf0*/  FMUL.FTZ R43, R0, R43 ;  /* 0x0000002b002b7220 */ /* 0x000fe20000410000 */
[----:B------:R-:W-:Y:S01]  /*1ac00*/  LOP3.LUT R2, R184, 0xffff, RZ, 0xc0, !PT ;  /* 0x0000ffffb8027812 */ /* 0x000fe200078ec0ff */
[C---:B------:R-:W-:Y:S04]  /*1ac10*/  FMUL.FTZ R22, R133.reuse, R158 ;  /* 0x0000009e85167220 */ /* 0x040fe80000410000 */
[----:B------:R-:W-:Y:S01]  /*1ac20*/  FMUL.FTZ R23, R133, R159 ;  /* 0x0000009f85177220 */ /* 0x000fe20000410000 */
[----:B------:R-:W-:Y:S01]  /*1ac30*/  SHF.R.U32.HI R138, RZ, 0x8, R2 ;  /* 0x00000008ff8a7819 */ /* 0x000fe20000011602 */
[----:B------:R-:W-:Y:S02]  /*1ac40*/  IMAD.MOV.U32 R158, RZ, RZ, R153 ;  /* 0x000000ffff9e7224 */ /* 0x000fe400078e0099 */
[----:B------:R-:W-:Y:S02]  /*1ac50*/  IMAD.MOV.U32 R159, RZ, RZ, R152 ;  /* 0x000000ffff9f7224 */ /* 0x000fe400078e0098 */
[C---:B------:R-:W-:Y:S01]  /*1ac60*/  FMUL.FTZ R46, R0.reuse, R46 ;  /* 0x0000002e002e7220 */ /* 0x040fe20000410000 */
[-C--:B----4-:R-:W-:Y:S01]  /*1ac70*/  HMMA.16816.F32.BF16 R20, R172, R140.reuse, R20 ;  /* 0x0000008cac14723c */ /* 0x090fe20000041814 */
[C---:B------:R-:W-:Y:S02]  /*1ac80*/  FMUL.FTZ R47, R0.reuse, R47 ;  /* 0x0000002f002f7220 */ /* 0x040fe40000410000 */
        /* <DEDUP_REMOVED lines=10> */
[----:B------:R-:W-:Y:S02]  /*1ad30*/  FMUL.FTZ R65, R132, R65 ;  /* 0x0000004184417220 */ /* 0x000fe40000410000 */
[C---:B------:R-:W-:Y:S01]  /*1ad40*/  HMMA.16816.F32.BF16 R32, R172.reuse, R142, R32 ;  /* 0x0000008eac20723c */ /* 0x040fe20000041820 */
[----:B------:R-:W1:Y:S03]  /*1ad50*/  LDSM.16.MT88.4 R140, [R206+0xa000] ;  /* 0x00a00000ce8c783b */ /* 0x000e660000004200 */
[C---:B------:R-:W-:Y:S02]  /*1ad60*/  FMUL.FTZ R66, R133.reuse, R66 ;  /* 0x0000004285427220 */ /* 0x040fe40000410000 */
[----:B------:R-:W-:Y:S02]  /*1ad70*/  FMUL.FTZ R67, R133, R67 ;  /* 0x0000004385437220 */ /* 0x000fe40000410000 */
        /* <DEDUP_REMOVED lines=15> */
[C---:B------:R-:W-:Y:S01]  /*1ae70*/  FMUL.FTZ R91, R0.reuse, R91 ;  /* 0x0000005b005b7220 */ /* 0x040fe20000410000 */
[-C--:B-1----:R-:W-:Y:S01]  /*1ae80*/  HMMA.16816.F32.BF16 R36, R172, R140.reuse, R36 ;  /* 0x0000008cac24723c */ /* 0x082fe20000041824 */
        /* <DEDUP_REMOVED lines=56> */
[----:B------:R-:W-:Y:S01]  /*1b210*/  FMUL.FTZ R131, R133, R131 ;  /* 0x0000008385837220 */ /* 0x000fe20000410000 */
        /* <DEDUP_REMOVED lines=11> */
[----:B------:R-:W-:Y:S02]  /*1b2d0*/  FFMA.FTZ R2, R197, c[0x0][0x23c], -R181 ;  /* 0x00008f00c5027a23 */ /* 0x000fe400000108b5 */
[----:B------:R-:W-:Y:S02]  /*1b2e0*/  FFMA.FTZ R138, R245, c[0x0][0x23c], -R180 ;  /* 0x00008f00f58a7a23 */ /* 0x000fe400000108b4 */
[----:B------:R4:W-:Y:S03]  /*1b2f0*/  MUFU.EX2 R228, R2 ;  /* 0x0000000200e47308 */ /* 0x0009e60000000800 */
[----:B--2---:R-:W-:Y:S02]  /*1b300*/  FFMA.FTZ R231, R133, R161, R231 ;  /* 0x000000a185e77223 */ /* 0x004fe400000100e7 */
[----:B---3--:R-:W-:Y:S02]  /*1b310*/  FFMA.FTZ R232, R132, R154, R232 ;  /* 0x0000009a84e87223 */ /* 0x008fe400000100e8 */
[----:B------:R-:W-:Y:S01]  /*1b320*/  LDSM.16.MT88.4 R152, [R201+0xa800] ;  /* 0x00a80000c998783b */ /* 0x000fe20000004200 */
[----:B----4-:R-:W-:Y:S02]  /*1b330*/  FFMA.FTZ R2, R196, c[0x0][0x23c], -R181 ;  /* 0x00008f00c4027a23 */ /* 0x010fe400000108b5 */
[----:B------:R2:W-:Y:S01]  /*1b340*/  MUFU.EX2 R196, R138 ;  /* 0x0000008a00c47308 */ /* 0x0005e20000000800 */
[-C--:B-1----:R-:W-:Y:S09]  /*1b350*/  HMMA.16816.F32.BF16 R84, R172, R140.reuse, R84 ;  /* 0x0000008cac54723c */ /* 0x082ff20000041854 */
[----:B------:R1:W-:Y:S01]  /*1b360*/  MUFU.EX2 R230, R2 ;  /* 0x0000000200e67308 */ /* 0x0003e20000000800 */
[C---:B------:R-:W-:Y:S07]  /*1b370*/  HMMA.16816.F32.BF16 R88, R176.reuse, R140, R88 ;  /* 0x0000008cb058723c */ /* 0x040fee0000041858 */
[----:B------:R-:W-:Y:S01]  /*1b380*/  LOP3.LUT R141, R185, 0xff, RZ, 0xc0, !PT ;  /* 0x000000ffb98d7812 */ /* 0x000fe200078ec0ff */
[-C--:B------:R-:W-:Y:S01]  /*1b390*/  HMMA.16816.F32.BF16 R92, R176, R142.reuse, R92 ;  /* 0x0000008eb05c723c */ /* 0x080fe2000004185c */
[----:B--2---:R-:W-:Y:S07]  /*1b3a0*/  FFMA.FTZ R138, R242, c[0x0][0x23c], -R182 ;  /* 0x00008f00f28a7a23 */ /* 0x004fee00000108b6 */
[C---:B------:R-:W-:Y:S01]  /*1b3b0*/  HMMA.16816.F32.BF16 R96, R172.reuse, R142, R96 ;  /* 0x0000008eac60723c */ /* 0x040fe20000041860 */
[----:B-1----:R-:W-:Y:S02]  /*1b3c0*/  FFMA.FTZ R2, R194, c[0x0][0x23c], -R180 ;  /* 0x00008f00c2027a23 */ /* 0x002fe400000108b4 */
[----:B------:R1:W-:Y:S05]  /*1b3d0*/  MUFU.EX2 R194, R138 ;  /* 0x0000008a00c27308 */ /* 0x0003ea0000000800 */
[-C--:B------:R-:W-:Y:S08]  /*1b3e0*/  HMMA.16816.F32.BF16 R100, R172, R144.reuse, R100 ;  /* 0x00000090ac64723c */ /* 0x080ff00000041864 */
[C---:B------:R-:W-:Y:S01]  /*1b3f0*/  HMMA.16816.F32.BF16 R104, R176.reuse, R144, R104 ;  /* 0x00000090b068723c */ /* 0x040fe20000041868 */
[----:B------:R2:W-:Y:S07]  /*1b400*/  MUFU.EX2 R199, R2 ;  /* 0x0000000200c77308 */ /* 0x0005ee0000000800 */
[-C--:B------:R-:W-:Y:S01]  /*1b410*/  HMMA.16816.F32.BF16 R108, R176, R146.reuse, R108 ;  /* 0x00000092b06c723c */ /* 0x080fe2000004186c */
[----:B-1----:R-:W-:Y:S07]  /*1b420*/  FFMA.FTZ R138, R239, c[0x0][0x23c], -R182 ;  /* 0x00008f00ef8a7a23 */ /* 0x002fee00000108b6 */
[C---:B------:R-:W-:Y:S01]  /*1b430*/  HMMA.16816.F32.BF16 R112, R172.reuse, R146, R112 ;  /* 0x00000092ac70723c */ /* 0x040fe20000041870 */
[----:B------:R1:W-:Y:S03]  /*1b440*/  MUFU.EX2 R191, R138 ;  /* 0x0000008a00bf7308 */ /* 0x0003e60000000800 */
[--C-:B--2---:R-:W-:Y:S02]  /*1b450*/  FFMA.FTZ R2, R195, c[0x0][0x23c], -R180.reuse ;  /* 0x00008f00c3027a23 */ /* 0x104fe400000108b4 */
[----:B------:R-:W-:Y:S05]  /*1b460*/  FFMA.FTZ R180, R198, c[0x0][0x23c], -R180 ;  /* 0x00008f00c6b47a23 */ /* 0x000fea00000108b4 */
[----:B------:R2:W-:Y:S10]  /*1b470*/  MUFU.EX2 R229, R2 ;  /* 0x0000000200e57308 */ /* 0x0005f40000000800 */
[----:B------:R3:W4:Y:S01]  /*1b480*/  MUFU.EX2 R195, R180 ;  /* 0x000000b400c37308 */ /* 0x0007220000000800 */
[----:B-1----:R-:W-:Y:S01]  /*1b490*/  SHF.R.U32.HI R138, RZ, 0x18, R185 ;  /* 0x00000018ff8a7819 */ /* 0x002fe200000116b9 */
[--C-:B--2---:R-:W-:Y:S02]  /*1b4a0*/  FFMA.FTZ R2, R247, c[0x0][0x23c], -R181.reuse ;  /* 0x00008f00f7027a23 */ /* 0x104fe400000108b5 */
[----:B------:R-:W-:Y:S06]  /*1b4b0*/  FFMA.FTZ R181, R246, c[0x0][0x23c], -R181 ;  /* 0x00008f00f6b57a23 */ /* 0x000fec00000108b5 */
[----:B------:R1:W-:Y:S01]  /*1b4c0*/  MUFU.EX2 R198, R2 ;  /* 0x0000000200c67308 */ /* 0x0003e20000000800 */
[----:B------:R-:W-:Y:S02]  /*1b4d0*/  IMAD.MOV.U32 R247, RZ, RZ, R159 ;  /* 0x000000fffff77224 */ /* 0x000fe400078e009f */
[----:B------:R-:W-:Y:S01]  /*1b4e0*/  IMAD.MOV.U32 R246, RZ, RZ, R158 ;  /* 0x000000fffff67224 */ /* 0x000fe200078e009e */
[--C-:B---3--:R-:W-:Y:S01]  /*1b4f0*/  HSET2.LE.AND R180, R150, R160.reuse, PT ;  /* 0x000000a096b47233 */ /* 0x108fe20003803000 */
[----:B----4-:R-:W-:Y:S05]  /*1b500*/  F2FP.BF16.PACK_AB R132, R195, R196 ;  /* 0x000000c4c384723e */ /* 0x010fea00000010ff */
[----:B------:R2:W-:Y:S01]  /*1b510*/  MUFU.EX2 R197, R181 ;  /* 0x000000b500c57308 */ /* 0x0005e20000000800 */
[----:B-1----:R-:W-:Y:S04]  /*1b520*/  LOP3.LUT R2, R185, 0xffff, RZ, 0xc0, !PT ;  /* 0x0000ffffb9027812 */ /* 0x002fe800078ec0ff */
[----:B------:R-:W-:Y:S01]  /*1b530*/  SHF.R.U32.HI R140, RZ, 0x8, R2 ;  /* 0x00000008ff8c7819 */ /* 0x000fe20000011602 */
[--C-:B------:R-:W-:Y:S02]  /*1b540*/  FFMA.FTZ R2, R248, c[0x0][0x23c], -R182.reuse ;  /* 0x00008f00f8027a23 */ /* 0x100fe400000108b6 */
[----:B------:R-:W-:Y:S01]  /*1b550*/  FFMA.FTZ R182, R193, c[0x0][0x23c], -R182 ;  /* 0x00008f00c1b67a23 */ /* 0x000fe200000108b6 */
[----:B------:R-:W-:Y:S01]  /*1b560*/  PRMT R148, R141, 0x5410, R140 ;  /* 0x000054108d947816 */ /* 0x000fe2000000008c */
[----:B------:R1:W3:Y:S01]  /*1b570*/  MUFU.EX2 R193, R2 ;  /* 0x0000000200c17308 */ /* 0x0002e20000000800 */
[----:B------:R-:W4:Y:S01]  /*1b580*/  LDSM.16.MT88.4 R140, [R205+0xb000] ;  /* 0x00b00000cd8c783b */ /* 0x000f220000004200 */
[--C-:B--2---:R-:W-:Y:S05]  /*1b590*/  HSET2.LE.AND R181, R149, R160.reuse, PT ;  /* 0x000000a095b57233 */ /* 0x104fea0003803000 */
[----:B------:R-:W-:Y:S03]  /*1b5a0*/  LOP3.LUT R181, R181, R132, RZ, 0xc0, !PT ;  /* 0x00000084b5b57212 */ /* 0x000fe600078ec0ff */
[----:B------:R2:W5:Y:S01]  /*1b5b0*/  MUFU.EX2 R189, R182 ;  /* 0x000000b600bd7308 */ /* 0x0005620000000800 */
[--C-:B-1----:R-:W-:Y:S01]  /*1b5c0*/  FFMA.FTZ R2, R235, c[0x0][0x23c], -R183.reuse ;  /* 0x00008f00eb027a23 */ /* 0x102fe200000108b7 */
[----:B---3--:R-:W-:Y:S01]  /*1b5d0*/  F2FP.BF16.PACK_AB R133, R193, R194 ;  /* 0x000000c2c185723e */ /* 0x008fe200000010ff */
[----:B------:R-:W3:Y:S07]  /*1b5e0*/  LDL.LU R235, [R1+0x44] ;  /* 0x0000440001eb7983 */ /* 0x000eee0000300800 */
[----:B------:R1:W-:Y:S01]  /*1b5f0*/  MUFU.EX2 R190, R2 ;  /* 0x0000000200be7308 */ /* 0x0003e20000000800 */
[--C-:B--2---:R-:W-:Y:S01]  /*1b600*/  HSET2.LE.AND R182, R162, R160.reuse, PT ;  /* 0x000000a0a2b67233 */ /* 0x104fe20003803000 */
[----:B-----5:R-:W-:Y:S01]  /*1b610*/  F2FP.BF16.PACK_AB R132, R189, R191 ;  /* 0x000000bfbd84723e */ /* 0x020fe200000010ff */
[-C--:B----4-:R-:W-:Y:S08]  /*1b620*/  HMMA.16816.F32.BF16 R116, R172, R140.reuse, R116 ;  /* 0x0000008cac74723c */ /* 0x090ff00000041874 */
[C---:B------:R-:W-:Y:S01]  /*1b630*/  HMMA.16816.F32.BF16 R120, R176.reuse, R140, R120 ;  /* 0x0000008cb078723c */ /* 0x040fe20000041878 */
[----:B-1----:R-:W-:Y:S07]  /*1b640*/  FFMA.FTZ R2, R192, c[0x0][0x23c], -R183 ;  /* 0x00008f00c0027a23 */ /* 0x002fee00000108b7 */
        /* <DEDUP_REMOVED lines=20> */
[----:B----4-:R-:W-:Y:S04]  /*1b790*/  F2FP.BF16.PACK_AB R2, R230, R228 ;  /* 0x000000e4e602723e */ /* 0x010fe800000010ff */
        /* <DEDUP_REMOVED lines=15> */
[----:B------:R-:W4:Y:S07]  /*1b890*/  LDSM.16.MT88.4 R8, [R203+0xb800] ;  /* 0x00b80000cb08783b */ /* 0x000f2e0000004200 */
        /* <DEDUP_REMOVED lines=19> */
[C---:B------:R-:W-:Y:S07]  /*1b9d0*/  HMMA.16816.F32.BF16 R80, R180.reuse, R6, R80 ;  /* 0x00000006b450723c */ /* 0x040fee0000041850 */
[----:B------:R-:W-:Y:S01]  /*1b9e0*/  FADD.FTZ R6, R249, R231 ;  /* 0x000000e7f9067221 */ /* 0x000fe20000010000 */
[-C--:B----4-:R-:W-:Y:S08]  /*1b9f0*/  HMMA.16816.F32.BF16 R84, R180, R8.reuse, R84 ;  /* 0x00000008b454723c */ /* 0x090ff00000041854 */
[C---:B------:R-:W-:Y:S08]  /*1ba00*/  HMMA.16816.F32.BF16 R88, R172.reuse, R8, R88 ;  /* 0x00000008ac58723c */ /* 0x040ff00000041858 */
[-C--:B------:R-:W-:Y:S01]  /*1ba10*/  HMMA.16816.F32.BF16 R92, R172, R10.reuse, R92 ;  /* 0x0000000aac5c723c */ /* 0x080fe2000004185c */
[----:B---3--:R-:W-:Y:S07]  /*1ba20*/  FFMA.FTZ R3, R3, R235, R244 ;  /* 0x000000eb03037223 */ /* 0x008fee00000100f4 */
        /* <DEDUP_REMOVED lines=9> */
[----:B------:R-:W-:Y:S07]  /*1bac0*/  FADD.FTZ R2, R196, R2 ;  /* 0x00000002c4027221 */ /* 0x000fee0000010000 */
        /* <DEDUP_REMOVED lines=27> */
[----:B------:R-:W-:Y:S03]  /*1bc80*/  FADD.FTZ R0, R188, R0 ;  /* 0x00000000bc007221 */ /* 0x000fe60000010000 */
[----:B------:R2:W-:Y:S01]  /*1bc90*/  STL [R1+0x44], R2 ;  /* 0x0000440201007387 */ /* 0x0005e20000100800 */
[----:B------:R-:W-:Y:S05]  /*1bca0*/  FADD.FTZ R0, R139, R0 ;  /* 0x000000008b007221 */ /* 0x000fea0000010000 */
[----:B------:R2:W-:Y:S01]  /*1bcb0*/  STL [R1+0x40], R0 ;  /* 0x0000400001007387 */ /* 0x0005e20000100800 */
[----:B-1----:R-:W-:Y:S01]  /*1bcc0*/  IMAD.MOV.U32 R3, RZ, RZ, R136 ;  /* 0x000000ffff037224 */ /* 0x002fe200078e0088 */
[----:B--2---:R-:W-:-:S05]  /*1bcd0*/  @P0 BRA `(.L_x_1995) ;  /* 0xffffc49000000947 */ /* 0x004fca000383ffff */
.L_x_1994:
        /* <DEDUP_REMOVED lines=18> */
[----:B------:R-:W-:Y:S01]  /*1be00*/  LEA.HI R174, R176, R175, RZ, 0x2 ;  /* 0x000000afb0ae7211 */ /* 0x000fe200078f10ff */
[----:B------:R-:W1:Y:S01]  /*1be10*/  S2UR UR10, SR_CTAID.X ;  /* 0x00000000000a79c3 */ /* 0x000e620000002500 */
[----:B------:R-:W-:Y:S02]  /*1be20*/  ULDC.64 UR4, c[0x0][0x1e0] ;  /* 0x0000780000047ab9 */ /* 0x000fe40000000a00 */
[----:B------:R-:W-:Y:S01]  /*1be30*/  SHF.R.S32.HI R25, RZ, 0x2, R174 ;  /* 0x00000002ff197819 */ /* 0x000fe200000114ae */
[----:B------:R-:W-:-:S02]  /*1be40*/  UISETP.EQ.AND UP2, UPT, UR11, URZ, UP2 ;  /* 0x0000003f0b00728c */ /* 0x000fc40009742270 */
[----:B------:R-:W-:Y:S02]  /*1be50*/  @!UP4 UIMAD UR12, UR12, UR4, URZ ;  /* 0x000000040c0cc2a4 */ /* 0x000fe4000f8e023f */
[----:B------:R-:W3:Y:S01]  /*1be60*/  S2UR UR11, SR_CTAID.Z ;  /* 0x00000000000b79c3 */ /* 0x000ee20000002700 */
[----:B------:R-:W-:Y:S02]  /*1be70*/  ULDC UR9, c[0x0][0x214] ;  /* 0x0000850000097ab9 */ /* 0x000fe40000000800 */
        /* <DEDUP_REMOVED lines=31> */
[----:B-1----:R-:W-:-:S03]  /*1c070*/  FADD.FTZ R2, R2, R5 ;  /* 0x0000000502027221 */ /* 0x002fc60000010000 */
[----:B------:R-:W-:Y:S04]  /*1c080*/  SHFL.BFLY PT, R5, R7, 0x2, 0x1f ;  /* 0x0c401f0007057f89 */ /* 0x000fe800000e0000 */
[----:B------:R-:W1:Y:S01]  /*1c090*/  SHFL.BFLY PT, R6, R2, 0x1, 0x1f ;  /* 0x0c201f0002067f89 */ /* 0x000e6200000e0000 */
[----:B--2---:R-:W-:-:S05]  /*1c0a0*/  FADD.FTZ R0, R0, R4 ;  /* 0x0000000400007221 */ /* 0x004fca0000010000 */
[----:B------:R-:W2:Y:S01]  /*1c0b0*/  SHFL.BFLY PT, R4, R0, 0x1, 0x1f ;  /* 0x0c201f0000047f89 */ /* 0x000ea200000e0000 */
[----:B-1----:R-:W-:Y:S02]  /*1c0c0*/  FADD.FTZ R133, R2, R6 ;  /* 0x0000000602857221 */ /* 0x002fe40000010000 */
[----:B------:R-:W-:Y:S01]  /*1c0d0*/  FADD.FTZ R2, R3, R8 ;  /* 0x0000000803027221 */ /* 0x000fe20000010000 */
[----:B------:R-:W-:Y:S02]  /*1c0e0*/  MOV R3, 0x3f800000 ;  /* 0x3f80000000037802 */ /* 0x000fe40000000f00 */
[----:B------:R-:W-:Y:S01]  /*1c0f0*/  FSETP.NE.FTZ.AND P6, PT, R133, RZ, PT ;  /* 0x000000ff8500720b */ /* 0x000fe20003fd5000 */
[----:B--2---:R-:W-:Y:S01]  /*1c100*/  FADD.FTZ R132, R0, R4 ;  /* 0x0000000400847221 */ /* 0x004fe20000010000 */
[----:B------:R-:W1:Y:S01]  /*1c110*/  SHFL.BFLY PT, R6, R2, 0x1, 0x1f ;  /* 0x0c201f0002067f89 */ /* 0x000e6200000e0000 */
[----:B------:R-:W-:Y:S01]  /*1c120*/  FADD.FTZ R4, R5, R7 ;  /* 0x0000000705047221 */ /* 0x000fe20000010000 */
[----:B------:R-:W-:-:S02]  /*1c130*/  MOV R0, 0x3f800000 ;  /* 0x3f80000000007802 */ /* 0x000fc40000000f00 */
[----:B------:R-:W-:Y:S02]  /*1c140*/  SHF.R.S32.HI R5, RZ, 0x1f, R174 ;  /* 0x0000001fff057819 */ /* 0x000fe400000114ae */
[----:B------:R-:W2:Y:S01]  /*1c150*/  SHFL.BFLY PT, R7, R4, 0x1, 0x1f ;  /* 0x0c201f0004077f89 */ /* 0x000ea200000e0000 */
[----:B------:R-:W-:Y:S02]  /*1c160*/  FSETP.NE.FTZ.AND P5, PT, R132, RZ, PT ;  /* 0x000000ff8400720b */ /* 0x000fe40003fb5000 */
[----:B------:R-:W-:Y:S02]  /*1c170*/  LEA.HI R5, R5, R25, RZ, 0x3 ;  /* 0x0000001905057211 */ /* 0x000fe400078f18ff */
[----:B------:R-:W3:Y:S02]  /*1c180*/  @P6 MUFU.RCP R0, R133 ;  /* 0x0000008500006308 */ /* 0x000ee40000001000 */
[----:B------:R-:W-:-:S04]  /*1c190*/  LOP3.LUT R5, R5, 0xfffffff8, RZ, 0xc0, !PT ;  /* 0xfffffff805057812 */ /* 0x000fc800078ec0ff */
[----:B------:R-:W-:-:S03]  /*1c1a0*/  IADD3 R25, R25, -R5, RZ ;  /* 0x8000000519197210 */ /* 0x000fc60007ffe0ff */
[----:B------:R-:W4:Y:S01]  /*1c1b0*/  @P5 MUFU.RCP R3, R132 ;  /* 0x0000008400035308 */ /* 0x000f220000001000 */
[----:B-1----:R-:W-:Y:S01]  /*1c1c0*/  FADD.FTZ R139, R2, R6 ;  /* 0x00000006028b7221 */ /* 0x002fe20000010000 */
[----:B------:R-:W-:Y:S01]  /*1c1d0*/  MOV R2, 0x3f800000 ;  /* 0x3f80000000027802 */ /* 0x000fe20000000f00 */
[----:B---3--:R-:W-:-:S03]  /*1c1e0*/  FMUL.FTZ R0, R0, c[0x0][0x2dc] ;  /* 0x0000b70000007a20 */ /* 0x008fc60000410000 */
[----:B------:R-:W-:Y:S01]  /*1c1f0*/  FSETP.NE.FTZ.AND P4, PT, R139, RZ, PT ;  /* 0x000000ff8b00720b */ /* 0x000fe20003f95000 */
[----:B--2---:R-:W-:Y:S02]  /*1c200*/  FADD.FTZ R138, R4, R7 ;  /* 0x00000007048a7221 */ /* 0x004fe40000010000 */
[C---:B------:R-:W-:Y:S02]  /*1c210*/  FMUL.FTZ R5, R0.reuse, R141 ;  /* 0x0000008d00057220 */ /* 0x040fe40000410000 */
[----:B------:R-:W-:Y:S01]  /*1c220*/  FMUL.FTZ R10, R0, R157 ;  /* 0x0000009d000a7220 */ /* 0x000fe20000410000 */
[----:B------:R-:W-:Y:S01]  /*1c230*/  FSETP.NE.FTZ.AND P3, PT, R138, RZ, PT ;  /* 0x000000ff8a00720b */ /* 0x000fe20003f75000 */
[C---:B------:R-:W-:Y:S02]  /*1c240*/  FMUL.FTZ R13, R0.reuse, R169 ;  /* 0x000000a9000d7220 */ /* 0x040fe40000410000 */
[C---:B------:R-:W-:Y:S01]  /*1c250*/  FMUL.FTZ R140, R0.reuse, R140 ;  /* 0x0000008c008c7220 */ /* 0x040fe20000410000 */
[----:B------:R-:W-:Y:S01]  /*1c260*/  R2P PR, R25, 0x6 ;  /* 0x0000000619007804 */ /* 0x000fe20000000000 */
[----:B------:R-:W-:-:S02]  /*1c270*/  FMUL.FTZ R152, R0, R152 ;  /* 0x0000009800987220 */ /* 0x000fc40000410000 */
[C---:B------:R-:W-:Y:S01]  /*1c280*/  FMUL.FTZ R153, R0.reuse, R153 ;  /* 0x0000009900997220 */ /* 0x040fe20000410000 */
[----:B------:R-:W1:Y:S01]  /*1c290*/  @P4 MUFU.RCP R2, R139 ;  /* 0x0000008b00024308 */ /* 0x000e620000001000 */
[C---:B------:R-:W-:Y:S01]  /*1c2a0*/  FMUL.FTZ R156, R0.reuse, R156 ;  /* 0x0000009c009c7220 */ /* 0x040fe20000410000 */
[----:B------:R-:W-:Y:S01]  /*1c2b0*/  F2FP.BF16.PACK_AB R5, R5, R140 ;  /* 0x0000008c0505723e */ /* 0x000fe200000010ff */
        /* <DEDUP_REMOVED lines=92> */
[----:B------:R-:W-:Y:S01]  /*1c880*/  FMUL.FTZ R7, R0, R147 ;  /* 0x0000009300077220 */ /* 0x000fe20000410000 */
        /* <DEDUP_REMOVED lines=258> */
.L_x_1999:
[----:B---34-:R-:W-:Y:S05]  /*1d8b0*/  BSYNC B0 ;  /* 0x0000000000007941 */ /* 0x018fea0003800000 */
.L_x_1998:
        /* <DEDUP_REMOVED lines=31> */
.L_x_2001:
[----:B---3--:R-:W-:Y:S05]  /*1dab0*/  BSYNC B0 ;  /* 0x0000000000007941 */ /* 0x008fea0003800000 */
.L_x_2000:
        /* <DEDUP_REMOVED lines=18> */
.L_x_2003:
[----:B------:R-:W-:Y:S05]  /*1dbe0*/  BSYNC B0 ;  /* 0x0000000000007941 */ /* 0x000fea0003800000 */
.L_x_2002:
        /* <DEDUP_REMOVED lines=18> */
.L_x_2005:
[----:B------:R-:W-:Y:S05]  /*1dd10*/  BSYNC B0 ;  /* 0x0000000000007941 */ /* 0x000fea0003800000 */
.L_x_2004:
        /* <DEDUP_REMOVED lines=18> */
.L_x_2007:
[----:B------:R-:W-:Y:S05]  /*1de40*/  BSYNC B0 ;  /* 0x0000000000007941 */ /* 0x000fea0003800000 */
.L_x_2006:
        /* <DEDUP_REMOVED lines=18> */
.L_x_2009:
[----:B------:R-:W-:Y:S05]  /*1df70*/  BSYNC B0 ;  /* 0x0000000000007941 */ /* 0x000fea0003800000 */
.L_x_2008:
        /* <DEDUP_REMOVED lines=18> */
.L_x_2011:
[----:B------:R-:W-:Y:S05]  /*1e0a0*/  BSYNC B0 ;  /* 0x0000000000007941 */ /* 0x000fea0003800000 */
.L_x_2010:
        /* <DEDUP_REMOVED lines=18> */
.L_x_2013:
[----:B------:R-:W-:Y:S05]  /*1e1d0*/  BSYNC B0 ;  /* 0x0000000000007941 */ /* 0x000fea0003800000 */
.L_x_2012:
        /* <DEDUP_REMOVED lines=19> */
.L_x_2014:
        /* <DEDUP_REMOVED lines=15> */
.L_x_2406:


//--------------------- .text._ZN5flash16flash_fwd_kernelI23Flash_fwd_kernel_traitsILi128ELi128ELi32ELi4ELb0ELb0EN7cutlass10bfloat16_tE19Flash_kernel_traitsILi128ELi128ELi32ELi4ES3_EELb1ELb0ELb1ELb0ELb0ELb0ELb0ELb1EEEvNS_16Flash_fwd_paramsE --------------------------
	.section	.text._ZN5flash16flash_fwd_kernelI23Flash_fwd_kernel_traitsILi128ELi128ELi32ELi4ELb0ELb0EN7cutlass10bfloat16_tE19Flash_kernel_traitsILi128ELi128ELi32ELi4ES3_EELb1ELb0ELb1ELb0ELb0ELb0ELb0ELb1EEEvNS_16Flash_fwd_paramsE,"ax",@progbits
	.sectioninfo	@"SHI_REGISTERS=255"
	.align	128
        .global         _ZN5flash16flash_fwd_kernelI23Flash_fwd_kernel_traitsILi128ELi128ELi32ELi4ELb0ELb0EN7cutlass10bfloat16_tE19Flash_kernel_traitsILi128ELi128ELi32ELi4ES3_EELb1ELb0ELb1ELb0ELb0ELb0ELb0ELb1EEEvNS_16Flash_fwd_paramsE
        .type           _ZN5flash16flash_fwd_kernelI23Flash_fwd_kernel_traitsILi128ELi128ELi32ELi4ELb0ELb0EN7cutlass10bfloat16_tE19Flash_kernel_traitsILi128ELi128ELi32ELi4ES3_EELb1ELb0ELb1ELb0ELb0ELb0ELb0ELb1EEEvNS_16Flash_fwd_paramsE,@function
        .size           _ZN5flash16flash_fwd_kernelI23Flash_fwd_kernel_traitsILi128ELi128ELi32ELi4ELb0ELb0EN7cutlass10bfloat16_tE19Flash_kernel_traitsILi128ELi128ELi32ELi4ES3_EELb1ELb0ELb1ELb0ELb0ELb0ELb0ELb1EEEvNS_16Flash_fwd_paramsE,(.L_x_2407 - _ZN5flash16flash_fwd_kernelI23Flash_fwd_kernel_traitsILi128ELi128ELi32ELi4ELb0ELb0EN7cutlass10bfloat16_tE19Flash_kernel_traitsILi128ELi128ELi32ELi4ES3_EELb1ELb0ELb1ELb0ELb0ELb0ELb0ELb1EEEvNS_16Flash_fwd_paramsE)
        .other          _ZN5flash16flash_fwd_kernelI23Flash_fwd_kernel_traitsILi128ELi128ELi32ELi4ELb0ELb0EN7cutlass10bfloat16_tE19Flash_kernel_traitsILi128ELi128ELi32ELi4ES3_EELb1ELb0ELb1ELb0ELb0ELb0ELb0ELb1EEEvNS_16Flash_fwd_paramsE,@"STO_CUDA_ENTRY STV_DEFAULT"
_ZN5flash16flash_fwd_kernelI23Flash_fwd_kernel_traitsILi128ELi128ELi32ELi4ELb0ELb0EN7cutlass10bfloat16_tE19Flash_kernel_traitsILi128ELi128ELi32ELi4ES3_EELb1ELb0ELb1ELb0ELb0ELb0ELb0ELb1EEEvNS_16Flash_fwd_paramsE:
.text._ZN5flash16flash_fwd_kernelI23Flash_fwd_kernel_traitsILi128ELi128ELi32ELi4ELb0ELb0EN7cutlass10bfloat16_tE19Flash_kernel_traitsILi128ELi128ELi32ELi4ES3_EELb1ELb0ELb1ELb0ELb0ELb0ELb0ELb1EEEvNS_16Flash_fwd_paramsE:
        /* <DEDUP_REMOVED lines=12> */
[----:B------:R-:W-:-:S06]  /*00c0*/  ULDC.64 UR4, c[0x0][0x240] ;  /* 0x0000900000047ab9 */ /* 0x000fcc0000000a00 */
[----:B------:R-:W1:Y:S01]  /*00d0*/  S2UR UR12, SR_CTAID.Y ;  /* 0x00000000000c79c3 */ /* 0x000e620000002600 */
[----:B------:R3:W4:Y:S07]  /*00e0*/  @P2 LDG.E.64 R4, [R2.64] ;  /* 0x0000001c02042981 */ /* 0x00072e000c1e1b00 */
[----:B------:R-:W1:Y:S01]  /*00f0*/  S2UR UR6, SR_CTAID.Z ;  /* 0x00000000000679c3 */ /* 0x000e620000002700 */
[----:B------:R-:W-:Y:S02]  /*0100*/  UMOV UR23, 0x4 ;  /* 0x0000000400177882 */ /* 0x000fe40000000000 */
[----:B------:R-:W-:-:S02]  /*0110*/  ULDC.64 UR10, c[0x0][0x240] ;  /* 0x00009000000a7ab9 */ /* 0x000fc40000000a00 */
[----:B------:R-:W-:Y:S01]  /*0120*/  ULDC.64 UR8, c[0x0][0x248] ;  /* 0x0000920000087ab9 */ /* 0x000fe20000000a00 */
[----:B---3--:R-:W-:Y:S01]  /*0130*/  @P2 MOV R2, R7 ;  /* 0x0000000700022202 */ /* 0x008fe20000000f00 */
[----:B------:R-:W-:-:S06]  /*0140*/  @P2 IMAD.MOV.U32 R3, RZ, RZ, R8 ;  /* 0x000000ffff032224 */ /* 0x000fcc00078e0008 */
[----:B------:R-:W3:Y:S01]  /*0150*/  @P2 LDG.E.64 R2, [R2.64] ;  /* 0x0000001c02022981 */ /* 0x000ee2000c1e1b00 */
[----:B-1----:R-:W-:Y:S02]  /*0160*/  ULOP3.LUT UR7, UR6, UR26, UR12, 0xfe, !UPT ;  /* 0x0000001a06077292 */ /* 0x002fe4000f8efe0c */
[----:B------:R-:W-:Y:S02]  /*0170*/  UISETP.NE.U32.AND UP2, UPT, URZ, UR4, UPT ;  /* 0x000000043f00728c */ /* 0x000fe4000bf45070 */
[----:B------:R-:W-:Y:S02]  /*0180*/  UIMAD.WIDE UR10, UR12, UR23, UR10 ;  /* 0x000000170c0a72a5 */ /* 0x000fe4000f8e020a */
[----:B--2---:R-:W-:Y:S01]  /*0190*/  LOP3.LUT P3, RZ, R22, UR7, RZ, 0xfc, !PT ;  /* 0x0000000716ff7c12 */ /* 0x004fe2000f86fcff */
[----:B------:R-:W-:Y:S02]  /*01a0*/  UISETP.NE.AND.EX UP2, UPT, URZ, UR5, UPT, UP2 ;  /* 0x000000053f00728c */ /* 0x000fe4000bf45320 */
[----:B------:R-:W-:-:S02]  /*01b0*/  ULDC.U8 UR7, c[0x0][0x312] ;  /* 0x0000c48000077ab9 */ /* 0x000fc40000000000 */
[----:B------:R-:W-:Y:S02]  /*01c0*/  ULDC.64 UR4, c[0x0][0x250] ;  /* 0x0000940000047ab9 */ /* 0x000fe40000000a00 */
[----:B------:R-:W-:Y:S01]  /*01d0*/  PLOP3.LUT P0, PT, PT, PT, UP2, 0x80, 0x0 ;  /* 0x000000000000781c */ /* 0x000fe20003f0f028 */
[----:B------:R-:W-:Y:S02]  /*01e0*/  UISETP.NE.U32.AND UP0, UPT, URZ, UR4, UPT ;  /* 0x000000043f00728c */ /* 0x000fe4000bf05070 */
[----:B------:R-:W-:Y:S02]  /*01f0*/  UISETP.NE.AND UP3, UPT, UR7, URZ, UPT ;  /* 0x0000003f0700728c */ /* 0x000fe4000bf65270 */
[----:B------:R-:W-:Y:S01]  /*0200*/  UISETP.EQ.U32.AND UP1, UPT, URZ, UR8, UPT ;  /* 0x000000083f00728c */ /* 0x000fe2000bf22070 */
[----:B------:R-:W-:Y:S01]  /*0210*/  @!P3 IMAD.MOV.U32 R10, RZ, RZ, c[0x0][0x308] ;  /* 0x0000c200ff0ab624 */ /* 0x000fe200078e00ff */
[----:B------:R-:W-:Y:S01]  /*0220*/  UISETP.NE.AND.EX UP0, UPT, URZ, UR5, UPT, UP0 ;  /* 0x000000053f00728c */ /* 0x000fe2000bf05300 */
[----:B------:R-:W-:Y:S01]  /*0230*/  @!P3 IMAD.MOV.U32 R11, RZ, RZ, c[0x0][0x30c] ;  /* 0x0000c300ff0bb624 */ /* 0x000fe200078e00ff */
[----:B------:R-:W-:-:S02]  /*0240*/  UISETP.EQ.OR.EX UP1, UPT, URZ, UR9, !UP3, UP1 ;  /* 0x000000093f00728c */ /* 0x000fc4000df22710 */
[----:B------:R-:W-:Y:S02]  /*0250*/  ULDC.64 UR4, c[0x0][0x250] ;  /* 0x0000940000047ab9 */ /* 0x000fe40000000a00 */
[----:B------:R-:W-:Y:S02]  /*0260*/  ULDC.64 UR8, c[0x0][0x248] ;  /* 0x0000920000087ab9 */ /* 0x000fe40000000a00 */
[----:B------:R-:W-:-:S03]  /*0270*/  UIMAD.WIDE UR8, UR12, UR23, UR8 ;  /* 0x000000170c0872a5 */ /* 0x000fc6000f8e0208 */
        /* <DEDUP_REMOVED lines=23> */
[----:B------:R-:W-:Y:S01]  /*03f0*/  UMOV UR25, 0xffffffff ;  /* 0xffffffff00197882 */ /* 0x000fe20000000000 */
[----:B------:R-:W2:Y:S01]  /*0400*/  LDC.U8 R96, c[0x0][0x2d8] ;  /* 0x0000b600ff607b82 */ /* 0x000ea20000000000 */
        /* <DEDUP_REMOVED lines=22> */
.L_x_2015:
[----:B------:R-:W-:Y:S02]  /*0570*/  ULDC UR8, c[0x0][0x218] ;  /* 0x0000860000087ab9 */ /* 0x000fe40000000800 */
.L_x_2016:
        /* <DEDUP_REMOVED lines=48> */
[----:B------:R-:W-:Y:S01]  /*0880*/  USHF.R.S32.HI UR11, URZ, 0x1f, UR6 ;  /* 0x0000001f3f0b7899 */ /* 0x000fe20008011406 */
[----:B------:R-:W-:Y:S01]  /*0890*/  LOP3.LUT R0, R8, 0xfffffff8, RZ, 0xc0, !PT ;  /* 0xfffffff808007812 */ /* 0x000fe200078ec0ff */
[----:B------:R-:W-:Y:S01]  /*08a0*/  ULDC.64 UR8, c[0x0][0x1e0] ;  /* 0x0000780000087ab9 */ /* 0x000fe20000000a00 */
[----:B------:R-:W-:Y:S01]  /*08b0*/  SHF.R.S32.HI R8, RZ, 0x3, R8 ;  /* 0x00000003ff087819 */ /* 0x000fe20000011408 */
[----:B------:R-:W-:Y:S01]  /*08c0*/  ULDC.U8 UR13, c[0x0][0x328] ;  /* 0x0000ca00000d7ab9 */ /* 0x000fe20000000000 */
[----:B------:R-:W-:Y:S01]  /*08d0*/  IMAD.U32 R6, RZ, RZ, UR26 ;  /* 0x0000001aff067e24 */ /* 0x000fe2000f8e00ff */
[----:B------:R-:W-:Y:S01]  /*08e0*/  UISETP.NE.AND UP3, UPT, UR13, URZ, UPT ;  /* 0x0000003f0d00728c */ /* 0x000fe2000bf65270 */
[----:B------:R-:W-:Y:S01]  /*08f0*/  IMAD.IADD R15, R22, 0x1, -R0 ;  /* 0x00000001160f7824 */ /* 0x000fe200078e0a00 */
[----:B------:R-:W-:Y:S01]  /*0900*/  @UP0 UIMAD.WIDE.U32 UR14, UR25, UR4, URZ ;  /* 0x00000004190e02a5 */ /* 0x000fe2000f8e003f */
[--C-:B------:R-:W-:Y:S01]  /*0910*/  SHF.R.S32.HI R9, RZ, 0x1f, R8.reuse ;  /* 0x0000001fff097819 */ /* 0x100fe20000011408 */
[----:B------:R-:W-:Y:S01]  /*0920*/  @!UP0 UIMAD.WIDE.U32 UR16, UR12, UR8, URZ ;  /* 0x000000080c1082a5 */ /* 0x000fe2000f8e003f */
[----:B------:R-:W-:Y:S01]  /*0930*/  IMAD.SHL.U32 R14, R15, 0x8, RZ ;  /* 0x000000080f0e7824 */ /* 0x000fe200078e00ff */
[----:B------:R-:W-:Y:S01]  /*0940*/  @UP0 UIMAD UR7, UR25, UR5, UR15 ;  /* 0x00000005190702a4 */ /* 0x000fe2000f8e020f */
[----:B------:R-:W-:Y:S01]  /*0950*/  BSSY B0, `(.L_x_2018) ;  /* 0x0000039000007945 */ /* 0x000fe20003800000 */
[----:B------:R-:W-:Y:S01]  /*0960*/  @!UP0 USHF.R.S32.HI UR15, URZ, 0x1f, UR12 ;  /* 0x0000001f3f0f8899 */ /* 0x000fe2000801140c */
[----:B------:R-:W-:Y:S01]  /*0970*/  IMAD.WIDE R6, R6, 0x80, R8 ;  /* 0x0000008006067825 */ /* 0x000fe200078e0208 */
[----:B------:R-:W-:Y:S01]  /*0980*/  ULDC.64 UR4, c[0x0][0x1f0] ;  /* 0x00007c0000047ab9 */ /* 0x000fe20000000a00 */
[----:B------:R-:W-:Y:S01]  /*0990*/  IADD3 R23, R14, 0x40, RZ ;  /* 0x000000400e177810 */ /* 0x000fe20007ffe0ff */
[----:B------:R-:W-:-:S02]  /*09a0*/  UIMAD UR4, UR11, UR4, URZ ;  /* 0x000000040b0472a4 */ /* 0x000fc4000f8e023f */
[----:B------:R-:W-:Y:S02]  /*09b0*/  @!UP0 UIMAD UR15, UR15, UR8, URZ ;  /* 0x000000080f0f82a4 */ /* 0x000fe4000f8e023f */
[----:B------:R-:W-:Y:S02]  /*09c0*/  ULDC.U8 UR11, c[0x0][0x329] ;  /* 0x0000ca40000b7ab9 */ /* 0x000fe40000000000 */
[----:B------:R-:W-:Y:S02]  /*09d0*/  UISETP.NE.AND UP2, UPT, UR11, URZ, UPT ;  /* 0x0000003f0b00728c */ /* 0x000fe4000bf45270 */
[----:B------:R-:W-:Y:S02]  /*09e0*/  @!UP0 UIMAD UR15, UR12, UR9, UR15 ;  /* 0x000000090c0f82a4 */ /* 0x000fe4000f8e020f */
[----:B------:R-:W-:Y:S02]  /*09f0*/  UISETP.EQ.AND UP3, UPT, UR11, URZ, UP3 ;  /* 0x0000003f0b00728c */ /* 0x000fe40009f62270 */
[----:B------:R-:W-:-:S02]  /*0a00*/  ULDC UR9, c[0x0][0x214] ;  /* 0x0000850000097ab9 */ /* 0x000fc40000000800 */
[----:B------:R-:W-:Y:S02]  /*0a10*/  ULDC UR8, c[0x0][0x234] ;  /* 0x00008d0000087ab9 */ /* 0x000fe40000000800 */
[----:B------:R-:W-:Y:S02]  /*0a20*/  UIMAD UR5, UR6, UR5, UR4 ;  /* 0x00000005060572a4 */ /* 0x000fe4000f8e0204 */
[----:B------:R-:W-:Y:S02]  /*0a30*/  @!UP2 UISETP.NE.AND UP1, UPT, UR13, URZ, UPT ;  /* 0x0000003f0d00a28c */ /* 0x000fe4000bf25270 */
[----:B------:R-:W-:Y:S02]  /*0a40*/  @UP2 ULDC UR11, c[0x0][0x210] ;  /* 0x00008400000b2ab9 */ /* 0x000fe40000000800 */
[----:B------:R-:W-:Y:S02]  /*0a50*/  @UP2 UIMAD UR11, UR11, UR9, URZ ;  /* 0x000000090b0b22a4 */ /* 0x000fe4000f8e023f */
        /* <DEDUP_REMOVED lines=18> */
[----:B------:R-:W-:Y:S01]  /*0b80*/  UIMAD UR11, UR6, UR11, UR18 ;  /* 0x0000000b060b72a4 */ /* 0x000fe2000f8e0212 */
[----:B------:R-:W-:Y:S01]  /*0b90*/  IADD3 R11, R13, UR5, RZ ;  /* 0x000000050d0b7c10 */ /* 0x000fe2000fffe0ff */
[----:B------:R-:W-:Y:S02]  /*0ba0*/  @!UP3 UMOV UR20, URZ ;  /* 0x0000003f0014bc82 */ /* 0x000fe40008000000 */
[----:B------:R-:W-:Y:S02]  /*0bb0*/  @UP3 UMOV UR20, UR13 ;  /* 0x0000000d00143c82 */ /* 0x000fe40008000000 */
[----:B------:R-:W-:Y:S02]  /*0bc0*/  @!UP3 UMOV UR21, URZ ;  /* 0x0000003f0015bc82 */ /* 0x000fe40008000000 */
[----:B------:R-:W-:-:S02]  /*0bd0*/  USHF.R.S32.HI UR4, URZ, 0x1f, UR10 ;  /* 0x0000001f3f047899 */ /* 0x000fc4000801140a */
        /* <DEDUP_REMOVED lines=16> */
.L_x_2019:
[----:B------:R-:W-:Y:S05]  /*0ce0*/  BSYNC B0 ;  /* 0x0000000000007941 */ /* 0x000fea0003800000 */
.L_x_2018:
        /* <DEDUP_REMOVED lines=18> */
.L_x_2021:
[----:B------:R-:W-:Y:S05]  /*0e10*/  BSYNC B0 ;  /* 0x0000000000007941 */ /* 0x000fea0003800000 */
.L_x_2020:
        /* <DEDUP_REMOVED lines=18> */
.L_x_2023:
[----:B------:R-:W-:Y:S05]  /*0f40*/  BSYNC B0 ;  /* 0x0000000000007941 */ /* 0x000fea0003800000 */
.L_x_2022:
        /* <DEDUP_REMOVED lines=18> */
.L_x_2025:
[----:B------:R-:W-:Y:S05]  /*1070*/  BSYNC B0 ;  /* 0x0000000000007941 */ /* 0x000fea0003800000 */
.L_x_2024:
        /* <DEDUP_REMOVED lines=18> */
.L_x_2027:
[----:B------:R-:W-:Y:S05]  /*11a0*/  BSYNC B0 ;  /* 0x0000000000007941 */ /* 0x000fea0003800000 */
.L_x_2026:
        /* <DEDUP_REMOVED lines=18> */
.L_x_2029:
[----:B------:R-:W-:Y:S05]  /*12d0*/  BSYNC B0 ;  /* 0x0000000000007941 */ /* 0x000fea0003800000 */
.L_x_2028:
        /* <DEDUP_REMOVED lines=18> */
.L_x_2031:
[----:B------:R-:W-:Y:S05]  /*1400*/  BSYNC B0 ;  /* 0x0000000000007941 */ /* 0x000fea0003800000 */
.L_x_2030:
        /* <DEDUP_REMOVED lines=18> */
.L_x_2033:
[----:B------:R-:W-:Y:S05]  /*1530*/  BSYNC B0 ;  /* 0x0000000000007941 */ /* 0x000fea0003800000 */
.L_x_2032:
        /* <DEDUP_REMOVED lines=67> */
.L_x_2017:
[----:B------:R-:W-:Y:S01]  /*1970*/  UISETP.NE.AND UP0, UPT, UR25, -0x1, UPT ;  /* 0xffffffff1900788c */ /* 0x000fe2000bf05270 */
[----:B------:R-:W-:Y:S01]  /*1980*/  SHF.R.S32.HI R0, RZ, 0x1f, R100 ;  /* 0x0000001fff007819 */ /* 0x000fe20000011464 */
[----:B------:R-:W-:Y:S02]  /*1990*/  UISETP.NE.AND UP1, UPT, UR14, -0x1, UPT ;  /* 0xffffffff0e00788c */ /* 0x000fe4000bf25270 */
[----:B------:R-:W-:Y:S02]  /*19a0*/  ULDC.64 UR4, c[0x0][0x190] ;  /* 0x0000640000047ab9 */ /* 0x000fe40000000a00 */
[----:B------:R-:W-:Y:S02]  /*19b0*/  ULDC.64 UR8, c[0x0][0x178] ;  /* 0x00005e0000087ab9 */ /* 0x000fe40000000a00 */
[----:B------:R-:W-:Y:S01]  /*19c0*/  PLOP3.LUT P0, PT, PT, PT, UP1, 0x80, 0x0 ;  /* 0x000000000000781c */ /* 0x000fe20003f0f018 */
[----:B------:R-:W-:-:S02]  /*19d0*/  ULDC UR36, c[0x0][0x228] ;  /* 0x00008a0000247ab9 */ /* 0x000fc40000000800 */
[----:B------:R-:W-:Y:S02]  /*19e0*/  @UP0 UIMAD.WIDE.U32 UR16, UR25, UR4, URZ ;  /* 0x00000004191002a5 */ /* 0x000fe4000f8e003f */
[----:B------:R-:W-:Y:S02]  /*19f0*/  @!UP0 USHF.R.S32.HI UR15, URZ, 0x1f, UR12 ;  /* 0x0000001f3f0f8899 */ /* 0x000fe4000801140c */
[----:B------:R-:W-:Y:S02]  /*1a00*/  @UP0 UIMAD UR11, UR25, UR5, UR17 ;  /* 0x00000005190b02a4 */ /* 0x000fe4000f8e0211 */
[----:B------:R-:W-:Y:S02]  /*1a10*/  @UP1 UIADD3 UR17, UR13, UR14, URZ ;  /* 0x0000000e0d111290 */ /* 0x000fe4000fffe03f */
[----:B------:R-:W-:Y:S02]  /*1a20*/  ULDC.64 UR4, c[0x0][0x198] ;  /* 0x0000660000047ab9 */ /* 0x000fe40000000a00 */
[----:B------:R-:W-:-:S02]  /*1a30*/  @!UP0 UIMAD UR15, UR15, UR8, URZ ;  /* 0x000000080f0f82a4 */ /* 0x000fc4000f8e023f */
[----:B------:R-:W-:Y:S02]  /*1a40*/  @UP1 UIMAD.WIDE.U32 UR20, UR17, UR4, URZ ;  /* 0x00000004111412a5 */ /* 0x000fe4000f8e003f */
[----:B------:R-:W-:Y:S02]  /*1a50*/  @!UP0 UIMAD UR15, UR12, UR9, UR15 ;  /* 0x000000090c0f82a4 */ /* 0x000fe4000f8e020f */
[----:B------:R-:W-:Y:S02]  /*1a60*/  @UP1 UIMAD UR9, UR17, UR5, UR21 ;  /* 0x00000005110912a4 */ /* 0x000fe4000f8e0215 */
[----:B------:R-:W-:Y:S02]  /*1a70*/  ULDC UR4, c[0x0][0x224] ;  /* 0x0000890000047ab9 */ /* 0x000fe40000000800 */
[----:B------:R-:W-:Y:S02]  /*1a80*/  ULDC UR5, c[0x0][0x1c0] ;  /* 0x0000700000057ab9 */ /* 0x000fe40000000800 */
[----:B------:R-:W-:-:S02]  /*1a90*/  UIMAD UR5, UR12, UR5, UR6 ;  /* 0x000000050c0572a4 */ /* 0x000fc4000f8e0206 */
[----:B------:R-:W-:Y:S02]  /*1aa0*/  @!UP0 UIMAD.WIDE.U32 UR34, UR12, UR8, URZ ;  /* 0x000000080c2282a5 */ /* 0x000fe4000f8e003f */
[----:B------:R-:W-:Y:S02]  /*1ab0*/  UIMAD UR4, UR5, UR4, UR10 ;  /* 0x00000004050472a4 */ /* 0x000fe4000f8e020a */
[----:B------:R-:W-:Y:S02]  /*1ac0*/  USHF.L.U32 UR5, UR5, 0x5, URZ ;  /* 0x0000000505057899 */ /* 0x000fe4000800063f */
[----:B------:R-:W-:Y:S02]  /*1ad0*/  UIMAD UR36, UR4, UR36, URZ ;  /* 0x00000024042472a4 */ /* 0x000fe4000f8e023f */
[----:B------:R-:W-:Y:S02]  /*1ae0*/  USHF.R.S32.HI UR4, URZ, 0x1f, UR5 ;  /* 0x0000001f3f047899 */ /* 0x000fe40008011405 */
[----:B------:R-:W-:Y:S01]  /*1af0*/  IADD3 R93, P2, P1, R7, UR5, R100 ;  /* 0x00000005075d7c10 */ /* 0x000fe2000f95e064 */
[----:B------:R-:W-:-:S02]  /*1b00*/  @UP0 UMOV UR8, UR16 ;  /* 0x0000001000080c82 */ /* 0x000fc40008000000 */
[----:B------:R-:W-:Y:S01]  /*1b10*/  @!UP0 UIADD3 UR11, UR35, UR15, URZ ;  /* 0x0000000f230b8290 */ /* 0x000fe2000fffe03f */
[----:B------:R-:W-:Y:S01]  /*1b20*/  IADD3.X R91, R8, UR4, R0, P2, P1 ;  /* 0x00000004085b7c10 */ /* 0x000fe200097e2400 */
[----:B------:R1:W-:Y:S01]  /*1b30*/  STL [R1+0xac], R93 ;  /* 0x0000ac5d01007387 */ /* 0x0003e20000100800 */
[----:B------:R-:W-:Y:S02]  /*1b40*/  @!UP0 UMOV UR8, UR34 ;  /* 0x0000002200088c82 */ /* 0x000fe40008000000 */
[----:B------:R-:W-:Y:S01]  /*1b50*/  @UP1 UMOV UR16, UR20 ;  /* 0x0000001400101c82 */ /* 0x000fe20008000000 */
[----:B------:R-:W-:Y:S05]  /*1b60*/  @P0 BRA `(.L_x_2034) ;  /* 0x000000c000000947 */ /* 0x000fea0003800000 */
[----:B------:R-:W-:Y:S02]  /*1b70*/  USHF.R.S32.HI UR15, URZ, 0x1f, UR13 ;  /* 0x0000001f3f0f7899 */ /* 0x000fe4000801140d */
[----:B------:R-:W-:Y:S02]  /*1b80*/  ULDC.64 UR4, c[0x0][0x198] ;  /* 0x0000660000047ab9 */ /* 0x000fe40000000a00 */
[----:B------:R-:W-:-:S02]  /*1b90*/  UIMAD UR15, UR15, UR4, URZ ;  /* 0x000000040f0f72a4 */ /* 0x000fc4000f8e023f */
[----:B------:R-:W-:Y:S02]  /*1ba0*/  UIMAD.WIDE.U32 UR16, UR13, UR4, URZ ;  /* 0x000000040d1072a5 */ /* 0x000fe4000f8e003f */
[----:B------:R-:W-:Y:S02]  /*1bb0*/  UIMAD UR15, UR13, UR5, UR15 ;  /* 0x000000050d0f72a4 */ /* 0x000fe4000f8e020f */
[----:B------:R-:W-:Y:S02]  /*1bc0*/  USHF.R.S32.HI UR9, URZ, 0x1f, UR12 ;  /* 0x0000001f3f097899 */ /* 0x000fe4000801140c */
[----:B------:R-:W-:Y:S02]  /*1bd0*/  ULDC.64 UR4, c[0x0][0x180] ;  /* 0x0000600000047ab9 */ /* 0x000fe40000000a00 */
[----:B------:R-:W-:Y:S02]  /*1be0*/  UIADD3 UR17, UR17, UR15, URZ ;  /* 0x0000000f11117290 */ /* 0x000fe4000fffe03f */
[----:B------:R-:W-:-:S02]  /*1bf0*/  UIMAD UR9, UR9, UR4, URZ ;  /* 0x00000004090972a4 */ /* 0x000fc4000f8e023f */
[----:B------:R-:W-:Y:S02]  /*1c00*/  UIMAD.WIDE.U32 UR16, UR12, UR4, UR16 ;  /* 0x000000040c1072a5 */ /* 0x000fe4000f8e0010 */
[----:B------:R-:W-:-:S04]  /*1c10*/  UIMAD UR9, UR12, UR5, UR9 ;  /* 0x000000050c0972a4 */ /* 0x000fc8000f8e0209 */
[----:B------:R-:W-:Y:S02]  /*1c20*/  UIADD3 UR9, UR17, UR9, URZ ;  /* 0x0000000911097290 */ /* 0x000fe4000fffe03f */
.L_x_2034:
[----:B------:R-:W-:Y:S01]  /*1c30*/  IABS R4, c[0x0][0x1c8] ;  /* 0x0000720000047a13 */ /* 0x000fe20000000000 */
[----:B------:R-:W2:Y:S01]  /*1c40*/  S2R R6, SR_CTAID.Z ;  /* 0x0000000000067919 */ /* 0x000ea20000002700 */
        /* <DEDUP_REMOVED lines=9> */
[----:B------:R-:W-:Y:S01]  /*1ce0*/  USHF.R.S32.HI UR14, URZ, 0x1f, UR6 ;  /* 0x0000001f3f0e7899 */ /* 0x000fe20008011406 */
[----:B--2---:R-:W-:Y:S02]  /*1cf0*/  IABS R6, R6 ;  /* 0x0000000600067213 */ /* 0x004fe40000000000 */
[----:B---3--:R-:W-:-:S04]  /*1d00*/  IADD3 R2, R2, 0xffffffe, RZ ;  /* 0x0ffffffe02027810 */ /* 0x008fc80007ffe0ff */
        /* <DEDUP_REMOVED lines=31> */
.L_x_2035:
[CC--:B------:R-:W-:Y:S01]  /*1f00*/  LEA.HI R0, R5.reuse, R22.reuse, RZ, 0x3 ;  /* 0x0000001605007211 */ /* 0x0c0fe200078f18ff */
[----:B------:R-:W2:Y:S01]  /*1f10*/  S2R R14, SR_CTAID.Z ;  /* 0x00000000000e7919 */ /* 0x000ea20000002700 */
[CC--:B------:R-:W-:Y:S01]  /*1f20*/  LEA.HI R18, R5.reuse, R22.reuse, RZ, 0x4 ;  /* 0x0000001605127211 */ /* 0x0c0fe200078f20ff */
[----:B------:R-:W-:Y:S01]  /*1f30*/  ULDC.64 UR4, c[0x0][0x1a8] ;  /* 0x00006a0000047ab9 */ /* 0x000fe20000000a00 */
[----:B------:R-:W-:Y:S01]  /*1f40*/  SHF.R.S32.HI R12, RZ, 0x3, R0 ;  /* 0x00000003ff0c7819 */ /* 0x000fe20000011400 */
[----:B------:R-:W-:Y:S01]  /*1f50*/  UIMAD UR4, UR14, UR4, URZ ;  /* 0x000000040e0472a4 */ /* 0x000fe2000f8e023f */
        /* <DEDUP_REMOVED lines=12> */
[----:B------:R-:W-:Y:S01]  /*2020*/  SHF.R.S32.HI R4, RZ, 0x1f, R0 ;  /* 0x0000001fff047819 */ /* 0x000fe20000011400 */
[----:B------:R-:W-:Y:S01]  /*2030*/  UIADD3 UR6, -UR10, UR27, URZ ;  /* 0x0000001b0a067290 */ /* 0x000fe2000fffe13f */
[----:B------:R-:W-:Y:S01]  /*2040*/  LOP3.LUT R3, R2, 0x38, R104, 0xf8, !PT ;  /* 0x0000003802037812 */ /* 0x000fe200078ef868 */
[----:B------:R-:W-:Y:S01]  /*2050*/  BSSY B0, `(.L_x_2036) ;  /* 0x0000049000007945 */ /* 0x000fe20003800000 */
[----:B------:R-:W-:Y:S01]  /*2060*/  SHF.R.U32.HI R2, RZ, 0x3, R2 ;  /* 0x00000003ff027819 */ /* 0x000fe20000011602 */
[----:B------:R-:W-:Y:S01]  /*2070*/  IMAD.WIDE R10, R10, 0x80, R12 ;  /* 0x000000800a0a7825 */ /* 0x000fe200078e020c */
[----:B------:R-:W-:-:S02]  /*2080*/  LEA.HI R21, R4, R0, RZ, 0x3 ;  /* 0x0000000004157211 */ /* 0x000fc400078f18ff */
[----:B------:R-:W-:Y:S01]  /*2090*/  LOP3.LUT R3, R3, R2, RZ, 0x3c, !PT ;  /* 0x0000000203037212 */ /* 0x000fe200078e3cff */
[----:B------:R-:W-:Y:S01]  /*20a0*/  IMAD.SHL.U32 R4, R5, 0x8, RZ ;  /* 0x0000000805047824 */ /* 0x000fe200078e00ff */
[----:B------:R-:W-:Y:S02]  /*20b0*/  LOP3.LUT R2, R21, 0xfffffff8, RZ, 0xc0, !PT ;  /* 0xfffffff815027812 */ /* 0x000fe400078ec0ff */
        /* <DEDUP_REMOVED lines=9> */
[----:B------:R-:W-:Y:S01]  /*2150*/  SHF.R.S32.HI R17, RZ, 0x5, R16 ;  /* 0x00000005ff117819 */ /* 0x000fe20000011410 */
[----:B------:R-:W-:Y:S01]  /*2160*/  IMAD R0, R12, c[0x0][0x19c], R0 ;  /* 0x000067000c007a24 */ /* 0x000fe200078e0200 */
[----:B------:R-:W-:Y:S01]  /*2170*/  IADD3 R6, P0, R6, UR16, RZ ;  /* 0x0000001006067c10 */ /* 0x000fe2000ff1e0ff */
[----:B------:R-:W-:-:S03]  /*2180*/  IMAD.WIDE.U32 R4, R12, c[0x0][0x1a0], R104 ;  /* 0x000068000c047a25 */ /* 0x000fc600078e0068 */
[----:B------:R-:W-:Y:S01]  /*2190*/  IADD3.X R7, R7, UR9, R0, P0, !PT ;  /* 0x0000000907077c10 */ /* 0x000fe200087fe400 */
[----:B--2---:R-:W-:Y:S01]  /*21a0*/  IMAD.WIDE.U32 R14, R14, c[0x0][0x1a8], R2 ;  /* 0x00006a000e0e7a25 */ /* 0x004fe200078e0002 */
[----:B------:R-:W-:Y:S02]  /*21b0*/  IADD3 R2, P0, R4, UR20, RZ ;  /* 0x0000001404027c10 */ /* 0x000fe4000ff1e0ff */
[----:B------:R-:W-:Y:S01]  /*21c0*/  SHF.R.S32.HI R0, RZ, 0x1f, R8 ;  /* 0x0000001fff007819 */ /* 0x000fe20000011408 */
[----:B------:R-:W-:Y:S01]  /*21d0*/  IMAD R3, R12, c[0x0][0x1a4], R9 ;  /* 0x000069000c037a24 */ /* 0x000fe200078e0209 */
[----:B------:R-:W-:Y:S01]  /*21e0*/  SHF.R.S32.HI R9, RZ, 0x1f, R100 ;  /* 0x0000001fff097819 */ /* 0x000fe20000011464 */
[----:B------:R-:W-:Y:S01]  /*21f0*/  IMAD.WIDE.U32 R28, R8, c[0x0][0x1b0], R6 ;  /* 0x00006c00081c7a25 */ /* 0x000fe200078e0006 */
[----:B------:R-:W-:Y:S02]  /*2200*/  SHF.R.S32.HI R4, RZ, 0x1f, R16 ;  /* 0x0000001fff047819 */ /* 0x000fe40000011410 */
[----:B------:R-:W-:Y:S01]  /*2210*/  IADD3.X R3, R5, UR15, R3, P0, !PT ;  /* 0x0000000f05037c10 */ /* 0x000fe200087fe403 */
[C---:B------:R-:W-:Y:S01]  /*2220*/  IMAD R5, R0.reuse, c[0x0][0x1b0], RZ ;  /* 0x00006c0000057a24 */ /* 0x040fe200078e02ff */
[----:B------:R-:W-:Y:S01]  /*2230*/  LEA.HI R101, R9, R100, RZ, 0x2 ;  /* 0x0000006409657211 */ /* 0x000fe200078f10ff */
[----:B------:R-:W-:Y:S01]  /*2240*/  IMAD R0, R0, c[0x0][0x1b8], RZ ;  /* 0x00006e0000007a24 */ /* 0x000fe200078e02ff */
[----:B------:R3:W-:Y:S01]  /*2250*/  STL.64 [R1+0xa0], R28 ;  /* 0x0000a01c01007387 */ /* 0x0007e20000100a00 */
[----:B------:R-:W-:Y:S01]  /*2260*/  IMAD R9, R8, c[0x0][0x1b4], R5 ;  /* 0x00006d0008097a24 */ /* 0x000fe200078e0205 */
[----:B------:R-:W-:Y:S01]  /*2270*/  ISETP.GE.AND P0, PT, R12, UR6, PT ;  /* 0x000000060c007c0c */ /* 0x000fe2000bf06270 */
[----:B------:R-:W-:Y:S01]  /*2280*/  IMAD R5, R8, c[0x0][0x1bc], R0 ;  /* 0x00006f0008057a24 */ /* 0x000fe200078e0200 */
[----:B------:R-:W-:Y:S01]  /*2290*/  LEA.HI R4, R4, R17, RZ, 0x2 ;  /* 0x0000001104047211 */ /* 0x000fe200078f10ff */
[----:B------:R-:W-:Y:S01]  /*22a0*/  IMAD.WIDE.U32 R24, R8, c[0x0][0x1b8], R2 ;  /* 0x00006e0008187a25 */ /* 0x000fe200078e0002 */
[----:B------:R-:W-:-:S02]  /*22b0*/  SHF.R.S32.HI R16, RZ, 0x2, R101 ;  /* 0x00000002ff107819 */ /* 0x000fc40000011465 */
[----:B------:R-:W-:Y:S01]  /*22c0*/  LOP3.LUT R4, R4, 0xffffffc, RZ, 0xc0, !PT ;  /* 0x0ffffffc04047812 */ /* 0x000fe200078ec0ff */
[----:B------:R-:W-:Y:S01]  /*22d0*/  IMAD.IADD R27, R25, 0x1, R5 ;  /* 0x00000001191b7824 */ /* 0x000fe200078e0205 */
[----:B------:R3:W-:Y:S01]  /*22e0*/  STL.64 [R1+0xb8], R24 ;  /* 0x0000b81801007387 */ /* 0x0007e20000100a00 */
[----:B------:R-:W-:Y:S01]  /*22f0*/  IMAD.IADD R31, R29, 0x1, R9 ;  /* 0x000000011d1f7824 */ /* 0x000fe200078e0209 */
[----:B------:R-:W-:Y:S01]  /*2300*/  IADD3 R7, R15, UR4, RZ ;  /* 0x000000040f077c10 */ /* 0x000fe2000fffe0ff */
[----:B------:R-:W-:Y:S01]  /*2310*/  IMAD.IADD R0, R17, 0x1, -R4 ;  /* 0x0000000111007824 */ /* 0x000fe200078e0a04 */
[----:B------:R3:W-:Y:S01]  /*2320*/  STL [R1+0x8c], R95 ;  /* 0x00008c5f01007387 */ /* 0x0007e20000100800 */
[----:B------:R-:W-:Y:S02]  /*2330*/  IMAD.SHL.U32 R203, R203, 0x2, RZ ;  /* 0x00000002cbcb7824 */ /* 0x000fe400078e00ff */
[----:B------:R-:W-:Y:S01]  /*2340*/  IMAD R102, R0, 0x10, R16 ;  /* 0x0000001000667824 */ /* 0x000fe200078e0210 */
        /* <DEDUP_REMOVED lines=25> */
.L_x_2037:
[----:B------:R-:W-:Y:S05]  /*24e0*/  BSYNC B0 ;  /* 0x0000000000007941 */ /* 0x000fea0003800000 */
.L_x_2036:
        /* <DEDUP_REMOVED lines=29> */
.L_x_2039:
[----:B------:R-:W-:Y:S05]  /*26c0*/  BSYNC B0 ;  /* 0x0000000000007941 */ /* 0x000fea0003800000 */
.L_x_2038:
[----:B------:R-:W-:Y:S01]  /*26d0*/  IADD3 R0, R12, 0x20, RZ ;  /* 0x000000200c007810 */ /* 0x000fe20007ffe0ff */
[----:B------:R-:W-:Y:S03]  /*26e0*/  BSSY B0, `(.L_x_2040) ;  /* 0x000001c000007945 */ /* 0x000fe60003800000 */
[----:B------:R-:W-:-:S13]  /*26f0*/  ISETP.GE.AND P0, PT, R0, UR6, PT ;  /* 0x0000000600007c0c */ /* 0x000fda000bf06270 */
[----:B------:R-:W-:Y:S05]  /*2700*/  @P0 BRA `(.L_x_2041) ;  /* 0x0000019000000947 */ /* 0x000fea0003800000 */
[----:B--2---:R-:W-:Y:S01]  /*2710*/  IADD3 R4, P0, R10, 0x20, RZ ;  /* 0x000000200a047810 */ /* 0x004fe20007f1e0ff */
        /* <DEDUP_REMOVED lines=24> */
.L_x_2041:
[----:B------:R-:W-:Y:S05]  /*28a0*/  BSYNC B0 ;  /* 0x0000000000007941 */ /* 0x000fea0003800000 */
.L_x_2040:
        /* <DEDUP_REMOVED lines=29> */
.L_x_2043:
[----:B------:R-:W-:Y:S05]  /*2a80*/  BSYNC B0 ;  /* 0x0000000000007941 */ /* 0x000fea0003800000 */
.L_x_2042:
        /* <DEDUP_REMOVED lines=29> */
.L_x_2045:
[----:B------:R-:W-:Y:S05]  /*2c60*/  BSYNC B0 ;  /* 0x0000000000007941 */ /* 0x000fea0003800000 */
.L_x_2044:
        /* <DEDUP_REMOVED lines=29> */
.L_x_2047:
[----:B------:R-:W-:Y:S05]  /*2e40*/  BSYNC B0 ;  /* 0x0000000000007941 */ /* 0x000fea0003800000 */
.L_x_2046:
        /* <DEDUP_REMOVED lines=29> */
.L_x_2049:
[----:B------:R-:W-:Y:S05]  /*3020*/  BSYNC B0 ;  /* 0x0000000000007941 */ /* 0x000fea0003800000 */
.L_x_2048:
        /* <DEDUP_REMOVED lines=33> */
.L_x_2051:
[----:B------:R-:W-:Y:S05]  /*3240*/  BSYNC B0 ;  /* 0x0000000000007941 */ /* 0x000fea0003800000 */
.L_x_2050:
[----:B------:R-:W-:Y:S01]  /*3250*/  IMAD.MOV.U32 R98, RZ, RZ, R30 ;  /* 0x000000ffff627224 */ /* 0x000fe200078e001e */
[----:B------:R-:W-:Y:S01]  /*3260*/  UIADD3 UR33, UR32, -0x1, URZ ;  /* 0xffffffff20217890 */ /* 0x000fe2000fffe03f */
[----:B------:R-:W-:Y:S01]  /*3270*/  IMAD.MOV.U32 R99, RZ, RZ, R31 ;  /* 0x000000ffff637224 */ /* 0x000fe200078e001f */
[----:B------:R-:W-:Y:S01]  /*3280*/  MOV R98, R28 ;  /* 0x0000001c00627202 */ /* 0x000fe20000000f00 */
[----:B------:R-:W-:Y:S01]  /*3290*/  BSSY B0, `(.L_x_2052) ;  /* 0x000001c000007945 */ /* 0x000fe20003800000 */
[----:B------:R-:W-:Y:S02]  /*32a0*/  UIMAD UR9, UR33, -0x20, UR7 ;  /* 0xffffffe0210978a4 */ /* 0x000fe4000f8e0207 */
[----:B------:R-:W-:Y:S01]  /*32b0*/  USHF.R.S32.HI UR11, URZ, 0x1f, UR33 ;  /* 0x0000001f3f0b7899 */ /* 0x000fe20008011421 */
[----:B------:R4:W-:Y:S01]  /*32c0*/  STL.64 [R1+0x98], R98 ;  /* 0x0000986201007387 */ /* 0x0009e20000100a00 */
[----:B------:R-:W-:Y:S01]  /*32d0*/  UIMAD UR4, UR34, UR33, URZ ;  /* 0x00000021220472a4 */ /* 0x000fe2000f8e023f */
[----:B------:R-:W-:-:S02]  /*32e0*/  MOV R7, UR33 ;  /* 0x0000002100077c02 */ /* 0x000fc40008000f00 */
[----:B------:R-:W-:Y:S01]  /*32f0*/  ISETP.GE.AND P0, PT, R12, UR9, PT ;  /* 0x000000090c007c0c */ /* 0x000fe2000bf06270 */
[----:B------:R-:W-:Y:S02]  /*3300*/  UIMAD UR4, UR11, UR35, UR4 ;  /* 0x000000230b0472a4 */ /* 0x000fe4000f8e0204 */
        /* <DEDUP_REMOVED lines=20> */
.L_x_2053:
[----:B------:R-:W-:Y:S05]  /*3450*/  BSYNC B0 ;  /* 0x0000000000007941 */ /* 0x000fea0003800000 */
.L_x_2052:
        /* <DEDUP_REMOVED lines=12> */
[----:B--2---:R-:W-:-:S07]  /*3520*/  IADD3.X R4, R6, UR21, RZ, P2, !PT ;  /* 0x0000001506047c10 */ /* 0x004fce00097fe4ff */
        /* <DEDUP_REMOVED lines=15> */
.L_x_2055:
[----:B------:R-:W-:Y:S05]  /*3620*/  BSYNC B0 ;  /* 0x0000000000007941 */ /* 0x000fea0003800000 */
.L_x_2054:
[----:B------:R-:W0:Y:S01]  /*3630*/  LDGDEPBAR ;  /* 0x00000000000079af */ /* 0x000e220000000000 */
[----:B------:R-:W-:Y:S01]  /*3640*/  ISETP.GE.AND P0, PT, R12, UR9, PT ;  /* 0x000000090c007c0c */ /* 0x000fe2000bf06270 */
[----:B------:R-:W-:Y:S01]  /*3650*/  IMAD.U32 R0, RZ, RZ, UR26 ;  /* 0x0000001aff007e24 */ /* 0x000fe2000f8e00ff */
[----:B------:R-:W-:Y:S01]  /*3660*/  UIMAD UR5, UR19, UR33, URZ ;  /* 0x00000021130572a4 */ /* 0x000fe2000f8e023f */
[----:B--2---:R-:W-:Y:S01]  /*3670*/  IMAD.MOV.U32 R4, RZ, RZ, R26 ;  /* 0x000000ffff047224 */ /* 0x004fe200078e001a */
[----:B------:R-:W-:Y:S01]  /*3680*/  MOV R4, R24 ;  /* 0x0000001800047202 */ /* 0x000fe20000000f00 */
[----:B------:R-:W-:Y:S01]  /*3690*/  IMAD.MOV.U32 R5, RZ, RZ, R27 ;  /* 0x000000ffff057224 */ /* 0x000fe200078e001b */
[----:B------:R-:W-:Y:S01]  /*36a0*/  LEA R92, R0, R17, 0x3 ;  /* 0x00000011005c7211 */ /* 0x000fe200078e18ff */
[----:B------:R-:W-:Y:S01]  /*36b0*/  UIMAD UR5, UR11, UR20, UR5 ;  /* 0x000000140b0572a4 */ /* 0x000fe2000f8e0205 */
[----:B------:R-:W-:Y:S01]  /*36c0*/  LEA R2, R17, UR10, 0x4 ;  /* 0x0000000a11027c11 */ /* 0x000fe2000f8e20ff */
[----:B------:R-:W-:Y:S01]  /*36d0*/  IMAD.WIDE.U32 R6, R7, UR20, R4 ;  /* 0x0000001407067c25 */ /* 0x000fe2000f8e0004 */
[----:B------:R2:W-:Y:S01]  /*36e0*/  STL.64 [R1+0xb0], R4 ;  /* 0x0000b00401007387 */ /* 0x0005e20000100a00 */
[----:B------:R-:W-:Y:S01]  /*36f0*/  SHF.L.U32 R22, R22, 0x1, RZ ;  /* 0x0000000116167819 */ /* 0x000fe200000006ff */
[----:B------:R-:W-:Y:S01]  /*3700*/  UIADD3 UR17, UR30, -0x4ab325aa, URZ ;  /* 0xb54cda561e117890 */ /* 0x000fe2000fffe03f */
[----:B------:R-:W-:Y:S01]  /*3710*/  BSSY B0, `(.L_x_2056) ;  /* 0x000001c000007945 */ /* 0x000fe20003800000 */
[----:B------:R1:W-:Y:S01]  /*3720*/  STL [R1+0x64], R92 ;  /* 0x0000645c01007387 */ /* 0x0003e20000100800 */
[----:B------:R-:W-:Y:S01]  /*3730*/  UIADD3 UR16, UR31, 0x646e171e, URZ ;  /* 0x646e171e1f107890 */ /* 0x000fe2000fffe03f */
[----:B------:R-:W-:Y:S01]  /*3740*/  IMAD.IADD R88, R16, 0x1, R2 ;  /* 0x0000000110587824 */ /* 0x000fe200078e0202 */
[----:B------:R-:W-:Y:S01]  /*3750*/  LOP3.LUT R94, R22, 0x6, RZ, 0xc0, !PT ;  /* 0x00000006165e7812 */ /* 0x000fe200078ec0ff */
[----:B------:R-:W-:-:S04]  /*3760*/  DEPBAR.LE SB0, 0x0 ;  /* 0x000080000000791a */ /* 0x000fc80000000000 */
[----:B------:R-:W-:Y:S01]  /*3770*/  BAR.SYNC.DEFER_BLOCKING 0x0 ;  /* 0x0000000000007b1d */ /* 0x000fe20000010000 */
[----:B--2---:R-:W-:-:S05]  /*3780*/  IADD3 R5, R7, UR5, RZ ;  /* 0x0000000507057c10 */ /* 0x004fca000fffe0ff */
        /* <DEDUP_REMOVED lines=20> */
.L_x_2057:
[----:B------:R-:W-:Y:S05]  /*38d0*/  BSYNC B0 ;  /* 0x0000000000007941 */ /* 0x000fea0003800000 */
.L_x_2056:
[----:B------:R-:W-:Y:S01]  /*38e0*/  ISETP.GE.AND P0, PT, R8, UR9, PT ;  /* 0x0000000908007c0c */ /* 0x000fe2000bf06270 */
[----:B------:R-:W-:Y:S01]  /*38f0*/  ULDC UR5, c[0x0][0x1a4] ;  /* 0x0000690000057ab9 */ /* 0x000fe20000000800 */
[----:B------:R-:W-:Y:S01]  /*3900*/  IMAD.MOV.U32 R4, RZ, RZ, 0x10 ;  /* 0x00000010ff047424 */ /* 0x000fe200078e00ff */
[----:B------:R-:W-:Y:S01]  /*3910*/  UIADD3 UR8, UR7, 0x1, -UR27 ;  /* 0x0000000107087890 */ /* 0x000fe2000fffe81b */
[----:B------:R-:W-:Y:S01]  /*3920*/  R2P PR, R19, 0x6 ;  /* 0x0000000613007804 */ /* 0x000fe20000000000 */
[----:B------:R-:W-:Y:S01]  /*3930*/  USHF.L.U32 UR24, UR4, 0x4, URZ ;  /* 0x0000000404187899 */ /* 0x000fe2000800063f */
[----:B--2---:R-:W-:Y:S01]  /*3940*/  IMAD.MOV.U32 R3, RZ, RZ, 0x20 ;  /* 0x00000020ff037424 */ /* 0x004fe200078e00ff */
[----:B------:R-:W-:Y:S01]  /*3950*/  USHF.L.U64.HI UR23, UR4, UR23, UR5 ;  /* 0x0000001704177299 */ /* 0x000fe20008010205 */
[----:B------:R-:W-:Y:S01]  /*3960*/  BSSY B0, `(.L_x_2058) ;  /* 0x000001d000007945 */ /* 0x000fe20003800000 */
[----:B------:R-:W-:Y:S01]  /*3970*/  SEL R4, R4, 0xfffffff0, !P1 ;  /* 0xfffffff004047807 */ /* 0x000fe20004800000 */
[----:B------:R-:W-:Y:S01]  /*3980*/  ULDC UR5, c[0x0][0x2e4] ;  /* 0x0000b90000057ab9 */ /* 0x000fe20000000800 */
[----:B------:R-:W-:Y:S01]  /*3990*/  SEL R3, R3, 0xffffffe0, !P2 ;  /* 0xffffffe003037807 */ /* 0x000fe20005000000 */
[----:B------:R-:W-:Y:S01]  /*39a0*/  ULDC UR4, c[0x0][0x2e8] ;  /* 0x0000ba0000047ab9 */ /* 0x000fe20000000800 */
[----:B------:R2:W-:Y:S01]  /*39b0*/  @P0 STS.128 [R203+0xa800], RZ ;  /* 0x00a800ffcb000388 */ /* 0x0005e20000000c00 */
[----:B------:R-:W-:-:S02]  /*39c0*/  UIADD3 UR5, UR7, -UR5, -UR27 ;  /* 0x8000000507057290 */ /* 0x000fc4000fffe81b */
[----:B------:R-:W-:Y:S01]  /*39d0*/  UIADD3 UR4, UR8, UR4, URZ ;  /* 0x0000000408047290 */ /* 0x000fe2000fffe03f */
        /* <DEDUP_REMOVED lines=21> */
.L_x_2059:
[----:B------:R-:W-:Y:S05]  /*3b30*/  BSYNC B0 ;  /* 0x0000000000007941 */ /* 0x000fea0003800000 */
.L_x_2058:
        /* <DEDUP_REMOVED lines=10> */
[----:B------:R-:W-:-:S02]  /*3be0*/  LOP3.LUT R2, R2, 0x1c0, RZ, 0xc0, !PT ;  /* 0x000001c002027812 */ /* 0x000fc400078ec0ff */
[----:B------:R-:W-:Y:S01]  /*3bf0*/  LOP3.LUT R90, R8, 0xfffffe00, RZ, 0xc0, !PT ;  /* 0xfffffe00085a7812 */ /* 0x000fe200078ec0ff */
[----:B------:R-:W-:Y:S01]  /*3c00*/  IMAD.IADD R7, R7, 0x1, -R0 ;  /* 0x0000000107077824 */ /* 0x000fe200078e0a00 */
[----:B------:R-:W-:Y:S02]  /*3c10*/  LOP3.LUT R0, R6, 0x1c0, RZ, 0xc0, !PT ;  /* 0x000001c006007812 */ /* 0x000fe400078ec0ff */
[----:B------:R-:W-:Y:S01]  /*3c20*/  PLOP3.LUT P0, PT, PT, PT, UP0, 0x80, 0x0 ;  /* 0x000000000000781c */ /* 0x000fe20003f0f008 */
[----:B------:R-:W-:Y:S01]  /*3c30*/  IMAD.SHL.U32 R6, R7, 0x8, RZ ;  /* 0x0000000807067824 */ /* 0x000fe200078e00ff */
[----:B------:R-:W-:Y:S02]  /*3c40*/  LOP3.LUT R8, R0, 0x8, R5, 0xf8, !PT ;  /* 0x0000000800087812 */ /* 0x000fe400078ef805 */
[----:B------:R-:W-:Y:S02]  /*3c50*/  SHF.R.U32.HI R0, RZ, 0x3, R0 ;  /* 0x00000003ff007819 */ /* 0x000fe40000011600 */
[----:B------:R-:W-:-:S02]  /*3c60*/  LOP3.LUT R6, R2, 0x8, R6, 0xf8, !PT ;  /* 0x0000000802067812 */ /* 0x000fc400078ef806 */
[----:B------:R-:W-:Y:S01]  /*3c70*/  SHF.R.U32.HI R5, RZ, 0x3, R2 ;  /* 0x00000003ff057819 */ /* 0x000fe20000011602 */
[----:B------:R-:W-:Y:S01]  /*3c80*/  IMAD R2, R17, 0x400, R90 ;  /* 0x0000040011027824 */ /* 0x000fe200078e025a */
[----:B------:R-:W-:Y:S02]  /*3c90*/  LOP3.LUT R0, R8, R0, RZ, 0x3c, !PT ;  /* 0x0000000008007212 */ /* 0x000fe400078e3cff */
[----:B------:R-:W-:Y:S02]  /*3ca0*/  LOP3.LUT R89, R6, R5, RZ, 0x3c, !PT ;  /* 0x0000000506597212 */ /* 0x000fe400078e3cff */
[C---:B------:R-:W-:Y:S01]  /*3cb0*/  IADD3 R5, R88.reuse, 0x8, RZ ;  /* 0x0000000858057810 */ /* 0x040fe20007ffe0ff */
[----:B------:R-:W-:Y:S01]  /*3cc0*/  IMAD R0, R7, 0x200, R0 ;  /* 0x0000020007007824 */ /* 0x000fe200078e0200 */
[C---:B------:R-:W-:Y:S01]  /*3cd0*/  IADD3 R6, R88.reuse, UR4, RZ ;  /* 0x0000000458067c10 */ /* 0x040fe2000fffe0ff */
[----:B------:R-:W-:Y:S01]  /*3ce0*/  IMAD.IADD R2, R89, 0x1, R2 ;  /* 0x0000000159027824 */ /* 0x000fe200078e0202 */
[----:B------:R-:W-:Y:S01]  /*3cf0*/  IADD3 R7, R88, UR5, RZ ;  /* 0x0000000558077c10 */ /* 0x000fe2000fffe0ff */
[----:B------:R-:W-:Y:S01]  /*3d00*/  IMAD.SHL.U32 R188, R0, 0x2, RZ ;  /* 0x0000000200bc7824 */ /* 0x000fe200078e00ff */
[----:B------:R-:W-:Y:S01]  /*3d10*/  IMNMX R221, R6, UR7, PT ;  /* 0x0000000706dd7c17 */ /* 0x000fe2000b800200 */
[----:B------:R-:W-:Y:S01]  /*3d20*/  IMAD.SHL.U32 R190, R2, 0x2, RZ ;  /* 0x0000000202be7824 */ /* 0x000fe200078e00ff */
[----:B------:R-:W-:-:S02]  /*3d30*/  IADD3 R2, R88, 0x40, RZ ;  /* 0x0000004058027810 */ /* 0x000fc40007ffe0ff */
[----:B---3--:R-:W-:Y:S01]  /*3d40*/  LDSM.16.M88.4 R28, [R188+0x8000] ;  /* 0x00800000bc1c783b */ /* 0x008fe20000000200 */
[----:B------:R-:W-:Y:S01]  /*3d50*/  IADD3 R0, R188, 0x8000, RZ ;  /* 0x00008000bc007810 */ /* 0x000fe20007ffe0ff */
[--C-:B------:R-:W-:Y:S01]  /*3d60*/  IMAD R192, R4, 0x2, R190.reuse ;  /* 0x0000000204c07824 */ /* 0x100fe200078e02be */
[----:B------:R-:W-:Y:S01]  /*3d70*/  IADD3 R199, R188, 0x8020, RZ ;  /* 0x00008020bcc77810 */ /* 0x000fe20007ffe0ff */
[----:B------:R-:W1:Y:S01]  /*3d80*/  LDSM.16.M88.4 R8, [R190+0x2000] ;  /* 0x00200000be08783b */ /* 0x000e620000000200 */
[----:B------:R-:W-:Y:S01]  /*3d90*/  @P1 IADD3 R199, R0, -0x20, RZ ;  /* 0xffffffe000c71810 */ /* 0x000fe20007ffe0ff */
[----:B------:R-:W-:Y:S01]  /*3da0*/  IMAD.MOV.U32 R0, RZ, RZ, 0x40 ;  /* 0x00000040ff007424 */ /* 0x000fe200078e00ff */
[----:B------:R-:W-:Y:S01]  /*3db0*/  IMNMX R217, RZ, R7, !PT ;  /* 0x00000007ffd97217 */ /* 0x000fe20007800200 */
[----:B------:R-:W3:Y:S01]  /*3dc0*/  LDSM.16.M88.4 R32, [R188+0x8800] ;  /* 0x00880000bc20783b */ /* 0x000ee20000000200 */
[----:B------:R-:W-:Y:S01]  /*3dd0*/  IMAD R198, R3, 0x2, R190 ;  /* 0x0000000203c67824 */ /* 0x000fe200078e02be */
[----:B------:R-:W-:Y:S01]  /*3de0*/  IADD3 R202, R199, 0x800, RZ ;  /* 0x00000800c7ca7810 */ /* 0x000fe20007ffe0ff */
[----:B------:R-:W-:Y:S01]  /*3df0*/  IMAD R196, R3, 0x2, R192 ;  /* 0x0000000203c47824 */ /* 0x000fe200078e02c0 */
[----:B------:R-:W5:Y:S01]  /*3e00*/  LDSM.16.M88.4 R16, [R190] ;  /* 0x00000000be10783b */ /* 0x000f620000000200 */
[----:B------:R-:W-:-:S02]  /*3e10*/  SEL R0, R0, 0xffffffc0, !P2 ;  /* 0xffffffc000007807 */ /* 0x000fc40005000000 */
[C---:B------:R-:W-:Y:S01]  /*3e20*/  IADD3 R201, R199.reuse, 0x1000, RZ ;  /* 0x00001000c7c97810 */ /* 0x040fe20007ffe0ff */
[----:B------:R-:W-:Y:S01]  /*3e30*/  LDSM.16.M88.4 R36, [R199] ;  /* 0x00000000c724783b */ /* 0x000fe20000000200 */
[----:B------:R-:W-:Y:S01]  /*3e40*/  IADD3 R200, R199, 0x1800, RZ ;  /* 0x00001800c7c87810 */ /* 0x000fe20007ffe0ff */
[----:B------:R-:W-:Y:S02]  /*3e50*/  IMAD.IADD R197, R188, 0x1, R0 ;  /* 0x00000001bcc57824 */ /* 0x000fe400078e0200 */
[----:B------:R-:W2:Y:S01]  /*3e60*/  LDSM.16.M88.4 R12, [R192+0x2000] ;  /* 0x00200000c00c783b */ /* 0x000ea20000000200 */
[----:B------:R-:W-:Y:S01]  /*3e70*/  IMAD.IADD R195, R0, 0x1, R199 ;  /* 0x0000000100c37824 */ /* 0x000fe200078e02c7 */
[----:B------:R-:W-:Y:S02]  /*3e80*/  IADD3 R0, R88, 0x48, RZ ;  /* 0x0000004858007810 */ /* 0x000fe40007ffe0ff */
[----:B------:R-:W4:Y:S02]  /*3e90*/  LDSM.16.M88.4 R40, [R199+0x800] ;  /* 0x00080000c728783b */ /* 0x000f240000000200 */
[----:B------:R-:W-:-:S02]  /*3ea0*/  IADD3 R6, R0, UR5, RZ ;  /* 0x0000000500067c10 */ /* 0x000fc4000fffe0ff */
[----:B------:R-:W2:Y:S01]  /*3eb0*/  LDSM.16.M88.4 R24, [R192] ;  /* 0x00000000c018783b */ /* 0x000ea20000000200 */
[----:B------:R-:W-:Y:S02]  /*3ec0*/  IADD3 R0, R0, UR4, RZ ;  /* 0x0000000400007c10 */ /* 0x000fe4000fffe0ff */
[----:B------:R-:W-:Y:S01]  /*3ed0*/  IMNMX R214, RZ, R6, !PT ;  /* 0x00000006ffd67217 */ /* 0x000fe20007800200 */
[----:B------:R-:W-:Y:S01]  /*3ee0*/  LDSM.16.M88.4 R44, [R197+0x8000] ;  /* 0x00800000c52c783b */ /* 0x000fe20000000200 */
[----:B------:R-:W-:-:S03]  /*3ef0*/  IMNMX R218, R0, UR7, PT ;  /* 0x0000000700da7c17 */ /* 0x000fc6000b800200 */
[----:B------:R-:W2:Y:S04]  /*3f00*/  LDSM.16.M88.4 R20, [R198+0x2000] ;  /* 0x00200000c614783b */ /* 0x000ea80000000200 */
[----:B------:R-:W2:Y:S01]  /*3f10*/  LDSM.16.M88.4 R68, [R197+0x8800] ;  /* 0x00880000c544783b */ /* 0x000ea20000000200 */
[C---:B-1----:R-:W-:Y:S08]  /*3f20*/  HMMA.16816.F32.BF16 R56, R8.reuse, R28, RZ ;  /* 0x0000001c0838723c */ /* 0x042ff000000418ff */
[C---:B---3--:R-:W-:Y:S08]  /*3f30*/  HMMA.16816.F32.BF16 R48, R8.reuse, R32, RZ ;  /* 0x000000200830723c */ /* 0x048ff000000418ff */
[C---:B------:R-:W-:Y:S08]  /*3f40*/  HMMA.16816.F32.BF16 R52, R8.reuse, R30, RZ ;  /* 0x0000001e0834723c */ /* 0x040ff000000418ff */
[----:B------:R-:W-:Y:S08]  /*3f50*/  HMMA.16816.F32.BF16 R8, R8, R34, RZ ;  /* 0x000000220808723c */ /* 0x000ff000000418ff */
[C---:B-----5:R-:W-:Y:S08]  /*3f60*/  HMMA.16816.F32.BF16 R72, R16.reuse, R28, RZ ;  /* 0x0000001c1048723c */ /* 0x060ff000000418ff */
[C---:B------:R-:W-:Y:S08]  /*3f70*/  HMMA.16816.F32.BF16 R64, R16.reuse, R30, RZ ;  /* 0x0000001e1040723c */ /* 0x040ff000000418ff */
[C---:B------:R-:W-:Y:S08]  /*3f80*/  HMMA.16816.F32.BF16 R60, R16.reuse, R32, RZ ;  /* 0x00000020103c723c */ /* 0x040ff000000418ff */
[----:B------:R-:W-:Y:S01]  /*3f90*/  HMMA.16816.F32.BF16 R76, R16, R34, RZ ;  /* 0x00000022104c723c */ /* 0x000fe200000418ff */
[----:B------:R-:W-:Y:S07]  /*3fa0*/  LDSM.16.M88.4 R16, [R196+0x2000] ;  /* 0x00200000c410783b */ /* 0x000fee0000000200 */
[C---:B--2---:R-:W-:Y:S08]  /*3fb0*/  HMMA.16816.F32.BF16 R32, R12.reuse, R36, R56 ;  /* 0x000000240c20723c */ /* 0x044ff00000041838 */
[C---:B----4-:R-:W-:Y:S08]  /*3fc0*/  HMMA.16816.F32.BF16 R80, R12.reuse, R40, R48 ;  /* 0x000000280c50723c */ /* 0x050ff00000041830 */
[C---:B------:R-:W-:Y:S01]  /*3fd0*/  HMMA.16816.F32.BF16 R48, R12.reuse, R42, R8 ;  /* 0x0000002a0c30723c */ /* 0x040fe20000041808 */
[----:B------:R-:W1:Y:S07]  /*3fe0*/  LDSM.16.M88.4 R8, [R198] ;  /* 0x00000000c608783b */ /* 0x000e6e0000000200 */
[----:B------:R-:W-:Y:S08]  /*3ff0*/  HMMA.16816.F32.BF16 R52, R12, R38, R52 ;  /* 0x000000260c34723c */ /* 0x000ff00000041834 */
[C---:B------:R-:W-:Y:S08]  /*4000*/  HMMA.16816.F32.BF16 R28, R24.reuse, R36, R72 ;  /* 0x00000024181c723c */ /* 0x040ff00000041848 */
[C---:B------:R-:W-:Y:S01]  /*4010*/  HMMA.16816.F32.BF16 R12, R24.reuse, R38, R64 ;  /* 0x00000026180c723c */ /* 0x040fe20000041840 */
[----:B------:R-:W2:Y:S07]  /*4020*/  LDSM.16.M88.4 R36, [R195] ;  /* 0x00000000c324783b */ /* 0x000eae0000000200 */
[C---:B------:R-:W-:Y:S08]  /*4030*/  HMMA.16816.F32.BF16 R84, R24.reuse, R40, R60 ;  /* 0x000000281854723c */ /* 0x040ff0000004183c */
[----:B------:R-:W-:Y:S01]  /*4040*/  HMMA.16816.F32.BF16 R56, R24, R42, R76 ;  /* 0x0000002a1838723c */ /* 0x000fe2000004184c */
[----:B------:R-:W-:Y:S07]  /*4050*/  LDSM.16.M88.4 R24, [R196] ;  /* 0x00000000c418783b */ /* 0x000fee0000000200 */
[C---:B------:R-:W-:Y:S01]  /*4060*/  HMMA.16816.F32.BF16 R60, R20.reuse, R44, R32 ;  /* 0x0000002c143c723c */ /* 0x040fe20000041820 */
[----:B------:R-:W3:Y:S07]  /*4070*/  LDSM.16.M88.4 R32, [R195+0x800] ;  /* 0x00080000c320783b */ /* 0x000eee0000000200 */
[C---:B------:R-:W-:Y:S08]  /*4080*/  HMMA.16816.F32.BF16 R80, R20.reuse, R68, R80 ;  /* 0x000000441450723c */ /* 0x040ff00000041850 */
[C---:B------:R-:W-:Y:S08]  /*4090*/  HMMA.16816.F32.BF16 R72, R20.reuse, R46, R52 ;  /* 0x0000002e1448723c */ /* 0x040ff00000041834 */
[----:B------:R-:W-:Y:S01]  /*40a0*/  HMMA.16816.F32.BF16 R64, R20, R70, R48 ;  /* 0x000000461440723c */ /* 0x000fe20000041830 */
[----:B------:R-:W-:Y:S07]  /*40b0*/  LDSM.16.M88.4 R20, [R190+0x6000] ;  /* 0x00600000be14783b */ /* 0x000fee0000000200 */
[C---:B-1----:R-:W-:Y:S01]  /*40c0*/  HMMA.16816.F32.BF16 R52, R8.reuse, R44, R28 ;  /* 0x0000002c0834723c */ /* 0x042fe2000004181c */
[----:B------:R-:W-:Y:S07]  /*40d0*/  LDSM.16.M88.4 R28, [R188+0x9800] ;  /* 0x00980000bc1c783b */ /* 0x000fee0000000200 */
[C---:B------:R-:W-:Y:S01]  /*40e0*/  HMMA.16816.F32.BF16 R48, R8.reuse, R46, R12 ;  /* 0x0000002e0830723c */ /* 0x040fe2000004180c */
[----:B------:R-:W1:Y:S04]  /*40f0*/  LDSM.16.M88.4 R44, [R188+0x9000] ;  /* 0x00900000bc2c783b */ /* 0x000e680000000200 */
[----:B------:R-:W4:Y:S03]  /*4100*/  LDSM.16.M88.4 R12, [R190+0x4000] ;  /* 0x00400000be0c783b */ /* 0x000f260000000200 */
[C---:B------:R-:W-:Y:S08]  /*4110*/  HMMA.16816.F32.BF16 R40, R8.reuse, R68, R84 ;  /* 0x000000440828723c */ /* 0x040ff00000041854 */
[----:B------:R-:W-:Y:S01]  /*4120*/  HMMA.16816.F32.BF16 R56, R8, R70, R56 ;  /* 0x000000460838723c */ /* 0x000fe20000041838 */
[----:B------:R-:W-:Y:S07]  /*4130*/  LDSM.16.M88.4 R8, [R192+0x6000] ;  /* 0x00600000c008783b */ /* 0x000fee0000000200 */
[C---:B--2---:R-:W-:Y:S08]  /*4140*/  HMMA.16816.F32.BF16 R60, R16.reuse, R36, R60 ;  /* 0x00000024103c723c */ /* 0x044ff0000004183c */
[C---:B------:R-:W-:Y:S08]  /*4150*/  HMMA.16816.F32.BF16 R68, R16.reuse, R38, R72 ;  /* 0x000000261044723c */ /* 0x040ff00000041848 */
[C---:B---3--:R-:W-:Y:S08]  /*4160*/  HMMA.16816.F32.BF16 R84, R16.reuse, R32, R80 ;  /* 0x000000201054723c */ /* 0x048ff00000041850 */
[----:B------:R-:W-:Y:S08]  /*4170*/  HMMA.16816.F32.BF16 R64, R16, R34, R64 ;  /* 0x000000221040723c */ /* 0x000ff00000041840 */
[C---:B------:R-:W-:Y:S08]  /*4180*/  HMMA.16816.F32.BF16 R52, R24.reuse, R36, R52 ;  /* 0x000000241834723c */ /* 0x040ff00000041834 */
[C---:B------:R-:W-:Y:S01]  /*4190*/  HMMA.16816.F32.BF16 R36, R24.reuse, R38, R48 ;  /* 0x000000261824723c */ /* 0x040fe20000041830 */
[----:B------:R-:W2:Y:S07]  /*41a0*/  LDSM.16.M88.4 R48, [R199+0x1000] ;  /* 0x00100000c730783b */ /* 0x000eae0000000200 */
[C---:B------:R-:W-:Y:S01]  /*41b0*/  HMMA.16816.F32.BF16 R16, R24.reuse, R32, R40 ;  /* 0x000000201810723c */ /* 0x040fe20000041828 */
[----:B------:R-:W3:Y:S07]  /*41c0*/  LDSM.16.M88.4 R40, [R199+0x1800] ;  /* 0x00180000c728783b */ /* 0x000eee0000000200 */
[----:B------:R-:W-:Y:S01]  /*41d0*/  HMMA.16816.F32.BF16 R32, R24, R34, R56 ;  /* 0x000000221820723c */ /* 0x000fe20000041838 */
[----:B------:R-:W5:Y:S07]  /*41e0*/  LDSM.16.M88.4 R24, [R192+0x4000] ;  /* 0x00400000c018783b */ /* 0x000f6e0000000200 */
[C---:B-1----:R-:W-:Y:S08]  /*41f0*/  HMMA.16816.F32.BF16 R60, R20.reuse, R44, R60 ;  /* 0x0000002c143c723c */ /* 0x042ff0000004183c */
[C---:B------:R-:W-:Y:S08]  /*4200*/  HMMA.16816.F32.BF16 R68, R20.reuse, R46, R68 ;  /* 0x0000002e1444723c */ /* 0x040ff00000041844 */
[C---:B------:R-:W-:Y:S08]  /*4210*/  HMMA.16816.F32.BF16 R84, R20.reuse, R28, R84 ;  /* 0x0000001c1454723c */ /* 0x040ff00000041854 */
[----:B------:R-:W-:Y:S01]  /*4220*/  HMMA.16816.F32.BF16 R64, R20, R30, R64 ;  /* 0x0000001e1440723c */ /* 0x000fe20000041840 */
[----:B------:R-:W-:Y:S07]  /*4230*/  LDSM.16.M88.4 R20, [R198+0x4000] ;  /* 0x00400000c614783b */ /* 0x000fee0000000200 */
[C---:B----4-:R-:W-:Y:S08]  /*4240*/  HMMA.16816.F32.BF16 R56, R12.reuse, R44, R52 ;  /* 0x0000002c0c38723c */ /* 0x050ff00000041834 */
[C---:B------:R-:W-:Y:S01]  /*4250*/  HMMA.16816.F32.BF16 R52, R12.reuse, R46, R36 ;  /* 0x0000002e0c34723c */ /* 0x040fe20000041824 */
[----:B------:R-:W-:Y:S07]  /*4260*/  LDSM.16.M88.4 R36, [R197+0x9000] ;  /* 0x00900000c524783b */ /* 0x000fee0000000200 */
[C---:B------:R-:W-:Y:S01]  /*4270*/  HMMA.16816.F32.BF16 R44, R12.reuse, R28, R16 ;  /* 0x0000001c0c2c723c */ /* 0x040fe20000041810 */
[----:B------:R-:W1:Y:S07]  /*4280*/  LDSM.16.M88.4 R16, [R198+0x6000] ;  /* 0x00600000c610783b */ /* 0x000e6e0000000200 */
[----:B------:R-:W-:Y:S01]  /*4290*/  HMMA.16816.F32.BF16 R12, R12, R30, R32 ;  /* 0x0000001e0c0c723c */ /* 0x000fe20000041820 */
[----:B------:R-:W4:Y:S04]  /*42a0*/  LDSM.16.M88.4 R32, [R197+0x9800] ;  /* 0x00980000c520783b */ /* 0x000f280000000200 */
[----:B------:R-:W-:Y:S03]  /*42b0*/  LDSM.16.M88.4 R28, [R195+0x1000] ;  /* 0x00100000c31c783b */ /* 0x000fe60000000200 */
[C---:B--2---:R-:W-:Y:S08]  /*42c0*/  HMMA.16816.F32.BF16 R60, R8.reuse, R48, R60 ;  /* 0x00000030083c723c */ /* 0x044ff0000004183c */
[C---:B------:R-:W-:Y:S08]  /*42d0*/  HMMA.16816.F32.BF16 R80, R8.reuse, R50, R68 ;  /* 0x000000320850723c */ /* 0x040ff00000041844 */
[C---:B---3--:R-:W-:Y:S08]  /*42e0*/  HMMA.16816.F32.BF16 R84, R8.reuse, R40, R84 ;  /* 0x000000280854723c */ /* 0x048ff00000041854 */
[----:B------:R-:W-:Y:S01]  /*42f0*/  HMMA.16816.F32.BF16 R76, R8, R42, R64 ;  /* 0x0000002a084c723c */ /* 0x000fe20000041840 */
[----:B------:R-:W2:Y:S07]  /*4300*/  LDSM.16.M88.4 R8, [R196+0x6000] ;  /* 0x00600000c408783b */ /* 0x000eae0000000200 */
[C---:B-----5:R-:W-:Y:S08]  /*4310*/  HMMA.16816.F32.BF16 R72, R24.reuse, R48, R56 ;  /* 0x000000301848723c */ /* 0x060ff00000041838 */
[C---:B------:R-:W-:Y:S08]  /*4320*/  HMMA.16816.F32.BF16 R68, R24.reuse, R50, R52 ;  /* 0x000000321844723c */ /* 0x040ff00000041834 */
[C---:B------:R-:W-:Y:S08]  /*4330*/  HMMA.16816.F32.BF16 R64, R24.reuse, R40, R44 ;  /* 0x000000281840723c */ /* 0x040ff0000004182c */
[----:B------:R-:W-:Y:S01]  /*4340*/  HMMA.16816.F32.BF16 R48, R24, R42, R12 ;  /* 0x0000002a1830723c */ /* 0x000fe2000004180c */
[----:B------:R-:W3:Y:S04]  /*4350*/  LDSM.16.M88.4 R24, [R195+0x1800] ;  /* 0x00180000c318783b */ /* 0x000ee80000000200 */
[----:B------:R-:W5:Y:S01]  /*4360*/  LDSM.16.M88.4 R12, [R196+0x4000] ;  /* 0x00400000c40c783b */ /* 0x000f620000000200 */
[----:B------:R-:W-:-:S04]  /*4370*/  DEPBAR.LE SB0, 0x0 ;  /* 0x000080000000791a */ /* 0x000fc80000000000 */
[C---:B-1----:R-:W-:Y:S08]  /*4380*/  HMMA.16816.F32.BF16 R60, R16.reuse, R36, R60 ;  /* 0x00000024103c723c */ /* 0x042ff0000004183c */
[C---:B------:R-:W-:Y:S08]  /*4390*/  HMMA.16816.F32.BF16 R56, R16.reuse, R38, R80 ;  /* 0x000000261038723c */ /* 0x040ff00000041850 */
[C---:B----4-:R-:W-:Y:S08]  /*43a0*/  HMMA.16816.F32.BF16 R52, R16.reuse, R32, R84 ;  /* 0x000000201034723c */ /* 0x050ff00000041854 */
[----:B------:R-:W-:Y:S08]  /*43b0*/  HMMA.16816.F32.BF16 R44, R16, R34, R76 ;  /* 0x00000022102c723c */ /* 0x000ff0000004184c */
[C---:B------:R-:W-:Y:S08]  /*43c0*/  HMMA.16816.F32.BF16 R40, R20.reuse, R36, R72 ;  /* 0x000000241428723c */ /* 0x040ff00000041848 */
[C---:B------:R-:W-:Y:S08]  /*43d0*/  HMMA.16816.F32.BF16 R36, R20.reuse, R38, R68 ;  /* 0x000000261424723c */ /* 0x040ff00000041844 */
[C---:B------:R-:W-:Y:S08]  /*43e0*/  HMMA.16816.F32.BF16 R16, R20.reuse, R32, R64 ;  /* 0x000000201410723c */ /* 0x040ff00000041840 */
[----:B------:R-:W-:Y:S08]  /*43f0*/  HMMA.16816.F32.BF16 R20, R20, R34, R48 ;  /* 0x000000221414723c */ /* 0x000ff00000041830 */
[C---:B--2---:R-:W-:Y:S08]  /*4400*/  HMMA.16816.F32.BF16 R60, R8.reuse, R28, R60 ;  /* 0x0000001c083c723c */ /* 0x044ff0000004183c */
[C---:B------:R-:W-:Y:S08]  /*4410*/  HMMA.16816.F32.BF16 R56, R8.reuse, R30, R56 ;  /* 0x0000001e0838723c */ /* 0x040ff00000041838 */
[C---:B---3--:R-:W-:Y:S08]  /*4420*/  HMMA.16816.F32.BF16 R52, R8.reuse, R24, R52 ;  /* 0x000000180834723c */ /* 0x048ff00000041834 */
[----:B------:R-:W-:Y:S07]  /*4430*/  HMMA.16816.F32.BF16 R44, R8, R26, R44 ;  /* 0x0000001a082c723c */ /* 0x000fee000004182c */
[C---:B------:R-:W-:Y:S01]  /*4440*/  IADD3 R9, R5.reuse, UR5, RZ ;  /* 0x0000000505097c10 */ /* 0x040fe2000fffe0ff */
[----:B-----5:R-:W-:Y:S01]  /*4450*/  HMMA.16816.F32.BF16 R40, R12, R28, R40 ;  /* 0x0000001c0c28723c */ /* 0x020fe20000041828 */
[----:B------:R-:W-:-:S02]  /*4460*/  IADD3 R8, R5, UR4, RZ ;  /* 0x0000000405087c10 */ /* 0x000fc4000fffe0ff */
[C---:B------:R-:W-:Y:S02]  /*4470*/  IADD3 R5, R2.reuse, UR5, RZ ;  /* 0x0000000502057c10 */ /* 0x040fe4000fffe0ff */
[----:B------:R-:W-:Y:S02]  /*4480*/  IADD3 R2, R2, UR4, RZ ;  /* 0x0000000402027c10 */ /* 0x000fe4000fffe0ff */
[----:B------:R-:W-:Y:S01]  /*4490*/  IMNMX R216, RZ, R9, !PT ;  /* 0x00000009ffd87217 */ /* 0x000fe20007800200 */
[----:B------:R-:W-:Y:S01]  /*44a0*/  HMMA.16816.F32.BF16 R36, R12, R30, R36 ;  /* 0x0000001e0c24723c */ /* 0x000fe20000041824 */
[----:B------:R-:W-:Y:S02]  /*44b0*/  IMNMX R220, R8, UR7, PT ;  /* 0x0000000708dc7c17 */ /* 0x000fe4000b800200 */
[----:B------:R-:W-:Y:S02]  /*44c0*/  IMNMX R215, RZ, R5, !PT ;  /* 0x00000005ffd77217 */ /* 0x000fe40007800200 */
[----:B------:R-:W-:-:S03]  /*44d0*/  IMNMX R219, R2, UR7, PT ;  /* 0x0000000702db7c17 */ /* 0x000fc6000b800200 */
        /* <DEDUP_REMOVED lines=10> */
[----:B------:R-:W-:-:S03]  /*4580*/  IMAD.U32 R0, RZ, RZ, UR7 ;  /* 0x00000007ff007e24 */ /* 0x000fc6000f8e00ff */
[----:B------:R-:W-:Y:S01]  /*4590*/  UIMAD UR4, UR5, UR35, UR4 ;  /* 0x00000023050472a4 */ /* 0x000fe2000f8e0204 */
[----:B------:R-:W-:-:S03]  /*45a0*/  IMAD.WIDE.U32 R6, R0, UR35, R98 ;  /* 0x0000002300067c25 */ /* 0x000fc6000f8e0062 */
[----:B------:R1:W-:Y:S02]  /*45b0*/  @P3 STS.128 [R203+0x8000], RZ ;  /* 0x008000ffcb003388 */ /* 0x0003e40000000c00 */
[----:B------:R-:W-:Y:S02]  /*45c0*/  IADD3 R2, R7, UR4, RZ ;  /* 0x0000000407027c10 */ /* 0x000fe4000fffe0ff */
[C---:B------:R-:W-:Y:S02]  /*45d0*/  IADD3 R0, P4, R6.reuse, UR22, RZ ;  /* 0x0000001606007c10 */ /* 0x040fe4000ff9e0ff */
[C---:B------:R-:W-:Y:S02]  /*45e0*/  @!P3 LEA R12, P5, R6.reuse, c[0x0][0x168], 0x1 ;  /* 0x00005a00060cba11 */ /* 0x040fe400078a08ff */
[----:B------:R-:W-:Y:S02]  /*45f0*/  @!P2 LEA R8, P1, R6, c[0x0][0x168], 0x1 ;  /* 0x00005a000608aa11 */ /* 0x000fe400078208ff */
[----:B------:R-:W-:-:S02]  /*4600*/  IADD3.X R5, R2, UR21, RZ, P4, !PT ;  /* 0x0000001502057c10 */ /* 0x000fc4000a7fe4ff */
[----:B------:R-:W-:Y:S02]  /*4610*/  @!P3 LEA R10, P4, R0, c[0x0][0x168], 0x1 ;  /* 0x00005a00000aba11 */ /* 0x000fe400078808ff */
        /* <DEDUP_REMOVED lines=25> */
.L_x_2062:
[----:B------:R-:W-:Y:S05]  /*47b0*/  BSYNC B0 ;  /* 0x0000000000007941 */ /* 0x000fea0003800000 */
.L_x_2061:
[----:B------:R-:W0:Y:S02]  /*47c0*/  LDGDEPBAR ;  /* 0x00000000000079af */ /* 0x000e240000000000 */
.L_x_2060:
[----:B------:R-:W-:Y:S01]  /*47d0*/  IMAD.U32 R2, RZ, RZ, UR33 ;  /* 0x00000021ff027e24 */ /* 0x000fe2000f8e00ff */
[----:B------:R-:W-:Y:S01]  /*47e0*/  LOP3.LUT R16, R91, UR30, RZ, 0x3c, !PT ;  /* 0x0000001e5b107c12 */ /* 0x000fe2000f8e3cff */
[C---:B------:R-:W-:Y:S01]  /*47f0*/  IMAD.WIDE.U32 R14, R92.reuse, -0x326172a9, RZ ;  /* 0xcd9e8d575c0e7825 */ /* 0x040fe200078e00ff */
[----:B------:R-:W-:Y:S01]  /*4800*/  ULOP3.LUT UR5, UR33, UR31, URZ, 0x3c, !UPT ;  /* 0x0000001f21057292 */ /* 0x000fe2000f8e3c3f */
[----:B------:R-:W-:Y:S01]  /*4810*/  IADD3 R19, R92, 0x4, RZ ;  /* 0x000000045c137810 */ /* 0x000fe20007ffe0ff */
[----:B------:R-:W-:Y:S01]  /*4820*/  UIADD3 UR4, UR31, -0x4498517b, URZ ;  /* 0xbb67ae851f047890 */ /* 0x000fe2000fffe03f */
[----:B------:R-:W-:Y:S01]  /*4830*/  IMAD R2, R2, 0x20, R94 ;  /* 0x0000002002027824 */ /* 0x000fe200078e025e */
[----:B------:R-:W-:Y:S01]  /*4840*/  UIADD3 UR15, UR30, -0x61c88647, URZ ;  /* 0x9e3779b91e0f7890 */ /* 0x000fe2000fffe03f */
[----:B------:R-:W-:Y:S01]  /*4850*/  IMAD.WIDE.U32 R48, R93, -0x2daee0ad, RZ ;  /* 0xd2511f535d307825 */ /* 0x000fe200078e00ff */
[----:B------:R-:W-:Y:S02]  /*4860*/  UIADD3 UR14, UR30, 0x3c6ef372, URZ ;  /* 0x3c6ef3721e0e7890 */ /* 0x000fe4000fffe03f */
[C---:B------:R-:W-:Y:S01]  /*4870*/  IADD3 R5, R2.reuse, 0x1, RZ ;  /* 0x0000000102057810 */ /* 0x040fe20007ffe0ff */
[----:B------:R-:W-:Y:S01]  /*4880*/  UIADD3 UR13, UR31, 0x76cf5d0a, URZ ;  /* 0x76cf5d0a1f0d7890 */ /* 0x000fe2000fffe03f */
[CC--:B------:R-:W-:Y:S01]  /*4890*/  ISETP.GE.AND P3, PT, R2.reuse, R221.reuse, PT ;  /* 0x000000dd0200720c */ /* 0x0c0fe20003f66270 */
[----:B------:R-:W-:Y:S01]  /*48a0*/  STL.64 [R1+0x30], R48 ;  /* 0x0000303001007387 */ /* 0x000fe20000100a00 */
[C---:B------:R-:W-:Y:S01]  /*48b0*/  ISETP.GE.AND P1, PT, R5.reuse, R221, PT ;  /* 0x000000dd0500720c */ /* 0x040fe20003f26270 */
[----:B------:R-:W-:Y:S01]  /*48c0*/  UIADD3 UR11, UR31, 0x32370b8f, URZ ;  /* 0x32370b8f1f0b7890 */ /* 0x000fe2000fffe03f */
[C---:B------:R-:W-:Y:S01]  /*48d0*/  ISETP.GE.AND P4, PT, R2.reuse, R219, PT ;  /* 0x000000db0200720c */ /* 0x040fe20003f86270 */
[----:B------:R-:W-:Y:S01]  /*48e0*/  STL.64 [R1+0xc0], R14 ;  /* 0x0000c00e01007387 */ /* 0x000fe20000100a00 */
[-C--:B------:R-:W-:Y:S01]  /*48f0*/  ISETP.LT.OR P1, PT, R5, R217.reuse, P1 ;  /* 0x000000d90500720c */ /* 0x080fe20000f21670 */
[----:B------:R-:W-:Y:S01]  /*4900*/  IMAD.WIDE.U32 R76, R19, -0x326172a9, RZ ;  /* 0xcd9e8d57134c7825 */ /* 0x000fe200078e00ff */
[----:B------:R-:W-:Y:S01]  /*4910*/  ISETP.LT.OR P3, PT, R2, R217, P3 ;  /* 0x000000d90200720c */ /* 0x000fe20001f61670 */
[----:B------:R-:W-:Y:S01]  /*4920*/  STL [R1+0xa8], R16 ;  /* 0x0000a81001007387 */ /* 0x000fe20000100800 */
[----:B------:R-:W-:Y:S01]  /*4930*/  FSEL R17, R41, -INF , !P1 ;  /* 0xff80000029117808 */ /* 0x000fe20004800000 */
[----:B------:R-:W-:Y:S01]  /*4940*/  UIADD3 UR12, UR30, -0x255992d5, URZ ;  /* 0xdaa66d2b1e0c7890 */ /* 0x000fe2000fffe03f */
[C---:B------:R-:W-:Y:S01]  /*4950*/  ISETP.GE.AND P1, PT, R5.reuse, R218, PT ;  /* 0x000000da0500720c */ /* 0x040fe20003f26270 */
[----:B------:R-:W-:Y:S01]  /*4960*/  UIADD3 UR9, UR31, -0x126145ec, URZ ;  /* 0xed9eba141f097890 */ /* 0x000fe2000fffe03f */
[----:B-1----:R-:W-:Y:S01]  /*4970*/  FSEL R12, R40, -INF , !P3 ;  /* 0xff800000280c7808 */ /* 0x002fe20005800000 */
[----:B------:R-:W-:Y:S01]  /*4980*/  UIADD3 UR10, UR30, 0x78dde6e4, URZ ;  /* 0x78dde6e41e0a7890 */ /* 0x000fe2000fffe03f */
[C---:B------:R-:W-:Y:S01]  /*4990*/  ISETP.LT.OR P1, PT, R5.reuse, R214, P1 ;  /* 0x000000d60500720c */ /* 0x040fe20000f21670 */
[----:B------:R-:W-:Y:S01]  /*49a0*/  UIADD3 UR8, UR30, 0x1715609d, URZ ;  /* 0x1715609d1e087890 */ /* 0x000fe2000fffe03f */
[----:B------:R-:W-:Y:S01]  /*49b0*/  ISETP.LT.OR P4, PT, R2, R215, P4 ;  /* 0x000000d70200720c */ /* 0x000fe20002781670 */
[----:B------:R-:W-:Y:S01]  /*49c0*/  UIADD3 UR7, UR31, -0x56f99767, URZ ;  /* 0xa90668991f077890 */ /* 0x000fe2000fffe03f */
[C---:B------:R-:W-:Y:S01]  /*49d0*/  ISETP.GE.AND P5, PT, R5.reuse, R220, PT ;  /* 0x000000dc0500720c */ /* 0x040fe20003fa6270 */
[----:B------:R-:W-:Y:S01]  /*49e0*/  IMAD.IADD R0, R90, 0x1, R89 ;  /* 0x000000015a007824 */ /* 0x000fe200078e0259 */
[----:B------:R-:W-:-:S02]  /*49f0*/  ISETP.GE.AND P3, PT, R5, R219, PT ;  /* 0x000000db0500720c */ /* 0x000fc40003f66270 */
[----:B--2---:R-:W-:Y:S01]  /*4a00*/  IADD3 R7, R2, 0x8, RZ ;  /* 0x0000000802077810 */ /* 0x004fe20007ffe0ff */
[----:B------:R-:W-:Y:S01]  /*4a10*/  IMAD.SHL.U32 R189, R0, 0x2, RZ ;  /* 0x0000000200bd7824 */ /* 0x000fe200078e00ff */
[C---:B------:R-:W-:Y:S02]  /*4a20*/  IADD3 R6, R2.reuse, 0x9, RZ ;  /* 0x0000000902067810 */ /* 0x040fe40007ffe0ff */
[----:B------:R-:W-:Y:S01]  /*4a30*/  ISETP.GE.AND P2, PT, R2, R218, PT ;  /* 0x000000da0200720c */ /* 0x000fe20003f46270 */
[--C-:B------:R-:W-:Y:S01]  /*4a40*/  IMAD R191, R4, 0x2, R189.reuse ;  /* 0x0000000204bf7824 */ /* 0x100fe200078e02bd */
[----:B------:R-:W-:Y:S01]  /*4a50*/  FSEL R35, R60, -INF , !P4 ;  /* 0xff8000003c237808 */ /* 0x000fe20006000000 */
[----:B------:R-:W-:Y:S01]  /*4a60*/  LDSM.16.MT88.4 R164, [R189+0xa000] ;  /* 0x00a00000bda4783b */ /* 0x000fe20000004200 */
[----:B------:R-:W-:Y:S01]  /*4a70*/  FSEL R50, R63, -INF , !P1 ;  /* 0xff8000003f327808 */ /* 0x000fe20004800000 */
[----:B------:R-:W-:Y:S01]  /*4a80*/  IMAD R194, R3, 0x2, R189 ;  /* 0x0000000203c27824 */ /* 0x000fe200078e02bd */
[C---:B------:R-:W-:Y:S01]  /*4a90*/  ISETP.LT.OR P5, PT, R5.reuse, R216, P5 ;  /* 0x000000d80500720c */ /* 0x040fe20002fa1670 */
[----:B------:R-:W-:Y:S01]  /*4aa0*/  LDSM.16.MT88.4 R156, [R191+0xa000] ;  /* 0x00a00000bf9c783b */ /* 0x000fe20000004200 */
[----:B------:R-:W-:Y:S01]  /*4ab0*/  ISETP.LT.OR P3, PT, R5, R215, P3 ;  /* 0x000000d70500720c */ /* 0x000fe20001f61670 */
[----:B------:R-:W-:Y:S01]  /*4ac0*/  IMAD R193, R3, 0x2, R191 ;  /* 0x0000000203c17824 */ /* 0x000fe200078e02bf */
[-C--:B------:R-:W-:Y:S01]  /*4ad0*/  ISETP.GE.AND P4, PT, R7, R221.reuse, PT ;  /* 0x000000dd0700720c */ /* 0x080fe20003f86270 */
[----:B------:R-:W-:Y:S01]  /*4ae0*/  LDSM.16.MT88.4 R136, [R191+0xa800] ;  /* 0x00a80000bf88783b */ /* 0x000fe20000004200 */
[----:B------:R-:W-:-:S02]  /*4af0*/  ISETP.GE.AND P1, PT, R6, R221, PT ;  /* 0x000000dd0600720c */ /* 0x000fc40003f26270 */
[C---:B------:R-:W-:Y:S01]  /*4b00*/  IADD3 R5, R2.reuse, 0x10, RZ ;  /* 0x0000001002057810 */ /* 0x040fe20007ffe0ff */
[----:B------:R-:W-:Y:S01]  /*4b10*/  LDSM.16.MT88.4 R80, [R189+0xa800] ;  /* 0x00a80000bd50783b */ /* 0x000fe20000004200 */
[C---:B------:R-:W-:Y:S02]  /*4b20*/  IADD3 R8, R2.reuse, 0x11, RZ ;  /* 0x0000001102087810 */ /* 0x040fe40007ffe0ff */
[----:B------:R-:W-:Y:S01]  /*4b30*/  ISETP.LT.OR P2, PT, R2, R214, P2 ;  /* 0x000000d60200720c */ /* 0x000fe20001741670 */
[----:B------:R-:W-:Y:S01]  /*4b40*/  LDSM.16.MT88.4 R172, [R194+0xa000] ;  /* 0x00a00000c2ac783b */ /* 0x000fe20000004200 */
[----:B------:R-:W-:Y:S02]  /*4b50*/  FSEL R33, R43, -INF , !P5 ;  /* 0xff8000002b217808 */ /* 0x000fe40006800000 */
[----:B------:R-:W-:Y:S01]  /*4b60*/  FSEL R40, R61, -INF , !P3 ;  /* 0xff8000003d287808 */ /* 0x000fe20005800000 */
[----:B------:R-:W-:Y:S01]  /*4b70*/  LDSM.16.MT88.4 R224, [R193+0xa000] ;  /* 0x00a00000c1e0783b */ /* 0x000fe20000004200 */
[----:B------:R-:W-:-:S02]  /*4b80*/  ISETP.LT.OR P4, PT, R7, R217, P4 ;  /* 0x000000d90700720c */ /* 0x000fc40002781670 */
[----:B------:R-:W-:Y:S01]  /*4b90*/  ISETP.LT.OR P1, PT, R6, R217, P1 ;  /* 0x000000d90600720c */ /* 0x000fe20000f21670 */
[----:B------:R-:W-:Y:S01]  /*4ba0*/  LDSM.16.MT88.4 R204, [R194+0xa800] ;  /* 0x00a80000c2cc783b */ /* 0x000fe20000004200 */
[-C--:B------:R-:W-:Y:S02]  /*4bb0*/  ISETP.GE.AND P6, PT, R2, R220.reuse, PT ;  /* 0x000000dc0200720c */ /* 0x080fe40003fc6270 */
[-C--:B------:R-:W-:Y:S01]  /*4bc0*/  ISETP.GE.AND P5, PT, R5, R221.reuse, PT ;  /* 0x000000dd0500720c */ /* 0x080fe20003fa6270 */
[----:B------:R-:W-:Y:S01]  /*4bd0*/  LDSM.16.MT88.4 R240, [R189+0xb000] ;  /* 0x00b00000bdf0783b */ /* 0x000fe20000004200 */
[----:B------:R-:W-:Y:S02]  /*4be0*/  ISETP.GE.AND P3, PT, R8, R221, PT ;  /* 0x000000dd0800720c */ /* 0x000fe40003f66270 */
[----:B------:R-:W-:Y:S01]  /*4bf0*/  FSEL R43, R62, -INF , !P2 ;  /* 0xff8000003e2b7808 */ /* 0x000fe20005000000 */
[----:B------:R-:W-:Y:S01]  /*4c00*/  LDSM.16.MT88.4 R176, [R191+0xb000] ;  /* 0x00b00000bfb0783b */ /* 0x000fe20000004200 */
[----:B------:R-:W-:-:S02]  /*4c10*/  ISETP.GE.AND P2, PT, R7, R220, PT ;  /* 0x000000dc0700720c */ /* 0x000fc40003f46270 */
[----:B------:R-:W-:Y:S01]  /*4c20*/  FSEL R18, R36, -INF , !P4 ;  /* 0xff80000024127808 */ /* 0x000fe20006000000 */
[----:B------:R-:W-:Y:S01]  /*4c30*/  LDSM.16.MT88.4 R208, [R193+0xa800] ;  /* 0x00a80000c1d0783b */ /* 0x000fe20000004200 */
[----:B------:R-:W-:Y:S02]  /*4c40*/  FSEL R20, R37, -INF , !P1 ;  /* 0xff80000025147808 */ /* 0x000fe40004800000 */
[----:B------:R-:W-:Y:S01]  /*4c50*/  ISETP.LT.OR P6, PT, R2, R216, P6 ;  /* 0x000000d80200720c */ /* 0x000fe200037c1670 */
[----:B------:R-:W-:Y:S01]  /*4c60*/  LDSM.16.MT88.4 R228, [R189+0xb800] ;  /* 0x00b80000bde4783b */ /* 0x000fe20000004200 */
[----:B------:R-:W-:Y:S02]  /*4c70*/  ISETP.GE.AND P4, PT, R7, R219, PT ;  /* 0x000000db0700720c */ /* 0x000fe40003f86270 */
[-C--:B------:R-:W-:Y:S01]  /*4c80*/  ISETP.LT.OR P5, PT, R5, R217.reuse, P5 ;  /* 0x000000d90500720c */ /* 0x080fe20002fa1670 */
[----:B------:R-:W-:Y:S01]  /*4c90*/  LDSM.16.MT88.4 R112, [R194+0xb800] ;  /* 0x00b80000c270783b */ /* 0x000fe20000004200 */
[----:B------:R-:W-:-:S02]  /*4ca0*/  ISETP.LT.OR P3, PT, R8, R217, P3 ;  /* 0x000000d90800720c */ /* 0x000fc40001f61670 */
[C---:B------:R-:W-:Y:S02]  /*4cb0*/  ISETP.GE.AND P1, PT, R7.reuse, R218, PT ;  /* 0x000000da0700720c */ /* 0x040fe40003f26270 */
[----:B------:R-:W-:Y:S02]  /*4cc0*/  ISETP.LT.OR P2, PT, R7, R216, P2 ;  /* 0x000000d80700720c */ /* 0x000fe40001741670 */
[----:B------:R-:W-:Y:S02]  /*4cd0*/  FSEL R32, R42, -INF , !P6 ;  /* 0xff8000002a207808 */ /* 0x000fe40007000000 */
[----:B------:R-:W-:Y:S02]  /*4ce0*/  FSEL R21, R28, -INF , !P5 ;  /* 0xff8000001c157808 */ /* 0x000fe40006800000 */
[----:B------:R-:W-:Y:S02]  /*4cf0*/  FSEL R23, R29, -INF , !P3 ;  /* 0xff8000001d177808 */ /* 0x000fe40005800000 */
[----:B------:R-:W-:-:S02]  /*4d00*/  ISETP.LT.OR P4, PT, R7, R215, P4 ;  /* 0x000000d70700720c */ /* 0x000fc40002781670 */
[----:B------:R-:W-:Y:S02]  /*4d10*/  ISETP.LT.OR P1, PT, R7, R214, P1 ;  /* 0x000000d60700720c */ /* 0x000fe40000f21670 */
[C---:B------:R-:W-:Y:S02]  /*4d20*/  ISETP.GE.AND P6, PT, R6.reuse, R220, PT ;  /* 0x000000dc0600720c */ /* 0x040fe40003fc6270 */
[C---:B------:R-:W-:Y:S02]  /*4d30*/  ISETP.GE.AND P5, PT, R6.reuse, R219, PT ;  /* 0x000000db0600720c */ /* 0x040fe40003fa6270 */
[----:B------:R-:W-:Y:S02]  /*4d40*/  ISETP.GE.AND P3, PT, R6, R218, PT ;  /* 0x000000da0600720c */ /* 0x000fe40003f66270 */
[----:B------:R-:W-:Y:S02]  /*4d50*/  FSEL R29, R38, -INF , !P2 ;  /* 0xff800000261d7808 */ /* 0x000fe40005000000 */
[----:B------:R-:W-:-:S02]  /*4d60*/  FSEL R38, R56, -INF , !P4 ;  /* 0xff80000038267808 */ /* 0x000fc40006000000 */
[----:B------:R-:W-:Y:S02]  /*4d70*/  FSEL R58, R58, -INF , !P1 ;  /* 0xff8000003a3a7808 */ /* 0x000fe40004800000 */
[C---:B------:R-:W-:Y:S02]  /*4d80*/  ISETP.LT.OR P6, PT, R6.reuse, R216, P6 ;  /* 0x000000d80600720c */ /* 0x040fe400037c1670 */
[C---:B------:R-:W-:Y:S02]  /*4d90*/  ISETP.LT.OR P5, PT, R6.reuse, R215, P5 ;  /* 0x000000d70600720c */ /* 0x040fe40002fa1670 */
[----:B------:R-:W-:Y:S02]  /*4da0*/  ISETP.LT.OR P3, PT, R6, R214, P3 ;  /* 0x000000d60600720c */ /* 0x000fe40001f61670 */
[C---:B------:R-:W-:Y:S02]  /*4db0*/  ISETP.GE.AND P2, PT, R5.reuse, R220, PT ;  /* 0x000000dc0500720c */ /* 0x040fe40003f46270 */
[----:B------:R-:W-:-:S02]  /*4dc0*/  ISETP.GE.AND P4, PT, R5, R219, PT ;  /* 0x000000db0500720c */ /* 0x000fc40003f86270 */
[C---:B------:R-:W-:Y:S02]  /*4dd0*/  ISETP.GE.AND P1, PT, R5.reuse, R218, PT ;  /* 0x000000da0500720c */ /* 0x040fe40003f26270 */
[----:B------:R-:W-:Y:S02]  /*4de0*/  FMNMX.FTZ R6, R12, R17, !PT ;  /* 0x000000110c067209 */ /* 0x000fe40007810000 */
[C---:B------:R-:W-:Y:S02]  /*4df0*/  ISETP.LT.OR P2, PT, R5.reuse, R216, P2 ;  /* 0x000000d80500720c */ /* 0x040fe40001741670 */
[C---:B------:R-:W-:Y:S02]  /*4e00*/  ISETP.LT.OR P4, PT, R5.reuse, R215, P4 ;  /* 0x000000d70500720c */ /* 0x040fe40002781670 */
[----:B------:R-:W-:Y:S02]  /*4e10*/  ISETP.LT.OR P1, PT, R5, R214, P1 ;  /* 0x000000d60500720c */ /* 0x000fe40000f21670 */
[----:B------:R-:W-:-:S02]  /*4e20*/  IADD3 R5, R2, 0x18, RZ ;  /* 0x0000001802057810 */ /* 0x000fc40007ffe0ff */
[----:B------:R-:W-:Y:S02]  /*4e30*/  FMNMX.FTZ R6, R18, R6, !PT ;  /* 0x0000000612067209 */ /* 0x000fe40007810000 */
[----:B------:R-:W-:Y:S02]  /*4e40*/  FSEL R61, R39, -INF , !P6 ;  /* 0xff800000273d7808 */ /* 0x000fe40007000000 */
[----:B------:R-:W-:Y:S02]  /*4e50*/  IADD3 R2, R2, 0x19, RZ ;  /* 0x0000001902027810 */ /* 0x000fe40007ffe0ff */
[----:B------:R-:W-:Y:S02]  /*4e60*/  ISETP.GE.AND P6, PT, R5, R221, PT ;  /* 0x000000dd0500720c */ /* 0x000fe40003fc6270 */
[----:B------:R-:W-:Y:S02]  /*4e70*/  FMNMX.FTZ R6, R20, R6, !PT ;  /* 0x0000000614067209 */ /* 0x000fe40007810000 */
[----:B------:R-:W-:-:S02]  /*4e80*/  FSEL R41, R57, -INF , !P5 ;  /* 0xff80000039297808 */ /* 0x000fc40006800000 */
[C---:B------:R-:W-:Y:S02]  /*4e90*/  ISETP.GE.AND P5, PT, R2.reuse, R221, PT ;  /* 0x000000dd0200720c */ /* 0x040fe40003fa6270 */
[-C--:B------:R-:W-:Y:S02]  /*4ea0*/  ISETP.LT.OR P6, PT, R5, R217.reuse, P6 ;  /* 0x000000d90500720c */ /* 0x080fe400037c1670 */
[----:B------:R-:W-:Y:S02]  /*4eb0*/  FMNMX.FTZ R6, R21, R6, !PT ;  /* 0x0000000615067209 */ /* 0x000fe40007810000 */
[----:B------:R-:W-:Y:S02]  /*4ec0*/  FSEL R59, R59, -INF , !P3 ;  /* 0xff8000003b3b7808 */ /* 0x000fe40005800000 */
[----:B------:R-:W-:Y:S02]  /*4ed0*/  ISETP.LT.OR P3, PT, R2, R217, P5 ;  /* 0x000000d90200720c */ /* 0x000fe40002f61670 */
[----:B------:R-:W-:-:S02]  /*4ee0*/  FSEL R22, R24, -INF , !P6 ;  /* 0xff80000018167808 */ /* 0x000fc40007000000 */
[----:B------:R-:W-:Y:S02]  /*4ef0*/  FMNMX.FTZ R6, R23, R6, !PT ;  /* 0x0000000617067209 */ /* 0x000fe40007810000 */
[----:B------:R-:W-:Y:S02]  /*4f00*/  FSEL R57, R25, -INF , !P3 ;  /* 0xff80000019397808 */ /* 0x000fe40005800000 */
[----:B------:R-:W-:Y:S02]  /*4f10*/  FMNMX.FTZ R6, R22, R6, !PT ;  /* 0x0000000616067209 */ /* 0x000fe40007810000 */
[----:B------:R-:W-:Y:S02]  /*4f20*/  FSEL R60, R30, -INF , !P2 ;  /* 0xff8000001e3c7808 */ /* 0x000fe40005000000 */
[-C--:B------:R-:W-:Y:S02]  /*4f30*/  ISETP.GE.AND P5, PT, R8, R220.reuse, PT ;  /* 0x000000dc0800720c */ /* 0x080fe40003fa6270 */
[----:B------:R-:W-:-:S02]  /*4f40*/  ISETP.GE.AND P2, PT, R5, R220, PT ;  /* 0x000000dc0500720c */ /* 0x000fc40003f46270 */
[C---:B------:R-:W-:Y:S02]  /*4f50*/  ISETP.GE.AND P6, PT, R8.reuse, R219, PT ;  /* 0x000000db0800720c */ /* 0x040fe40003fc6270 */
[C---:B------:R-:W-:Y:S02]  /*4f60*/  ISETP.GE.AND P3, PT, R8.reuse, R218, PT ;  /* 0x000000da0800720c */ /* 0x040fe40003f66270 */
[----:B------:R-:W-:Y:S02]  /*4f70*/  FMNMX.FTZ R6, R57, R6, !PT ;  /* 0x0000000639067209 */ /* 0x000fe40007810000 */
[CC--:B------:R-:W-:Y:S02]  /*4f80*/  ISETP.LT.OR P5, PT, R8.reuse, R216.reuse, P5 ;  /* 0x000000d80800720c */ /* 0x0c0fe40002fa1670 */
[----:B------:R-:W-:Y:S02]  /*4f90*/  ISETP.LT.OR P2, PT, R5, R216, P2 ;  /* 0x000000d80500720c */ /* 0x000fe40001741670 */
[----:B------:R-:W-:-:S02]  /*4fa0*/  ISETP.LT.OR P6, PT, R8, R215, P6 ;  /* 0x000000d70800720c */ /* 0x000fc400037c1670 */
[----:B------:R-:W-:Y:S02]  /*4fb0*/  ISETP.LT.OR P3, PT, R8, R214, P3 ;  /* 0x000000d60800720c */ /* 0x000fe40001f61670 */
[----:B------:R-:W-:Y:S01]  /*4fc0*/  FMNMX.FTZ R7, R32, R33, !PT ;  /* 0x0000002120077209 */ /* 0x000fe20007810000 */
[----:B------:R-:W1:Y:S01]  /*4fd0*/  SHFL.BFLY PT, R8, R6, 0x2, 0x1f ;  /* 0x0c401f0006087f89 */ /* 0x000e6200000e0000 */
[----:B------:R-:W-:Y:S02]  /*4fe0*/  FSEL R37, R52, -INF , !P4 ;  /* 0xff80000034257808 */ /* 0x000fe40006000000 */
[----:B------:R-:W-:Y:S01]  /*4ff0*/  FSEL R56, R31, -INF , !P5 ;  /* 0xff8000001f387808 */ /* 0x000fe20006800000 */
[----:B------:R-:W-:Y:S01]  /*5000*/  IMAD.WIDE.U32 R30, R19, -0x326172a9, RZ ;  /* 0xcd9e8d57131e7825 */ /* 0x000fe200078e00ff */
[----:B------:R-:W-:Y:S02]  /*5010*/  FSEL R52, R26, -INF , !P2 ;  /* 0xff8000001a347808 */ /* 0x000fe40005000000 */
[----:B------:R-:W-:-:S02]  /*5020*/  ISETP.GE.AND P5, PT, R5, R219, PT ;  /* 0x000000db0500720c */ /* 0x000fc40003fa6270 */
[----:B------:R-:W-:Y:S02]  /*5030*/  ISETP.GE.AND P2, PT, R5, R218, PT ;  /* 0x000000da0500720c */ /* 0x000fe40003f46270 */
[----:B------:R-:W-:Y:S02]  /*5040*/  FMNMX.FTZ R7, R29, R7, !PT ;  /* 0x000000071d077209 */ /* 0x000fe40007810000 */
[C---:B------:R-:W-:Y:S02]  /*5050*/  ISETP.LT.OR P5, PT, R5.reuse, R215, P5 ;  /* 0x000000d70500720c */ /* 0x040fe40002fa1670 */
[----:B------:R-:W-:Y:S02]  /*5060*/  ISETP.LT.OR P2, PT, R5, R214, P2 ;  /* 0x000000d60500720c */ /* 0x000fe40001741670 */
[----:B------:R-:W-:Y:S02]  /*5070*/  FMNMX.FTZ R5, R61, R7, !PT ;  /* 0x000000073d057209 */ /* 0x000fe40007810000 */
[----:B------:R-:W-:-:S02]  /*5080*/  ISETP.GE.AND P4, PT, R2, R220, PT ;  /* 0x000000dc0200720c */ /* 0x000fc40003f86270 */
[----:B------:R-:W-:Y:S02]  /*5090*/  FMNMX.FTZ R5, R60, R5, !PT ;  /* 0x000000053c057209 */ /* 0x000fe40007810000 */
[----:B------:R-:W-:Y:S02]  /*50a0*/  ISETP.LT.OR P4, PT, R2, R216, P4 ;  /* 0x000000d80200720c */ /* 0x000fe40002781670 */
[----:B------:R-:W-:Y:S02]  /*50b0*/  FMNMX.FTZ R5, R56, R5, !PT ;  /* 0x0000000538057209 */ /* 0x000fe40007810000 */
[----:B------:R-:W-:Y:S02]  /*50c0*/  LOP3.LUT R7, R15, R16, RZ, 0x3c, !PT ;  /* 0x000000100f077212 */ /* 0x000fe400078e3cff */
[----:B------:R-:W-:Y:S02]  /*50d0*/  FSEL R51, R27, -INF , !P4 ;  /* 0xff8000001b337808 */ /* 0x000fe40006000000 */
[----:B------:R-:W-:Y:S01]  /*50e0*/  FMNMX.FTZ R5, R52, R5, !PT ;  /* 0x0000000534057209 */ /* 0x000fe20007810000 */
[----:B------:R-:W-:Y:S01]  /*50f0*/  IMAD.WIDE.U32 R24, R7, -0x2daee0ad, RZ ;  /* 0xd2511f5307187825 */ /* 0x000fe200078e00ff */
[----:B-1----:R-:W-:-:S02]  /*5100*/  FMNMX.FTZ R8, R6, R8, !PT ;  /* 0x0000000806087209 */ /* 0x002fc40007810000 */
[----:B------:R-:W-:Y:S02]  /*5110*/  FMNMX.FTZ R5, R51, R5, !PT ;  /* 0x0000000533057209 */ /* 0x000fe40007810000 */
[----:B------:R-:W-:Y:S01]  /*5120*/  LOP3.LUT R9, R49, UR5, RZ, 0x3c, !PT ;  /* 0x0000000531097c12 */ /* 0x000fe2000f8e3cff */
[----:B------:R-:W1:Y:S01]  /*5130*/  SHFL.BFLY PT, R11, R8, 0x1, 0x1f ;  /* 0x0c201f00080b7f89 */ /* 0x000e6200000e0000 */
[----:B------:R-:W-:Y:S02]  /*5140*/  LOP3.LUT R6, R25, UR4, R48, 0x96, !PT ;  /* 0x0000000419067c12 */ /* 0x000fe4000f8e9630 */
[----:B------:R-:W-:Y:S01]  /*5150*/  FSEL R42, R54, -INF , !P1 ;  /* 0xff800000362a7808 */ /* 0x000fe20004800000 */
[----:B------:R-:W2:Y:S01]  /*5160*/  SHFL.BFLY PT, R10, R5, 0x2, 0x1f ;  /* 0x0c401f00050a7f89 */ /* 0x000ea200000e0000 */
[----:B------:R-:W-:Y:S01]  /*5170*/  IMAD.WIDE.U32 R84, R9, -0x326172a9, RZ ;  /* 0xcd9e8d5709547825 */ /* 0x000fe200078e00ff */
[C---:B------:R-:W-:Y:S02]  /*5180*/  ISETP.GE.AND P4, PT, R2.reuse, R219, PT ;  /* 0x000000db0200720c */ /* 0x040fe40003f86270 */
[----:B------:R-:W-:Y:S01]  /*5190*/  ISETP.GE.AND P1, PT, R2, R218, PT ;  /* 0x000000da0200720c */ /* 0x000fe20003f26270 */
[----:B------:R-:W-:Y:S01]  /*51a0*/  IMAD.WIDE.U32 R26, R6, -0x326172a9, RZ ;  /* 0xcd9e8d57061a7825 */ /* 0x000fe200078e00ff */
[C---:B------:R-:W-:Y:S01]  /*51b0*/  ISETP.LT.OR P4, PT, R2.reuse, R215, P4 ;  /* 0x000000d70200720c */ /* 0x040fe20002781670 */
[----:B------:R3:W-:Y:S01]  /*51c0*/  STL.64 [R1+0x68], R24 ;  /* 0x0000681801007387 */ /* 0x0007e20000100a00 */
[----:B------:R-:W-:-:S02]  /*51d0*/  ISETP.LT.OR P1, PT, R2, R214, P1 ;  /* 0x000000d60200720c */ /* 0x000fc40000f21670 */
[----:B------:R-:W-:Y:S01]  /*51e0*/  LOP3.LUT R2, R85, UR15, R14, 0x96, !PT ;  /* 0x0000000f55027c12 */ /* 0x000fe2000f8e960e */
[----:B------:R-:W-:Y:S01]  /*51f0*/  STL.64 [R1], R26 ;  /* 0x0000001a01007387 */ /* 0x000fe20000100a00 */
[----:B------:R-:W-:Y:S02]  /*5200*/  LOP3.LUT R9, R27, UR14, R84, 0x96, !PT ;  /* 0x0000000e1b097c12 */ /* 0x000fe4000f8e9654 */
[----:B------:R-:W-:Y:S01]  /*5210*/  FSEL R34, R53, -INF , !P6 ;  /* 0xff80000035227808 */ /* 0x000fe20007000000 */
[----:B------:R-:W-:Y:S01]  /*5220*/  IMAD.WIDE.U32 R6, R2, -0x2daee0ad, RZ ;  /* 0xd2511f5302067825 */ /* 0x000fe200078e00ff */
[----:B------:R-:W-:Y:S01]  /*5230*/  FMNMX.FTZ R2, R35, R40, !PT ;  /* 0x0000002823027209 */ /* 0x000fe20007810000 */
[----:B------:R-:W-:Y:S01]  /*5240*/  STL [R1+0x88], R19 ;  /* 0x0000881301007387 */ /* 0x000fe20000100800 */
[----:B------:R-:W-:Y:S01]  /*5250*/  FSEL R36, R44, -INF , !P5 ;  /* 0xff8000002c247808 */ /* 0x000fe20006800000 */
[----:B------:R-:W-:Y:S01]  /*5260*/  IMAD.WIDE.U32 R14, R9, -0x2daee0ad, RZ ;  /* 0xd2511f53090e7825 */ /* 0x000fe200078e00ff */
[----:B------:R-:W-:Y:S01]  /*5270*/  LOP3.LUT R13, R7, UR13, R24, 0x96, !PT ;  /* 0x0000000d070d7c12 */ /* 0x000fe2000f8e9618 */
[----:B------:R4:W-:Y:S01]  /*5280*/  STL.64 [R1+0x80], R30 ;  /* 0x0000801e01007387 */ /* 0x0009e20000100a00 */
[----:B-1----:R-:W-:-:S02]  /*5290*/  FMNMX.FTZ R135, R8, R11, !PT ;  /* 0x0000000b08877209 */ /* 0x002fc40007810000 */
[----:B--2---:R-:W-:Y:S01]  /*52a0*/  FMNMX.FTZ R134, R10, R5, !PT ;  /* 0x000000050a867209 */ /* 0x004fe20007810000 */
[----:B------:R-:W-:Y:S01]  /*52b0*/  IMAD.WIDE.U32 R64, R13, -0x326172a9, RZ ;  /* 0xcd9e8d570d407825 */ /* 0x000fe200078e00ff */
[----:B------:R-:W-:Y:S02]  /*52c0*/  LOP3.LUT R7, R77, R16, RZ, 0x3c, !PT ;  /* 0x000000104d077212 */ /* 0x000fe400078e3cff */
[----:B------:R-:W-:Y:S02]  /*52d0*/  LOP3.LUT R8, R85, UR15, R30, 0x96, !PT ;  /* 0x0000000f55087c12 */ /* 0x000fe4000f8e961e */
[----:B------:R-:W-:Y:S01]  /*52e0*/  FSEL R47, R47, -INF , !P1 ;  /* 0xff8000002f2f7808 */ /* 0x000fe20004800000 */
[----:B------:R-:W-:Y:S01]  /*52f0*/  IMAD.WIDE.U32 R92, R7, -0x2daee0ad, RZ ;  /* 0xd2511f53075c7825 */ /* 0x000fe200078e00ff */
[----:B------:R-:W-:Y:S02]  /*5300*/  FSETP.NEU.FTZ.AND P1, PT, R135, -INF , PT ;  /* 0xff8000008700780b */ /* 0x000fe40003f3d000 */
[----:B---3--:R-:W-:Y:S01]  /*5310*/  LOP3.LUT R24, R15, UR11, R6, 0x96, !PT ;  /* 0x0000000b0f187c12 */ /* 0x008fe2000f8e9606 */
[----:B------:R-:W-:Y:S01]  /*5320*/  IMAD.WIDE.U32 R8, R8, -0x2daee0ad, RZ ;  /* 0xd2511f5308087825 */ /* 0x000fe200078e00ff */
[----:B------:R-:W-:-:S02]  /*5330*/  FMNMX.FTZ R6, R38, R2, !PT ;  /* 0x0000000226067209 */ /* 0x000fc40007810000 */
[----:B------:R-:W-:Y:S02]  /*5340*/  LOP3.LUT R2, R31, R16, RZ, 0x3c, !PT ;  /* 0x000000101f027212 */ /* 0x000fe400078e3cff */
[----:B------:R-:W-:Y:S01]  /*5350*/  FMNMX.FTZ R5, R41, R6, !PT ;  /* 0x0000000629057209 */ /* 0x000fe20007810000 */
[----:B------:R-:W-:Y:S01]  /*5360*/  FMUL.FTZ R6, R135, c[0x0][0x23c] ;  /* 0x00008f0087067a20 */ /* 0x000fe20000410000 */
[--C-:B------:R-:W-:Y:S01]  /*5370*/  LOP3.LUT R7, R93, UR4, R48.reuse, 0x96, !PT ;  /* 0x000000045d077c12 */ /* 0x100fe2000f8e9630 */
[----:B------:R-:W-:Y:S01]  /*5380*/  IMAD.WIDE.U32 R10, R2, -0x2daee0ad, RZ ;  /* 0xd2511f53020a7825 */ /* 0x000fe200078e00ff */
[----:B------:R-:W-:Y:S02]  /*5390*/  FMNMX.FTZ R5, R37, R5, !PT ;  /* 0x0000000525057209 */ /* 0x000fe40007810000 */
[----:B------:R-:W-:Y:S01]  /*53a0*/  FSEL R39, R45, -INF , !P4 ;  /* 0xff8000002d277808 */ /* 0x000fe20006000000 */
[----:B------:R-:W-:Y:S01]  /*53b0*/  IMAD.WIDE.U32 R78, R7, -0x326172a9, RZ ;  /* 0xcd9e8d57074e7825 */ /* 0x000fe200078e00ff */
[----:B------:R-:W-:Y:S01]  /*53c0*/  FMNMX.FTZ R2, R34, R5, !PT ;  /* 0x0000000522027209 */ /* 0x000fe20007810000 */
[----:B------:R1:W-:Y:S01]  /*53d0*/  STL.64 [R1+0x78], R10 ;  /* 0x0000780a01007387 */ /* 0x0003e20000100a00 */
[----:B------:R-:W-:Y:S01]  /*53e0*/  LOP3.LUT R5, R11, UR4, R48, 0x96, !PT ;  /* 0x000000040b057c12 */ /* 0x000fe2000f8e9630 */
[----:B------:R-:W-:Y:S01]  /*53f0*/  IMAD.WIDE.U32 R48, R24, -0x326172a9, RZ ;  /* 0xcd9e8d5718307825 */ /* 0x000fe200078e00ff */
[----:B------:R-:W-:-:S02]  /*5400*/  FMNMX.FTZ R2, R36, R2, !PT ;  /* 0x0000000224027209 */ /* 0x000fc40007810000 */
[----:B------:R-:W-:Y:S01]  /*5410*/  FSEL R6, R6, RZ, P1 ;  /* 0x000000ff06067208 */ /* 0x000fe20000800000 */
[----:B----4-:R-:W-:Y:S01]  /*5420*/  IMAD.WIDE.U32 R30, R5, -0x326172a9, RZ ;  /* 0xcd9e8d57051e7825 */ /* 0x010fe200078e00ff */
[----:B------:R-:W-:Y:S02]  /*5430*/  FMNMX.FTZ R133, R39, R2, !PT ;  /* 0x0000000227857209 */ /* 0x000fe40007810000 */
[----:B------:R-:W-:Y:S01]  /*5440*/  LOP3.LUT R5, R79, UR14, R84, 0x96, !PT ;  /* 0x0000000e4f057c12 */ /* 0x000fe2000f8e9654 */
[----:B------:R-:W-:Y:S01]  /*5450*/  FFMA.FTZ R2, R12, c[0x0][0x23c], -R6 ;  /* 0x00008f000c027a23 */ /* 0x000fe20000010806 */
[----:B------:R-:W-:Y:S01]  /*5460*/  LOP3.LUT R7, R65, UR12, R26, 0x96, !PT ;  /* 0x0000000c41077c12 */ /* 0x000fe2000f8e961a */
[----:B------:R-:W2:Y:S01]  /*5470*/  SHFL.BFLY PT, R16, R133, 0x2, 0x1f ;  /* 0x0c401f0085107f89 */ /* 0x000ea200000e0000 */
[----:B------:R-:W-:Y:S01]  /*5480*/  FSEL R55, R55, -INF , !P3 ;  /* 0xff80000037377808 */ /* 0x000fe20005800000 */
[----:B------:R3:W-:Y:S01]  /*5490*/  MUFU.EX2 R119, R2 ;  /* 0x0000000200777308 */ /* 0x0007e20000000800 */
[----:B------:R-:W-:Y:S01]  /*54a0*/  IMAD.WIDE.U32 R66, R5, -0x2daee0ad, RZ ;  /* 0xd2511f5305427825 */ /* 0x000fe200078e00ff */
[----:B------:R-:W-:Y:S01]  /*54b0*/  FSEL R46, R46, -INF , !P2 ;  /* 0xff8000002e2e7808 */ /* 0x000fe20005000000 */
[----:B------:R-:W-:Y:S02]  /*54c0*/  STL.64 [R1+0x70], R30 ;  /* 0x0000701e01007387 */ /* 0x000fe40000100a00 */
[----:B------:R-:W-:Y:S01]  /*54d0*/  FFMA.FTZ R5, R18, c[0x0][0x23c], -R6 ;  /* 0x00008f0012057a23 */ /* 0x000fe20000010806 */
[----:B------:R-:W-:Y:S01]  /*54e0*/  LOP3.LUT R8, R67, UR11, R8, 0x96, !PT ;  /* 0x0000000b43087c12 */ /* 0x000fe2000f8e9608 */
[----:B------:R-:W-:-:S02]  /*54f0*/  IMAD.WIDE.U32 R94, R7, -0x2daee0ad, RZ ;  /* 0xd2511f53075e7825 */ /* 0x000fc400078e00ff */
[----:B------:R4:W-:Y:S03]  /*5500*/  MUFU.EX2 R117, R5 ;  /* 0x0000000500757308 */ /* 0x0009e60000000800 */
[----:B------:R-:W-:Y:S02]  /*5510*/  LOP3.LUT R15, R95, UR9, R14, 0x96, !PT ;  /* 0x000000095f0f7c12 */ /* 0x000fe4000f8e960e */
[----:B-1----:R-:W-:Y:S01]  /*5520*/  LOP3.LUT R10, R9, UR13, R10, 0x96, !PT ;  /* 0x0000000d090a7c12 */ /* 0x002fe2000f8e960a */
[----:B------:R-:W-:Y:S01]  /*5530*/  IMAD.WIDE.U32 R8, R8, -0x326172a9, RZ ;  /* 0xcd9e8d5708087825 */ /* 0x000fe200078e00ff */
[----:B------:R-:W-:-:S03]  /*5540*/  LOP3.LUT R14, R49, UR10, R64, 0x96, !PT ;  /* 0x0000000a310e7c12 */ /* 0x000fc6000f8e9640 */
[----:B------:R-:W-:Y:S01]  /*5550*/  IMAD.WIDE.U32 R10, R10, -0x326172a9, RZ ;  /* 0xcd9e8d570a0a7825 */ /* 0x000fe200078e00ff */
[----:B--2---:R-:W-:-:S03]  /*5560*/  FMNMX.FTZ R133, R16, R133, !PT ;  /* 0x0000008510857209 */ /* 0x004fc60007810000 */
[----:B---3--:R-:W-:Y:S01]  /*5570*/  FFMA.FTZ R2, R17, c[0x0][0x23c], -R6 ;  /* 0x00008f0011027a23 */ /* 0x008fe20000010806 */
[----:B------:R-:W-:Y:S01]  /*5580*/  LOP3.LUT R12, R11, UR12, R30, 0x96, !PT ;  /* 0x0000000c0b0c7c12 */ /* 0x000fe2000f8e961e */
[----:B----4-:R-:W-:Y:S01]  /*5590*/  FFMA.FTZ R5, R20, c[0x0][0x23c], -R6 ;  /* 0x00008f0014057a23 */ /* 0x010fe20000010806 */
[----:B------:R-:W1:Y:S01]  /*55a0*/  SHFL.BFLY PT, R11, R134, 0x1, 0x1f ;  /* 0x0c201f00860b7f89 */ /* 0x000e6200000e0000 */
[----:B------:R2:W-:Y:S01]  /*55b0*/  MUFU.EX2 R118, R2 ;  /* 0x0000000200767308 */ /* 0x0005e20000000800 */
[----:B------:R-:W-:Y:S01]  /*55c0*/  LOP3.LUT R17, R9, UR10, R10, 0x96, !PT ;  /* 0x0000000a09117c12 */ /* 0x000fe2000f8e960a */
[----:B------:R-:W-:Y:S01]  /*55d0*/  IMAD.WIDE.U32 R12, R12, -0x2daee0ad, RZ ;  /* 0xd2511f530c0c7825 */ /* 0x000fe200078e00ff */
[----:B------:R-:W3:Y:S03]  /*55e0*/  SHFL.BFLY PT, R10, R133, 0x1, 0x1f ;  /* 0x0c201f00850a7f89 */ /* 0x000ee600000e0000 */
[----:B------:R-:W-:-:S02]  /*55f0*/  IMAD.WIDE.U32 R62, R15, -0x326172a9, RZ ;  /* 0xcd9e8d570f3e7825 */ /* 0x000fc400078e00ff */
[----:B------:R4:W-:Y:S02]  /*5600*/  MUFU.EX2 R120, R5 ;  /* 0x0000000500787308 */ /* 0x0009e40000000800 */
[----:B------:R-:W-:-:S04]  /*5610*/  IMAD.WIDE.U32 R14, R14, -0x2daee0ad, RZ ;  /* 0xd2511f530e0e7825 */ /* 0x000fc800078e00ff */
[----:B------:R-:W-:Y:S01]  /*5620*/  IMAD.WIDE.U32 R16, R17, -0x2daee0ad, RZ ;  /* 0xd2511f5311107825 */ /* 0x000fe200078e00ff */
[----:B--2---:R-:W-:-:S04]  /*5630*/  LOP3.LUT R2, R13, UR9, R66, 0x96, !PT ;  /* 0x000000090d027c12 */ /* 0x004fc8000f8e9642 */
[----:B------:R-:W-:Y:S01]  /*5640*/  LOP3.LUT R17, R17, UR7, R12, 0x96, !PT ;  /* 0x0000000711117c12 */ /* 0x000fe2000f8e960c */
[----:B------:R-:W-:Y:S01]  /*5650*/  IMAD.WIDE.U32 R18, R2, -0x326172a9, RZ ;  /* 0xcd9e8d5702127825 */ /* 0x000fe200078e00ff */
[----:B------:R-:W-:Y:S02]  /*5660*/  FMNMX.FTZ R2, R43, R50, !PT ;  /* 0x000000322b027209 */ /* 0x000fe40007810000 */
[----:B-1----:R-:W-:Y:S01]  /*5670*/  FMNMX.FTZ R134, R134, R11, !PT ;  /* 0x0000000b86867209 */ /* 0x002fe20007810000 */
[----:B----4-:R-:W-:Y:S01]  /*5680*/  FFMA.FTZ R5, R21, c[0x0][0x23c], -R6 ;  /* 0x00008f0015057a23 */ /* 0x010fe20000010806 */
[----:B------:R-:W-:Y:S02]  /*5690*/  FMNMX.FTZ R2, R58, R2, !PT ;  /* 0x000000023a027209 */ /* 0x000fe40007810000 */
[----:B------:R-:W-:Y:S01]  /*56a0*/  LOP3.LUT R19, R19, UR8, R8, 0x96, !PT ;  /* 0x0000000813137c12 */ /* 0x000fe2000f8e9608 */
[----:B------:R-:W-:Y:S01]  /*56b0*/  IMAD R8, R7, -0x2daee0ad, RZ ;  /* 0xd2511f5307087824 */ /* 0x000fe200078e02ff */
[----:B------:R-:W-:Y:S01]  /*56c0*/  FMNMX.FTZ R2, R59, R2, !PT ;  /* 0x000000023b027209 */ /* 0x000fe20007810000 */
[----:B------:R1:W-:Y:S01]  /*56d0*/  MUFU.EX2 R140, R5 ;  /* 0x00000005008c7308 */ /* 0x0003e20000000800 */
[----:B------:R-:W-:-:S02]  /*56e0*/  FSETP.NEU.FTZ.AND P1, PT, R134, -INF , PT ;  /* 0xff8000008600780b */ /* 0x000fc40003f3d000 */
[----:B------:R-:W-:Y:S02]  /*56f0*/  FMNMX.FTZ R2, R42, R2, !PT ;  /* 0x000000022a027209 */ /* 0x000fe40007810000 */
[----:B---3--:R-:W-:Y:S01]  /*5700*/  FMNMX.FTZ R133, R133, R10, !PT ;  /* 0x0000000a85857209 */ /* 0x008fe20007810000 */
[----:B------:R-:W-:Y:S01]  /*5710*/  IMAD.WIDE.U32 R10, R19, -0x2daee0ad, RZ ;  /* 0xd2511f53130a7825 */ /* 0x000fe200078e00ff */
[----:B------:R-:W-:Y:S02]  /*5720*/  FMNMX.FTZ R7, R55, R2, !PT ;  /* 0x0000000237077209 */ /* 0x000fe40007810000 */
[----:B------:R-:W-:Y:S01]  /*5730*/  LOP3.LUT R8, R15, UR7, R8, 0x96, !PT ;  /* 0x000000070f087c12 */ /* 0x000fe2000f8e9608 */
[----:B------:R-:W-:Y:S01]  /*5740*/  FFMA.FTZ R2, R22, c[0x0][0x23c], -R6 ;  /* 0x00008f0016027a23 */ /* 0x000fe20000010806 */
[----:B------:R-:W-:Y:S02]  /*5750*/  FMNMX.FTZ R7, R46, R7, !PT ;  /* 0x000000072e077209 */ /* 0x000fe40007810000 */
[----:B------:R-:W-:Y:S01]  /*5760*/  LOP3.LUT R12, R63, UR8, R48, 0x96, !PT ;  /* 0x000000083f0c7c12 */ /* 0x000fe2000f8e9630 */
[----:B------:R-:W-:Y:S01]  /*5770*/  MUFU.EX2 R69, R2 ;  /* 0x0000000200457308 */ /* 0x000fe20000000800 */
[----:B------:R-:W-:Y:S01]  /*5780*/  FMNMX.FTZ R132, R47, R7, !PT ;  /* 0x000000072f847209 */ /* 0x000fe20007810000 */
[----:B-1----:R-:W-:Y:S01]  /*5790*/  FFMA.FTZ R5, R23, c[0x0][0x23c], -R6 ;  /* 0x00008f0017057a23 */ /* 0x002fe20000010806 */
[----:B------:R-:W-:Y:S01]  /*57a0*/  LOP3.LUT R19, R10, 0xff, RZ, 0xc0, !PT ;  /* 0x000000ff0a137812 */ /* 0x000fe200078ec0ff */
[----:B------:R-:W-:-:S02]  /*57b0*/  IMAD.WIDE.U32 R8, R8, -0x326172a9, RZ ;  /* 0xcd9e8d5708087825 */ /* 0x000fc400078e00ff */
[----:B------:R-:W1:Y:S02]  /*57c0*/  SHFL.BFLY PT, R21, R132, 0x2, 0x1f ;  /* 0x0c401f0084157f89 */ /* 0x000e6400000e0000 */
[----:B------:R2:W-:Y:S01]  /*57d0*/  MUFU.EX2 R54, R5 ;  /* 0x0000000500367308 */ /* 0x0005e20000000800 */
[----:B------:R-:W-:Y:S01]  /*57e0*/  IMAD.WIDE.U32 R12, R12, -0x2daee0ad, RZ ;  /* 0xd2511f530c0c7825 */ /* 0x000fe200078e00ff */
[----:B------:R-:W-:Y:S02]  /*57f0*/  LOP3.LUT R15, R9, UR17, R62, 0x96, !PT ;  /* 0x00000011090f7c12 */ /* 0x000fe4000f8e963e */
[C---:B------:R-:W-:Y:S02]  /*5800*/  LOP3.LUT R23, R8.reuse, 0xffff, RZ, 0xc0, !PT ;  /* 0x0000ffff08177812 */ /* 0x040fe400078ec0ff */
[----:B------:R-:W-:Y:S02]  /*5810*/  LOP3.LUT R28, R8, 0xff, RZ, 0xc0, !PT ;  /* 0x000000ff081c7812 */ /* 0x000fe400078ec0ff */
[----:B------:R-:W-:-:S02]  /*5820*/  SHF.R.U32.HI R26, RZ, 0x10, R8 ;  /* 0x00000010ff1a7819 */ /* 0x000fc40000011608 */
[----:B------:R-:W-:Y:S01]  /*5830*/  SHF.R.U32.HI R25, RZ, 0x18, R8 ;  /* 0x00000018ff197819 */ /* 0x000fe20000011608 */
[----:B------:R-:W-:Y:S01]  /*5840*/  IMAD.WIDE.U32 R8, R17, -0x326172a9, RZ ;  /* 0xcd9e8d5711087825 */ /* 0x000fe200078e00ff */
[C---:B------:R-:W-:Y:S02]  /*5850*/  LOP3.LUT R20, R12.reuse, 0xffff, RZ, 0xc0, !PT ;  /* 0x0000ffff0c147812 */ /* 0x040fe400078ec0ff */
[----:B------:R-:W-:Y:S01]  /*5860*/  LOP3.LUT R27, R12, 0xff, RZ, 0xc0, !PT ;  /* 0x000000ff0c1b7812 */ /* 0x000fe200078ec0ff */
[----:B--2---:R-:W-:Y:S01]  /*5870*/  FMUL.FTZ R5, R134, c[0x0][0x23c] ;  /* 0x00008f0086057a20 */ /* 0x004fe20000410000 */
[--C-:B------:R-:W-:Y:S02]  /*5880*/  SHF.R.U32.HI R22, RZ, 0x10, R12.reuse ;  /* 0x00000010ff167819 */ /* 0x100fe4000001160c */
[----:B------:R-:W-:Y:S02]  /*5890*/  SHF.R.U32.HI R24, RZ, 0x18, R12 ;  /* 0x00000018ff187819 */ /* 0x000fe4000001160c */
[----:B------:R-:W-:-:S02]  /*58a0*/  FSEL R5, R5, RZ, P1 ;  /* 0x000000ff05057208 */ /* 0x000fc40000800000 */
[----:B------:R-:W-:Y:S02]  /*58b0*/  FSETP.NEU.FTZ.AND P1, PT, R133, -INF , PT ;  /* 0xff8000008500780b */ /* 0x000fe40003f3d000 */
[----:B-1----:R-:W-:Y:S01]  /*58c0*/  FMNMX.FTZ R132, R21, R132, !PT ;  /* 0x0000008415847209 */ /* 0x002fe20007810000 */
[--C-:B------:R-:W-:Y:S01]  /*58d0*/  FFMA.FTZ R2, R32, c[0x0][0x23c], -R5.reuse ;  /* 0x00008f0020027a23 */ /* 0x100fe20000010805 */
[----:B------:R-:W-:Y:S01]  /*58e0*/  LOP3.LUT R14, R13, UR16, R14, 0x96, !PT ;  /* 0x000000100d0e7c12 */ /* 0x000fe2000f8e960e */
[----:B------:R-:W-:Y:S01]  /*58f0*/  FFMA.FTZ R7, R29, c[0x0][0x23c], -R5 ;  /* 0x00008f001d077a23 */ /* 0x000fe20000010805 */
[----:B------:R-:W-:Y:S01]  /*5900*/  LOP3.LUT R12, R11, UR16, R16, 0x96, !PT ;  /* 0x000000100b0c7c12 */ /* 0x000fe2000f8e9610 */
[----:B------:R1:W-:Y:S01]  /*5910*/  MUFU.EX2 R116, R2 ;  /* 0x0000000200747308 */ /* 0x0003e20000000800 */
[----:B------:R-:W-:Y:S02]  /*5920*/  LOP3.LUT R13, R10, 0xffff, RZ, 0xc0, !PT ;  /* 0x0000ffff0a0d7812 */ /* 0x000fe400078ec0ff */
[----:B------:R-:W-:-:S02]  /*5930*/  SHF.R.U32.HI R17, RZ, 0x10, R10 ;  /* 0x00000010ff117819 */ /* 0x000fc4000001160a */
[----:B------:R-:W-:Y:S02]  /*5940*/  SHF.R.U32.HI R16, RZ, 0x18, R10 ;  /* 0x00000018ff107819 */ /* 0x000fe4000001160a */
[----:B------:R-:W-:Y:S01]  /*5950*/  LOP3.LUT R10, R26, 0xff, RZ, 0xc0, !PT ;  /* 0x000000ff1a0a7812 */ /* 0x000fe200078ec0ff */
[----:B------:R-:W-:Y:S01]  /*5960*/  MUFU.EX2 R110, R7 ;  /* 0x00000007006e7308 */ /* 0x000fe20000000800 */
[C---:B------:R-:W-:Y:S02]  /*5970*/  LOP3.LUT R26, R8.reuse, 0xffff, RZ, 0xc0, !PT ;  /* 0x0000ffff081a7812 */ /* 0x040fe400078ec0ff */
[----:B------:R-:W-:Y:S02]  /*5980*/  LOP3.LUT R31, R8, 0xff, RZ, 0xc0, !PT ;  /* 0x000000ff081f7812 */ /* 0x000fe400078ec0ff */
[--C-:B------:R-:W-:Y:S02]  /*5990*/  SHF.R.U32.HI R29, RZ, 0x10, R8.reuse ;  /* 0x00000010ff1d7819 */ /* 0x100fe40000011608 */
[----:B------:R-:W-:Y:S01]  /*59a0*/  SHF.R.U32.HI R30, RZ, 0x18, R8 ;  /* 0x00000018ff1e7819 */ /* 0x000fe20000011608 */
[----:B-1----:R-:W-:Y:S01]  /*59b0*/  FFMA.FTZ R2, R33, c[0x0][0x23c], -R5 ;  /* 0x00008f0021027a23 */ /* 0x002fe20000010805 */
[----:B------:R-:W-:-:S02]  /*59c0*/  PRMT R32, R10, 0x5410, R25 ;  /* 0x000054100a207816 */ /* 0x000fc40000000019 */
[----:B------:R-:W-:Y:S01]  /*59d0*/  SHF.R.U32.HI R10, RZ, 0x8, R20 ;  /* 0x00000008ff0a7819 */ /* 0x000fe20000011614 */
[----:B------:R1:W-:Y:S01]  /*59e0*/  MUFU.EX2 R111, R2 ;  /* 0x00000002006f7308 */ /* 0x0003e20000000800 */
[----:B------:R-:W-:Y:S02]  /*59f0*/  IMAD R20, R96, 0x10000, R96 ;  /* 0x0001000060147824 */ /* 0x000fe400078e0260 */
[----:B------:R-:W-:Y:S01]  /*5a00*/  PRMT R25, R27, 0x5410, R10 ;  /* 0x000054101b197816 */ /* 0x000fe2000000000a */
[----:B------:R-:W-:Y:S01]  /*5a10*/  ULEA UR5, UR32, UR36, 0x5 ;  /* 0x0000002420057291 */ /* 0x000fe2000f8e283f */
[----:B------:R-:W-:Y:S01]  /*5a20*/  SHF.R.U32.HI R10, RZ, 0x10, R15 ;  /* 0x00000010ff0a7819 */ /* 0x000fe2000001160f */
[----:B------:R-:W-:Y:S02]  /*5a30*/  LDSM.16.MT88.4 R96, [R191+0xb800] ;  /* 0x00b80000bf60783b */ /* 0x000fe40000004200 */
[----:B------:R-:W-:Y:S01]  /*5a40*/  HSET2.LE.AND R25, R25, R20, PT ;  /* 0x0000001419197233 */ /* 0x000fe20003803000 */
[----:B------:R-:W-:Y:S01]  /*5a50*/  LOP3.LUT R10, R10, 0xff, RZ, 0xc0, !PT ;  /* 0x000000ff0a0a7812 */ /* 0x000fe200078ec0ff */
[----:B-1----:R-:W-:-:S05]  /*5a60*/  FMUL.FTZ R2, R133, c[0x0][0x23c] ;  /* 0x00008f0085027a20 */ /* 0x002fca0000410000 */
[----:B------:R-:W-:-:S05]  /*5a70*/  FSEL R2, R2, RZ, P1 ;  /* 0x000000ff02027208 */ /* 0x000fca0000800000 */
[--C-:B------:R-:W-:Y:S02]  /*5a80*/  FFMA.FTZ R7, R35, c[0x0][0x23c], -R2.reuse ;  /* 0x00008f0023077a23 */ /* 0x100fe40000010802 */
[--C-:B------:R-:W-:Y:S02]  /*5a90*/  FFMA.FTZ R11, R40, c[0x0][0x23c], -R2.reuse ;  /* 0x00008f00280b7a23 */ /* 0x100fe40000010802 */
[----:B------:R1:W-:Y:S01]  /*5aa0*/  MUFU.EX2 R109, R7 ;  /* 0x00000007006d7308 */ /* 0x0003e20000000800 */
[----:B------:R-:W-:-:S07]  /*5ab0*/  FFMA.FTZ R8, R41, c[0x0][0x23c], -R2 ;  /* 0x00008f0029087a23 */ /* 0x000fce0000010802 */
[----:B------:R2:W-:Y:S01]  /*5ac0*/  MUFU.EX2 R95, R11 ;  /* 0x0000000b005f7308 */ /* 0x0005e20000000800 */
[----:B-1----:R-:W-:Y:S01]  /*5ad0*/  LOP3.LUT R7, R9, UR17, R18, 0x96, !PT ;  /* 0x0000001109077c12 */ /* 0x002fe2000f8e9612 */
[----:B------:R-:W-:Y:S01]  /*5ae0*/  FFMA.FTZ R9, R38, c[0x0][0x23c], -R2 ;  /* 0x00008f0026097a23 */ /* 0x000fe20000010802 */
[----:B------:R-:W1:Y:S05]  /*5af0*/  SHFL.BFLY PT, R18, R132, 0x1, 0x1f ;  /* 0x0c201f0084127f89 */ /* 0x000e6a00000e0000 */
[----:B------:R3:W-:Y:S01]  /*5b00*/  MUFU.EX2 R108, R8 ;  /* 0x00000008006c7308 */ /* 0x0007e20000000800 */
[----:B--2---:R-:W-:-:S07]  /*5b10*/  SHF.R.U32.HI R11, RZ, 0x8, R23 ;  /* 0x00000008ff0b7819 */ /* 0x004fce0000011617 */
[----:B------:R2:W-:Y:S01]  /*5b20*/  MUFU.EX2 R93, R9 ;  /* 0x00000009005d7308 */ /* 0x0005e20000000800 */
[----:B------:R-:W-:Y:S02]  /*5b30*/  PRMT R33, R28, 0x5410, R11 ;  /* 0x000054101c217816 */ /* 0x000fe4000000000b */
[----:B------:R-:W-:Y:S02]  /*5b40*/  SHF.R.U32.HI R11, RZ, 0x8, R13 ;  /* 0x00000008ff0b7819 */ /* 0x000fe4000001160d */
[----:B------:R-:W-:Y:S02]  /*5b50*/  LOP3.LUT R13, R14, 0xff, RZ, 0xc0, !PT ;  /* 0x000000ff0e0d7812 */ /* 0x000fe400078ec0ff */
[----:B------:R-:W-:Y:S02]  /*5b60*/  PRMT R27, R19, 0x5410, R11 ;  /* 0x00005410131b7816 */ /* 0x000fe4000000000b */
[----:B---3--:R-:W-:Y:S02]  /*5b70*/  LOP3.LUT R8, R17, 0xff, RZ, 0xc0, !PT ;  /* 0x000000ff11087812 */ /* 0x008fe400078ec0ff */
[----:B------:R-:W-:Y:S01]  /*5b80*/  LOP3.LUT R11, R15, 0xffff, RZ, 0xc0, !PT ;  /* 0x0000ffff0f0b7812 */ /* 0x000fe200078ec0ff */
[----:B------:R-:W-:Y:S01]  /*5b90*/  HSET2.LE.AND R27, R27, R20, PT ;  /* 0x000000141b1b7233 */ /* 0x000fe20003803000 */
[----:B-1----:R-:W-:-:S02]  /*5ba0*/  FMNMX.FTZ R132, R132, R18, !PT ;  /* 0x0000001284847209 */ /* 0x002fc40007810000 */
[----:B--2---:R-:W-:Y:S02]  /*5bb0*/  LOP3.LUT R9, R22, 0xff, RZ, 0xc0, !PT ;  /* 0x000000ff16097812 */ /* 0x004fe400078ec0ff */
[----:B------:R-:W-:Y:S02]  /*5bc0*/  FSETP.NEU.FTZ.AND P1, PT, R132, -INF , PT ;  /* 0xff8000008400780b */ /* 0x000fe40003f3d000 */
[----:B------:R-:W-:Y:S01]  /*5bd0*/  PRMT R28, R9, 0x5410, R24 ;  /* 0x00005410091c7816 */ /* 0x000fe20000000018 */
[----:B------:R-:W-:Y:S01]  /*5be0*/  FFMA.FTZ R9, R37, c[0x0][0x23c], -R2 ;  /* 0x00008f0025097a23 */ /* 0x000fe20000010802 */
[----:B------:R-:W-:Y:S02]  /*5bf0*/  PRMT R24, R8, 0x5410, R16 ;  /* 0x0000541008187816 */ /* 0x000fe40000000010 */
[----:B------:R-:W-:Y:S01]  /*5c00*/  LOP3.LUT R8, R14, 0xffff, RZ, 0xc0, !PT ;  /* 0x0000ffff0e087812 */ /* 0x000fe200078ec0ff */
[----:B------:R1:W2:Y:S01]  /*5c10*/  MUFU.EX2 R71, R9 ;  /* 0x0000000900477308 */ /* 0x0002a20000000800 */
[----:B------:R-:W-:-:S02]  /*5c20*/  LOP3.LUT R16, R15, 0xff, RZ, 0xc0, !PT ;  /* 0x000000ff0f107812 */ /* 0x000fc400078ec0ff */
[----:B------:R-:W-:Y:S02]  /*5c30*/  SHF.R.U32.HI R15, RZ, 0x18, R15 ;  /* 0x00000018ff0f7819 */ /* 0x000fe4000001160f */
[----:B------:R-:W-:Y:S02]  /*5c40*/  SHF.R.U32.HI R11, RZ, 0x8, R11 ;  /* 0x00000008ff0b7819 */ /* 0x000fe4000001160b */
[----:B------:R-:W-:Y:S02]  /*5c50*/  PRMT R22, R10, 0x5410, R15 ;  /* 0x000054100a167816 */ /* 0x000fe4000000000f */
[----:B------:R-:W-:Y:S02]  /*5c60*/  LOP3.LUT R15, R12, 0xffff, RZ, 0xc0, !PT ;  /* 0x0000ffff0c0f7812 */ /* 0x000fe400078ec0ff */
[----:B------:R-:W-:Y:S01]  /*5c70*/  SHF.R.U32.HI R10, RZ, 0x8, R26 ;  /* 0x00000008ff0a7819 */ /* 0x000fe2000001161a */
[--C-:B------:R-:W-:Y:S01]  /*5c80*/  HSET2.LE.AND R26, R28, R20.reuse, PT ;  /* 0x000000141c1a7233 */ /* 0x100fe20003803000 */
[----:B------:R-:W-:Y:S01]  /*5c90*/  PRMT R23, R16, 0x5410, R11 ;  /* 0x0000541010177816 */ /* 0x000fe2000000000b */
[----:B------:R-:W-:Y:S01]  /*5ca0*/  HSET2.LE.AND R28, R24, R20, PT ;  /* 0x00000014181c7233 */ /* 0x000fe20003803000 */
[----:B------:R-:W-:Y:S01]  /*5cb0*/  SHF.R.U32.HI R16, RZ, 0x18, R14 ;  /* 0x00000018ff107819 */ /* 0x000fe2000001160e */
[----:B-1----:R-:W-:Y:S01]  /*5cc0*/  FFMA.FTZ R9, R34, c[0x0][0x23c], -R2 ;  /* 0x00008f0022097a23 */ /* 0x002fe20000010802 */
[----:B------:R-:W-:-:S03]  /*5cd0*/  PRMT R17, R31, 0x5410, R10 ;  /* 0x000054101f117816 */ /* 0x000fc6000000000a */
[----:B------:R1:W-:Y:S02]  /*5ce0*/  MUFU.EX2 R68, R9 ;  /* 0x0000000900447308 */ /* 0x0003e40000000800 */
[----:B-1----:R-:W-:Y:S01]  /*5cf0*/  SHF.R.U32.HI R9, RZ, 0x8, R8 ;  /* 0x00000008ff097819 */ /* 0x002fe20000011608 */
[----:B------:R-:W-:-:S03]  /*5d00*/  FFMA.FTZ R8, R36, c[0x0][0x23c], -R2 ;  /* 0x00008f0024087a23 */ /* 0x000fc60000010802 */
[----:B------:R-:W-:Y:S01]  /*5d10*/  PRMT R21, R13, 0x5410, R9 ;  /* 0x000054100d157816 */ /* 0x000fe20000000009 */
[----:B------:R-:W-:Y:S01]  /*5d20*/  FFMA.FTZ R9, R39, c[0x0][0x23c], -R2 ;  /* 0x00008f0027097a23 */ /* 0x000fe20000010802 */
[----:B------:R1:W-:Y:S01]  /*5d30*/  MUFU.EX2 R70, R8 ;  /* 0x0000000800467308 */ /* 0x0003e20000000800 */
[----:B------:R-:W-:Y:S02]  /*5d40*/  FMUL.FTZ R2, R132, c[0x0][0x23c] ;  /* 0x00008f0084027a20 */ /* 0x000fe40000410000 */
[----:B------:R-:W-:-:S03]  /*5d50*/  HSET2.LE.AND R21, R21, R20, PT ;  /* 0x0000001415157233 */ /* 0x000fc60003803000 */
[----:B------:R-:W-:Y:S02]  /*5d60*/  FSEL R2, R2, RZ, P1 ;  /* 0x000000ff02027208 */ /* 0x000fe40000800000 */
[----:B------:R3:W-:Y:S03]  /*5d70*/  MUFU.EX2 R53, R9 ;  /* 0x0000000900357308 */ /* 0x0007e60000000800 */
[--C-:B------:R-:W-:Y:S02]  /*5d80*/  FFMA.FTZ R10, R50, c[0x0][0x23c], -R2.reuse ;  /* 0x00008f00320a7a23 */ /* 0x100fe40000010802 */
[----:B------:R-:W-:Y:S01]  /*5d90*/  FFMA.FTZ R13, R43, c[0x0][0x23c], -R2 ;  /* 0x00008f002b0d7a23 */ /* 0x000fe20000010802 */
[----:B-1----:R-:W-:Y:S02]  /*5da0*/  SHF.R.U32.HI R8, RZ, 0x10, R14 ;  /* 0x00000010ff087819 */ /* 0x002fe4000001160e */
[----:B------:R1:W-:Y:S01]  /*5db0*/  MUFU.EX2 R65, R10 ;  /* 0x0000000a00417308 */ /* 0x0003e20000000800 */
[----:B------:R-:W-:-:S02]  /*5dc0*/  LOP3.LUT R14, R12, 0xff, RZ, 0xc0, !PT ;  /* 0x000000ff0c0e7812 */ /* 0x000fc400078ec0ff */
[----:B------:R-:W-:Y:S02]  /*5dd0*/  LOP3.LUT R11, R8, 0xff, RZ, 0xc0, !PT ;  /* 0x000000ff080b7812 */ /* 0x000fe400078ec0ff */
[----:B------:R-:W-:Y:S01]  /*5de0*/  SHF.R.U32.HI R8, RZ, 0x8, R15 ;  /* 0x00000008ff087819 */ /* 0x000fe2000001160f */
[----:B------:R-:W-:Y:S01]  /*5df0*/  HSET2.LE.AND R15, R32, R20, PT ;  /* 0x00000014200f7233 */ /* 0x000fe20003803000 */
[----:B---3--:R-:W-:Y:S01]  /*5e00*/  LOP3.LUT R9, R29, 0xff, RZ, 0xc0, !PT ;  /* 0x000000ff1d097812 */ /* 0x008fe200078ec0ff */
[----:B------:R3:W4:Y:S01]  /*5e10*/  MUFU.EX2 R79, R13 ;  /* 0x0000000d004f7308 */ /* 0x0007220000000800 */
[----:B------:R-:W-:Y:S01]  /*5e20*/  PRMT R19, R11, 0x5410, R16 ;  /* 0x000054100b137816 */ /* 0x000fe20000000010 */
[----:B------:R-:W-:Y:S01]  /*5e30*/  FFMA.FTZ R11, R58, c[0x0][0x23c], -R2 ;  /* 0x00008f003a0b7a23 */ /* 0x000fe20000010802 */
[----:B------:R-:W-:Y:S02]  /*5e40*/  PRMT R18, R9, 0x5410, R30 ;  /* 0x0000541009127816 */ /* 0x000fe4000000001e */
[----:B------:R-:W-:-:S02]  /*5e50*/  PRMT R16, R14, 0x5410, R8 ;  /* 0x000054100e107816 */ /* 0x000fc40000000008 */
[--C-:B------:R-:W-:Y:S01]  /*5e60*/  SHF.R.U32.HI R9, RZ, 0x10, R12.reuse ;  /* 0x00000010ff097819 */ /* 0x100fe2000001160c */
[----:B------:R5:W-:Y:S01]  /*5e70*/  MUFU.EX2 R77, R11 ;  /* 0x0000000b004d7308 */ /* 0x000be20000000800 */
[C---:B------:R-:W-:Y:S02]  /*5e80*/  LOP3.LUT R8, R7.reuse, 0xffff, RZ, 0xc0, !PT ;  /* 0x0000ffff07087812 */ /* 0x040fe400078ec0ff */
[--C-:B-1----:R-:W-:Y:S02]  /*5e90*/  SHF.R.U32.HI R10, RZ, 0x10, R7.reuse ;  /* 0x00000010ff0a7819 */ /* 0x102fe40000011607 */
[----:B------:R-:W-:Y:S02]  /*5ea0*/  SHF.R.U32.HI R12, RZ, 0x18, R12 ;  /* 0x00000018ff0c7819 */ /* 0x000fe4000001160c */
[----:B------:R-:W-:Y:S02]  /*5eb0*/  SHF.R.U32.HI R14, RZ, 0x18, R7 ;  /* 0x00000018ff0e7819 */ /* 0x000fe40000011607 */
[----:B---3--:R-:W-:-:S02]  /*5ec0*/  LOP3.LUT R13, R7, 0xff, RZ, 0xc0, !PT ;  /* 0x000000ff070d7812 */ /* 0x008fc400078ec0ff */
[----:B------:R-:W-:Y:S02]  /*5ed0*/  LOP3.LUT R9, R9, 0xff, RZ, 0xc0, !PT ;  /* 0x000000ff09097812 */ /* 0x000fe400078ec0ff */
[----:B------:R-:W-:Y:S02]  /*5ee0*/  SHF.R.U32.HI R7, RZ, 0x8, R8 ;  /* 0x00000008ff077819 */ /* 0x000fe40000011608 */
[----:B------:R-:W-:Y:S01]  /*5ef0*/  LOP3.LUT R8, R10, 0xff, RZ, 0xc0, !PT ;  /* 0x000000ff0a087812 */ /* 0x000fe200078ec0ff */
[--C-:B-----5:R-:W-:Y:S01]  /*5f00*/  HSET2.LE.AND R11, R23, R20.reuse, PT ;  /* 0x00000014170b7233 */ /* 0x120fe20003803000 */
[----:B------:R-:W-:Y:S01]  /*5f10*/  PRMT R10, R9, 0x5410, R12 ;  /* 0x00005410090a7816 */ /* 0x000fe2000000000c */
[--C-:B------:R-:W-:Y:S01]  /*5f20*/  HSET2.LE.AND R12, R22, R20.reuse, PT ;  /* 0x00000014160c7233 */ /* 0x100fe20003803000 */
[----:B------:R-:W-:Y:S01]  /*5f30*/  PRMT R9, R13, 0x5410, R7 ;  /* 0x000054100d097816 */ /* 0x000fe20000000007 */
[----:B------:R-:W-:Y:S01]  /*5f40*/  FFMA.FTZ R7, R59, c[0x0][0x23c], -R2 ;  /* 0x00008f003b077a23 */ /* 0x000fe20000010802 */
[----:B------:R-:W-:Y:S01]  /*5f50*/  PRMT R8, R8, 0x5410, R14 ;  /* 0x0000541008087816 */ /* 0x000fe2000000000e */
[----:B------:R-:W-:-:S02]  /*5f60*/  HSET2.LE.AND R14, R17, R20, PT ;  /* 0x00000014110e7233 */ /* 0x000fc40003803000 */
[----:B------:R1:W-:Y:S01]  /*5f70*/  MUFU.EX2 R32, R7 ;  /* 0x0000000700207308 */ /* 0x0003e20000000800 */
[--C-:B------:R-:W-:Y:S02]  /*5f80*/  HSET2.LE.AND R17, R18, R20.reuse, PT ;  /* 0x0000001412117233 */ /* 0x100fe40003803000 */
[--C-:B------:R-:W-:Y:S01]  /*5f90*/  HSET2.LE.AND R18, R8, R20.reuse, PT ;  /* 0x0000001408127233 */ /* 0x100fe20003803000 */
[----:B------:R-:W-:Y:S01]  /*5fa0*/  FFMA.FTZ R8, R57, c[0x0][0x23c], -R6 ;  /* 0x00008f0039087a23 */ /* 0x000fe20000010806 */
[--C-:B------:R-:W-:Y:S01]  /*5fb0*/  HSET2.LE.AND R23, R16, R20.reuse, PT ;  /* 0x0000001410177233 */ /* 0x100fe20003803000 */
[----:B------:R-:W-:Y:S01]  /*5fc0*/  FFMA.FTZ R6, R46, c[0x0][0x23c], -R2 ;  /* 0x00008f002e067a23 */ /* 0x000fe20000010802 */
[--C-:B------:R-:W-:Y:S01]  /*5fd0*/  HSET2.LE.AND R13, R33, R20.reuse, PT ;  /* 0x00000014210d7233 */ /* 0x100fe20003803000 */
[----:B--2---:R-:W-:Y:S01]  /*5fe0*/  IMAD.MOV.U32 R33, RZ, RZ, R71 ;  /* 0x000000ffff217224 */ /* 0x004fe200078e0047 */
[--C-:B------:R-:W-:Y:S01]  /*5ff0*/  HSET2.LE.AND R22, R19, R20.reuse, PT ;  /* 0x0000001413167233 */ /* 0x100fe20003803000 */
[----:B------:R2:W-:Y:S01]  /*6000*/  MUFU.EX2 R250, R6 ;  /* 0x0000000600fa7308 */ /* 0x0005e20000000800 */
[--C-:B------:R-:W-:Y:S01]  /*6010*/  HSET2.LE.AND R24, R10, R20.reuse, PT ;  /* 0x000000140a187233 */ /* 0x100fe20003803000 */
[--C-:B------:R-:W-:Y:S01]  /*6020*/  FFMA.FTZ R10, R56, c[0x0][0x23c], -R5.reuse ;  /* 0x00008f00380a7a23 */ /* 0x100fe20000010805 */
[----:B------:R-:W-:Y:S01]  /*6030*/  HSET2.LE.AND R16, R9, R20, PT ;  /* 0x0000001409107233 */ /* 0x000fe20003803000 */
[----:B------:R-:W-:-:S02]  /*6040*/  FFMA.FTZ R9, R60, c[0x0][0x23c], -R5 ;  /* 0x00008f003c097a23 */ /* 0x000fc40000010805 */
[----:B-1----:R-:W-:Y:S02]  /*6050*/  FFMA.FTZ R7, R42, c[0x0][0x23c], -R2 ;  /* 0x00008f002a077a23 */ /* 0x002fe40000010802 */
[--C-:B------:R-:W-:Y:S01]  /*6060*/  FFMA.FTZ R19, R52, c[0x0][0x23c], -R5.reuse ;  /* 0x00008f0034137a23 */ /* 0x100fe20000010805 */
[----:B------:R-:W-:Y:S01]  /*6070*/  MUFU.EX2 R248, R8 ;  /* 0x0000000800f87308 */ /* 0x000fe20000000800 */
[----:B------:R-:W-:Y:S01]  /*6080*/  FFMA.FTZ R20, R51, c[0x0][0x23c], -R5 ;  /* 0x00008f0033147a23 */ /* 0x000fe20000010805 */
[----:B--2---:R-:W-:-:S06]  /*6090*/  F2FP.BF16.PACK_AB R6, R95, R109 ;  /* 0x0000006d5f06723e */ /* 0x004fcc00000010ff */
[----:B------:R1:W-:Y:S01]  /*60a0*/  MUFU.EX2 R252, R7 ;  /* 0x0000000700fc7308 */ /* 0x0003e20000000800 */
[C---:B------:R-:W-:Y:S02]  /*60b0*/  PRMT R51, R6.reuse, 0x7610, R51 ;  /* 0x0000761006337816 */ /* 0x040fe40000000033 */
[----:B------:R-:W-:Y:S02]  /*60c0*/  PRMT R50, R6, 0x7632, R50 ;  /* 0x0000763206327816 */ /* 0x000fe40000000032 */
[----:B----4-:R-:W-:-:S03]  /*60d0*/  F2FP.BF16.PACK_AB R6, R65, R79 ;  /* 0x0000004f4106723e */ /* 0x010fc600000010ff */
[----:B------:R-:W-:Y:S01]  /*60e0*/  MUFU.EX2 R247, R9 ;  /* 0x0000000900f77308 */ /* 0x000fe20000000800 */
[----:B------:R-:W-:Y:S01]  /*60f0*/  PRMT R60, R6, 0x7610, R60 ;  /* 0x00007610063c7816 */ /* 0x000fe2000000003c */
[----:B-1----:R-:W-:-:S06]  /*6100*/  FFMA.FTZ R7, R55, c[0x0][0x23c], -R2 ;  /* 0x00008f0037077a23 */ /* 0x002fcc0000010802 */
[----:B------:R-:W-:Y:S01]  /*6110*/  MUFU.EX2 R246, R10 ;  /* 0x0000000a00f67308 */ /* 0x000fe20000000800 */
[----:B------:R-:W-:-:S07]  /*6120*/  FFMA.FTZ R2, R47, c[0x0][0x23c], -R2 ;  /* 0x00008f002f027a23 */ /* 0x000fce0000010802 */
[----:B------:R-:W1:Y:S08]  /*6130*/  MUFU.EX2 R249, R2 ;  /* 0x0000000200f97308 */ /* 0x000e700000000800 */
[----:B------:R2:W3:Y:S01]  /*6140*/  MUFU.EX2 R251, R7 ;  /* 0x0000000700fb7308 */ /* 0x0004e20000000800 */
[----:B-1----:R-:W-:-:S07]  /*6150*/  F2FP.BF16.PACK_AB R0, R249, R250 ;  /* 0x000000faf900723e */ /* 0x002fce00000010ff */
[----:B------:R-:W-:Y:S01]  /*6160*/  MUFU.EX2 R245, R19 ;  /* 0x0000001300f57308 */ /* 0x000fe20000000800 */
[----:B------:R-:W-:Y:S02]  /*6170*/  F2FP.BF16.PACK_AB R2, R32, R77 ;  /* 0x0000004d2002723e */ /* 0x000fe400000010ff */
[C---:B------:R-:W-:Y:S02]  /*6180*/  PRMT R213, R0.reuse, 0x7610, R213 ;  /* 0x0000761000d57816 */ /* 0x040fe400000000d5 */
[----:B------:R-:W-:Y:S01]  /*6190*/  PRMT R212, R0, 0x7632, R212 ;  /* 0x0000763200d47816 */ /* 0x000fe200000000d4 */
[----:B--2---:R-:W-:Y:S01]  /*61a0*/  FFMA.FTZ R7, R61, c[0x0][0x23c], -R5 ;  /* 0x00008f003d077a23 */ /* 0x004fe20000010805 */
[----:B------:R-:W-:Y:S01]  /*61b0*/  F2FP.BF16.PACK_AB R5, R108, R93 ;  /* 0x0000005d6c05723e */ /* 0x000fe200000010ff */
[----:B------:R-:W-:Y:S01]  /*61c0*/  MUFU.EX2 R244, R20 ;  /* 0x0000001400f47308 */ /* 0x000fe20000000800 */
[----:B------:R-:W-:Y:S02]  /*61d0*/  F2FP.BF16.PACK_AB R0, R111, R116 ;  /* 0x000000746f00723e */ /* 0x000fe400000010ff */
[----:B------:R-:W-:-:S02]  /*61e0*/  PRMT R239, R5, 0x7610, R239 ;  /* 0x0000761005ef7816 */ /* 0x000fc400000000ef */
[----:B------:R-:W-:Y:S02]  /*61f0*/  PRMT R238, R5, 0x7632, R238 ;  /* 0x0000763205ee7816 */ /* 0x000fe400000000ee */
[----:B------:R-:W-:Y:S01]  /*6200*/  F2FP.BF16.PACK_AB R5, R68, R33 ;  /* 0x000000214405723e */ /* 0x000fe200000010ff */
[----:B------:R-:W1:Y:S01]  /*6210*/  MUFU.EX2 R31, R7 ;  /* 0x00000007001f7308 */ /* 0x000e620000000800 */
[C---:B------:R-:W-:Y:S02]  /*6220*/  PRMT R237, R2.reuse, 0x7632, R237 ;  /* 0x0000763202ed7816 */ /* 0x040fe400000000ed */
[----:B------:R-:W-:Y:S02]  /*6230*/  PRMT R236, R2, 0x7610, R236 ;  /* 0x0000761002ec7816 */ /* 0x000fe400000000ec */
[C---:B------:R-:W-:Y:S02]  /*6240*/  PRMT R235, R5.reuse, 0x7610, R235 ;  /* 0x0000761005eb7816 */ /* 0x040fe400000000eb */
[----:B------:R-:W-:-:S02]  /*6250*/  PRMT R234, R5, 0x7632, R234 ;  /* 0x0000763205ea7816 */ /* 0x000fc400000000ea */
[----:B---3--:R-:W-:Y:S02]  /*6260*/  F2FP.BF16.PACK_AB R2, R251, R252 ;  /* 0x000000fcfb02723e */ /* 0x008fe400000010ff */
[----:B------:R-:W-:Y:S02]  /*6270*/  F2FP.BF16.PACK_AB R5, R118, R119 ;  /* 0x000000777605723e */ /* 0x000fe400000010ff */
[C---:B------:R-:W-:Y:S02]  /*6280*/  PRMT R35, R0.reuse, 0x7610, R35 ;  /* 0x0000761000237816 */ /* 0x040fe40000000023 */
[----:B------:R-:W-:Y:S02]  /*6290*/  PRMT R34, R0, 0x7632, R34 ;  /* 0x0000763200227816 */ /* 0x000fe40000000022 */
[----:B-1----:R-:W-:Y:S02]  /*62a0*/  F2FP.BF16.PACK_AB R0, R31, R110 ;  /* 0x0000006e1f00723e */ /* 0x002fe400000010ff */
[----:B------:R-:W-:-:S02]  /*62b0*/  PRMT R233, R2, 0x7610, R233 ;  /* 0x0000761002e97816 */ /* 0x000fc400000000e9 */
[----:B------:R-:W-:Y:S02]  /*62c0*/  PRMT R232, R2, 0x7632, R232 ;  /* 0x0000763202e87816 */ /* 0x000fe400000000e8 */
[C---:B------:R-:W-:Y:S02]  /*62d0*/  PRMT R29, R5.reuse, 0x7610, R29 ;  /* 0x00007610051d7816 */ /* 0x040fe4000000001d */
[----:B------:R-:W-:Y:S02]  /*62e0*/  PRMT R30, R5, 0x7632, R30 ;  /* 0x00007632051e7816 */ /* 0x000fe4000000001e */
[----:B------:R-:W-:Y:S02]  /*62f0*/  F2FP.BF16.PACK_AB R2, R53, R70 ;  /* 0x000000463502723e */ /* 0x000fe400000010ff */
[C---:B------:R-:W-:Y:S02]  /*6300*/  PRMT R45, R0.reuse, 0x7610, R45 ;  /* 0x00007610002d7816 */ /* 0x040fe4000000002d */
[----:B------:R-:W-:-:S02]  /*6310*/  PRMT R44, R0, 0x7632, R44 ;  /* 0x00007632002c7816 */ /* 0x000fc4000000002c */
[----:B------:R-:W-:Y:S02]  /*6320*/  PRMT R0, R29, 0x5410, R30 ;  /* 0x000054101d007816 */ /* 0x000fe4000000001e */
[C---:B------:R-:W-:Y:S02]  /*6330*/  PRMT R223, R2.reuse, 0x7610, R223 ;  /* 0x0000761002df7816 */ /* 0x040fe400000000df */
[----:B------:R-:W-:Y:S02]  /*6340*/  PRMT R222, R2, 0x7632, R222 ;  /* 0x0000763202de7816 */ /* 0x000fe400000000de */
[----:B------:R-:W-:Y:S02]  /*6350*/  F2FP.BF16.PACK_AB R2, R120, R117 ;  /* 0x000000757802723e */ /* 0x000fe400000010ff */
[----:B------:R-:W-:Y:S02]  /*6360*/  LOP3.LUT R8, R11, R0, RZ, 0xc0, !PT ;  /* 0x000000000b087212 */ /* 0x000fe400078ec0ff */
[----:B------:R-:W-:-:S02]  /*6370*/  PRMT R0, R35, 0x5410, R34 ;  /* 0x0000541023007816 */ /* 0x000fc40000000022 */
[C---:B------:R-:W-:Y:S02]  /*6380*/  PRMT R47, R2.reuse, 0x7610, R47 ;  /* 0x00007610022f7816 */ /* 0x040fe4000000002f */
[----:B------:R-:W-:Y:S02]  /*6390*/  PRMT R46, R2, 0x7632, R46 ;  /* 0x00007632022e7816 */ /* 0x000fe4000000002e */
[----:B------:R-:W-:Y:S02]  /*63a0*/  LOP3.LUT R9, R12, R0, RZ, 0xc0, !PT ;  /* 0x000000000c097212 */ /* 0x000fe400078ec0ff */
[----:B------:R-:W-:Y:S02]  /*63b0*/  PRMT R0, R47, 0x5410, R46 ;  /* 0x000054102f007816 */ /* 0x000fe4000000002e */
[----:B------:R-:W-:Y:S02]  /*63c0*/  PRMT R61, R6, 0x7632, R61 ;  /* 0x00007632063d7816 */ /* 0x000fe4000000003d */
[----:B------:R-:W-:-:S02]  /*63d0*/  LOP3.LUT R10, R13, R0, RZ, 0xc0, !PT ;  /* 0x000000000d0a7212 */ /* 0x000fc400078ec0ff */
[----:B------:R-:W-:Y:S02]  /*63e0*/  PRMT R0, R45, 0x5410, R44 ;  /* 0x000054102d007816 */ /* 0x000fe4000000002c */
[----:B------:R-:W-:Y:S02]  /*63f0*/  F2FP.BF16.PACK_AB R2, R246, R247 ;  /* 0x000000f7f602723e */ /* 0x000fe400000010ff */
[----:B------:R-:W-:Y:S02]  /*6400*/  LOP3.LUT R11, R15, R0, RZ, 0xc0, !PT ;  /* 0x000000000f0b7212 */ /* 0x000fe400078ec0ff */
[----:B------:R-:W-:Y:S02]  /*6410*/  PRMT R0, R239, 0x5410, R238 ;  /* 0x00005410ef007816 */ /* 0x000fe400000000ee */
[----:B------:R-:W-:Y:S02]  /*6420*/  PRMT R185, R2, 0x7610, R185 ;  /* 0x0000761002b97816 */ /* 0x000fe400000000b9 */
[----:B------:R-:W-:Y:S01]  /*6430*/  LOP3.LUT R6, R14, R0, RZ, 0xc0, !PT ;  /* 0x000000000e067212 */ /* 0x000fe200078ec0ff */
        /* <DEDUP_REMOVED lines=9> */
[----:B------:R-:W-:Y:S02]  /*64d0*/  PRMT R183, R2, 0x7610, R183 ;  /* 0x0000761002b77816 */ /* 0x000fe400000000b7 */
[----:B------:R-:W-:Y:S02]  /*64e0*/  LOP3.LUT R5, R18, R0, RZ, 0xc0, !PT ;  /* 0x0000000012057212 */ /* 0x000fe400078ec0ff */
[----:B------:R-:W-:Y:S02]  /*64f0*/  F2FP.BF16.PACK_AB R0, R54, R140 ;  /* 0x0000008c3600723e */ /* 0x000fe400000010ff */
[----:B------:R-:W-:Y:S02]  /*6500*/  PRMT R182, R2, 0x7632, R182 ;  /* 0x0000763202b67816 */ /* 0x000fe400000000b6 */
[C---:B------:R-:W-:Y:S01]  /*6510*/  PRMT R187, R0.reuse, 0x7610, R187 ;  /* 0x0000761000bb7816 */ /* 0x040fe200000000bb */
[----:B------:R-:W-:Y:S01]  /*6520*/  HMMA.16816.F32.BF16 R144, R4, R156, RZ ;  /* 0x0000009c0490723c */ /* 0x000fe200000418ff */
[----:B------:R-:W-:-:S02]  /*6530*/  PRMT R186, R0, 0x7632, R186 ;  /* 0x0000763200ba7816 */ /* 0x000fc400000000ba */
[----:B------:R-:W-:-:S04]  /*6540*/  F2FP.BF16.PACK_AB R0, R244, R245 ;  /* 0x000000f5f400723e */ /* 0x000fc800000010ff */
[C---:B------:R-:W-:Y:S01]  /*6550*/  PRMT R181, R0.reuse, 0x7610, R181 ;  /* 0x0000761000b57816 */ /* 0x040fe200000000b5 */
[----:B------:R-:W-:Y:S01]  /*6560*/  HMMA.16816.F32.BF16 R152, R4, R164, RZ ;  /* 0x000000a40498723c */ /* 0x000fe200000418ff */
[----:B------:R-:W-:Y:S02]  /*6570*/  PRMT R180, R0, 0x7632, R180 ;  /* 0x0000763200b47816 */ /* 0x000fe400000000b4 */
[----:B------:R-:W-:Y:S01]  /*6580*/  LOP3.LUT R48, R63, UR8, R48, 0x96, !PT ;  /* 0x000000083f307c12 */ /* 0x000fe2000f8e9630 */
[----:B------:R-:W-:Y:S01]  /*6590*/  UIADD3 UR5, UR5, -0x20, URZ ;  /* 0xffffffe005057890 */ /* 0x000fe2000fffe03f */
[----:B------:R-:W-:Y:S01]  /*65a0*/  PRMT R0, R187, 0x5410, R186 ;  /* 0x00005410bb007816 */ /* 0x000fe200000000ba */
[----:B------:R-:W-:Y:S02]  /*65b0*/  IMAD.MOV.U32 R156, RZ, RZ, R70 ;  /* 0x000000ffff9c7224 */ /* 0x000fe400078e0046 */
[----:B------:R-:W-:Y:S01]  /*65c0*/  HMMA.16816.F32.BF16 R36, R8, R172, RZ ;  /* 0x000000ac0824723c */ /* 0x000fe200000418ff */
[----:B------:R-:W-:Y:S01]  /*65d0*/  LOP3.LUT R128, R21, R0, RZ, 0xc0, !PT ;  /* 0x0000000015807212 */ /* 0x000fe200078ec0ff */
[----:B------:R-:W-:Y:S01]  /*65e0*/  IMAD.MOV.U32 R165, RZ, RZ, R54 ;  /* 0x000000ffffa57224 */ /* 0x000fe200078e0036 */
[----:B------:R-:W-:Y:S01]  /*65f0*/  PRMT R0, R185, 0x5410, R184 ;  /* 0x00005410b9007816 */ /* 0x000fe200000000b8 */
[----:B------:R-:W-:-:S04]  /*6600*/  IMAD.MOV.U32 R164, RZ, RZ, R68 ;  /* 0x000000ffffa47224 */ /* 0x000fc800078e0044 */
[----:B------:R-:W-:Y:S01]  /*6610*/  HMMA.16816.F32.BF16 R40, R4, R172, RZ ;  /* 0x000000ac0428723c */ /* 0x000fe200000418ff */
[----:B------:R-:W-:Y:S01]  /*6620*/  LOP3.LUT R129, R22, R0, RZ, 0xc0, !PT ;  /* 0x0000000016817212 */ /* 0x000fe200078ec0ff */
[----:B------:R-:W-:Y:S01]  /*6630*/  IMAD.MOV.U32 R157, RZ, RZ, R69 ;  /* 0x000000ffff9d7224 */ /* 0x000fe200078e0045 */
[----:B------:R-:W-:-:S04]  /*6640*/  PRMT R0, R183, 0x5410, R182 ;  /* 0x00005410b7007816 */ /* 0x000fc800000000b6 */
[----:B------:R-:W-:Y:S02]  /*6650*/  LOP3.LUT R130, R25, R0, RZ, 0xc0, !PT ;  /* 0x0000000019827212 */ /* 0x000fe400078ec0ff */
[----:B------:R-:W-:-:S04]  /*6660*/  PRMT R0, R181, 0x5410, R180 ;  /* 0x00005410b5007816 */ /* 0x000fc800000000b4 */
[----:B------:R-:W-:Y:S02]  /*6670*/  LOP3.LUT R131, R26, R0, RZ, 0xc0, !PT ;  /* 0x000000001a837212 */ /* 0x000fe400078ec0ff */
[----:B------:R-:W-:-:S04]  /*6680*/  PRMT R0, R235, 0x5410, R234 ;  /* 0x00005410eb007816 */ /* 0x000fc800000000ea */
[----:B------:R-:W-:Y:S01]  /*6690*/  LOP3.LUT R124, R23, R0, RZ, 0xc0, !PT ;  /* 0x00000000177c7212 */ /* 0x000fe200078ec0ff */
[C---:B------:R-:W-:Y:S01]  /*66a0*/  HMMA.16816.F32.BF16 R160, R128.reuse, R136, R160 ;  /* 0x0000008880a0723c */ /* 0x040fe200000418a0 */
[----:B------:R-:W-:Y:S01]  /*66b0*/  PRMT R0, R233, 0x5410, R232 ;  /* 0x00005410e9007816 */ /* 0x000fe200000000e8 */
[----:B------:R-:W1:Y:S03]  /*66c0*/  LDSM.16.MT88.4 R20, [R194+0xb000] ;  /* 0x00b00000c214783b */ /* 0x000e660000004200 */
[----:B------:R-:W-:Y:S02]  /*66d0*/  LOP3.LUT R125, R24, R0, RZ, 0xc0, !PT ;  /* 0x00000000187d7212 */ /* 0x000fe400078ec0ff */
[----:B------:R-:W-:Y:S01]  /*66e0*/  PRMT R0, R223, 0x5410, R222 ;  /* 0x00005410df007816 */ /* 0x000fe200000000de */
[----:B------:R-:W-:Y:S03]  /*66f0*/  HMMA.16816.F32.BF16 R168, R128, R80, R168 ;  /* 0x0000005080a8723c */ /* 0x000fe600000418a8 */
[----:B------:R-:W-:-:S02]  /*6700*/  LOP3.LUT R126, R27, R0, RZ, 0xc0, !PT ;  /* 0x000000001b7e7212 */ /* 0x000fc400078ec0ff */
[----:B------:R-:W-:-:S04]  /*6710*/  PRMT R0, R213, 0x5410, R212 ;  /* 0x00005410d5007816 */ /* 0x000fc800000000d4 */
[----:B------:R-:W-:Y:S01]  /*6720*/  LOP3.LUT R127, R28, R0, RZ, 0xc0, !PT ;  /* 0x000000001c7f7212 */ /* 0x000fe200078ec0ff */
[----:B------:R-:W-:Y:S08]  /*6730*/  HMMA.16816.F32.BF16 R56, R4, R224, RZ ;  /* 0x000000e00438723c */ /* 0x000ff000000418ff */
[C---:B------:R-:W-:Y:S01]  /*6740*/  HMMA.16816.F32.BF16 R144, R124.reuse, R136, R144 ;  /* 0x000000887c90723c */ /* 0x040fe20000041890 */
[----:B------:R2:W3:Y:S04]  /*6750*/  LDL.LU.S16 R136, [R1+0x3c] ;  /* 0x00003c0001887983 */ /* 0x0004e80000300600 */
[----:B------:R2:W4:Y:S03]  /*6760*/  LDL.LU.S16 R137, [R1+0x38] ;  /* 0x0000380001897983 */ /* 0x0005260000300600 */
[----:B------:R-:W-:Y:S01]  /*6770*/  HMMA.16816.F32.BF16 R152, R124, R80, R152 ;  /* 0x000000507c98723c */ /* 0x000fe20000041898 */
[----:B------:R2:W5:Y:S04]  /*6780*/  LDL.LU.S16 R172, [R1+0x28] ;  /* 0x0000280001ac7983 */ /* 0x0005680000300600 */
[----:B------:R2:W2:Y:S02]  /*6790*/  LDL.LU.S16 R173, [R1+0x20] ;  /* 0x0000200001ad7983 */ /* 0x0004a40000300600 */
[----:B------:R-:W-:-:S02]  /*67a0*/  IMAD.MOV.U32 R81, RZ, RZ, R53 ;  /* 0x000000ffff517224 */ /* 0x000fc400078e0035 */
[----:B------:R-:W-:Y:S01]  /*67b0*/  HMMA.16816.F32.BF16 R52, R8, R224, RZ ;  /* 0x000000e00834723c */ /* 0x000fe200000418ff */
[----:B------:R1:W2:Y:S04]  /*67c0*/  LDL.LU.S16 R224, [R1+0x2c] ;  /* 0x00002c0001e07983 */ /* 0x0002a80000300600 */
[----:B------:R1:W2:Y:S01]  /*67d0*/  LDL.LU.S16 R225, [R1+0x24] ;  /* 0x0000240001e17983 */ /* 0x0002a20000300600 */
[----:B------:R-:W-:-:S05]  /*67e0*/  LOP3.LUT R2, R85, UR15, R76, 0x96, !PT ;  /* 0x0000000f55027c12 */ /* 0x000fca000f8e964c */
[----:B------:R-:W-:-:S05]  /*67f0*/  IMAD.WIDE.U32 R2, R2, -0x2daee0ad, RZ ;  /* 0xd2511f5302027825 */ /* 0x000fca00078e00ff */
[----:B------:R-:W-:Y:S02]  /*6800*/  LOP3.LUT R3, R3, UR13, R92, 0x96, !PT ;  /* 0x0000000d03037c12 */ /* 0x000fe4000f8e965c */
[----:B------:R-:W-:-:S03]  /*6810*/  LOP3.LUT R2, R67, UR11, R2, 0x96, !PT ;  /* 0x0000000b43027c12 */ /* 0x000fc6000f8e9602 */
[----:B------:R-:W-:-:S04]  /*6820*/  IMAD.WIDE.U32 R14, R3, -0x326172a9, RZ ;  /* 0xcd9e8d57030e7825 */ /* 0x000fc800078e00ff */
[----:B------:R-:W-:Y:S01]  /*6830*/  IMAD.WIDE.U32 R2, R2, -0x326172a9, RZ ;  /* 0xcd9e8d5702027825 */ /* 0x000fe200078e00ff */
[----:B------:R-:W-:-:S04]  /*6840*/  LOP3.LUT R12, R15, UR12, R78, 0x96, !PT ;  /* 0x0000000c0f0c7c12 */ /* 0x000fc8000f8e964e */
[----:B------:R-:W-:Y:S01]  /*6850*/  LOP3.LUT R14, R3, UR10, R14, 0x96, !PT ;  /* 0x0000000a030e7c12 */ /* 0x000fe2000f8e960e */
[----:B------:R-:W-:Y:S01]  /*6860*/  IMAD.WIDE.U32 R12, R12, -0x2daee0ad, RZ ;  /* 0xd2511f530c0c7825 */ /* 0x000fe200078e00ff */
[----:B------:R-:W-:-:S03]  /*6870*/  LOP3.LUT R0, R101, 0x7ffffffc, RZ, 0xc0, !PT ;  /* 0x7ffffffc65007812 */ /* 0x000fc600078ec0ff */
[----:B------:R-:W-:Y:S01]  /*6880*/  IMAD.WIDE.U32 R14, R14, -0x2daee0ad, RZ ;  /* 0xd2511f530e0e7825 */ /* 0x000fe200078e00ff */
[----:B------:R-:W-:Y:S01]  /*6890*/  LOP3.LUT R13, R13, UR9, R66, 0x96, !PT ;  /* 0x000000090d0d7c12 */ /* 0x000fe2000f8e9642 */
[----:B------:R-:W1:Y:S03]  /*68a0*/  LDC.U8 R80, c[0x0][0x2d8] ;  /* 0x0000b600ff507b82 */ /* 0x000e660000000000 */
[----:B------:R-:W-:Y:S01]  /*68b0*/  LOP3.LUT R3, R15, UR7, R12, 0x96, !PT ;  /* 0x000000070f037c12 */ /* 0x000fe2000f8e960c */
[----:B------:R-:W-:-:S04]  /*68c0*/  IMAD.WIDE.U32 R12, R13, -0x326172a9, RZ ;  /* 0xcd9e8d570d0c7825 */ /* 0x000fc800078e00ff */
[----:B------:R-:W-:Y:S01]  /*68d0*/  IMAD.IADD R0, R100, 0x1, -R0 ;  /* 0x0000000164007824 */ /* 0x000fe200078e0a00 */
[----:B------:R-:W-:Y:S01]  /*68e0*/  LOP3.LUT R13, R13, UR8, R2, 0x96, !PT ;  /* 0x000000080d0d7c12 */ /* 0x000fe2000f8e9602 */
[----:B------:R-:W-:-:S04]  /*68f0*/  IMAD.WIDE.U32 R2, R3, -0x326172a9, RZ ;  /* 0xcd9e8d5703027825 */ /* 0x000fc800078e00ff */
[----:B------:R-:W-:-:S04]  /*6900*/  IMAD.SHL.U32 R0, R0, 0x2, RZ ;  /* 0x0000000200007824 */ /* 0x000fc800078e00ff */
[----:B------:R-:W-:Y:S01]  /*6910*/  IMAD R24, R102, c[0x0][0x228], R0 ;  /* 0x00008a0066187a24 */ /* 0x000fe200078e0200 */
[----:B------:R-:W-:Y:S01]  /*6920*/  LOP3.LUT R0, R3, UR17, R12, 0x96, !PT ;  /* 0x0000001103007c12 */ /* 0x000fe2000f8e960c */
[----:B------:R-:W-:-:S05]  /*6930*/  IMAD.WIDE.U32 R12, R13, -0x2daee0ad, RZ ;  /* 0xd2511f530d0c7825 */ /* 0x000fca00078e00ff */
[C---:B------:R-:W-:Y:S02]  /*6940*/  LOP3.LUT R18, R12.reuse, 0xff, RZ, 0xc0, !PT ;  /* 0x000000ff0c127812 */ /* 0x040fe400078ec0ff */
[----:B------:R-:W-:Y:S02]  /*6950*/  LOP3.LUT R19, R12, 0xffff, RZ, 0xc0, !PT ;  /* 0x0000ffff0c137812 */ /* 0x000fe400078ec0ff */
[--C-:B------:R-:W-:Y:S02]  /*6960*/  SHF.R.U32.HI R28, RZ, 0x10, R12.reuse ;  /* 0x00000010ff1c7819 */ /* 0x100fe4000001160c */
[----:B------:R-:W-:Y:S02]  /*6970*/  SHF.R.U32.HI R27, RZ, 0x18, R12 ;  /* 0x00000018ff1b7819 */ /* 0x000fe4000001160c */
[----:B------:R-:W-:-:S04]  /*6980*/  LOP3.LUT R12, R0, 0xff, RZ, 0xc0, !PT ;  /* 0x000000ff000c7812 */ /* 0x000fc800078ec0ff */
[----:B-1----:R-:W-:Y:S02]  /*6990*/  ISETP.GE.U32.AND P3, PT, R80, R12, PT ;  /* 0x0000000c5000720c */ /* 0x002fe40003f66070 */
[----:B------:R-:W-:-:S04]  /*69a0*/  SHF.R.U32.HI R12, RZ, 0x18, R0 ;  /* 0x00000018ff0c7819 */ /* 0x000fc80000011600 */
[----:B------:R-:W-:Y:S02]  /*69b0*/  ISETP.GE.U32.AND P2, PT, R80, R12, PT ;  /* 0x0000000c5000720c */ /* 0x000fe40003f46070 */
[----:B------:R-:W-:Y:S02]  /*69c0*/  LOP3.LUT R12, R0, 0xffff, RZ, 0xc0, !PT ;  /* 0x0000ffff000c7812 */ /* 0x000fe400078ec0ff */
[----:B------:R-:W-:Y:S02]  /*69d0*/  SHF.R.U32.HI R15, RZ, 0x10, R0 ;  /* 0x00000010ff0f7819 */ /* 0x000fe40000011600 */
[----:B------:R-:W-:Y:S02]  /*69e0*/  LOP3.LUT R0, R2, 0xffff, RZ, 0xc0, !PT ;  /* 0x0000ffff02007812 */ /* 0x000fe400078ec0ff */
[----:B------:R-:W-:-:S04]  /*69f0*/  SHF.R.U32.HI R3, RZ, 0x8, R12 ;  /* 0x00000008ff037819 */ /* 0x000fc8000001160c */
[----:B------:R-:W-:Y:S02]  /*6a00*/  LOP3.LUT R3, R3, 0xffff, RZ, 0xc0, !PT ;  /* 0x0000ffff03037812 */ /* 0x000fe400078ec0ff */
[----:B------:R-:W-:Y:S02]  /*6a10*/  SHF.R.U32.HI R0, RZ, 0x8, R0 ;  /* 0x00000008ff007819 */ /* 0x000fe40000011600 */
[----:B------:R-:W-:Y:S02]  /*6a20*/  ISETP.GE.U32.AND P4, PT, R80, R3, PT ;  /* 0x000000035000720c */ /* 0x000fe40003f86070 */
[----:B------:R-:W-:Y:S02]  /*6a30*/  LOP3.LUT R0, R0, 0xffff, RZ, 0xc0, !PT ;  /* 0x0000ffff00007812 */ /* 0x000fe400078ec0ff */
[----:B------:R-:W-:Y:S02]  /*6a40*/  LOP3.LUT R3, R2, 0xff, RZ, 0xc0, !PT ;  /* 0x000000ff02037812 */ /* 0x000fe400078ec0ff */
[----:B------:R-:W-:-:S02]  /*6a50*/  ISETP.GE.U32.AND P1, PT, R80, R0, PT ;  /* 0x000000005000720c */ /* 0x000fc40003f26070 */
[----:B------:R-:W-:Y:S02]  /*6a60*/  LOP3.LUT R15, R15, 0xff, RZ, 0xc0, !PT ;  /* 0x000000ff0f0f7812 */ /* 0x000fe400078ec0ff */
[C---:B------:R-:W-:Y:S02]  /*6a70*/  ISETP.GE.U32.AND P5, PT, R80.reuse, R3, PT ;  /* 0x000000035000720c */ /* 0x040fe40003fa6070 */
[--C-:B------:R-:W-:Y:S01]  /*6a80*/  SHF.R.U32.HI R3, RZ, 0x10, R2.reuse ;  /* 0x00000010ff037819 */ /* 0x100fe20000011602 */
[----:B------:R-:W-:Y:S01]  /*6a90*/  @!P4 HFMA2.BF16_V2 R100, -RZ.H0_H0, RZ.H0_H0, -R50.H0_H0 ;  /* 0x200000ffff64c231 */ /* 0x000fe20000340932 */
[----:B------:R-:W-:Y:S02]  /*6aa0*/  ISETP.GE.U32.AND P6, PT, R80, R15, PT ;  /* 0x0000000f5000720c */ /* 0x000fe40003fc6070 */
[----:B------:R-:W-:Y:S01]  /*6ab0*/  SHF.R.U32.HI R2, RZ, 0x18, R2 ;  /* 0x00000018ff027819 */ /* 0x000fe20000011602 */
[----:B------:R-:W-:Y:S01]  /*6ac0*/  @!P2 HFMA2.BF16_V2 R104, -RZ.H0_H0, RZ.H0_H0, -R61.H0_H0 ;  /* 0x200000ffff68a231 */ /* 0x000fe2000034093d */
[----:B------:R-:W-:-:S02]  /*6ad0*/  @!P4 PRMT R50, R100, 0x5410, RZ ;  /* 0x000054106432c816 */ /* 0x000fc400000000ff */
[----:B------:R-:W-:Y:S02]  /*6ae0*/  ISETP.GE.U32.AND P4, PT, R80, R2, PT ;  /* 0x000000025000720c */ /* 0x000fe40003f86070 */
[----:B------:R-:W-:Y:S02]  /*6af0*/  LOP3.LUT R2, R3, 0xff, RZ, 0xc0, !PT ;  /* 0x000000ff03027812 */ /* 0x000fe400078ec0ff */
[----:B------:R-:W-:Y:S01]  /*6b00*/  LOP3.LUT R14, R13, UR16, R14, 0x96, !PT ;  /* 0x000000100d0e7c12 */ /* 0x000fe2000f8e960e */
[----:B------:R-:W-:Y:S01]  /*6b10*/  @!P1 HFMA2.BF16_V2 R101, -RZ.H0_H0, RZ.H0_H0, -R238.H0_H0 ;  /* 0x200000ffff659231 */ /* 0x000fe200003409ee */
[----:B------:R-:W-:Y:S02]  /*6b20*/  @!P2 PRMT R61, R104, 0x5410, RZ ;  /* 0x00005410683da816 */ /* 0x000fe400000000ff */
[----:B------:R-:W-:Y:S02]  /*6b30*/  ISETP.GE.U32.AND P2, PT, R80, R2, PT ;  /* 0x000000025000720c */ /* 0x000fe40003f46070 */
[----:B------:R-:W-:Y:S01]  /*6b40*/  LOP3.LUT R2, R14, 0xff, RZ, 0xc0, !PT ;  /* 0x000000ff0e027812 */ /* 0x000fe200078ec0ff */
[----:B------:R-:W-:Y:S01]  /*6b50*/  @!P6 HFMA2.BF16_V2 R105, -RZ.H0_H0, RZ.H0_H0, -R60.H0_H0 ;  /* 0x200000ffff69e231 */ /* 0x000fe2000034093c */
[----:B------:R-:W-:-:S02]  /*6b60*/  @!P1 PRMT R238, R101, 0x5410, RZ ;  /* 0x0000541065ee9816 */ /* 0x000fc400000000ff */
[C---:B------:R-:W-:Y:S02]  /*6b70*/  ISETP.GE.U32.AND P1, PT, R80.reuse, R2, PT ;  /* 0x000000025000720c */ /* 0x040fe40003f26070 */
[--C-:B------:R-:W-:Y:S02]  /*6b80*/  SHF.R.U32.HI R2, RZ, 0x18, R14.reuse ;  /* 0x00000018ff027819 */ /* 0x100fe4000001160e */
[----:B------:R-:W-:Y:S02]  /*6b90*/  @!P6 PRMT R60, R105, 0x5410, RZ ;  /* 0x00005410693ce816 */ /* 0x000fe400000000ff */
[----:B------:R-:W-:Y:S02]  /*6ba0*/  ISETP.GE.U32.AND P6, PT, R80, R2, PT ;  /* 0x000000025000720c */ /* 0x000fe40003fc6070 */
[----:B------:R-:W-:Y:S01]  /*6bb0*/  SHF.R.U32.HI R3, RZ, 0x10, R14 ;  /* 0x00000010ff037819 */ /* 0x000fe2000001160e */
[----:B------:R-:W-:Y:S01]  /*6bc0*/  @!P5 HFMA2.BF16_V2 R103, -RZ.H0_H0, RZ.H0_H0, -R239.H0_H0 ;  /* 0x200000ffff67d231 */ /* 0x000fe200003409ef */
[----:B------:R-:W-:-:S02]  /*6bd0*/  LOP3.LUT R2, R14, 0xffff, RZ, 0xc0, !PT ;  /* 0x0000ffff0e027812 */ /* 0x000fc400078ec0ff */
[----:B------:R-:W-:Y:S02]  /*6be0*/  LOP3.LUT R16, R49, UR10, R64, 0x96, !PT ;  /* 0x0000000a31107c12 */ /* 0x000fe4000f8e9640 */
[----:B------:R-:W-:Y:S02]  /*6bf0*/  LOP3.LUT R3, R3, 0xff, RZ, 0xc0, !PT ;  /* 0x000000ff03037812 */ /* 0x000fe400078ec0ff */
[----:B------:R-:W-:Y:S01]  /*6c00*/  SHF.R.U32.HI R2, RZ, 0x8, R2 ;  /* 0x00000008ff027819 */ /* 0x000fe20000011602 */
[----:B------:R-:W-:Y:S01]  /*6c10*/  @!P3 HFMA2.BF16_V2 R102, -RZ.H0_H0, RZ.H0_H0, -R51.H0_H0 ;  /* 0x200000ffff66b231 */ /* 0x000fe20000340933 */
[----:B------:R-:W-:Y:S01]  /*6c20*/  @!P5 PRMT R239, R103, 0x5410, RZ ;  /* 0x0000541067efd816 */ /* 0x000fe200000000ff */
[----:B------:R-:W-:Y:S01]  /*6c30*/  @!P4 HFMA2.BF16_V2 R106, -RZ.H0_H0, RZ.H0_H0, -R237.H0_H0 ;  /* 0x200000ffff6ac231 */ /* 0x000fe200003409ed */
[----:B------:R-:W-:Y:S01]  /*6c40*/  ISETP.GE.U32.AND P5, PT, R80, R3, PT ;  /* 0x000000035000720c */ /* 0x000fe20003fa6070 */
[----:B------:R-:W-:Y:S01]  /*6c50*/  IMAD.WIDE.U32 R16, R16, -0x2daee0ad, RZ ;  /* 0xd2511f5310107825 */ /* 0x000fe200078e00ff */
[----:B------:R-:W-:-:S02]  /*6c60*/  LOP3.LUT R2, R2, 0xffff, RZ, 0xc0, !PT ;  /* 0x0000ffff02027812 */ /* 0x000fc400078ec0ff */
[----:B------:R-:W-:Y:S02]  /*6c70*/  @!P3 PRMT R51, R102, 0x5410, RZ ;  /* 0x000054106633b816 */ /* 0x000fe400000000ff */
[----:B------:R-:W-:Y:S02]  /*6c80*/  @!P4 PRMT R237, R106, 0x5410, RZ ;  /* 0x000054106aedc816 */ /* 0x000fe400000000ff */
[C---:B------:R-:W-:Y:S02]  /*6c90*/  ISETP.GE.U32.AND P3, PT, R80.reuse, R18, PT ;  /* 0x000000125000720c */ /* 0x040fe40003f66070 */
[----:B------:R-:W-:Y:S02]  /*6ca0*/  ISETP.GE.U32.AND P4, PT, R80, R2, PT ;  /* 0x000000025000720c */ /* 0x000fe40003f86070 */
[----:B------:R-:W-:Y:S02]  /*6cb0*/  LOP3.LUT R12, R17, UR7, R94, 0x96, !PT ;  /* 0x00000007110c7c12 */ /* 0x000fe4000f8e965e */
[----:B------:R-:W-:Y:S01]  /*6cc0*/  SHF.R.U32.HI R2, RZ, 0x8, R19 ;  /* 0x00000008ff027819 */ /* 0x000fe20000011613 */
[----:B------:R-:W-:-:S02]  /*6cd0*/  @!P2 HFMA2.BF16_V2 R107, -RZ.H0_H0, RZ.H0_H0, -R236.H0_H0 ;  /* 0x200000ffff6ba231 */ /* 0x000fc400003409ec */
[----:B------:R-:W-:Y:S01]  /*6ce0*/  IMAD.WIDE.U32 R12, R12, -0x326172a9, RZ ;  /* 0xcd9e8d570c0c7825 */ /* 0x000fe200078e00ff */
[----:B------:R-:W-:Y:S01]  /*6cf0*/  LOP3.LUT R2, R2, 0xffff, RZ, 0xc0, !PT ;  /* 0x0000ffff02027812 */ /* 0x000fe200078ec0ff */
[----:B------:R-:W-:Y:S01]  /*6d00*/  @!P5 HFMA2.BF16_V2 R143, -RZ.H0_H0, RZ.H0_H0, -R233.H0_H0 ;  /* 0x200000ffff8fd231 */ /* 0x000fe200003409e9 */
[----:B------:R-:W-:Y:S02]  /*6d10*/  @!P2 PRMT R236, R107, 0x5410, RZ ;  /* 0x000054106beca816 */ /* 0x000fe400000000ff */
[----:B------:R-:W-:Y:S02]  /*6d20*/  ISETP.GE.U32.AND P2, PT, R80, R2, PT ;  /* 0x000000025000720c */ /* 0x000fe40003f46070 */
[----:B------:R-:W-:Y:S02]  /*6d30*/  LOP3.LUT R2, R28, 0xff, RZ, 0xc0, !PT ;  /* 0x000000ff1c027812 */ /* 0x000fe400078ec0ff */
[----:B------:R-:W-:Y:S01]  /*6d40*/  LOP3.LUT R0, R13, UR17, R62, 0x96, !PT ;  /* 0x000000110d007c12 */ /* 0x000fe2000f8e963e */
[----:B------:R-:W-:Y:S01]  /*6d50*/  @!P3 HFMA2.BF16_V2 R141, -RZ.H0_H0, RZ.H0_H0, -R223.H0_H0 ;  /* 0x200000ffff8db231 */ /* 0x000fe200003409df */
[----:B------:R-:W-:-:S02]  /*6d60*/  @!P5 PRMT R233, R143, 0x5410, RZ ;  /* 0x000054108fe9d816 */ /* 0x000fc400000000ff */
[----:B------:R-:W-:Y:S02]  /*6d70*/  ISETP.GE.U32.AND P5, PT, R80, R2, PT ;  /* 0x000000025000720c */ /* 0x000fe40003fa6070 */
[----:B------:R-:W-:Y:S01]  /*6d80*/  LOP3.LUT R2, R0, 0xff, RZ, 0xc0, !PT ;  /* 0x000000ff00027812 */ /* 0x000fe200078ec0ff */
[----:B------:R-:W-:Y:S01]  /*6d90*/  @!P6 HFMA2.BF16_V2 R142, -RZ.H0_H0, RZ.H0_H0, -R232.H0_H0 ;  /* 0x200000ffff8ee231 */ /* 0x000fe200003409e8 */
[----:B------:R-:W-:Y:S02]  /*6da0*/  @!P3 PRMT R223, R141, 0x5410, RZ ;  /* 0x000054108ddfb816 */ /* 0x000fe400000000ff */
[----:B------:R-:W-:Y:S02]  /*6db0*/  ISETP.GE.U32.AND P3, PT, R80, R2, PT ;  /* 0x000000025000720c */ /* 0x000fe40003f66070 */
[----:B------:R-:W-:Y:S02]  /*6dc0*/  SHF.R.U32.HI R2, RZ, 0x18, R0 ;  /* 0x00000018ff027819 */ /* 0x000fe40000011600 */
[----:B------:R-:W-:-:S02]  /*6dd0*/  @!P6 PRMT R232, R142, 0x5410, RZ ;  /* 0x000054108ee8e816 */ /* 0x000fc400000000ff */
[----:B------:R-:W-:Y:S02]  /*6de0*/  ISETP.GE.U32.AND P6, PT, R80, R2, PT ;  /* 0x000000025000720c */ /* 0x000fe40003fc6070 */
[----:B------:R-:W-:Y:S02]  /*6df0*/  SHF.R.U32.HI R2, RZ, 0x10, R0 ;  /* 0x00000010ff027819 */ /* 0x000fe40000011600 */
[----:B------:R-:W-:Y:S01]  /*6e00*/  LOP3.LUT R0, R0, 0xffff, RZ, 0xc0, !PT ;  /* 0x0000ffff00007812 */ /* 0x000fe200078ec0ff */
[----:B------:R-:W-:-:S03]  /*6e10*/  @!P5 HFMA2.BF16_V2 R149, -RZ.H0_H0, RZ.H0_H0, -R213.H0_H0 ;  /* 0x200000ffff95d231 */ /* 0x000fc600003409d5 */
[----:B------:R-:W-:-:S04]  /*6e20*/  SHF.R.U32.HI R0, RZ, 0x8, R0 ;  /* 0x00000008ff007819 */ /* 0x000fc80000011600 */
[----:B------:R-:W-:Y:S02]  /*6e30*/  LOP3.LUT R0, R0, 0xffff, RZ, 0xc0, !PT ;  /* 0x0000ffff00007812 */ /* 0x000fe400078ec0ff */
[----:B------:R-:W-:Y:S02]  /*6e40*/  @!P5 PRMT R213, R149, 0x5410, RZ ;  /* 0x0000541095d5d816 */ /* 0x000fe400000000ff */
[----:B------:R-:W-:Y:S02]  /*6e50*/  ISETP.GE.U32.AND P5, PT, R80, R0, PT ;  /* 0x000000005000720c */ /* 0x000fe40003fa6070 */
[----:B------:R-:W-:-:S04]  /*6e60*/  LOP3.LUT R13, R12, 0xffff, RZ, 0xc0, !PT ;  /* 0x0000ffff0c0d7812 */ /* 0x000fc800078ec0ff */
[----:B------:R-:W-:Y:S01]  /*6e70*/  SHF.R.U32.HI R0, RZ, 0x8, R13 ;  /* 0x00000008ff007819 */ /* 0x000fe2000001160d */
[----:B------:R-:W-:Y:S02]  /*6e80*/  @!P1 HFMA2.BF16_V2 R122, -RZ.H0_H0, RZ.H0_H0, -R235.H0_H0 ;  /* 0x200000ffff7a9231 */ /* 0x000fe400003409eb */
[----:B------:R-:W-:-:S03]  /*6e90*/  @!P2 HFMA2.BF16_V2 R123, -RZ.H0_H0, RZ.H0_H0, -R222.H0_H0 ;  /* 0x200000ffff7ba231 */ /* 0x000fc600003409de */
[----:B------:R-:W-:Y:S02]  /*6ea0*/  @!P1 PRMT R235, R122, 0x5410, RZ ;  /* 0x000054107aeb9816 */ /* 0x000fe400000000ff */
[----:B------:R-:W-:Y:S02]  /*6eb0*/  ISETP.GE.U32.AND P1, PT, R80, R27, PT ;  /* 0x0000001b5000720c */ /* 0x000fe40003f26070 */
[----:B------:R-:W-:Y:S02]  /*6ec0*/  LOP3.LUT R2, R2, 0xff, RZ, 0xc0, !PT ;  /* 0x000000ff02027812 */ /* 0x000fe400078ec0ff */
[----:B------:R-:W-:Y:S02]  /*6ed0*/  @!P2 PRMT R222, R123, 0x5410, RZ ;  /* 0x000054107bdea816 */ /* 0x000fe400000000ff */
[----:B------:R-:W-:Y:S01]  /*6ee0*/  ISETP.GE.U32.AND P2, PT, R80, R2, PT ;  /* 0x000000025000720c */ /* 0x000fe20003f46070 */
[----:B------:R-:W-:Y:S01]  /*6ef0*/  IMAD.WIDE.U32 R2, R48, -0x2daee0ad, RZ ;  /* 0xd2511f5330027825 */ /* 0x000fe200078e00ff */
[----:B------:R-:W-:-:S05]  /*6f00*/  LOP3.LUT R0, R0, 0xffff, RZ, 0xc0, !PT ;  /* 0x0000ffff00007812 */ /* 0x000fca00078ec0ff */
[----:B------:R-:W-:Y:S02]  /*6f10*/  @!P1 HFMA2.BF16_V2 R148, -RZ.H0_H0, RZ.H0_H0, -R212.H0_H0 ;  /* 0x200000ffff949231 */ /* 0x000fe400003409d4 */
[----:B--2---:R-:W-:-:S05]  /*6f20*/  @!P5 HFMA2.BF16_V2 R225, -RZ.H0_H0, RZ.H0_H0, -R30.H0_H0 ;  /* 0x200000ffffe1d231 */ /* 0x004fca000034091e */
[----:B------:R-:W-:-:S04]  /*6f30*/  PRMT R13, R225, 0x7610, R13 ;  /* 0x00007610e10d7816 */ /* 0x000fc8000000000d */
[----:B------:R-:W-:Y:S02]  /*6f40*/  @!P5 PRMT R30, R13, 0x5410, RZ ;  /* 0x000054100d1ed816 */ /* 0x000fe400000000ff */
[----:B------:R1:W2:Y:S01]  /*6f50*/  LDL.LU.S16 R13, [R1+0x40] ;  /* 0x00004000010d7983 */ /* 0x0002a20000300600 */
[----:B------:R-:W-:-:S05]  /*6f60*/  @!P3 HFMA2.BF16_V2 R224, -RZ.H0_H0, RZ.H0_H0, -R29.H0_H0 ;  /* 0x200000ffffe0b231 */ /* 0x000fca000034091d */
[----:B------:R-:W-:-:S04]  /*6f70*/  PRMT R18, R224, 0x7610, R18 ;  /* 0x00007610e0127816 */ /* 0x000fc80000000012 */
[----:B------:R-:W-:Y:S02]  /*6f80*/  @!P3 PRMT R29, R18, 0x5410, RZ ;  /* 0x00005410121db816 */ /* 0x000fe400000000ff */
[----:B------:R1:W2:Y:S04]  /*6f90*/  LDL.LU.S16 R18, [R1+0x44] ;  /* 0x0000440001127983 */ /* 0x0002a80000300600 */
[----:B------:R1:W2:Y:S04]  /*6fa0*/  LDL.LU.S16 R62, [R1+0x48] ;  /* 0x00004800013e7983 */ /* 0x0002a80000300600 */
[----:B------:R1:W2:Y:S04]  /*6fb0*/  LDL.LU.S16 R49, [R1+0x58] ;  /* 0x0000580001317983 */ /* 0x0002a80000300600 */
[----:B------:R1:W2:Y:S01]  /*6fc0*/  LDL.LU.S16 R48, [R1+0x54] ;  /* 0x0000540001307983 */ /* 0x0002a20000300600 */
[----:B------:R-:W-:Y:S01]  /*6fd0*/  @!P1 PRMT R212, R148, 0x5410, RZ ;  /* 0x0000541094d49816 */ /* 0x000fe200000000ff */
[----:B------:R-:W-:Y:S01]  /*6fe0*/  @!P2 HFMA2.BF16_V2 R151, -RZ.H0_H0, RZ.H0_H0, -R35.H0_H0 ;  /* 0x200000ffff97a231 */ /* 0x000fe20000340923 */
[----:B------:R-:W-:Y:S01]  /*6ff0*/  ISETP.GE.U32.AND P1, PT, R80, R0, PT ;  /* 0x000000005000720c */ /* 0x000fe20003f26070 */
[----:B------:R1:W2:Y:S01]  /*7000*/  LDL.LU.S16 R28, [R1+0x50] ;  /* 0x00005000011c7983 */ /* 0x0002a20000300600 */
[----:B------:R-:W-:-:S02]  /*7010*/  LOP3.LUT R15, R12, 0xff, RZ, 0xc0, !PT ;  /* 0x000000ff0c0f7812 */ /* 0x000fc400078ec0ff */
[--C-:B------:R-:W-:Y:S01]  /*7020*/  SHF.R.U32.HI R26, RZ, 0x10, R12.reuse ;  /* 0x00000010ff1a7819 */ /* 0x100fe2000001160c */
[----:B------:R1:W2:Y:S01]  /*7030*/  LDL.LU.S16 R27, [R1+0x4c] ;  /* 0x00004c00011b7983 */ /* 0x0002a20000300600 */
[----:B------:R-:W-:Y:S02]  /*7040*/  SHF.R.U32.HI R25, RZ, 0x18, R12 ;  /* 0x00000018ff197819 */ /* 0x000fe4000001160c */
[----:B------:R-:W-:Y:S02]  /*7050*/  LOP3.LUT R0, R3, UR16, R16, 0x96, !PT ;  /* 0x0000001003007c12 */ /* 0x000fe4000f8e9610 */
[C---:B------:R-:W-:Y:S02]  /*7060*/  LOP3.LUT R12, R2.reuse, 0xff, RZ, 0xc0, !PT ;  /* 0x000000ff020c7812 */ /* 0x040fe400078ec0ff */
[----:B------:R-:W-:Y:S02]  /*7070*/  LOP3.LUT R17, R2, 0xffff, RZ, 0xc0, !PT ;  /* 0x0000ffff02117812 */ /* 0x000fe400078ec0ff */
[----:B------:R-:W-:-:S02]  /*7080*/  SHF.R.U32.HI R16, RZ, 0x10, R2 ;  /* 0x00000010ff107819 */ /* 0x000fc40000011602 */
[----:B------:R-:W-:Y:S02]  /*7090*/  SHF.R.U32.HI R2, RZ, 0x18, R2 ;  /* 0x00000018ff027819 */ /* 0x000fe40000011602 */
[----:B------:R-:W-:Y:S02]  /*70a0*/  @!P2 PRMT R35, R151, 0x5410, RZ ;  /* 0x000054109723a816 */ /* 0x000fe400000000ff */
[----:B------:R-:W-:Y:S02]  /*70b0*/  ISETP.GE.U32.AND P2, PT, R80, R2, PT ;  /* 0x000000025000720c */ /* 0x000fe40003f46070 */
[----:B------:R-:W-:Y:S02]  /*70c0*/  LOP3.LUT R2, R26, 0xff, RZ, 0xc0, !PT ;  /* 0x000000ff1a027812 */ /* 0x000fe400078ec0ff */
[----:B------:R1:W2:Y:S01]  /*70d0*/  LDL.LU.S16 R26, [R1+0x60] ;  /* 0x00006000011a7983 */ /* 0x0002a20000300600 */
[----:B------:R-:W-:-:S05]  /*70e0*/  @!P4 HFMA2.BF16_V2 R121, -RZ.H0_H0, RZ.H0_H0, -R234.H0_H0 ;  /* 0x200000ffff79c231 */ /* 0x000fca00003409ea */
[----:B------:R-:W-:Y:S02]  /*70f0*/  @!P4 PRMT R234, R121, 0x5410, RZ ;  /* 0x0000541079eac816 */ /* 0x000fe400000000ff */
[----:B------:R-:W-:Y:S01]  /*7100*/  ISETP.GE.U32.AND P4, PT, R80, R15, PT ;  /* 0x0000000f5000720c */ /* 0x000fe20003f86070 */
[----:B-----5:R-:W-:-:S05]  /*7110*/  @!P6 HFMA2.BF16_V2 R172, -RZ.H0_H0, RZ.H0_H0, -R34.H0_H0 ;  /* 0x200000fffface231 */ /* 0x020fca0000340922 */
[----:B------:R-:W-:-:S07]  /*7120*/  PRMT R15, R172, 0x7610, R15 ;  /* 0x00007610ac0f7816 */ /* 0x000fce000000000f */
[----:B------:R-:W-:Y:S01]  /*7130*/  @!P4 HFMA2.BF16_V2 R173, -RZ.H0_H0, RZ.H0_H0, -R47.H0_H0 ;  /* 0x200000ffffadc231 */ /* 0x000fe2000034092f */
[----:B------:R-:W-:Y:S01]  /*7140*/  @!P6 PRMT R34, R15, 0x5410, RZ ;  /* 0x000054100f22e816 */ /* 0x000fe200000000ff */
[----:B------:R-:W-:-:S03]  /*7150*/  @!P1 HFMA2.BF16_V2 R150, -RZ.H0_H0, RZ.H0_H0, -R46.H0_H0 ;  /* 0x200000ffff969231 */ /* 0x000fc6000034092e */
[----:B------:R-:W-:Y:S02]  /*7160*/  PRMT R3, R173, 0x7610, R3 ;  /* 0x00007610ad037816 */ /* 0x000fe40000000003 */
[C---:B------:R-:W-:Y:S02]  /*7170*/  ISETP.GE.U32.AND P3, PT, R80.reuse, R25, PT ;  /* 0x000000195000720c */ /* 0x040fe40003f66070 */
[----:B------:R-:W-:Y:S02]  /*7180*/  ISETP.GE.U32.AND P6, PT, R80, R2, PT ;  /* 0x000000025000720c */ /* 0x000fe40003fc6070 */
[----:B------:R-:W-:Y:S02]  /*7190*/  @!P4 PRMT R47, R3, 0x5410, RZ ;  /* 0x00005410032fc816 */ /* 0x000fe400000000ff */
[----:B------:R-:W-:Y:S02]  /*71a0*/  LOP3.LUT R3, R0, 0xff, RZ, 0xc0, !PT ;  /* 0x000000ff00037812 */ /* 0x000fe400078ec0ff */
[----:B------:R-:W-:-:S02]  /*71b0*/  @!P1 PRMT R46, R150, 0x5410, RZ ;  /* 0x00005410962e9816 */ /* 0x000fc400000000ff */
[----:B------:R-:W-:Y:S02]  /*71c0*/  ISETP.GE.U32.AND P1, PT, R80, R3, PT ;  /* 0x000000035000720c */ /* 0x000fe40003f26070 */
[----:B------:R-:W-:Y:S01]  /*71d0*/  LOP3.LUT R2, R0, 0xffff, RZ, 0xc0, !PT ;  /* 0x0000ffff00027812 */ /* 0x000fe200078ec0ff */
[----:B----4-:R-:W-:Y:S02]  /*71e0*/  @!P3 HFMA2.BF16_V2 R137, -RZ.H0_H0, RZ.H0_H0, -R44.H0_H0 ;  /* 0x200000ffff89b231 */ /* 0x010fe4000034092c */
[----:B---3--:R-:W-:Y:S01]  /*71f0*/  @!P6 HFMA2.BF16_V2 R136, -RZ.H0_H0, RZ.H0_H0, -R45.H0_H0 ;  /* 0x200000ffff88e231 */ /* 0x008fe2000034092d */
[----:B------:R-:W-:Y:S02]  /*7200*/  ISETP.GE.U32.AND P5, PT, R80, R12, PT ;  /* 0x0000000c5000720c */ /* 0x000fe40003fa6070 */
[----:B------:R-:W-:Y:S02]  /*7210*/  SHF.R.U32.HI R2, RZ, 0x8, R2 ;  /* 0x00000008ff027819 */ /* 0x000fe40000011602 */
[----:B------:R-:W-:-:S02]  /*7220*/  PRMT R14, R136, 0x7610, R14 ;  /* 0x00007610880e7816 */ /* 0x000fc4000000000e */
[----:B------:R-:W-:Y:S02]  /*7230*/  PRMT R12, R137, 0x7610, R12 ;  /* 0x00007610890c7816 */ /* 0x000fe4000000000c */
[----:B------:R-:W-:Y:S02]  /*7240*/  LOP3.LUT R2, R2, 0xffff, RZ, 0xc0, !PT ;  /* 0x0000ffff02027812 */ /* 0x000fe400078ec0ff */
[----:B------:R-:W-:Y:S02]  /*7250*/  @!P6 PRMT R45, R14, 0x5410, RZ ;  /* 0x000054100e2de816 */ /* 0x000fe400000000ff */
[----:B------:R-:W-:Y:S02]  /*7260*/  @!P3 PRMT R44, R12, 0x5410, RZ ;  /* 0x000054100c2cb816 */ /* 0x000fe400000000ff */
[----:B------:R-:W-:Y:S02]  /*7270*/  ISETP.GE.U32.AND P4, PT, R80, R2, PT ;  /* 0x000000025000720c */ /* 0x000fe40003f86070 */
[----:B------:R-:W-:-:S02]  /*7280*/  SHF.R.U32.HI R2, RZ, 0x18, R0 ;  /* 0x00000018ff027819 */ /* 0x000fc40000011600 */
[----:B------:R-:W-:-:S04]  /*7290*/  SHF.R.U32.HI R0, RZ, 0x10, R0 ;  /* 0x00000010ff007819 */ /* 0x000fc80000011600 */
[----:B------:R-:W-:Y:S02]  /*72a0*/  LOP3.LUT R0, R0, 0xff, RZ, 0xc0, !PT ;  /* 0x000000ff00007812 */ /* 0x000fe400078ec0ff */
[----:B------:R-:W-:Y:S02]  /*72b0*/  ISETP.GE.U32.AND P6, PT, R80, R2, PT ;  /* 0x000000025000720c */ /* 0x000fe40003fc6070 */
[----:B------:R-:W-:-:S04]  /*72c0*/  LOP3.LUT R2, R16, 0xff, RZ, 0xc0, !PT ;  /* 0x000000ff10027812 */ /* 0x000fc800078ec0ff */
[----:B------:R-:W-:Y:S01]  /*72d0*/  ISETP.GE.U32.AND P3, PT, R80, R2, PT ;  /* 0x000000025000720c */ /* 0x000fe20003f66070 */
[-C--:B------:R-:W-:Y:S08]  /*72e0*/  HMMA.16816.F32.BF16 R100, R8, R20.reuse, RZ ;  /* 0x000000140864723c */ /* 0x080ff000000418ff */
[----:B------:R-:W-:Y:S07]  /*72f0*/  HMMA.16816.F32.BF16 R104, R4, R20, RZ ;  /* 0x000000140468723c */ /* 0x000fee00000418ff */
[----:B------:R-:W-:-:S04]  /*7300*/  FADD.FTZ R20, R109, R95 ;  /* 0x0000005f6d147221 */ /* 0x000fc80000010000 */
[----:B------:R-:W-:Y:S01]  /*7310*/  FADD.FTZ R21, R93, R20 ;  /* 0x000000145d157221 */ /* 0x000fe20000010000 */
[-C--:B------:R-:W-:Y:S08]  /*7320*/  HMMA.16816.F32.BF16 R36, R128, R204.reuse, R36 ;  /* 0x000000cc8024723c */ /* 0x080ff00000041824 */
[----:B------:R-:W-:Y:S07]  /*7330*/  HMMA.16816.F32.BF16 R40, R124, R204, R40 ;  /* 0x000000cc7c28723c */ /* 0x000fee0000041828 */
[----:B------:R-:W-:Y:S01]  /*7340*/  IMAD.MOV.U32 R205, RZ, RZ, R33 ;  /* 0x000000ffffcd7224 */ /* 0x000fe200078e0021 */
[C---:B------:R-:W-:Y:S08]  /*7350*/  HMMA.16816.F32.BF16 R72, R4.reuse, R240, RZ ;  /* 0x000000f00448723c */ /* 0x040ff000000418ff */
[C---:B------:R-:W-:Y:S08]  /*7360*/  HMMA.16816.F32.BF16 R88, R4.reuse, R176, RZ ;  /* 0x000000b00458723c */ /* 0x040ff000000418ff */
[C---:B------:R-:W-:Y:S08]  /*7370*/  HMMA.16816.F32.BF16 R148, R4.reuse, R166, RZ ;  /* 0x000000a60494723c */ /* 0x040ff000000418ff */
[----:B------:R-:W-:Y:S08]  /*7380*/  HMMA.16816.F32.BF16 R92, R4, R178, RZ ;  /* 0x000000b2045c723c */ /* 0x000ff000000418ff */
[----:B------:R-:W-:Y:S07]  /*7390*/  HMMA.16816.F32.BF16 R68, R8, R240, RZ ;  /* 0x000000f00844723c */ /* 0x000fee00000418ff */
[----:B------:R-:W-:-:S02]  /*73a0*/  IMAD.MOV.U32 R241, RZ, RZ, R164 ;  /* 0x000000fffff17224 */ /* 0x000fc400078e00a4 */
[----:B------:R-:W-:Y:S02]  /*73b0*/  IMAD.MOV.U32 R240, RZ, RZ, R165 ;  /* 0x000000fffff07224 */ /* 0x000fe400078e00a5 */
[----:B------:R-:W-:Y:S01]  /*73c0*/  HMMA.16816.F32.BF16 R164, R8, R166, RZ ;  /* 0x000000a608a4723c */ /* 0x000fe200000418ff */
[----:B--2---:R-:W-:-:S05]  /*73d0*/  @!P1 HFMA2.BF16_V2 R13, -RZ.H0_H0, RZ.H0_H0, -R187.H0_H0 ;  /* 0x200000ffff0d9231 */ /* 0x004fca00003409bb */
[----:B------:R-:W-:Y:S02]  /*73e0*/  PRMT R3, R13, 0x7610, R3 ;  /* 0x000076100d037816 */ /* 0x000fe40000000003 */
[----:B------:R-:W2:Y:S02]  /*73f0*/  LDSM.16.MT88.4 R12, [R193+0xb000] ;  /* 0x00b00000c10c783b */ /* 0x000ea40000004200 */
[----:B------:R-:W-:Y:S02]  /*7400*/  @!P1 PRMT R187, R3, 0x5410, RZ ;  /* 0x0000541003bb9816 */ /* 0x000fe400000000ff */
[----:B------:R-:W-:Y:S01]  /*7410*/  ISETP.GE.U32.AND P1, PT, R80, R0, PT ;  /* 0x000000005000720c */ /* 0x000fe20003f26070 */
[----:B------:R-:W-:Y:S01]  /*7420*/  @!P4 HFMA2.BF16_V2 R18, -RZ.H0_H0, RZ.H0_H0, -R186.H0_H0 ;  /* 0x200000ffff12c231 */ /* 0x000fe200003409ba */
[----:B------:R-:W-:-:S04]  /*7430*/  SHF.R.U32.HI R0, RZ, 0x8, R17 ;  /* 0x00000008ff007819 */ /* 0x000fc80000011611 */
[----:B------:R-:W-:Y:S02]  /*7440*/  PRMT R2, R18, 0x7610, R2 ;  /* 0x0000761012027816 */ /* 0x000fe40000000002 */
[----:B------:R-:W-:Y:S01]  /*7450*/  LOP3.LUT R0, R0, 0xffff, RZ, 0xc0, !PT ;  /* 0x0000ffff00007812 */ /* 0x000fe200078ec0ff */
[----:B------:R-:W-:Y:S01]  /*7460*/  FADD.FTZ R3, R79, R65 ;  /* 0x000000414f037221 */ /* 0x000fe20000010000 */
[----:B------:R-:W-:Y:S01]  /*7470*/  @!P4 PRMT R186, R2, 0x5410, RZ ;  /* 0x0000541002bac816 */ /* 0x000fe200000000ff */
[----:B------:R-:W-:Y:S01]  /*7480*/  FADD.FTZ R2, R119, R118 ;  /* 0x0000007677027221 */ /* 0x000fe20000010000 */
[----:B------:R-:W-:Y:S01]  /*7490*/  ISETP.GE.U32.AND P4, PT, R80, R0, PT ;  /* 0x000000005000720c */ /* 0x000fe20003f86070 */
[----:B------:R-:W-:Y:S01]  /*74a0*/  @!P1 HFMA2.BF16_V2 R62, -RZ.H0_H0, RZ.H0_H0, -R185.H0_H0 ;  /* 0x200000ffff3e9231 */ /* 0x000fe200003409b9 */
[----:B------:R-:W-:Y:S01]  /*74b0*/  FADD.FTZ R0, R116, R111 ;  /* 0x0000006f74007221 */ /* 0x000fe20000010000 */
[----:B------:R-:W-:Y:S01]  /*74c0*/  @!P5 HFMA2.BF16_V2 R48, -RZ.H0_H0, RZ.H0_H0, -R183.H0_H0 ;  /* 0x200000ffff30d231 */ /* 0x000fe200003409b7 */
[----:B------:R-:W-:Y:S01]  /*74d0*/  FADD.FTZ R2, R117, R2 ;  /* 0x0000000275027221 */ /* 0x000fe20000010000 */
[----:B------:R-:W3:Y:S01]  /*74e0*/  LDSM.16.MT88.4 R16, [R193+0xb800] ;  /* 0x00b80000c110783b */ /* 0x000ee20000004200 */
[----:B------:R-:W-:Y:S01]  /*74f0*/  PRMT R25, R62, 0x7610, R25 ;  /* 0x000076103e197816 */ /* 0x000fe20000000019 */
[----:B------:R-:W-:-:S02]  /*7500*/  FADD.FTZ R0, R110, R0 ;  /* 0x000000006e007221 */ /* 0x000fc40000010000 */
[----:B------:R-:W-:Y:S01]  /*7510*/  FADD.FTZ R20, R77, R3 ;  /* 0x000000034d147221 */ /* 0x000fe20000010000 */
[----:B------:R-:W-:Y:S01]  /*7520*/  @!P1 PRMT R185, R25, 0x5410, RZ ;  /* 0x0000541019b99816 */ /* 0x000fe200000000ff */
[----:B------:R-:W-:Y:S01]  /*7530*/  FADD.FTZ R3, R120, R2 ;  /* 0x0000000278037221 */ /* 0x000fe20000010000 */
[----:B------:R-:W-:Y:S01]  /*7540*/  SHF.R.S32.HI R2, RZ, 0x1f, R24 ;  /* 0x0000001fff027819 */ /* 0x000fe20000011418 */
[----:B------:R-:W-:Y:S01]  /*7550*/  FADD.FTZ R172, R31, R0 ;  /* 0x000000001fac7221 */ /* 0x000fe20000010000 */
[----:B------:R-:W-:Y:S01]  /*7560*/  IADD3 R0, P1, R24, UR5, RZ ;  /* 0x0000000518007c10 */ /* 0x000fe2000ff3e0ff */
[----:B------:R-:W-:-:S05]  /*7570*/  IMAD.U32 R25, RZ, RZ, UR5 ;  /* 0x00000005ff197e24 */ /* 0x000fca000f8e00ff */
[----:B------:R-:W-:Y:S01]  /*7580*/  LEA.HI.X.SX32 R2, R25, R2, 0x1, P1 ;  /* 0x0000000219027211 */ /* 0x000fe200008f0eff */
[-C--:B--2---:R-:W-:Y:S08]  /*7590*/  HMMA.16816.F32.BF16 R116, R8, R12.reuse, RZ ;  /* 0x0000000c0874723c */ /* 0x084ff000000418ff */
[----:B------:R-:W-:Y:S07]  /*75a0*/  HMMA.16816.F32.BF16 R120, R4, R12, RZ ;  /* 0x0000000c0478723c */ /* 0x000fee00000418ff */
[----:B------:R-:W-:-:S04]  /*75b0*/  LEA R12, P1, R0, c[0x0][0x1f8], 0x1 ;  /* 0x00007e00000c7a11 */ /* 0x000fc800078208ff */
[--C-:B------:R-:W-:Y:S02]  /*75c0*/  LEA.HI.X R13, R0, c[0x0][0x1fc], R2.reuse, 0x1, P1 ;  /* 0x00007f00000d7a11 */ /* 0x100fe400008f0c02 */
[----:B------:R-:W-:Y:S01]  /*75d0*/  PRMT R2, R48, 0x7610, R2 ;  /* 0x0000761030027816 */ /* 0x000fe20000000002 */
[----:B------:R-:W-:-:S03]  /*75e0*/  @!P4 HFMA2.BF16_V2 R28, -RZ.H0_H0, RZ.H0_H0, -R182.H0_H0 ;  /* 0x200000ffff1cc231 */ /* 0x000fc600003409b6 */
[----:B------:R-:W-:Y:S01]  /*75f0*/  @!P5 PRMT R183, R2, 0x5410, RZ ;  /* 0x0000541002b7d816 */ /* 0x000fe200000000ff */
[----:B------:R-:W-:Y:S02]  /*7600*/  IMAD.MOV.U32 R2, RZ, RZ, c[0x0][0x228] ;  /* 0x00008a00ff027624 */ /* 0x000fe400078e00ff */
[----:B------:R-:W-:Y:S02]  /*7610*/  FADD.FTZ R136, R32, R20 ;  /* 0x0000001420887221 */ /* 0x000fe40000010000 */
[--C-:B------:R-:W-:Y:S01]  /*7620*/  FADD.FTZ R0, R108, R21.reuse ;  /* 0x000000156c007221 */ /* 0x100fe20000010000 */
[----:B------:R-:W-:Y:S01]  /*7630*/  PRMT R21, R28, 0x7610, R21 ;  /* 0x000076101c157816 */ /* 0x000fe20000000015 */
[C---:B------:R-:W-:Y:S01]  /*7640*/  IMAD.SHL.U32 R32, R2.reuse, 0x8, RZ ;  /* 0x0000000802207824 */ /* 0x040fe200078e00ff */
[----:B------:R-:W-:Y:S01]  /*7650*/  @!P6 HFMA2.BF16_V2 R49, -RZ.H0_H0, RZ.H0_H0, -R184.H0_H0 ;  /* 0x200000ffff31e231 */ /* 0x000fe200003409b8 */
[C---:B------:R-:W-:Y:S02]  /*7660*/  IMAD.SHL.U32 R31, R2.reuse, 0x40, RZ ;  /* 0x00000040021f7824 */ /* 0x040fe400078e00ff */
[----:B------:R-:W-:Y:S01]  /*7670*/  IMAD R28, R2, 0x48, RZ ;  /* 0x00000048021c7824 */ /* 0x000fe200078e02ff */
[----:B------:R2:W-:Y:S01]  /*7680*/  STG.E.U16 [R12.64+0x2], R30 ;  /* 0x0000021e0c007986 */ /* 0x0005e2000c10151c */
[----:B------:R-:W-:Y:S01]  /*7690*/  IMAD.WIDE R32, R32, 0x2, R12 ;  /* 0x0000000220207825 */ /* 0x000fe200078e020c */
[----:B------:R-:W-:-:S02]  /*76a0*/  @!P3 HFMA2.BF16_V2 R27, -RZ.H0_H0, RZ.H0_H0, -R181.H0_H0 ;  /* 0x200000ffff1bb231 */ /* 0x000fc400003409b5 */
[----:B------:R4:W-:Y:S01]  /*76b0*/  STG.E.U16 [R12.64], R29 ;  /* 0x0000001d0c007986 */ /* 0x0009e2000c10151c */
[----:B------:R-:W-:Y:S01]  /*76c0*/  @!P2 HFMA2.BF16_V2 R26, -RZ.H0_H0, RZ.H0_H0, -R180.H0_H0 ;  /* 0x200000ffff1aa231 */ /* 0x000fe200003409b4 */
[----:B------:R-:W-:Y:S01]  /*76d0*/  PRMT R24, R49, 0x7610, R24 ;  /* 0x0000761031187816 */ /* 0x000fe20000000018 */
[----:B------:R-:W-:Y:S01]  /*76e0*/  FADD.FTZ R137, R140, R3 ;  /* 0x000000038c897221 */ /* 0x000fe20000010000 */
[----:B------:R-:W-:Y:S01]  /*76f0*/  STG.E.U16 [R32.64], R35 ;  /* 0x0000002320007986 */ /* 0x000fe2000c10151c */
[----:B------:R-:W-:-:S03]  /*7700*/  PRMT R20, R27, 0x7610, R20 ;  /* 0x000076101b147816 */ /* 0x000fc60000000014 */
[----:B------:R-:W-:Y:S01]  /*7710*/  STG.E.U16 [R32.64+0x2], R34 ;  /* 0x0000022220007986 */ /* 0x000fe2000c10151c */
[----:B------:R-:W-:Y:S01]  /*7720*/  @!P6 PRMT R184, R24, 0x5410, RZ ;  /* 0x0000541018b8e816 */ /* 0x000fe200000000ff */
[----:B------:R-:W-:Y:S01]  /*7730*/  HMMA.16816.F32.BF16 R140, R4, R158, RZ ;  /* 0x0000009e048c723c */ /* 0x000fe200000418ff */
[----:B------:R-:W-:Y:S01]  /*7740*/  PRMT R3, R26, 0x7610, R3 ;  /* 0x000076101a037816 */ /* 0x000fe20000000003 */
[----:B--2---:R-:W-:-:S04]  /*7750*/  IMAD.WIDE R30, R31, 0x2, R12 ;  /* 0x000000021f1e7825 */ /* 0x004fc800078e020c */
[----:B----4-:R-:W-:Y:S01]  /*7760*/  IMAD.WIDE R28, R28, 0x2, R12 ;  /* 0x000000021c1c7825 */ /* 0x010fe200078e020c */
[----:B------:R-:W-:Y:S01]  /*7770*/  STG.E.U16 [R30.64], R51 ;  /* 0x000000331e007986 */ /* 0x000fe2000c10151c */
[C---:B------:R-:W-:Y:S03]  /*7780*/  HMMA.16816.F32.BF16 R24, R4.reuse, R174, RZ ;  /* 0x000000ae0418723c */ /* 0x040fe600000418ff */
[----:B------:R-:W-:Y:S04]  /*7790*/  STG.E.U16 [R30.64+0x2], R50 ;  /* 0x000002321e007986 */ /* 0x000fe8000c10151c */
[----:B------:R-:W-:Y:S01]  /*77a0*/  STG.E.U16 [R28.64], R60 ;  /* 0x0000003c1c007986 */ /* 0x000fe2000c10151c */
[C---:B------:R-:W-:Y:S03]  /*77b0*/  HMMA.16816.F32.BF16 R76, R4.reuse, R242, RZ ;  /* 0x000000f2044c723c */ /* 0x040fe600000418ff */
[----:B------:R2:W-:Y:S05]  /*77c0*/  STG.E.U16 [R28.64+0x2], R61 ;  /* 0x0000023d1c007986 */ /* 0x0005ea000c10151c */
[C---:B------:R-:W-:Y:S08]  /*77d0*/  HMMA.16816.F32.BF16 R108, R4.reuse, R22, RZ ;  /* 0x00000016046c723c */ /* 0x040ff000000418ff */
[C---:B--2---:R-:W-:Y:S08]  /*77e0*/  HMMA.16816.F32.BF16 R60, R4.reuse, R226, RZ ;  /* 0x000000e2043c723c */ /* 0x044ff000000418ff */
[----:B------:R-:W-:Y:S01]  /*77f0*/  HMMA.16816.F32.BF16 R4, R4, R14, RZ ;  /* 0x0000000e0404723c */ /* 0x000fe200000418ff */
[----:B------:R-:W-:Y:S04]  /*7800*/  STG.E.U16 [R12.64+0x10], R47 ;  /* 0x0000102f0c007986 */ /* 0x000fe8000c10151c */
[----:B------:R-:W-:Y:S03]  /*7810*/  STG.E.U16 [R12.64+0x12], R46 ;  /* 0x0000122e0c007986 */ /* 0x000fe6000c10151c */
[C---:B------:R-:W-:Y:S01]  /*7820*/  HMMA.16816.F32.BF16 R56, R124.reuse, R208, R56 ;  /* 0x000000d07c38723c */ /* 0x040fe20000041838 */
[----:B------:R-:W-:Y:S04]  /*7830*/  STG.E.U16 [R32.64+0x10], R45 ;  /* 0x0000102d20007986 */ /* 0x000fe8000c10151c */
[----:B------:R2:W-:Y:S03]  /*7840*/  STG.E.U16 [R32.64+0x12], R44 ;  /* 0x0000122c20007986 */ /* 0x0005e6000c10151c */
[----:B------:R-:W-:Y:S01]  /*7850*/  HMMA.16816.F32.BF16 R72, R124, R228, R72 ;  /* 0x000000e47c48723c */ /* 0x000fe20000041848 */
[----:B------:R-:W-:-:S07]  /*7860*/  @!P4 PRMT R182, R21, 0x5410, RZ ;  /* 0x0000541015b6c816 */ /* 0x000fce00000000ff */
[----:B------:R-:W-:Y:S01]  /*7870*/  HMMA.16816.F32.BF16 R88, R124, R96, R88 ;  /* 0x000000607c58723c */ /* 0x000fe20000041858 */
[----:B------:R-:W-:-:S07]  /*7880*/  @!P3 PRMT R181, R20, 0x5410, RZ ;  /* 0x0000541014b5b816 */ /* 0x000fce00000000ff */
[----:B------:R-:W-:Y:S01]  /*7890*/  HMMA.16816.F32.BF16 R104, R124, R112, R104 ;  /* 0x000000707c68723c */ /* 0x000fe20000041868 */
[----:B------:R-:W-:-:S07]  /*78a0*/  IMAD.MOV.U32 R173, RZ, RZ, R81 ;  /* 0x000000ffffad7224 */ /* 0x000fce00078e0051 */
[----:B---3--:R-:W-:Y:S01]  /*78b0*/  HMMA.16816.F32.BF16 R120, R124, R16, R120 ;  /* 0x000000107c78723c */ /* 0x008fe20000041878 */
[----:B------:R-:W-:-:S07]  /*78c0*/  IMAD.MOV.U32 R225, RZ, RZ, R156 ;  /* 0x000000ffffe17224 */ /* 0x000fce00078e009c */
[----:B------:R-:W-:Y:S01]  /*78d0*/  HMMA.16816.F32.BF16 R148, R124, R82, R148 ;  /* 0x000000527c94723c */ /* 0x000fe20000041894 */
[----:B------:R-:W-:-:S07]  /*78e0*/  IMAD.MOV.U32 R224, RZ, RZ, R157 ;  /* 0x000000ffffe07224 */ /* 0x000fce00078e009d */
[C---:B------:R-:W-:Y:S01]  /*78f0*/  HMMA.16816.F32.BF16 R140, R124.reuse, R138, R140 ;  /* 0x0000008a7c8c723c */ /* 0x040fe2000004188c */
[----:B------:R1:W-:Y:S07]  /*7900*/  STG.E.U16 [R30.64+0x10], R239 ;  /* 0x000010ef1e007986 */ /* 0x0003ee000c10151c */
[C---:B--2---:R-:W-:Y:S01]  /*7910*/  HMMA.16816.F32.BF16 R44, R124.reuse, R206, R24 ;  /* 0x000000ce7c2c723c */ /* 0x044fe20000041818 */
[----:B------:R1:W-:Y:S07]  /*7920*/  STG.E.U16 [R30.64+0x12], R238 ;  /* 0x000012ee1e007986 */ /* 0x0003ee000c10151c */
[C---:B------:R-:W-:Y:S08]  /*7930*/  HMMA.16816.F32.BF16 R60, R124.reuse, R210, R60 ;  /* 0x000000d27c3c723c */ /* 0x040ff0000004183c */
[C---:B------:R-:W-:Y:S08]  /*7940*/  HMMA.16816.F32.BF16 R76, R124.reuse, R230, R76 ;  /* 0x000000e67c4c723c */ /* 0x040ff0000004184c */
[C---:B------:R-:W-:Y:S08]  /*7950*/  HMMA.16816.F32.BF16 R92, R124.reuse, R98, R92 ;  /* 0x000000627c5c723c */ /* 0x040ff0000004185c */
[----:B------:R-:W-:Y:S01]  /*7960*/  HMMA.16816.F32.BF16 R108, R124, R114, R108 ;  /* 0x000000727c6c723c */ /* 0x000fe2000004186c */
[----:B------:R1:W-:Y:S07]  /*7970*/  STG.E.U16 [R28.64+0x10], R236 ;  /* 0x000010ec1c007986 */ /* 0x0003ee000c10151c */
[----:B------:R-:W-:Y:S01]  /*7980*/  HMMA.16816.F32.BF16 R84, R8, R176, RZ ;  /* 0x000000b00854723c */ /* 0x000fe200000418ff */
[----:B------:R1:W-:Y:S07]  /*7990*/  STG.E.U16 [R28.64+0x12], R237 ;  /* 0x000012ed1c007986 */ /* 0x0003ee000c10151c */
[----:B------:R-:W-:Y:S01]  /*79a0*/  HMMA.16816.F32.BF16 R124, R124, R18, R4 ;  /* 0x000000127c7c723c */ /* 0x000fe20000041804 */
[----:B------:R-:W-:-:S07]  /*79b0*/  @!P2 PRMT R180, R3, 0x5410, RZ ;  /* 0x0000541003b4a816 */ /* 0x000fce00000000ff */
[----:B------:R-:W-:Y:S01]  /*79c0*/  HMMA.16816.F32.BF16 R4, R8, R178, RZ ;  /* 0x000000b20804723c */ /* 0x000fe200000418ff */
[----:B------:R1:W-:Y:S04]  /*79d0*/  STG.E.U16 [R12.64+0x20], R187 ;  /* 0x000020bb0c007986 */ /* 0x0003e8000c10151c */
[----:B------:R1:W-:Y:S03]  /*79e0*/  STG.E.U16 [R12.64+0x22], R186 ;  /* 0x000022ba0c007986 */ /* 0x0003e6000c10151c */
[----:B------:R-:W-:Y:S01]  /*79f0*/  HMMA.16816.F32.BF16 R164, R128, R82, R164 ;  /* 0x0000005280a4723c */ /* 0x000fe200000418a4 */
[----:B------:R1:W-:Y:S04]  /*7a00*/  STG.E.U16 [R32.64+0x20], R185 ;  /* 0x000020b920007986 */ /* 0x0003e8000c10151c */
[----:B------:R1:W-:Y:S03]  /*7a10*/  STG.E.U16 [R32.64+0x22], R184 ;  /* 0x000022b820007986 */ /* 0x0003e6000c10151c */
[C---:B------:R-:W-:Y:S01]  /*7a20*/  HMMA.16816.F32.BF16 R156, R8.reuse, R158, RZ ;  /* 0x0000009e089c723c */ /* 0x040fe200000418ff */
[----:B------:R1:W-:Y:S04]  /*7a30*/  STG.E.U16 [R30.64+0x20], R235 ;  /* 0x000020eb1e007986 */ /* 0x0003e8000c10151c */
[----:B------:R1:W-:Y:S03]  /*7a40*/  STG.E.U16 [R30.64+0x22], R234 ;  /* 0x000022ea1e007986 */ /* 0x0003e6000c10151c */
[C---:B------:R-:W-:Y:S01]  /*7a50*/  HMMA.16816.F32.BF16 R48, R8.reuse, R174, RZ ;  /* 0x000000ae0830723c */ /* 0x040fe200000418ff */
[----:B------:R1:W-:Y:S07]  /*7a60*/  STG.E.U16 [R28.64+0x20], R233 ;  /* 0x000020e91c007986 */ /* 0x0003ee000c10151c */
[C---:B------:R-:W-:Y:S01]  /*7a70*/  HMMA.16816.F32.BF16 R64, R8.reuse, R226, RZ ;  /* 0x000000e20840723c */ /* 0x040fe200000418ff */
[----:B------:R1:W-:Y:S07]  /*7a80*/  STG.E.U16 [R28.64+0x22], R232 ;  /* 0x000022e81c007986 */ /* 0x0003ee000c10151c */
[C---:B------:R-:W-:Y:S01]  /*7a90*/  HMMA.16816.F32.BF16 R80, R8.reuse, R242, RZ ;  /* 0x000000f20850723c */ /* 0x040fe200000418ff */
[----:B------:R1:W-:Y:S07]  /*7aa0*/  STG.E.U16 [R12.64+0x30], R183 ;  /* 0x000030b70c007986 */ /* 0x0003ee000c10151c */
[C---:B------:R-:W-:Y:S01]  /*7ab0*/  HMMA.16816.F32.BF16 R20, R8.reuse, R22, RZ ;  /* 0x000000160814723c */ /* 0x040fe200000418ff */
[----:B------:R1:W-:Y:S07]  /*7ac0*/  STG.E.U16 [R12.64+0x32], R182 ;  /* 0x000032b60c007986 */ /* 0x0003ee000c10151c */
[----:B------:R-:W-:Y:S01]  /*7ad0*/  HMMA.16816.F32.BF16 R8, R8, R14, RZ ;  /* 0x0000000e0808723c */ /* 0x000fe200000418ff */
[----:B------:R1:W-:Y:S04]  /*7ae0*/  STG.E.U16 [R32.64+0x30], R181 ;  /* 0x000030b520007986 */ /* 0x0003e8000c10151c */
[----:B------:R1:W-:Y:S04]  /*7af0*/  STG.E.U16 [R32.64+0x32], R180 ;  /* 0x000032b420007986 */ /* 0x0003e8000c10151c */
[----:B------:R1:W-:Y:S04]  /*7b00*/  STG.E.U16 [R30.64+0x30], R223 ;  /* 0x000030df1e007986 */ /* 0x0003e8000c10151c */
[----:B------:R1:W-:Y:S04]  /*7b10*/  STG.E.U16 [R30.64+0x32], R222 ;  /* 0x000032de1e007986 */ /* 0x0003e8000c10151c */
[----:B------:R1:W-:Y:S04]  /*7b20*/  STG.E.U16 [R28.64+0x30], R213 ;  /* 0x000030d51c007986 */ /* 0x0003e8000c10151c */
[----:B------:R1:W-:Y:S01]  /*7b30*/  STG.E.U16 [R28.64+0x32], R212 ;  /* 0x000032d41c007986 */ /* 0x0003e2000c10151c */
[----:B------:R-:W-:Y:S01]  /*7b40*/  FADD.FTZ R2, R247, R172 ;  /* 0x000000acf7027221 */ /* 0x000fe20000010000 */
[----:B------:R-:W-:Y:S01]  /*7b50*/  HMMA.16816.F32.BF16 R84, R128, R96, R84 ;  /* 0x000000608054723c */ /* 0x000fe20000041854 */
[----:B------:R-:W-:-:S02]  /*7b60*/  FADD.FTZ R0, R205, R0 ;  /* 0x00000000cd007221 */ /* 0x000fc40000010000 */
[----:B------:R-:W-:Y:S02]  /*7b70*/  FADD.FTZ R3, R252, R136 ;  /* 0x00000088fc037221 */ /* 0x000fe40000010000 */
[----:B------:R-:W-:-:S03]  /*7b80*/  FADD.FTZ R0, R241, R0 ;  /* 0x00000000f1007221 */ /* 0x000fc60000010000 */
[----:B------:R-:W-:Y:S01]  /*7b90*/  HMMA.16816.F32.BF16 R96, R128, R98, R4 ;  /* 0x000000628060723c */ /* 0x000fe20000041804 */
[----:B------:R-:W-:Y:S01]  /*7ba0*/  FADD.FTZ R0, R225, R0 ;  /* 0x00000000e1007221 */ /* 0x000fe20000010000 */
[----:B------:R-:W-:-:S05]  /*7bb0*/  IADD3 R204, P1, R12, -0x40, RZ ;  /* 0xffffffc00ccc7810 */ /* 0x000fca0007f3e0ff */
        /* <DEDUP_REMOVED lines=8> */
[----:B------:R-:W-:Y:S01]  /*7c40*/  HMMA.16816.F32.BF16 R68, R128, R228, R68 ;  /* 0x000000e48044723c */ /* 0x000fe20000041844 */
[----:B------:R-:W-:Y:S02]  /*7c50*/  FADD.FTZ R208, R173, R0 ;  /* 0x00000000add07221 */ /* 0x000fe40000010000 */
[----:B------:R-:W-:-:S05]  /*7c60*/  FADD.FTZ R209, R249, R2 ;  /* 0x00000002f9d17221 */ /* 0x000fca0000010000 */
[C---:B------:R-:W-:Y:S08]  /*7c70*/  HMMA.16816.F32.BF16 R116, R128.reuse, R16, R116 ;  /* 0x000000108074723c */ /* 0x040ff00000041874 */
[C---:B------:R-:W-:Y:S08]  /*7c80*/  HMMA.16816.F32.BF16 R156, R128.reuse, R138, R156 ;  /* 0x0000008a809c723c */ /* 0x040ff0000004189c */
[----:B------:R-:W-:Y:S01]  /*7c90*/  HMMA.16816.F32.BF16 R48, R128, R206, R48 ;  /* 0x000000ce8030723c */ /* 0x000fe20000041830 */
[----:B------:R-:W-:-:S07]  /*7ca0*/  IADD3.X R139, R13, -0x1, RZ, P1, !PT ;  /* 0xffffffff0d8b7810 */ /* 0x000fce0000ffe4ff */
[C---:B------:R-:W-:Y:S08]  /*7cb0*/  HMMA.16816.F32.BF16 R64, R128.reuse, R210, R64 ;  /* 0x000000d28040723c */ /* 0x040ff00000041840 */
[----:B------:R-:W-:Y:S01]  /*7cc0*/  HMMA.16816.F32.BF16 R80, R128, R230, R80 ;  /* 0x000000e68050723c */ /* 0x000fe20000041850 */
[----:B------:R-:W-:Y:S02]  /*7cd0*/  FADD.FTZ R211, R248, R5 ;  /* 0x00000005f8d37221 */ /* 0x000fe40000010000 */
[----:B------:R-:W-:-:S05]  /*7ce0*/  FADD.FTZ R210, R244, R4 ;  /* 0x00000004f4d27221 */ /* 0x000fca0000010000 */
[C---:B------:R-:W-:Y:S08]  /*7cf0*/  HMMA.16816.F32.BF16 R112, R128.reuse, R114, R20 ;  /* 0x000000728070723c */ /* 0x040ff00000041814 */
[----:B------:R-:W-:Y:S01]  /*7d00*/  HMMA.16816.F32.BF16 R128, R128, R18, R8 ;  /* 0x000000128080723c */ /* 0x000fe20000041808 */
[----:B------:R-:W-:Y:S07]  /*7d10*/  @!P0 BRA `(.L_x_2063) ;  /* 0x0001547000008947 */ /* 0x000fee0003800000 */
[----:B-1----:R-:W2:Y:S01]  /*7d20*/  LDL.64 R240, [R1+0x90] ;  /* 0x0000900001f07983 */ /* 0x002ea20000100a00 */
[----:B------:R-:W-:-:S04]  /*7d30*/  DEPBAR.LE SB0, 0x0 ;  /* 0x000080000000791a */ /* 0x000fc80000000000 */
[----:B------:R-:W3:Y:S04]  /*7d40*/  LDL R173, [R1+0x8c] ;  /* 0x00008c0001ad7983 */ /* 0x000ee80000100800 */
[----:B------:R-:W4:Y:S01]  /*7d50*/  LDL.64 R224, [R1+0xb0] ;  /* 0x0000b00001e07983 */ /* 0x000f220000100a00 */
[----:B------:R-:W-:-:S04]  /*7d60*/  UIADD3 UR33, UR32, -0x2, URZ ;  /* 0xfffffffe20217890 */ /* 0x000fc8000fffe03f */
[----:B------:R-:W-:Y:S02]  /*7d70*/  USHF.R.S32.HI UR36, URZ, 0x1f, UR33 ;  /* 0x0000001f3f247899 */ /* 0x000fe40008011421 */
[----:B------:R-:W-:Y:S01]  /*7d80*/  UIMAD UR5, UR19, UR33, URZ ;  /* 0x00000021130572a4 */ /* 0x000fe2000f8e023f */
[----:B------:R-:W-:Y:S01]  /*7d90*/  IMAD.U32 R2, RZ, RZ, UR33 ;  /* 0x00000021ff027e24 */ /* 0x000fe2000f8e00ff */
[----:B------:R-:W-:Y:S02]  /*7da0*/  UISETP.GT.AND UP0, UPT, UR33, UR18, UPT ;  /* 0x000000122100728c */ /* 0x000fe4000bf04270 */
[----:B------:R-:W-:Y:S01]  /*7db0*/  UIMAD UR5, UR36, UR20, UR5 ;  /* 0x00000014240572a4 */ /* 0x000fe2000f8e0205 */
        /* <DEDUP_REMOVED lines=41> */
[----:B------:R-:W0:Y:S04]  /*8050*/  LDGDEPBAR ;  /* 0x00000000000079af */ /* 0x000e280000000000 */
[----:B--2---:R-:W2:Y:S01]  /*8060*/  LDSM.16.M88.4 R4, [R192+0x2000] ;  /* 0x00200000c004783b */ /* 0x004ea20000000200 */
[C---:B-1----:R-:W-:Y:S08]  /*8070*/  HMMA.16816.F32.BF16 R184, R8.reuse, R136, RZ ;  /* 0x0000008808b8723c */ /* 0x042ff000000418ff */
[C---:B------:R-:W-:Y:S08]  /*8080*/  HMMA.16816.F32.BF16 R176, R8.reuse, R24, RZ ;  /* 0x0000001808b0723c */ /* 0x040ff000000418ff */
[C---:B------:R-:W-:Y:S08]  /*8090*/  HMMA.16816.F32.BF16 R180, R8.reuse, R138, RZ ;  /* 0x0000008a08b4723c */ /* 0x040ff000000418ff */
[----:B------:R-:W-:Y:S01]  /*80a0*/  HMMA.16816.F32.BF16 R172, R8, R26, RZ ;  /* 0x0000001a08ac723c */ /* 0x000fe200000418ff */
[----:B------:R-:W1:Y:S07]  /*80b0*/  LDSM.16.M88.4 R8, [R190] ;  /* 0x00000000be08783b */ /* 0x000e6e0000000200 */
[C---:B--2---:R-:W-:Y:S08]  /*80c0*/  HMMA.16816.F32.BF16 R204, R4.reuse, R20, R184 ;  /* 0x0000001404cc723c */ /* 0x044ff000000418b8 */
[C---:B------:R-:W-:Y:S08]  /*80d0*/  HMMA.16816.F32.BF16 R184, R4.reuse, R22, R180 ;  /* 0x0000001604b8723c */ /* 0x040ff000000418b4 */
[C---:B------:R-:W-:Y:S08]  /*80e0*/  HMMA.16816.F32.BF16 R228, R4.reuse, R16, R176 ;  /* 0x0000001004e4723c */ /* 0x040ff000000418b0 */
[----:B------:R-:W-:Y:S01]  /*80f0*/  HMMA.16816.F32.BF16 R180, R4, R18, R172 ;  /* 0x0000001204b4723c */ /* 0x000fe200000418ac */
[----:B------:R-:W2:Y:S07]  /*8100*/  LDSM.16.M88.4 R4, [R192] ;  /* 0x00000000c004783b */ /* 0x000eae0000000200 */
[C---:B-1----:R-:W-:Y:S08]  /*8110*/  HMMA.16816.F32.BF16 R176, R8.reuse, R136, RZ ;  /* 0x0000008808b0723c */ /* 0x042ff000000418ff */
[C---:B------:R-:W-:Y:S08]  /*8120*/  HMMA.16816.F32.BF16 R172, R8.reuse, R138, RZ ;  /* 0x0000008a08ac723c */ /* 0x040ff000000418ff */
[C---:B------:R-:W-:Y:S08]  /*8130*/  HMMA.16816.F32.BF16 R136, R8.reuse, R24, RZ ;  /* 0x000000180888723c */ /* 0x040ff000000418ff */
[----:B------:R-:W-:Y:S08]  /*8140*/  HMMA.16816.F32.BF16 R8, R8, R26, RZ ;  /* 0x0000001a0808723c */ /* 0x000ff000000418ff */
[C---:B--2---:R-:W-:Y:S08]  /*8150*/  HMMA.16816.F32.BF16 R176, R4.reuse, R20, R176 ;  /* 0x0000001404b0723c */ /* 0x044ff000000418b0 */
[C---:B------:R-:W-:Y:S08]  /*8160*/  HMMA.16816.F32.BF16 R136, R4.reuse, R16, R136 ;  /* 0x000000100488723c */ /* 0x040ff00000041888 */
[C---:B------:R-:W-:Y:S01]  /*8170*/  HMMA.16816.F32.BF16 R172, R4.reuse, R22, R172 ;  /* 0x0000001604ac723c */ /* 0x040fe200000418ac */
[----:B------:R-:W-:Y:S07]  /*8180*/  LDSM.16.M88.4 R20, [R197+0x8000] ;  /* 0x00800000c514783b */ /* 0x000fee0000000200 */
[----:B------:R-:W-:Y:S01]  /*8190*/  HMMA.16816.F32.BF16 R24, R4, R18, R8 ;  /* 0x000000120418723c */ /* 0x000fe20000041808 */
[----:B------:R-:W1:Y:S04]  /*81a0*/  LDSM.16.M88.4 R4, [R198+0x2000] ;  /* 0x00200000c604783b */ /* 0x000e680000000200 */
[----:B------:R-:W2:Y:S04]  /*81b0*/  LDSM.16.M88.4 R16, [R197+0x8800] ;  /* 0x00880000c510783b */ /* 0x000ea80000000200 */
[----:B------:R-:W3:Y:S01]  /*81c0*/  LDSM.16.M88.4 R8, [R198] ;  /* 0x00000000c608783b */ /* 0x000ee20000000200 */
[C---:B-1----:R-:W-:Y:S08]  /*81d0*/  HMMA.16816.F32.BF16 R204, R4.reuse, R20, R204 ;  /* 0x0000001404cc723c */ /* 0x042ff000000418cc */
[C---:B--2---:R-:W-:Y:S08]  /*81e0*/  HMMA.16816.F32.BF16 R228, R4.reuse, R16, R228 ;  /* 0x0000001004e4723c */ /* 0x044ff000000418e4 */
[C---:B------:R-:W-:Y:S08]  /*81f0*/  HMMA.16816.F32.BF16 R184, R4.reuse, R22, R184 ;  /* 0x0000001604b8723c */ /* 0x040ff000000418b8 */
[----:B------:R-:W-:Y:S01]  /*8200*/  HMMA.16816.F32.BF16 R180, R4, R18, R180 ;  /* 0x0000001204b4723c */ /* 0x000fe200000418b4 */
[----:B------:R-:W-:Y:S07]  /*8210*/  LDSM.16.M88.4 R4, [R196+0x2000] ;  /* 0x00200000c404783b */ /* 0x000fee0000000200 */
[C---:B---3--:R-:W-:Y:S08]  /*8220*/  HMMA.16816.F32.BF16 R176, R8.reuse, R20, R176 ;  /* 0x0000001408b0723c */ /* 0x048ff000000418b0 */
        /* <DEDUP_REMOVED lines=57> */
[C---:B--2---:R-:W-:Y:S08]  /*85c0*/  HMMA.16816.F32.BF16 R184, R4.reuse, R16, R184 ;  /* 0x0000001004b8723c */ /* 0x044ff000000418b8 */
[----:B------:R-:W-:Y:S08]  /*85d0*/  HMMA.16816.F32.BF16 R180, R4, R18, R180 ;  /* 0x0000001204b4723c */ /* 0x000ff000000418b4 */
[C---:B---3--:R-:W-:Y:S08]  /*85e0*/  HMMA.16816.F32.BF16 R176, R8.reuse, R20, R176 ;  /* 0x0000001408b0723c */ /* 0x048ff000000418b0 */
[C---:B------:R-:W-:Y:S08]  /*85f0*/  HMMA.16816.F32.BF16 R172, R8.reuse, R22, R172 ;  /* 0x0000001608ac723c */ /* 0x040ff000000418ac */
[C---:B------:R-:W-:Y:S08]  /*8600*/  HMMA.16816.F32.BF16 R136, R8.reuse, R16, R136 ;  /* 0x000000100888723c */ /* 0x040ff00000041888 */
[----:B------:R-:W-:Y:S01]  /*8610*/  HMMA.16816.F32.BF16 R24, R8, R18, R24 ;  /* 0x000000120818723c */ /* 0x000fe20000041818 */
[----:B------:R-:W-:Y:S06]  /*8620*/  BAR.SYNC.DEFER_BLOCKING 0x0 ;  /* 0x0000000000007b1d */ /* 0x000fec0000010000 */
[----:B------:R-:W-:Y:S05]  /*8630*/  @!P2 BRA `(.L_x_2064) ;  /* 0x000002a00000a947 */ /* 0x000fea0003800000 */
[----:B------:R-:W2:Y:S01]  /*8640*/  LDL.64 R240, [R1+0x98] ;  /* 0x0000980001f07983 */ /* 0x000ea20000100a00 */
[----:B------:R-:W-:Y:S01]  /*8650*/  UIADD3 UR36, UR32, -0x3, URZ ;  /* 0xfffffffd20247890 */ /* 0x000fe2000fffe03f */
[----:B------:R-:W-:Y:S02]  /*8660*/  BSSY B0, `(.L_x_2065) ;  /* 0x0000026000007945 */ /* 0x000fe40003800000 */
[----:B------:R1:W-:Y:S01]  /*8670*/  @P1 STS.128 [R203+0x8000], RZ ;  /* 0x008000ffcb001388 */ /* 0x0003e20000000c00 */
[----:B------:R-:W-:-:S02]  /*8680*/  USHF.R.S32.HI UR5, URZ, 0x1f, UR36 ;  /* 0x0000001f3f057899 */ /* 0x000fc40008011424 */
[----:B------:R-:W-:Y:S01]  /*8690*/  UIMAD UR34, UR34, UR36, URZ ;  /* 0x00000024222272a4 */ /* 0x000fe2000f8e023f */
[----:B------:R-:W-:-:S03]  /*86a0*/  IMAD.U32 R2, RZ, RZ, UR36 ;  /* 0x00000024ff027e24 */ /* 0x000fc6000f8e00ff */
[----:B------:R-:W-:Y:S01]  /*86b0*/  UIMAD UR5, UR5, UR35, UR34 ;  /* 0x00000023050572a4 */ /* 0x000fe2000f8e0222 */
[----:B--2---:R-:W-:-:S05]  /*86c0*/  IMAD.WIDE.U32 R2, R2, UR35, R240 ;  /* 0x0000002302027c25 */ /* 0x004fca000f8e00f0 */
[----:B------:R-:W-:Y:S02]  /*86d0*/  IADD3 R0, R3, UR5, RZ ;  /* 0x0000000503007c10 */ /* 0x000fe4000fffe0ff */
        /* <DEDUP_REMOVED lines=30> */
.L_x_2066:
[----:B------:R-:W-:Y:S05]  /*88c0*/  BSYNC B0 ;  /* 0x0000000000007941 */ /* 0x000fea0003800000 */
.L_x_2065:
[----:B------:R-:W0:Y:S02]  /*88d0*/  LDGDEPBAR ;  /* 0x00000000000079af */ /* 0x000e240000000000 */
.L_x_2064:
[----:B------:R-:W2:Y:S04]  /*88e0*/  LDL.64 R2, [R1+0x30] ;  /* 0x0000300001027983 */ /* 0x000ea80000100a00 */
[----:B-1----:R-:W3:Y:S04]  /*88f0*/  LDL.64 R4, [R1+0x68] ;  /* 0x0000680001047983 */ /* 0x002ee80000100a00 */
[----:B------:R-:W1:Y:S01]  /*8900*/  S2R R6, SR_TID.X ;  /* 0x0000000000067919 */ /* 0x000e620000002100 */
[----:B------:R-:W-:Y:S02]  /*8910*/  IMAD.U32 R0, RZ, RZ, UR33 ;  /* 0x00000021ff007e24 */ /* 0x000fe4000f8e00ff */
[----:B-1----:R-:W-:-:S05]  /*8920*/  IMAD.SHL.U32 R6, R6, 0x2, RZ ;  /* 0x0000000206067824 */ /* 0x002fca00078e00ff */
[----:B------:R-:W-:-:S05]  /*8930*/  LOP3.LUT R6, R6, 0x6, RZ, 0xc0, !PT ;  /* 0x0000000606067812 */ /* 0x000fca00078ec0ff */
[----:B------:R-:W-:-:S05]  /*8940*/  IMAD R0, R0, 0x20, R6 ;  /* 0x0000002000007824 */ /* 0x000fca00078e0206 */
[C---:B------:R-:W-:Y:S02]  /*8950*/  ISETP.GE.AND P3, PT, R0.reuse, R221, PT ;  /* 0x000000dd0000720c */ /* 0x040fe40003f66270 */
[C---:B------:R-:W-:Y:S02]  /*8960*/  IADD3 R10, R0.reuse, 0x1, RZ ;  /* 0x00000001000a7810 */ /* 0x040fe40007ffe0ff */
[----:B------:R-:W-:Y:S02]  /*8970*/  ISETP.LT.OR P3, PT, R0, R217, P3 ;  /* 0x000000d90000720c */ /* 0x000fe40001f61670 */
[----:B------:R-:W-:Y:S02]  /*8980*/  ISETP.GE.AND P2, PT, R10, R221, PT ;  /* 0x000000dd0a00720c */ /* 0x000fe40003f46270 */
[C---:B------:R-:W-:Y:S02]  /*8990*/  IADD3 R9, R0.reuse, 0x8, RZ ;  /* 0x0000000800097810 */ /* 0x040fe40007ffe0ff */
[----:B------:R-:W-:-:S02]  /*89a0*/  IADD3 R8, R0, 0x9, RZ ;  /* 0x0000000900087810 */ /* 0x000fc40007ffe0ff */
[----:B------:R-:W-:Y:S02]  /*89b0*/  ISETP.GE.AND P6, PT, R9, R221, PT ;  /* 0x000000dd0900720c */ /* 0x000fe40003fc6270 */
[----:B------:R-:W-:Y:S02]  /*89c0*/  FSEL R11, R176, -INF , !P3 ;  /* 0xff800000b00b7808 */ /* 0x000fe40005800000 */
[----:B------:R-:W-:Y:S02]  /*89d0*/  ISETP.LT.OR P2, PT, R10, R217, P2 ;  /* 0x000000d90a00720c */ /* 0x000fe40001741670 */
[----:B------:R-:W-:Y:S02]  /*89e0*/  IADD3 R7, R0, 0x10, RZ ;  /* 0x0000001000077810 */ /* 0x000fe40007ffe0ff */
[----:B------:R-:W-:Y:S02]  /*89f0*/  ISETP.GE.AND P5, PT, R8, R221, PT ;  /* 0x000000dd0800720c */ /* 0x000fe40003fa6270 */
[----:B------:R-:W-:-:S02]  /*8a00*/  FSEL R20, R177, -INF , !P2 ;  /* 0xff800000b1147808 */ /* 0x000fc40005000000 */
[----:B------:R-:W-:Y:S02]  /*8a10*/  ISETP.LT.OR P6, PT, R9, R217, P6 ;  /* 0x000000d90900720c */ /* 0x000fe400037c1670 */
[----:B------:R-:W-:Y:S02]  /*8a20*/  ISETP.GE.AND P4, PT, R7, R221, PT ;  /* 0x000000dd0700720c */ /* 0x000fe40003f86270 */
[----:B------:R-:W-:Y:S02]  /*8a30*/  IADD3 R6, R0, 0x11, RZ ;  /* 0x0000001100067810 */ /* 0x000fe40007ffe0ff */
[----:B------:R-:W-:Y:S02]  /*8a40*/  ISETP.LT.OR P5, PT, R8, R217, P5 ;  /* 0x000000d90800720c */ /* 0x000fe40002fa1670 */
[----:B------:R-:W-:Y:S02]  /*8a50*/  FSEL R19, R172, -INF , !P6 ;  /* 0xff800000ac137808 */ /* 0x000fe40007000000 */
[----:B------:R-:W-:-:S02]  /*8a60*/  ISETP.GE.AND P3, PT, R6, R221, PT ;  /* 0x000000dd0600720c */ /* 0x000fc40003f66270 */
[-C--:B------:R-:W-:Y:S02]  /*8a70*/  ISETP.LT.OR P4, PT, R7, R217.reuse, P4 ;  /* 0x000000d90700720c */ /* 0x080fe40002781670 */
[----:B------:R-:W-:Y:S02]  /*8a80*/  FSEL R18, R173, -INF , !P5 ;  /* 0xff800000ad127808 */ /* 0x000fe40006800000 */
[----:B------:R-:W-:Y:S02]  /*8a90*/  ISETP.LT.OR P3, PT, R6, R217, P3 ;  /* 0x000000d90600720c */ /* 0x000fe40001f61670 */
[----:B------:R-:W-:Y:S02]  /*8aa0*/  FSEL R17, R136, -INF , !P4 ;  /* 0xff80000088117808 */ /* 0x000fe40006000000 */
[----:B------:R-:W-:Y:S01]  /*8ab0*/  FSEL R16, R137, -INF , !P3 ;  /* 0xff80000089107808 */ /* 0x000fe20005800000 */
        /* <DEDUP_REMOVED lines=16> */
[----:B------:R-:W4:Y:S04]  /*8bc0*/  LDL.64 R244, [R1+0xc0] ;  /* 0x0000c00001f47983 */ /* 0x000f280000100a00 */
[----:B------:R-:W-:Y:S04]  /*8bd0*/  STL [R1+0x108], R221 ;  /* 0x000108dd01007387 */ /* 0x000fe80000100800 */
[----:B------:R-:W-:Y:S01]  /*8be0*/  STL [R1+0x10c], R217 ;  /* 0x00010cd901007387 */ /* 0x000fe20000100800 */
[----:B--2---:R-:W-:Y:S01]  /*8bf0*/  IMAD.MOV.U32 R230, RZ, RZ, R2 ;  /* 0x000000ffffe67224 */ /* 0x004fe200078e0002 */
[----:B------:R-:W-:-:S04]  /*8c00*/  FMNMX.FTZ R2, R135, R11, !PT ;  /* 0x0000000b87027209 */ /* 0x000fc80007810000 */
[----:B------:R-:W-:Y:S01]  /*8c10*/  FMNMX.FTZ R2, R20, R2, !PT ;  /* 0x0000000214027209 */ /* 0x000fe20007810000 */
[----:B---3--:R-:W-:Y:S01]  /*8c20*/  IMAD.MOV.U32 R241, RZ, RZ, R5 ;  /* 0x000000fffff17224 */ /* 0x008fe200078e0005 */
[C---:B------:R-:W-:Y:S02]  /*8c30*/  IADD3 R5, R0.reuse, 0x18, RZ ;  /* 0x0000001800057810 */ /* 0x040fe40007ffe0ff */
[----:B------:R-:W-:Y:S01]  /*8c40*/  FMNMX.FTZ R2, R19, R2, !PT ;  /* 0x0000000213027209 */ /* 0x000fe20007810000 */
[----:B------:R-:W-:Y:S01]  /*8c50*/  IMAD.MOV.U32 R240, RZ, RZ, R4 ;  /* 0x000000fffff07224 */ /* 0x000fe200078e0004 */
[----:B------:R-:W-:Y:S02]  /*8c60*/  ISETP.GE.AND P2, PT, R5, R221, PT ;  /* 0x000000dd0500720c */ /* 0x000fe40003f46270 */
[----:B------:R-:W-:Y:S02]  /*8c70*/  IADD3 R4, R0, 0x19, RZ ;  /* 0x0000001900047810 */ /* 0x000fe40007ffe0ff */
[----:B------:R-:W-:-:S02]  /*8c80*/  FMNMX.FTZ R2, R18, R2, !PT ;  /* 0x0000000212027209 */ /* 0x000fc40007810000 */
[C---:B------:R-:W-:Y:S02]  /*8c90*/  ISETP.GE.AND P4, PT, R4.reuse, R221, PT ;  /* 0x000000dd0400720c */ /* 0x040fe40003f86270 */
[-C--:B------:R-:W-:Y:S02]  /*8ca0*/  ISETP.LT.OR P2, PT, R5, R217.reuse, P2 ;  /* 0x000000d90500720c */ /* 0x080fe40001741670 */
[----:B------:R-:W-:Y:S02]  /*8cb0*/  FMNMX.FTZ R2, R17, R2, !PT ;  /* 0x0000000211027209 */ /* 0x000fe40007810000 */
[----:B------:R-:W-:Y:S02]  /*8cc0*/  ISETP.LT.OR P4, PT, R4, R217, P4 ;  /* 0x000000d90400720c */ /* 0x000fe40002781670 */
[----:B------:R-:W-:Y:S02]  /*8cd0*/  FSEL R15, R24, -INF , !P2 ;  /* 0xff800000180f7808 */ /* 0x000fe40005000000 */
[----:B------:R-:W-:-:S02]  /*8ce0*/  FMNMX.FTZ R2, R16, R2, !PT ;  /* 0x0000000210027209 */ /* 0x000fc40007810000 */
[----:B------:R-:W-:Y:S02]  /*8cf0*/  FSEL R14, R25, -INF , !P4 ;  /* 0xff800000190e7808 */ /* 0x000fe40006000000 */
[----:B------:R-:W-:-:S04]  /*8d00*/  FMNMX.FTZ R2, R15, R2, !PT ;  /* 0x000000020f027209 */ /* 0x000fc80007810000 */
[----:B------:R-:W-:Y:S01]  /*8d10*/  FMNMX.FTZ R2, R14, R2, !PT ;  /* 0x000000020e027209 */ /* 0x000fe20007810000 */
[----:B------:R-:W-:-:S04]  /*8d20*/  IMAD.MOV.U32 R231, RZ, RZ, R3 ;  /* 0x000000ffffe77224 */ /* 0x000fc800078e0003 */
[----:B------:R-:W1:Y:S02]  /*8d30*/  SHFL.BFLY PT, R3, R2, 0x2, 0x1f ;  /* 0x0c401f0002037f89 */ /* 0x000e6400000e0000 */
[----:B-1----:R-:W-:-:S05]  /*8d40*/  FMNMX.FTZ R2, R2, R3, !PT ;  /* 0x0000000302027209 */ /* 0x002fca0007810000 */
[----:B------:R-:W1:Y:S02]  /*8d50*/  SHFL.BFLY PT, R3, R2, 0x1, 0x1f ;  /* 0x0c201f0002037f89 */ /* 0x000e6400000e0000 */
[----:B-1----:R-:W-:-:S04]  /*8d60*/  FMNMX.FTZ R213, R2, R3, !PT ;  /* 0x0000000302d57209 */ /* 0x002fc80007810000 */
[----:B------:R-:W-:-:S04]  /*8d70*/  FSETP.NEU.FTZ.AND P2, PT, R213, -INF , PT ;  /* 0xff800000d500780b */ /* 0x000fc80003f5d000 */
[----:B------:R-:W-:-:S05]  /*8d80*/  FSEL R2, R213, RZ, P2 ;  /* 0x000000ffd5027208 */ /* 0x000fca0001000000 */
[----:B------:R-:W-:-:S04]  /*8d90*/  FADD.FTZ R2, R135, -R2 ;  /* 0x8000000287027221 */ /* 0x000fc80000010000 */
[----:B------:R-:W-:Y:S02]  /*8da0*/  FMUL.FTZ R3, R2, c[0x0][0x23c] ;  /* 0x00008f0002037a20 */ /* 0x000fe40000410000 */
[----:B------:R-:W-:-:S05]  /*8db0*/  FMUL.FTZ R2, R213, c[0x0][0x23c] ;  /* 0x00008f00d5027a20 */ /* 0x000fca0000410000 */
[----:B------:R-:W-:Y:S01]  /*8dc0*/  FSEL R2, R2, RZ, P2 ;  /* 0x000000ff02027208 */ /* 0x000fe20001000000 */
[----:B------:R-:W1:Y:S04]  /*8dd0*/  MUFU.EX2 R3, R3 ;  /* 0x0000000300037308 */ /* 0x000e680000000800 */
        /* <DEDUP_REMOVED lines=8> */
[----:B------:R-:W-:Y:S02]  /*8e60*/  FFMA.FTZ R176, R14, c[0x0][0x23c], -R2 ;  /* 0x00008f000eb07a23 */ /* 0x000fe40000010802 */
[----:B------:R-:W2:Y:S01]  /*8e70*/  MUFU.EX2 R2, R20 ;  /* 0x0000001400027308 */ /* 0x000ea20000000800 */
[-C--:B-1----:R-:W-:Y:S01]  /*8e80*/  FMUL.FTZ R168, R168, R3.reuse ;  /* 0x00000003a8a87220 */ /* 0x082fe20000410000 */
[-C--:B------:R-:W-:Y:S01]  /*8e90*/  ISETP.GE.AND P4, PT, R0, R220.reuse, PT ;  /* 0x000000dc0000720c */ /* 0x080fe20003f86270 */
[-C--:B------:R-:W-:Y:S02]  /*8ea0*/  FMUL.FTZ R169, R169, R3.reuse ;  /* 0x00000003a9a97220 */ /* 0x080fe40000410000 */
[-C--:B------:R-:W-:Y:S01]  /*8eb0*/  FMUL.FTZ R232, R164, R3.reuse ;  /* 0x00000003a4e87220 */ /* 0x080fe20000410000 */
[----:B------:R1:W-:Y:S01]  /*8ec0*/  STL [R1+0x110], R213 ;  /* 0x000110d501007387 */ /* 0x0003e20000100800 */
[----:B------:R-:W-:Y:S01]  /*8ed0*/  ISETP.GE.AND P2, PT, R10, R220, PT ;  /* 0x000000dc0a00720c */ /* 0x000fe20003f46270 */
[-C--:B------:R-:W-:Y:S01]  /*8ee0*/  FMUL.FTZ R233, R165, R3.reuse ;  /* 0x00000003a5e97220 */ /* 0x080fe20000410000 */
[----:B------:R-:W-:Y:S01]  /*8ef0*/  ISETP.LT.OR P4, PT, R0, R216, P4 ;  /* 0x000000d80000720c */ /* 0x000fe20002781670 */
[----:B------:R-:W-:Y:S01]  /*8f00*/  STL [R1+0x114], R168 ;  /* 0x000114a801007387 */ /* 0x000fe20000100800 */
[----:B------:R-:W-:-:S02]  /*8f10*/  FMUL.FTZ R239, R156, R3 ;  /* 0x000000039cef7220 */ /* 0x000fc40000410000 */
[-C--:B------:R-:W-:Y:S01]  /*8f20*/  FMUL.FTZ R243, R157, R3.reuse ;  /* 0x000000039df37220 */ /* 0x080fe20000410000 */
[----:B------:R-:W-:Y:S01]  /*8f30*/  STL [R1+0x118], R169 ;  /* 0x000118a901007387 */ /* 0x000fe20000100800 */
[-C--:B------:R-:W-:Y:S01]  /*8f40*/  FMUL.FTZ R246, R80, R3.reuse ;  /* 0x0000000350f67220 */ /* 0x080fe20000410000 */
[----:B------:R-:W-:Y:S01]  /*8f50*/  ISETP.LT.OR P2, PT, R10, R216, P2 ;  /* 0x000000d80a00720c */ /* 0x000fe20001741670 */
[-C--:B------:R-:W-:Y:S01]  /*8f60*/  FMUL.FTZ R160, R160, R3.reuse ;  /* 0x00000003a0a07220 */ /* 0x080fe20000410000 */
[----:B------:R3:W-:Y:S01]  /*8f70*/  STL [R1+0x11c], R232 ;  /* 0x00011ce801007387 */ /* 0x0007e20000100800 */
[-C--:B------:R-:W-:Y:S02]  /*8f80*/  FMUL.FTZ R161, R161, R3.reuse ;  /* 0x00000003a1a17220 */ /* 0x080fe40000410000 */
[-C--:B------:R-:W-:Y:S02]  /*8f90*/  FMUL.FTZ R248, R36, R3.reuse ;  /* 0x0000000324f87220 */ /* 0x080fe40000410000 */
[----:B------:R-:W-:Y:S01]  /*8fa0*/  FMUL.FTZ R228, R37, R3 ;  /* 0x0000000325e47220 */ /* 0x000fe20000410000 */
[----:B--2---:R-:W-:Y:S01]  /*8fb0*/  F2FP.BF16.PACK_AB R37, R2, R11 ;  /* 0x0000000b0225723e */ /* 0x004fe200000010ff */
[----:B------:R-:W-:-:S02]  /*8fc0*/  FMUL.FTZ R165, R52, R3 ;  /* 0x0000000334a57220 */ /* 0x000fc40000410000 */
[-C--:B------:R-:W-:Y:S02]  /*8fd0*/  FMUL.FTZ R156, R53, R3.reuse ;  /* 0x00000003359c7220 */ /* 0x080fe40000410000 */
[-C--:B------:R-:W-:Y:S02]  /*8fe0*/  FMUL.FTZ R195, R64, R3.reuse ;  /* 0x0000000340c37220 */ /* 0x080fe40000410000 */
[-C--:B-1----:R-:W-:Y:S02]  /*8ff0*/  FMUL.FTZ R213, R48, R3.reuse ;  /* 0x0000000330d57220 */ /* 0x082fe40000410000 */
[-C--:B------:R-:W-:Y:S02]  /*9000*/  FMUL.FTZ R192, R65, R3.reuse ;  /* 0x0000000341c07220 */ /* 0x080fe40000410000 */
[-C--:B------:R-:W-:Y:S02]  /*9010*/  FMUL.FTZ R191, R68, R3.reuse ;  /* 0x0000000344bf7220 */ /* 0x080fe40000410000 */
[----:B------:R-:W-:-:S02]  /*9020*/  FMUL.FTZ R217, R69, R3 ;  /* 0x0000000345d97220 */ /* 0x000fc40000410000 */
[-C--:B------:R-:W-:Y:S02]  /*9030*/  FMUL.FTZ R251, R81, R3.reuse ;  /* 0x0000000351fb7220 */ /* 0x080fe40000410000 */
[-C--:B------:R-:W-:Y:S02]  /*9040*/  FMUL.FTZ R229, R84, R3.reuse ;  /* 0x0000000354e57220 */ /* 0x080fe40000410000 */
[-C--:B---3--:R-:W-:Y:S02]  /*9050*/  FMUL.FTZ R232, R49, R3.reuse ;  /* 0x0000000331e87220 */ /* 0x088fe40000410000 */
        /* <DEDUP_REMOVED lines=11> */
[-C--:B------:R-:W-:Y:S01]  /*9110*/  ISETP.GE.AND P3, PT, R9, R220.reuse, PT ;  /* 0x000000dc0900720c */ /* 0x080fe20003f66270 */
[----:B------:R-:W-:Y:S01]  /*9120*/  FFMA.FTZ R3, R211, R3, R11 ;  /* 0x00000003d3037223 */ /* 0x000fe2000001000b */
[----:B------:R-:W-:Y:S02]  /*9130*/  FSEL R11, R178, -INF , !P4 ;  /* 0xff800000b20b7808 */ /* 0x000fe40006000000 */
[----:B------:R-:W-:Y:S01]  /*9140*/  FSEL R20, R179, -INF , !P2 ;  /* 0xff800000b3147808 */ /* 0x000fe20005000000 */
[----:B------:R-:W-:Y:S01]  /*9150*/  FADD.FTZ R36, R2, R3 ;  /* 0x0000000302247221 */ /* 0x000fe20000010000 */
[----:B------:R-:W-:Y:S02]  /*9160*/  ISETP.GE.AND P2, PT, R8, R220, PT ;  /* 0x000000dc0800720c */ /* 0x000fe40003f46270 */
[----:B------:R-:W-:-:S02]  /*9170*/  ISETP.LT.OR P3, PT, R9, R216, P3 ;  /* 0x000000d80900720c */ /* 0x000fc40001f61670 */
[----:B------:R-:W-:Y:S02]  /*9180*/  FMNMX.FTZ R2, R134, R11, !PT ;  /* 0x0000000b86027209 */ /* 0x000fe40007810000 */
[----:B------:R-:W-:Y:S02]  /*9190*/  ISETP.GE.AND P4, PT, R7, R220, PT ;  /* 0x000000dc0700720c */ /* 0x000fe40003f86270 */
[----:B------:R-:W-:Y:S02]  /*91a0*/  ISETP.LT.OR P2, PT, R8, R216, P2 ;  /* 0x000000d80800720c */ /* 0x000fe40001741670 */
[----:B------:R-:W-:Y:S02]  /*91b0*/  FSEL R19, R174, -INF , !P3 ;  /* 0xff800000ae137808 */ /* 0x000fe40005800000 */
[----:B------:R-:W-:Y:S02]  /*91c0*/  FMNMX.FTZ R2, R20, R2, !PT ;  /* 0x0000000214027209 */ /* 0x000fe40007810000 */
[----:B------:R-:W-:-:S02]  /*91d0*/  ISETP.GE.AND P3, PT, R6, R220, PT ;  /* 0x000000dc0600720c */ /* 0x000fc40003f66270 */
[----:B------:R-:W-:Y:S02]  /*91e0*/  FSEL R18, R175, -INF , !P2 ;  /* 0xff800000af127808 */ /* 0x000fe40005000000 */
[----:B------:R-:W-:Y:S02]  /*91f0*/  ISETP.LT.OR P4, PT, R7, R216, P4 ;  /* 0x000000d80700720c */ /* 0x000fe40002781670 */
[----:B------:R-:W-:Y:S02]  /*9200*/  FMNMX.FTZ R2, R19, R2, !PT ;  /* 0x0000000213027209 */ /* 0x000fe40007810000 */
[----:B------:R-:W-:Y:S02]  /*9210*/  ISETP.LT.OR P3, PT, R6, R216, P3 ;  /* 0x000000d80600720c */ /* 0x000fe40001f61670 */
[----:B------:R-:W-:Y:S02]  /*9220*/  ISETP.GE.AND P2, PT, R5, R220, PT ;  /* 0x000000dc0500720c */ /* 0x000fe40003f46270 */
[----:B------:R-:W-:-:S02]  /*9230*/  FSEL R17, R138, -INF , !P4 ;  /* 0xff8000008a117808 */ /* 0x000fc40006000000 */
[----:B------:R-:W-:Y:S02]  /*9240*/  FMNMX.FTZ R2, R18, R2, !PT ;  /* 0x0000000212027209 */ /* 0x000fe40007810000 */
[----:B------:R-:W-:Y:S02]  /*9250*/  FSEL R16, R139, -INF , !P3 ;  /* 0xff8000008b107808 */ /* 0x000fe40005800000 */
[C---:B------:R-:W-:Y:S02]  /*9260*/  ISETP.GE.AND P3, PT, R4.reuse, R220, PT ;  /* 0x000000dc0400720c */ /* 0x040fe40003f66270 */
[----:B------:R-:W-:Y:S02]  /*9270*/  ISETP.LT.OR P2, PT, R5, R216, P2 ;  /* 0x000000d80500720c */ /* 0x000fe40001741670 */
[----:B------:R-:W-:Y:S02]  /*9280*/  FMNMX.FTZ R2, R17, R2, !PT ;  /* 0x0000000211027209 */ /* 0x000fe40007810000 */
[----:B------:R-:W-:-:S02]  /*9290*/  ISETP.LT.OR P3, PT, R4, R216, P3 ;  /* 0x000000d80400720c */ /* 0x000fc40001f61670 */
[----:B------:R-:W-:Y:S02]  /*92a0*/  FSEL R15, R26, -INF , !P2 ;  /* 0xff8000001a0f7808 */ /* 0x000fe40005000000 */
[----:B------:R-:W-:Y:S02]  /*92b0*/  FMNMX.FTZ R2, R16, R2, !PT ;  /* 0x0000000210027209 */ /* 0x000fe40007810000 */
[----:B------:R-:W-:Y:S02]  /*92c0*/  FSEL R14, R27, -INF , !P3 ;  /* 0xff8000001b0e7808 */ /* 0x000fe40005800000 */
[----:B------:R-:W-:-:S04]  /*92d0*/  FMNMX.FTZ R2, R15, R2, !PT ;  /* 0x000000020f027209 */ /* 0x000fc80007810000 */
[----:B------:R-:W-:-:S05]  /*92e0*/  FMNMX.FTZ R2, R14, R2, !PT ;  /* 0x000000020e027209 */ /* 0x000fca0007810000 */
[----:B------:R-:W1:Y:S02]  /*92f0*/  SHFL.BFLY PT, R3, R2, 0x2, 0x1f ;  /* 0x0c401f0002037f89 */ /* 0x000e6400000e0000 */
[----:B-1----:R-:W-:-:S05]  /*9300*/  FMNMX.FTZ R2, R2, R3, !PT ;  /* 0x0000000302027209 */ /* 0x002fca0007810000 */
[----:B------:R-:W1:Y:S02]  /*9310*/  SHFL.BFLY PT, R3, R2, 0x1, 0x1f ;  /* 0x0c201f0002037f89 */ /* 0x000e6400000e0000 */
[----:B-1----:R-:W-:-:S04]  /*9320*/  FMNMX.FTZ R212, R2, R3, !PT ;  /* 0x0000000302d47209 */ /* 0x002fc80007810000 */
[----:B------:R-:W-:-:S04]  /*9330*/  FSETP.NEU.FTZ.AND P2, PT, R212, -INF , PT ;  /* 0xff800000d400780b */ /* 0x000fc80003f5d000 */
[----:B------:R-:W-:-:S05]  /*9340*/  FSEL R2, R212, RZ, P2 ;  /* 0x000000ffd4027208 */ /* 0x000fca0001000000 */
[----:B------:R-:W-:-:S04]  /*9350*/  FADD.FTZ R2, R134, -R2 ;  /* 0x8000000286027221 */ /* 0x000fc80000010000 */
[----:B------:R-:W-:-:S06]  /*9360*/  FMUL.FTZ R3, R2, c[0x0][0x23c] ;  /* 0x00008f0002037a20 */ /* 0x000fcc0000410000 */
[----:B------:R-:W1:Y:S02]  /*9370*/  MUFU.EX2 R3, R3 ;  /* 0x0000000300037308 */ /* 0x000e640000000800 */
[-C--:B-1----:R-:W-:Y:S02]  /*9380*/  FMUL.FTZ R197, R102, R3.reuse ;  /* 0x0000000366c57220 */ /* 0x082fe40000410000 */
[----:B------:R-:W-:Y:S02]  /*9390*/  FMUL.FTZ R196, R103, R3 ;  /* 0x0000000367c47220 */ /* 0x000fe40000410000 */
[----:B------:R-:W2:Y:S01]  /*93a0*/  LDL.LU.64 R102, [R1] ;  /* 0x0000000001667983 */ /* 0x000ea20000300a00 */
[----:B------:R-:W-:-:S05]  /*93b0*/  FMUL.FTZ R2, R212, c[0x0][0x23c] ;  /* 0x00008f00d4027a20 */ /* 0x000fca0000410000 */
[----:B------:R-:W-:-:S05]  /*93c0*/  FSEL R2, R2, RZ, P2 ;  /* 0x000000ff02027208 */ /* 0x000fca0001000000 */
[----:B------:R-:W-:-:S04]  /*93d0*/  FFMA.FTZ R11, R11, c[0x0][0x23c], -R2 ;  /* 0x00008f000b0b7a23 */ /* 0x000fc80000010802 */
[----:B------:R-:W1:Y:S01]  /*93e0*/  MUFU.EX2 R23, R11 ;  /* 0x0000000b00177308 */ /* 0x000e620000000800 */
[C---:B------:R-:W-:Y:S02]  /*93f0*/  ISETP.GE.AND P6, PT, R0.reuse, R219, PT ;  /* 0x000000db0000720c */ /* 0x040fe40003fc6270 */
[C---:B------:R-:W-:Y:S02]  /*9400*/  ISETP.GE.AND P2, PT, R0.reuse, R218, PT ;  /* 0x000000da0000720c */ /* 0x040fe40003f46270 */
[----:B------:R-:W-:Y:S02]  /*9410*/  ISETP.LT.OR P6, PT, R0, R215, P6 ;  /* 0x000000d70000720c */ /* 0x000fe400037c1670 */
[----:B------:R-:W-:Y:S02]  /*9420*/  ISETP.GE.AND P5, PT, R10, R219, PT ;  /* 0x000000db0a00720c */ /* 0x000fe40003fa6270 */
[----:B------:R-:W-:Y:S02]  /*9430*/  ISETP.LT.OR P2, PT, R0, R214, P2 ;  /* 0x000000d60000720c */ /* 0x000fe40001741670 */
[C---:B------:R-:W-:Y:S01]  /*9440*/  ISETP.GE.AND P3, PT, R10.reuse, R218, PT ;  /* 0x000000da0a00720c */ /* 0x040fe20003f66270 */
[----:B------:R-:W-:Y:S01]  /*9450*/  FFMA.FTZ R81, R17, c[0x0][0x23c], -R2 ;  /* 0x00008f0011517a23 */ /* 0x000fe20000010802 */
[----:B------:R-:W-:Y:S01]  /*9460*/  ISETP.LT.OR P5, PT, R10, R215, P5 ;  /* 0x000000d70a00720c */ /* 0x000fe20002fa1670 */
[----:B------:R-:W-:Y:S01]  /*9470*/  FMUL.FTZ R234, R166, R3 ;  /* 0x00000003a6ea7220 */ /* 0x000fe20000410000 */
[----:B------:R-:W-:Y:S01]  /*9480*/  ISETP.GE.AND P4, PT, R9, R219, PT ;  /* 0x000000db0900720c */ /* 0x000fe20003f86270 */
[-C--:B------:R-:W-:Y:S01]  /*9490*/  FMUL.FTZ R235, R167, R3.reuse ;  /* 0x00000003a7eb7220 */ /* 0x080fe20000410000 */
[----:B------:R-:W-:Y:S01]  /*94a0*/  FSEL R17, R224, -INF , !P6 ;  /* 0xff800000e0117808 */ /* 0x000fe20007000000 */
[-C--:B------:R-:W-:Y:S01]  /*94b0*/  FMUL.FTZ R170, R170, R3.reuse ;  /* 0x00000003aaaa7220 */ /* 0x080fe20000410000 */
[----:B------:R-:W-:Y:S01]  /*94c0*/  ISETP.LT.OR P3, PT, R10, R214, P3 ;  /* 0x000000d60a00720c */ /* 0x000fe20001f61670 */
[-C--:B------:R-:W-:Y:S01]  /*94d0*/  FMUL.FTZ R171, R171, R3.reuse ;  /* 0x00000003abab7220 */ /* 0x080fe20000410000 */
[----:B------:R-:W-:Y:S01]  /*94e0*/  ISETP.GE.AND P6, PT, R9, R218, PT ;  /* 0x000000da0900720c */ /* 0x000fe20003fc6270 */
        /* <DEDUP_REMOVED lines=26> */
[----:B-1----:R-:W-:Y:S01]  /*9690*/  FFMA.FTZ R97, R210, R3, R23 ;  /* 0x00000003d2617223 */ /* 0x002fe20000010017 */
[----:B------:R-:W-:Y:S01]  /*96a0*/  FSEL R3, R226, -INF , !P2 ;  /* 0xff800000e2037808 */ /* 0x000fe20005000000 */
[--C-:B------:R-:W-:Y:S01]  /*96b0*/  FFMA.FTZ R68, R19, c[0x0][0x23c], -R2.reuse ;  /* 0x00008f0013447a23 */ /* 0x100fe20000010802 */
[----:B------:R-:W-:Y:S01]  /*96c0*/  ISETP.GE.AND P2, PT, R8, R219, PT ;  /* 0x000000db0800720c */ /* 0x000fe20003f46270 */
[--C-:B------:R-:W-:Y:S01]  /*96d0*/  FFMA.FTZ R69, R18, c[0x0][0x23c], -R2.reuse ;  /* 0x00008f0012457a23 */ /* 0x100fe20000010802 */
[----:B------:R-:W-:Y:S01]  /*96e0*/  ISETP.LT.OR P4, PT, R9, R215, P4 ;  /* 0x000000d70900720c */ /* 0x000fe20002781670 */
[--C-:B------:R-:W-:Y:S01]  /*96f0*/  FFMA.FTZ R25, R20, c[0x0][0x23c], -R2.reuse ;  /* 0x00008f0014197a23 */ /* 0x100fe20000010802 */
[----:B------:R-:W-:Y:S01]  /*9700*/  FSEL R22, R225, -INF , !P5 ;  /* 0xff800000e1167808 */ /* 0x000fe20006800000 */
[--C-:B------:R-:W-:Y:S01]  /*9710*/  FFMA.FTZ R112, R15, c[0x0][0x23c], -R2.reuse ;  /* 0x00008f000f707a23 */ /* 0x100fe20000010802 */
[----:B------:R-:W-:Y:S01]  /*9720*/  ISETP.LT.OR P6, PT, R9, R214, P6 ;  /* 0x000000d60900720c */ /* 0x000fe200037c1670 */
[--C-:B------:R-:W-:Y:S01]  /*9730*/  FFMA.FTZ R84, R16, c[0x0][0x23c], -R2.reuse ;  /* 0x00008f0010547a23 */ /* 0x100fe20000010802 */
[----:B------:R-:W-:Y:S01]  /*9740*/  ISETP.GE.AND P5, PT, R8, R218, PT ;  /* 0x000000da0800720c */ /* 0x000fe20003fa6270 */
[----:B------:R-:W-:Y:S01]  /*9750*/  FFMA.FTZ R113, R14, c[0x0][0x23c], -R2 ;  /* 0x00008f000e717a23 */ /* 0x000fe20000010802 */
[----:B------:R-:W-:Y:S01]  /*9760*/  FSEL R19, R227, -INF , !P3 ;  /* 0xff800000e3137808 */ /* 0x000fe20005800000 */
[----:B------:R-:W-:Y:S01]  /*9770*/  ULOP3.LUT UR5, UR33, UR31, URZ, 0x3c, !UPT ;  /* 0x0000001f21057292 */ /* 0x000fe2000f8e3c3f */
[----:B------:R-:W-:Y:S01]  /*9780*/  FMNMX.FTZ R0, R132, R3, !PT ;  /* 0x0000000384007209 */ /* 0x000fe20007810000 */
[----:B------:R-:W-:Y:S01]  /*9790*/  IMAD.MOV.U32 R116, RZ, RZ, R80 ;  /* 0x000000ffff747224 */ /* 0x000fe200078e0050 */
[----:B------:R-:W-:Y:S01]  /*97a0*/  ISETP.LT.OR P2, PT, R8, R215, P2 ;  /* 0x000000d70800720c */ /* 0x000fe20001741670 */
[----:B------:R-:W3:Y:S01]  /*97b0*/  LDL.LU.64 R118, [R1+0x80] ;  /* 0x0000800001767983 */ /* 0x000ee20000300a00 */
[----:B------:R-:W-:-:S02]  /*97c0*/  ISETP.GE.AND P3, PT, R7, R219, PT ;  /* 0x000000db0700720c */ /* 0x000fc40003f66270 */
[----:B------:R-:W-:Y:S02]  /*97d0*/  FSEL R21, R204, -INF , !P4 ;  /* 0xff800000cc157808 */ /* 0x000fe40006000000 */
[----:B------:R-:W-:Y:S02]  /*97e0*/  ISETP.LT.OR P5, PT, R8, R214, P5 ;  /* 0x000000d60800720c */ /* 0x000fe40002fa1670 */
[----:B------:R-:W-:Y:S02]  /*97f0*/  ISETP.GE.AND P4, PT, R7, R218, PT ;  /* 0x000000da0700720c */ /* 0x000fe40003f86270 */
[----:B------:R-:W-:Y:S02]  /*9800*/  FSEL R18, R206, -INF , !P6 ;  /* 0xff800000ce127808 */ /* 0x000fe40007000000 */
[----:B------:R-:W-:Y:S02]  /*9810*/  FMNMX.FTZ R0, R19, R0, !PT ;  /* 0x0000000013007209 */ /* 0x000fe40007810000 */
[----:B------:R-:W-:-:S02]  /*9820*/  FSEL R20, R205, -INF , !P2 ;  /* 0xff800000cd147808 */ /* 0x000fc40005000000 */
[C---:B------:R-:W-:Y:S02]  /*9830*/  ISETP.LT.OR P3, PT, R7.reuse, R215, P3 ;  /* 0x000000d70700720c */ /* 0x040fe40001f61670 */
[----:B------:R-:W-:Y:S02]  /*9840*/  ISETP.GE.AND P2, PT, R6, R218, PT ;  /* 0x000000da0600720c */ /* 0x000fe40003f46270 */
[----:B------:R-:W-:Y:S02]  /*9850*/  ISETP.LT.OR P4, PT, R7, R214, P4 ;  /* 0x000000d60700720c */ /* 0x000fe40002781670 */
[----:B------:R-:W-:Y:S02]  /*9860*/  FSEL R15, R207, -INF , !P5 ;  /* 0xff800000cf0f7808 */ /* 0x000fe40006800000 */
[----:B------:R-:W-:Y:S02]  /*9870*/  FMNMX.FTZ R0, R18, R0, !PT ;  /* 0x0000000012007209 */ /* 0x000fe40007810000 */
[----:B------:R-:W-:-:S02]  /*9880*/  FMNMX.FTZ R2, R133, R17, !PT ;  /* 0x0000001185027209 */ /* 0x000fc40007810000 */
[----:B------:R-:W-:Y:S02]  /*9890*/  ISETP.LT.OR P2, PT, R6, R214, P2 ;  /* 0x000000d60600720c */ /* 0x000fe40001741670 */
[----:B------:R-:W-:Y:S02]  /*98a0*/  FSEL R16, R184, -INF , !P3 ;  /* 0xff800000b8107808 */ /* 0x000fe40005800000 */
[----:B------:R-:W-:Y:S02]  /*98b0*/  ISETP.GE.AND P3, PT, R5, R218, PT ;  /* 0x000000da0500720c */ /* 0x000fe40003f66270 */
[----:B------:R-:W-:Y:S02]  /*98c0*/  FSEL R14, R186, -INF , !P4 ;  /* 0xff800000ba0e7808 */ /* 0x000fe40006000000 */
[----:B------:R-:W-:Y:S02]  /*98d0*/  FMNMX.FTZ R0, R15, R0, !PT ;  /* 0x000000000f007209 */ /* 0x000fe40007810000 */
[----:B------:R-:W-:-:S02]  /*98e0*/  FMNMX.FTZ R2, R22, R2, !PT ;  /* 0x0000000216027209 */ /* 0x000fc40007810000 */
[----:B------:R-:W-:Y:S02]  /*98f0*/  FSEL R11, R187, -INF , !P2 ;  /* 0xff800000bb0b7808 */ /* 0x000fe40005000000 */
[----:B------:R-:W-:Y:S02]  /*9900*/  ISETP.LT.OR P3, PT, R5, R214, P3 ;  /* 0x000000d60500720c */ /* 0x000fe40001f61670 */
[----:B------:R-:W-:Y:S02]  /*9910*/  ISETP.GE.AND P2, PT, R4, R218, PT ;  /* 0x000000da0400720c */ /* 0x000fe40003f46270 */
[----:B------:R-:W-:Y:S02]  /*9920*/  FMNMX.FTZ R0, R14, R0, !PT ;  /* 0x000000000e007209 */ /* 0x000fe40007810000 */
[----:B------:R-:W-:Y:S02]  /*9930*/  ISETP.GE.AND P6, PT, R6, R219, PT ;  /* 0x000000db0600720c */ /* 0x000fe40003fc6270 */
[----:B------:R-:W-:-:S02]  /*9940*/  FMNMX.FTZ R2, R21, R2, !PT ;  /* 0x0000000215027209 */ /* 0x000fc40007810000 */
[----:B------:R-:W-:Y:S02]  /*9950*/  ISETP.LT.OR P2, PT, R4, R214, P2 ;  /* 0x000000d60400720c */ /* 0x000fe40001741670 */
[----:B------:R-:W-:Y:S02]  /*9960*/  FSEL R7, R182, -INF , !P3 ;  /* 0xff800000b6077808 */ /* 0x000fe40005800000 */
[----:B------:R-:W-:Y:S02]  /*9970*/  FMNMX.FTZ R0, R11, R0, !PT ;  /* 0x000000000b007209 */ /* 0x000fe40007810000 */
[----:B------:R-:W-:Y:S02]  /*9980*/  ISETP.LT.OR P6, PT, R6, R215, P6 ;  /* 0x000000d70600720c */ /* 0x000fe400037c1670 */
[----:B------:R-:W-:Y:S02]  /*9990*/  ISETP.GE.AND P5, PT, R5, R219, PT ;  /* 0x000000db0500720c */ /* 0x000fe40003fa6270 */
[----:B------:R-:W-:-:S02]  /*99a0*/  FMNMX.FTZ R2, R20, R2, !PT ;  /* 0x0000000214027209 */ /* 0x000fc40007810000 */
[----:B------:R-:W-:Y:S02]  /*99b0*/  FSEL R6, R183, -INF , !P2 ;  /* 0xff800000b7067808 */ /* 0x000fe40005000000 */
[----:B------:R-:W-:Y:S02]  /*99c0*/  FMNMX.FTZ R0, R7, R0, !PT ;  /* 0x0000000007007209 */ /* 0x000fe40007810000 */
[----:B------:R-:W-:Y:S02]  /*99d0*/  ISETP.LT.OR P5, PT, R5, R215, P5 ;  /* 0x000000d70500720c */ /* 0x000fe40002fa1670 */
[----:B------:R-:W-:Y:S02]  /*99e0*/  ISETP.GE.AND P4, PT, R4, R219, PT ;  /* 0x000000db0400720c */ /* 0x000fe40003f86270 */
[----:B------:R-:W-:Y:S02]  /*99f0*/  FSEL R10, R185, -INF , !P6 ;  /* 0xff800000b90a7808 */ /* 0x000fe40007000000 */
[----:B------:R-:W-:-:S02]  /*9a00*/  FMNMX.FTZ R2, R16, R2, !PT ;  /* 0x0000000210027209 */ /* 0x000fc40007810000 */
[----:B------:R-:W-:Y:S02]  /*9a10*/  FMNMX.FTZ R0, R6, R0, !PT ;  /* 0x0000000006007209 */ /* 0x000fe40007810000 */
[----:B------:R-:W-:Y:S02]  /*9a20*/  ISETP.LT.OR P4, PT, R4, R215, P4 ;  /* 0x000000d70400720c */ /* 0x000fe40002781670 */
[----:B------:R-:W-:Y:S02]  /*9a30*/  FSEL R9, R180, -INF , !P5 ;  /* 0xff800000b4097808 */ /* 0x000fe40006800000 */
[----:B------:R-:W-:Y:S01]  /*9a40*/  FMNMX.FTZ R2, R10, R2, !PT ;  /* 0x000000020a027209 */ /* 0x000fe20007810000 */
[----:B------:R-:W1:Y:S01]  /*9a50*/  SHFL.BFLY PT, R4, R0, 0x2, 0x1f ;  /* 0x0c401f0000047f89 */ /* 0x000e6200000e0000 */
[----:B------:R-:W-:Y:S02]  /*9a60*/  FSEL R8, R181, -INF , !P4 ;  /* 0xff800000b5087808 */ /* 0x000fe40006000000 */
[----:B------:R-:W-:-:S04]  /*9a70*/  FMNMX.FTZ R2, R9, R2, !PT ;  /* 0x0000000209027209 */ /* 0x000fc80007810000 */
[----:B------:R-:W-:-:S05]  /*9a80*/  FMNMX.FTZ R2, R8, R2, !PT ;  /* 0x0000000208027209 */ /* 0x000fca0007810000 */
[----:B------:R-:W4:Y:S01]  /*9a90*/  SHFL.BFLY PT, R5, R2, 0x2, 0x1f ;  /* 0x0c401f0002057f89 */ /* 0x000f2200000e0000 */
[----:B-1----:R-:W-:-:S05]  /*9aa0*/  FMNMX.FTZ R0, R0, R4, !PT ;  /* 0x0000000400007209 */ /* 0x002fca0007810000 */
[----:B------:R-:W1:Y:S01]  /*9ab0*/  SHFL.BFLY PT, R4, R0, 0x1, 0x1f ;  /* 0x0c201f0000047f89 */ /* 0x000e6200000e0000 */
[----:B----4-:R-:W-:-:S05]  /*9ac0*/  FMNMX.FTZ R2, R2, R5, !PT ;  /* 0x0000000502027209 */ /* 0x010fca0007810000 */
[----:B------:R-:W4:Y:S01]  /*9ad0*/  SHFL.BFLY PT, R5, R2, 0x1, 0x1f ;  /* 0x0c201f0002057f89 */ /* 0x000f2200000e0000 */
[----:B-1----:R-:W-:-:S04]  /*9ae0*/  FMNMX.FTZ R222, R0, R4, !PT ;  /* 0x0000000400de7209 */ /* 0x002fc80007810000 */
[C---:B------:R-:W-:Y:S01]  /*9af0*/  FSETP.NEU.FTZ.AND P2, PT, R222.reuse, -INF , PT ;  /* 0xff800000de00780b */ /* 0x040fe20003f5d000 */
[----:B------:R-:W-:Y:S01]  /*9b00*/  FMUL.FTZ R0, R222, c[0x0][0x23c] ;  /* 0x00008f00de007a20 */ /* 0x000fe20000410000 */
[----:B----4-:R-:W-:-:S04]  /*9b10*/  FMNMX.FTZ R242, R2, R5, !PT ;  /* 0x0000000502f27209 */ /* 0x010fc80007810000 */
[----:B------:R-:W-:Y:S02]  /*9b20*/  FSEL R2, R0, RZ, P2 ;  /* 0x000000ff00027208 */ /* 0x000fe40001000000 */
[----:B------:R-:W-:-:S03]  /*9b30*/  FSEL R0, R222, RZ, P2 ;  /* 0x000000ffde007208 */ /* 0x000fc60001000000 */
[----:B------:R-:W-:Y:S02]  /*9b40*/  FFMA.FTZ R3, R3, c[0x0][0x23c], -R2 ;  /* 0x00008f0003037a23 */ /* 0x000fe40000010802 */
[----:B------:R-:W-:Y:S02]  /*9b50*/  FADD.FTZ R0, R132, -R0 ;  /* 0x8000000084007221 */ /* 0x000fe40000010000 */
[----:B------:R1:W-:Y:S01]  /*9b60*/  MUFU.EX2 R5, R3 ;  /* 0x0000000300057308 */ /* 0x0003e20000000800 */
[----:B------:R-:W-:Y:S01]  /*9b70*/  FSETP.NEU.FTZ.AND P5, PT, R242, -INF , PT ;  /* 0xff800000f200780b */ /* 0x000fe20003fbd000 */
[----:B-1----:R-:W-:-:S06]  /*9b80*/  FMUL.FTZ R3, R0, c[0x0][0x23c] ;  /* 0x00008f0000037a20 */ /* 0x002fcc0000410000 */
[----:B------:R1:W4:Y:S01]  /*9b90*/  MUFU.EX2 R4, R3 ;  /* 0x0000000300047308 */ /* 0x0003220000000800 */
[----:B------:R-:W-:Y:S02]  /*9ba0*/  FMUL.FTZ R0, R242, c[0x0][0x23c] ;  /* 0x00008f00f2007a20 */ /* 0x000fe40000410000 */
[----:B-1----:R-:W-:-:S06]  /*9bb0*/  FFMA.FTZ R3, R19, c[0x0][0x23c], -R2 ;  /* 0x00008f0013037a23 */ /* 0x002fcc0000010802 */
[----:B------:R-:W1:Y:S01]  /*9bc0*/  MUFU.EX2 R3, R3 ;  /* 0x0000000300037308 */ /* 0x000e620000000800 */
[----:B------:R-:W-:Y:S01]  /*9bd0*/  FSEL R0, R0, RZ, P5 ;  /* 0x000000ff00007208 */ /* 0x000fe20002800000 */
[----:B------:R-:W-:-:S04]  /*9be0*/  FFMA.FTZ R99, R14, c[0x0][0x23c], -R2 ;  /* 0x00008f000e637a23 */ /* 0x000fc80000010802 */
[--C-:B------:R-:W-:Y:S02]  /*9bf0*/  FFMA.FTZ R27, R17, c[0x0][0x23c], -R0.reuse ;  /* 0x00008f00111b7a23 */ /* 0x100fe40000010800 */
[--C-:B------:R-:W-:Y:S02]  /*9c00*/  FFMA.FTZ R64, R22, c[0x0][0x23c], -R0.reuse ;  /* 0x00008f0016407a23 */ /* 0x100fe40000010800 */
[--C-:B------:R-:W-:Y:S02]  /*9c10*/  FFMA.FTZ R65, R21, c[0x0][0x23c], -R0.reuse ;  /* 0x00008f0015417a23 */ /* 0x100fe40000010800 */
[--C-:B------:R-:W-:Y:S02]  /*9c20*/  FFMA.FTZ R66, R20, c[0x0][0x23c], -R0.reuse ;  /* 0x00008f0014427a23 */ /* 0x100fe40000010800 */
[--C-:B------:R-:W-:Y:S02]  /*9c30*/  FFMA.FTZ R82, R16, c[0x0][0x23c], -R0.reuse ;  /* 0x00008f0010527a23 */ /* 0x100fe40000010800 */
[----:B------:R-:W-:-:S02]  /*9c40*/  FFMA.FTZ R83, R10, c[0x0][0x23c], -R0 ;  /* 0x00008f000a537a23 */ /* 0x000fc40000010800 */
[--C-:B------:R-:W-:Y:S02]  /*9c50*/  FFMA.FTZ R85, R9, c[0x0][0x23c], -R0.reuse ;  /* 0x00008f0009557a23 */ /* 0x100fe40000010800 */
[----:B------:R-:W-:Y:S02]  /*9c60*/  FFMA.FTZ R86, R8, c[0x0][0x23c], -R0 ;  /* 0x00008f0008567a23 */ /* 0x000fe40000010800 */
[----:B----4-:R-:W-:-:S04]  /*9c70*/  FFMA.FTZ R0, R209, R4, R5 ;  /* 0x00000004d1007223 */ /* 0x010fc80000010005 */
[----:B-1----:R-:W-:Y:S01]  /*9c80*/  FADD.FTZ R14, R3, R0 ;  /* 0x00000000030e7221 */ /* 0x002fe20000010000 */
[----:B------:R-:W-:Y:S01]  /*9c90*/  LOP3.LUT R0, R231, UR5, RZ, 0x3c, !PT ;  /* 0x00000005e7007c12 */ /* 0x000fe2000f8e3cff */
[----:B------:R-:W-:-:S04]  /*9ca0*/  FFMA.FTZ R10, R18, c[0x0][0x23c], -R2 ;  /* 0x00008f00120a7a23 */ /* 0x000fc80000010802 */
[----:B------:R-:W-:-:S04]  /*9cb0*/  IMAD.WIDE.U32 R114, R0, -0x326172a9, RZ ;  /* 0xcd9e8d5700727825 */ /* 0x000fc800078e00ff */
[--C-:B------:R-:W-:Y:S02]  /*9cc0*/  FFMA.FTZ R15, R15, c[0x0][0x23c], -R2.reuse ;  /* 0x00008f000f0f7a23 */ /* 0x100fe40000010802 */
[--C-:B------:R-:W-:Y:S02]  /*9cd0*/  FFMA.FTZ R100, R11, c[0x0][0x23c], -R2.reuse ;  /* 0x00008f000b647a23 */ /* 0x100fe40000010802 */
[--C-:B------:R-:W-:Y:S02]  /*9ce0*/  FFMA.FTZ R87, R7, c[0x0][0x23c], -R2.reuse ;  /* 0x00008f0007577a23 */ /* 0x100fe40000010802 */
[----:B------:R-:W-:Y:S01]  /*9cf0*/  FFMA.FTZ R96, R6, c[0x0][0x23c], -R2 ;  /* 0x00008f0006607a23 */ /* 0x000fe20000010802 */
[----:B------:R-:W-:Y:S02]  /*9d00*/  LOP3.LUT R2, R115, UR15, R244, 0x96, !PT ;  /* 0x0000000f73027c12 */ /* 0x000fe4000f8e96f4 */
[----:B------:R-:W-:-:S03]  /*9d10*/  F2FP.BF16.PACK_AB R101, R3, R5 ;  /* 0x000000050365723e */ /* 0x000fc600000010ff */
[----:B------:R-:W-:-:S05]  /*9d20*/  IMAD.WIDE.U32 R2, R2, -0x2daee0ad, RZ ;  /* 0xd2511f5302027825 */ /* 0x000fca00078e00ff */
[----:B------:R-:W-:-:S05]  /*9d30*/  LOP3.LUT R0, R3, UR13, R240, 0x96, !PT ;  /* 0x0000000d03007c12 */ /* 0x000fca000f8e96f0 */
[----:B------:R-:W-:Y:S01]  /*9d40*/  IMAD.WIDE.U32 R6, R0, -0x326172a9, RZ ;  /* 0xcd9e8d5700067825 */ /* 0x000fe200078e00ff */
[----:B--2---:R-:W-:-:S04]  /*9d50*/  LOP3.LUT R0, R103, UR14, R114, 0x96, !PT ;  /* 0x0000000e67007c12 */ /* 0x004fc8000f8e9672 */
[----:B------:R-:W-:Y:S01]  /*9d60*/  LOP3.LUT R3, R7, UR12, R102, 0x96, !PT ;  /* 0x0000000c07037c12 */ /* 0x000fe2000f8e9666 */
[----:B------:R-:W-:-:S05]  /*9d70*/  IMAD.WIDE.U32 R8, R0, -0x2daee0ad, RZ ;  /* 0xd2511f5300087825 */ /* 0x000fca00078e00ff */
[----:B------:R-:W-:Y:S01]  /*9d80*/  LOP3.LUT R0, R9, UR11, R2, 0x96, !PT ;  /* 0x0000000b09007c12 */ /* 0x000fe2000f8e9602 */
[----:B------:R-:W-:-:S05]  /*9d90*/  IMAD.WIDE.U32 R2, R3, -0x2daee0ad, RZ ;  /* 0xd2511f5303027825 */ /* 0x000fca00078e00ff */
[----:B------:R-:W-:Y:S01]  /*9da0*/  LOP3.LUT R3, R3, UR9, R8, 0x96, !PT ;  /* 0x0000000903037c12 */ /* 0x000fe2000f8e9608 */
[----:B------:R-:W-:Y:S01]  /*9db0*/  IMAD.WIDE.U32 R8, R0, -0x326172a9, RZ ;  /* 0xcd9e8d5700087825 */ /* 0x000fe200078e00ff */
[----:B------:R-:W1:Y:S04]  /*9dc0*/  LDC.U8 R209, c[0x0][0x2d8] ;  /* 0x0000b600ffd17b82 */ /* 0x000e680000000000 */
[----:B------:R-:W-:-:S05]  /*9dd0*/  LOP3.LUT R0, R9, UR10, R6, 0x96, !PT ;  /* 0x0000000a09007c12 */ /* 0x000fca000f8e9606 */
[----:B------:R-:W-:-:S05]  /*9de0*/  IMAD.WIDE.U32 R16, R0, -0x2daee0ad, RZ ;  /* 0xd2511f5300107825 */ /* 0x000fca00078e00ff */
[----:B------:R-:W-:Y:S01]  /*9df0*/  LOP3.LUT R2, R17, UR7, R2, 0x96, !PT ;  /* 0x0000000711027c12 */ /* 0x000fe2000f8e9602 */
[----:B------:R-:W-:-:S04]  /*9e00*/  IMAD.WIDE.U32 R6, R3, -0x326172a9, RZ ;  /* 0xcd9e8d5703067825 */ /* 0x000fc800078e00ff */
[----:B------:R-:W-:-:S05]  /*9e10*/  IMAD.WIDE.U32 R2, R2, -0x326172a9, RZ ;  /* 0xcd9e8d5702027825 */ /* 0x000fca00078e00ff */
[----:B------:R-:W-:-:S04]  /*9e20*/  LOP3.LUT R0, R3, UR17, R6, 0x96, !PT ;  /* 0x0000001103007c12 */ /* 0x000fc8000f8e9606 */
[----:B------:R-:W-:-:S04]  /*9e30*/  LOP3.LUT R5, R0, 0xff, RZ, 0xc0, !PT ;  /* 0x000000ff00057812 */ /* 0x000fc800078ec0ff */
[----:B-1----:R-:W-:Y:S02]  /*9e40*/  ISETP.GE.U32.AND P6, PT, R209, R5, PT ;  /* 0x00000005d100720c */ /* 0x002fe40003fc6070 */
[----:B------:R-:W-:-:S04]  /*9e50*/  LOP3.LUT R5, R0, 0xffff, RZ, 0xc0, !PT ;  /* 0x0000ffff00057812 */ /* 0x000fc800078ec0ff */
[----:B------:R-:W-:Y:S02]  /*9e60*/  SHF.R.U32.HI R5, RZ, 0x8, R5 ;  /* 0x00000008ff057819 */ /* 0x000fe40000011605 */
[----:B------:R-:W-:Y:S02]  /*9e70*/  LOP3.LUT R11, R7, UR8, R8, 0x96, !PT ;  /* 0x00000008070b7c12 */ /* 0x000fe4000f8e9608 */
[----:B------:R-:W-:Y:S01]  /*9e80*/  LOP3.LUT R5, R5, 0xffff, RZ, 0xc0, !PT ;  /* 0x0000ffff05057812 */ /* 0x000fe200078ec0ff */
[----:B------:R-:W1:Y:S03]  /*9e90*/  MUFU.EX2 R7, R135 ;  /* 0x0000008700077308 */ /* 0x000e660000000800 */
[----:B------:R-:W-:Y:S02]  /*9ea0*/  ISETP.GE.U32.AND P4, PT, R209, R5, PT ;  /* 0x00000005d100720c */ /* 0x000fe40003f86070 */
[----:B------:R-:W-:-:S02]  /*9eb0*/  SHF.R.U32.HI R5, RZ, 0x18, R0 ;  /* 0x00000018ff057819 */ /* 0x000fc40000011600 */
[----:B------:R-:W-:Y:S01]  /*9ec0*/  SHF.R.U32.HI R0, RZ, 0x10, R0 ;  /* 0x00000010ff007819 */ /* 0x000fe20000011600 */
[----:B------:R-:W2:Y:S01]  /*9ed0*/  MUFU.EX2 R6, R136 ;  /* 0x0000008800067308 */ /* 0x000ea20000000800 */
[----:B------:R-:W-:Y:S02]  /*9ee0*/  ISETP.GE.U32.AND P2, PT, R209, R5, PT ;  /* 0x00000005d100720c */ /* 0x000fe40003f46070 */
[----:B------:R-:W-:-:S05]  /*9ef0*/  LOP3.LUT R0, R0, 0xff, RZ, 0xc0, !PT ;  /* 0x000000ff00007812 */ /* 0x000fca00078ec0ff */
[----:B------:R-:W4:Y:S01]  /*9f00*/  MUFU.EX2 R25, R25 ;  /* 0x0000001900197308 */ /* 0x000f220000000800 */
[----:B------:R-:W-:Y:S01]  /*9f10*/  ISETP.GE.U32.AND P3, PT, R209, R0, PT ;  /* 0x00000000d100720c */ /* 0x000fe20003f66070 */
[----:B-1----:R-:W-:-:S06]  /*9f20*/  FADD.FTZ R8, R7, R36 ;  /* 0x0000002407087221 */ /* 0x002fcc0000010000 */
[----:B------:R-:W1:Y:S01]  /*9f30*/  MUFU.EX2 R5, R10 ;  /* 0x0000000a00057308 */ /* 0x000e620000000800 */
[C---:B--2---:R-:W-:Y:S01]  /*9f40*/  FADD.FTZ R8, R6.reuse, R8 ;  /* 0x0000000806087221 */ /* 0x044fe20000010000 */
[----:B------:R-:W-:-:S06]  /*9f50*/  F2FP.BF16.PACK_AB R9, R6, R7 ;  /* 0x000000070609723e */ /* 0x000fcc00000010ff */
[----:B------:R-:W2:Y:S01]  /*9f60*/  MUFU.EX2 R0, R15 ;  /* 0x0000000f00007308 */ /* 0x000ea20000000800 */
[----:B----4-:R-:W-:-:S04]  /*9f70*/  F2FP.BF16.PACK_AB R6, R25, R23 ;  /* 0x000000171906723e */ /* 0x010fc800000010ff */
[C---:B------:R-:W-:Y:S01]  /*9f80*/  PRMT R20, R6.reuse, 0x7610, R20 ;  /* 0x0000761006147816 */ /* 0x040fe20000000014 */
[----:B-1----:R-:W-:Y:S01]  /*9f90*/  FADD.FTZ R7, R5, R14 ;  /* 0x0000000e05077221 */ /* 0x002fe20000010000 */
[----:B------:R-:W-:-:S03]  /*9fa0*/  PRMT R19, R6, 0x7632, R19 ;  /* 0x0000763206137816 */ /* 0x000fc60000000013 */
[----:B------:R-:W-:Y:S01]  /*9fb0*/  @!P3 HFMA2.BF16_V2 R26, -RZ.H0_H0, RZ.H0_H0, -R20.H0_H0 ;  /* 0x200000ffff1ab231 */ /* 0x000fe20000340914 */
[C---:B--2---:R-:W-:Y:S01]  /*9fc0*/  FADD.FTZ R80, R0.reuse, R7 ;  /* 0x0000000700507221 */ /* 0x044fe20000010000 */
[----:B------:R-:W-:Y:S02]  /*9fd0*/  F2FP.BF16.PACK_AB R48, R0, R5 ;  /* 0x000000050030723e */ /* 0x000fe400000010ff */
[----:B------:R-:W-:Y:S01]  /*9fe0*/  LOP3.LUT R0, R2, 0xff, RZ, 0xc0, !PT ;  /* 0x000000ff02007812 */ /* 0x000fe200078ec0ff */
[----:B------:R-:W1:Y:S01]  /*9ff0*/  MUFU.EX2 R5, R137 ;  /* 0x0000008900057308 */ /* 0x000e620000000800 */
[----:B------:R-:W-:Y:S02]  /*a000*/  PRMT R102, R20, 0x5410, R19 ;  /* 0x0000541014667816 */ /* 0x000fe40000000013 */
[----:B------:R-:W-:Y:S02]  /*a010*/  @!P3 PRMT R20, R26, 0x5410, RZ ;  /* 0x000054101a14b816 */ /* 0x000fe400000000ff */
[----:B------:R-:W-:-:S02]  /*a020*/  ISETP.GE.U32.AND P3, PT, R209, R0, PT ;  /* 0x00000000d100720c */ /* 0x000fc40003f66070 */
[C---:B------:R-:W-:Y:S01]  /*a030*/  PRMT R17, R37.reuse, 0x7632, R17 ;  /* 0x0000763225117816 */ /* 0x040fe20000000011 */
[----:B------:R-:W2:Y:S01]  /*a040*/  MUFU.EX2 R0, R172 ;  /* 0x000000ac00007308 */ /* 0x000ea20000000800 */
[----:B------:R-:W-:Y:S02]  /*a050*/  SHF.R.U32.HI R7, RZ, 0x10, R2 ;  /* 0x00000010ff077819 */ /* 0x000fe40000011602 */
[----:B------:R-:W-:Y:S01]  /*a060*/  LOP3.LUT R3, R2, 0xffff, RZ, 0xc0, !PT ;  /* 0x0000ffff02037812 */ /* 0x000fe200078ec0ff */
[----:B------:R-:W-:Y:S01]  /*a070*/  @!P4 HFMA2.BF16_V2 R35, -RZ.H0_H0, RZ.H0_H0, -R17.H0_H0 ;  /* 0x200000ffff23c231 */ /* 0x000fe20000340911 */
[----:B------:R-:W-:Y:S02]  /*a080*/  PRMT R18, R37, 0x7610, R18 ;  /* 0x0000761025127816 */ /* 0x000fe40000000012 */
[----:B------:R-:W-:Y:S02]  /*a090*/  SHF.R.U32.HI R6, RZ, 0x18, R2 ;  /* 0x00000018ff067819 */ /* 0x000fe40000011602 */
[----:B------:R-:W-:-:S02]  /*a0a0*/  LOP3.LUT R2, R7, 0xff, RZ, 0xc0, !PT ;  /* 0x000000ff07027812 */ /* 0x000fc400078ec0ff */
[----:B------:R-:W-:Y:S01]  /*a0b0*/  SHF.R.U32.HI R3, RZ, 0x8, R3 ;  /* 0x00000008ff037819 */ /* 0x000fe20000011603 */
[----:B------:R-:W-:Y:S01]  /*a0c0*/  @!P2 HFMA2.BF16_V2 R24, -RZ.H0_H0, RZ.H0_H0, -R19.H0_H0 ;  /* 0x200000ffff18a231 */ /* 0x000fe20000340913 */
[----:B------:R-:W-:Y:S02]  /*a0d0*/  PRMT R103, R18, 0x5410, R17 ;  /* 0x0000541012677816 */ /* 0x000fe40000000011 */
[----:B------:R-:W-:Y:S01]  /*a0e0*/  @!P4 PRMT R17, R35, 0x5410, RZ ;  /* 0x000054102311c816 */ /* 0x000fe200000000ff */
[----:B------:R-:W-:Y:S01]  /*a0f0*/  @!P6 HFMA2.BF16_V2 R34, -RZ.H0_H0, RZ.H0_H0, -R18.H0_H0 ;  /* 0x200000ffff22e231 */ /* 0x000fe20000340912 */
[----:B------:R-:W-:Y:S01]  /*a100*/  ISETP.GE.U32.AND P4, PT, R209, R2, PT ;  /* 0x00000002d100720c */ /* 0x000fe20003f86070 */
[----:B-1----:R-:W-:Y:S01]  /*a110*/  FADD.FTZ R2, R5, R8 ;  /* 0x0000000805027221 */ /* 0x002fe20000010000 */
[----:B------:R-:W-:Y:S02]  /*a120*/  LOP3.LUT R3, R3, 0xffff, RZ, 0xc0, !PT ;  /* 0x0000ffff03037812 */ /* 0x000fe400078ec0ff */
[----:B------:R-:W-:Y:S01]  /*a130*/  @!P2 PRMT R19, R24, 0x5410, RZ ;  /* 0x000054101813a816 */ /* 0x000fe200000000ff */
[----:B--2---:R-:W-:Y:S01]  /*a140*/  FADD.FTZ R8, R0, R2 ;  /* 0x0000000200087221 */ /* 0x004fe20000010000 */
[----:B------:R-:W-:Y:S01]  /*a150*/  ISETP.GE.U32.AND P2, PT, R209, R3, PT ;  /* 0x00000003d100720c */ /* 0x000fe20003f46070 */
[----:B------:R-:W-:Y:S01]  /*a160*/  IMAD.WIDE.U32 R2, R11, -0x2daee0ad, RZ ;  /* 0xd2511f530b027825 */ /* 0x000fe200078e00ff */
[----:B------:R-:W-:-:S02]  /*a170*/  @!P6 PRMT R18, R34, 0x5410, RZ ;  /* 0x000054102212e816 */ /* 0x000fc400000000ff */
[----:B------:R-:W-:Y:S02]  /*a180*/  ISETP.GE.U32.AND P6, PT, R209, R6, PT ;  /* 0x00000006d100720c */ /* 0x000fe40003fc6070 */
[----:B------:R-:W1:Y:S01]  /*a190*/  MUFU.EX2 R6, R173 ;  /* 0x000000ad00067308 */ /* 0x000e620000000800 */
[----:B------:R-:W-:Y:S02]  /*a1a0*/  F2FP.BF16.PACK_AB R10, R0, R5 ;  /* 0x00000005000a723e */ /* 0x000fe400000010ff */
[----:B------:R-:W-:Y:S02]  /*a1b0*/  LOP3.LUT R5, R3, UR16, R16, 0x96, !PT ;  /* 0x0000001003057c12 */ /* 0x000fe4000f8e9610 */
[C---:B------:R-:W-:Y:S02]  /*a1c0*/  PRMT R24, R9.reuse, 0x7610, R24 ;  /* 0x0000761009187816 */ /* 0x040fe40000000018 */
[----:B------:R-:W-:Y:S02]  /*a1d0*/  SHF.R.U32.HI R7, RZ, 0x10, R5 ;  /* 0x00000010ff077819 */ /* 0x000fe40000011605 */
[----:B------:R-:W-:Y:S01]  /*a1e0*/  PRMT R182, R9, 0x7632, R182 ;  /* 0x0000763209b67816 */ /* 0x000fe200000000b6 */
[----:B------:R-:W-:Y:S01]  /*a1f0*/  @!P3 HFMA2.BF16_V2 R53, -RZ.H0_H0, RZ.H0_H0, -R24.H0_H0 ;  /* 0x200000ffff35b231 */ /* 0x000fe20000340918 */
[----:B------:R-:W-:-:S02]  /*a200*/  LOP3.LUT R7, R7, 0xff, RZ, 0xc0, !PT ;  /* 0x000000ff07077812 */ /* 0x000fc400078ec0ff */
[----:B------:R-:W-:Y:S02]  /*a210*/  PRMT R98, R24, 0x5410, R182 ;  /* 0x0000541018627816 */ /* 0x000fe400000000b6 */
[----:B------:R-:W-:Y:S02]  /*a220*/  @!P3 PRMT R24, R53, 0x5410, RZ ;  /* 0x000054103518b816 */ /* 0x000fe400000000ff */
[----:B------:R-:W-:Y:S01]  /*a230*/  ISETP.GE.U32.AND P3, PT, R209, R7, PT ;  /* 0x00000007d100720c */ /* 0x000fe20003f66070 */
[----:B-1----:R-:W-:Y:S02]  /*a240*/  FADD.FTZ R7, R6, R8 ;  /* 0x0000000806077221 */ /* 0x002fe40000010000 */
[----:B------:R-:W2:Y:S01]  /*a250*/  LDL.LU.64 R8, [R1+0x70] ;  /* 0x0000700001087983 */ /* 0x000ea20000300a00 */
[----:B------:R-:W-:Y:S08]  /*a260*/  MUFU.EX2 R26, R68 ;  /* 0x00000044001a7308 */ /* 0x000ff00000000800 */
[----:B------:R1:W-:Y:S02]  /*a270*/  MUFU.EX2 R34, R69 ;  /* 0x0000004500227308 */ /* 0x0003e40000000800 */
[----:B-1----:R-:W4:Y:S06]  /*a280*/  LDL.LU.64 R68, [R1+0x78] ;  /* 0x0000780001447983 */ /* 0x002f2c0000300a00 */
[----:B------:R-:W1:Y:S01]  /*a290*/  MUFU.EX2 R0, R176 ;  /* 0x000000b000007308 */ /* 0x000e620000000800 */
[----:B------:R-:W-:Y:S01]  /*a2a0*/  IMAD.MOV.U32 R227, RZ, RZ, R211 ;  /* 0x000000ffffe37224 */ /* 0x000fe200078e00d3 */
[----:B------:R-:W-:-:S05]  /*a2b0*/  @!P2 HFMA2.BF16_V2 R54, -RZ.H0_H0, RZ.H0_H0, -R182.H0_H0 ;  /* 0x200000ffff36a231 */ /* 0x000fca00003409b6 */
[----:B------:R-:W-:Y:S01]  /*a2c0*/  @!P2 PRMT R182, R54, 0x5410, RZ ;  /* 0x0000541036b6a816 */ /* 0x000fe200000000ff */
[C---:B-1----:R-:W-:Y:S01]  /*a2d0*/  FADD.FTZ R211, R0.reuse, R7 ;  /* 0x0000000700d37221 */ /* 0x042fe20000010000 */
[----:B------:R-:W-:Y:S02]  /*a2e0*/  F2FP.BF16.PACK_AB R36, R0, R6 ;  /* 0x000000060024723e */ /* 0x000fe400000010ff */
[----:B------:R-:W-:Y:S02]  /*a2f0*/  LOP3.LUT R0, R5, 0xff, RZ, 0xc0, !PT ;  /* 0x000000ff05007812 */ /* 0x000fe400078ec0ff */
[----:B------:R-:W-:Y:S02]  /*a300*/  FSEL R6, R242, RZ, P5 ;  /* 0x000000fff2067208 */ /* 0x000fe40002800000 */
[----:B------:R-:W-:Y:S02]  /*a310*/  ISETP.GE.U32.AND P5, PT, R209, R0, PT ;  /* 0x00000000d100720c */ /* 0x000fe40003fa6070 */
[----:B------:R-:W-:Y:S01]  /*a320*/  SHF.R.U32.HI R0, RZ, 0x18, R5 ;  /* 0x00000018ff007819 */ /* 0x000fe20000011605 */
[----:B------:R-:W-:-:S03]  /*a330*/  FADD.FTZ R6, R133, -R6 ;  /* 0x8000000685067221 */ /* 0x000fc60000010000 */
[----:B------:R-:W-:Y:S01]  /*a340*/  ISETP.GE.U32.AND P2, PT, R209, R0, PT ;  /* 0x00000000d100720c */ /* 0x000fe20003f46070 */
[----:B------:R-:W-:Y:S01]  /*a350*/  FMUL.FTZ R0, R6, c[0x0][0x23c] ;  /* 0x00008f0006007a20 */ /* 0x000fe20000410000 */
[----:B------:R-:W-:Y:S08]  /*a360*/  MUFU.EX2 R22, R27 ;  /* 0x0000001b00167308 */ /* 0x000ff00000000800 */
[----:B------:R-:W1:Y:S08]  /*a370*/  MUFU.EX2 R0, R0 ;  /* 0x0000000000007308 */ /* 0x000e700000000800 */
[----:B------:R-:W-:Y:S08]  /*a380*/  MUFU.EX2 R27, R81 ;  /* 0x00000051001b7308 */ /* 0x000ff00000000800 */
[----:B------:R-:W1:Y:S01]  /*a390*/  MUFU.EX2 R35, R84 ;  /* 0x0000005400237308 */ /* 0x000e620000000800 */
[----:B------:R-:W-:Y:S01]  /*a3a0*/  F2FP.BF16.PACK_AB R6, R34, R26 ;  /* 0x0000001a2206723e */ /* 0x000fe200000010ff */
[----:B------:R-:W-:Y:S01]  /*a3b0*/  IMAD.MOV.U32 R207, RZ, RZ, R130 ;  /* 0x000000ffffcf7224 */ /* 0x000fe200078e0082 */
[----:B---3--:R-:W-:Y:S01]  /*a3c0*/  LOP3.LUT R14, R115, UR15, R118, 0x96, !PT ;  /* 0x0000000f730e7c12 */ /* 0x008fe2000f8e9676 */
[----:B------:R-:W-:Y:S01]  /*a3d0*/  IMAD.MOV.U32 R187, RZ, RZ, R131 ;  /* 0x000000ffffbb7224 */ /* 0x000fe200078e0083 */
[----:B------:R-:W-:Y:S01]  /*a3e0*/  PRMT R180, R6, 0x7632, R180 ;  /* 0x0000763206b47816 */ /* 0x000fe200000000b4 */
[----:B------:R-:W-:Y:S01]  /*a3f0*/  IMAD.MOV.U32 R226, RZ, RZ, R117 ;  /* 0x000000ffffe27224 */ /* 0x000fe200078e0075 */
[----:B------:R-:W-:Y:S01]  /*a400*/  PRMT R179, R10, 0x7610, R179 ;  /* 0x000076100ab37816 */ /* 0x000fe200000000b3 */
        /* <DEDUP_REMOVED lines=9> */
[-C--:B-1----:R-:W-:Y:S02]  /*a4a0*/  FFMA.FTZ R37, R208, R0.reuse, R22 ;  /* 0x00000000d0257223 */ /* 0x082fe40000010016 */
        /* <DEDUP_REMOVED lines=32> */
[----:B------:R-:W-:Y:S01]  /*a6b0*/  F2FP.BF16.PACK_AB R0, R35, R27 ;  /* 0x0000001b2300723e */ /* 0x000fe200000010ff */
[----:B------:R-:W-:Y:S01]  /*a6c0*/  @!P6 HFMA2.BF16_V2 R45, -RZ.H0_H0, RZ.H0_H0, -R180.H0_H0 ;  /* 0x200000ffff2de231 */ /* 0x000fe200003409b4 */
[----:B------:R-:W-:Y:S01]  /*a6d0*/  PRMT R181, R6, 0x7610, R181 ;  /* 0x0000761006b57816 */ /* 0x000fe200000000b5 */
[----:B------:R-:W-:Y:S01]  /*a6e0*/  @!P5 HFMA2.BF16_V2 R44, -RZ.H0_H0, RZ.H0_H0, -R179.H0_H0 ;  /* 0x200000ffff2cd231 */ /* 0x000fe200003409b3 */
[----:B------:R-:W-:Y:S01]  /*a6f0*/  PRMT R178, R10, 0x7632, R178 ;  /* 0x000076320ab27816 */ /* 0x000fe200000000b2 */
[----:B------:R-:W-:Y:S01]  /*a700*/  IMAD.WIDE.U32 R6, R14, -0x2daee0ad, RZ ;  /* 0xd2511f530e067825 */ /* 0x000fe200078e00ff */
[----:B------:R-:W-:-:S02]  /*a710*/  PRMT R177, R0, 0x7610, R177 ;  /* 0x0000761000b17816 */ /* 0x000fc400000000b1 */
[----:B------:R-:W-:Y:S02]  /*a720*/  PRMT R176, R0, 0x7632, R176 ;  /* 0x0000763200b07816 */ /* 0x000fe400000000b0 */
[----:B------:R-:W-:Y:S02]  /*a730*/  PRMT R53, R181, 0x5410, R180 ;  /* 0x00005410b5357816 */ /* 0x000fe400000000b4 */
[C---:B------:R-:W-:Y:S02]  /*a740*/  LOP3.LUT R0, R2.reuse, 0xff, RZ, 0xc0, !PT ;  /* 0x000000ff02007812 */ /* 0x040fe400078ec0ff */
[----:B------:R-:W-:Y:S02]  /*a750*/  LOP3.LUT R21, R2, 0xffff, RZ, 0xc0, !PT ;  /* 0x0000ffff02157812 */ /* 0x000fe400078ec0ff */
[--C-:B------:R-:W-:Y:S02]  /*a760*/  SHF.R.U32.HI R23, RZ, 0x10, R2.reuse ;  /* 0x00000010ff177819 */ /* 0x100fe40000011602 */
[----:B------:R-:W-:-:S02]  /*a770*/  SHF.R.U32.HI R16, RZ, 0x18, R2 ;  /* 0x00000018ff107819 */ /* 0x000fc40000011602 */
[----:B------:R-:W-:Y:S02]  /*a780*/  @!P6 PRMT R180, R45, 0x5410, RZ ;  /* 0x000054102db4e816 */ /* 0x000fe400000000ff */
[----:B------:R-:W-:Y:S02]  /*a790*/  PRMT R45, R179, 0x5410, R178 ;  /* 0x00005410b32d7816 */ /* 0x000fe400000000b2 */
[----:B------:R-:W-:Y:S02]  /*a7a0*/  @!P5 PRMT R179, R44, 0x5410, RZ ;  /* 0x000054102cb3d816 */ /* 0x000fe400000000ff */
[----:B------:R-:W-:Y:S02]  /*a7b0*/  ISETP.GE.U32.AND P5, PT, R209, R0, PT ;  /* 0x00000000d100720c */ /* 0x000fe40003fa6070 */
[----:B------:R-:W-:Y:S01]  /*a7c0*/  LOP3.LUT R5, R5, 0xffff, RZ, 0xc0, !PT ;  /* 0x0000ffff05057812 */ /* 0x000fe200078ec0ff */
[----:B------:R-:W-:-:S03]  /*a7d0*/  @!P4 HFMA2.BF16_V2 R67, -RZ.H0_H0, RZ.H0_H0, -R181.H0_H0 ;  /* 0x200000ffff43c231 */ /* 0x000fc600003409b5 */
[----:B------:R-:W-:-:S04]  /*a7e0*/  SHF.R.U32.HI R5, RZ, 0x8, R5 ;  /* 0x00000008ff057819 */ /* 0x000fc80000011605 */
[----:B------:R-:W-:Y:S02]  /*a7f0*/  LOP3.LUT R5, R5, 0xffff, RZ, 0xc0, !PT ;  /* 0x0000ffff05057812 */ /* 0x000fe400078ec0ff */
[----:B------:R-:W-:Y:S02]  /*a800*/  @!P4 PRMT R181, R67, 0x5410, RZ ;  /* 0x0000541043b5c816 */ /* 0x000fe400000000ff */
[----:B------:R-:W-:Y:S01]  /*a810*/  ISETP.GE.U32.AND P4, PT, R209, R5, PT ;  /* 0x00000005d100720c */ /* 0x000fe20003f86070 */
[----:B------:R-:W-:Y:S01]  /*a820*/  IMAD.MOV.U32 R54, RZ, RZ, R248 ;  /* 0x000000ffff367224 */ /* 0x000fe200078e00f8 */
[----:B------:R-:W-:Y:S01]  /*a830*/  @!P2 HFMA2.BF16_V2 R49, -RZ.H0_H0, RZ.H0_H0, -R176.H0_H0 ;  /* 0x200000ffff31a231 */ /* 0x000fe200003409b0 */
[----:B------:R1:W-:Y:S01]  /*a840*/  MUFU.EX2 R248, R112 ;  /* 0x0000007000f87308 */ /* 0x0003e20000000800 */
[----:B------:R-:W-:-:S03]  /*a850*/  PRMT R44, R177, 0x5410, R176 ;  /* 0x00005410b12c7816 */ /* 0x000fc600000000b0 */
[----:B------:R-:W-:Y:S01]  /*a860*/  @!P2 PRMT R176, R49, 0x5410, RZ ;  /* 0x0000541031b0a816 */ /* 0x000fe200000000ff */
[----:B-1----:R-:W1:Y:S05]  /*a870*/  LDC.U8 R112, c[0x0][0x2d8] ;  /* 0x0000b600ff707b82 */ /* 0x002e6a0000000000 */
[----:B------:R-:W-:Y:S01]  /*a880*/  @!P4 HFMA2.BF16_V2 R51, -RZ.H0_H0, RZ.H0_H0, -R178.H0_H0 ;  /* 0x200000ffff33c231 */ /* 0x000fe200003409b2 */
[----:B------:R-:W-:Y:S01]  /*a890*/  PRMT R175, R36, 0x7610, R175 ;  /* 0x0000761024af7816 */ /* 0x000fe200000000af */
[----:B------:R-:W-:-:S03]  /*a8a0*/  IMAD.MOV.U32 R93, RZ, RZ, R207 ;  /* 0x000000ffff5d7224 */ /* 0x000fc600078e00cf */
[----:B------:R-:W-:Y:S01]  /*a8b0*/  @!P4 PRMT R178, R51, 0x5410, RZ ;  /* 0x0000541033b2c816 */ /* 0x000fe200000000ff */
[----:B------:R-:W-:Y:S01]  /*a8c0*/  IMAD.MOV.U32 R51, RZ, RZ, R231 ;  /* 0x000000ffff337224 */ /* 0x000fe200078e00e7 */
[----:B------:R-:W-:Y:S01]  /*a8d0*/  @!P5 HFMA2.BF16_V2 R38, -RZ.H0_H0, RZ.H0_H0, -R175.H0_H0 ;  /* 0x200000ffff26d231 */ /* 0x000fe200003409af */
[----:B------:R-:W-:Y:S01]  /*a8e0*/  PRMT R174, R36, 0x7632, R174 ;  /* 0x0000763224ae7816 */ /* 0x000fe200000000ae */
[----:B------:R-:W-:Y:S01]  /*a8f0*/  FMUL.FTZ R231, R79, R4 ;  /* 0x000000044fe77220 */ /* 0x000fe20000410000 */
[----:B--2---:R-:W-:-:S05]  /*a900*/  LOP3.LUT R2, R9, UR14, R114, 0x96, !PT ;  /* 0x0000000e09027c12 */ /* 0x004fca000f8e9672 */
[----:B------:R-:W-:-:S05]  /*a910*/  IMAD.WIDE.U32 R2, R2, -0x2daee0ad, RZ ;  /* 0xd2511f5302027825 */ /* 0x000fca00078e00ff */
[----:B------:R-:W-:Y:S02]  /*a920*/  LOP3.LUT R3, R3, UR11, R6, 0x96, !PT ;  /* 0x0000000b03037c12 */ /* 0x000fe4000f8e9606 */
[----:B----4-:R-:W-:-:S05]  /*a930*/  LOP3.LUT R0, R7, UR13, R68, 0x96, !PT ;  /* 0x0000000d07007c12 */ /* 0x010fca000f8e9644 */
[----:B------:R-:W-:-:S04]  /*a940*/  IMAD.WIDE.U32 R10, R0, -0x326172a9, RZ ;  /* 0xcd9e8d57000a7825 */ /* 0x000fc800078e00ff */
[----:B------:R-:W-:Y:S01]  /*a950*/  IMAD.WIDE.U32 R6, R3, -0x326172a9, RZ ;  /* 0xcd9e8d5703067825 */ /* 0x000fe200078e00ff */
[----:B------:R-:W-:-:S05]  /*a960*/  LOP3.LUT R0, R11, UR12, R8, 0x96, !PT ;  /* 0x0000000c0b007c12 */ /* 0x000fca000f8e9608 */
[----:B------:R-:W-:Y:S01]  /*a970*/  IMAD.WIDE.U32 R8, R0, -0x2daee0ad, RZ ;  /* 0xd2511f5300087825 */ /* 0x000fe200078e00ff */
[----:B------:R-:W-:-:S05]  /*a980*/  LOP3.LUT R0, R7, UR10, R10, 0x96, !PT ;  /* 0x0000000a07007c12 */ /* 0x000fca000f8e960a */
[----:B------:R-:W-:Y:S01]  /*a990*/  IMAD.WIDE.U32 R14, R0, -0x2daee0ad, RZ ;  /* 0xd2511f53000e7825 */ /* 0x000fe200078e00ff */
[----:B------:R-:W-:-:S04]  /*a9a0*/  LOP3.LUT R5, R9, UR9, R2, 0x96, !PT ;  /* 0x0000000909057c12 */ /* 0x000fc8000f8e9602 */
[----:B------:R-:W-:-:S05]  /*a9b0*/  LOP3.LUT R2, R15, UR7, R8, 0x96, !PT ;  /* 0x000000070f027c12 */ /* 0x000fca000f8e9608 */
[----:B------:R-:W-:-:S05]  /*a9c0*/  IMAD.WIDE.U32 R2, R2, -0x326172a9, RZ ;  /* 0xcd9e8d5702027825 */ /* 0x000fca00078e00ff */
[----:B------:R-:W-:-:S04]  /*a9d0*/  LOP3.LUT R0, R2, 0xff, RZ, 0xc0, !PT ;  /* 0x000000ff02007812 */ /* 0x000fc800078ec0ff */
[----:B------:R-:W-:Y:S02]  /*a9e0*/  ISETP.GE.U32.AND P2, PT, R209, R0, PT ;  /* 0x00000000d100720c */ /* 0x000fe40003f46070 */
[----:B------:R-:W-:Y:S01]  /*a9f0*/  SHF.R.U32.HI R0, RZ, 0x8, R21 ;  /* 0x00000008ff007819 */ /* 0x000fe20000011615 */
[----:B------:R-:W-:Y:S02]  /*aa00*/  FADD.FTZ R11, R25, R97 ;  /* 0x00000061190b7221 */ /* 0x000fe40000010000 */
[----:B------:R-:W2:Y:S01]  /*aa10*/  LDL.LU R25, [R1+0x88] ;  /* 0x0000880001197983 */ /* 0x000ea20000300800 */
[----:B------:R-:W-:Y:S01]  /*aa20*/  LOP3.LUT R0, R0, 0xffff, RZ, 0xc0, !PT ;  /* 0x0000ffff00007812 */ /* 0x000fe200078ec0ff */
[----:B------:R-:W-:-:S03]  /*aa30*/  IMAD.WIDE.U32 R8, R5, -0x326172a9, RZ ;  /* 0xcd9e8d5705087825 */ /* 0x000fc600078e00ff */
[----:B------:R-:W-:Y:S01]  /*aa40*/  ISETP.GE.U32.AND P4, PT, R209, R0, PT ;  /* 0x00000000d100720c */ /* 0x000fe20003f86070 */
[----:B------:R-:W-:Y:S02]  /*aa50*/  IMAD.MOV.U32 R68, RZ, RZ, R243 ;  /* 0x000000ffff447224 */ /* 0x000fe400078e00f3 */
[----:B------:R3:W4:Y:S01]  /*aa60*/  MUFU.EX2 R243, R113 ;  /* 0x0000007100f37308 */ /* 0x0007220000000800 */
[----:B------:R-:W-:Y:S01]  /*aa70*/  LOP3.LUT R8, R3, UR17, R8, 0x96, !PT ;  /* 0x0000001103087c12 */ /* 0x000fe2000f8e9608 */
[----:B------:R-:W-:Y:S01]  /*aa80*/  IMAD.MOV.U32 R79, RZ, RZ, R93 ;  /* 0x000000ffff4f7224 */ /* 0x000fe200078e005d */
[----:B------:R-:W-:Y:S01]  /*aa90*/  LOP3.LUT R0, R23, 0xff, RZ, 0xc0, !PT ;  /* 0x000000ff17007812 */ /* 0x000fe200078ec0ff */
[----:B------:R-:W-:Y:S01]  /*aaa0*/  IMAD.MOV.U32 R93, RZ, RZ, R130 ;  /* 0x000000ffff5d7224 */ /* 0x000fe200078e0082 */
[----:B------:R-:W-:Y:S02]  /*aab0*/  LOP3.LUT R3, R2, 0xffff, RZ, 0xc0, !PT ;  /* 0x0000ffff02037812 */ /* 0x000fe400078ec0ff */
[----:B------:R-:W-:-:S02]  /*aac0*/  PRMT R23, R175, 0x5410, R174 ;  /* 0x00005410af177816 */ /* 0x000fc400000000ae */
[----:B------:R-:W-:Y:S02]  /*aad0*/  @!P5 PRMT R175, R38, 0x5410, RZ ;  /* 0x0000541026afd816 */ /* 0x000fe400000000ff */
[----:B-1----:R-:W-:Y:S02]  /*aae0*/  ISETP.GE.U32.AND P5, PT, R112, R0, PT ;  /* 0x000000007000720c */ /* 0x002fe40003fa6070 */
[----:B------:R-:W-:Y:S01]  /*aaf0*/  SHF.R.U32.HI R0, RZ, 0x8, R3 ;  /* 0x00000008ff007819 */ /* 0x000fe20000011603 */
[----:B---3--:R-:W-:Y:S02]  /*ab00*/  IMAD.MOV.U32 R113, RZ, RZ, R79 ;  /* 0x000000ffff717224 */ /* 0x008fe400078e004f */
[----:B------:R-:W-:Y:S01]  /*ab10*/  IMAD.MOV.U32 R79, RZ, RZ, R93 ;  /* 0x000000ffff4f7224 */ /* 0x000fe200078e005d */
[----:B------:R-:W-:Y:S01]  /*ab20*/  @!P4 HFMA2.BF16_V2 R39, -RZ.H0_H0, RZ.H0_H0, -R174.H0_H0 ;  /* 0x200000ffff27c231 */ /* 0x000fe200003409ae */
[----:B------:R-:W-:Y:S02]  /*ab30*/  IMAD.MOV.U32 R93, RZ, RZ, R250 ;  /* 0x000000ffff5d7224 */ /* 0x000fe400078e00fa */
[----:B------:R-:W3:Y:S01]  /*ab40*/  LDL R250, [R1+0xa8] ;  /* 0x0000a80001fa7983 */ /* 0x000ee20000100800 */
[----:B------:R-:W-:-:S02]  /*ab50*/  LOP3.LUT R0, R0, 0xffff, RZ, 0xc0, !PT ;  /* 0x0000ffff00007812 */ /* 0x000fc400078ec0ff */
[----:B------:R-:W-:Y:S02]  /*ab60*/  @!P4 PRMT R174, R39, 0x5410, RZ ;  /* 0x0000541027aec816 */ /* 0x000fe400000000ff */
[----:B------:R-:W-:Y:S02]  /*ab70*/  ISETP.GE.U32.AND P4, PT, R112, R0, PT ;  /* 0x000000007000720c */ /* 0x000fe40003f86070 */
[----:B----4-:R-:W-:Y:S01]  /*ab80*/  F2FP.BF16.PACK_AB R0, R243, R248 ;  /* 0x000000f8f300723e */ /* 0x010fe200000010ff */
[----:B------:R-:W-:Y:S01]  /*ab90*/  @!P3 HFMA2.BF16_V2 R50, -RZ.H0_H0, RZ.H0_H0, -R177.H0_H0 ;  /* 0x200000ffff32b231 */ /* 0x000fe200003409b1 */
[----:B------:R-:W-:Y:S02]  /*aba0*/  LOP3.LUT R9, R9, UR8, R6, 0x96, !PT ;  /* 0x0000000809097c12 */ /* 0x000fe4000f8e9606 */
[----:B------:R-:W-:Y:S02]  /*abb0*/  PRMT R173, R0, 0x7610, R173 ;  /* 0x0000761000ad7816 */ /* 0x000fe400000000ad */
[----:B------:R-:W-:-:S02]  /*abc0*/  SHF.R.U32.HI R6, RZ, 0x10, R2 ;  /* 0x00000010ff067819 */ /* 0x000fc40000011602 */
[----:B------:R-:W-:Y:S01]  /*abd0*/  SHF.R.U32.HI R2, RZ, 0x18, R2 ;  /* 0x00000018ff027819 */ /* 0x000fe20000011602 */
[----:B------:R-:W-:Y:S01]  /*abe0*/  @!P5 HFMA2.BF16_V2 R40, -RZ.H0_H0, RZ.H0_H0, -R173.H0_H0 ;  /* 0x200000ffff28d231 */ /* 0x000fe200003409ad */
[----:B------:R-:W-:Y:S02]  /*abf0*/  @!P3 PRMT R177, R50, 0x5410, RZ ;  /* 0x0000541032b1b816 */ /* 0x000fe400000000ff */
[C---:B------:R-:W-:Y:S02]  /*ac00*/  ISETP.GE.U32.AND P3, PT, R209.reuse, R16, PT ;  /* 0x00000010d100720c */ /* 0x040fe40003f66070 */
[----:B------:R-:W-:Y:S02]  /*ac10*/  PRMT R172, R0, 0x7632, R172 ;  /* 0x0000763200ac7816 */ /* 0x000fe400000000ac */
[----:B------:R-:W-:Y:S02]  /*ac20*/  ISETP.GE.U32.AND P6, PT, R209, R2, PT ;  /* 0x00000002d100720c */ /* 0x000fe40003fc6070 */
[----:B------:R-:W-:Y:S01]  /*ac30*/  LOP3.LUT R2, R8, 0xff, RZ, 0xc0, !PT ;  /* 0x000000ff08027812 */ /* 0x000fe200078ec0ff */
[----:B------:R-:W1:Y:S01]  /*ac40*/  MUFU.EX2 R0, R64 ;  /* 0x0000004000007308 */ /* 0x000e620000000800 */
[----:B------:R-:W-:-:S02]  /*ac50*/  PRMT R36, R173, 0x5410, R172 ;  /* 0x00005410ad247816 */ /* 0x000fc400000000ac */
[----:B------:R-:W-:Y:S02]  /*ac60*/  @!P5 PRMT R173, R40, 0x5410, RZ ;  /* 0x0000541028add816 */ /* 0x000fe400000000ff */
[----:B------:R-:W-:Y:S02]  /*ac70*/  ISETP.GE.U32.AND P5, PT, R112, R2, PT ;  /* 0x000000027000720c */ /* 0x000fe40003fa6070 */
[----:B------:R-:W-:Y:S01]  /*ac80*/  LOP3.LUT R2, R8, 0xffff, RZ, 0xc0, !PT ;  /* 0x0000ffff08027812 */ /* 0x000fe200078ec0ff */
[----:B------:R-:W-:-:S03]  /*ac90*/  @!P3 HFMA2.BF16_V2 R41, -RZ.H0_H0, RZ.H0_H0, -R172.H0_H0 ;  /* 0x200000ffff29b231 */ /* 0x000fc600003409ac */
[----:B------:R-:W-:Y:S01]  /*aca0*/  SHF.R.U32.HI R2, RZ, 0x8, R2 ;  /* 0x00000008ff027819 */ /* 0x000fe20000011602 */
[----:B------:R-:W-:Y:S03]  /*acb0*/  MUFU.EX2 R5, R65 ;  /* 0x0000004100057308 */ /* 0x000fe60000000800 */
[----:B------:R-:W-:Y:S02]  /*acc0*/  LOP3.LUT R2, R2, 0xffff, RZ, 0xc0, !PT ;  /* 0x0000ffff02027812 */ /* 0x000fe400078ec0ff */
[----:B------:R-:W-:-:S03]  /*acd0*/  @!P3 PRMT R172, R41, 0x5410, RZ ;  /* 0x0000541029acb816 */ /* 0x000fc600000000ff */
[----:B------:R-:W4:Y:S01]  /*ace0*/  MUFU.EX2 R7, R66 ;  /* 0x0000004200077308 */ /* 0x000f220000000800 */
[----:B------:R-:W-:Y:S01]  /*acf0*/  ISETP.GE.U32.AND P3, PT, R112, R2, PT ;  /* 0x000000027000720c */ /* 0x000fe20003f66070 */
[----:B------:R-:W-:Y:S01]  /*ad00*/  IMAD.MOV.U32 R81, RZ, RZ, R205 ;  /* 0x000000ffff517224 */ /* 0x000fe200078e00cd */
[----:B-1----:R-:W-:Y:S01]  /*ad10*/  F2FP.BF16.PACK_AB R2, R0, R22 ;  /* 0x000000160002723e */ /* 0x002fe200000010ff */
        /* <DEDUP_REMOVED lines=46> */
[----:B------:R-:W-:-:S02]  /*b000*/  PRMT R4, R2, 0x7610, R4 ;  /* 0x0000761002047816 */ /* 0x000fc40000000004 */
[----:B------:R-:W-:-:S03]  /*b010*/  PRMT R16, R2, 0x7632, R16 ;  /* 0x0000763202107816 */ /* 0x000fc60000000010 */
[----:B------:R-:W-:Y:S01]  /*b020*/  @!P5 HFMA2.BF16_V2 R42, -RZ.H0_H0, RZ.H0_H0, -R4.H0_H0 ;  /* 0x200000ffff2ad231 */ /* 0x000fe20000340904 */
[----:B------:R-:W-:Y:S02]  /*b030*/  LOP3.LUT R2, R6, 0xff, RZ, 0xc0, !PT ;  /* 0x000000ff06027812 */ /* 0x000fe400078ec0ff */
[----:B----4-:R-:W-:Y:S02]  /*b040*/  F2FP.BF16.PACK_AB R6, R7, R5 ;  /* 0x000000050706723e */ /* 0x010fe400000010ff */
[----:B------:R-:W-:Y:S02]  /*b050*/  PRMT R38, R4, 0x5410, R16 ;  /* 0x0000541004267816 */ /* 0x000fe40000000010 */
[----:B------:R-:W-:Y:S02]  /*b060*/  @!P5 PRMT R4, R42, 0x5410, RZ ;  /* 0x000054102a04d816 */ /* 0x000fe400000000ff */
[----:B------:R-:W-:Y:S01]  /*b070*/  ISETP.GE.U32.AND P5, PT, R112, R2, PT ;  /* 0x000000027000720c */ /* 0x000fe20003fa6070 */
[----:B------:R-:W-:Y:S01]  /*b080*/  IMAD.WIDE.U32 R2, R9, -0x2daee0ad, RZ ;  /* 0xd2511f5309027825 */ /* 0x000fe200078e00ff */
[----:B------:R-:W-:-:S02]  /*b090*/  PRMT R139, R6, 0x7610, R139 ;  /* 0x00007610068b7816 */ /* 0x000fc4000000008b */
[----:B------:R-:W-:Y:S01]  /*b0a0*/  PRMT R138, R6, 0x7632, R138 ;  /* 0x00007632068a7816 */ /* 0x000fe2000000008a */
[----:B------:R-:W-:Y:S01]  /*b0b0*/  FADD.FTZ R10, R0, R37 ;  /* 0x00000025000a7221 */ /* 0x000fe20000010000 */
[----:B------:R-:W-:Y:S01]  /*b0c0*/  LOP3.LUT R0, R3, UR16, R14, 0x96, !PT ;  /* 0x0000001003007c12 */ /* 0x000fe2000f8e960e */
[----:B------:R-:W-:Y:S01]  /*b0d0*/  @!P2 HFMA2.BF16_V2 R47, -RZ.H0_H0, RZ.H0_H0, -R139.H0_H0 ;  /* 0x200000ffff2fa231 */ /* 0x000fe2000034098b */
[C---:B------:R-:W-:Y:S02]  /*b0e0*/  LOP3.LUT R9, R2.reuse, 0xff, RZ, 0xc0, !PT ;  /* 0x000000ff02097812 */ /* 0x040fe400078ec0ff */
[----:B------:R-:W-:Y:S02]  /*b0f0*/  LOP3.LUT R3, R2, 0xffff, RZ, 0xc0, !PT ;  /* 0x0000ffff02037812 */ /* 0x000fe400078ec0ff */
[--C-:B------:R-:W-:Y:S02]  /*b100*/  SHF.R.U32.HI R14, RZ, 0x10, R2.reuse ;  /* 0x00000010ff0e7819 */ /* 0x100fe40000011602 */
[----:B------:R-:W-:-:S02]  /*b110*/  SHF.R.U32.HI R2, RZ, 0x18, R2 ;  /* 0x00000018ff027819 */ /* 0x000fc40000011602 */
[----:B------:R-:W-:Y:S02]  /*b120*/  PRMT R37, R139, 0x5410, R138 ;  /* 0x000054108b257816 */ /* 0x000fe4000000008a */
[----:B------:R-:W-:Y:S02]  /*b130*/  @!P2 PRMT R139, R47, 0x5410, RZ ;  /* 0x000054102f8ba816 */ /* 0x000fe400000000ff */
[----:B------:R-:W-:Y:S02]  /*b140*/  ISETP.GE.U32.AND P2, PT, R112, R2, PT ;  /* 0x000000027000720c */ /* 0x000fe40003f46070 */
[----:B------:R-:W-:Y:S01]  /*b150*/  SHF.R.U32.HI R2, RZ, 0x8, R3 ;  /* 0x00000008ff027819 */ /* 0x000fe20000011603 */
[----:B------:R-:W-:Y:S01]  /*b160*/  @!P4 HFMA2.BF16_V2 R46, -RZ.H0_H0, RZ.H0_H0, -R138.H0_H0 ;  /* 0x200000ffff2ec231 */ /* 0x000fe2000034098a */
[----:B------:R-:W-:Y:S02]  /*b170*/  PRMT R137, R48, 0x7610, R137 ;  /* 0x0000761030897816 */ /* 0x000fe40000000089 */
[----:B------:R-:W-:-:S02]  /*b180*/  LOP3.LUT R2, R2, 0xffff, RZ, 0xc0, !PT ;  /* 0x0000ffff02027812 */ /* 0x000fc400078ec0ff */
[----:B------:R-:W-:Y:S01]  /*b190*/  @!P4 PRMT R138, R46, 0x5410, RZ ;  /* 0x000054102e8ac816 */ /* 0x000fe200000000ff */
[----:B------:R-:W-:Y:S01]  /*b1a0*/  @!P5 HFMA2.BF16_V2 R52, -RZ.H0_H0, RZ.H0_H0, -R137.H0_H0 ;  /* 0x200000ffff34d231 */ /* 0x000fe20000340989 */
[----:B------:R-:W-:Y:S02]  /*b1b0*/  PRMT R136, R48, 0x7632, R136 ;  /* 0x0000763230887816 */ /* 0x000fe40000000088 */
[----:B------:R-:W-:Y:S01]  /*b1c0*/  ISETP.GE.U32.AND P4, PT, R112, R2, PT ;  /* 0x000000027000720c */ /* 0x000fe20003f86070 */
[----:B------:R-:W-:Y:S01]  /*b1d0*/  IMAD.MOV.U32 R94, RZ, RZ, R210 ;  /* 0x000000ffff5e7224 */ /* 0x000fe200078e00d2 */
[----:B------:R-:W-:Y:S01]  /*b1e0*/  LOP3.LUT R2, R0, 0xff, RZ, 0xc0, !PT ;  /* 0x000000ff00027812 */ /* 0x000fe200078ec0ff */
[----:B------:R-:W-:Y:S01]  /*b1f0*/  MUFU.EX2 R6, R82 ;  /* 0x0000005200067308 */ /* 0x000fe20000000800 */
[----:B------:R-:W-:Y:S02]  /*b200*/  PRMT R22, R137, 0x5410, R136 ;  /* 0x0000541089167816 */ /* 0x000fe40000000088 */
[----:B------:R-:W-:-:S02]  /*b210*/  @!P5 PRMT R137, R52, 0x5410, RZ ;  /* 0x000054103489d816 */ /* 0x000fc400000000ff */
[----:B------:R-:W-:-:S03]  /*b220*/  ISETP.GE.U32.AND P5, PT, R112, R2, PT ;  /* 0x000000027000720c */ /* 0x000fc60003fa6070 */
[----:B------:R-:W1:Y:S01]  /*b230*/  MUFU.EX2 R210, R83 ;  /* 0x0000005300d27308 */ /* 0x000e620000000800 */
[----:B------:R-:W-:Y:S01]  /*b240*/  LOP3.LUT R2, R0, 0xffff, RZ, 0xc0, !PT ;  /* 0x0000ffff00027812 */ /* 0x000fe200078ec0ff */
[----:B------:R-:W-:-:S03]  /*b250*/  @!P6 HFMA2.BF16_V2 R55, -RZ.H0_H0, RZ.H0_H0, -R136.H0_H0 ;  /* 0x200000ffff37e231 */ /* 0x000fc60000340988 */
[----:B------:R-:W-:-:S04]  /*b260*/  SHF.R.U32.HI R2, RZ, 0x8, R2 ;  /* 0x00000008ff027819 */ /* 0x000fc80000011602 */
[----:B------:R-:W-:Y:S02]  /*b270*/  LOP3.LUT R2, R2, 0xffff, RZ, 0xc0, !PT ;  /* 0x0000ffff02027812 */ /* 0x000fe400078ec0ff */
[----:B------:R-:W-:Y:S02]  /*b280*/  @!P6 PRMT R136, R55, 0x5410, RZ ;  /* 0x000054103788e816 */ /* 0x000fe400000000ff */
[----:B------:R-:W-:Y:S02]  /*b290*/  ISETP.GE.U32.AND P6, PT, R112, R2, PT ;  /* 0x000000027000720c */ /* 0x000fe40003fc6070 */
[----:B-1----:R-:W-:-:S04]  /*b2a0*/  F2FP.BF16.PACK_AB R2, R210, R6 ;  /* 0x00000006d202723e */ /* 0x002fc800000010ff */
[C---:B------:R-:W-:Y:S01]  /*b2b0*/  PRMT R135, R2.reuse, 0x7610, R135 ;  /* 0x0000761002877816 */ /* 0x040fe20000000087 */
[----:B------:R-:W-:Y:S01]  /*b2c0*/  IMAD.MOV.U32 R64, RZ, RZ, R240 ;  /* 0x000000ffff407224 */ /* 0x000fe200078e00f0 */
[----:B------:R-:W-:Y:S01]  /*b2d0*/  PRMT R134, R2, 0x7632, R134 ;  /* 0x0000763202867816 */ /* 0x000fe20000000086 */
[----:B------:R-:W-:Y:S01]  /*b2e0*/  IMAD.MOV.U32 R65, RZ, RZ, R241 ;  /* 0x000000ffff417224 */ /* 0x000fe200078e00f1 */
[----:B------:R-:W-:Y:S01]  /*b2f0*/  MUFU.EX2 R240, R86 ;  /* 0x0000005600f07308 */ /* 0x000fe20000000800 */
[----:B------:R-:W-:Y:S01]  /*b300*/  @!P5 HFMA2.BF16_V2 R56, -RZ.H0_H0, RZ.H0_H0, -R135.H0_H0 ;  /* 0x200000ffff38d231 */ /* 0x000fe20000340987 */
[----:B------:R-:W-:Y:S01]  /*b310*/  SHF.R.U32.HI R2, RZ, 0x18, R8 ;  /* 0x00000018ff027819 */ /* 0x000fe20000011608 */
[----:B------:R-:W-:Y:S01]  /*b320*/  IMAD.MOV.U32 R41, RZ, RZ, R51 ;  /* 0x000000ffff297224 */ /* 0x000fe200078e0033 */
[----:B------:R-:W-:-:S04]  /*b330*/  PRMT R51, R135, 0x5410, R134 ;  /* 0x0000541087337816 */ /* 0x000fc80000000086 */
[----:B------:R-:W1:Y:S01]  /*b340*/  MUFU.EX2 R241, R85 ;  /* 0x0000005500f17308 */ /* 0x000e620000000800 */
[----:B------:R-:W-:Y:S01]  /*b350*/  @!P5 PRMT R135, R56, 0x5410, RZ ;  /* 0x000054103887d816 */ /* 0x000fe200000000ff */
[----:B------:R-:W-:Y:S01]  /*b360*/  @!P3 HFMA2.BF16_V2 R43, -RZ.H0_H0, RZ.H0_H0, -R16.H0_H0 ;  /* 0x200000ffff2bb231 */ /* 0x000fe20000340910 */
[----:B------:R-:W-:Y:S02]  /*b370*/  ISETP.GE.U32.AND P5, PT, R112, R2, PT ;  /* 0x000000027000720c */ /* 0x000fe40003fa6070 */
[----:B------:R-:W-:Y:S01]  /*b380*/  SHF.R.U32.HI R2, RZ, 0x10, R8 ;  /* 0x00000010ff027819 */ /* 0x000fe20000011608 */
[----:B------:R-:W-:Y:S01]  /*b390*/  @!P6 HFMA2.BF16_V2 R57, -RZ.H0_H0, RZ.H0_H0, -R134.H0_H0 ;  /* 0x200000ffff39e231 */ /* 0x000fe20000340986 */
[----:B------:R-:W-:Y:S02]  /*b3a0*/  @!P3 PRMT R16, R43, 0x5410, RZ ;  /* 0x000054102b10b816 */ /* 0x000fe400000000ff */
[----:B------:R-:W-:Y:S02]  /*b3b0*/  LOP3.LUT R2, R2, 0xff, RZ, 0xc0, !PT ;  /* 0x000000ff02027812 */ /* 0x000fe400078ec0ff */
[----:B------:R-:W-:-:S02]  /*b3c0*/  ISETP.GE.U32.AND P3, PT, R112, R9, PT ;  /* 0x000000097000720c */ /* 0x000fc40003f66070 */
[----:B------:R-:W-:Y:S02]  /*b3d0*/  @!P6 PRMT R134, R57, 0x5410, RZ ;  /* 0x000054103986e816 */ /* 0x000fe400000000ff */
[----:B------:R-:W-:Y:S02]  /*b3e0*/  ISETP.GE.U32.AND P6, PT, R112, R2, PT ;  /* 0x000000027000720c */ /* 0x000fe40003fc6070 */
[----:B-1----:R-:W-:Y:S01]  /*b3f0*/  F2FP.BF16.PACK_AB R2, R240, R241 ;  /* 0x000000f1f002723e */ /* 0x002fe200000010ff */
[----:B------:R-:W-:-:S03]  /*b400*/  IMAD.MOV.U32 R75, RZ, RZ, R129 ;  /* 0x000000ffff4b7224 */ /* 0x000fc600078e0081 */
[C---:B------:R-:W-:Y:S01]  /*b410*/  PRMT R133, R2.reuse, 0x7610, R133 ;  /* 0x0000761002857816 */ /* 0x040fe20000000085 */
[----:B------:R-:W-:Y:S01]  /*b420*/  IMAD.MOV.U32 R95, RZ, RZ, R209 ;  /* 0x000000ffff5f7224 */ /* 0x000fe200078e00d1 */
[----:B------:R-:W-:Y:S01]  /*b430*/  PRMT R132, R2, 0x7632, R132 ;  /* 0x0000763202847816 */ /* 0x000fe20000000084 */
[----:B------:R-:W-:Y:S01]  /*b440*/  IMAD.MOV.U32 R129, RZ, RZ, R223 ;  /* 0x000000ffff817224 */ /* 0x000fe200078e00df */
[----:B------:R-:W-:Y:S01]  /*b450*/  MUFU.EX2 R209, R96 ;  /* 0x0000006000d17308 */ /* 0x000fe20000000800 */
[----:B------:R-:W-:Y:S01]  /*b460*/  @!P3 HFMA2.BF16_V2 R59, -RZ.H0_H0, RZ.H0_H0, -R133.H0_H0 ;  /* 0x200000ffff3bb231 */ /* 0x000fe20000340985 */
[----:B------:R-:W-:Y:S01]  /*b470*/  LOP3.LUT R2, R14, 0xff, RZ, 0xc0, !PT ;  /* 0x000000ff0e027812 */ /* 0x000fe200078ec0ff */
[----:B------:R-:W-:Y:S01]  /*b480*/  IMAD.MOV.U32 R40, RZ, RZ, R50 ;  /* 0x000000ffff287224 */ /* 0x000fe200078e0032 */
[----:B------:R-:W-:-:S04]  /*b490*/  PRMT R50, R133, 0x5410, R132 ;  /* 0x0000541085327816 */ /* 0x000fc80000000084 */
[----:B------:R-:W1:Y:S01]  /*b4a0*/  MUFU.EX2 R223, R87 ;  /* 0x0000005700df7308 */ /* 0x000e620000000800 */
[----:B------:R-:W-:Y:S01]  /*b4b0*/  @!P3 PRMT R133, R59, 0x5410, RZ ;  /* 0x000054103b85b816 */ /* 0x000fe200000000ff */
[----:B------:R-:W-:Y:S01]  /*b4c0*/  FADD.FTZ R3, R5, R10 ;  /* 0x0000000a05037221 */ /* 0x000fe20000010000 */
[----:B------:R-:W-:Y:S02]  /*b4d0*/  ISETP.GE.U32.AND P3, PT, R112, R2, PT ;  /* 0x000000027000720c */ /* 0x000fe40003f66070 */
[----:B------:R-:W-:Y:S01]  /*b4e0*/  SHF.R.U32.HI R2, RZ, 0x10, R0 ;  /* 0x00000010ff027819 */ /* 0x000fe20000011600 */
[----:B------:R-:W-:Y:S01]  /*b4f0*/  @!P4 HFMA2.BF16_V2 R58, -RZ.H0_H0, RZ.H0_H0, -R132.H0_H0 ;  /* 0x200000ffff3ac231 */ /* 0x000fe20000340984 */
[----:B------:R-:W-:Y:S02]  /*b500*/  FADD.FTZ R7, R7, R3 ;  /* 0x0000000307077221 */ /* 0x000fe40000010000 */
[----:B------:R-:W-:Y:S01]  /*b510*/  LOP3.LUT R3, R2, 0xff, RZ, 0xc0, !PT ;  /* 0x000000ff02037812 */ /* 0x000fe200078ec0ff */
[----:B------:R-:W-:Y:S01]  /*b520*/  IMAD.MOV.U32 R78, RZ, RZ, R208 ;  /* 0x000000ffff4e7224 */ /* 0x000fe200078e00d0 */
[----:B------:R-:W-:Y:S01]  /*b530*/  @!P4 PRMT R132, R58, 0x5410, RZ ;  /* 0x000054103a84c816 */ /* 0x000fe200000000ff */
[----:B------:R-:W-:Y:S01]  /*b540*/  FADD.FTZ R9, R26, R11 ;  /* 0x0000000b1a097221 */ /* 0x000fe20000010000 */
[----:B------:R-:W-:Y:S01]  /*b550*/  ISETP.GE.U32.AND P4, PT, R112, R3, PT ;  /* 0x000000037000720c */ /* 0x000fe20003f86070 */
[----:B------:R-:W-:Y:S01]  /*b560*/  MUFU.EX2 R2, R99 ;  /* 0x0000006300027308 */ /* 0x000fe20000000800 */
[----:B-1----:R-:W-:Y:S01]  /*b570*/  F2FP.BF16.PACK_AB R3, R209, R223 ;  /* 0x000000dfd103723e */ /* 0x002fe200000010ff */
[----:B------:R-:W-:-:S06]  /*b580*/  FADD.FTZ R5, R34, R9 ;  /* 0x0000000922057221 */ /* 0x000fcc0000010000 */
[----:B------:R-:W1:Y:S01]  /*b590*/  MUFU.EX2 R208, R100 ;  /* 0x0000006400d07308 */ /* 0x000e620000000800 */
[----:B------:R-:W-:Y:S01]  /*b5a0*/  PRMT R34, R3, 0x7610, R34 ;  /* 0x0000761003227816 */ /* 0x000fe20000000022 */
[----:B------:R-:W-:Y:S01]  /*b5b0*/  FADD.FTZ R8, R27, R5 ;  /* 0x000000051b087221 */ /* 0x000fe20000010000 */
[----:B------:R-:W-:-:S03]  /*b5c0*/  PRMT R27, R3, 0x7632, R27 ;  /* 0x00007632031b7816 */ /* 0x000fc6000000001b */
[----:B------:R-:W-:Y:S01]  /*b5d0*/  @!P3 HFMA2.BF16_V2 R60, -RZ.H0_H0, RZ.H0_H0, -R34.H0_H0 ;  /* 0x200000ffff3cb231 */ /* 0x000fe20000340922 */
[----:B------:R-:W-:Y:S02]  /*b5e0*/  SHF.R.U32.HI R0, RZ, 0x18, R0 ;  /* 0x00000018ff007819 */ /* 0x000fe40000011600 */
[----:B------:R-:W-:Y:S02]  /*b5f0*/  PRMT R49, R34, 0x5410, R27 ;  /* 0x0000541022317816 */ /* 0x000fe4000000001b */
[----:B------:R-:W-:Y:S02]  /*b600*/  @!P3 PRMT R34, R60, 0x5410, RZ ;  /* 0x000054103c22b816 */ /* 0x000fe400000000ff */
[----:B------:R-:W-:Y:S02]  /*b610*/  ISETP.GE.U32.AND P3, PT, R112, R0, PT ;  /* 0x000000007000720c */ /* 0x000fe40003f66070 */
[----:B-1----:R-:W-:Y:S01]  /*b620*/  F2FP.BF16.PACK_AB R0, R208, R2 ;  /* 0x00000002d000723e */ /* 0x002fe200000010ff */
[----:B------:R-:W-:-:S03]  /*b630*/  IMAD.MOV.U32 R130, RZ, RZ, R249 ;  /* 0x000000ffff827224 */ /* 0x000fc600078e00f9 */
[----:B------:R-:W-:Y:S01]  /*b640*/  PRMT R26, R0, 0x7632, R26 ;  /* 0x00007632001a7816 */ /* 0x000fe2000000001a */
[----:B------:R-:W-:Y:S01]  /*b650*/  FADD.FTZ R249, R2, R80 ;  /* 0x0000005002f97221 */ /* 0x000fe20000010000 */
[----:B------:R-:W-:Y:S01]  /*b660*/  @!P4 HFMA2.BF16_V2 R62, -RZ.H0_H0, RZ.H0_H0, -R0.H0_H0 ;  /* 0x200000ffff3ec231 */ /* 0x000fe20000340900 */
[C---:B------:R-:W-:Y:S02]  /*b670*/  @P4 PRMT R183, R0.reuse, 0x7610, R183 ;  /* 0x0000761000b74816 */ /* 0x040fe400000000b7 */
[----:B------:R-:W-:Y:S02]  /*b680*/  PRMT R48, R0, 0x5410, R26 ;  /* 0x0000541000307816 */ /* 0x000fe4000000001a */
[----:B------:R-:W-:Y:S02]  /*b690*/  LOP3.LUT R2, R115, UR15, R244, 0x96, !PT ;  /* 0x0000000f73027c12 */ /* 0x000fe4000f8e96f4 */
[----:B------:R-:W-:-:S03]  /*b6a0*/  LOP3.LUT R0, R65, UR4, R40, 0x96, !PT ;  /* 0x0000000441007c12 */ /* 0x000fc6000f8e9628 */
[----:B------:R-:W-:-:S04]  /*b6b0*/  IMAD.WIDE.U32 R2, R2, -0x2daee0ad, RZ ;  /* 0xd2511f5302027825 */ /* 0x000fc800078e00ff */
[----:B------:R-:W-:Y:S01]  /*b6c0*/  IMAD.WIDE.U32 R244, R0, -0x326172a9, RZ ;  /* 0xcd9e8d5700f47825 */ /* 0x000fe200078e00ff */
[----:B------:R-:W-:-:S04]  /*b6d0*/  LOP3.LUT R0, R3, UR13, R64, 0x96, !PT ;  /* 0x0000000d03007c12 */ /* 0x000fc8000f8e9640 */
[----:B------:R-:W-:Y:S01]  /*b6e0*/  LOP3.LUT R3, R245, UR14, R114, 0x96, !PT ;  /* 0x0000000ef5037c12 */ /* 0x000fe2000f8e9672 */
[----:B------:R-:W-:-:S04]  /*b6f0*/  FADD.FTZ R35, R35, R8 ;  /* 0x0000000823237221 */ /* 0x000fc80000010000 */
[----:B------:R-:W-:-:S04]  /*b700*/  IMAD.WIDE.U32 R8, R3, -0x2daee0ad, RZ ;  /* 0xd2511f5303087825 */ /* 0x000fc800078e00ff */
[----:B------:R-:W-:Y:S01]  /*b710*/  IMAD.WIDE.U32 R14, R0, -0x326172a9, RZ ;  /* 0xcd9e8d57000e7825 */ /* 0x000fe200078e00ff */
[----:B------:R-:W-:-:S05]  /*b720*/  LOP3.LUT R0, R9, UR11, R2, 0x96, !PT ;  /* 0x0000000b09007c12 */ /* 0x000fca000f8e9602 */
        /* <DEDUP_REMOVED lines=9> */
[----:B------:R-:W-:Y:S03]  /*b7c0*/  STG.E.U16 [R12.64+-0x40], R18 ;  /* 0xffffc0120c007986 */ /* 0x000fe6000c10151c */
[----:B------:R-:W-:Y:S01]  /*b7d0*/  IMAD.MOV.U32 R74, RZ, RZ, R252 ;  /* 0x000000ffff4a7224 */ /* 0x000fe200078e00fc */
[----:B------:R-:W-:Y:S01]  /*b7e0*/  STG.E.U16 [R12.64+-0x3e], R17 ;  /* 0xffffc2110c007986 */ /* 0x000fe2000c10151c */
[----:B------:R-:W-:Y:S01]  /*b7f0*/  FADD.FTZ R252, R6, R7 ;  /* 0x0000000706fc7221 */ /* 0x000fe20000010000 */
[----:B------:R-:W-:Y:S02]  /*b800*/  SHF.R.U32.HI R7, RZ, 0x10, R2 ;  /* 0x00000010ff077819 */ /* 0x000fe40000011602 */
[----:B------:R-:W-:Y:S01]  /*b810*/  STG.E.U16 [R32.64+-0x40], R20 ;  /* 0xffffc01420007986 */ /* 0x000fe2000c10151c */
[----:B------:R-:W-:-:S03]  /*b820*/  LOP3.LUT R0, R3, UR17, R8, 0x96, !PT ;  /* 0x0000001103007c12 */ /* 0x000fc6000f8e9608 */
[----:B------:R-:W-:Y:S01]  /*b830*/  STG.E.U16 [R32.64+-0x3e], R19 ;  /* 0xffffc21320007986 */ /* 0x000fe2000c10151c */
[C---:B------:R-:W-:Y:S02]  /*b840*/  LOP3.LUT R3, R2.reuse, 0xffff, RZ, 0xc0, !PT ;  /* 0x0000ffff02037812 */ /* 0x040fe400078ec0ff */
[----:B------:R-:W-:Y:S01]  /*b850*/  LOP3.LUT R8, R2, 0xff, RZ, 0xc0, !PT ;  /* 0x000000ff02087812 */ /* 0x000fe200078ec0ff */
[----:B------:R1:W-:Y:S01]  /*b860*/  STG.E.U16 [R30.64+-0x40], R4 ;  /* 0xffffc0041e007986 */ /* 0x0003e2000c10151c */
[----:B------:R-:W-:Y:S02]  /*b870*/  SHF.R.U32.HI R3, RZ, 0x8, R3 ;  /* 0x00000008ff037819 */ /* 0x000fe40000011603 */
[----:B------:R-:W-:Y:S02]  /*b880*/  LOP3.LUT R10, R9, UR8, R10, 0x96, !PT ;  /* 0x00000008090a7c12 */ /* 0x000fe4000f8e960a */
[----:B------:R-:W-:Y:S02]  /*b890*/  PRMT R15, R8, 0x5410, R3 ;  /* 0x00005410080f7816 */ /* 0x000fe40000000003 */
[----:B-1----:R-:W-:-:S02]  /*b8a0*/  SHF.R.U32.HI R4, RZ, 0x18, R2 ;  /* 0x00000018ff047819 */ /* 0x002fc40000011602 */
[----:B------:R-:W-:-:S04]  /*b8b0*/  LOP3.LUT R2, R7, 0xff, RZ, 0xc0, !PT ;  /* 0x000000ff07027812 */ /* 0x000fc800078ec0ff */
[----:B------:R-:W-:Y:S02]  /*b8c0*/  PRMT R11, R2, 0x5410, R4 ;  /* 0x00005410020b7816 */ /* 0x000fe40000000004 */
[----:B------:R-:W-:-:S04]  /*b8d0*/  LOP3.LUT R2, R0, 0xffff, RZ, 0xc0, !PT ;  /* 0x0000ffff00027812 */ /* 0x000fc800078ec0ff */
[----:B------:R-:W-:Y:S02]  /*b8e0*/  SHF.R.U32.HI R3, RZ, 0x8, R2 ;  /* 0x00000008ff037819 */ /* 0x000fe40000011602 */
[----:B------:R-:W-:Y:S02]  /*b8f0*/  LOP3.LUT R2, R0, 0xff, RZ, 0xc0, !PT ;  /* 0x000000ff00027812 */ /* 0x000fe400078ec0ff */
[--C-:B------:R-:W-:Y:S02]  /*b900*/  SHF.R.U32.HI R4, RZ, 0x10, R0.reuse ;  /* 0x00000010ff047819 */ /* 0x100fe40000011600 */
[----:B------:R-:W-:Y:S01]  /*b910*/  PRMT R9, R2, 0x5410, R3 ;  /* 0x0000541002097816 */ /* 0x000fe20000000003 */
[----:B------:R-:W-:Y:S01]  /*b920*/  IMAD.WIDE.U32 R2, R10, -0x2daee0ad, RZ ;  /* 0xd2511f530a027825 */ /* 0x000fe200078e00ff */
[----:B------:R-:W-:Y:S02]  /*b930*/  SHF.R.U32.HI R7, RZ, 0x18, R0 ;  /* 0x00000018ff077819 */ /* 0x000fe40000011600 */
[----:B------:R-:W-:-:S02]  /*b940*/  LOP3.LUT R4, R4, 0xff, RZ, 0xc0, !PT ;  /* 0x000000ff04047812 */ /* 0x000fc400078ec0ff */
[----:B------:R-:W-:Y:S02]  /*b950*/  LOP3.LUT R0, R3, UR16, R14, 0x96, !PT ;  /* 0x0000001003007c12 */ /* 0x000fe4000f8e960e */
[----:B------:R-:W-:Y:S02]  /*b960*/  PRMT R8, R4, 0x5410, R7 ;  /* 0x0000541004087816 */ /* 0x000fe40000000007 */
[----:B------:R-:W-:-:S04]  /*b970*/  LOP3.LUT R4, R0, 0xffff, RZ, 0xc0, !PT ;  /* 0x0000ffff00047812 */ /* 0x000fc800078ec0ff */
[----:B------:R-:W-:Y:S02]  /*b980*/  SHF.R.U32.HI R7, RZ, 0x8, R4 ;  /* 0x00000008ff077819 */ /* 0x000fe40000011604 */
[----:B------:R-:W-:-:S04]  /*b990*/  LOP3.LUT R4, R0, 0xff, RZ, 0xc0, !PT ;  /* 0x000000ff00047812 */ /* 0x000fc800078ec0ff */
[----:B------:R-:W-:Y:S02]  /*b9a0*/  PRMT R14, R4, 0x5410, R7 ;  /* 0x00005410040e7816 */ /* 0x000fe40000000007 */
[--C-:B------:R-:W-:Y:S02]  /*b9b0*/  SHF.R.U32.HI R7, RZ, 0x10, R0.reuse ;  /* 0x00000010ff077819 */ /* 0x100fe40000011600 */
[----:B------:R-:W-:Y:S02]  /*b9c0*/  SHF.R.U32.HI R4, RZ, 0x18, R0 ;  /* 0x00000018ff047819 */ /* 0x000fe40000011600 */
[----:B------:R-:W-:-:S04]  /*b9d0*/  LOP3.LUT R0, R7, 0xff, RZ, 0xc0, !PT ;  /* 0x000000ff07007812 */ /* 0x000fc800078ec0ff */
[----:B------:R-:W-:Y:S02]  /*b9e0*/  PRMT R7, R0, 0x5410, R4 ;  /* 0x0000541000077816 */ /* 0x000fe40000000004 */
[----:B------:R-:W-:-:S04]  /*b9f0*/  LOP3.LUT R0, R2, 0xffff, RZ, 0xc0, !PT ;  /* 0x0000ffff02007812 */ /* 0x000fc800078ec0ff */
[----:B------:R-:W-:Y:S02]  /*ba00*/  SHF.R.U32.HI R3, RZ, 0x8, R0 ;  /* 0x00000008ff037819 */ /* 0x000fe40000011600 */
[----:B------:R-:W-:-:S04]  /*ba10*/  LOP3.LUT R0, R2, 0xff, RZ, 0xc0, !PT ;  /* 0x000000ff02007812 */ /* 0x000fc800078ec0ff */
[----:B------:R-:W-:Y:S02]  /*ba20*/  PRMT R4, R0, 0x5410, R3 ;  /* 0x0000541000047816 */ /* 0x000fe40000000003 */
[--C-:B------:R-:W-:Y:S02]  /*ba30*/  SHF.R.U32.HI R0, RZ, 0x10, R2.reuse ;  /* 0x00000010ff007819 */ /* 0x100fe40000011602 */
[----:B------:R-:W-:Y:S02]  /*ba40*/  SHF.R.U32.HI R2, RZ, 0x18, R2 ;  /* 0x00000018ff027819 */ /* 0x000fe40000011602 */
[----:B------:R-:W-:Y:S02]  /*ba50*/  LOP3.LUT R0, R0, 0xff, RZ, 0xc0, !PT ;  /* 0x000000ff00007812 */ /* 0x000fe400078ec0ff */
[----:B------:R-:W-:Y:S01]  /*ba60*/  PRMT R64, R112, 0x7054, R112 ;  /* 0x0000705470407816 */ /* 0x000fe20000000070 */
[----:B------:R-:W-:Y:S01]  /*ba70*/  IMAD.MOV.U32 R97, RZ, RZ, R95 ;  /* 0x000000ffff617224 */ /* 0x000fe200078e005f */
[----:B------:R-:W-:Y:S01]  /*ba80*/  PRMT R17, R0, 0x5410, R2 ;  /* 0x0000541000117816 */ /* 0x000fe20000000002 */
[----:B------:R-:W-:-:S02]  /*ba90*/  IMAD.MOV.U32 R39, RZ, RZ, R94 ;  /* 0x000000ffff277224 */ /* 0x000fc400078e005e */
[----:B------:R-:W-:Y:S01]  /*baa0*/  HSET2.LE.AND R0, R15, R64, PT ;  /* 0x000000400f007233 */ /* 0x000fe20003803000 */
[----:B------:R-:W-:Y:S02]  /*bab0*/  IMAD.MOV.U32 R112, RZ, RZ, R78 ;  /* 0x000000ffff707224 */ /* 0x000fe400078e004e */
[----:B--2---:R-:W-:Y:S02]  /*bac0*/  IMAD.WIDE.U32 R18, R25, -0x326172a9, RZ ;  /* 0xcd9e8d5719127825 */ /* 0x004fe400078e00ff */
[----:B------:R-:W-:Y:S02]  /*bad0*/  LOP3.LUT R10, R0, R98, RZ, 0xc0, !PT ;  /* 0x00000062000a7212 */ /* 0x000fe400078ec0ff */
[----:B------:R-:W-:Y:S02]  /*bae0*/  IMAD.MOV.U32 R95, RZ, RZ, R75 ;  /* 0x000000ffff5f7224 */ /* 0x000fe400078e004b */
[----:B------:R-:W-:Y:S02]  /*baf0*/  IMAD.MOV.U32 R25, RZ, RZ, R97 ;  /* 0x000000ffff197224 */ /* 0x000fe400078e0061 */
[----:B------:R-:W-:-:S02]  /*bb00*/  IMAD.MOV.U32 R94, RZ, RZ, R74 ;  /* 0x000000ffff5e7224 */ /* 0x000fc400078e004a */
[----:B------:R-:W-:Y:S01]  /*bb10*/  IMAD.MOV.U32 R97, RZ, RZ, R39 ;  /* 0x000000ffff617224 */ /* 0x000fe200078e0027 */
[----:B------:R-:W-:Y:S01]  /*bb20*/  HSET2.LE.AND R0, R11, R64, PT ;  /* 0x000000400b007233 */ /* 0x000fe20003803000 */
        /* <DEDUP_REMOVED lines=8> */
[----:B------:R-:W-:Y:S01]  /*bbb0*/  LOP3.LUT R11, R0, R53, RZ, 0xc0, !PT ;  /* 0x00000035000b7212 */ /* 0x000fe200078ec0ff */
[----:B------:R-:W-:Y:S01]  /*bbc0*/  IMAD.MOV.U32 R79, RZ, RZ, R78 ;  /* 0x000000ffff4f7224 */ /* 0x000fe200078e004e */
[----:B------:R-:W-:Y:S01]  /*bbd0*/  HSET2.LE.AND R0, R14, R64, PT ;  /* 0x000000400e007233 */ /* 0x000fe20003803000 */
[----:B------:R-:W-:Y:S02]  /*bbe0*/  IMAD.MOV.U32 R78, RZ, RZ, R75 ;  /* 0x000000ffff4e7224 */ /* 0x000fe400078e004b */
[----:B------:R-:W-:-:S02]  /*bbf0*/  IMAD.MOV.U32 R75, RZ, RZ, R74 ;  /* 0x000000ffff4b7224 */ /* 0x000fc400078e004a */
[----:B------:R-:W-:Y:S02]  /*bc00*/  IMAD.MOV.U32 R74, RZ, RZ, R93 ;  /* 0x000000ffff4a7224 */ /* 0x000fe400078e005d */
[----:B------:R-:W-:Y:S02]  /*bc10*/  IMAD.MOV.U32 R93, RZ, RZ, R92 ;  /* 0x000000ffff5d7224 */ /* 0x000fe400078e005c */
[----:B------:R-:W-:Y:S01]  /*bc20*/  IMAD.MOV.U32 R92, RZ, RZ, R77 ;  /* 0x000000ffff5c7224 */ /* 0x000fe200078e004d */
[----:B------:R-:W-:Y:S01]  /*bc30*/  LOP3.LUT R128, R0, R45, RZ, 0xc0, !PT ;  /* 0x0000002d00807212 */ /* 0x000fe200078ec0ff */
[----:B------:R-:W-:Y:S01]  /*bc40*/  IMAD.MOV.U32 R77, RZ, RZ, R69 ;  /* 0x000000ffff4d7224 */ /* 0x000fe200078e0045 */
[----:B---3--:R-:W-:Y:S01]  /*bc50*/  LOP3.LUT R0, R19, R250, RZ, 0x3c, !PT ;  /* 0x000000fa13007212 */ /* 0x008fe200078e3cff */
[----:B------:R-:W-:Y:S02]  /*bc60*/  IMAD.MOV.U32 R69, RZ, RZ, R54 ;  /* 0x000000ffff457224 */ /* 0x000fe400078e0036 */
[----:B------:R-:W-:-:S02]  /*bc70*/  IMAD.MOV.U32 R54, RZ, RZ, R68 ;  /* 0x000000ffff367224 */ /* 0x000fc400078e0044 */
[----:B------:R-:W-:Y:S02]  /*bc80*/  IMAD.MOV.U32 R68, RZ, RZ, R207 ;  /* 0x000000ffff447224 */ /* 0x000fe400078e00cf */
[----:B------:R-:W-:Y:S02]  /*bc90*/  IMAD.MOV.U32 R207, RZ, RZ, R205 ;  /* 0x000000ffffcf7224 */ /* 0x000fe400078e00cd */
[----:B------:R-:W-:Y:S02]  /*bca0*/  IMAD.MOV.U32 R205, RZ, RZ, R206 ;  /* 0x000000ffffcd7224 */ /* 0x000fe400078e00ce */
[----:B------:R-:W-:Y:S02]  /*bcb0*/  IMAD.MOV.U32 R206, RZ, RZ, R251 ;  /* 0x000000ffffce7224 */ /* 0x000fe400078e00fb */
[----:B------:R-:W-:-:S05]  /*bcc0*/  IMAD.WIDE.U32 R250, R0, -0x2daee0ad, RZ ;  /* 0xd2511f5300fa7825 */ /* 0x000fca00078e00ff */
[----:B------:R-:W-:Y:S01]  /*bcd0*/  LOP3.LUT R0, R251, UR4, R40, 0x96, !PT ;  /* 0x00000004fb007c12 */ /* 0x000fe2000f8e9628 */
        /* <DEDUP_REMOVED lines=16> */
[----:B------:R-:W-:Y:S01]  /*bde0*/  STL.64 [R1], R18 ;  /* 0x0000001201007387 */ /* 0x000fe20000100a00 */
[----:B------:R-:W-:Y:S02]  /*bdf0*/  IMAD.MOV.U32 R207, RZ, RZ, R206 ;  /* 0x000000ffffcf7224 */ /* 0x000fe400078e00ce */
[----:B------:R-:W-:-:S02]  /*be00*/  IMAD.MOV.U32 R205, RZ, RZ, R204 ;  /* 0x000000ffffcd7224 */ /* 0x000fc400078e00cc */
[----:B------:R-:W-:Y:S02]  /*be10*/  IMAD.MOV.U32 R99, RZ, RZ, R25 ;  /* 0x000000ffff637224 */ /* 0x000fe400078e0019 */
[----:B------:R-:W-:Y:S02]  /*be20*/  IMAD.MOV.U32 R78, RZ, RZ, R69 ;  /* 0x000000ffff4e7224 */ /* 0x000fe400078e0045 */
[----:B------:R-:W-:Y:S02]  /*be30*/  IMAD.MOV.U32 R206, RZ, RZ, R247 ;  /* 0x000000ffffce7224 */ /* 0x000fe400078e00f7 */
[----:B------:R-:W-:Y:S02]  /*be40*/  IMAD.MOV.U32 R25, RZ, RZ, R113 ;  /* 0x000000ffff197224 */ /* 0x000fe400078e0071 */
[----:B------:R-:W-:Y:S02]  /*be50*/  IMAD.MOV.U32 R69, RZ, RZ, R232 ;  /* 0x000000ffff457224 */ /* 0x000fe400078e00e8 */
[----:B------:R-:W-:Y:S01]  /*be60*/  IMAD.MOV.U32 R96, RZ, RZ, R41 ;  /* 0x000000ffff607224 */ /* 0x000fe200078e0029 */
[----:B------:R-:W2:Y:S01]  /*be70*/  LDL.LU R232, [R1+0x11c] ;  /* 0x00011c0001e87983 */ /* 0x000ea20000300800 */
[----:B------:R-:W-:-:S02]  /*be80*/  IMAD.MOV.U32 R42, RZ, RZ, R112 ;  /* 0x000000ffff2a7224 */ /* 0x000fc400078e0070 */
[----:B------:R-:W-:Y:S02]  /*be90*/  IMAD.MOV.U32 R113, RZ, RZ, R94 ;  /* 0x000000ffff717224 */ /* 0x000fe400078e005e */
[----:B------:R-:W-:Y:S02]  /*bea0*/  IMAD.MOV.U32 R47, RZ, RZ, R79 ;  /* 0x000000ffff2f7224 */ /* 0x000fe400078e004f */
[----:B------:R-:W-:Y:S02]  /*beb0*/  IMAD.MOV.U32 R65, RZ, RZ, R169 ;  /* 0x000000ffff417224 */ /* 0x000fe400078e00a9 */
[----:B------:R-:W-:Y:S01]  /*bec0*/  IMAD.MOV.U32 R112, RZ, RZ, R95 ;  /* 0x000000ffff707224 */ /* 0x000fe200078e005f */
[----:B------:R-:W3:Y:S01]  /*bed0*/  LDL.LU R169, [R1+0x118] ;  /* 0x0001180001a97983 */ /* 0x000ee20000300800 */
[----:B------:R-:W-:Y:S02]  /*bee0*/  IMAD.MOV.U32 R79, RZ, RZ, R75 ;  /* 0x000000ffff4f7224 */ /* 0x000fe400078e004b */
[----:B------:R-:W-:-:S02]  /*bef0*/  IMAD.MOV.U32 R94, RZ, RZ, R68 ;  /* 0x000000ffff5e7224 */ /* 0x000fc400078e0044 */
[----:B------:R-:W-:Y:S02]  /*bf00*/  IMAD.MOV.U32 R41, RZ, RZ, R168 ;  /* 0x000000ffff297224 */ /* 0x000fe400078e00a8 */
[----:B------:R-:W-:Y:S01]  /*bf10*/  IMAD.MOV.U32 R75, RZ, RZ, R54 ;  /* 0x000000ffff4b7224 */ /* 0x000fe200078e0036 */
[----:B------:R-:W3:Y:S01]  /*bf20*/  LDL.LU R168, [R1+0x114] ;  /* 0x0001140001a87983 */ /* 0x000ee20000300800 */
[----:B------:R-:W-:Y:S02]  /*bf30*/  IMAD.MOV.U32 R95, RZ, RZ, R205 ;  /* 0x000000ffff5f7224 */ /* 0x000fe400078e00cd */
[----:B------:R-:W-:Y:S02]  /*bf40*/  IMAD.MOV.U32 R68, RZ, RZ, R213 ;  /* 0x000000ffff447224 */ /* 0x000fe400078e00d5 */
[----:B------:R-:W-:Y:S01]  /*bf50*/  IMAD.MOV.U32 R66, RZ, RZ, R39 ;  /* 0x000000ffff427224 */ /* 0x000fe200078e0027 */
[----:B------:R-:W4:Y:S01]  /*bf60*/  LDL.LU R213, [R1+0x110] ;  /* 0x0001100001d57983 */ /* 0x000f220000300800 */
[----:B------:R-:W-:-:S02]  /*bf70*/  IMAD.MOV.U32 R54, RZ, RZ, R206 ;  /* 0x000000ffff367224 */ /* 0x000fc400078e00ce */
[----:B------:R-:W-:Y:S02]  /*bf80*/  IMAD.MOV.U32 R205, RZ, RZ, R217 ;  /* 0x000000ffffcd7224 */ /* 0x000fe400078e00d9 */
[----:B------:R-:W-:Y:S01]  /*bf90*/  IMAD.MOV.U32 R39, RZ, RZ, R207 ;  /* 0x000000ffff277224 */ /* 0x000fe200078e00cf */
[----:B------:R1:W5:Y:S01]  /*bfa0*/  LDL.LU R217, [R1+0x10c] ;  /* 0x00010c0001d97983 */ /* 0x0003620000300800 */
[----:B------:R-:W-:Y:S02]  /*bfb0*/  IMAD.MOV.U32 R206, RZ, RZ, R221 ;  /* 0x000000ffffce7224 */ /* 0x000fe400078e00dd */
[----:B------:R-:W-:Y:S01]  /*bfc0*/  IMAD.MOV.U32 R207, RZ, RZ, R189 ;  /* 0x000000ffffcf7224 */ /* 0x000fe200078e00bd */
[----:B------:R1:W5:Y:S04]  /*bfd0*/  LDL.LU R221, [R1+0x108] ;  /* 0x0001080001dd7983 */ /* 0x0003680000300800 */
[----:B------:R-:W2:Y:S01]  /*bfe0*/  LDL.LU R189, [R1+0x104] ;  /* 0x0001040001bd7983 */ /* 0x000ea20000300800 */
[----:B------:R-:W-:-:S02]  /*bff0*/  IMAD.MOV.U32 R204, RZ, RZ, R246 ;  /* 0x000000ffffcc7224 */ /* 0x000fc400078e00f6 */
[----:B------:R-:W-:Y:S02]  /*c000*/  IMAD.MOV.U32 R98, RZ, RZ, R40 ;  /* 0x000000ffff627224 */ /* 0x000fe400078e0028 */
[----:B------:R-:W-:Y:S02]  /*c010*/  IMAD.MOV.U32 R40, RZ, RZ, R204 ;  /* 0x000000ffff287224 */ /* 0x000fe400078e00cc */
[----:B------:R-:W-:Y:S02]  /*c020*/  IMAD.MOV.U32 R204, RZ, RZ, R191 ;  /* 0x000000ffffcc7224 */ /* 0x000fe400078e00bf */
[----:B------:R-:W3:Y:S01]  /*c030*/  LDL.LU R191, [R1+0x100] ;  /* 0x0001000001bf7983 */ /* 0x000ee20000300800 */
[----:B------:R-:W-:-:S03]  /*c040*/  IMAD.MOV.U32 R52, RZ, RZ, R194 ;  /* 0x000000ffff347224 */ /* 0x000fc600078e00c2 */
[----:B------:R-:W3:Y:S01]  /*c050*/  LDL.LU R194, [R1+0xfc] ;  /* 0x0000fc0001c27983 */ /* 0x000ee20000300800 */
[----:B------:R-:W-:-:S03]  /*c060*/  IMAD.MOV.U32 R82, RZ, RZ, R193 ;  /* 0x000000ffff527224 */ /* 0x000fc600078e00c1 */
[----:B------:R-:W3:Y:S01]  /*c070*/  LDL.LU R193, [R1+0xf8] ;  /* 0x0000f80001c17983 */ /* 0x000ee20000300800 */
[--C-:B------:R-:W-:Y:S01]  /*c080*/  HSET2.LE.AND R2, R9, R64.reuse, PT ;  /* 0x0000004009027233 */ /* 0x100fe20003803000 */
[C---:B------:R-:W-:Y:S01]  /*c090*/  PRMT R5, R101.reuse, 0x7632, R5 ;  /* 0x0000763265057816 */ /* 0x040fe20000000005 */
[--C-:B------:R-:W-:Y:S01]  /*c0a0*/  HSET2.LE.AND R3, R8, R64.reuse, PT ;  /* 0x0000004008037233 */ /* 0x100fe20003803000 */
[----:B------:R-:W-:Y:S02]  /*c0b0*/  PRMT R6, R101, 0x7610, R6 ;  /* 0x0000761065067816 */ /* 0x000fe40000000006 */
[----:B------:R-:W-:Y:S01]  /*c0c0*/  LOP3.LUT R8, R2, R103, RZ, 0xc0, !PT ;  /* 0x0000006702087212 */ /* 0x000fe200078ec0ff */
[----:B------:R-:W-:Y:S02]  /*c0d0*/  @!P5 HFMA2.BF16_V2 R71, -RZ.H0_H0, RZ.H0_H0, -R5.H0_H0 ;  /* 0x200000ffff47d231 */ /* 0x000fe40000340905 */
[----:B------:R-:W-:Y:S01]  /*c0e0*/  HSET2.LE.AND R2, R7, R64, PT ;  /* 0x0000004007027233 */ /* 0x000fe20003803000 */
[----:B------:R-:W-:Y:S01]  /*c0f0*/  IMAD.WIDE.U32 R246, R0, -0x326172a9, RZ ;  /* 0xcd9e8d5700f67825 */ /* 0x000fe200078e00ff */
[----:B------:R-:W-:-:S02]  /*c100*/  PRMT R21, R6, 0x5410, R5 ;  /* 0x0000541006157816 */ /* 0x000fc40000000005 */
[----:B------:R-:W-:Y:S02]  /*c110*/  @!P5 PRMT R5, R71, 0x5410, RZ ;  /* 0x000054104705d816 */ /* 0x000fe400000000ff */
[----:B------:R-:W-:Y:S02]  /*c120*/  LOP3.LUT R129, R2, R44, RZ, 0xc0, !PT ;  /* 0x0000002c02817212 */ /* 0x000fe400078ec0ff */
[----:B------:R-:W-:Y:S02]  /*c130*/  LOP3.LUT R2, R115, UR15, R18, 0x96, !PT ;  /* 0x0000000f73027c12 */ /* 0x000fe4000f8e9612 */
[----:B------:R-:W-:Y:S01]  /*c140*/  LOP3.LUT R0, R247, UR14, R114, 0x96, !PT ;  /* 0x0000000ef7007c12 */ /* 0x000fe2000f8e9672 */
[----:B------:R-:W-:Y:S01]  /*c150*/  STG.E.U16 [R30.64+-0x3e], R16 ;  /* 0xffffc2101e007986 */ /* 0x000fe2000c10151c */
[----:B------:R-:W-:Y:S01]  /*c160*/  LOP3.LUT R9, R3, R102, RZ, 0xc0, !PT ;  /* 0x0000006603097212 */ /* 0x000fe200078ec0ff */
[----:B------:R-:W-:Y:S02]  /*c170*/  HSET2.LE.AND R3, R4, R64, PT ;  /* 0x0000004004037233 */ /* 0x000fe40003803000 */
[----:B------:R1:W-:Y:S01]  /*c180*/  STG.E.U16 [R28.64+-0x3e], R5 ;  /* 0xffffc2051c007986 */ /* 0x0003e2000c10151c */
[----:B------:R-:W-:Y:S01]  /*c190*/  @!P6 HFMA2.BF16_V2 R70, -RZ.H0_H0, RZ.H0_H0, -R6.H0_H0 ;  /* 0x200000ffff46e231 */ /* 0x000fe20000340906 */
[----:B------:R-:W-:-:S04]  /*c1a0*/  IMAD.WIDE.U32 R14, R0, -0x2daee0ad, RZ ;  /* 0xd2511f53000e7825 */ /* 0x000fc800078e00ff */
[----:B------:R-:W-:-:S05]  /*c1b0*/  @!P6 PRMT R6, R70, 0x5410, RZ ;  /* 0x000054104606e816 */ /* 0x000fca00000000ff */
[----:B------:R1:W-:Y:S02]  /*c1c0*/  STG.E.U16 [R28.64+-0x40], R6 ;  /* 0xffffc0061c007986 */ /* 0x0003e4000c10151c */
[----:B-1----:R-:W-:-:S05]  /*c1d0*/  IMAD.WIDE.U32 R4, R2, -0x2daee0ad, RZ ;  /* 0xd2511f5302047825 */ /* 0x002fca00078e00ff */
[----:B------:R-:W-:Y:S02]  /*c1e0*/  LOP3.LUT R2, R5, UR13, R250, 0x96, !PT ;  /* 0x0000000d05027c12 */ /* 0x000fe4000f8e96fa */
[----:B------:R-:W-:-:S03]  /*c1f0*/  LOP3.LUT R0, R15, UR11, R4, 0x96, !PT ;  /* 0x0000000b0f007c12 */ /* 0x000fc6000f8e9604 */
[----:B------:R-:W-:-:S04]  /*c200*/  IMAD.WIDE.U32 R4, R2, -0x326172a9, RZ ;  /* 0xcd9e8d5702047825 */ /* 0x000fc800078e00ff */
[----:B------:R-:W-:Y:S01]  /*c210*/  IMAD.WIDE.U32 R6, R0, -0x326172a9, RZ ;  /* 0xcd9e8d5700067825 */ /* 0x000fe200078e00ff */
[----:B------:R-:W-:-:S03]  /*c220*/  LOP3.LUT R2, R5, UR12, R246, 0x96, !PT ;  /* 0x0000000c05027c12 */ /* 0x000fc6000f8e96f6 */
[----:B------:R-:W-:Y:S01]  /*c230*/  IMAD.MOV.U32 R115, RZ, RZ, R43 ;  /* 0x000000ffff737224 */ /* 0x000fe200078e002b */
[----:B------:R-:W-:Y:S01]  /*c240*/  LOP3.LUT R0, R7, UR10, R4, 0x96, !PT ;  /* 0x0000000a07007c12 */ /* 0x000fe2000f8e9604 */
[----:B------:R-:W-:Y:S01]  /*c250*/  IMAD.MOV.U32 R43, RZ, RZ, R42 ;  /* 0x000000ffff2b7224 */ /* 0x000fe200078e002a */
[----:B------:R-:W-:Y:S01]  /*c260*/  LOP3.LUT R130, R3, R23, RZ, 0xc0, !PT ;  /* 0x0000001703827212 */ /* 0x000fe200078ec0ff */
[----:B------:R-:W-:Y:S01]  /*c270*/  IMAD.MOV.U32 R42, RZ, RZ, R66 ;  /* 0x000000ffff2a7224 */ /* 0x000fe200078e0042 */
[----:B------:R1:W-:Y:S01]  /*c280*/  STG.E.U16 [R12.64+-0x30], R24 ;  /* 0xffffd0180c007986 */ /* 0x0003e2000c10151c */
[----:B------:R-:W-:Y:S02]  /*c290*/  IMAD.MOV.U32 R66, RZ, RZ, R25 ;  /* 0x000000ffff427224 */ /* 0x000fe400078e0019 */
[----:B------:R-:W-:-:S05]  /*c2a0*/  IMAD.WIDE.U32 R2, R2, -0x2daee0ad, RZ ;  /* 0xd2511f5302027825 */ /* 0x000fca00078e00ff */
[----:B------:R-:W-:Y:S01]  /*c2b0*/  LOP3.LUT R3, R3, UR9, R14, 0x96, !PT ;  /* 0x0000000903037c12 */ /* 0x000fe2000f8e960e */
[----:B------:R-:W-:-:S04]  /*c2c0*/  IMAD.MOV.U32 R114, RZ, RZ, R47 ;  /* 0x000000ffff727224 */ /* 0x000fc800078e002f */
[----:B------:R-:W-:-:S04]  /*c2d0*/  IMAD.WIDE.U32 R4, R3, -0x326172a9, RZ ;  /* 0xcd9e8d5703047825 */ /* 0x000fc800078e00ff */
[----:B-1----:R-:W-:Y:S01]  /*c2e0*/  IMAD.WIDE.U32 R24, R0, -0x2daee0ad, RZ ;  /* 0xd2511f5300187825 */ /* 0x002fe200078e00ff */
[----:B------:R-:W-:-:S04]  /*c2f0*/  HSET2.LE.AND R0, R17, R64, PT ;  /* 0x0000004011007233 */ /* 0x000fc80003803000 */
[----:B------:R-:W-:Y:S01]  /*c300*/  LOP3.LUT R2, R25, UR7, R2, 0x96, !PT ;  /* 0x0000000719027c12 */ /* 0x000fe2000f8e9602 */
[----:B------:R-:W-:-:S04]  /*c310*/  IMAD.MOV.U32 R47, RZ, RZ, R131 ;  /* 0x000000ffff2f7224 */ /* 0x000fc800078e0083 */
[----:B------:R-:W-:Y:S01]  /*c320*/  IMAD.WIDE.U32 R2, R2, -0x326172a9, RZ ;  /* 0xcd9e8d5702027825 */ /* 0x000fe200078e00ff */
[----:B------:R-:W-:-:S04]  /*c330*/  LOP3.LUT R131, R0, R36, RZ, 0xc0, !PT ;  /* 0x0000002400837212 */ /* 0x000fc800078ec0ff */
[----:B------:R-:W-:Y:S02]  /*c340*/  LOP3.LUT R0, R3, UR17, R4, 0x96, !PT ;  /* 0x0000001103007c12 */ /* 0x000fe4000f8e9604 */
[C---:B------:R-:W-:Y:S02]  /*c350*/  LOP3.LUT R3, R2.reuse, 0xffff, RZ, 0xc0, !PT ;  /* 0x0000ffff02037812 */ /* 0x040fe400078ec0ff */
[----:B------:R-:W-:Y:S02]  /*c360*/  LOP3.LUT R15, R5, UR8, R6, 0x96, !PT ;  /* 0x00000008050f7c12 */ /* 0x000fe4000f8e9606 */
[--C-:B------:R-:W-:Y:S02]  /*c370*/  SHF.R.U32.HI R4, RZ, 0x10, R2.reuse ;  /* 0x00000010ff047819 */ /* 0x100fe40000011602 */
[----:B------:R-:W-:Y:S02]  /*c380*/  LOP3.LUT R5, R2, 0xff, RZ, 0xc0, !PT ;  /* 0x000000ff02057812 */ /* 0x000fe400078ec0ff */
[----:B------:R-:W-:-:S02]  /*c390*/  SHF.R.U32.HI R6, RZ, 0x18, R2 ;  /* 0x00000018ff067819 */ /* 0x000fc40000011602 */
[----:B------:R-:W-:Y:S02]  /*c3a0*/  SHF.R.U32.HI R2, RZ, 0x8, R3 ;  /* 0x00000008ff027819 */ /* 0x000fe40000011603 */
[----:B------:R-:W-:Y:S02]  /*c3b0*/  LOP3.LUT R3, R4, 0xff, RZ, 0xc0, !PT ;  /* 0x000000ff04037812 */ /* 0x000fe400078ec0ff */
[----:B------:R-:W-:Y:S02]  /*c3c0*/  PRMT R5, R5, 0x5410, R2 ;  /* 0x0000541005057816 */ /* 0x000fe40000000002 */
[----:B------:R-:W-:Y:S02]  /*c3d0*/  LOP3.LUT R2, R0, 0xffff, RZ, 0xc0, !PT ;  /* 0x0000ffff00027812 */ /* 0x000fe400078ec0ff */
[----:B------:R-:W-:Y:S02]  /*c3e0*/  PRMT R6, R3, 0x5410, R6 ;  /* 0x0000541003067816 */ /* 0x000fe40000000006 */
[----:B------:R-:W-:-:S02]  /*c3f0*/  SHF.R.U32.HI R3, RZ, 0x8, R2 ;  /* 0x00000008ff037819 */ /* 0x000fc40000011602 */
[----:B------:R-:W-:-:S04]  /*c400*/  LOP3.LUT R2, R0, 0xff, RZ, 0xc0, !PT ;  /* 0x000000ff00027812 */ /* 0x000fc800078ec0ff */
[----:B------:R-:W-:Y:S02]  /*c410*/  PRMT R4, R2, 0x5410, R3 ;  /* 0x0000541002047816 */ /* 0x000fe40000000003 */
[--C-:B------:R-:W-:Y:S02]  /*c420*/  SHF.R.U32.HI R3, RZ, 0x10, R0.reuse ;  /* 0x00000010ff037819 */ /* 0x100fe40000011600 */
[----:B------:R-:W-:Y:S02]  /*c430*/  SHF.R.U32.HI R2, RZ, 0x18, R0 ;  /* 0x00000018ff027819 */ /* 0x000fe40000011600 */
[----:B------:R-:W-:-:S04]  /*c440*/  LOP3.LUT R0, R3, 0xff, RZ, 0xc0, !PT ;  /* 0x000000ff03007812 */ /* 0x000fc800078ec0ff */
[----:B------:R-:W-:Y:S01]  /*c450*/  PRMT R14, R0, 0x5410, R2 ;  /* 0x00005410000e7816 */ /* 0x000fe20000000002 */
[--C-:B------:R-:W-:Y:S02]  /*c460*/  HSET2.LE.AND R0, R5, R64.reuse, PT ;  /* 0x0000004005007233 */ /* 0x100fe40003803000 */
[--C-:B------:R-:W-:Y:S02]  /*c470*/  HSET2.LE.AND R2, R6, R64.reuse, PT ;  /* 0x0000004006027233 */ /* 0x100fe40003803000 */
[--C-:B------:R-:W-:Y:S01]  /*c480*/  HSET2.LE.AND R3, R4, R64.reuse, PT ;  /* 0x0000004004037233 */ /* 0x100fe20003803000 */
[----:B------:R-:W-:Y:S01]  /*c490*/  LOP3.LUT R6, R0, R37, RZ, 0xc0, !PT ;  /* 0x0000002500067212 */ /* 0x000fe200078ec0ff */
[----:B------:R-:W-:Y:S01]  /*c4a0*/  HSET2.LE.AND R0, R14, R64, PT ;  /* 0x000000400e007233 */ /* 0x000fe20003803000 */
[----:B------:R-:W-:Y:S02]  /*c4b0*/  LOP3.LUT R7, R2, R22, RZ, 0xc0, !PT ;  /* 0x0000001602077212 */ /* 0x000fe400078ec0ff */
[----:B------:R-:W-:-:S02]  /*c4c0*/  LOP3.LUT R4, R3, R38, RZ, 0xc0, !PT ;  /* 0x0000002603047212 */ /* 0x000fc400078ec0ff */
[----:B------:R-:W-:Y:S01]  /*c4d0*/  LOP3.LUT R5, R0, R21, RZ, 0xc0, !PT ;  /* 0x0000001500057212 */ /* 0x000fe200078ec0ff */
[----:B------:R-:W-:Y:S02]  /*c4e0*/  IMAD.MOV.U32 R100, RZ, RZ, R47 ;  /* 0x000000ffff647224 */ /* 0x000fe400078e002f */
[----:B------:R-:W-:Y:S02]  /*c4f0*/  IMAD.MOV.U32 R47, RZ, RZ, R39 ;  /* 0x000000ffff2f7224 */ /* 0x000fe400078e0027 */
[----:B------:R-:W-:Y:S02]  /*c500*/  IMAD.MOV.U32 R46, RZ, RZ, R203 ;  /* 0x000000ffff2e7224 */ /* 0x000fe400078e00cb */
[----:B------:R-:W-:Y:S01]  /*c510*/  IMAD.MOV.U32 R101, RZ, RZ, R43 ;  /* 0x000000ffff657224 */ /* 0x000fe200078e002b */
[----:B------:R1:W5:Y:S01]  /*c520*/  LDL.LU R203, [R1+0xf4] ;  /* 0x0000f40001cb7983 */ /* 0x0003620000300800 */
        /* <DEDUP_REMOVED lines=8> */
[----:B--2---:R-:W3:Y:S02]  /*c5b0*/  LDSM.16.MT88.4 R16, [R189+0xa000] ;  /* 0x00a00000bd10783b */ /* 0x004ee40000004200 */
[-C--:B---3--:R-:W-:Y:S08]  /*c5c0*/  HMMA.16816.F32.BF16 R168, R8, R16.reuse, R168 ;  /* 0x0000001008a8723c */ /* 0x088ff000000418a8 */
[C---:B------:R-:W-:Y:S08]  /*c5d0*/  HMMA.16816.F32.BF16 R152, R4.reuse, R16, R152 ;  /* 0x000000100498723c */ /* 0x040ff00000041898 */
[-C--:B------:R-:W-:Y:S08]  /*c5e0*/  HMMA.16816.F32.BF16 R148, R4, R18.reuse, R148 ;  /* 0x000000120494723c */ /* 0x080ff00000041894 */
[----:B------:R-:W-:Y:S01]  /*c5f0*/  HMMA.16816.F32.BF16 R36, R8, R18, R232 ;  /* 0x000000120824723c */ /* 0x000fe200000418e8 */
[----:B------:R-:W2:Y:S01]  /*c600*/  LDSM.16.MT88.4 R16, [R191+0xa000] ;  /* 0x00a00000bf10783b */ /* 0x000ea20000004200 */
[----:B------:R-:W-:-:S02]  /*c610*/  IMAD.MOV.U32 R83, RZ, RZ, R202 ;  /* 0x000000ffff537224 */ /* 0x000fc400078e00ca */
[----:B------:R-:W-:Y:S01]  /*c620*/  IMAD.MOV.U32 R56, RZ, RZ, R74 ;  /* 0x000000ffff387224 */ /* 0x000fe200078e004a */
[----:B------:R1:W5:Y:S01]  /*c630*/  LDL.LU R202, [R1+0xf0] ;  /* 0x0000f00001ca7983 */ /* 0x0003620000300800 */
[----:B------:R-:W-:Y:S02]  /*c640*/  IMAD.MOV.U32 R70, RZ, RZ, R65 ;  /* 0x000000ffff467224 */ /* 0x000fe400078e0041 */
[----:B------:R-:W-:Y:S02]  /*c650*/  IMAD.MOV.U32 R74, RZ, RZ, R201 ;  /* 0x000000ffff4a7224 */ /* 0x000fe400078e00c9 */
[----:B------:R-:W-:Y:S01]  /*c660*/  IMAD.MOV.U32 R59, RZ, RZ, R77 ;  /* 0x000000ffff3b7224 */ /* 0x000fe200078e004d */
[----:B------:R1:W5:Y:S01]  /*c670*/  LDL.LU R201, [R1+0xec] ;  /* 0x0000ec0001c97983 */ /* 0x0003620000300800 */
[----:B------:R-:W-:Y:S02]  /*c680*/  IMAD.MOV.U32 R65, RZ, RZ, R76 ;  /* 0x000000ffff417224 */ /* 0x000fe400078e004c */
[----:B------:R-:W-:Y:S01]  /*c690*/  IMAD.MOV.U32 R75, RZ, RZ, R200 ;  /* 0x000000ffff4b7224 */ /* 0x000fe200078e00c8 */
[-C--:B--2---:R-:W-:Y:S08]  /*c6a0*/  HMMA.16816.F32.BF16 R160, R8, R16.reuse, R160 ;  /* 0x0000001008a0723c */ /* 0x084ff000000418a0 */
        /* <DEDUP_REMOVED lines=8> */
[----:B------:R-:W-:Y:S01]  /*c730*/  IMAD.MOV.U32 R79, RZ, RZ, R73 ;  /* 0x000000ffff4f7224 */ /* 0x000fe200078e0049 */
[----:B------:R1:W5:Y:S01]  /*c740*/  LDL.LU R199, [R1+0xe4] ;  /* 0x0000e40001c77983 */ /* 0x0003620000300800 */
[----:B------:R-:W-:Y:S02]  /*c750*/  IMAD.MOV.U32 R72, RZ, RZ, R67 ;  /* 0x000000ffff487224 */ /* 0x000fe400078e0043 */
[----:B------:R-:W-:Y:S02]  /*c760*/  IMAD.MOV.U32 R84, RZ, RZ, R198 ;  /* 0x000000ffff547224 */ /* 0x000fe400078e00c6 */
[----:B------:R-:W-:Y:S01]  /*c770*/  IMAD.MOV.U32 R73, RZ, RZ, R81 ;  /* 0x000000ffff497224 */ /* 0x000fe200078e0051 */
[----:B------:R1:W5:Y:S01]  /*c780*/  LDL.LU R198, [R1+0xe0] ;  /* 0x0000e00001c67983 */ /* 0x0003620000300800 */
[----:B------:R-:W-:-:S02]  /*c790*/  IMAD.MOV.U32 R67, RZ, RZ, R197 ;  /* 0x000000ffff437224 */ /* 0x000fc400078e00c5 */
[----:B------:R-:W-:Y:S01]  /*c7a0*/  IMAD.MOV.U32 R58, RZ, RZ, R92 ;  /* 0x000000ffff3a7224 */ /* 0x000fe200078e005c */
[----:B------:R1:W5:Y:S01]  /*c7b0*/  LDL.LU R197, [R1+0xdc] ;  /* 0x0000dc0001c57983 */ /* 0x0003620000300800 */
[----:B------:R-:W-:Y:S02]  /*c7c0*/  IMAD.MOV.U32 R81, RZ, RZ, R196 ;  /* 0x000000ffff517224 */ /* 0x000fe400078e00c4 */
[----:B------:R-:W-:Y:S01]  /*c7d0*/  IMAD.MOV.U32 R57, RZ, RZ, R93 ;  /* 0x000000ffff397224 */ /* 0x000fe200078e005d */
[----:B------:R1:W5:Y:S01]  /*c7e0*/  LDL.LU R196, [R1+0xd8] ;  /* 0x0000d80001c47983 */ /* 0x0003620000300800 */
[----:B------:R-:W-:Y:S02]  /*c7f0*/  IMAD.MOV.U32 R92, RZ, RZ, R195 ;  /* 0x000000ffff5c7224 */ /* 0x000fe400078e00c3 */
[----:B------:R-:W-:Y:S01]  /*c800*/  IMAD.MOV.U32 R103, RZ, RZ, R66 ;  /* 0x000000ffff677224 */ /* 0x000fe200078e0042 */
[----:B------:R1:W5:Y:S01]  /*c810*/  LDL.LU R195, [R1+0xd4] ;  /* 0x0000d40001c37983 */ /* 0x0003620000300800 */
[----:B------:R-:W-:-:S02]  /*c820*/  IMAD.MOV.U32 R93, RZ, RZ, R192 ;  /* 0x000000ffff5d7224 */ /* 0x000fc400078e00c0 */
[----:B------:R-:W-:Y:S01]  /*c830*/  IMAD.MOV.U32 R66, RZ, RZ, R95 ;  /* 0x000000ffff427224 */ /* 0x000fe200078e005f */
[----:B------:R1:W5:Y:S01]  /*c840*/  LDL.LU R192, [R1+0xd0] ;  /* 0x0000d00001c07983 */ /* 0x0003620000300800 */
[----:B------:R-:W-:Y:S01]  /*c850*/  IMAD.MOV.U32 R94, RZ, RZ, R190 ;  /* 0x000000ffff5e7224 */ /* 0x000fe200078e00be */
[----:B------:R-:W-:Y:S01]  /*c860*/  @!P2 HFMA2.BF16_V2 R61, -RZ.H0_H0, RZ.H0_H0, -R27.H0_H0 ;  /* 0x200000ffff3da231 */ /* 0x000fe2000034091b */
[----:B------:R-:W-:Y:S01]  /*c870*/  IMAD.MOV.U32 R95, RZ, RZ, R188 ;  /* 0x000000ffff5f7224 */ /* 0x000fe200078e00bc */
[----:B------:R1:W5:Y:S01]  /*c880*/  LDL.LU R190, [R1+0xcc] ;  /* 0x0000cc0001be7983 */ /* 0x0003620000300800 */
[----:B------:R-:W-:-:S03]  /*c890*/  @!P3 HFMA2.BF16_V2 R63, -RZ.H0_H0, RZ.H0_H0, -R26.H0_H0 ;  /* 0x200000ffff3fb231 */ /* 0x000fc6000034091a */
[----:B------:R1:W5:Y:S01]  /*c8a0*/  LDL.LU R188, [R1+0xc8] ;  /* 0x0000c80001bc7983 */ /* 0x0003620000300800 */
[----:B------:R-:W-:Y:S01]  /*c8b0*/  IMAD.MOV.U32 R232, RZ, RZ, R46 ;  /* 0x000000ffffe87224 */ /* 0x000fe200078e002e */
[----:B------:R-:W-:Y:S01]  /*c8c0*/  @!P4 PRMT R183, R62, 0x5410, RZ ;  /* 0x000054103eb7c816 */ /* 0x000fe200000000ff */
[----:B------:R-:W-:Y:S01]  /*c8d0*/  IMAD.MOV.U32 R233, RZ, RZ, R47 ;  /* 0x000000ffffe97224 */ /* 0x000fe200078e002f */
[----:B------:R-:W-:Y:S01]  /*c8e0*/  @!P2 PRMT R27, R61, 0x5410, RZ ;  /* 0x000054103d1ba816 */ /* 0x000fe200000000ff */
[----:B------:R-:W-:Y:S01]  /*c8f0*/  IMAD.MOV.U32 R21, RZ, RZ, R52 ;  /* 0x000000ffff157224 */ /* 0x000fe200078e0034 */
[----:B------:R-:W-:Y:S01]  /*c900*/  @!P3 PRMT R26, R63, 0x5410, RZ ;  /* 0x000054103f1ab816 */ /* 0x000fe200000000ff */
[----:B------:R-:W-:Y:S01]  /*c910*/  IMAD.MOV.U32 R235, RZ, RZ, R54 ;  /* 0x000000ffffeb7224 */ /* 0x000fe200078e0036 */
[-C--:B--2---:R-:W-:Y:S08]  /*c920*/  HMMA.16816.F32.BF16 R44, R8, R16.reuse, R56 ;  /* 0x00000010082c723c */ /* 0x084ff00000041838 */
[C---:B------:R-:W-:Y:S08]  /*c930*/  HMMA.16816.F32.BF16 R52, R4.reuse, R16, R116 ;  /* 0x000000100434723c */ /* 0x040ff00000041874 */
[-C--:B------:R-:W-:Y:S08]  /*c940*/  HMMA.16816.F32.BF16 R56, R4, R18.reuse, R156 ;  /* 0x000000120438723c */ /* 0x080ff0000004189c */
[----:B------:R-:W-:Y:S01]  /*c950*/  HMMA.16816.F32.BF16 R60, R8, R18, R68 ;  /* 0x00000012083c723c */ /* 0x000fe20000041844 */
[----:B------:R-:W2:Y:S01]  /*c960*/  LDSM.16.MT88.4 R16, [R193+0xa000] ;  /* 0x00a00000c110783b */ /* 0x000ea20000004200 */
[----:B------:R-:W-:-:S02]  /*c970*/  IMAD.MOV.U32 R20, RZ, RZ, R83 ;  /* 0x000000ffff147224 */ /* 0x000fc400078e0053 */
[----:B------:R-:W-:Y:S02]  /*c980*/  IMAD.MOV.U32 R22, RZ, RZ, R82 ;  /* 0x000000ffff167224 */ /* 0x000fe400078e0052 */
[----:B------:R-:W-:Y:S02]  /*c990*/  IMAD.MOV.U32 R157, RZ, RZ, R79 ;  /* 0x000000ffff9d7224 */ /* 0x000fe400078e004f */
[----:B------:R-:W-:Y:S02]  /*c9a0*/  IMAD.MOV.U32 R158, RZ, RZ, R78 ;  /* 0x000000ffff9e7224 */ /* 0x000fe400078e004e */
[----:B------:R-:W-:Y:S01]  /*c9b0*/  IMAD.MOV.U32 R159, RZ, RZ, R77 ;  /* 0x000000ffff9f7224 */ /* 0x000fe200078e004d */
[-C--:B--2---:R-:W-:Y:S08]  /*c9c0*/  HMMA.16816.F32.BF16 R68, R8, R16.reuse, R72 ;  /* 0x000000100844723c */ /* 0x084ff00000041848 */
[----:B------:R-:W-:Y:S07]  /*c9d0*/  HMMA.16816.F32.BF16 R72, R4, R16, R164 ;  /* 0x000000100448723c */ /* 0x000fee00000418a4 */
[----:B------:R-:W-:-:S02]  /*c9e0*/  IMAD.MOV.U32 R164, RZ, RZ, R76 ;  /* 0x000000ffffa47224 */ /* 0x000fc400078e004c */
[----:B------:R-:W-:Y:S01]  /*c9f0*/  IMAD.MOV.U32 R167, RZ, RZ, R81 ;  /* 0x000000ffffa77224 */ /* 0x000fe200078e0051 */
[-C--:B------:R-:W-:Y:S08]  /*ca00*/  HMMA.16816.F32.BF16 R76, R4, R18.reuse, R184 ;  /* 0x00000012044c723c */ /* 0x080ff000000418b8 */
[----:B------:R-:W-:Y:S01]  /*ca10*/  HMMA.16816.F32.BF16 R80, R8, R18, R92 ;  /* 0x000000120850723c */ /* 0x000fe2000004185c */
[----:B------:R-:W2:Y:S01]  /*ca20*/  LDSM.16.MT88.4 R16, [R189+0xb000] ;  /* 0x00b00000bd10783b */ /* 0x000ea20000004200 */
[----:B------:R-:W-:-:S02]  /*ca30*/  IMAD.MOV.U32 R234, RZ, RZ, R66 ;  /* 0x000000ffffea7224 */ /* 0x000fc400078e0042 */
[----:B------:R-:W-:-:S04]  /*ca40*/  IMAD.MOV.U32 R165, RZ, RZ, R84 ;  /* 0x000000ffffa57224 */ /* 0x000fc800078e0054 */
[-C--:B--2---:R-:W-:Y:S08]  /*ca50*/  HMMA.16816.F32.BF16 R204, R8, R16.reuse, R204 ;  /* 0x0000001008cc723c */ /* 0x084ff000000418cc */
[C---:B------:R-:W-:Y:S08]  /*ca60*/  HMMA.16816.F32.BF16 R84, R4.reuse, R16, R224 ;  /* 0x000000100454723c */ /* 0x040ff000000418e0 */
[-C--:B------:R-:W-:Y:S08]  /*ca70*/  HMMA.16816.F32.BF16 R92, R4, R18.reuse, R228 ;  /* 0x00000012045c723c */ /* 0x080ff000000418e4 */
[----:B------:R-:W-:Y:S01]  /*ca80*/  HMMA.16816.F32.BF16 R184, R8, R18, R232 ;  /* 0x0000001208b8723c */ /* 0x000fe200000418e8 */
[----:B------:R-:W2:Y:S01]  /*ca90*/  LDSM.16.MT88.4 R16, [R191+0xb000] ;  /* 0x00b00000bf10783b */ /* 0x000ea20000004200 */
[----:B------:R-:W-:-:S06]  /*caa0*/  IMAD.WIDE.U32 R2, R15, -0x2daee0ad, RZ ;  /* 0xd2511f530f027825 */ /* 0x000fcc00078e00ff */
[-C--:B--2---:R-:W-:Y:S08]  /*cab0*/  HMMA.16816.F32.BF16 R232, R8, R16.reuse, R100 ;  /* 0x0000001008e8723c */ /* 0x084ff00000041864 */
[C---:B------:R-:W-:Y:S08]  /*cac0*/  HMMA.16816.F32.BF16 R88, R4.reuse, R16, R88 ;  /* 0x000000100458723c */ /* 0x040ff00000041858 */
[-C--:B------:R-:W-:Y:S08]  /*cad0*/  HMMA.16816.F32.BF16 R100, R4, R18.reuse, R236 ;  /* 0x000000120464723c */ /* 0x080ff000000418ec */
[----:B------:R-:W-:Y:S01]  /*cae0*/  HMMA.16816.F32.BF16 R228, R8, R18, R20 ;  /* 0x0000001208e4723c */ /* 0x000fe20000041814 */
[----:B------:R-:W2:Y:S04]  /*caf0*/  LDSM.16.MT88.4 R20, [R194+0xb000] ;  /* 0x00b00000c214783b */ /* 0x000ea80000004200 */
[----:B------:R-:W3:Y:S01]  /*cb00*/  LDSM.16.MT88.4 R16, [R193+0xb000] ;  /* 0x00b00000c110783b */ /* 0x000ee20000004200 */
[----:B------:R-:W-:Y:S01]  /*cb10*/  IMAD.MOV.U32 R166, RZ, RZ, R67 ;  /* 0x000000ffffa67224 */ /* 0x000fe200078e0043 */
[----:B------:R-:W-:Y:S01]  /*cb20*/  LOP3.LUT R0, R3, UR16, R24, 0x96, !PT ;  /* 0x0000001003007c12 */ /* 0x000fe2000f8e9618 */
[----:B------:R-:W-:Y:S01]  /*cb30*/  IMAD.MOV.U32 R156, RZ, RZ, R65 ;  /* 0x000000ffff9c7224 */ /* 0x000fe200078e0041 */
[----:B------:R-:W-:-:S04]  /*cb40*/  LOP3.LUT R3, R2, 0xffff, RZ, 0xc0, !PT ;  /* 0x0000ffff02037812 */ /* 0x000fc800078ec0ff */
[----:B------:R-:W-:Y:S01]  /*cb50*/  SHF.R.U32.HI R3, RZ, 0x8, R3 ;  /* 0x00000008ff037819 */ /* 0x000fe20000011603 */
[C---:B--2---:R-:W-:Y:S08]  /*cb60*/  HMMA.16816.F32.BF16 R104, R4.reuse, R20, R104 ;  /* 0x000000140468723c */ /* 0x044ff00000041868 */
[C---:B------:R-:W-:Y:S08]  /*cb70*/  HMMA.16816.F32.BF16 R108, R4.reuse, R22, R108 ;  /* 0x00000016046c723c */ /* 0x040ff0000004186c */
[C---:B---3--:R-:W-:Y:S08]  /*cb80*/  HMMA.16816.F32.BF16 R120, R4.reuse, R16, R120 ;  /* 0x000000100478723c */ /* 0x048ff00000041878 */
[----:B------:R-:W-:Y:S07]  /*cb90*/  HMMA.16816.F32.BF16 R116, R4, R18, R124 ;  /* 0x000000120474723c */ /* 0x000fee000004187c */
[----:B------:R-:W-:-:S02]  /*cba0*/  SHF.R.U32.HI R5, RZ, 0x10, R2 ;  /* 0x00000010ff057819 */ /* 0x000fc40000011602 */
[----:B------:R-:W-:Y:S02]  /*cbb0*/  LOP3.LUT R7, R2, 0xff, RZ, 0xc0, !PT ;  /* 0x000000ff02077812 */ /* 0x000fe400078ec0ff */
[----:B------:R-:W-:Y:S02]  /*cbc0*/  SHF.R.U32.HI R4, RZ, 0x18, R2 ;  /* 0x00000018ff047819 */ /* 0x000fe40000011602 */
[----:B------:R-:W-:Y:S01]  /*cbd0*/  LOP3.LUT R2, R5, 0xff, RZ, 0xc0, !PT ;  /* 0x000000ff05027812 */ /* 0x000fe200078ec0ff */
[----:B------:R-:W-:Y:S01]  /*cbe0*/  HMMA.16816.F32.BF16 R224, R8, R20, R164 ;  /* 0x0000001408e0723c */ /* 0x000fe200000418a4 */
[----:B------:R-:W-:Y:S01]  /*cbf0*/  PRMT R7, R7, 0x5410, R3 ;  /* 0x0000541007077816 */ /* 0x000fe20000000003 */
[----:B------:R-:W2:Y:S01]  /*cc00*/  LDSM.16.MT88.4 R164, [R189+0xa800] ;  /* 0x00a80000bda4783b */ /* 0x000ea20000004200 */
[----:B------:R-:W-:-:S05]  /*cc10*/  SHF.R.U32.HI R3, RZ, 0x10, R0 ;  /* 0x00000010ff037819 */ /* 0x000fca0000011600 */
[C---:B------:R-:W-:Y:S01]  /*cc20*/  HMMA.16816.F32.BF16 R236, R8.reuse, R16, R112 ;  /* 0x0000001008ec723c */ /* 0x040fe20000041870 */
[----:B------:R-:W-:Y:S01]  /*cc30*/  LOP3.LUT R6, R0, 0xff, RZ, 0xc0, !PT ;  /* 0x000000ff00067812 */ /* 0x000fe200078ec0ff */
[----:B------:R-:W-:Y:S06]  /*cc40*/  LDSM.16.MT88.4 R112, [R194+0xb800] ;  /* 0x00b80000c270783b */ /* 0x000fec0000004200 */
[C---:B------:R-:W-:Y:S01]  /*cc50*/  HMMA.16816.F32.BF16 R20, R8.reuse, R22, R156 ;  /* 0x000000160814723c */ /* 0x040fe2000004189c */
[----:B------:R-:W-:Y:S01]  /*cc60*/  SHF.R.U32.HI R5, RZ, 0x18, R0 ;  /* 0x00000018ff057819 */ /* 0x000fe20000011600 */
[----:B------:R-:W3:Y:S06]  /*cc70*/  LDSM.16.MT88.4 R156, [R191+0xa800] ;  /* 0x00a80000bf9c783b */ /* 0x000eec0000004200 */
[----:B------:R-:W-:Y:S01]  /*cc80*/  HMMA.16816.F32.BF16 R16, R8, R18, R96 ;  /* 0x000000120810723c */ /* 0x000fe20000041860 */
[----:B------:R-:W-:Y:S06]  /*cc90*/  LDSM.16.MT88.4 R96, [R191+0xb800] ;  /* 0x00b80000bf60783b */ /* 0x000fec0000004200 */
[----:B------:R-:W-:-:S02]  /*cca0*/  PRMT R8, R2, 0x5410, R4 ;  /* 0x0000541002087816 */ /* 0x000fc40000000004 */
[----:B------:R-:W-:-:S04]  /*ccb0*/  LOP3.LUT R2, R0, 0xffff, RZ, 0xc0, !PT ;  /* 0x0000ffff00027812 */ /* 0x000fc800078ec0ff */
[----:B------:R-:W-:Y:S02]  /*ccc0*/  SHF.R.U32.HI R4, RZ, 0x8, R2 ;  /* 0x00000008ff047819 */ /* 0x000fe40000011602 */
[----:B------:R-:W-:Y:S01]  /*ccd0*/  LOP3.LUT R2, R3, 0xff, RZ, 0xc0, !PT ;  /* 0x000000ff03027812 */ /* 0x000fe200078ec0ff */
[--C-:B------:R-:W-:Y:S01]  /*cce0*/  HSET2.LE.AND R0, R7, R64.reuse, PT ;  /* 0x0000004007007233 */ /* 0x100fe20003803000 */
[----:B------:R-:W-:Y:S02]  /*ccf0*/  PRMT R4, R6, 0x5410, R4 ;  /* 0x0000541006047816 */ /* 0x000fe40000000004 */
[----:B------:R-:W-:Y:S02]  /*cd00*/  PRMT R3, R2, 0x5410, R5 ;  /* 0x0000541002037816 */ /* 0x000fe40000000005 */
[----:B------:R-:W-:Y:S01]  /*cd10*/  LOP3.LUT R126, R0, R50, RZ, 0xc0, !PT ;  /* 0x00000032007e7212 */ /* 0x000fe200078ec0ff */
[--C-:B------:R-:W-:Y:S02]  /*cd20*/  HSET2.LE.AND R0, R8, R64.reuse, PT ;  /* 0x0000004008007233 */ /* 0x100fe40003803000 */
[----:B------:R-:W-:-:S02]  /*cd30*/  HSET2.LE.AND R2, R4, R64, PT ;  /* 0x0000004004027233 */ /* 0x000fc40003803000 */
[----:B------:R-:W-:Y:S01]  /*cd40*/  HSET2.LE.AND R3, R3, R64, PT ;  /* 0x0000004003037233 */ /* 0x000fe20003803000 */
[----:B------:R-:W-:Y:S01]  /*cd50*/  LOP3.LUT R127, R0, R49, RZ, 0xc0, !PT ;  /* 0x00000031007f7212 */ /* 0x000fe200078ec0ff */
[----:B------:R-:W-:Y:S01]  /*cd60*/  LDSM.16.MT88.4 R64, [R193+0xa800] ;  /* 0x00a80000c140783b */ /* 0x000fe20000004200 */
[----:B------:R-:W-:Y:S02]  /*cd70*/  LOP3.LUT R124, R2, R51, RZ, 0xc0, !PT ;  /* 0x00000033027c7212 */ /* 0x000fe400078ec0ff */
[----:B------:R-:W-:Y:S01]  /*cd80*/  LOP3.LUT R125, R3, R48, RZ, 0xc0, !PT ;  /* 0x00000030037d7212 */ /* 0x000fe200078ec0ff */
[-C--:B--2---:R-:W-:Y:S01]  /*cd90*/  HMMA.16816.F32.BF16 R168, R128, R164.reuse, R168 ;  /* 0x000000a480a8723c */ /* 0x084fe200000418a8 */
[----:B------:R-:W2:Y:S04]  /*cda0*/  LDSM.16.MT88.4 R48, [R194+0xa800] ;  /* 0x00a80000c230783b */ /* 0x000ea80000004200 */
[----:B------:R-:W-:Y:S03]  /*cdb0*/  LDSM.16.MT88.4 R4, [R193+0xb800] ;  /* 0x00b80000c104783b */ /* 0x000fe60000004200 */
[C---:B------:R-:W-:Y:S08]  /*cdc0*/  HMMA.16816.F32.BF16 R152, R124.reuse, R164, R152 ;  /* 0x000000a47c98723c */ /* 0x040ff00000041898 */
[-C--:B------:R-:W-:Y:S08]  /*cdd0*/  HMMA.16816.F32.BF16 R148, R124, R166.reuse, R148 ;  /* 0x000000a67c94723c */ /* 0x080ff00000041894 */
[C---:B------:R-:W-:Y:S08]  /*cde0*/  HMMA.16816.F32.BF16 R164, R128.reuse, R166, R36 ;  /* 0x000000a680a4723c */ /* 0x040ff00000041824 */
[-C--:B---3--:R-:W-:Y:S08]  /*cdf0*/  HMMA.16816.F32.BF16 R160, R128, R156.reuse, R160 ;  /* 0x0000009c80a0723c */ /* 0x088ff000000418a0 */
        /* <DEDUP_REMOVED lines=10> */
[----:B------:R-:W-:Y:S01]  /*cea0*/  HMMA.16816.F32.BF16 R64, R128, R66, R80 ;  /* 0x000000428040723c */ /* 0x000fe20000041850 */
[----:B------:R-:W2:Y:S04]  /*ceb0*/  LDSM.16.MT88.4 R80, [R189+0xb800] ;  /* 0x00b80000bd50783b */ /* 0x000ea80000004200 */
[----:B------:R-:W-:Y:S04]  /*cec0*/  STG.E.U16 [R12.64+-0x2e], R182 ;  /* 0xffffd2b60c007986 */ /* 0x000fe8000c10151c */
        /* <DEDUP_REMOVED lines=11> */
[----:B------:R3:W-:Y:S01]  /*cf80*/  STG.E.U16 [R30.64+-0x1e], R134 ;  /* 0xffffe2861e007986 */ /* 0x0007e2000c10151c */
[----:B------:R-:W-:-:S03]  /*cf90*/  UISETP.GT.AND UP0, UPT, UR33, UR18, UPT ;  /* 0x000000122100728c */ /* 0x000fc6000bf04270 */
[----:B------:R-:W-:Y:S04]  /*cfa0*/  STG.E.U16 [R28.64+-0x20], R183 ;  /* 0xffffe0b71c007986 */ /* 0x000fe8000c10151c */
[----:B------:R-:W-:Y:S04]  /*cfb0*/  STG.E.U16 [R28.64+-0x1e], R26 ;  /* 0xffffe21a1c007986 */ /* 0x000fe8000c10151c */
[----:B------:R-:W-:Y:S04]  /*cfc0*/  STG.E.U16 [R12.64+-0x10], R175 ;  /* 0xfffff0af0c007986 */ /* 0x000fe8000c10151c */
[----:B------:R-:W-:Y:S04]  /*cfd0*/  STG.E.U16 [R12.64+-0xe], R174 ;  /* 0xfffff2ae0c007986 */ /* 0x000fe8000c10151c */
[----:B------:R-:W-:Y:S04]  /*cfe0*/  STG.E.U16 [R32.64+-0x10], R173 ;  /* 0xfffff0ad20007986 */ /* 0x000fe8000c10151c */
[----:B------:R-:W-:Y:S04]  /*cff0*/  STG.E.U16 [R32.64+-0xe], R172 ;  /* 0xfffff2ac20007986 */ /* 0x000fe8000c10151c */
[----:B------:R-:W-:Y:S04]  /*d000*/  STG.E.U16 [R30.64+-0x10], R133 ;  /* 0xfffff0851e007986 */ /* 0x000fe8000c10151c */
[----:B------:R1:W-:Y:S04]  /*d010*/  STG.E.U16 [R30.64+-0xe], R132 ;  /* 0xfffff2841e007986 */ /* 0x0003e8000c10151c */
[----:B------:R1:W-:Y:S04]  /*d020*/  STG.E.U16 [R28.64+-0x10], R34 ;  /* 0xfffff0221c007986 */ /* 0x0003e8000c10151c */
[----:B------:R1:W-:Y:S01]  /*d030*/  STG.E.U16 [R28.64+-0xe], R27 ;  /* 0xfffff21b1c007986 */ /* 0x0003e2000c10151c */
[----:B------:R-:W-:Y:S01]  /*d040*/  PLOP3.LUT P2, PT, PT, PT, UP0, 0x80, 0x0 ;  /* 0x000000000000781c */ /* 0x000fe20003f4f008 */
[----:B------:R-:W-:Y:S01]  /*d050*/  FADD.FTZ R2, R210, R252 ;  /* 0x000000fcd2027221 */ /* 0x000fe20000010000 */
[----:B--2---:R-:W-:Y:S01]  /*d060*/  HMMA.16816.F32.BF16 R76, R124, R82, R92 ;  /* 0x000000527c4c723c */ /* 0x004fe2000004185c */
[----:B------:R-:W-:-:S02]  /*d070*/  FADD.FTZ R0, R208, R249 ;  /* 0x000000f9d0007221 */ /* 0x000fc40000010000 */
[----:B------:R-:W-:Y:S02]  /*d080*/  FADD.FTZ R210, R248, R35 ;  /* 0x00000023f8d27221 */ /* 0x000fe40000010000 */
[----:B------:R-:W-:-:S03]  /*d090*/  FADD.FTZ R2, R241, R2 ;  /* 0x00000002f1027221 */ /* 0x000fc60000010000 */
[----:B------:R-:W-:Y:S01]  /*d0a0*/  HMMA.16816.F32.BF16 R72, R124, R80, R84 ;  /* 0x000000507c48723c */ /* 0x000fe20000041854 */
[----:B------:R-:W-:-:S07]  /*d0b0*/  FADD.FTZ R0, R223, R0 ;  /* 0x00000000df007221 */ /* 0x000fce0000010000 */
[----:B------:R-:W-:Y:S01]  /*d0c0*/  HMMA.16816.F32.BF16 R88, R124, R96, R88 ;  /* 0x000000607c58723c */ /* 0x000fe20000041858 */
[----:B------:R-:W-:-:S07]  /*d0d0*/  FADD.FTZ R210, R243, R210 ;  /* 0x000000d2f3d27221 */ /* 0x000fce0000010000 */
[----:B------:R-:W-:Y:S01]  /*d0e0*/  HMMA.16816.F32.BF16 R92, R124, R98, R100 ;  /* 0x000000627c5c723c */ /* 0x000fe20000041864 */
[----:B------:R-:W-:-:S07]  /*d0f0*/  FADD.FTZ R208, R240, R2 ;  /* 0x00000002f0d07221 */ /* 0x000fce0000010000 */
[----:B------:R-:W-:Y:S01]  /*d100*/  HMMA.16816.F32.BF16 R104, R124, R112, R104 ;  /* 0x000000707c68723c */ /* 0x000fe20000041868 */
[----:B------:R-:W-:-:S07]  /*d110*/  FADD.FTZ R209, R209, R0 ;  /* 0x00000000d1d17221 */ /* 0x000fce0000010000 */
[----:B------:R-:W-:Y:S01]  /*d120*/  HMMA.16816.F32.BF16 R108, R124, R114, R108 ;  /* 0x000000727c6c723c */ /* 0x000fe2000004186c */
[----:B---3--:R-:W-:-:S07]  /*d130*/  IMAD.MOV.U32 R134, RZ, RZ, R212 ;  /* 0x000000ffff867224 */ /* 0x008fce00078e00d4 */
[----:B------:R-:W-:Y:S01]  /*d140*/  HMMA.16816.F32.BF16 R120, R124, R4, R120 ;  /* 0x000000047c78723c */ /* 0x000fe20000041878 */
[----:B----4-:R-:W-:Y:S02]  /*d150*/  IMAD.MOV.U32 R135, RZ, RZ, R213 ;  /* 0x000000ffff877224 */ /* 0x010fe400078e00d5 */
[----:B-1----:R-:W-:-:S05]  /*d160*/  IMAD.MOV.U32 R132, RZ, RZ, R222 ;  /* 0x000000ffff847224 */ /* 0x002fca00078e00de */
[----:B------:R-:W-:Y:S01]  /*d170*/  HMMA.16816.F32.BF16 R124, R124, R6, R116 ;  /* 0x000000067c7c723c */ /* 0x000fe20000041874 */
[----:B------:R-:W-:-:S07]  /*d180*/  IMAD.MOV.U32 R133, RZ, RZ, R242 ;  /* 0x000000ffff857224 */ /* 0x000fce00078e00f2 */
[C---:B------:R-:W-:Y:S07]  /*d190*/  HMMA.16816.F32.BF16 R68, R128.reuse, R80, R204 ;  /* 0x000000508044723c */ /* 0x040fee00000418cc */
[----:B------:R-:W-:Y:S01]  /*d1a0*/  IADD3 R204, P3, R12, -0x80, RZ ;  /* 0xffffff800ccc7810 */ /* 0x000fe20007f7e0ff */
[----:B------:R-:W-:Y:S03]  /*d1b0*/  HMMA.16816.F32.BF16 R84, R128, R96, R232 ;  /* 0x000000608054723c */ /* 0x000fe600000418e8 */
[----:B------:R-:W-:-:S05]  /*d1c0*/  IADD3.X R139, R13, -0x1, RZ, P3, !PT ;  /* 0xffffffff0d8b7810 */ /* 0x000fca0001ffe4ff */
[C---:B------:R-:W-:Y:S08]  /*d1d0*/  HMMA.16816.F32.BF16 R100, R128.reuse, R112, R224 ;  /* 0x000000708064723c */ /* 0x040ff000000418e0 */
[C---:B------:R-:W-:Y:S08]  /*d1e0*/  HMMA.16816.F32.BF16 R80, R128.reuse, R82, R184 ;  /* 0x000000528050723c */ /* 0x040ff000000418b8 */
[C---:B------:R-:W-:Y:S08]  /*d1f0*/  HMMA.16816.F32.BF16 R96, R128.reuse, R98, R228 ;  /* 0x000000628060723c */ /* 0x040ff000000418e4 */
[C---:B------:R-:W-:Y:S08]  /*d200*/  HMMA.16816.F32.BF16 R112, R128.reuse, R114, R20 ;  /* 0x000000728070723c */ /* 0x040ff00000041814 */
[C---:B------:R-:W-:Y:S08]  /*d210*/  HMMA.16816.F32.BF16 R116, R128.reuse, R4, R236 ;  /* 0x000000048074723c */ /* 0x040ff000000418ec */
        /* <DEDUP_REMOVED lines=17> */
[----:B-----5:R-:W-:Y:S01]  /*d330*/  @P1 STS.128 [R203+0xa000], RZ ;  /* 0x00a000ffcb001388 */ /* 0x020fe20000000c00 */
        /* <DEDUP_REMOVED lines=36> */
[----:B------:R-:W-:Y:S04]  /*d580*/  LDSM.16.M88.4 R24, [R199] ;  /* 0x00000000c718783b */ /* 0x000fe80000000200 */
[----:B-1----:R-:W-:Y:S04]  /*d590*/  LDSM.16.M88.4 R8, [R192] ;  /* 0x00000000c008783b */ /* 0x002fe80000000200 */
[----:B--2---:R-:W1:Y:S04]  /*d5a0*/  LDSM.16.M88.4 R4, [R190+0x2000] ;  /* 0x00200000be04783b */ /* 0x004e680000000200 */
[----:B------:R-:W0:Y:S01]  /*d5b0*/  LDGDEPBAR ;  /* 0x00000000000079af */ /* 0x000e220000000000 */
[C---:B---3--:R-:W-:Y:S08]  /*d5c0*/  HMMA.16816.F32.BF16 R172, R16.reuse, R136, RZ ;  /* 0x0000008810ac723c */ /* 0x048ff000000418ff */
[----:B------:R-:W-:Y:S08]  /*d5d0*/  HMMA.16816.F32.BF16 R224, R16, R138, RZ ;  /* 0x0000008a10e0723c */ /* 0x000ff000000418ff */
[C---:B-1----:R-:W-:Y:S08]  /*d5e0*/  HMMA.16816.F32.BF16 R204, R4.reuse, R136, RZ ;  /* 0x0000008804cc723c */ /* 0x042ff000000418ff */
[C---:B------:R-:W-:Y:S08]  /*d5f0*/  HMMA.16816.F32.BF16 R180, R4.reuse, R132, RZ ;  /* 0x0000008404b4723c */ /* 0x040ff000000418ff */
[C---:B------:R-:W-:Y:S08]  /*d600*/  HMMA.16816.F32.BF16 R184, R4.reuse, R138, RZ ;  /* 0x0000008a04b8723c */ /* 0x040ff000000418ff */
[----:B------:R-:W-:Y:S01]  /*d610*/  HMMA.16816.F32.BF16 R176, R4, R134, RZ ;  /* 0x0000008604b0723c */ /* 0x000fe200000418ff */
[----:B------:R-:W1:Y:S07]  /*d620*/  LDSM.16.M88.4 R4, [R192+0x2000] ;  /* 0x00200000c004783b */ /* 0x000e6e0000000200 */
[C---:B------:R-:W-:Y:S08]  /*d630*/  HMMA.16816.F32.BF16 R136, R16.reuse, R132, RZ ;  /* 0x000000841088723c */ /* 0x040ff000000418ff */
[----:B------:R-:W-:Y:S08]  /*d640*/  HMMA.16816.F32.BF16 R16, R16, R134, RZ ;  /* 0x000000861010723c */ /* 0x000ff000000418ff */
[----:B------:R-:W-:Y:S08]  /*d650*/  HMMA.16816.F32.BF16 R132, R8, R26, R224 ;  /* 0x0000001a0884723c */ /* 0x000ff000000418e0 */
[C---:B-1----:R-:W-:Y:S08]  /*d660*/  HMMA.16816.F32.BF16 R228, R4.reuse, R20, R180 ;  /* 0x0000001404e4723c */ /* 0x042ff000000418b4 */
[C---:B------:R-:W-:Y:S08]  /*d670*/  HMMA.16816.F32.BF16 R180, R4.reuse, R22, R176 ;  /* 0x0000001604b4723c */ /* 0x040ff000000418b0 */
[C---:B------:R-:W-:Y:S08]  /*d680*/  HMMA.16816.F32.BF16 R204, R4.reuse, R24, R204 ;  /* 0x0000001804cc723c */ /* 0x040ff000000418cc */
[----:B------:R-:W-:Y:S01]  /*d690*/  HMMA.16816.F32.BF16 R184, R4, R26, R184 ;  /* 0x0000001a04b8723c */ /* 0x000fe200000418b8 */
[----:B------:R-:W-:Y:S07]  /*d6a0*/  LDSM.16.M88.4 R4, [R198+0x2000] ;  /* 0x00200000c604783b */ /* 0x000fee0000000200 */
[C---:B------:R-:W-:Y:S08]  /*d6b0*/  HMMA.16816.F32.BF16 R176, R8.reuse, R24, R172 ;  /* 0x0000001808b0723c */ /* 0x040ff000000418ac */
[C---:B------:R-:W-:Y:S08]  /*d6c0*/  HMMA.16816.F32.BF16 R172, R8.reuse, R20, R136 ;  /* 0x0000001408ac723c */ /* 0x040ff00000041888 */
[----:B------:R-:W-:Y:S01]  /*d6d0*/  HMMA.16816.F32.BF16 R24, R8, R22, R16 ;  /* 0x000000160818723c */ /* 0x000fe20000041810 */
[----:B------:R-:W1:Y:S04]  /*d6e0*/  LDSM.16.M88.4 R20, [R197+0x8000] ;  /* 0x00800000c514783b */ /* 0x000e680000000200 */
[----:B------:R-:W2:Y:S04]  /*d6f0*/  LDSM.16.M88.4 R8, [R198] ;  /* 0x00000000c608783b */ /* 0x000ea80000000200 */
[----:B------:R-:W3:Y:S01]  /*d700*/  LDSM.16.M88.4 R16, [R197+0x8800] ;  /* 0x00880000c510783b */ /* 0x000ee20000000200 */
[----:B-1----:R-:W-:Y:S08]  /*d710*/  HMMA.16816.F32.BF16 R204, R4, R20, R204 ;  /* 0x0000001404cc723c */ /* 0x002ff000000418cc */
[----:B--2---:R-:W-:Y:S08]  /*d720*/  HMMA.16816.F32.BF16 R136, R8, R22, R132 ;  /* 0x000000160888723c */ /* 0x004ff00000041884 */
        /* <DEDUP_REMOVED lines=61> */
[-C--:B--2---:R-:W-:Y:S08]  /*db00*/  HMMA.16816.F32.BF16 R204, R4, R20.reuse, R204 ;  /* 0x0000001404cc723c */ /* 0x084ff000000418cc */
[C---:B---3--:R-:W-:Y:S08]  /*db10*/  HMMA.16816.F32.BF16 R176, R8.reuse, R20, R172 ;  /* 0x0000001408b0723c */ /* 0x048ff000000418ac */
[-C--:B------:R-:W-:Y:S08]  /*db20*/  HMMA.16816.F32.BF16 R172, R8, R22.reuse, R136 ;  /* 0x0000001608ac723c */ /* 0x080ff00000041888 */
        /* <DEDUP_REMOVED lines=9> */
[----:B------:R-:W-:-:S04]  /*dbc0*/  USHF.R.S32.HI UR34, URZ, 0x1f, UR35 ;  /* 0x0000001f3f227899 */ /* 0x000fc80008011423 */
[----:B------:R-:W-:Y:S02]  /*dbd0*/  UIMAD UR34, UR34, UR4, URZ ;  /* 0x00000004222272a4 */ /* 0x000fe4000f8e023f */
[----:B------:R-:W-:Y:S02]  /*dbe0*/  UIMAD.WIDE.U32 UR36, UR35, UR4, URZ ;  /* 0x00000004232472a5 */ /* 0x000fe4000f8e003f */
[----:B------:R-:W-:-:S04]  /*dbf0*/  UIMAD UR5, UR35, UR5, UR34 ;  /* 0x00000005230572a4 */ /* 0x000fc8000f8e0222 */
[----:B------:R-:W-:Y:S01]  /*dc00*/  UIADD3 UR5, UR37, UR5, URZ ;  /* 0x0000000525057290 */ /* 0x000fe2000fffe03f */
[----:B------:R-:W-:Y:S02]  /*dc10*/  IMAD.U32 R0, RZ, RZ, UR36 ;  /* 0x00000024ff007e24 */ /* 0x000fe4000f8e00ff */
[----:B------:R-:W-:-:S03]  /*dc20*/  IMAD.U32 R3, RZ, RZ, UR36 ;  /* 0x00000024ff037e24 */ /* 0x000fc6000f8e00ff */
[----:B------:R-:W-:Y:S01]  /*dc30*/  IMAD.U32 R2, RZ, RZ, UR5 ;  /* 0x00000005ff027e24 */ /* 0x000fe2000f8e00ff */
[----:B------:R1:W-:Y:S01]  /*dc40*/  @P1 STS.128 [R203+0x8000], RZ ;  /* 0x008000ffcb001388 */ /* 0x0003e20000000c00 */
[----:B------:R-:W-:Y:S01]  /*dc50*/  BSSY B0, `(.L_x_2068) ;  /* 0x0000021000007945 */ /* 0x000fe20003800000 */
        /* <DEDUP_REMOVED lines=32> */
.L_x_2069:
[----:B------:R-:W-:Y:S05]  /*de60*/  BSYNC B0 ;  /* 0x0000000000007941 */ /* 0x000fea0003800000 */
.L_x_2068:
[----:B------:R-:W0:Y:S02]  /*de70*/  LDGDEPBAR ;  /* 0x00000000000079af */ /* 0x000e240000000000 */
.L_x_2067:
[----:B--2---:R-:W2:Y:S04]  /*de80*/  LDL.64 R2, [R1+0x30] ;  /* 0x0000300001027983 */ /* 0x004ea80000100a00 */
        /* <DEDUP_REMOVED lines=74> */
[----:B------:R-:W1:Y:S01]  /*e330*/  MUFU.EX2 R3, R3 ;  /* 0x0000000300037308 */ /* 0x000e620000000800 */
[----:B------:R-:W-:-:S05]  /*e340*/  FMUL.FTZ R2, R135, c[0x0][0x23c] ;  /* 0x00008f0087027a20 */ /* 0x000fca0000410000 */
[----:B------:R-:W-:-:S05]  /*e350*/  FSEL R2, R2, RZ, P2 ;  /* 0x000000ff02027208 */ /* 0x000fca0001000000 */
        /* <DEDUP_REMOVED lines=8> */
[----:B-1----:R-:W-:Y:S01]  /*e3e0*/  FMUL.FTZ R2, R156, R3 ;  /* 0x000000039c027220 */ /* 0x002fe20000410000 */
[----:B------:R-:W-:Y:S04]  /*e3f0*/  MUFU.EX2 R11, R11 ;  /* 0x0000000b000b7308 */ /* 0x000fe80000000800 */
[----:B------:R1:W-:Y:S01]  /*e400*/  STL [R1+0x10], R2 ;  /* 0x0000100201007387 */ /* 0x0003e20000100800 */
[----:B------:R-:W-:-:S02]  /*e410*/  ISETP.GE.AND P4, PT, R0, R220, PT ;  /* 0x000000dc0000720c */ /* 0x000fc40003f86270 */
[----:B------:R-:W-:Y:S01]  /*e420*/  ISETP.GE.AND P2, PT, R10, R220, PT ;  /* 0x000000dc0a00720c */ /* 0x000fe20003f46270 */
[-C--:B------:R-:W-:Y:S01]  /*e430*/  FMUL.FTZ R236, R164, R3.reuse ;  /* 0x00000003a4ec7220 */ /* 0x080fe20000410000 */
[-C--:B------:R-:W-:Y:S01]  /*e440*/  ISETP.LT.OR P4, PT, R0, R216.reuse, P4 ;  /* 0x000000d80000720c */ /* 0x080fe20002781670 */
[-C--:B------:R-:W-:Y:S02]  /*e450*/  FMUL.FTZ R237, R165, R3.reuse ;  /* 0x00000003a5ed7220 */ /* 0x080fe40000410000 */
[----:B------:R-:W-:Y:S02]  /*e460*/  IMAD.MOV.U32 R230, RZ, RZ, R228 ;  /* 0x000000ffffe67224 */ /* 0x000fe400078e00e4 */
[----:B------:R-:W-:Y:S01]  /*e470*/  IMAD.MOV.U32 R231, RZ, RZ, R229 ;  /* 0x000000ffffe77224 */ /* 0x000fe200078e00e5 */
[----:B-1----:R-:W1:Y:S01]  /*e480*/  MUFU.EX2 R2, R20 ;  /* 0x0000001400027308 */ /* 0x002e620000000800 */
[----:B------:R-:W-:Y:S02]  /*e490*/  IMAD.MOV.U32 R232, RZ, RZ, R22 ;  /* 0x000000ffffe87224 */ /* 0x000fe400078e0016 */
[----:B------:R-:W-:Y:S01]  /*e4a0*/  IMAD.MOV.U32 R233, RZ, RZ, R23 ;  /* 0x000000ffffe97224 */ /* 0x000fe200078e0017 */
[----:B------:R-:W-:Y:S01]  /*e4b0*/  ISETP.LT.OR P2, PT, R10, R216, P2 ;  /* 0x000000d80a00720c */ /* 0x000fe20001741670 */
        /* <DEDUP_REMOVED lines=16> */
[----:B-1----:R-:W-:Y:S01]  /*e5c0*/  F2FP.BF16.PACK_AB R80, R2, R11 ;  /* 0x0000000b0250723e */ /* 0x002fe200000010ff */
        /* <DEDUP_REMOVED lines=13> */
[-C--:B------:R-:W-:Y:S01]  /*e6a0*/  ISETP.GE.AND P3, PT, R9, R220.reuse, PT ;  /* 0x000000dc0900720c */ /* 0x080fe20003f66270 */
[----:B------:R-:W-:Y:S01]  /*e6b0*/  FFMA.FTZ R3, R211, R3, R11 ;  /* 0x00000003d3037223 */ /* 0x000fe2000001000b */
[----:B------:R-:W-:Y:S02]  /*e6c0*/  FSEL R11, R178, -INF , !P4 ;  /* 0xff800000b20b7808 */ /* 0x000fe40006000000 */
[----:B------:R-:W-:Y:S01]  /*e6d0*/  FSEL R20, R179, -INF , !P2 ;  /* 0xff800000b3147808 */ /* 0x000fe20005000000 */
[----:B------:R-:W-:Y:S01]  /*e6e0*/  FADD.FTZ R34, R2, R3 ;  /* 0x0000000302227221 */ /* 0x000fe20000010000 */
[----:B------:R-:W-:-:S02]  /*e6f0*/  ISETP.GE.AND P2, PT, R8, R220, PT ;  /* 0x000000dc0800720c */ /* 0x000fc40003f46270 */
[----:B------:R-:W-:Y:S02]  /*e700*/  ISETP.LT.OR P3, PT, R9, R216, P3 ;  /* 0x000000d80900720c */ /* 0x000fe40001f61670 */
[----:B------:R-:W-:Y:S02]  /*e710*/  FMNMX.FTZ R2, R212, R11, !PT ;  /* 0x0000000bd4027209 */ /* 0x000fe40007810000 */
[----:B------:R-:W-:Y:S02]  /*e720*/  ISETP.GE.AND P4, PT, R7, R220, PT ;  /* 0x000000dc0700720c */ /* 0x000fe40003f86270 */
[----:B------:R-:W-:Y:S02]  /*e730*/  ISETP.LT.OR P2, PT, R8, R216, P2 ;  /* 0x000000d80800720c */ /* 0x000fe40001741670 */
[----:B------:R-:W-:Y:S02]  /*e740*/  FSEL R19, R174, -INF , !P3 ;  /* 0xff800000ae137808 */ /* 0x000fe40005800000 */
[----:B------:R-:W-:-:S02]  /*e750*/  FMNMX.FTZ R2, R20, R2, !PT ;  /* 0x0000000214027209 */ /* 0x000fc40007810000 */
[C---:B------:R-:W-:Y:S02]  /*e760*/  ISETP.GE.AND P3, PT, R6.reuse, R220, PT ;  /* 0x000000dc0600720c */ /* 0x040fe40003f66270 */
[----:B------:R-:W-:Y:S02]  /*e770*/  FSEL R18, R175, -INF , !P2 ;  /* 0xff800000af127808 */ /* 0x000fe40005000000 */
[----:B------:R-:W-:Y:S02]  /*e780*/  ISETP.LT.OR P4, PT, R7, R216, P4 ;  /* 0x000000d80700720c */ /* 0x000fe40002781670 */
[----:B------:R-:W-:Y:S02]  /*e790*/  FMNMX.FTZ R2, R19, R2, !PT ;  /* 0x0000000213027209 */ /* 0x000fe40007810000 */
[----:B------:R-:W-:Y:S02]  /*e7a0*/  ISETP.LT.OR P3, PT, R6, R216, P3 ;  /* 0x000000d80600720c */ /* 0x000fe40001f61670 */
[----:B------:R-:W-:-:S02]  /*e7b0*/  ISETP.GE.AND P2, PT, R5, R220, PT ;  /* 0x000000dc0500720c */ /* 0x000fc40003f46270 */
[----:B------:R-:W-:Y:S02]  /*e7c0*/  FSEL R17, R138, -INF , !P4 ;  /* 0xff8000008a117808 */ /* 0x000fe40006000000 */
[----:B------:R-:W-:Y:S02]  /*e7d0*/  FMNMX.FTZ R2, R18, R2, !PT ;  /* 0x0000000212027209 */ /* 0x000fe40007810000 */
[----:B------:R-:W-:Y:S02]  /*e7e0*/  FSEL R16, R139, -INF , !P3 ;  /* 0xff8000008b107808 */ /* 0x000fe40005800000 */
[----:B------:R-:W-:Y:S02]  /*e7f0*/  ISETP.GE.AND P3, PT, R4, R220, PT ;  /* 0x000000dc0400720c */ /* 0x000fe40003f66270 */
[----:B------:R-:W-:Y:S02]  /*e800*/  ISETP.LT.OR P2, PT, R5, R216, P2 ;  /* 0x000000d80500720c */ /* 0x000fe40001741670 */
[----:B------:R-:W-:-:S02]  /*e810*/  FMNMX.FTZ R2, R17, R2, !PT ;  /* 0x0000000211027209 */ /* 0x000fc40007810000 */
[----:B------:R-:W-:Y:S02]  /*e820*/  ISETP.LT.OR P3, PT, R4, R216, P3 ;  /* 0x000000d80400720c */ /* 0x000fe40001f61670 */
        /* <DEDUP_REMOVED lines=16> */
[----:B------:R-:W-:-:S04]  /*e930*/  FFMA.FTZ R11, R11, c[0x0][0x23c], -R2 ;  /* 0x00008f000b0b7a23 */ /* 0x000fc80000010802 */
[----:B------:R-:W2:Y:S01]  /*e940*/  MUFU.EX2 R26, R11 ;  /* 0x0000000b001a7308 */ /* 0x000ea20000000800 */
[----:B------:R-:W-:Y:S01]  /*e950*/  ISETP.GE.AND P3, PT, R0, R218, PT ;  /* 0x000000da0000720c */ /* 0x000fe20003f66270 */
[----:B------:R-:W-:-:S03]  /*e960*/  IMAD.MOV.U32 R212, RZ, RZ, R232 ;  /* 0x000000ffffd47224 */ /* 0x000fc600078e00e8 */
[----:B------:R-:W-:Y:S01]  /*e970*/  ISETP.LT.OR P3, PT, R0, R214, P3 ;  /* 0x000000d60000720c */ /* 0x000fe20001f61670 */
[----:B------:R-:W-:Y:S02]  /*e980*/  IMAD.MOV.U32 R213, RZ, RZ, R233 ;  /* 0x000000ffffd57224 */ /* 0x000fe400078e00e9 */
[----:B-1----:R-:W-:Y:S01]  /*e990*/  FMUL.FTZ R188, R118, R3 ;  /* 0x0000000376bc7220 */ /* 0x002fe20000410000 */
[----:B------:R-:W-:Y:S01]  /*e9a0*/  ISETP.GE.AND P5, PT, R0, R219, PT ;  /* 0x000000db0000720c */ /* 0x000fe20003fa6270 */
[-C--:B------:R-:W-:Y:S02]  /*e9b0*/  FMUL.FTZ R238, R166, R3.reuse ;  /* 0x00000003a6ee7220 */ /* 0x080fe40000410000 */
[-C--:B------:R-:W-:Y:S02]  /*e9c0*/  FMUL.FTZ R239, R167, R3.reuse ;  /* 0x00000003a7ef7220 */ /* 0x080fe40000410000 */
[-C--:B------:R-:W-:Y:S02]  /*e9d0*/  FMUL.FTZ R191, R158, R3.reuse ;  /* 0x000000039ebf7220 */ /* 0x080fe40000410000 */
[----:B------:R-:W-:-:S02]  /*e9e0*/  FMUL.FTZ R129, R50, R3 ;  /* 0x0000000332817220 */ /* 0x000fc40000410000 */
[----:B------:R-:W-:Y:S02]  /*e9f0*/  IMAD.MOV.U32 R118, RZ, RZ, R243 ;  /* 0x000000ffff767224 */ /* 0x000fe400078e00f3 */
        /* <DEDUP_REMOVED lines=27> */
[----:B--2---:R-:W-:Y:S01]  /*ebb0*/  FFMA.FTZ R50, R210, R3, R26 ;  /* 0x00000003d2327223 */ /* 0x004fe2000001001a */
[----:B------:R-:W-:Y:S02]  /*ebc0*/  FSEL R3, R206, -INF , !P3 ;  /* 0xff800000ce037808 */ /* 0x000fe40005800000 */
[----:B------:R-:W-:-:S02]  /*ebd0*/  ISETP.GE.AND P2, PT, R9, R219, PT ;  /* 0x000000db0900720c */ /* 0x000fc40003f46270 */
[----:B------:R-:W-:Y:S02]  /*ebe0*/  ISETP.GE.AND P3, PT, R8, R219, PT ;  /* 0x000000db0800720c */ /* 0x000fe40003f66270 */
[-C--:B------:R-:W-:Y:S01]  /*ebf0*/  ISETP.LT.OR P5, PT, R0, R215.reuse, P5 ;  /* 0x000000d70000720c */ /* 0x080fe20002fa1670 */
[----:B------:R-:W-:Y:S01]  /*ec00*/  IMAD.MOV.U32 R119, RZ, RZ, R21 ;  /* 0x000000ffff777224 */ /* 0x000fe200078e0015 */
[-C--:B------:R-:W-:Y:S02]  /*ec10*/  ISETP.LT.OR P2, PT, R9, R215.reuse, P2 ;  /* 0x000000d70900720c */ /* 0x080fe40001741670 */
[----:B------:R-:W-:Y:S01]  /*ec20*/  ISETP.LT.OR P3, PT, R8, R215, P3 ;  /* 0x000000d70800720c */ /* 0x000fe20001f61670 */
[----:B------:R-:W-:Y:S01]  /*ec30*/  IMAD.MOV.U32 R159, RZ, RZ, R23 ;  /* 0x000000ffff9f7224 */ /* 0x000fe200078e0017 */
[----:B------:R-:W-:Y:S01]  /*ec40*/  FSEL R21, R204, -INF , !P5 ;  /* 0xff800000cc157808 */ /* 0x000fe20006800000 */
[----:B------:R-:W-:Y:S01]  /*ec50*/  IMAD.MOV.U32 R204, RZ, RZ, R24 ;  /* 0x000000ffffcc7224 */ /* 0x000fe200078e0018 */
[----:B------:R-:W-:-:S02]  /*ec60*/  FSEL R24, R184, -INF , !P2 ;  /* 0xff800000b8187808 */ /* 0x000fc40005000000 */
[----:B------:R-:W-:Y:S02]  /*ec70*/  FSEL R23, R185, -INF , !P3 ;  /* 0xff800000b9177808 */ /* 0x000fe40005800000 */
[CC--:B------:R-:W-:Y:S02]  /*ec80*/  ISETP.GE.AND P2, PT, R7.reuse, R218.reuse, PT ;  /* 0x000000da0700720c */ /* 0x0c0fe40003f46270 */
[C---:B------:R-:W-:Y:S02]  /*ec90*/  ISETP.GE.AND P3, PT, R6.reuse, R218, PT ;  /* 0x000000da0600720c */ /* 0x040fe40003f66270 */
[-C--:B------:R-:W-:Y:S02]  /*eca0*/  ISETP.LT.OR P2, PT, R7, R214.reuse, P2 ;  /* 0x000000d60700720c */ /* 0x080fe40001741670 */
[----:B------:R-:W-:Y:S01]  /*ecb0*/  ISETP.LT.OR P3, PT, R6, R214, P3 ;  /* 0x000000d60600720c */ /* 0x000fe20001f61670 */
[----:B------:R-:W-:Y:S02]  /*ecc0*/  FFMA.FTZ R84, R18, c[0x0][0x23c], -R2 ;  /* 0x00008f0012547a23 */ /* 0x000fe40000010802 */
[----:B------:R-:W-:Y:S01]  /*ecd0*/  IMAD.MOV.U32 R211, RZ, RZ, R22 ;  /* 0x000000ffffd37224 */ /* 0x000fe200078e0016 */
[----:B------:R-:W-:-:S02]  /*ece0*/  FSEL R22, R226, -INF , !P2 ;  /* 0xff800000e2167808 */ /* 0x000fc40005000000 */
[----:B------:R-:W-:Y:S02]  /*ecf0*/  FSEL R18, R227, -INF , !P3 ;  /* 0xff800000e3127808 */ /* 0x000fe40005800000 */
[----:B------:R-:W2:Y:S01]  /*ed00*/  LDL.64 R226, [R1+0xc0] ;  /* 0x0000c00001e27983 */ /* 0x000ea20000100a00 */
[C---:B------:R-:W-:Y:S02]  /*ed10*/  ISETP.GE.AND P4, PT, R10.reuse, R219, PT ;  /* 0x000000db0a00720c */ /* 0x040fe40003f86270 */
[CC--:B------:R-:W-:Y:S02]  /*ed20*/  ISETP.GE.AND P6, PT, R10.reuse, R218.reuse, PT ;  /* 0x000000da0a00720c */ /* 0x0c0fe40003fc6270 */
[C---:B------:R-:W-:Y:S02]  /*ed30*/  ISETP.LT.OR P4, PT, R10.reuse, R215, P4 ;  /* 0x000000d70a00720c */ /* 0x040fe40002781670 */
[C---:B------:R-:W-:Y:S02]  /*ed40*/  ISETP.GE.AND P5, PT, R9.reuse, R218, PT ;  /* 0x000000da0900720c */ /* 0x040fe40003fa6270 */
[-C--:B------:R-:W-:Y:S01]  /*ed50*/  ISETP.LT.OR P6, PT, R10, R214.reuse, P6 ;  /* 0x000000d60a00720c */ /* 0x080fe200037c1670 */
[----:B------:R-:W-:Y:S01]  /*ed60*/  IMAD.MOV.U32 R130, RZ, RZ, R25 ;  /* 0x000000ffff827224 */ /* 0x000fe200078e0019 */
[----:B------:R-:W-:-:S02]  /*ed70*/  ISETP.LT.OR P5, PT, R9, R214, P5 ;  /* 0x000000d60900720c */ /* 0x000fc40002fa1670 */
[----:B------:R-:W-:Y:S02]  /*ed80*/  FSEL R25, R205, -INF , !P4 ;  /* 0xff800000cd197808 */ /* 0x000fe40006000000 */
[----:B------:R-:W-:Y:S02]  /*ed90*/  ISETP.GE.AND P4, PT, R8, R218, PT ;  /* 0x000000da0800720c */ /* 0x000fe40003f86270 */
[----:B------:R-:W-:Y:S02]  /*eda0*/  FSEL R9, R207, -INF , !P6 ;  /* 0xff800000cf097808 */ /* 0x000fe40007000000 */
[----:B------:R-:W-:Y:S01]  /*edb0*/  FMNMX.FTZ R0, R222, R3, !PT ;  /* 0x00000003de007209 */ /* 0x000fe20007810000 */
[----:B------:R-:W-:Y:S01]  /*edc0*/  FFMA.FTZ R27, R20, c[0x0][0x23c], -R2 ;  /* 0x00008f00141b7a23 */ /* 0x000fe20000010802 */
[----:B------:R-:W-:Y:S02]  /*edd0*/  ISETP.LT.OR P4, PT, R8, R214, P4 ;  /* 0x000000d60800720c */ /* 0x000fe40002781670 */
[----:B------:R-:W-:-:S02]  /*ede0*/  FSEL R20, R186, -INF , !P5 ;  /* 0xff800000ba147808 */ /* 0x000fc40006800000 */
[----:B------:R-:W-:Y:S01]  /*edf0*/  FMNMX.FTZ R0, R9, R0, !PT ;  /* 0x0000000009007209 */ /* 0x000fe20007810000 */
[--C-:B------:R-:W-:Y:S01]  /*ee00*/  FFMA.FTZ R81, R19, c[0x0][0x23c], -R2.reuse ;  /* 0x00008f0013517a23 */ /* 0x100fe20000010802 */
[----:B------:R-:W-:Y:S02]  /*ee10*/  ISETP.GE.AND P2, PT, R5, R218, PT ;  /* 0x000000da0500720c */ /* 0x000fe40003f46270 */
[----:B------:R-:W-:Y:S02]  /*ee20*/  FSEL R19, R187, -INF , !P4 ;  /* 0xff800000bb137808 */ /* 0x000fe40006000000 */
[----:B------:R-:W-:Y:S02]  /*ee30*/  FMNMX.FTZ R0, R20, R0, !PT ;  /* 0x0000000014007209 */ /* 0x000fe40007810000 */
[----:B------:R-:W-:Y:S02]  /*ee40*/  ISETP.LT.OR P2, PT, R5, R214, P2 ;  /* 0x000000d60500720c */ /* 0x000fe40001741670 */
[----:B------:R-:W-:Y:S01]  /*ee50*/  FMNMX.FTZ R0, R19, R0, !PT ;  /* 0x0000000013007209 */ /* 0x000fe20007810000 */
[----:B------:R-:W-:Y:S01]  /*ee60*/  FFMA.FTZ R85, R17, c[0x0][0x23c], -R2 ;  /* 0x00008f0011557a23 */ /* 0x000fe20000010802 */
[----:B------:R-:W-:-:S02]  /*ee70*/  FSEL R17, R182, -INF , !P2 ;  /* 0xff800000b6117808 */ /* 0x000fc40005000000 */
[----:B------:R-:W-:Y:S02]  /*ee80*/  ISETP.GE.AND P2, PT, R4, R218, PT ;  /* 0x000000da0400720c */ /* 0x000fe40003f46270 */
[----:B------:R-:W-:Y:S02]  /*ee90*/  FMNMX.FTZ R0, R22, R0, !PT ;  /* 0x0000000016007209 */ /* 0x000fe40007810000 */
[----:B------:R-:W-:Y:S02]  /*eea0*/  ISETP.LT.OR P2, PT, R4, R214, P2 ;  /* 0x000000d60400720c */ /* 0x000fe40001741670 */
[----:B------:R-:W-:Y:S01]  /*eeb0*/  FMNMX.FTZ R0, R18, R0, !PT ;  /* 0x0000000012007209 */ /* 0x000fe20007810000 */
[--C-:B------:R-:W-:Y:S01]  /*eec0*/  FFMA.FTZ R96, R16, c[0x0][0x23c], -R2.reuse ;  /* 0x00008f0010607a23 */ /* 0x100fe20000010802 */
[----:B------:R-:W-:Y:S02]  /*eed0*/  FSEL R16, R183, -INF , !P2 ;  /* 0xff800000b7107808 */ /* 0x000fe40005000000 */
[----:B------:R-:W-:Y:S01]  /*eee0*/  FMNMX.FTZ R0, R17, R0, !PT ;  /* 0x0000000011007209 */ /* 0x000fe20007810000 */
[--C-:B------:R-:W-:Y:S01]  /*eef0*/  FFMA.FTZ R112, R15, c[0x0][0x23c], -R2.reuse ;  /* 0x00008f000f707a23 */ /* 0x100fe20000010802 */
[----:B------:R-:W-:Y:S01]  /*ef00*/  ISETP.GE.AND P3, PT, R4, R219, PT ;  /* 0x000000db0400720c */ /* 0x000fe20003f66270 */
[----:B------:R-:W-:Y:S01]  /*ef10*/  FFMA.FTZ R113, R14, c[0x0][0x23c], -R2 ;  /* 0x00008f000e717a23 */ /* 0x000fe20000010802 */
[----:B------:R-:W-:-:S02]  /*ef20*/  FMNMX.FTZ R0, R16, R0, !PT ;  /* 0x0000000010007209 */ /* 0x000fc40007810000 */
[----:B------:R-:W-:Y:S02]  /*ef30*/  FMNMX.FTZ R2, R242, R21, !PT ;  /* 0x00000015f2027209 */ /* 0x000fe40007810000 */
[----:B------:R-:W-:Y:S02]  /*ef40*/  ISETP.LT.OR P3, PT, R4, R215, P3 ;  /* 0x000000d70400720c */ /* 0x000fe40001f61670 */
[----:B------:R-:W1:Y:S01]  /*ef50*/  SHFL.BFLY PT, R4, R0, 0x2, 0x1f ;  /* 0x0c401f0000047f89 */ /* 0x000e6200000e0000 */
[----:B------:R-:W-:Y:S02]  /*ef60*/  ISETP.GE.AND P6, PT, R7, R219, PT ;  /* 0x000000db0700720c */ /* 0x000fe40003fc6270 */
[----:B------:R-:W-:Y:S02]  /*ef70*/  FMNMX.FTZ R2, R25, R2, !PT ;  /* 0x0000000219027209 */ /* 0x000fe40007810000 */
[----:B------:R-:W-:Y:S02]  /*ef80*/  ISETP.LT.OR P6, PT, R7, R215, P6 ;  /* 0x000000d70700720c */ /* 0x000fe400037c1670 */
[----:B------:R-:W-:-:S02]  /*ef90*/  ISETP.GE.AND P5, PT, R6, R219, PT ;  /* 0x000000db0600720c */ /* 0x000fc40003fa6270 */
[----:B------:R-:W-:Y:S02]  /*efa0*/  FMNMX.FTZ R2, R24, R2, !PT ;  /* 0x0000000218027209 */ /* 0x000fe40007810000 */
[----:B------:R-:W-:Y:S02]  /*efb0*/  ISETP.LT.OR P5, PT, R6, R215, P5 ;  /* 0x000000d70600720c */ /* 0x000fe40002fa1670 */
[----:B------:R-:W-:Y:S02]  /*efc0*/  ISETP.GE.AND P4, PT, R5, R219, PT ;  /* 0x000000db0500720c */ /* 0x000fe40003f86270 */
[----:B------:R-:W-:Y:S02]  /*efd0*/  FSEL R15, R224, -INF , !P6 ;  /* 0xff800000e00f7808 */ /* 0x000fe40007000000 */
[----:B------:R-:W-:Y:S02]  /*efe0*/  FMNMX.FTZ R2, R23, R2, !PT ;  /* 0x0000000217027209 */ /* 0x000fe40007810000 */
[----:B------:R-:W-:-:S02]  /*eff0*/  ISETP.LT.OR P4, PT, R5, R215, P4 ;  /* 0x000000d70500720c */ /* 0x000fc40002781670 */
[----:B------:R-:W-:Y:S02]  /*f000*/  FSEL R14, R225, -INF , !P5 ;  /* 0xff800000e10e7808 */ /* 0x000fe40006800000 */
[----:B------:R-:W-:Y:S02]  /*f010*/  FMNMX.FTZ R2, R15, R2, !PT ;  /* 0x000000020f027209 */ /* 0x000fe40007810000 */
[----:B------:R-:W-:Y:S02]  /*f020*/  FSEL R11, R180, -INF , !P4 ;  /* 0xff800000b40b7808 */ /* 0x000fe40006000000 */
[----:B------:R-:W-:Y:S02]  /*f030*/  FMNMX.FTZ R2, R14, R2, !PT ;  /* 0x000000020e027209 */ /* 0x000fe40007810000 */
[----:B------:R-:W-:Y:S02]  /*f040*/  FSEL R10, R181, -INF , !P3 ;  /* 0xff800000b50a7808 */ /* 0x000fe40005800000 */
[----:B------:R-:W-:-:S02]  /*f050*/  FMNMX.FTZ R2, R11, R2, !PT ;  /* 0x000000020b027209 */ /* 0x000fc40007810000 */
[----:B-1----:R-:W-:Y:S02]  /*f060*/  FMNMX.FTZ R0, R4, R0, !PT ;  /* 0x0000000004007209 */ /* 0x002fe40007810000 */
[----:B------:R-:W-:-:S03]  /*f070*/  FMNMX.FTZ R2, R10, R2, !PT ;  /* 0x000000020a027209 */ /* 0x000fc60007810000 */
[----:B------:R-:W1:Y:S04]  /*f080*/  SHFL.BFLY PT, R4, R0, 0x1, 0x1f ;  /* 0x0c201f0000047f89 */ /* 0x000e6800000e0000 */
[----:B------:R-:W3:Y:S01]  /*f090*/  SHFL.BFLY PT, R5, R2, 0x2, 0x1f ;  /* 0x0c401f0002057f89 */ /* 0x000ee200000e0000 */
[----:B------:R-:W-:Y:S01]  /*f0a0*/  IMAD.MOV.U32 R206, RZ, RZ, R132 ;  /* 0x000000ffffce7224 */ /* 0x000fe200078e0084 */
[----:B-1----:R-:W-:Y:S02]  /*f0b0*/  FMNMX.FTZ R132, R0, R4, !PT ;  /* 0x0000000400847209 */ /* 0x002fe40007810000 */
[----:B---3--:R-:W-:-:S03]  /*f0c0*/  FMNMX.FTZ R2, R2, R5, !PT ;  /* 0x0000000502027209 */ /* 0x008fc60007810000 */
[C---:B------:R-:W-:Y:S01]  /*f0d0*/  FMUL.FTZ R0, R132.reuse, c[0x0][0x23c] ;  /* 0x00008f0084007a20 */ /* 0x040fe20000410000 */
[----:B------:R-:W-:Y:S01]  /*f0e0*/  FSETP.NEU.FTZ.AND P2, PT, R132, -INF , PT ;  /* 0xff8000008400780b */ /* 0x000fe20003f5d000 */
[----:B------:R-:W1:Y:S03]  /*f0f0*/  SHFL.BFLY PT, R5, R2, 0x1, 0x1f ;  /* 0x0c201f0002057f89 */ /* 0x000e6600000e0000 */
[----:B------:R-:W-:-:S05]  /*f100*/  FSEL R0, R0, RZ, P2 ;  /* 0x000000ff00007208 */ /* 0x000fca0001000000 */
[----:B------:R-:W-:-:S04]  /*f110*/  FFMA.FTZ R3, R3, c[0x0][0x23c], -R0 ;  /* 0x00008f0003037a23 */ /* 0x000fc80000010800 */
[----:B------:R3:W-:Y:S02]  /*f120*/  MUFU.EX2 R6, R3 ;  /* 0x0000000300067308 */ /* 0x0007e40000000800 */
[----:B---3--:R-:W-:-:S06]  /*f130*/  FSEL R3, R132, RZ, P2 ;  /* 0x000000ff84037208 */ /* 0x008fcc0001000000 */
[----:B------:R1:W-:Y:S01]  /*f140*/  MUFU.EX2 R7, R133 ;  /* 0x0000008500077308 */ /* 0x0003e20000000800 */
[----:B------:R-:W-:-:S04]  /*f150*/  FADD.FTZ R3, R222, -R3 ;  /* 0x80000003de037221 */ /* 0x000fc80000010000 */
[----:B------:R-:W-:Y:S01]  /*f160*/  FMUL.FTZ R3, R3, c[0x0][0x23c] ;  /* 0x00008f0003037a20 */ /* 0x000fe20000410000 */
[----:B-1----:R-:W-:Y:S01]  /*f170*/  FMNMX.FTZ R133, R2, R5, !PT ;  /* 0x0000000502857209 */ /* 0x002fe20007810000 */
[----:B------:R-:W-:-:S04]  /*f180*/  FFMA.FTZ R2, R9, c[0x0][0x23c], -R0 ;  /* 0x00008f0009027a23 */ /* 0x000fc80000010800 */
[----:B------:R-:W1:Y:S01]  /*f190*/  MUFU.EX2 R3, R3 ;  /* 0x0000000300037308 */ /* 0x000e620000000800 */
[----:B------:R-:W-:Y:S01]  /*f1a0*/  FFMA.FTZ R4, R20, c[0x0][0x23c], -R0 ;  /* 0x00008f0014047a23 */ /* 0x000fe20000010800 */
[----:B------:R-:W-:-:S06]  /*f1b0*/  FSETP.NEU.FTZ.AND P5, PT, R133, -INF , PT ;  /* 0xff8000008500780b */ /* 0x000fcc0003fbd000 */
[----:B------:R3:W4:Y:S01]  /*f1c0*/  MUFU.EX2 R5, R2 ;  /* 0x0000000200057308 */ /* 0x0007220000000800 */
[----:B------:R-:W-:Y:S02]  /*f1d0*/  FFMA.FTZ R9, R19, c[0x0][0x23c], -R0 ;  /* 0x00008f0013097a23 */ /* 0x000fe40000010800 */
[----:B------:R-:W-:-:S05]  /*f1e0*/  IMAD.MOV.U32 R210, RZ, RZ, R48 ;  /* 0x000000ffffd27224 */ /* 0x000fca00078e0030 */
[----:B------:R-:W1:Y:S01]  /*f1f0*/  MUFU.EX2 R4, R4 ;  /* 0x0000000400047308 */ /* 0x000e620000000800 */
[----:B---3--:R-:W-:-:S05]  /*f200*/  FMUL.FTZ R2, R133, c[0x0][0x23c] ;  /* 0x00008f0085027a20 */ /* 0x008fca0000410000 */
        /* <DEDUP_REMOVED lines=9> */
[----:B------:R1:W3:Y:S01]  /*f2a0*/  MUFU.EX2 R2, R9 ;  /* 0x0000000900027308 */ /* 0x0002e20000000800 */
[--C-:B------:R-:W-:Y:S02]  /*f2b0*/  FFMA.FTZ R100, R22, c[0x0][0x23c], -R0.reuse ;  /* 0x00008f0016647a23 */ /* 0x100fe40000010800 */
[--C-:B------:R-:W-:Y:S02]  /*f2c0*/  FFMA.FTZ R101, R18, c[0x0][0x23c], -R0.reuse ;  /* 0x00008f0012657a23 */ /* 0x100fe40000010800 */
[--C-:B------:R-:W-:Y:S02]  /*f2d0*/  FFMA.FTZ R86, R17, c[0x0][0x23c], -R0.reuse ;  /* 0x00008f0011567a23 */ /* 0x100fe40000010800 */
[----:B------:R-:W-:Y:S01]  /*f2e0*/  FFMA.FTZ R98, R16, c[0x0][0x23c], -R0 ;  /* 0x00008f0010627a23 */ /* 0x000fe20000010800 */
[----:B------:R-:W-:Y:S01]  /*f2f0*/  ULOP3.LUT UR4, UR33, UR31, URZ, 0x3c, !UPT ;  /* 0x0000001f21047292 */ /* 0x000fe2000f8e3c3f */
[----:B-1----:R-:W-:-:S04]  /*f300*/  FFMA.FTZ R9, R209, R3, R6 ;  /* 0x00000003d1097223 */ /* 0x002fc80000010006 */
[----:B----4-:R-:W-:-:S04]  /*f310*/  FADD.FTZ R0, R5, R9 ;  /* 0x0000000905007221 */ /* 0x010fc80000010000 */
[----:B------:R-:W-:-:S04]  /*f320*/  FADD.FTZ R0, R4, R0 ;  /* 0x0000000004007221 */ /* 0x000fc80000010000 */
[----:B---3--:R-:W-:Y:S01]  /*f330*/  FADD.FTZ R99, R2, R0 ;  /* 0x0000000002637221 */ /* 0x008fe20000010000 */
[----:B------:R-:W-:-:S05]  /*f340*/  LOP3.LUT R0, R231, UR4, RZ, 0x3c, !PT ;  /* 0x00000004e7007c12 */ /* 0x000fca000f8e3cff */
[----:B------:R-:W-:-:S05]  /*f350*/  IMAD.WIDE.U32 R114, R0, -0x326172a9, RZ ;  /* 0xcd9e8d5700727825 */ /* 0x000fca00078e00ff */
[----:B--2---:R-:W-:Y:S02]  /*f360*/  LOP3.LUT R0, R115, UR15, R226, 0x96, !PT ;  /* 0x0000000f73007c12 */ /* 0x004fe4000f8e96e2 */
[----:B------:R-:W2:Y:S01]  /*f370*/  LDL.LU.64 R226, [R1] ;  /* 0x0000000001e27983 */ /* 0x000ea20000300a00 */
[----:B------:R-:W1:Y:S01]  /*f380*/  MUFU.EX2 R8, R35 ;  /* 0x0000002300087308 */ /* 0x000e620000000800 */
[----:B------:R-:W-:Y:S01]  /*f390*/  F2FP.BF16.PACK_AB R102, R5, R6 ;  /* 0x000000060566723e */ /* 0x000fe200000010ff */
[----:B------:R-:W-:Y:S01]  /*f3a0*/  IMAD.WIDE.U32 R22, R0, -0x2daee0ad, RZ ;  /* 0xd2511f5300167825 */ /* 0x000fe200078e00ff */
[----:B------:R-:W-:Y:S02]  /*f3b0*/  LOP3.LUT R0, R245, UR14, R114, 0x96, !PT ;  /* 0x0000000ef5007c12 */ /* 0x000fe4000f8e9672 */
[----:B------:R-:W-:Y:S01]  /*f3c0*/  F2FP.BF16.PACK_AB R69, R2, R4 ;  /* 0x000000040245723e */ /* 0x000fe200000010ff */
[----:B-1----:R-:W-:Y:S01]  /*f3d0*/  FADD.FTZ R5, R8, R34 ;  /* 0x0000002208057221 */ /* 0x002fe20000010000 */
[----:B------:R-:W-:-:S03]  /*f3e0*/  F2FP.BF16.PACK_AB R15, R7, R8 ;  /* 0x00000008070f723e */ /* 0x000fc600000010ff */
[----:B------:R-:W-:Y:S02]  /*f3f0*/  FADD.FTZ R14, R7, R5 ;  /* 0x00000005070e7221 */ /* 0x000fe40000010000 */
[----:B------:R-:W-:Y:S01]  /*f400*/  IMAD.WIDE.U32 R6, R0, -0x2daee0ad, RZ ;  /* 0xd2511f5300067825 */ /* 0x000fe200078e00ff */
[----:B------:R-:W-:-:S04]  /*f410*/  LOP3.LUT R2, R23, UR13, R212, 0x96, !PT ;  /* 0x0000000d17027c12 */ /* 0x000fc8000f8e96d4 */
[----:B------:R-:W-:Y:S01]  /*f420*/  LOP3.LUT R0, R7, UR11, R22, 0x96, !PT ;  /* 0x0000000b07007c12 */ /* 0x000fe2000f8e9616 */
[----:B------:R-:W-:-:S04]  /*f430*/  IMAD.WIDE.U32 R4, R2, -0x326172a9, RZ ;  /* 0xcd9e8d5702047825 */ /* 0x000fc800078e00ff */
[----:B------:R-:W-:Y:S01]  /*f440*/  IMAD.WIDE.U32 R8, R0, -0x326172a9, RZ ;  /* 0xcd9e8d5700087825 */ /* 0x000fe200078e00ff */
[----:B------:R-:W-:-:S04]  /*f450*/  LOP3.LUT R2, R5, UR12, R244, 0x96, !PT ;  /* 0x0000000c05027c12 */ /* 0x000fc8000f8e96f4 */
[----:B------:R-:W-:Y:S01]  /*f460*/  LOP3.LUT R0, R9, UR10, R4, 0x96, !PT ;  /* 0x0000000a09007c12 */ /* 0x000fe2000f8e9604 */
[----:B------:R-:W1:Y:S01]  /*f470*/  LDC.U8 R207, c[0x0][0x2d8] ;  /* 0x0000b600ffcf7b82 */ /* 0x000e620000000000 */
[----:B------:R-:W-:-:S04]  /*f480*/  IMAD.WIDE.U32 R4, R2, -0x2daee0ad, RZ ;  /* 0xd2511f5302047825 */ /* 0x000fc800078e00ff */
[----:B------:R-:W-:Y:S01]  /*f490*/  IMAD.WIDE.U32 R10, R0, -0x2daee0ad, RZ ;  /* 0xd2511f53000a7825 */ /* 0x000fe200078e00ff */
[----:B------:R-:W-:-:S04]  /*f4a0*/  LOP3.LUT R2, R5, UR9, R6, 0x96, !PT ;  /* 0x0000000905027c12 */ /* 0x000fc8000f8e9606 */
[----:B------:R-:W-:Y:S01]  /*f4b0*/  LOP3.LUT R0, R11, UR7, R4, 0x96, !PT ;  /* 0x000000070b007c12 */ /* 0x000fe2000f8e9604 */
[----:B------:R-:W-:-:S04]  /*f4c0*/  IMAD.WIDE.U32 R6, R2, -0x326172a9, RZ ;  /* 0xcd9e8d5702067825 */ /* 0x000fc800078e00ff */
[----:B------:R-:W-:-:S05]  /*f4d0*/  IMAD.WIDE.U32 R4, R0, -0x326172a9, RZ ;  /* 0xcd9e8d5700047825 */ /* 0x000fca00078e00ff */
[----:B------:R-:W-:-:S04]  /*f4e0*/  LOP3.LUT R0, R5, UR17, R6, 0x96, !PT ;  /* 0x0000001105007c12 */ /* 0x000fc8000f8e9606 */
[C---:B------:R-:W-:Y:S02]  /*f4f0*/  LOP3.LUT R2, R0.reuse, 0xff, RZ, 0xc0, !PT ;  /* 0x000000ff00027812 */ /* 0x040fe400078ec0ff */
[----:B------:R-:W-:Y:S02]  /*f500*/  LOP3.LUT R11, R7, UR8, R8, 0x96, !PT ;  /* 0x00000008070b7c12 */ /* 0x000fe4000f8e9608 */
[----:B------:R-:W3:Y:S01]  /*f510*/  MUFU.EX2 R8, R136 ;  /* 0x0000008800087308 */ /* 0x000ee20000000800 */
[----:B-1----:R-:W-:Y:S02]  /*f520*/  ISETP.GE.U32.AND P4, PT, R207, R2, PT ;  /* 0x00000002cf00720c */ /* 0x002fe40003f86070 */
[----:B------:R-:W-:-:S04]  /*f530*/  LOP3.LUT R2, R0, 0xffff, RZ, 0xc0, !PT ;  /* 0x0000ffff00027812 */ /* 0x000fc800078ec0ff */
[----:B------:R-:W-:Y:S01]  /*f540*/  SHF.R.U32.HI R2, RZ, 0x8, R2 ;  /* 0x00000008ff027819 */ /* 0x000fe20000011602 */
[----:B------:R-:W1:Y:S01]  /*f550*/  MUFU.EX2 R7, R137 ;  /* 0x0000008900077308 */ /* 0x000e620000000800 */
[----:B------:R-:W-:Y:S02]  /*f560*/  SHF.R.U32.HI R9, RZ, 0x18, R0 ;  /* 0x00000018ff097819 */ /* 0x000fe40000011600 */
[----:B------:R-:W-:-:S05]  /*f570*/  LOP3.LUT R2, R2, 0xffff, RZ, 0xc0, !PT ;  /* 0x0000ffff02027812 */ /* 0x000fca00078ec0ff */
[----:B------:R-:W4:Y:S01]  /*f580*/  MUFU.EX2 R6, R172 ;  /* 0x000000ac00067308 */ /* 0x000f220000000800 */
[C---:B------:R-:W-:Y:S02]  /*f590*/  ISETP.GE.U32.AND P2, PT, R207.reuse, R2, PT ;  /* 0x00000002cf00720c */ /* 0x040fe40003f46070 */
[----:B------:R-:W-:Y:S01]  /*f5a0*/  ISETP.GE.U32.AND P6, PT, R207, R9, PT ;  /* 0x00000009cf00720c */ /* 0x000fe20003fc6070 */
[----:B---3--:R-:W-:Y:S01]  /*f5b0*/  FADD.FTZ R9, R8, R14 ;  /* 0x0000000e08097221 */ /* 0x008fe20000010000 */
[----:B------:R-:W-:-:S03]  /*f5c0*/  SHF.R.U32.HI R0, RZ, 0x10, R0 ;  /* 0x00000010ff007819 */ /* 0x000fc60000011600 */
[----:B------:R-:W3:Y:S01]  /*f5d0*/  MUFU.EX2 R2, R173 ;  /* 0x000000ad00027308 */ /* 0x000ee20000000800 */
[----:B------:R-:W-:Y:S01]  /*f5e0*/  LOP3.LUT R0, R0, 0xff, RZ, 0xc0, !PT ;  /* 0x000000ff00007812 */ /* 0x000fe200078ec0ff */
[----:B-1----:R-:W-:-:S03]  /*f5f0*/  FADD.FTZ R9, R7, R9 ;  /* 0x0000000907097221 */ /* 0x002fc60000010000 */
[----:B------:R-:W-:Y:S01]  /*f600*/  ISETP.GE.U32.AND P3, PT, R207, R0, PT ;  /* 0x00000000cf00720c */ /* 0x000fe20003f66070 */
[----:B----4-:R-:W-:Y:S01]  /*f610*/  FADD.FTZ R0, R6, R9 ;  /* 0x0000000906007221 */ /* 0x010fe20000010000 */
[----:B------:R-:W-:Y:S01]  /*f620*/  F2FP.BF16.PACK_AB R9, R7, R8 ;  /* 0x000000080709723e */ /* 0x000fe200000010ff */
[----:B------:R-:W-:Y:S01]  /*f630*/  IMAD.MOV.U32 R205, RZ, RZ, R206 ;  /* 0x000000ffffcd7224 */ /* 0x000fe200078e00ce */
[----:B------:R-:W1:Y:S01]  /*f640*/  MUFU.EX2 R7, R27 ;  /* 0x0000001b00077308 */ /* 0x000e620000000800 */
[----:B------:R-:W-:Y:S01]  /*f650*/  IMAD.MOV.U32 R206, RZ, RZ, R118 ;  /* 0x000000ffffce7224 */ /* 0x000fe200078e0076 */
[----:B------:R-:W-:Y:S01]  /*f660*/  PRMT R20, R80, 0x7610, R20 ;  /* 0x0000761050147816 */ /* 0x000fe20000000014 */
[----:B------:R-:W-:Y:S02]  /*f670*/  IMAD.MOV.U32 R118, RZ, RZ, R159 ;  /* 0x000000ffff767224 */ /* 0x000fe400078e009f */
[----:B------:R-:W-:Y:S02]  /*f680*/  IMAD.MOV.U32 R159, RZ, RZ, R211 ;  /* 0x000000ffff9f7224 */ /* 0x000fe400078e00d3 */
[----:B---3--:R-:W-:Y:S01]  /*f690*/  FADD.FTZ R211, R2, R0 ;  /* 0x0000000002d37221 */ /* 0x008fe20000010000 */
[----:B------:R-:W-:Y:S01]  /*f6a0*/  LOP3.LUT R0, R4, 0xff, RZ, 0xc0, !PT ;  /* 0x000000ff04007812 */ /* 0x000fe200078ec0ff */
[----:B------:R-:W-:Y:S01]  /*f6b0*/  @!P4 HFMA2.BF16_V2 R54, -RZ.H0_H0, RZ.H0_H0, -R20.H0_H0 ;  /* 0x200000ffff36c231 */ /* 0x000fe20000340914 */
[----:B------:R-:W-:-:S02]  /*f6c0*/  F2FP.BF16.PACK_AB R36, R2, R6 ;  /* 0x000000060224723e */ /* 0x000fc400000010ff */
[----:B------:R-:W-:Y:S02]  /*f6d0*/  PRMT R19, R80, 0x7632, R19 ;  /* 0x0000763250137816 */ /* 0x000fe40000000013 */
[----:B------:R-:W-:Y:S02]  /*f6e0*/  FSEL R2, R133, RZ, P5 ;  /* 0x000000ff85027208 */ /* 0x000fe40002800000 */
[----:B------:R-:W-:Y:S02]  /*f6f0*/  ISETP.GE.U32.AND P5, PT, R207, R0, PT ;  /* 0x00000000cf00720c */ /* 0x000fe40003fa6070 */
[----:B------:R-:W-:Y:S02]  /*f700*/  SHF.R.U32.HI R0, RZ, 0x18, R4 ;  /* 0x00000018ff007819 */ /* 0x000fe40000011604 */
[----:B------:R-:W-:Y:S02]  /*f710*/  PRMT R80, R20, 0x5410, R19 ;  /* 0x0000541014507816 */ /* 0x000fe40000000013 */
[----:B------:R-:W-:-:S02]  /*f720*/  LOP3.LUT R5, R4, 0xffff, RZ, 0xc0, !PT ;  /* 0x0000ffff04057812 */ /* 0x000fc400078ec0ff */
[----:B------:R-:W-:Y:S02]  /*f730*/  @!P4 PRMT R20, R54, 0x5410, RZ ;  /* 0x000054103614c816 */ /* 0x000fe400000000ff */
[----:B------:R-:W-:Y:S01]  /*f740*/  ISETP.GE.U32.AND P4, PT, R207, R0, PT ;  /* 0x00000000cf00720c */ /* 0x000fe20003f86070 */
[----:B------:R-:W-:Y:S01]  /*f750*/  FADD.FTZ R8, R242, -R2 ;  /* 0x80000002f2087221 */ /* 0x000fe20000010000 */
[----:B-1----:R-:W-:Y:S02]  /*f760*/  F2FP.BF16.PACK_AB R0, R7, R26 ;  /* 0x0000001a0700723e */ /* 0x002fe400000010ff */
[----:B------:R-:W-:Y:S01]  /*f770*/  SHF.R.U32.HI R2, RZ, 0x8, R5 ;  /* 0x00000008ff027819 */ /* 0x000fe20000011605 */
[----:B------:R-:W-:Y:S01]  /*f780*/  @!P2 HFMA2.BF16_V2 R53, -RZ.H0_H0, RZ.H0_H0, -R19.H0_H0 ;  /* 0x200000ffff35a231 */ /* 0x000fe20000340913 */
[C---:B------:R-:W-:Y:S02]  /*f790*/  PRMT R17, R0.reuse, 0x7632, R17 ;  /* 0x0000763200117816 */ /* 0x040fe40000000011 */
[----:B------:R-:W-:-:S02]  /*f7a0*/  PRMT R18, R0, 0x7610, R18 ;  /* 0x0000761000127816 */ /* 0x000fc40000000012 */
[----:B------:R-:W-:Y:S02]  /*f7b0*/  LOP3.LUT R0, R2, 0xffff, RZ, 0xc0, !PT ;  /* 0x0000ffff02007812 */ /* 0x000fe400078ec0ff */
[----:B------:R-:W-:Y:S01]  /*f7c0*/  SHF.R.U32.HI R6, RZ, 0x10, R4 ;  /* 0x00000010ff067819 */ /* 0x000fe20000011604 */
[----:B------:R-:W-:Y:S01]  /*f7d0*/  @!P6 HFMA2.BF16_V2 R65, -RZ.H0_H0, RZ.H0_H0, -R17.H0_H0 ;  /* 0x200000ffff41e231 */ /* 0x000fe20000340911 */
[----:B------:R-:W-:Y:S02]  /*f7e0*/  @!P2 PRMT R19, R53, 0x5410, RZ ;  /* 0x000054103513a816 */ /* 0x000fe400000000ff */
[----:B------:R-:W-:Y:S02]  /*f7f0*/  ISETP.GE.U32.AND P2, PT, R207, R0, PT ;  /* 0x00000000cf00720c */ /* 0x000fe40003f46070 */
[----:B------:R-:W-:Y:S02]  /*f800*/  LOP3.LUT R0, R6, 0xff, RZ, 0xc0, !PT ;  /* 0x000000ff06007812 */ /* 0x000fe400078ec0ff */
[----:B------:R-:W-:-:S02]  /*f810*/  PRMT R54, R18, 0x5410, R17 ;  /* 0x0000541012367816 */ /* 0x000fc40000000011 */
[----:B------:R-:W-:Y:S02]  /*f820*/  @!P6 PRMT R17, R65, 0x5410, RZ ;  /* 0x000054104111e816 */ /* 0x000fe400000000ff */
[----:B------:R-:W-:Y:S01]  /*f830*/  ISETP.GE.U32.AND P6, PT, R207, R0, PT ;  /* 0x00000000cf00720c */ /* 0x000fe20003fc6070 */
[----:B------:R-:W-:-:S06]  /*f840*/  FMUL.FTZ R0, R8, c[0x0][0x23c] ;  /* 0x00008f0008007a20 */ /* 0x000fcc0000410000 */
[----:B------:R-:W1:Y:S01]  /*f850*/  MUFU.EX2 R0, R0 ;  /* 0x0000000000007308 */ /* 0x000e620000000800 */
[----:B------:R-:W-:Y:S02]  /*f860*/  IMAD.MOV.U32 R242, RZ, RZ, R210 ;  /* 0x000000fffff27224 */ /* 0x000fe400078e00d2 */
[----:B------:R-:W-:Y:S02]  /*f870*/  IMAD.MOV.U32 R210, RZ, RZ, R131 ;  /* 0x000000ffffd27224 */ /* 0x000fe400078e0083 */
[----:B------:R-:W-:Y:S02]  /*f880*/  IMAD.MOV.U32 R131, RZ, RZ, R232 ;  /* 0x000000ffff837224 */ /* 0x000fe400078e00e8 */
[----:B------:R-:W-:Y:S02]  /*f890*/  IMAD.MOV.U32 R24, RZ, RZ, R117 ;  /* 0x000000ffff187224 */ /* 0x000fe400078e0075 */
[----:B------:R-:W-:-:S04]  /*f8a0*/  IMAD.WIDE.U32 R4, R11, -0x2daee0ad, RZ ;  /* 0xd2511f530b047825 */ /* 0x000fc800078e00ff */
[-C--:B-1----:R-:W-:Y:S02]  /*f8b0*/  FMUL.FTZ R232, R92, R0.reuse ;  /* 0x000000005ce87220 */ /* 0x082fe40000410000 */
[----:B------:R-:W-:Y:S02]  /*f8c0*/  IMAD.MOV.U32 R92, RZ, RZ, R230 ;  /* 0x000000ffff5c7224 */ /* 0x000fe400078e00e6 */
[----:B------:R-:W-:Y:S02]  /*f8d0*/  FMUL.FTZ R117, R45, R0 ;  /* 0x000000002d757220 */ /* 0x000fe40000410000 */
[----:B------:R-:W-:Y:S02]  /*f8e0*/  IMAD.MOV.U32 R45, RZ, RZ, R234 ;  /* 0x000000ffff2d7224 */ /* 0x000fe400078e00ea */
[----:B------:R-:W-:Y:S02]  /*f8f0*/  FMUL.FTZ R234, R94, R3 ;  /* 0x000000035eea7220 */ /* 0x000fe40000410000 */
[----:B------:R-:W-:-:S02]  /*f900*/  IMAD.MOV.U32 R94, RZ, RZ, R92 ;  /* 0x000000ffff5e7224 */ /* 0x000fc400078e005c */
[----:B------:R-:W1:Y:S01]  /*f910*/  LDC.U8 R92, c[0x0][0x2d8] ;  /* 0x0000b600ff5c7b82 */ /* 0x000e620000000000 */
[----:B------:R-:W3:Y:S01]  /*f920*/  MUFU.EX2 R25, R21 ;  /* 0x0000001500197308 */ /* 0x000ee20000000800 */
[----:B------:R-:W-:Y:S01]  /*f930*/  LOP3.LUT R6, R5, UR16, R10, 0x96, !PT ;  /* 0x0000001005067c12 */ /* 0x000fe2000f8e960a */
[----:B------:R-:W-:-:S03]  /*f940*/  @!P3 HFMA2.BF16_V2 R64, -RZ.H0_H0, RZ.H0_H0, -R18.H0_H0 ;  /* 0x200000ffff40b231 */ /* 0x000fc60000340912 */
[----:B------:R-:W-:Y:S01]  /*f950*/  SHF.R.U32.HI R2, RZ, 0x10, R6 ;  /* 0x00000010ff027819 */ /* 0x000fe20000011606 */
[----:B------:R-:W-:Y:S01]  /*f960*/  IMAD.MOV.U32 R16, RZ, RZ, R229 ;  /* 0x000000ffff107224 */ /* 0x000fe200078e00e5 */
[----:B------:R-:W-:Y:S02]  /*f970*/  PRMT R26, R15, 0x7610, R26 ;  /* 0x000076100f1a7816 */ /* 0x000fe4000000001a */
[----:B------:R-:W-:Y:S01]  /*f980*/  LOP3.LUT R2, R2, 0xff, RZ, 0xc0, !PT ;  /* 0x000000ff02027812 */ /* 0x000fe200078ec0ff */
[----:B------:R-:W-:Y:S01]  /*f990*/  IMAD.MOV.U32 R245, RZ, RZ, R129 ;  /* 0x000000fffff57224 */ /* 0x000fe200078e0081 */
[----:B------:R-:W-:Y:S01]  /*f9a0*/  @!P3 PRMT R18, R64, 0x5410, RZ ;  /* 0x000054104012b816 */ /* 0x000fe200000000ff */
[----:B------:R-:W-:Y:S01]  /*f9b0*/  IMAD.MOV.U32 R10, RZ, RZ, R16 ;  /* 0x000000ffff0a7224 */ /* 0x000fe200078e0010 */
[----:B------:R-:W-:Y:S01]  /*f9c0*/  ISETP.GE.U32.AND P3, PT, R207, R2, PT ;  /* 0x00000002cf00720c */ /* 0x000fe20003f66070 */
[----:B------:R-:W-:Y:S01]  /*f9d0*/  IMAD.MOV.U32 R207, RZ, RZ, R205 ;  /* 0x000000ffffcf7224 */ /* 0x000fe200078e00cd */
[----:B------:R-:W-:Y:S01]  /*f9e0*/  PRMT R187, R15, 0x7632, R187 ;  /* 0x000076320fbb7816 */ /* 0x000fe200000000bb */
[----:B------:R-:W-:Y:S01]  /*f9f0*/  IMAD.MOV.U32 R225, RZ, RZ, R204 ;  /* 0x000000ffffe17224 */ /* 0x000fe200078e00cc */
[----:B------:R-:W-:Y:S01]  /*fa00*/  @!P5 HFMA2.BF16_V2 R67, -RZ.H0_H0, RZ.H0_H0, -R26.H0_H0 ;  /* 0x200000ffff43d231 */ /* 0x000fe2000034091a */
[----:B------:R-:W-:-:S02]  /*fa10*/  IMAD.MOV.U32 R224, RZ, RZ, R156 ;  /* 0x000000ffffe07224 */ /* 0x000fc400078e009c */
[----:B------:R-:W-:Y:S02]  /*fa20*/  IMAD.MOV.U32 R209, RZ, RZ, R228 ;  /* 0x000000ffffd17224 */ /* 0x000fe400078e00e4 */
[----:B------:R-:W-:Y:S02]  /*fa30*/  IMAD.MOV.U32 R222, RZ, RZ, R116 ;  /* 0x000000ffffde7224 */ /* 0x000fe400078e0074 */
[----:B------:R-:W-:Y:S02]  /*fa40*/  IMAD.MOV.U32 R129, RZ, RZ, R165 ;  /* 0x000000ffff817224 */ /* 0x000fe400078e00a5 */
[----:B------:R-:W-:Y:S02]  /*fa50*/  IMAD.MOV.U32 R16, RZ, RZ, R233 ;  /* 0x000000ffff107224 */ /* 0x000fe400078e00e9 */
[-C--:B---3--:R-:W-:Y:S02]  /*fa60*/  FFMA.FTZ R35, R208, R0.reuse, R25 ;  /* 0x00000000d0237223 */ /* 0x088fe40000010019 */
        /* <DEDUP_REMOVED lines=28> */
[----:B------:R-:W-:Y:S01]  /*fc30*/  PRMT R53, R26, 0x5410, R187 ;  /* 0x000054101a357816 */ /* 0x000fe200000000bb */
[----:B------:R-:W-:Y:S01]  /*fc40*/  @!P2 HFMA2.BF16_V2 R66, -RZ.H0_H0, RZ.H0_H0, -R187.H0_H0 ;  /* 0x200000ffff42a231 */ /* 0x000fe200003409bb */
[----:B------:R-:W-:Y:S01]  /*fc50*/  @!P5 PRMT R26, R67, 0x5410, RZ ;  /* 0x00005410431ad816 */ /* 0x000fe200000000ff */
[----:B------:R-:W-:Y:S01]  /*fc60*/  IMAD.MOV.U32 R208, RZ, RZ, R24 ;  /* 0x000000ffffd07224 */ /* 0x000fe200078e0018 */
[----:B------:R-:W-:Y:S01]  /*fc70*/  MUFU.EX2 R27, R81 ;  /* 0x00000051001b7308 */ /* 0x000fe20000000800 */
[----:B------:R-:W-:-:S02]  /*fc80*/  IMAD.MOV.U32 R21, RZ, RZ, R166 ;  /* 0x000000ffff157224 */ /* 0x000fc400078e00a6 */
[----:B------:R-:W-:Y:S01]  /*fc90*/  IMAD.MOV.U32 R76, RZ, RZ, R235 ;  /* 0x000000ffff4c7224 */ /* 0x000fe200078e00eb */
[----:B------:R-:W-:-:S04]  /*fca0*/  @!P2 PRMT R187, R66, 0x5410, RZ ;  /* 0x0000541042bba816 */ /* 0x000fc800000000ff */
[----:B------:R3:W4:Y:S01]  /*fcb0*/  MUFU.EX2 R24, R84 ;  /* 0x0000005400187308 */ /* 0x0007220000000800 */
[----:B--2---:R-:W-:Y:S01]  /*fcc0*/  LOP3.LUT R34, R115, UR15, R226, 0x96, !PT ;  /* 0x0000000f73227c12 */ /* 0x004fe2000f8e96e2 */
[----:B------:R-:W-:Y:S02]  /*fcd0*/  IMAD.MOV.U32 R226, RZ, RZ, R130 ;  /* 0x000000ffffe27224 */ /* 0x000fe400078e0082 */
[----:B------:R-:W-:Y:S02]  /*fce0*/  IMAD.MOV.U32 R130, RZ, RZ, R128 ;  /* 0x000000ffff827224 */ /* 0x000fe400078e0080 */
[----:B------:R-:W-:Y:S02]  /*fcf0*/  IMAD.MOV.U32 R227, RZ, RZ, R157 ;  /* 0x000000ffffe37224 */ /* 0x000fe400078e009d */
[----:B------:R-:W-:Y:S02]  /*fd00*/  IMAD.MOV.U32 R128, RZ, RZ, R164 ;  /* 0x000000ffff807224 */ /* 0x000fe400078e00a4 */
[----:B------:R-:W-:-:S02]  /*fd10*/  FMUL.FTZ R157, R57, R0 ;  /* 0x00000000399d7220 */ /* 0x000fc40000410000 */
[----:B------:R-:W-:Y:S01]  /*fd20*/  FMUL.FTZ R164, R60, R0 ;  /* 0x000000003ca47220 */ /* 0x000fe20000410000 */
[----:B------:R-:W-:-:S04]  /*fd30*/  LOP3.LUT R0, R6, 0xff, RZ, 0xc0, !PT ;  /* 0x000000ff06007812 */ /* 0x000fc800078ec0ff */
[----:B-1----:R-:W-:Y:S02]  /*fd40*/  ISETP.GE.U32.AND P5, PT, R92, R0, PT ;  /* 0x000000005c00720c */ /* 0x002fe40003fa6070 */
[----:B------:R-:W-:-:S04]  /*fd50*/  SHF.R.U32.HI R0, RZ, 0x18, R6 ;  /* 0x00000018ff007819 */ /* 0x000fc80000011606 */
[----:B------:R-:W-:Y:S01]  /*fd60*/  ISETP.GE.U32.AND P2, PT, R92, R0, PT ;  /* 0x000000005c00720c */ /* 0x000fe20003f46070 */
[----:B------:R-:W-:Y:S02]  /*fd70*/  IMAD.MOV.U32 R92, RZ, RZ, R76 ;  /* 0x000000ffff5c7224 */ /* 0x000fe400078e004c */
[----:B------:R-:W-:Y:S02]  /*fd80*/  IMAD.MOV.U32 R76, RZ, RZ, R21 ;  /* 0x000000ffff4c7224 */ /* 0x000fe400078e0015 */
[----:B------:R1:W-:Y:S01]  /*fd90*/  MUFU.EX2 R21, R96 ;  /* 0x0000006000157308 */ /* 0x0003e20000000800 */
[----:B------:R-:W-:Y:S02]  /*fda0*/  IMAD.MOV.U32 R77, RZ, RZ, R245 ;  /* 0x000000ffff4d7224 */ /* 0x000fe400078e00f5 */
[----:B------:R-:W-:Y:S02]  /*fdb0*/  IMAD.MOV.U32 R15, RZ, RZ, R167 ;  /* 0x000000ffff0f7224 */ /* 0x000fe400078e00a7 */
[----:B---3--:R-:W-:Y:S01]  /*fdc0*/  IMAD.MOV.U32 R84, RZ, RZ, R77 ;  /* 0x000000ffff547224 */ /* 0x008fe200078e004d */
[----:B----4-:R-:W-:Y:S01]  /*fdd0*/  F2FP.BF16.PACK_AB R2, R24, R27 ;  /* 0x0000001b1802723e */ /* 0x010fe200000010ff */
[----:B------:R-:W-:Y:S01]  /*fde0*/  IMAD.MOV.U32 R77, RZ, RZ, R15 ;  /* 0x000000ffff4d7224 */ /* 0x000fe200078e000f */
[----:B-1----:R-:W1:Y:S01]  /*fdf0*/  LDC.U8 R96, c[0x0][0x2d8] ;  /* 0x0000b600ff607b82 */ /* 0x002e620000000000 */
[----:B------:R-:W2:Y:S01]  /*fe00*/  MUFU.EX2 R15, R85 ;  /* 0x00000055000f7308 */ /* 0x000ea20000000800 */
[----:B------:R-:W-:-:S02]  /*fe10*/  LOP3.LUT R0, R6, 0xffff, RZ, 0xc0, !PT ;  /* 0x0000ffff06007812 */ /* 0x000fc400078ec0ff */
[C---:B------:R-:W-:Y:S01]  /*fe20*/  PRMT R186, R2.reuse, 0x7632, R186 ;  /* 0x0000763202ba7816 */ /* 0x040fe200000000ba */
[----:B------:R-:W-:Y:S01]  /*fe30*/  IMAD.MOV.U32 R93, RZ, RZ, R231 ;  /* 0x000000ffff5d7224 */ /* 0x000fe200078e00e7 */
[----:B------:R-:W-:Y:S01]  /*fe40*/  SHF.R.U32.HI R0, RZ, 0x8, R0 ;  /* 0x00000008ff007819 */ /* 0x000fe20000011600 */
[----:B------:R-:W-:Y:S01]  /*fe50*/  FMUL.FTZ R235, R95, R3 ;  /* 0x000000035feb7220 */ /* 0x000fe20000410000 */
[----:B------:R-:W-:Y:S01]  /*fe60*/  PRMT R185, R2, 0x7610, R185 ;  /* 0x0000761002b97816 */ /* 0x000fe200000000b9 */
[----:B------:R-:W-:Y:S01]  /*fe70*/  @!P4 HFMA2.BF16_V2 R38, -RZ.H0_H0, RZ.H0_H0, -R186.H0_H0 ;  /* 0x200000ffff26c231 */ /* 0x000fe200003409ba */
[----:B------:R-:W-:Y:S01]  /*fe80*/  IMAD.MOV.U32 R95, RZ, RZ, R93 ;  /* 0x000000ffff5f7224 */ /* 0x000fe200078e005d */
[----:B------:R-:W-:Y:S01]  /*fe90*/  LOP3.LUT R0, R0, 0xffff, RZ, 0xc0, !PT ;  /* 0x0000ffff00007812 */ /* 0x000fe200078ec0ff */
[----:B------:R-:W-:Y:S01]  /*fea0*/  IMAD.MOV.U32 R93, RZ, RZ, R45 ;  /* 0x000000ffff5d7224 */ /* 0x000fe200078e002d */
[----:B------:R-:W-:Y:S01]  /*feb0*/  PRMT R45, R185, 0x5410, R186 ;  /* 0x00005410b92d7816 */ /* 0x000fe200000000ba */
[----:B------:R-:W-:Y:S01]  /*fec0*/  IMAD.MOV.U32 R81, RZ, RZ, R222 ;  /* 0x000000ffff517224 */ /* 0x000fe200078e00de */
[----:B------:R-:W-:Y:S01]  /*fed0*/  @!P4 PRMT R186, R38, 0x5410, RZ ;  /* 0x0000541026bac816 */ /* 0x000fe200000000ff */
[----:B------:R-:W-:-:S02]  /*fee0*/  IMAD.MOV.U32 R11, RZ, RZ, R209 ;  /* 0x000000ffff0b7224 */ /* 0x000fc400078e00d1 */
[----:B------:R-:W-:Y:S02]  /*fef0*/  IMAD.MOV.U32 R14, RZ, RZ, R206 ;  /* 0x000000ffff0e7224 */ /* 0x000fe400078e00ce */
[----:B------:R-:W-:Y:S01]  /*ff00*/  IMAD.MOV.U32 R38, RZ, RZ, R94 ;  /* 0x000000ffff267224 */ /* 0x000fe200078e005e */
[----:B-1----:R-:W-:Y:S02]  /*ff10*/  ISETP.GE.U32.AND P4, PT, R96, R0, PT ;  /* 0x000000006000720c */ /* 0x002fe40003f86070 */
[----:B--2---:R-:W-:Y:S01]  /*ff20*/  F2FP.BF16.PACK_AB R0, R21, R15 ;  /* 0x0000000f1500723e */ /* 0x004fe200000010ff */
[----:B------:R-:W-:Y:S01]  /*ff30*/  FMUL.FTZ R231, R79, R3 ;  /* 0x000000034fe77220 */ /* 0x000fe20000410000 */
[----:B------:R-:W-:Y:S01]  /*ff40*/  @!P6 HFMA2.BF16_V2 R40, -RZ.H0_H0, RZ.H0_H0, -R185.H0_H0 ;  /* 0x200000ffff28e231 */ /* 0x000fe200003409b9 */
[----:B------:R-:W-:Y:S01]  /*ff50*/  IMAD.MOV.U32 R94, RZ, RZ, R81 ;  /* 0x000000ffff5e7224 */ /* 0x000fe200078e0051 */
[C---:B------:R-:W-:Y:S01]  /*ff60*/  PRMT R182, R0.reuse, 0x7610, R182 ;  /* 0x0000761000b67816 */ /* 0x040fe200000000b6 */
[----:B------:R-:W-:Y:S01]  /*ff70*/  IMAD.MOV.U32 R79, RZ, RZ, R10 ;  /* 0x000000ffff4f7224 */ /* 0x000fe200078e000a */
[----:B------:R-:W-:Y:S01]  /*ff80*/  PRMT R181, R0, 0x7632, R181 ;  /* 0x0000763200b57816 */ /* 0x000fe200000000b5 */
[----:B------:R-:W-:Y:S01]  /*ff90*/  IMAD.MOV.U32 R85, RZ, RZ, R11 ;  /* 0x000000ffff557224 */ /* 0x000fe200078e000b */
[C---:B------:R-:W-:Y:S01]  /*ffa0*/  LOP3.LUT R0, R4.reuse, 0xff, RZ, 0xc0, !PT ;  /* 0x000000ff04007812 */ /* 0x040fe200078ec0ff */
[----:B------:R-:W-:Y:S01]  /*ffb0*/  IMAD.MOV.U32 R81, RZ, RZ, R14 ;  /* 0x000000ffff517224 */ /* 0x000fe200078e000e */
[----:B------:R-:W-:-:S02]  /*ffc0*/  LOP3.LUT R11, R4, 0xffff, RZ, 0xc0, !PT ;  /* 0x0000ffff040b7812 */ /* 0x000fc400078ec0ff */
[--C-:B------:R-:W-:Y:S02]  /*ffd0*/  SHF.R.U32.HI R14, RZ, 0x10, R4.reuse ;  /* 0x00000010ff0e7819 */ /* 0x100fe40000011604 */
[----:B------:R-:W-:Y:S01]  /*ffe0*/  SHF.R.U32.HI R10, RZ, 0x18, R4 ;  /* 0x00000018ff0a7819 */ /* 0x000fe20000011604 */
[----:B------:R-:W-:Y:S01]  /*fff0*/  IMAD.WIDE.U32 R4, R34, -0x2daee0ad, RZ ;  /* 0xd2511f5322047825 */ /* 0x000fe200078e00ff */
[----:B------:R-:W-:Y:S02]  /*10000*/  LOP3.LUT R2, R247, UR14, R114, 0x96, !PT ;  /* 0x0000000ef7027c12 */ /* 0x000fe4000f8e9672 */
[----:B------:R-:W-:Y:S01]  /*10010*/  @!P6 PRMT R185, R40, 0x5410, RZ ;  /* 0x0000541028b9e816 */ /* 0x000fe200000000ff */
[----:B------:R-:W-:Y:S01]  /*10020*/  IMAD.MOV.U32 R8, RZ, RZ, R207 ;  /* 0x000000ffff087224 */ /* 0x000fe200078e00cf */
[----:B------:R-:W-:Y:S01]  /*10030*/  ISETP.GE.U32.AND P6, PT, R96, R0, PT ;  /* 0x000000006000720c */ /* 0x000fe20003fc6070 */
[----:B------:R-:W-:Y:S01]  /*10040*/  IMAD.MOV.U32 R244, RZ, RZ, R119 ;  /* 0x000000fffff47224 */ /* 0x000fe200078e0077 */
[----:B------:R-:W-:Y:S01]  /*10050*/  LOP3.LUT R0, R5, UR13, R250, 0x96, !PT ;  /* 0x0000000d05007c12 */ /* 0x000fe2000f8e96fa */
[----:B------:R-:W-:-:S02]  /*10060*/  IMAD.MOV.U32 R245, RZ, RZ, R118 ;  /* 0x000000fffff57224 */ /* 0x000fc400078e0076 */
[----:B------:R-:W-:Y:S02]  /*10070*/  IMAD.MOV.U32 R209, RZ, RZ, R159 ;  /* 0x000000ffffd17224 */ /* 0x000fe400078e009f */
[----:B------:R-:W-:Y:S02]  /*10080*/  IMAD.MOV.U32 R222, RZ, RZ, R158 ;  /* 0x000000ffffde7224 */ /* 0x000fe400078e009e */
        /* <DEDUP_REMOVED lines=29> */
[----:B------:R-:W-:Y:S01]  /*10260*/  IMAD.WIDE.U32 R2, R2, -0x2daee0ad, RZ ;  /* 0xd2511f5302027825 */ /* 0x000fe200078e00ff */
[----:B------:R-:W-:-:S03]  /*10270*/  @!P3 HFMA2.BF16_V2 R39, -RZ.H0_H0, RZ.H0_H0, -R182.H0_H0 ;  /* 0x200000ffff27b231 */ /* 0x000fc600003409b6 */
[----:B------:R-:W-:Y:S02]  /*10280*/  IMAD.MOV.U32 R78, RZ, RZ, R16 ;  /* 0x000000ffff4e7224 */ /* 0x000fe400078e0010 */
[----:B------:R-:W-:Y:S01]  /*10290*/  FADD.FTZ R16, R7, R50 ;  /* 0x0000003207107221 */ /* 0x000fe20000010000 */
[----:B------:R-:W-:Y:S01]  /*102a0*/  LOP3.LUT R3, R3, UR11, R4, 0x96, !PT ;  /* 0x0000000b03037c12 */ /* 0x000fe2000f8e9604 */
[----:B------:R-:W-:Y:S01]  /*102b0*/  IMAD.WIDE.U32 R6, R0, -0x326172a9, RZ ;  /* 0xcd9e8d5700067825 */ /* 0x000fe200078e00ff */
[----:B------:R-:W-:Y:S02]  /*102c0*/  PRMT R40, R182, 0x5410, R181 ;  /* 0x00005410b6287816 */ /* 0x000fe400000000b5 */
[----:B------:R-:W-:Y:S01]  /*102d0*/  @!P3 PRMT R182, R39, 0x5410, RZ ;  /* 0x0000541027b6b816 */ /* 0x000fe200000000ff */
[----:B------:R-:W-:Y:S01]  /*102e0*/  IMAD.WIDE.U32 R4, R3, -0x326172a9, RZ ;  /* 0xcd9e8d5703047825 */ /* 0x000fe200078e00ff */
[----:B------:R-:W-:-:S03]  /*102f0*/  LOP3.LUT R0, R7, UR12, R246, 0x96, !PT ;  /* 0x0000000c07007c12 */ /* 0x000fc6000f8e96f6 */
[----:B------:R-:W-:Y:S01]  /*10300*/  IMAD.MOV.U32 R39, RZ, RZ, R95 ;  /* 0x000000ffff277224 */ /* 0x000fe200078e005f */
[C---:B------:R-:W-:Y:S01]  /*10310*/  PRMT R184, R9.reuse, 0x7610, R184 ;  /* 0x0000761009b87816 */ /* 0x040fe200000000b8 */
[----:B------:R-:W-:Y:S01]  /*10320*/  IMAD.MOV.U32 R95, RZ, RZ, R208 ;  /* 0x000000ffff5f7224 */ /* 0x000fe200078e00d0 */
[----:B------:R-:W-:Y:S01]  /*10330*/  PRMT R183, R9, 0x7632, R183 ;  /* 0x0000763209b77816 */ /* 0x000fe200000000b7 */
[----:B------:R-:W-:Y:S02]  /*10340*/  IMAD.MOV.U32 R208, RZ, RZ, R8 ;  /* 0x000000ffffd07224 */ /* 0x000fe400078e0008 */
[----:B------:R-:W-:Y:S01]  /*10350*/  IMAD.WIDE.U32 R8, R0, -0x2daee0ad, RZ ;  /* 0xd2511f5300087825 */ /* 0x000fe200078e00ff */
[----:B------:R-:W-:-:S05]  /*10360*/  LOP3.LUT R0, R5, UR10, R6, 0x96, !PT ;  /* 0x0000000a05007c12 */ /* 0x000fca000f8e9606 */
[----:B------:R-:W-:Y:S01]  /*10370*/  IMAD.WIDE.U32 R6, R0, -0x2daee0ad, RZ ;  /* 0xd2511f5300067825 */ /* 0x000fe200078e00ff */
[----:B------:R-:W-:Y:S01]  /*10380*/  LOP3.LUT R9, R9, UR9, R2, 0x96, !PT ;  /* 0x0000000909097c12 */ /* 0x000fe2000f8e9602 */
[----:B------:R-:W-:-:S03]  /*10390*/  @!P5 HFMA2.BF16_V2 R42, -RZ.H0_H0, RZ.H0_H0, -R184.H0_H0 ;  /* 0x200000ffff2ad231 */ /* 0x000fc600003409b8 */
[----:B------:R-:W-:Y:S01]  /*103a0*/  LOP3.LUT R2, R7, UR7, R8, 0x96, !PT ;  /* 0x0000000707027c12 */ /* 0x000fe2000f8e9608 */
[----:B------:R-:W-:Y:S01]  /*103b0*/  IMAD.WIDE.U32 R8, R9, -0x326172a9, RZ ;  /* 0xcd9e8d5709087825 */ /* 0x000fe200078e00ff */
[----:B------:R-:W-:-:S03]  /*103c0*/  PRMT R43, R184, 0x5410, R183 ;  /* 0x00005410b82b7816 */ /* 0x000fc600000000b7 */
[----:B------:R-:W-:Y:S01]  /*103d0*/  IMAD.WIDE.U32 R2, R2, -0x326172a9, RZ ;  /* 0xcd9e8d5702027825 */ /* 0x000fe200078e00ff */
[----:B------:R-:W-:Y:S01]  /*103e0*/  @!P5 PRMT R184, R42, 0x5410, RZ ;  /* 0x000054102ab8d816 */ /* 0x000fe200000000ff */
[----:B------:R-:W-:Y:S01]  /*103f0*/  @!P2 HFMA2.BF16_V2 R37, -RZ.H0_H0, RZ.H0_H0, -R181.H0_H0 ;  /* 0x200000ffff25a231 */ /* 0x000fe200003409b5 */
[----:B------:R-:W-:Y:S02]  /*10400*/  ISETP.GE.U32.AND P5, PT, R96, R10, PT ;  /* 0x0000000a6000720c */ /* 0x000fe40003fa6070 */
[----:B------:R-:W-:Y:S02]  /*10410*/  LOP3.LUT R10, R9, UR8, R4, 0x96, !PT ;  /* 0x00000008090a7c12 */ /* 0x000fe4000f8e9604 */
[----:B------:R-:W-:Y:S02]  /*10420*/  LOP3.LUT R4, R2, 0xff, RZ, 0xc0, !PT ;  /* 0x000000ff02047812 */ /* 0x000fe400078ec0ff */
[----:B------:R-:W-:Y:S02]  /*10430*/  @!P2 PRMT R181, R37, 0x5410, RZ ;  /* 0x0000541025b5a816 */ /* 0x000fe400000000ff */
[----:B------:R-:W-:-:S02]  /*10440*/  ISETP.GE.U32.AND P2, PT, R96, R4, PT ;  /* 0x000000046000720c */ /* 0x000fc40003f46070 */
[----:B------:R-:W-:Y:S01]  /*10450*/  SHF.R.U32.HI R4, RZ, 0x8, R11 ;  /* 0x00000008ff047819 */ /* 0x000fe2000001160b */
[----:B------:R-:W-:Y:S01]  /*10460*/  @!P4 HFMA2.BF16_V2 R41, -RZ.H0_H0, RZ.H0_H0, -R183.H0_H0 ;  /* 0x200000ffff29c231 */ /* 0x000fe200003409b7 */
[----:B------:R-:W-:Y:S02]  /*10470*/  LOP3.LUT R5, R3, UR17, R8, 0x96, !PT ;  /* 0x0000001103057c12 */ /* 0x000fe4000f8e9608 */
[----:B------:R-:W-:Y:S02]  /*10480*/  LOP3.LUT R7, R2, 0xffff, RZ, 0xc0, !PT ;  /* 0x0000ffff02077812 */ /* 0x000fe400078ec0ff */
[--C-:B------:R-:W-:Y:S02]  /*10490*/  SHF.R.U32.HI R9, RZ, 0x10, R2.reuse ;  /* 0x00000010ff097819 */ /* 0x100fe40000011602 */
[----:B------:R-:W-:Y:S02]  /*104a0*/  SHF.R.U32.HI R3, RZ, 0x18, R2 ;  /* 0x00000018ff037819 */ /* 0x000fe40000011602 */
[----:B------:R-:W-:-:S02]  /*104b0*/  LOP3.LUT R2, R4, 0xffff, RZ, 0xc0, !PT ;  /* 0x0000ffff04027812 */ /* 0x000fc400078ec0ff */
[----:B------:R-:W-:Y:S02]  /*104c0*/  @!P4 PRMT R183, R41, 0x5410, RZ ;  /* 0x0000541029b7c816 */ /* 0x000fe400000000ff */
[C---:B------:R-:W-:Y:S02]  /*104d0*/  ISETP.GE.U32.AND P3, PT, R96.reuse, R3, PT ;  /* 0x000000036000720c */ /* 0x040fe40003f66070 */
[----:B------:R-:W-:Y:S01]  /*104e0*/  ISETP.GE.U32.AND P4, PT, R96, R2, PT ;  /* 0x000000026000720c */ /* 0x000fe20003f86070 */
[----:B------:R-:W-:Y:S02]  /*104f0*/  IMAD.MOV.U32 R96, RZ, RZ, R85 ;  /* 0x000000ffff607224 */ /* 0x000fe400078e0055 */
[----:B------:R-:W-:Y:S02]  /*10500*/  IMAD.MOV.U32 R85, RZ, RZ, R95 ;  /* 0x000000ffff557224 */ /* 0x000fe400078e005f */
[----:B------:R-:W-:Y:S02]  /*10510*/  IMAD.MOV.U32 R95, RZ, RZ, R94 ;  /* 0x000000ffff5f7224 */ /* 0x000fe400078e005e */
[----:B------:R-:W-:-:S02]  /*10520*/  IMAD.MOV.U32 R94, RZ, RZ, R131 ;  /* 0x000000ffff5e7224 */ /* 0x000fc400078e0083 */
[----:B------:R-:W-:Y:S02]  /*10530*/  IMAD.MOV.U32 R131, RZ, RZ, R248 ;  /* 0x000000ffff837224 */ /* 0x000fe400078e00f8 */
[----:B------:R1:W-:Y:S08]  /*10540*/  MUFU.EX2 R248, R112 ;  /* 0x0000007000f87308 */ /* 0x0003f00000000800 */
[----:B------:R-:W2:Y:S01]  /*10550*/  MUFU.EX2 R0, R48 ;  /* 0x0000003000007308 */ /* 0x000ea20000000800 */
[----:B-1----:R-:W1:Y:S01]  /*10560*/  LDC.U8 R112, c[0x0][0x2d8] ;  /* 0x0000b600ff707b82 */ /* 0x002e620000000000 */
[C---:B------:R-:W-:Y:S01]  /*10570*/  PRMT R180, R36.reuse, 0x7610, R180 ;  /* 0x0000761024b47816 */ /* 0x040fe200000000b4 */
[----:B------:R-:W-:Y:S01]  /*10580*/  IMAD.MOV.U32 R50, RZ, RZ, R79 ;  /* 0x000000ffff327224 */ /* 0x000fe200078e004f */
[----:B------:R-:W-:Y:S01]  /*10590*/  PRMT R179, R36, 0x7632, R179 ;  /* 0x0000763224b37816 */ /* 0x000fe200000000b3 */
[----:B------:R-:W-:-:S02]  /*105a0*/  IMAD.MOV.U32 R79, RZ, RZ, R223 ;  /* 0x000000ffff4f7224 */ /* 0x000fc400078e00df */
[----:B------:R-:W-:Y:S01]  /*105b0*/  @!P6 HFMA2.BF16_V2 R44, -RZ.H0_H0, RZ.H0_H0, -R180.H0_H0 ;  /* 0x200000ffff2ce231 */ /* 0x000fe200003409b4 */
[----:B------:R-:W3:Y:S01]  /*105c0*/  MUFU.EX2 R223, R113 ;  /* 0x0000007100df7308 */ /* 0x000ee20000000800 */
[C---:B--2---:R-:W-:Y:S01]  /*105d0*/  F2FP.BF16.PACK_AB R3, R0.reuse, R25 ;  /* 0x000000190003723e */ /* 0x044fe200000010ff */
[----:B------:R-:W-:Y:S01]  /*105e0*/  FADD.FTZ R8, R0, R35 ;  /* 0x0000002300087221 */ /* 0x000fe20000010000 */
[----:B------:R-:W-:Y:S02]  /*105f0*/  LOP3.LUT R0, R14, 0xff, RZ, 0xc0, !PT ;  /* 0x000000ff0e007812 */ /* 0x000fe400078ec0ff */
[----:B------:R-:W-:Y:S02]  /*10600*/  PRMT R25, R180, 0x5410, R179 ;  /* 0x00005410b4197816 */ /* 0x000fe400000000b3 */
[----:B------:R-:W-:Y:S01]  /*10610*/  @!P6 PRMT R180, R44, 0x5410, RZ ;  /* 0x000054102cb4e816 */ /* 0x000fe200000000ff */
[----:B------:R-:W-:Y:S01]  /*10620*/  @!P4 HFMA2.BF16_V2 R46, -RZ.H0_H0, RZ.H0_H0, -R179.H0_H0 ;  /* 0x200000ffff2ec231 */ /* 0x000fe200003409b3 */
[----:B-1----:R-:W-:-:S02]  /*10630*/  ISETP.GE.U32.AND P6, PT, R112, R0, PT ;  /* 0x000000007000720c */ /* 0x002fc40003fc6070 */
[----:B------:R-:W-:-:S04]  /*10640*/  SHF.R.U32.HI R0, RZ, 0x8, R7 ;  /* 0x00000008ff007819 */ /* 0x000fc80000011607 */
[----:B------:R-:W-:Y:S02]  /*10650*/  LOP3.LUT R0, R0, 0xffff, RZ, 0xc0, !PT ;  /* 0x0000ffff00007812 */ /* 0x000fe400078ec0ff */
[----:B------:R-:W-:Y:S02]  /*10660*/  @!P4 PRMT R179, R46, 0x5410, RZ ;  /* 0x000054102eb3c816 */ /* 0x000fe400000000ff */
[----:B------:R-:W-:Y:S02]  /*10670*/  ISETP.GE.U32.AND P4, PT, R112, R0, PT ;  /* 0x000000007000720c */ /* 0x000fe40003f86070 */
[----:B---3--:R-:W-:-:S04]  /*10680*/  F2FP.BF16.PACK_AB R0, R223, R248 ;  /* 0x000000f8df00723e */ /* 0x008fc800000010ff */
[C---:B------:R-:W-:Y:S02]  /*10690*/  PRMT R178, R0.reuse, 0x7610, R178 ;  /* 0x0000761000b27816 */ /* 0x040fe400000000b2 */
[----:B------:R-:W-:-:S03]  /*106a0*/  PRMT R177, R0, 0x7632, R177 ;  /* 0x0000763200b17816 */ /* 0x000fc600000000b1 */
[----:B------:R-:W-:Y:S01]  /*106b0*/  @!P6 HFMA2.BF16_V2 R47, -RZ.H0_H0, RZ.H0_H0, -R178.H0_H0 ;  /* 0x200000ffff2fe231 */ /* 0x000fe200003409b2 */
[----:B------:R-:W-:Y:S02]  /*106c0*/  LOP3.LUT R0, R5, 0xff, RZ, 0xc0, !PT ;  /* 0x000000ff05007812 */ /* 0x000fe400078ec0ff */
[----:B------:R-:W-:Y:S02]  /*106d0*/  PRMT R36, R178, 0x5410, R177 ;  /* 0x00005410b2247816 */ /* 0x000fe400000000b1 */
[----:B------:R-:W-:Y:S02]  /*106e0*/  @!P6 PRMT R178, R47, 0x5410, RZ ;  /* 0x000054102fb2e816 */ /* 0x000fe400000000ff */
[----:B------:R-:W-:Y:S02]  /*106f0*/  ISETP.GE.U32.AND P6, PT, R112, R0, PT ;  /* 0x000000007000720c */ /* 0x000fe40003fc6070 */
[----:B------:R-:W-:Y:S01]  /*10700*/  LOP3.LUT R0, R5, 0xffff, RZ, 0xc0, !PT ;  /* 0x0000ffff05007812 */ /* 0x000fe200078ec0ff */
[----:B------:R-:W-:Y:S03]  /*10710*/  MUFU.EX2 R7, R70 ;  /* 0x0000004600077308 */ /* 0x000fe60000000800 */
[----:B------:R-:W-:-:S05]  /*10720*/  SHF.R.U32.HI R2, RZ, 0x8, R0 ;  /* 0x00000008ff027819 */ /* 0x000fca0000011600 */
[----:B------:R-:W1:Y:S01]  /*10730*/  MUFU.EX2 R0, R68 ;  /* 0x0000004400007308 */ /* 0x000e620000000800 */
[----:B------:R-:W-:Y:S01]  /*10740*/  @!P5 HFMA2.BF16_V2 R49, -RZ.H0_H0, RZ.H0_H0, -R177.H0_H0 ;  /* 0x200000ffff31d231 */ /* 0x000fe200003409b1 */
[----:B------:R-:W-:Y:S02]  /*10750*/  PRMT R4, R3, 0x7610, R4 ;  /* 0x0000761003047816 */ /* 0x000fe40000000004 */
[----:B------:R-:W-:Y:S01]  /*10760*/  LOP3.LUT R2, R2, 0xffff, RZ, 0xc0, !PT ;  /* 0x0000ffff02027812 */ /* 0x000fe200078ec0ff */
[--C-:B------:R-:W-:Y:S01]  /*10770*/  FADD.FTZ R11, R27, R16.reuse ;  /* 0x000000101b0b7221 */ /* 0x100fe20000010000 */
[----:B------:R-:W-:Y:S01]  /*10780*/  @!P5 PRMT R177, R49, 0x5410, RZ ;  /* 0x0000541031b1d816 */ /* 0x000fe200000000ff */
[----:B------:R-:W-:Y:S01]  /*10790*/  @!P6 HFMA2.BF16_V2 R51, -RZ.H0_H0, RZ.H0_H0, -R4.H0_H0 ;  /* 0x200000ffff33e231 */ /* 0x000fe20000340904 */
[----:B------:R-:W-:Y:S02]  /*107a0*/  PRMT R16, R3, 0x7632, R16 ;  /* 0x0000763203107816 */ /* 0x000fe40000000010 */
[----:B------:R-:W-:Y:S01]  /*107b0*/  ISETP.GE.U32.AND P5, PT, R112, R2, PT ;  /* 0x000000027000720c */ /* 0x000fe20003fa6070 */
[----:B------:R-:W-:Y:S01]  /*107c0*/  IMAD.MOV.U32 R251, RZ, RZ, R39 ;  /* 0x000000fffffb7224 */ /* 0x000fe200078e0027 */
[----:B------:R-:W-:-:S02]  /*107d0*/  LOP3.LUT R2, R9, 0xff, RZ, 0xc0, !PT ;  /* 0x000000ff09027812 */ /* 0x000fc400078ec0ff */
[----:B------:R-:W-:Y:S01]  /*107e0*/  PRMT R39, R4, 0x5410, R16 ;  /* 0x0000541004277816 */ /* 0x000fe20000000010 */
[----:B-1----:R-:W-:Y:S01]  /*107f0*/  FADD.FTZ R9, R0, R8 ;  /* 0x0000000800097221 */ /* 0x002fe20000010000 */
[----:B------:R-:W-:Y:S02]  /*10800*/  @!P6 PRMT R4, R51, 0x5410, RZ ;  /* 0x000054103304e816 */ /* 0x000fe400000000ff */
[----:B------:R-:W-:Y:S02]  /*10810*/  F2FP.BF16.PACK_AB R8, R7, R0 ;  /* 0x000000000708723e */ /* 0x000fe400000010ff */
[----:B------:R-:W-:Y:S01]  /*10820*/  ISETP.GE.U32.AND P6, PT, R112, R2, PT ;  /* 0x000000027000720c */ /* 0x000fe20003fc6070 */
[----:B------:R-:W-:Y:S01]  /*10830*/  IMAD.WIDE.U32 R2, R10, -0x2daee0ad, RZ ;  /* 0xd2511f530a027825 */ /* 0x000fe200078e00ff */
[C---:B------:R-:W-:Y:S02]  /*10840*/  PRMT R175, R8.reuse, 0x7632, R175 ;  /* 0x0000763208af7816 */ /* 0x040fe400000000af */
[----:B------:R-:W-:-:S02]  /*10850*/  PRMT R176, R8, 0x7610, R176 ;  /* 0x0000761008b07816 */ /* 0x000fc400000000b0 */
[----:B------:R-:W-:Y:S01]  /*10860*/  LOP3.LUT R0, R3, UR16, R6, 0x96, !PT ;  /* 0x0000001003007c12 */ /* 0x000fe2000f8e9606 */
[----:B------:R-:W-:Y:S01]  /*10870*/  @!P4 HFMA2.BF16_V2 R56, -RZ.H0_H0, RZ.H0_H0, -R175.H0_H0 ;  /* 0x200000ffff38c231 */ /* 0x000fe200003409af */
[C---:B------:R-:W-:Y:S01]  /*10880*/  LOP3.LUT R3, R2.reuse, 0xffff, RZ, 0xc0, !PT ;  /* 0x0000ffff02037812 */ /* 0x040fe200078ec0ff */
[----:B------:R-:W-:Y:S01]  /*10890*/  IMAD.MOV.U32 R250, RZ, RZ, R38 ;  /* 0x000000fffffa7224 */ /* 0x000fe200078e0026 */
[----:B------:R-:W-:Y:S01]  /*108a0*/  LOP3.LUT R6, R2, 0xff, RZ, 0xc0, !PT ;  /* 0x000000ff02067812 */ /* 0x000fe200078ec0ff */
[----:B------:R-:W-:Y:S01]  /*108b0*/  @!P2 HFMA2.BF16_V2 R55, -RZ.H0_H0, RZ.H0_H0, -R176.H0_H0 ;  /* 0x200000ffff37a231 */ /* 0x000fe200003409b0 */
[--C-:B------:R-:W-:Y:S02]  /*108c0*/  SHF.R.U32.HI R10, RZ, 0x10, R2.reuse ;  /* 0x00000010ff0a7819 */ /* 0x100fe40000011602 */
[----:B------:R-:W-:Y:S02]  /*108d0*/  SHF.R.U32.HI R2, RZ, 0x18, R2 ;  /* 0x00000018ff027819 */ /* 0x000fe40000011602 */
[----:B------:R-:W-:-:S02]  /*108e0*/  SHF.R.U32.HI R3, RZ, 0x8, R3 ;  /* 0x00000008ff037819 */ /* 0x000fc40000011603 */
[----:B------:R-:W-:Y:S02]  /*108f0*/  PRMT R38, R176, 0x5410, R175 ;  /* 0x00005410b0267816 */ /* 0x000fe400000000af */
[----:B------:R-:W-:Y:S01]  /*10900*/  @!P4 PRMT R175, R56, 0x5410, RZ ;  /* 0x0000541038afc816 */ /* 0x000fe200000000ff */
[----:B------:R-:W-:Y:S01]  /*10910*/  IMAD.MOV.U32 R56, RZ, RZ, R250 ;  /* 0x000000ffff387224 */ /* 0x000fe200078e00fa */
[----:B------:R-:W-:Y:S01]  /*10920*/  @!P2 PRMT R176, R55, 0x5410, RZ ;  /* 0x0000541037b0a816 */ /* 0x000fe200000000ff */
[----:B------:R-:W-:Y:S01]  /*10930*/  IMAD.MOV.U32 R250, RZ, RZ, R95 ;  /* 0x000000fffffa7224 */ /* 0x000fe200078e005f */
[----:B------:R-:W-:Y:S01]  /*10940*/  LOP3.LUT R3, R3, 0xffff, RZ, 0xc0, !PT ;  /* 0x0000ffff03037812 */ /* 0x000fe200078ec0ff */
[----:B------:R-:W-:Y:S01]  /*10950*/  IMAD.MOV.U32 R95, RZ, RZ, R210 ;  /* 0x000000ffff5f7224 */ /* 0x000fe200078e00d2 */
[----:B------:R-:W-:Y:S01]  /*10960*/  ISETP.GE.U32.AND P2, PT, R112, R2, PT ;  /* 0x000000027000720c */ /* 0x000fe20003f46070 */
[----:B------:R-:W-:Y:S01]  /*10970*/  MUFU.EX2 R210, R83 ;  /* 0x0000005300d27308 */ /* 0x000fe20000000800 */
[----:B------:R-:W-:Y:S01]  /*10980*/  @!P5 HFMA2.BF16_V2 R52, -RZ.H0_H0, RZ.H0_H0, -R16.H0_H0 ;  /* 0x200000ffff34d231 */ /* 0x000fe20000340910 */
[----:B------:R-:W-:-:S02]  /*10990*/  PRMT R173, R69, 0x7632, R173 ;  /* 0x0000763245ad7816 */ /* 0x000fc400000000ad */
[----:B------:R-:W-:-:S04]  /*109a0*/  ISETP.GE.U32.AND P4, PT, R112, R3, PT ;  /* 0x000000037000720c */ /* 0x000fc80003f86070 */
[----:B------:R-:W1:Y:S01]  /*109b0*/  MUFU.EX2 R2, R82 ;  /* 0x0000005200027308 */ /* 0x000e620000000800 */
[----:B------:R-:W-:Y:S02]  /*109c0*/  LOP3.LUT R3, R0, 0xffff, RZ, 0xc0, !PT ;  /* 0x0000ffff00037812 */ /* 0x000fe400078ec0ff */
[----:B------:R-:W-:Y:S01]  /*109d0*/  PRMT R174, R69, 0x7610, R174 ;  /* 0x0000761045ae7816 */ /* 0x000fe200000000ae */
[----:B------:R-:W-:Y:S01]  /*109e0*/  @!P3 HFMA2.BF16_V2 R58, -RZ.H0_H0, RZ.H0_H0, -R173.H0_H0 ;  /* 0x200000ffff3ab231 */ /* 0x000fe200003409ad */
[----:B------:R-:W-:Y:S02]  /*109f0*/  @!P5 PRMT R16, R52, 0x5410, RZ ;  /* 0x000054103410d816 */ /* 0x000fe400000000ff */
[----:B------:R-:W-:Y:S02]  /*10a00*/  ISETP.GE.U32.AND P5, PT, R112, R6, PT ;  /* 0x000000067000720c */ /* 0x000fe40003fa6070 */
[----:B------:R-:W-:Y:S01]  /*10a10*/  SHF.R.U32.HI R3, RZ, 0x8, R3 ;  /* 0x00000008ff037819 */ /* 0x000fe20000011603 */
[----:B------:R-:W-:Y:S01]  /*10a20*/  @!P6 HFMA2.BF16_V2 R57, -RZ.H0_H0, RZ.H0_H0, -R174.H0_H0 ;  /* 0x200000ffff39e231 */ /* 0x000fe200003409ae */
[----:B------:R-:W-:-:S02]  /*10a30*/  LOP3.LUT R6, R0, 0xff, RZ, 0xc0, !PT ;  /* 0x000000ff00067812 */ /* 0x000fc400078ec0ff */
[----:B------:R-:W-:Y:S01]  /*10a40*/  PRMT R37, R174, 0x5410, R173 ;  /* 0x00005410ae257816 */ /* 0x000fe200000000ad */
[----:B------:R-:W-:Y:S01]  /*10a50*/  IMAD.MOV.U32 R247, RZ, RZ, R85 ;  /* 0x000000fffff77224 */ /* 0x000fe200078e0055 */
[----:B------:R-:W-:Y:S02]  /*10a60*/  @!P3 PRMT R173, R58, 0x5410, RZ ;  /* 0x000054103aadb816 */ /* 0x000fe400000000ff */
[----:B------:R-:W-:Y:S01]  /*10a70*/  LOP3.LUT R3, R3, 0xffff, RZ, 0xc0, !PT ;  /* 0x0000ffff03037812 */ /* 0x000fe200078ec0ff */
[----:B------:R-:W-:Y:S01]  /*10a80*/  IMAD.MOV.U32 R85, RZ, RZ, R222 ;  /* 0x000000ffff557224 */ /* 0x000fe200078e00de */
[C---:B------:R-:W-:Y:S01]  /*10a90*/  ISETP.GE.U32.AND P3, PT, R112.reuse, R6, PT ;  /* 0x000000067000720c */ /* 0x040fe20003f66070 */
[----:B------:R-:W-:Y:S01]  /*10aa0*/  IMAD.MOV.U32 R69, RZ, RZ, R213 ;  /* 0x000000ffff457224 */ /* 0x000fe200078e00d5 */
[----:B------:R-:W-:Y:S01]  /*10ab0*/  @!P6 PRMT R174, R57, 0x5410, RZ ;  /* 0x0000541039aee816 */ /* 0x000fe200000000ff */
[----:B------:R-:W-:Y:S01]  /*10ac0*/  MUFU.EX2 R222, R87 ;  /* 0x0000005700de7308 */ /* 0x000fe20000000800 */
[----:B------:R-:W-:-:S02]  /*10ad0*/  ISETP.GE.U32.AND P6, PT, R112, R3, PT ;  /* 0x000000037000720c */ /* 0x000fc40003fc6070 */
[----:B-1----:R-:W-:-:S05]  /*10ae0*/  F2FP.BF16.PACK_AB R3, R210, R2 ;  /* 0x00000002d203723e */ /* 0x002fca00000010ff */
[----:B------:R-:W1:Y:S01]  /*10af0*/  MUFU.EX2 R213, R97 ;  /* 0x0000006100d57308 */ /* 0x000e620000000800 */
[C---:B------:R-:W-:Y:S01]  /*10b00*/  PRMT R172, R3.reuse, 0x7610, R172 ;  /* 0x0000761003ac7816 */ /* 0x040fe200000000ac */
[----:B------:R-:W-:Y:S02]  /*10b10*/  IMAD.MOV.U32 R42, RZ, RZ, R209 ;  /* 0x000000ffff2a7224 */ /* 0x000fe400078e00d1 */
[----:B------:R-:W-:Y:S01]  /*10b20*/  IMAD.MOV.U32 R68, RZ, RZ, R212 ;  /* 0x000000ffff447224 */ /* 0x000fe200078e00d4 */
[----:B------:R-:W-:Y:S01]  /*10b30*/  PRMT R139, R3, 0x7632, R139 ;  /* 0x00007632038b7816 */ /* 0x000fe2000000008b */
[----:B------:R-:W-:Y:S01]  /*10b40*/  FADD.FTZ R7, R7, R9 ;  /* 0x0000000907077221 */ /* 0x000fe20000010000 */
[----:B------:R-:W-:Y:S01]  /*10b50*/  @!P3 HFMA2.BF16_V2 R59, -RZ.H0_H0, RZ.H0_H0, -R172.H0_H0 ;  /* 0x200000ffff3bb231 */ /* 0x000fe200003409ac */
[----:B------:R-:W-:Y:S01]  /*10b60*/  MUFU.EX2 R212, R86 ;  /* 0x0000005600d47308 */ /* 0x000fe20000000800 */
[----:B------:R-:W-:Y:S01]  /*10b70*/  LOP3.LUT R3, R10, 0xff, RZ, 0xc0, !PT ;  /* 0x000000ff0a037812 */ /* 0x000fe200078ec0ff */
[----:B------:R-:W-:Y:S01]  /*10b80*/  FADD.FTZ R8, R24, R11 ;  /* 0x0000000b18087221 */ /* 0x000fe20000010000 */
[----:B------:R-:W-:Y:S01]  /*10b90*/  PRMT R51, R172, 0x5410, R139 ;  /* 0x00005410ac337816 */ /* 0x000fe2000000008b */
[----:B------:R-:W-:-:S04]  /*10ba0*/  IMAD.MOV.U32 R246, RZ, RZ, R96 ;  /* 0x000000fffff67224 */ /* 0x000fc800078e0060 */
[----:B------:R-:W2:Y:S01]  /*10bb0*/  MUFU.EX2 R209, R98 ;  /* 0x0000006200d17308 */ /* 0x000ea20000000800 */
[----:B------:R-:W-:Y:S01]  /*10bc0*/  FADD.FTZ R96, R2, R7 ;  /* 0x0000000702607221 */ /* 0x000fe20000010000 */
[----:B------:R-:W-:Y:S01]  /*10bd0*/  @!P3 PRMT R172, R59, 0x5410, RZ ;  /* 0x000054103bacb816 */ /* 0x000fe200000000ff */
[----:B------:R-:W-:Y:S01]  /*10be0*/  IMAD.MOV.U32 R14, RZ, RZ, R242 ;  /* 0x000000ffff0e7224 */ /* 0x000fe200078e00f2 */
[----:B-1----:R-:W-:Y:S01]  /*10bf0*/  F2FP.BF16.PACK_AB R2, R213, R222 ;  /* 0x000000ded502723e */ /* 0x002fe200000010ff */
[----:B------:R-:W-:Y:S01]  /*10c00*/  IMAD.MOV.U32 R57, RZ, RZ, R251 ;  /* 0x000000ffff397224 */ /* 0x000fe200078e00fb */
[----:B------:R-:W-:Y:S01]  /*10c10*/  ISETP.GE.U32.AND P3, PT, R112, R3, PT ;  /* 0x000000037000720c */ /* 0x000fe20003f66070 */
[----:B------:R-:W-:Y:S01]  /*10c20*/  FADD.FTZ R3, R15, R8 ;  /* 0x000000080f037221 */ /* 0x000fe20000010000 */
[C---:B------:R-:W-:Y:S01]  /*10c30*/  PRMT R138, R2.reuse, 0x7610, R138 ;  /* 0x00007610028a7816 */ /* 0x040fe2000000008a */
[----:B------:R-:W-:Y:S01]  /*10c40*/  IMAD.MOV.U32 R242, RZ, RZ, R252 ;  /* 0x000000fffff27224 */ /* 0x000fe200078e00fc */
[----:B------:R-:W3:Y:S01]  /*10c50*/  LDL R24, [R1+0x64] ;  /* 0x0000640001187983 */ /* 0x000ee20000100800 */
[----:B------:R-:W-:Y:S01]  /*10c60*/  FADD.FTZ R252, R21, R3 ;  /* 0x0000000315fc7221 */ /* 0x000fe20000010000 */
[----:B------:R-:W-:Y:S01]  /*10c70*/  SHF.R.U32.HI R3, RZ, 0x10, R5 ;  /* 0x00000010ff037819 */ /* 0x000fe20000011605 */
[----:B------:R-:W-:Y:S01]  /*10c80*/  @!P5 HFMA2.BF16_V2 R60, -RZ.H0_H0, RZ.H0_H0, -R138.H0_H0 ;  /* 0x200000ffff3cd231 */ /* 0x000fe2000034098a */
[----:B------:R-:W-:-:S02]  /*10c90*/  PRMT R137, R2, 0x7632, R137 ;  /* 0x0000763202897816 */ /* 0x000fc40000000089 */
[----:B------:R-:W-:Y:S02]  /*10ca0*/  SHF.R.U32.HI R2, RZ, 0x18, R5 ;  /* 0x00000018ff027819 */ /* 0x000fe40000011605 */
[----:B--2---:R-:W-:Y:S01]  /*10cb0*/  F2FP.BF16.PACK_AB R5, R209, R212 ;  /* 0x000000d4d105723e */ /* 0x004fe200000010ff */
[----:B------:R-:W-:Y:S01]  /*10cc0*/  IMAD.MOV.U32 R251, RZ, RZ, R50 ;  /* 0x000000fffffb7224 */ /* 0x000fe200078e0032 */
[----:B------:R-:W-:Y:S02]  /*10cd0*/  LOP3.LUT R3, R3, 0xff, RZ, 0xc0, !PT ;  /* 0x000000ff03037812 */ /* 0x000fe400078ec0ff */
[----:B------:R-:W-:Y:S02]  /*10ce0*/  PRMT R50, R138, 0x5410, R137 ;  /* 0x000054108a327816 */ /* 0x000fe40000000089 */
[----:B------:R-:W-:Y:S02]  /*10cf0*/  @!P5 PRMT R138, R60, 0x5410, RZ ;  /* 0x000054103c8ad816 */ /* 0x000fe400000000ff */
[----:B------:R-:W-:-:S02]  /*10d00*/  PRMT R136, R5, 0x7610, R136 ;  /* 0x0000761005887816 */ /* 0x000fc40000000088 */
[----:B------:R-:W-:Y:S02]  /*10d10*/  ISETP.GE.U32.AND P5, PT, R112, R3, PT ;  /* 0x000000037000720c */ /* 0x000fe40003fa6070 */
[--C-:B------:R-:W-:Y:S02]  /*10d20*/  SHF.R.U32.HI R3, RZ, 0x18, R0.reuse ;  /* 0x00000018ff037819 */ /* 0x100fe40000011600 */
[----:B------:R-:W-:Y:S01]  /*10d30*/  SHF.R.U32.HI R0, RZ, 0x10, R0 ;  /* 0x00000010ff007819 */ /* 0x000fe20000011600 */
[----:B------:R-:W-:Y:S01]  /*10d40*/  @!P3 HFMA2.BF16_V2 R63, -RZ.H0_H0, RZ.H0_H0, -R136.H0_H0 ;  /* 0x200000ffff3fb231 */ /* 0x000fe20000340988 */
[----:B------:R-:W-:Y:S01]  /*10d50*/  PRMT R35, R5, 0x7632, R35 ;  /* 0x0000763205237816 */ /* 0x000fe20000000023 */
[----:B------:R-:W-:Y:S01]  /*10d60*/  UIADD3 UR4, UR31, -0x4498517b, URZ ;  /* 0xbb67ae851f047890 */ /* 0x000fe2000fffe03f */
[----:B------:R-:W-:Y:S02]  /*10d70*/  LOP3.LUT R0, R0, 0xff, RZ, 0xc0, !PT ;  /* 0x000000ff00007812 */ /* 0x000fe400078ec0ff */
[----:B------:R-:W-:-:S02]  /*10d80*/  PRMT R49, R136, 0x5410, R35 ;  /* 0x0000541088317816 */ /* 0x000fc40000000023 */
[----:B------:R-:W-:Y:S02]  /*10d90*/  @!P3 PRMT R136, R63, 0x5410, RZ ;  /* 0x000054103f88b816 */ /* 0x000fe400000000ff */
[----:B------:R-:W-:Y:S02]  /*10da0*/  ISETP.GE.U32.AND P3, PT, R112, R0, PT ;  /* 0x000000007000720c */ /* 0x000fe40003f66070 */
[----:B------:R-:W-:Y:S02]  /*10db0*/  LOP3.LUT R0, R69, UR4, R56, 0x96, !PT ;  /* 0x0000000445007c12 */ /* 0x000fe4000f8e9638 */
[----:B------:R-:W2:Y:S01]  /*10dc0*/  LDL R69, [R1+0xa8] ;  /* 0x0000a80001457983 */ /* 0x000ea20000100800 */
[----:B------:R-:W-:Y:S01]  /*10dd0*/  @!P6 HFMA2.BF16_V2 R61, -RZ.H0_H0, RZ.H0_H0, -R139.H0_H0 ;  /* 0x200000ffff3de231 */ /* 0x000fe2000034098b */
[----:B------:R-:W-:-:S04]  /*10de0*/  IMAD.MOV.U32 R44, RZ, RZ, R208 ;  /* 0x000000ffff2c7224 */ /* 0x000fc800078e00d0 */
[----:B------:R-:W-:Y:S02]  /*10df0*/  @!P6 PRMT R139, R61, 0x5410, RZ ;  /* 0x000054103d8be816 */ /* 0x000fe400000000ff */
[----:B------:R-:W-:Y:S01]  /*10e00*/  ISETP.GE.U32.AND P6, PT, R112, R2, PT ;  /* 0x000000027000720c */ /* 0x000fe20003fc6070 */
[----:B------:R-:W-:Y:S08]  /*10e10*/  MUFU.EX2 R208, R101 ;  /* 0x0000006500d07308 */ /* 0x000ff00000000800 */
[----:B------:R-:W1:Y:S01]  /*10e20*/  MUFU.EX2 R2, R100 ;  /* 0x0000006400027308 */ /* 0x000e620000000800 */
[----:B------:R-:W-:-:S02]  /*10e30*/  IMAD.MOV.U32 R113, RZ, RZ, R81 ;  /* 0x000000ffff717224 */ /* 0x000fc400078e0051 */
[----:B------:R-:W-:Y:S02]  /*10e40*/  IMAD.MOV.U32 R81, RZ, RZ, R249 ;  /* 0x000000ffff517224 */ /* 0x000fe400078e00f9 */
[----:B------:R-:W-:Y:S02]  /*10e50*/  IMAD.MOV.U32 R46, RZ, RZ, R244 ;  /* 0x000000ffff2e7224 */ /* 0x000fe400078e00f4 */
[----:B------:R-:W-:Y:S02]  /*10e60*/  IMAD.MOV.U32 R41, RZ, RZ, R245 ;  /* 0x000000ffff297224 */ /* 0x000fe400078e00f5 */
[----:B------:R-:W-:Y:S01]  /*10e70*/  IMAD.WIDE.U32 R244, R0, -0x326172a9, RZ ;  /* 0xcd9e8d5700f47825 */ /* 0x000fe200078e00ff */
[----:B------:R-:W-:-:S03]  /*10e80*/  LOP3.LUT R0, R23, UR13, R68, 0x96, !PT ;  /* 0x0000000d17007c12 */ /* 0x000fc6000f8e9644 */
[----:B-1----:R-:W-:Y:S01]  /*10e90*/  FADD.FTZ R249, R2, R99 ;  /* 0x0000006302f97221 */ /* 0x002fe20000010000 */
[----:B------:R-:W-:Y:S01]  /*10ea0*/  F2FP.BF16.PACK_AB R2, R208, R2 ;  /* 0x00000002d002723e */ /* 0x000fe200000010ff */
[----:B------:R-:W-:-:S03]  /*10eb0*/  IMAD.WIDE.U32 R8, R0, -0x326172a9, RZ ;  /* 0xcd9e8d5700087825 */ /* 0x000fc600078e00ff */
[C---:B------:R-:W-:Y:S02]  /*10ec0*/  PRMT R34, R2.reuse, 0x7610, R34 ;  /* 0x0000761002227816 */ /* 0x040fe40000000022 */
[----:B------:R-:W-:Y:S02]  /*10ed0*/  PRMT R27, R2, 0x7632, R27 ;  /* 0x00007632021b7816 */ /* 0x000fe4000000001b */
[----:B------:R-:W-:Y:S01]  /*10ee0*/  LOP3.LUT R2, R245, UR14, R114, 0x96, !PT ;  /* 0x0000000ef5027c12 */ /* 0x000fe2000f8e9672 */
[----:B------:R-:W-:-:S04]  /*10ef0*/  @!P4 HFMA2.BF16_V2 R62, -RZ.H0_H0, RZ.H0_H0, -R137.H0_H0 ;  /* 0x200000ffff3ec231 */ /* 0x000fc80000340989 */
[----:B------:R-:W-:Y:S01]  /*10f00*/  IMAD.WIDE.U32 R10, R2, -0x2daee0ad, RZ ;  /* 0xd2511f53020a7825 */ /* 0x000fe200078e00ff */
[----:B------:R-:W-:Y:S02]  /*10f10*/  LOP3.LUT R2, R9, UR12, R244, 0x96, !PT ;  /* 0x0000000c09027c12 */ /* 0x000fe4000f8e96f4 */
[----:B------:R-:W-:Y:S02]  /*10f20*/  @!P4 PRMT R137, R62, 0x5410, RZ ;  /* 0x000054103e89c816 */ /* 0x000fe400000000ff */
[----:B------:R-:W-:Y:S01]  /*10f30*/  ISETP.GE.U32.AND P4, PT, R112, R3, PT ;  /* 0x000000037000720c */ /* 0x000fe20003f86070 */
[----:B------:R-:W-:Y:S01]  /*10f40*/  IMAD.WIDE.U32 R2, R2, -0x2daee0ad, RZ ;  /* 0xd2511f5302027825 */ /* 0x000fe200078e00ff */
[----:B------:R-:W-:-:S04]  /*10f50*/  LOP3.LUT R0, R11, UR11, R22, 0x96, !PT ;  /* 0x0000000b0b007c12 */ /* 0x000fc8000f8e9616 */
[----:B------:R-:W-:Y:S01]  /*10f60*/  LOP3.LUT R3, R3, UR9, R10, 0x96, !PT ;  /* 0x0000000903037c12 */ /* 0x000fe2000f8e960a */
[----:B------:R-:W-:-:S05]  /*10f70*/  IMAD.WIDE.U32 R10, R0, -0x326172a9, RZ ;  /* 0xcd9e8d57000a7825 */ /* 0x000fca00078e00ff */
[----:B------:R-:W-:Y:S01]  /*10f80*/  LOP3.LUT R0, R11, UR10, R8, 0x96, !PT ;  /* 0x0000000a0b007c12 */ /* 0x000fe2000f8e9608 */
[----:B------:R-:W-:-:S04]  /*10f90*/  IMAD.MOV.U32 R47, RZ, RZ, R14 ;  /* 0x000000ffff2f7224 */ /* 0x000fc800078e000e */
[----:B------:R-:W-:-:S05]  /*10fa0*/  IMAD.WIDE.U32 R14, R0, -0x2daee0ad, RZ ;  /* 0xd2511f53000e7825 */ /* 0x000fca00078e00ff */
[----:B------:R-:W-:Y:S01]  /*10fb0*/  LOP3.LUT R2, R15, UR7, R2, 0x96, !PT ;  /* 0x000000070f027c12 */ /* 0x000fe2000f8e9602 */
[----:B------:R-:W-:-:S04]  /*10fc0*/  IMAD.WIDE.U32 R8, R3, -0x326172a9, RZ ;  /* 0xcd9e8d5703087825 */ /* 0x000fc800078e00ff */
[----:B------:R-:W-:Y:S01]  /*10fd0*/  IMAD.WIDE.U32 R2, R2, -0x326172a9, RZ ;  /* 0xcd9e8d5702027825 */ /* 0x000fe200078e00ff */
[----:B------:R-:W-:Y:S04]  /*10fe0*/  STG.E.U16 [R12.64+-0x80], R20 ;  /* 0xffff80140c007986 */ /* 0x000fe8000c10151c */
[----:B------:R-:W-:Y:S01]  /*10ff0*/  STG.E.U16 [R12.64+-0x7e], R19 ;  /* 0xffff82130c007986 */ /* 0x000fe2000c10151c */
[----:B------:R-:W-:Y:S02]  /*11000*/  SHF.R.U32.HI R7, RZ, 0x10, R2 ;  /* 0x00000010ff077819 */ /* 0x000fe40000011602 */
[----:B------:R-:W-:Y:S01]  /*11010*/  LOP3.LUT R0, R3, UR17, R8, 0x96, !PT ;  /* 0x0000001103007c12 */ /* 0x000fe2000f8e9608 */
[----:B------:R-:W-:Y:S01]  /*11020*/  STG.E.U16 [R32.64+-0x80], R18 ;  /* 0xffff801220007986 */ /* 0x000fe2000c10151c */
[----:B------:R-:W-:-:S03]  /*11030*/  LOP3.LUT R3, R2, 0xffff, RZ, 0xc0, !PT ;  /* 0x0000ffff02037812 */ /* 0x000fc600078ec0ff */
[----:B------:R-:W-:Y:S01]  /*11040*/  STG.E.U16 [R32.64+-0x7e], R17 ;  /* 0xffff821120007986 */ /* 0x000fe2000c10151c */
[----:B------:R-:W-:-:S03]  /*11050*/  LOP3.LUT R8, R2, 0xff, RZ, 0xc0, !PT ;  /* 0x000000ff02087812 */ /* 0x000fc600078ec0ff */
[----:B------:R1:W-:Y:S01]  /*11060*/  STG.E.U16 [R30.64+-0x80], R4 ;  /* 0xffff80041e007986 */ /* 0x0003e2000c10151c */
[----:B------:R-:W-:Y:S02]  /*11070*/  SHF.R.U32.HI R3, RZ, 0x8, R3 ;  /* 0x00000008ff037819 */ /* 0x000fe40000011603 */
[----:B------:R-:W-:Y:S02]  /*11080*/  LOP3.LUT R10, R9, UR8, R10, 0x96, !PT ;  /* 0x00000008090a7c12 */ /* 0x000fe4000f8e960a */
[----:B------:R-:W-:Y:S02]  /*11090*/  PRMT R15, R8, 0x5410, R3 ;  /* 0x00005410080f7816 */ /* 0x000fe40000000003 */
[----:B-1----:R-:W-:Y:S02]  /*110a0*/  SHF.R.U32.HI R4, RZ, 0x18, R2 ;  /* 0x00000018ff047819 */ /* 0x002fe40000011602 */
        /* <DEDUP_REMOVED lines=27> */
[----:B------:R-:W-:Y:S02]  /*11260*/  PRMT R112, R112, 0x7054, R112 ;  /* 0x0000705470707816 */ /* 0x000fe40000000070 */
[----:B------:R-:W-:-:S03]  /*11270*/  PRMT R17, R0, 0x5410, R2 ;  /* 0x0000541000117816 */ /* 0x000fc60000000002 */
[----:B------:R-:W-:-:S05]  /*11280*/  HSET2.LE.AND R0, R15, R112, PT ;  /* 0x000000700f007233 */ /* 0x000fca0003803000 */
[----:B------:R-:W-:Y:S01]  /*11290*/  LOP3.LUT R10, R0, R53, RZ, 0xc0, !PT ;  /* 0x00000035000a7212 */ /* 0x000fe200078ec0ff */
[----:B------:R-:W-:Y:S01]  /*112a0*/  HSET2.LE.AND R0, R11, R112, PT ;  /* 0x000000700b007233 */ /* 0x000fe20003803000 */
[----:B------:R-:W-:-:S04]  /*112b0*/  IMAD.MOV.U32 R52, RZ, RZ, R79 ;  /* 0x000000ffff347224 */ /* 0x000fc800078e004f */
[----:B------:R-:W-:Y:S01]  /*112c0*/  LOP3.LUT R11, R0, R45, RZ, 0xc0, !PT ;  /* 0x0000002d000b7212 */ /* 0x000fe200078ec0ff */
[----:B------:R-:W-:Y:S01]  /*112d0*/  HSET2.LE.AND R0, R14, R112, PT ;  /* 0x000000700e007233 */ /* 0x000fe20003803000 */
[----:B------:R-:W-:Y:S01]  /*112e0*/  IMAD.MOV.U32 R79, RZ, RZ, R128 ;  /* 0x000000ffff4f7224 */ /* 0x000fe200078e0080 */
[----:B------:R-:W-:-:S03]  /*112f0*/  PRMT R6, R102, 0x7610, R6 ;  /* 0x0000761066067816 */ /* 0x000fc60000000006 */
[----:B------:R-:W-:Y:S01]  /*11300*/  LOP3.LUT R128, R0, R43, RZ, 0xc0, !PT ;  /* 0x0000002b00807212 */ /* 0x000fe200078ec0ff */
[----:B------:R-:W-:Y:S01]  /*11310*/  IMAD.MOV.U32 R55, RZ, RZ, R246 ;  /* 0x000000ffff377224 */ /* 0x000fe200078e00f6 */
[----:B------:R-:W-:Y:S01]  /*11320*/  @!P5 HFMA2.BF16_V2 R72, -RZ.H0_H0, RZ.H0_H0, -R6.H0_H0 ;  /* 0x200000ffff48d231 */ /* 0x000fe20000340906 */
[----:B------:R-:W-:Y:S01]  /*11330*/  PRMT R5, R102, 0x7632, R5 ;  /* 0x0000763266057816 */ /* 0x000fe20000000005 */
[----:B------:R-:W-:Y:S01]  /*11340*/  IMAD.MOV.U32 R246, RZ, RZ, R250 ;  /* 0x000000fffff67224 */ /* 0x000fe200078e00fa */
[--C-:B------:R-:W-:Y:S02]  /*11350*/  HSET2.LE.AND R2, R9, R112.reuse, PT ;  /* 0x0000007009027233 */ /* 0x100fe40003803000 */
[----:B------:R-:W-:Y:S02]  /*11360*/  PRMT R21, R6, 0x5410, R5 ;  /* 0x0000541006157816 */ /* 0x000fe40000000005 */
[----:B------:R-:W-:Y:S01]  /*11370*/  @!P5 PRMT R6, R72, 0x5410, RZ ;  /* 0x000054104806d816 */ /* 0x000fe200000000ff */
[--C-:B------:R-:W-:Y:S01]  /*11380*/  HSET2.LE.AND R3, R8, R112.reuse, PT ;  /* 0x0000007008037233 */ /* 0x100fe20003803000 */
[----:B------:R-:W-:Y:S01]  /*11390*/  STG.E.U16 [R30.64+-0x7e], R16 ;  /* 0xffff82101e007986 */ /* 0x000fe2000c10151c */
[----:B------:R-:W-:Y:S01]  /*113a0*/  LOP3.LUT R8, R2, R80, RZ, 0xc0, !PT ;  /* 0x0000005002087212 */ /* 0x000fe200078ec0ff */
[----:B------:R-:W-:-:S02]  /*113b0*/  HSET2.LE.AND R2, R7, R112, PT ;  /* 0x0000007007027233 */ /* 0x000fc40003803000 */
[----:B------:R1:W-:Y:S01]  /*113c0*/  STG.E.U16 [R28.64+-0x80], R6 ;  /* 0xffff80061c007986 */ /* 0x0003e2000c10151c */
[----:B------:R-:W-:Y:S01]  /*113d0*/  IMAD.MOV.U32 R61, RZ, RZ, R189 ;  /* 0x000000ffff3d7224 */ /* 0x000fe200078e00bd */
[----:B---3--:R-:W-:Y:S01]  /*113e0*/  IADD3 R0, R24, 0x4, RZ ;  /* 0x0000000418007810 */ /* 0x008fe20007ffe0ff */
[----:B------:R-:W-:Y:S02]  /*113f0*/  IMAD.MOV.U32 R24, RZ, RZ, R52 ;  /* 0x000000ffff187224 */ /* 0x000fe400078e0034 */
[----:B------:R-:W-:Y:S02]  /*11400*/  IMAD.MOV.U32 R52, RZ, RZ, R247 ;  /* 0x000000ffff347224 */ /* 0x000fe400078e00f7 */
[----:B------:R-:W-:Y:S02]  /*11410*/  IMAD.MOV.U32 R247, RZ, RZ, R251 ;  /* 0x000000fffff77224 */ /* 0x000fe400078e00fb */
[----:B------:R-:W-:-:S05]  /*11420*/  IMAD.WIDE.U32 R250, R0, -0x326172a9, RZ ;  /* 0xcd9e8d5700fa7825 */ /* 0x000fca00078e00ff */
[----:B--2---:R-:W-:-:S05]  /*11430*/  LOP3.LUT R0, R251, R69, RZ, 0x3c, !PT ;  /* 0x00000045fb007212 */ /* 0x004fca00078e3cff */
[----:B-1----:R-:W-:-:S05]  /*11440*/  IMAD.WIDE.U32 R6, R0, -0x2daee0ad, RZ ;  /* 0xd2511f5300067825 */ /* 0x002fca00078e00ff */
[----:B------:R-:W-:Y:S04]  /*11450*/  STL.64 [R1], R6 ;  /* 0x0000000601007387 */ /* 0x000fe80000100a00 */
[----:B------:R-:W2:Y:S04]  /*11460*/  LDL.LU R60, [R1+0x10] ;  /* 0x00001000013c7983 */ /* 0x000ea80000300800 */
[----:B------:R-:W3:Y:S01]  /*11470*/  LDL.LU R189, [R1+0x108] ;  /* 0x0001080001bd7983 */ /* 0x000ee20000300800 */
[----:B------:R-:W-:-:S03]  /*11480*/  IMAD.MOV.U32 R62, RZ, RZ, R191 ;  /* 0x000000ffff3e7224 */ /* 0x000fc600078e00bf */
[----:B------:R-:W4:Y:S01]  /*11490*/  LDL.LU R191, [R1+0x104] ;  /* 0x0001040001bf7983 */ /* 0x000f220000300800 */
[----:B------:R-:W-:Y:S01]  /*114a0*/  LOP3.LUT R0, R7, UR4, R56, 0x96, !PT ;  /* 0x0000000407007c12 */ /* 0x000fe2000f8e9638 */
[----:B------:R-:W-:Y:S01]  /*114b0*/  IMAD.MOV.U32 R69, RZ, RZ, R55 ;  /* 0x000000ffff457224 */ /* 0x000fe200078e0037 */
[----:B------:R-:W-:Y:S01]  /*114c0*/  @!P6 HFMA2.BF16_V2 R75, -RZ.H0_H0, RZ.H0_H0, -R5.H0_H0 ;  /* 0x200000ffff4be231 */ /* 0x000fe20000340905 */
[----:B------:R-:W-:Y:S02]  /*114d0*/  IMAD.MOV.U32 R55, RZ, RZ, R52 ;  /* 0x000000ffff377224 */ /* 0x000fe400078e0034 */
[----:B------:R-:W-:Y:S02]  /*114e0*/  IMAD.MOV.U32 R70, RZ, RZ, R113 ;  /* 0x000000ffff467224 */ /* 0x000fe400078e0071 */
[----:B------:R-:W-:Y:S02]  /*114f0*/  IMAD.MOV.U32 R52, RZ, RZ, R246 ;  /* 0x000000ffff347224 */ /* 0x000fe400078e00f6 */
[----:B------:R-:W-:-:S02]  /*11500*/  IMAD.MOV.U32 R82, RZ, RZ, R247 ;  /* 0x000000ffff527224 */ /* 0x000fc400078e00f7 */
[----:B------:R-:W-:Y:S02]  /*11510*/  IMAD.MOV.U32 R113, RZ, RZ, R42 ;  /* 0x000000ffff717224 */ /* 0x000fe400078e002a */
[----:B------:R-:W-:Y:S01]  /*11520*/  IMAD.WIDE.U32 R246, R0, -0x326172a9, RZ ;  /* 0xcd9e8d5700f67825 */ /* 0x000fe200078e00ff */
[----:B------:R-:W-:-:S03]  /*11530*/  @!P6 PRMT R5, R75, 0x5410, RZ ;  /* 0x000054104b05e816 */ /* 0x000fc600000000ff */
[----:B------:R-:W-:Y:S02]  /*11540*/  IMAD.MOV.U32 R42, RZ, RZ, R94 ;  /* 0x000000ffff2a7224 */ /* 0x000fe400078e005e */
[----:B------:R-:W-:Y:S01]  /*11550*/  IMAD.MOV.U32 R94, RZ, RZ, R129 ;  /* 0x000000ffff5e7224 */ /* 0x000fe200078e0081 */
[----:B------:R-:W-:Y:S02]  /*11560*/  LOP3.LUT R129, R2, R40, RZ, 0xc0, !PT ;  /* 0x0000002802817212 */ /* 0x000fe400078ec0ff */
[----:B------:R-:W-:Y:S02]  /*11570*/  LOP3.LUT R2, R115, UR15, R250, 0x96, !PT ;  /* 0x0000000f73027c12 */ /* 0x000fe4000f8e96fa */
[----:B------:R-:W-:Y:S01]  /*11580*/  LOP3.LUT R0, R247, UR14, R114, 0x96, !PT ;  /* 0x0000000ef7007c12 */ /* 0x000fe2000f8e9672 */
[----:B------:R1:W-:Y:S01]  /*11590*/  STG.E.U16 [R28.64+-0x7e], R5 ;  /* 0xffff82051c007986 */ /* 0x0003e2000c10151c */
[----:B------:R-:W-:Y:S01]  /*115a0*/  LOP3.LUT R9, R3, R54, RZ, 0xc0, !PT ;  /* 0x0000003603097212 */ /* 0x000fe200078ec0ff */
[----:B------:R-:W-:-:S02]  /*115b0*/  HSET2.LE.AND R3, R4, R112, PT ;  /* 0x0000007004037233 */ /* 0x000fc40003803000 */
[----:B------:R-:W-:-:S04]  /*115c0*/  IMAD.WIDE.U32 R14, R0, -0x2daee0ad, RZ ;  /* 0xd2511f53000e7825 */ /* 0x000fc800078e00ff */
[----:B------:R-:W-:Y:S02]  /*115d0*/  IMAD.MOV.U32 R68, RZ, RZ, R44 ;  /* 0x000000ffff447224 */ /* 0x000fe400078e002c */
[----:B------:R-:W-:Y:S02]  /*115e0*/  IMAD.MOV.U32 R44, RZ, RZ, R41 ;  /* 0x000000ffff2c7224 */ /* 0x000fe400078e0029 */
        /* <DEDUP_REMOVED lines=8> */
[----:B------:R-:W-:Y:S02]  /*11670*/  IMAD.MOV.U32 R78, RZ, RZ, R84 ;  /* 0x000000ffff4e7224 */ /* 0x000fe400078e0054 */
[----:B------:R-:W-:Y:S01]  /*11680*/  IMAD.MOV.U32 R84, RZ, RZ, R130 ;  /* 0x000000ffff547224 */ /* 0x000fe200078e0082 */
[----:B------:R-:W-:Y:S01]  /*11690*/  LOP3.LUT R130, R3, R25, RZ, 0xc0, !PT ;  /* 0x0000001903827212 */ /* 0x000fe200078ec0ff */
[----:B------:R-:W-:Y:S02]  /*116a0*/  IMAD.MOV.U32 R58, RZ, RZ, R24 ;  /* 0x000000ffff3a7224 */ /* 0x000fe400078e0018 */
[----:B------:R-:W-:-:S04]  /*116b0*/  IMAD.WIDE.U32 R2, R2, -0x2daee0ad, RZ ;  /* 0xd2511f5302027825 */ /* 0x000fc800078e00ff */
[----:B------:R-:W-:Y:S01]  /*116c0*/  IMAD.WIDE.U32 R24, R0, -0x2daee0ad, RZ ;  /* 0xd2511f5300187825 */ /* 0x000fe200078e00ff */
[----:B------:R-:W-:-:S04]  /*116d0*/  LOP3.LUT R3, R3, UR9, R14, 0x96, !PT ;  /* 0x0000000903037c12 */ /* 0x000fc8000f8e960e */
[----:B------:R-:W-:Y:S01]  /*116e0*/  LOP3.LUT R2, R25, UR7, R2, 0x96, !PT ;  /* 0x0000000719027c12 */ /* 0x000fe2000f8e9602 */
[----:B------:R-:W-:Y:S01]  /*116f0*/  HSET2.LE.AND R0, R17, R112, PT ;  /* 0x0000007011007233 */ /* 0x000fe20003803000 */
[----:B------:R-:W-:-:S04]  /*11700*/  IMAD.WIDE.U32 R4, R3, -0x326172a9, RZ ;  /* 0xcd9e8d5703047825 */ /* 0x000fc800078e00ff */
[----:B------:R-:W-:-:S04]  /*11710*/  IMAD.WIDE.U32 R2, R2, -0x326172a9, RZ ;  /* 0xcd9e8d5702027825 */ /* 0x000fc800078e00ff */
[----:B------:R-:W-:Y:S01]  /*11720*/  IMAD.MOV.U32 R83, RZ, RZ, R131 ;  /* 0x000000ffff537224 */ /* 0x000fe200078e0083 */
[----:B------:R-:W-:Y:S02]  /*11730*/  LOP3.LUT R131, R0, R36, RZ, 0xc0, !PT ;  /* 0x0000002400837212 */ /* 0x000fe400078ec0ff */
[----:B------:R-:W-:Y:S02]  /*11740*/  LOP3.LUT R0, R3, UR17, R4, 0x96, !PT ;  /* 0x0000001103007c12 */ /* 0x000fe4000f8e9604 */
[C---:B------:R-:W-:Y:S02]  /*11750*/  LOP3.LUT R3, R2.reuse, 0xffff, RZ, 0xc0, !PT ;  /* 0x0000ffff02037812 */ /* 0x040fe400078ec0ff */
[----:B------:R-:W-:Y:S02]  /*11760*/  LOP3.LUT R15, R5, UR8, R6, 0x96, !PT ;  /* 0x00000008050f7c12 */ /* 0x000fe4000f8e9606 */
[----:B------:R-:W-:Y:S02]  /*11770*/  SHF.R.U32.HI R4, RZ, 0x10, R2 ;  /* 0x00000010ff047819 */ /* 0x000fe40000011602 */
[----:B------:R-:W-:-:S02]  /*11780*/  LOP3.LUT R5, R2, 0xff, RZ, 0xc0, !PT ;  /* 0x000000ff02057812 */ /* 0x000fc400078ec0ff */
[----:B------:R-:W-:Y:S02]  /*11790*/  SHF.R.U32.HI R6, RZ, 0x18, R2 ;  /* 0x00000018ff067819 */ /* 0x000fe40000011602 */
[----:B------:R-:W-:Y:S02]  /*117a0*/  SHF.R.U32.HI R2, RZ, 0x8, R3 ;  /* 0x00000008ff027819 */ /* 0x000fe40000011603 */
[----:B------:R-:W-:Y:S02]  /*117b0*/  LOP3.LUT R3, R4, 0xff, RZ, 0xc0, !PT ;  /* 0x000000ff04037812 */ /* 0x000fe400078ec0ff */
[----:B------:R-:W-:Y:S02]  /*117c0*/  PRMT R5, R5, 0x5410, R2 ;  /* 0x0000541005057816 */ /* 0x000fe40000000002 */
[----:B------:R-:W-:Y:S02]  /*117d0*/  LOP3.LUT R2, R0, 0xffff, RZ, 0xc0, !PT ;  /* 0x0000ffff00027812 */ /* 0x000fe400078ec0ff */
[----:B------:R-:W-:-:S02]  /*117e0*/  PRMT R6, R3, 0x5410, R6 ;  /* 0x0000541003067816 */ /* 0x000fc40000000006 */
[----:B------:R-:W-:Y:S02]  /*117f0*/  SHF.R.U32.HI R3, RZ, 0x8, R2 ;  /* 0x00000008ff037819 */ /* 0x000fe40000011602 */
[----:B------:R-:W-:-:S04]  /*11800*/  LOP3.LUT R2, R0, 0xff, RZ, 0xc0, !PT ;  /* 0x000000ff00027812 */ /* 0x000fc800078ec0ff */
[----:B------:R-:W-:Y:S02]  /*11810*/  PRMT R4, R2, 0x5410, R3 ;  /* 0x0000541002047816 */ /* 0x000fe40000000003 */
[--C-:B------:R-:W-:Y:S02]  /*11820*/  SHF.R.U32.HI R3, RZ, 0x10, R0.reuse ;  /* 0x00000010ff037819 */ /* 0x100fe40000011600 */
[----:B------:R-:W-:Y:S02]  /*11830*/  SHF.R.U32.HI R2, RZ, 0x18, R0 ;  /* 0x00000018ff027819 */ /* 0x000fe40000011600 */
[----:B------:R-:W-:-:S04]  /*11840*/  LOP3.LUT R0, R3, 0xff, RZ, 0xc0, !PT ;  /* 0x000000ff03007812 */ /* 0x000fc800078ec0ff */
[----:B------:R-:W-:Y:S01]  /*11850*/  PRMT R14, R0, 0x5410, R2 ;  /* 0x00005410000e7816 */ /* 0x000fe20000000002 */
[--C-:B------:R-:W-:Y:S02]  /*11860*/  HSET2.LE.AND R0, R5, R112.reuse, PT ;  /* 0x0000007005007233 */ /* 0x100fe40003803000 */
[--C-:B------:R-:W-:Y:S01]  /*11870*/  HSET2.LE.AND R2, R6, R112.reuse, PT ;  /* 0x0000007006027233 */ /* 0x100fe20003803000 */
[----:B------:R-:W-:Y:S01]  /*11880*/  IMAD.MOV.U32 R63, RZ, RZ, R194 ;  /* 0x000000ffff3f7224 */ /* 0x000fe200078e00c2 */
[--C-:B------:R-:W-:Y:S01]  /*11890*/  HSET2.LE.AND R3, R4, R112.reuse, PT ;  /* 0x0000007004037233 */ /* 0x100fe20003803000 */
[----:B------:R-:W-:Y:S01]  /*118a0*/  LOP3.LUT R6, R0, R38, RZ, 0xc0, !PT ;  /* 0x0000002600067212 */ /* 0x000fe200078ec0ff */
[----:B------:R-:W-:Y:S01]  /*118b0*/  HSET2.LE.AND R0, R14, R112, PT ;  /* 0x000000700e007233 */ /* 0x000fe20003803000 */
[----:B------:R-:W2:Y:S01]  /*118c0*/  LDL.LU R194, [R1+0x100] ;  /* 0x0001000001c27983 */ /* 0x000ea20000300800 */
[----:B------:R-:W-:Y:S02]  /*118d0*/  LOP3.LUT R7, R2, R37, RZ, 0xc0, !PT ;  /* 0x0000002502077212 */ /* 0x000fe400078ec0ff */
[----:B------:R-:W-:-:S02]  /*118e0*/  LOP3.LUT R4, R3, R39, RZ, 0xc0, !PT ;  /* 0x0000002703047212 */ /* 0x000fc400078ec0ff */
[----:B------:R-:W-:Y:S01]  /*118f0*/  LOP3.LUT R5, R0, R21, RZ, 0xc0, !PT ;  /* 0x0000001500057212 */ /* 0x000fe200078ec0ff */
[----:B------:R-:W-:Y:S02]  /*11900*/  IMAD.MOV.U32 R57, RZ, RZ, R41 ;  /* 0x000000ffff397224 */ /* 0x000fe400078e0029 */
[----:B------:R-:W-:Y:S02]  /*11910*/  IMAD.MOV.U32 R56, RZ, RZ, R42 ;  /* 0x000000ffff387224 */ /* 0x000fe400078e002a */
[----:B------:R-:W-:Y:S02]  /*11920*/  IMAD.MOV.U32 R87, RZ, RZ, R55 ;  /* 0x000000ffff577224 */ /* 0x000fe400078e0037 */
[----:B------:R-:W-:Y:S02]  /*11930*/  IMAD.MOV.U32 R55, RZ, RZ, R95 ;  /* 0x000000ffff377224 */ /* 0x000fe400078e005f */
[----:B------:R-:W-:Y:S02]  /*11940*/  IMAD.MOV.U32 R95, RZ, RZ, R84 ;  /* 0x000000ffff5f7224 */ /* 0x000fe400078e0054 */
[----:B------:R-:W-:Y:S01]  /*11950*/  IMAD.MOV.U32 R84, RZ, RZ, R193 ;  /* 0x000000ffff547224 */ /* 0x000fe200078e00c1 */
[----:B---3--:R-:W1:Y:S02]  /*11960*/  LDSM.16.MT88.4 R16, [R189+0xa000] ;  /* 0x00a00000bd10783b */ /* 0x008e640000004200 */
[-C--:B-1----:R-:W-:Y:S08]  /*11970*/  HMMA.16816.F32.BF16 R168, R8, R16.reuse, R168 ;  /* 0x0000001008a8723c */ /* 0x082ff000000418a8 */
[C---:B------:R-:W-:Y:S08]  /*11980*/  HMMA.16816.F32.BF16 R152, R4.reuse, R16, R152 ;  /* 0x000000100498723c */ /* 0x040ff00000041898 */
[-C--:B------:R-:W-:Y:S08]  /*11990*/  HMMA.16816.F32.BF16 R148, R4, R18.reuse, R148 ;  /* 0x000000120494723c */ /* 0x080ff00000041894 */
[C---:B------:R-:W-:Y:S01]  /*119a0*/  HMMA.16816.F32.BF16 R36, R8.reuse, R18, R236 ;  /* 0x000000120824723c */ /* 0x040fe200000418ec */
[----:B----4-:R-:W2:Y:S07]  /*119b0*/  LDSM.16.MT88.4 R16, [R191+0xa000] ;  /* 0x00a00000bf10783b */ /* 0x010eae0000004200 */
[----:B--2---:R-:W-:Y:S07]  /*119c0*/  HMMA.16816.F32.BF16 R40, R8, R18, R60 ;  /* 0x000000120828723c */ /* 0x004fee000004183c */
[----:B------:R-:W-:-:S02]  /*119d0*/  IMAD.MOV.U32 R60, RZ, RZ, R83 ;  /* 0x000000ffff3c7224 */ /* 0x000fc400078e0053 */
[----:B------:R-:W-:Y:S02]  /*119e0*/  IMAD.MOV.U32 R83, RZ, RZ, R52 ;  /* 0x000000ffff537224 */ /* 0x000fe400078e0034 */
[----:B------:R-:W-:Y:S02]  /*119f0*/  IMAD.MOV.U32 R52, RZ, RZ, R94 ;  /* 0x000000ffff347224 */ /* 0x000fe400078e005e */
[----:B------:R-:W-:Y:S02]  /*11a00*/  IMAD.MOV.U32 R94, RZ, RZ, R221 ;  /* 0x000000ffff5e7224 */ /* 0x000fe400078e00dd */
[----:B------:R1:W5:Y:S04]  /*11a10*/  LDL.LU R221, [R1+0xfc] ;  /* 0x0000fc0001dd7983 */ /* 0x0003680000300800 */
[----:B------:R-:W2:Y:S01]  /*11a20*/  LDL.LU R193, [R1+0xf8] ;  /* 0x0000f80001c17983 */ /* 0x000ea20000300800 */
[-C--:B------:R-:W-:Y:S08]  /*11a30*/  HMMA.16816.F32.BF16 R160, R8, R16.reuse, R160 ;  /* 0x0000001008a0723c */ /* 0x080ff000000418a0 */
[C---:B------:R-:W-:Y:S08]  /*11a40*/  HMMA.16816.F32.BF16 R144, R4.reuse, R16, R144 ;  /* 0x000000100490723c */ /* 0x040ff00000041890 */
[----:B------:R-:W-:Y:S01]  /*11a50*/  HMMA.16816.F32.BF16 R140, R4, R18, R140 ;  /* 0x00000012048c723c */ /* 0x000fe2000004188c */
[----:B------:R-:W3:Y:S01]  /*11a60*/  LDSM.16.MT88.4 R16, [R194+0xa000] ;  /* 0x00a00000c210783b */ /* 0x000ee20000004200 */
        /* <DEDUP_REMOVED lines=16> */
[----:B------:R-:W-:Y:S01]  /*11b70*/  @!P2 HFMA2.BF16_V2 R71, -RZ.H0_H0, RZ.H0_H0, -R35.H0_H0 ;  /* 0x200000ffff47a231 */ /* 0x000fe20000340923 */
[----:B------:R-:W-:Y:S02]  /*11b80*/  IMAD.MOV.U32 R92, RZ, RZ, R81 ;  /* 0x000000ffff5c7224 */ /* 0x000fe400078e0051 */
[----:B------:R-:W-:Y:S02]  /*11b90*/  IMAD.MOV.U32 R242, RZ, RZ, R203 ;  /* 0x000000fffff27224 */ /* 0x000fe400078e00cb */
[----:B------:R1:W5:Y:S01]  /*11ba0*/  LDL.LU R203, [R1+0xf4] ;  /* 0x0000f40001cb7983 */ /* 0x0003620000300800 */
[----:B------:R-:W-:Y:S01]  /*11bb0*/  IMAD.MOV.U32 R81, RZ, RZ, R202 ;  /* 0x000000ffff517224 */ /* 0x000fe200078e00ca */
[----:B---3--:R-:W-:Y:S02]  /*11bc0*/  HMMA.16816.F32.BF16 R44, R8, R16, R60 ;  /* 0x00000010082c723c */ /* 0x008fe4000004183c */
[----:B------:R1:W5:Y:S01]  /*11bd0*/  LDL.LU R202, [R1+0xf0] ;  /* 0x0000f00001ca7983 */ /* 0x0003620000300800 */
[----:B------:R-:W-:-:S04]  /*11be0*/  IMAD.MOV.U32 R236, RZ, RZ, R200 ;  /* 0x000000ffffec7224 */ /* 0x000fc800078e00c8 */
[----:B------:R-:W-:Y:S02]  /*11bf0*/  IMAD.MOV.U32 R63, RZ, RZ, R95 ;  /* 0x000000ffff3f7224 */ /* 0x000fe400078e005f */
[----:B------:R-:W-:Y:S02]  /*11c00*/  IMAD.MOV.U32 R95, RZ, RZ, R84 ;  /* 0x000000ffff5f7224 */ /* 0x000fe400078e0054 */
[----:B------:R-:W-:Y:S02]  /*11c10*/  IMAD.MOV.U32 R84, RZ, RZ, R201 ;  /* 0x000000ffff547224 */ /* 0x000fe400078e00c9 */
[----:B------:R1:W5:Y:S01]  /*11c20*/  LDL.LU R201, [R1+0xec] ;  /* 0x0000ec0001c97983 */ /* 0x0003620000300800 */
[----:B------:R-:W-:Y:S01]  /*11c30*/  IMAD.MOV.U32 R237, RZ, RZ, R199 ;  /* 0x000000ffffed7224 */ /* 0x000fe200078e00c7 */
[----:B------:R-:W-:Y:S01]  /*11c40*/  @!P2 PRMT R35, R71, 0x5410, RZ ;  /* 0x000054104723a816 */ /* 0x000fe200000000ff */
[----:B------:R-:W-:Y:S01]  /*11c50*/  IMAD.MOV.U32 R238, RZ, RZ, R198 ;  /* 0x000000ffffee7224 */ /* 0x000fe200078e00c6 */
[----:B------:R1:W5:Y:S01]  /*11c60*/  LDL.LU R200, [R1+0xe8] ;  /* 0x0000e80001c87983 */ /* 0x0003620000300800 */
[----:B------:R-:W-:-:S03]  /*11c70*/  IMAD.MOV.U32 R239, RZ, RZ, R197 ;  /* 0x000000ffffef7224 */ /* 0x000fc600078e00c5 */
[----:B------:R1:W5:Y:S01]  /*11c80*/  LDL.LU R199, [R1+0xe4] ;  /* 0x0000e40001c77983 */ /* 0x0003620000300800 */
[----:B------:R-:W-:Y:S02]  /*11c90*/  IMAD.MOV.U32 R71, RZ, RZ, R58 ;  /* 0x000000ffff477224 */ /* 0x000fe400078e003a */
        /* <DEDUP_REMOVED lines=17> */
[----:B------:R-:W-:Y:S02]  /*11db0*/  IMAD.MOV.U32 R103, RZ, RZ, R190 ;  /* 0x000000ffff677224 */ /* 0x000fe400078e00be */
[----:B------:R1:W5:Y:S01]  /*11dc0*/  LDL.LU R190, [R1+0xcc] ;  /* 0x0000cc0001be7983 */ /* 0x0003620000300800 */
[----:B------:R-:W-:Y:S02]  /*11dd0*/  IMAD.MOV.U32 R242, RZ, RZ, R188 ;  /* 0x000000fffff27224 */ /* 0x000fe400078e00bc */
[----:B------:R-:W-:Y:S01]  /*11de0*/  IMAD.MOV.U32 R82, RZ, RZ, R55 ;  /* 0x000000ffff527224 */ /* 0x000fe200078e0037 */
[----:B------:R1:W5:Y:S01]  /*11df0*/  LDL.LU R188, [R1+0xc8] ;  /* 0x0000c80001bc7983 */ /* 0x0003620000300800 */
[----:B------:R-:W-:Y:S01]  /*11e00*/  HMMA.16816.F32.BF16 R52, R4, R16, R64 ;  /* 0x000000100434723c */ /* 0x000fe20000041840 */
[----:B------:R-:W-:-:S06]  /*11e10*/  IMAD.MOV.U32 R20, RZ, RZ, R59 ;  /* 0x000000ffff147224 */ /* 0x000fcc00078e003b */
[----:B------:R-:W-:Y:S01]  /*11e20*/  IMAD.MOV.U32 R64, RZ, RZ, R58 ;  /* 0x000000ffff407224 */ /* 0x000fe200078e003a */
[----:B------:R-:W-:Y:S01]  /*11e30*/  HMMA.16816.F32.BF16 R60, R8, R18, R60 ;  /* 0x00000012083c723c */ /* 0x000fe2000004183c */
[----:B------:R-:W-:Y:S02]  /*11e40*/  IMAD.MOV.U32 R65, RZ, RZ, R57 ;  /* 0x000000ffff417224 */ /* 0x000fe400078e0039 */
[----:B------:R-:W-:-:S05]  /*11e50*/  IMAD.MOV.U32 R66, RZ, RZ, R56 ;  /* 0x000000ffff427224 */ /* 0x000fca00078e0038 */
[----:B------:R-:W-:Y:S01]  /*11e60*/  HMMA.16816.F32.BF16 R56, R4, R18, R116 ;  /* 0x000000120438723c */ /* 0x000fe20000041874 */
[----:B------:R-:W-:Y:S02]  /*11e70*/  @!P3 HFMA2.BF16_V2 R74, -RZ.H0_H0, RZ.H0_H0, -R34.H0_H0 ;  /* 0x200000ffff4ab231 */ /* 0x000fe40000340922 */
[----:B------:R-:W-:Y:S01]  /*11e80*/  @!P4 HFMA2.BF16_V2 R73, -RZ.H0_H0, RZ.H0_H0, -R27.H0_H0 ;  /* 0x200000ffff49c231 */ /* 0x000fe2000034091b */
[----:B------:R-:W-:Y:S02]  /*11e90*/  PRMT R48, R34, 0x5410, R27 ;  /* 0x0000541022307816 */ /* 0x000fe4000000001b */
[----:B------:R-:W-:Y:S02]  /*11ea0*/  @!P3 PRMT R34, R74, 0x5410, RZ ;  /* 0x000054104a22b816 */ /* 0x000fe400000000ff */
[----:B------:R-:W-:Y:S01]  /*11eb0*/  @!P4 PRMT R27, R73, 0x5410, RZ ;  /* 0x00005410491bc816 */ /* 0x000fe200000000ff */
[----:B------:R-:W-:Y:S02]  /*11ec0*/  IMAD.MOV.U32 R23, RZ, RZ, R83 ;  /* 0x000000ffff177224 */ /* 0x000fe400078e0053 */
[----:B------:R-:W-:-:S02]  /*11ed0*/  IMAD.MOV.U32 R67, RZ, RZ, R82 ;  /* 0x000000ffff437224 */ /* 0x000fc400078e0052 */
[----:B------:R-:W-:Y:S02]  /*11ee0*/  IMAD.MOV.U32 R22, RZ, RZ, R87 ;  /* 0x000000ffff167224 */ /* 0x000fe400078e0057 */
[----:B------:R-:W-:Y:S01]  /*11ef0*/  IMAD.MOV.U32 R21, RZ, RZ, R97 ;  /* 0x000000ffff157224 */ /* 0x000fe200078e0061 */
[----:B--2---:R-:W2:Y:S02]  /*11f00*/  LDSM.16.MT88.4 R16, [R193+0xa000] ;  /* 0x00a00000c110783b */ /* 0x004ea40000004200 */
[----:B--2---:R-:W-:Y:S07]  /*11f10*/  HMMA.16816.F32.BF16 R72, R4, R16, R156 ;  /* 0x000000100448723c */ /* 0x004fee000004189c */
[----:B------:R-:W-:-:S02]  /*11f20*/  IMAD.MOV.U32 R156, RZ, RZ, R79 ;  /* 0x000000ffff9c7224 */ /* 0x000fc400078e004f */
[----:B------:R-:W-:Y:S02]  /*11f30*/  IMAD.MOV.U32 R157, RZ, RZ, R78 ;  /* 0x000000ffff9d7224 */ /* 0x000fe400078e004e */
[----:B------:R-:W-:Y:S02]  /*11f40*/  IMAD.MOV.U32 R158, RZ, RZ, R77 ;  /* 0x000000ffff9e7224 */ /* 0x000fe400078e004d */
[----:B------:R-:W-:Y:S02]  /*11f50*/  IMAD.MOV.U32 R159, RZ, RZ, R76 ;  /* 0x000000ffff9f7224 */ /* 0x000fe400078e004c */
[----:B------:R-:W-:Y:S07]  /*11f60*/  HMMA.16816.F32.BF16 R76, R4, R18, R164 ;  /* 0x00000012044c723c */ /* 0x000fee00000418a4 */
[----:B------:R-:W-:Y:S01]  /*11f70*/  IMAD.MOV.U32 R167, RZ, RZ, R81 ;  /* 0x000000ffffa77224 */ /* 0x000fe200078e0051 */
[C---:B------:R-:W-:Y:S08]  /*11f80*/  HMMA.16816.F32.BF16 R68, R8.reuse, R16, R68 ;  /* 0x000000100844723c */ /* 0x040ff00000041844 */
[----:B------:R-:W-:Y:S01]  /*11f90*/  HMMA.16816.F32.BF16 R80, R8, R18, R92 ;  /* 0x000000120850723c */ /* 0x000fe2000004185c */
[----:B------:R-:W2:Y:S01]  /*11fa0*/  LDSM.16.MT88.4 R16, [R189+0xb000] ;  /* 0x00b00000bd10783b */ /* 0x000ea20000004200 */
[----:B------:R-:W-:-:S02]  /*11fb0*/  IMAD.MOV.U32 R165, RZ, RZ, R85 ;  /* 0x000000ffffa57224 */ /* 0x000fc400078e0055 */
[----:B------:R-:W-:-:S04]  /*11fc0*/  IMAD.MOV.U32 R166, RZ, RZ, R84 ;  /* 0x000000ffffa67224 */ /* 0x000fc800078e0054 */
[-C--:B--2---:R-:W-:Y:S08]  /*11fd0*/  HMMA.16816.F32.BF16 R84, R4, R16.reuse, R204 ;  /* 0x000000100454723c */ /* 0x084ff000000418cc */
[----:B------:R-:W-:Y:S08]  /*11fe0*/  HMMA.16816.F32.BF16 R224, R8, R16, R224 ;  /* 0x0000001008e0723c */ /* 0x000ff000000418e0 */
[-C--:B------:R-:W-:Y:S08]  /*11ff0*/  HMMA.16816.F32.BF16 R92, R4, R18.reuse, R228 ;  /* 0x00000012045c723c */ /* 0x080ff000000418e4 */
[----:B------:R-:W-:Y:S01]  /*12000*/  HMMA.16816.F32.BF16 R204, R8, R18, R236 ;  /* 0x0000001208cc723c */ /* 0x000fe200000418ec */
[----:B------:R-:W2:Y:S01]  /*12010*/  LDSM.16.MT88.4 R16, [R191+0xb000] ;  /* 0x00b00000bf10783b */ /* 0x000ea20000004200 */
[----:B------:R-:W-:-:S06]  /*12020*/  IMAD.WIDE.U32 R2, R15, -0x2daee0ad, RZ ;  /* 0xd2511f530f027825 */ /* 0x000fcc00078e00ff */
[----:B--2---:R-:W-:Y:S08]  /*12030*/  HMMA.16816.F32.BF16 R236, R8, R16, R100 ;  /* 0x0000001008ec723c */ /* 0x004ff00000041864 */
[C---:B------:R-:W-:Y:S08]  /*12040*/  HMMA.16816.F32.BF16 R100, R4.reuse, R18, R232 ;  /* 0x000000120464723c */ /* 0x040ff000000418e8 */
[----:B------:R-:W-:Y:S08]  /*12050*/  HMMA.16816.F32.BF16 R88, R4, R16, R88 ;  /* 0x000000100458723c */ /* 0x000ff00000041858 */
[----:B------:R-:W-:Y:S01]  /*12060*/  HMMA.16816.F32.BF16 R232, R8, R18, R20 ;  /* 0x0000001208e8723c */ /* 0x000fe20000041814 */
[----:B------:R-:W2:Y:S04]  /*12070*/  LDSM.16.MT88.4 R20, [R194+0xb000] ;  /* 0x00b00000c214783b */ /* 0x000ea80000004200 */
[----:B------:R-:W3:Y:S01]  /*12080*/  LDSM.16.MT88.4 R16, [R193+0xb000] ;  /* 0x00b00000c110783b */ /* 0x000ee20000004200 */
[----:B------:R-:W-:Y:S01]  /*12090*/  IMAD.MOV.U32 R164, RZ, RZ, R113 ;  /* 0x000000ffffa47224 */ /* 0x000fe200078e0071 */
[----:B------:R-:W-:-:S02]  /*120a0*/  LOP3.LUT R0, R3, UR16, R24, 0x96, !PT ;  /* 0x0000001003007c12 */ /* 0x000fc4000f8e9618 */
        /* <DEDUP_REMOVED lines=14> */
[----:B------:R-:W-:Y:S01]  /*12190*/  HMMA.16816.F32.BF16 R240, R8, R16, R240 ;  /* 0x0000001008f0723c */ /* 0x000fe200000418f0 */
[----:B------:R-:W-:-:S07]  /*121a0*/  LOP3.LUT R6, R0, 0xff, RZ, 0xc0, !PT ;  /* 0x000000ff00067812 */ /* 0x000fce00078ec0ff */
        /* <DEDUP_REMOVED lines=17> */
[----:B--2---:R-:W-:Y:S01]  /*122c0*/  HMMA.16816.F32.BF16 R168, R128, R164, R168 ;  /* 0x000000a480a8723c */ /* 0x004fe200000418a8 */
[----:B------:R-:W-:Y:S01]  /*122d0*/  LOP3.LUT R124, R2, R51, RZ, 0xc0, !PT ;  /* 0x00000033027c7212 */ /* 0x000fe200078ec0ff */
[----:B------:R2:W-:Y:S01]  /*122e0*/  STG.E.U16 [R12.64+-0x70], R26 ;  /* 0xffff901a0c007986 */ /* 0x0005e2000c10151c */
[----:B------:R-:W-:-:S03]  /*122f0*/  LOP3.LUT R125, R3, R48, RZ, 0xc0, !PT ;  /* 0x00000030037d7212 */ /* 0x000fc600078ec0ff */
[----:B------:R-:W4:Y:S02]  /*12300*/  LDSM.16.MT88.4 R48, [R194+0xa800] ;  /* 0x00a80000c230783b */ /* 0x000f240000004200 */
[----:B---3--:R-:W-:Y:S02]  /*12310*/  HMMA.16816.F32.BF16 R160, R128, R156, R160 ;  /* 0x0000009c80a0723c */ /* 0x008fe400000418a0 */
[----:B------:R-:W-:Y:S04]  /*12320*/  LDSM.16.MT88.4 R112, [R194+0xb800] ;  /* 0x00b80000c270783b */ /* 0x000fe80000004200 */
[----:B------:R-:W-:Y:S02]  /*12330*/  LDSM.16.MT88.4 R4, [R193+0xb800] ;  /* 0x00b80000c104783b */ /* 0x000fe40000004200 */
[C---:B------:R-:W-:Y:S08]  /*12340*/  HMMA.16816.F32.BF16 R152, R124.reuse, R164, R152 ;  /* 0x000000a47c98723c */ /* 0x040ff00000041898 */
[-C--:B------:R-:W-:Y:S08]  /*12350*/  HMMA.16816.F32.BF16 R148, R124, R166.reuse, R148 ;  /* 0x000000a67c94723c */ /* 0x080ff00000041894 */
[----:B------:R-:W-:Y:S01]  /*12360*/  HMMA.16816.F32.BF16 R164, R128, R166, R36 ;  /* 0x000000a680a4723c */ /* 0x000fe20000041824 */
[----:B--2---:R-:W-:-:S02]  /*12370*/  IMAD.MOV.U32 R26, RZ, RZ, R96 ;  /* 0x000000ffff1a7224 */ /* 0x004fc400078e0060 */
[----:B------:R-:W-:Y:S05]  /*12380*/  LDSM.16.MT88.4 R96, [R191+0xb800] ;  /* 0x00b80000bf60783b */ /* 0x000fea0000004200 */
        /* <DEDUP_REMOVED lines=26> */
[----:B------:R1:W-:Y:S04]  /*12530*/  STG.E.U16 [R28.64+-0x60], R34 ;  /* 0xffffa0221c007986 */ /* 0x0003e8000c10151c */
        /* <DEDUP_REMOVED lines=23> */
[C---:B------:R-:W-:Y:S08]  /*126b0*/  HMMA.16816.F32.BF16 R108, R124.reuse, R114, R108 ;  /* 0x000000727c6c723c */ /* 0x040ff0000004186c */
[----:B------:R-:W-:Y:S08]  /*126c0*/  HMMA.16816.F32.BF16 R120, R124, R4, R120 ;  /* 0x000000047c78723c */ /* 0x000ff00000041878 */
[----:B------:R-:W-:Y:S08]  /*126d0*/  HMMA.16816.F32.BF16 R68, R128, R80, R224 ;  /* 0x000000508044723c */ /* 0x000ff000000418e0 */
[----:B------:R-:W-:Y:S08]  /*126e0*/  HMMA.16816.F32.BF16 R124, R124, R6, R116 ;  /* 0x000000067c7c723c */ /* 0x000ff00000041874 */
[C---:B------:R-:W-:Y:S07]  /*126f0*/  HMMA.16816.F32.BF16 R80, R128.reuse, R82, R204 ;  /* 0x000000528050723c */ /* 0x040fee00000418cc */
[----:B------:R-:W-:Y:S01]  /*12700*/  IADD3 R204, P3, R12, -0xc0, RZ ;  /* 0xffffff400ccc7810 */ /* 0x000fe20007f7e0ff */
[----:B------:R-:W-:Y:S03]  /*12710*/  HMMA.16816.F32.BF16 R84, R128, R96, R236 ;  /* 0x000000608054723c */ /* 0x000fe600000418ec */
[----:B---3--:R-:W-:-:S05]  /*12720*/  IADD3.X R139, R13, -0x1, RZ, P3, !PT ;  /* 0xffffffff0d8b7810 */ /* 0x008fca0001ffe4ff */
[C---:B------:R-:W-:Y:S08]  /*12730*/  HMMA.16816.F32.BF16 R100, R128.reuse, R112, R228 ;  /* 0x000000708064723c */ /* 0x040ff000000418e4 */
[C---:B------:R-:W-:Y:S08]  /*12740*/  HMMA.16816.F32.BF16 R96, R128.reuse, R98, R232 ;  /* 0x000000628060723c */ /* 0x040ff000000418e8 */
[C---:B------:R-:W-:Y:S08]  /*12750*/  HMMA.16816.F32.BF16 R112, R128.reuse, R114, R20 ;  /* 0x000000728070723c */ /* 0x040ff00000041814 */
[C---:B------:R-:W-:Y:S08]  /*12760*/  HMMA.16816.F32.BF16 R116, R128.reuse, R4, R240 ;  /* 0x000000048074723c */ /* 0x040ff000000418f0 */
        /* <DEDUP_REMOVED lines=196> */
.L_x_2072:
[----:B------:R-:W-:Y:S05]  /*133b0*/  BSYNC B0 ;  /* 0x0000000000007941 */ /* 0x000fea0003800000 */
.L_x_2071:
[----:B------:R-:W0:Y:S02]  /*133c0*/  LDGDEPBAR ;  /* 0x00000000000079af */ /* 0x000e240000000000 */
.L_x_2070:
        /* <DEDUP_REMOVED lines=45> */
[----:B------:R-:W-:-:S03]  /*136a0*/  ISETP.GE.AND P3, PT, R9, R220, PT ;  /* 0x000000dc0900720c */ /* 0x000fc60003f66270 */
[----:B------:R-:W-:Y:S01]  /*136b0*/  STL [R1+0xc8], R188 ;  /* 0x0000c8bc01007387 */ /* 0x000fe20000100800 */
[----:B------:R-:W-:Y:S01]  /*136c0*/  ISETP.LT.OR P3, PT, R9, R216, P3 ;  /* 0x000000d80900720c */ /* 0x000fe20001f61670 */
        /* <DEDUP_REMOVED lines=41> */
[-C--:B------:R-:W-:Y:S01]  /*13960*/  ISETP.GE.AND P4, PT, R0, R220.reuse, PT ;  /* 0x000000dc0000720c */ /* 0x080fe20003f86270 */
[-C--:B-1----:R-:W-:Y:S01]  /*13970*/  FMUL.FTZ R22, R65, R3.reuse ;  /* 0x0000000341167220 */ /* 0x082fe20000410000 */
[----:B------:R-:W-:Y:S01]  /*13980*/  ISETP.GE.AND P2, PT, R10, R220, PT ;  /* 0x000000dc0a00720c */ /* 0x000fe20003f46270 */
[-C--:B------:R-:W-:Y:S01]  /*13990*/  FMUL.FTZ R21, R100, R3.reuse ;  /* 0x0000000364157220 */ /* 0x080fe20000410000 */
[----:B------:R-:W-:Y:S01]  /*139a0*/  ISETP.LT.OR P4, PT, R0, R216, P4 ;  /* 0x000000d80000720c */ /* 0x000fe20002781670 */
[----:B------:R-:W-:-:S02]  /*139b0*/  FMUL.FTZ R232, R164, R3 ;  /* 0x00000003a4e87220 */ /* 0x000fc40000410000 */
[-C--:B------:R-:W-:Y:S02]  /*139c0*/  FMUL.FTZ R233, R165, R3.reuse ;  /* 0x00000003a5e97220 */ /* 0x080fe40000410000 */
[-C--:B------:R-:W-:Y:S02]  /*139d0*/  FMUL.FTZ R237, R157, R3.reuse ;  /* 0x000000039ded7220 */ /* 0x080fe40000410000 */
[----:B------:R-:W-:Y:S01]  /*139e0*/  IMAD.MOV.U32 R100, RZ, RZ, R22 ;  /* 0x000000ffff647224 */ /* 0x000fe200078e0016 */
[----:B------:R-:W-:Y:S01]  /*139f0*/  ISETP.LT.OR P2, PT, R10, R216, P2 ;  /* 0x000000d80a00720c */ /* 0x000fe20001741670 */
        /* <DEDUP_REMOVED lines=28> */
[----:B------:R-:W-:Y:S01]  /*13bc0*/  FFMA.FTZ R3, R211, R3, R11 ;  /* 0x00000003d3037223 */ /* 0x000fe2000001000b */
[----:B------:R-:W-:Y:S01]  /*13bd0*/  FSEL R11, R178, -INF , !P4 ;  /* 0xff800000b20b7808 */ /* 0x000fe20006000000 */
[----:B------:R-:W-:Y:S01]  /*13be0*/  IMAD.MOV.U32 R101, RZ, RZ, R34 ;  /* 0x000000ffff657224 */ /* 0x000fe200078e0022 */
[----:B------:R-:W-:Y:S01]  /*13bf0*/  FSEL R20, R179, -INF , !P2 ;  /* 0xff800000b3147808 */ /* 0x000fe20005000000 */
[----:B------:R-:W-:Y:S01]  /*13c00*/  FADD.FTZ R34, R2, R3 ;  /* 0x0000000302227221 */ /* 0x000fe20000010000 */
[----:B------:R-:W-:-:S02]  /*13c10*/  ISETP.GE.AND P2, PT, R8, R220, PT ;  /* 0x000000dc0800720c */ /* 0x000fc40003f46270 */
        /* <DEDUP_REMOVED lines=25> */
[----:B------:R-:W1:Y:S01]  /*13db0*/  SHFL.BFLY PT, R3, R2, 0x1, 0x1f ;  /* 0x0c201f0002037f89 */ /* 0x000e6200000e0000 */
[-C--:B------:R-:W-:Y:S02]  /*13dc0*/  ISETP.GE.AND P5, PT, R0, R219.reuse, PT ;  /* 0x000000db0000720c */ /* 0x080fe40003fa6270 */
[----:B------:R-:W-:Y:S02]  /*13dd0*/  ISETP.GE.AND P4, PT, R10, R219, PT ;  /* 0x000000db0a00720c */ /* 0x000fe40003f86270 */
[-C--:B------:R-:W-:Y:S02]  /*13de0*/  ISETP.LT.OR P5, PT, R0, R215.reuse, P5 ;  /* 0x000000d70000720c */ /* 0x080fe40002fa1670 */
[----:B------:R-:W-:Y:S02]  /*13df0*/  ISETP.LT.OR P4, PT, R10, R215, P4 ;  /* 0x000000d70a00720c */ /* 0x000fe40002781670 */
[----:B-1----:R-:W-:-:S04]  /*13e00*/  FMNMX.FTZ R213, R2, R3, !PT ;  /* 0x0000000302d57209 */ /* 0x002fc80007810000 */
[----:B------:R-:W-:-:S04]  /*13e10*/  FSETP.NEU.FTZ.AND P2, PT, R213, -INF , PT ;  /* 0xff800000d500780b */ /* 0x000fc80003f5d000 */
[----:B------:R-:W-:-:S05]  /*13e20*/  FSEL R2, R213, RZ, P2 ;  /* 0x000000ffd5027208 */ /* 0x000fca0001000000 */
[----:B------:R-:W-:Y:S01]  /*13e30*/  FADD.FTZ R2, R134, -R2 ;  /* 0x8000000286027221 */ /* 0x000fe20000010000 */
[----:B------:R-:W-:Y:S01]  /*13e40*/  FSEL R26, R225, -INF , !P4 ;  /* 0xff800000e11a7808 */ /* 0x000fe20006000000 */
[----:B------:R-:W-:Y:S02]  /*13e50*/  IMAD.MOV.U32 R116, RZ, RZ, R22 ;  /* 0x000000ffff747224 */ /* 0x000fe400078e0016 */
[----:B------:R-:W-:Y:S02]  /*13e60*/  FMUL.FTZ R3, R2, c[0x0][0x23c] ;  /* 0x00008f0002037a20 */ /* 0x000fe40000410000 */
[----:B------:R-:W-:Y:S01]  /*13e70*/  FMUL.FTZ R2, R213, c[0x0][0x23c] ;  /* 0x00008f00d5027a20 */ /* 0x000fe20000410000 */
[----:B------:R-:W-:Y:S02]  /*13e80*/  FSEL R22, R224, -INF , !P5 ;  /* 0xff800000e0167808 */ /* 0x000fe40006800000 */
[-C--:B------:R-:W-:Y:S02]  /*13e90*/  ISETP.GE.AND P5, PT, R9, R218.reuse, PT ;  /* 0x000000da0900720c */ /* 0x080fe40003fa6270 */
[----:B------:R-:W-:-:S02]  /*13ea0*/  ISETP.GE.AND P4, PT, R8, R218, PT ;  /* 0x000000da0800720c */ /* 0x000fc40003f86270 */
[----:B------:R-:W-:Y:S02]  /*13eb0*/  FSEL R2, R2, RZ, P2 ;  /* 0x000000ff02027208 */ /* 0x000fe40001000000 */
[-C--:B------:R-:W-:Y:S02]  /*13ec0*/  ISETP.LT.OR P5, PT, R9, R214.reuse, P5 ;  /* 0x000000d60900720c */ /* 0x080fe40002fa1670 */
[----:B------:R-:W-:Y:S01]  /*13ed0*/  ISETP.LT.OR P4, PT, R8, R214, P4 ;  /* 0x000000d60800720c */ /* 0x000fe20002781670 */
[----:B------:R-:W-:Y:S01]  /*13ee0*/  STL [R1+0x108], R221 ;  /* 0x000108dd01007387 */ /* 0x000fe20000100800 */
[----:B------:R-:W-:Y:S01]  /*13ef0*/  IMAD.MOV.U32 R117, RZ, RZ, R21 ;  /* 0x000000ffff757224 */ /* 0x000fe200078e0015 */
[----:B------:R-:W-:Y:S01]  /*13f00*/  FSEL R21, R206, -INF , !P5 ;  /* 0xff800000ce157808 */ /* 0x000fe20006800000 */
[----:B------:R-:W-:Y:S01]  /*13f10*/  FFMA.FTZ R52, R20, c[0x0][0x23c], -R2 ;  /* 0x00008f0014347a23 */ /* 0x000fe20000010802 */
[----:B------:R1:W-:Y:S01]  /*13f20*/  STL [R1+0x10c], R217 ;  /* 0x00010cd901007387 */ /* 0x0003e20000100800 */
[----:B------:R-:W-:-:S03]  /*13f30*/  FSEL R20, R207, -INF , !P4 ;  /* 0xff800000cf147808 */ /* 0x000fc60006000000 */
[----:B------:R-:W2:Y:S01]  /*13f40*/  LDL.64 R206, [R1+0xc0] ;  /* 0x0000c00001ce7983 */ /* 0x000ea20000100a00 */
[C---:B------:R-:W-:Y:S02]  /*13f50*/  ISETP.GE.AND P3, PT, R0.reuse, R218, PT ;  /* 0x000000da0000720c */ /* 0x040fe40003f66270 */
[C---:B------:R-:W-:Y:S02]  /*13f60*/  ISETP.GE.AND P2, PT, R9.reuse, R219, PT ;  /* 0x000000db0900720c */ /* 0x040fe40003f46270 */
[----:B------:R-:W-:Y:S02]  /*13f70*/  ISETP.LT.OR P3, PT, R0, R214, P3 ;  /* 0x000000d60000720c */ /* 0x000fe40001f61670 */
[C---:B------:R-:W-:Y:S02]  /*13f80*/  ISETP.GE.AND P6, PT, R10.reuse, R218, PT ;  /* 0x000000da0a00720c */ /* 0x040fe40003fc6270 */
[----:B------:R-:W-:Y:S02]  /*13f90*/  ISETP.LT.OR P2, PT, R9, R215, P2 ;  /* 0x000000d70900720c */ /* 0x000fe40001741670 */
[----:B------:R-:W-:-:S02]  /*13fa0*/  ISETP.LT.OR P6, PT, R10, R214, P6 ;  /* 0x000000d60a00720c */ /* 0x000fc400037c1670 */
[----:B------:R-:W-:Y:S02]  /*13fb0*/  FSEL R9, R226, -INF , !P3 ;  /* 0xff800000e2097808 */ /* 0x000fe40005800000 */
[----:B------:R-:W-:Y:S02]  /*13fc0*/  FSEL R25, R204, -INF , !P2 ;  /* 0xff800000cc197808 */ /* 0x000fe40005000000 */
[----:B------:R-:W-:Y:S02]  /*13fd0*/  ISETP.GE.AND P2, PT, R7, R218, PT ;  /* 0x000000da0700720c */ /* 0x000fe40003f46270 */
[----:B------:R-:W-:Y:S02]  /*13fe0*/  ISETP.GE.AND P3, PT, R8, R219, PT ;  /* 0x000000db0800720c */ /* 0x000fe40003f66270 */
[----:B------:R-:W-:Y:S02]  /*13ff0*/  FSEL R10, R227, -INF , !P6 ;  /* 0xff800000e30a7808 */ /* 0x000fe40007000000 */
[----:B------:R-:W-:-:S02]  /*14000*/  FMNMX.FTZ R0, R132, R9, !PT ;  /* 0x0000000984007209 */ /* 0x000fc40007810000 */
[----:B------:R-:W-:Y:S02]  /*14010*/  ISETP.LT.OR P2, PT, R7, R214, P2 ;  /* 0x000000d60700720c */ /* 0x000fe40001741670 */
[----:B------:R-:W-:Y:S01]  /*14020*/  ISETP.LT.OR P3, PT, R8, R215, P3 ;  /* 0x000000d70800720c */ /* 0x000fe20001f61670 */
[----:B------:R-:W-:Y:S01]  /*14030*/  IMAD.MOV.U32 R226, RZ, RZ, R23 ;  /* 0x000000ffffe27224 */ /* 0x000fe200078e0017 */
[----:B------:R-:W-:Y:S01]  /*14040*/  FMNMX.FTZ R0, R10, R0, !PT ;  /* 0x000000000a007209 */ /* 0x000fe20007810000 */
[--C-:B------:R-:W-:Y:S01]  /*14050*/  FFMA.FTZ R11, R11, c[0x0][0x23c], -R2.reuse ;  /* 0x00008f000b0b7a23 */ /* 0x100fe20000010802 */
[----:B------:R-:W-:Y:S01]  /*14060*/  FSEL R23, R186, -INF , !P2 ;  /* 0xff800000ba177808 */ /* 0x000fe20005000000 */
[--C-:B------:R-:W-:Y:S01]  /*14070*/  FFMA.FTZ R81, R19, c[0x0][0x23c], -R2.reuse ;  /* 0x00008f0013517a23 */ /* 0x100fe20000010802 */
[----:B------:R-:W-:Y:S01]  /*14080*/  FSEL R24, R205, -INF , !P3 ;  /* 0xff800000cd187808 */ /* 0x000fe20005800000 */
[--C-:B------:R-:W-:Y:S01]  /*14090*/  FFMA.FTZ R84, R18, c[0x0][0x23c], -R2.reuse ;  /* 0x00008f0012547a23 */ /* 0x100fe20000010802 */
[-C--:B------:R-:W-:Y:S01]  /*140a0*/  ISETP.GE.AND P2, PT, R5, R218.reuse, PT ;  /* 0x000000da0500720c */ /* 0x080fe20003f46270 */
[--C-:B------:R-:W-:Y:S01]  /*140b0*/  FFMA.FTZ R85, R17, c[0x0][0x23c], -R2.reuse ;  /* 0x00008f0011557a23 */ /* 0x100fe20000010802 */
[----:B------:R-:W-:Y:S01]  /*140c0*/  ISETP.GE.AND P3, PT, R6, R218, PT ;  /* 0x000000da0600720c */ /* 0x000fe20003f66270 */
[--C-:B------:R-:W-:Y:S01]  /*140d0*/  FFMA.FTZ R96, R16, c[0x0][0x23c], -R2.reuse ;  /* 0x00008f0010607a23 */ /* 0x100fe20000010802 */
[----:B------:R-:W-:Y:S01]  /*140e0*/  FMNMX.FTZ R0, R21, R0, !PT ;  /* 0x0000000015007209 */ /* 0x000fe20007810000 */
[----:B------:R-:W-:-:S02]  /*140f0*/  FFMA.FTZ R112, R15, c[0x0][0x23c], -R2 ;  /* 0x00008f000f707a23 */ /* 0x000fc40000010802 */
[----:B------:R-:W-:Y:S01]  /*14100*/  FFMA.FTZ R113, R14, c[0x0][0x23c], -R2 ;  /* 0x00008f000e717a23 */ /* 0x000fe20000010802 */
[----:B------:R-:W-:Y:S01]  /*14110*/  FMNMX.FTZ R2, R133, R22, !PT ;  /* 0x0000001685027209 */ /* 0x000fe20007810000 */
[----:B------:R-:W-:Y:S01]  /*14120*/  IMAD.MOV.U32 R18, RZ, RZ, R230 ;  /* 0x000000ffff127224 */ /* 0x000fe200078e00e6 */
[-C--:B------:R-:W-:Y:S01]  /*14130*/  ISETP.LT.OR P2, PT, R5, R214.reuse, P2 ;  /* 0x000000d60500720c */ /* 0x080fe20001741670 */
[----:B------:R-:W-:Y:S01]  /*14140*/  IMAD.MOV.U32 R19, RZ, RZ, R231 ;  /* 0x000000ffff137224 */ /* 0x000fe200078e00e7 */
[C---:B------:R-:W-:Y:S02]  /*14150*/  ISETP.GE.AND P6, PT, R7.reuse, R219, PT ;  /* 0x000000db0700720c */ /* 0x040fe40003fc6270 */
[----:B------:R-:W-:Y:S02]  /*14160*/  ISETP.LT.OR P3, PT, R6, R214, P3 ;  /* 0x000000d60600720c */ /* 0x000fe40001f61670 */
[----:B------:R-:W-:Y:S02]  /*14170*/  FMNMX.FTZ R0, R20, R0, !PT ;  /* 0x0000000014007209 */ /* 0x000fe40007810000 */
[----:B------:R-:W-:Y:S01]  /*14180*/  FMNMX.FTZ R2, R26, R2, !PT ;  /* 0x000000021a027209 */ /* 0x000fe20007810000 */
[----:B------:R-:W3:Y:S01]  /*14190*/  MUFU.EX2 R3, R3 ;  /* 0x0000000300037308 */ /* 0x000ee20000000800 */
[----:B------:R-:W-:Y:S01]  /*141a0*/  IMAD.MOV.U32 R204, RZ, RZ, R18 ;  /* 0x000000ffffcc7224 */ /* 0x000fe200078e0012 */
[----:B------:R-:W-:Y:S01]  /*141b0*/  FSEL R18, R182, -INF , !P2 ;  /* 0xff800000b6127808 */ /* 0x000fe20005000000 */
[----:B------:R-:W-:Y:S01]  /*141c0*/  IMAD.MOV.U32 R205, RZ, RZ, R19 ;  /* 0x000000ffffcd7224 */ /* 0x000fe200078e0013 */
[----:B------:R-:W-:-:S02]  /*141d0*/  ISETP.LT.OR P6, PT, R7, R215, P6 ;  /* 0x000000d70700720c */ /* 0x000fc400037c1670 */
[----:B------:R-:W-:Y:S02]  /*141e0*/  ISETP.GE.AND P5, PT, R6, R219, PT ;  /* 0x000000db0600720c */ /* 0x000fe40003fa6270 */
[----:B------:R4:W1:Y:S01]  /*141f0*/  MUFU.EX2 R27, R11 ;  /* 0x0000000b001b7308 */ /* 0x0008620000000800 */
[----:B------:R-:W-:Y:S02]  /*14200*/  FSEL R19, R187, -INF , !P3 ;  /* 0xff800000bb137808 */ /* 0x000fe40005800000 */
[----:B------:R-:W-:Y:S02]  /*14210*/  ISETP.GE.AND P2, PT, R4, R218, PT ;  /* 0x000000da0400720c */ /* 0x000fe40003f46270 */
[----:B------:R-:W-:Y:S02]  /*14220*/  FMNMX.FTZ R0, R23, R0, !PT ;  /* 0x0000000017007209 */ /* 0x000fe40007810000 */
[----:B------:R-:W-:Y:S02]  /*14230*/  FMNMX.FTZ R2, R25, R2, !PT ;  /* 0x0000000219027209 */ /* 0x000fe40007810000 */
[----:B------:R-:W-:-:S02]  /*14240*/  ISETP.LT.OR P5, PT, R6, R215, P5 ;  /* 0x000000d70600720c */ /* 0x000fc40002fa1670 */
[----:B------:R-:W-:Y:S02]  /*14250*/  ISETP.GE.AND P4, PT, R5, R219, PT ;  /* 0x000000db0500720c */ /* 0x000fe40003f86270 */
[----:B------:R-:W-:Y:S02]  /*14260*/  ISETP.LT.OR P2, PT, R4, R214, P2 ;  /* 0x000000d60400720c */ /* 0x000fe40001741670 */
[----:B------:R-:W-:Y:S02]  /*14270*/  FMNMX.FTZ R0, R19, R0, !PT ;  /* 0x0000000013007209 */ /* 0x000fe40007810000 */
[----:B------:R-:W-:Y:S02]  /*14280*/  FSEL R16, R184, -INF , !P6 ;  /* 0xff800000b8107808 */ /* 0x000fe40007000000 */
[----:B------:R-:W-:Y:S02]  /*14290*/  FMNMX.FTZ R2, R24, R2, !PT ;  /* 0x0000000218027209 */ /* 0x000fe40007810000 */
[----:B------:R-:W-:-:S02]  /*142a0*/  ISETP.LT.OR P4, PT, R5, R215, P4 ;  /* 0x000000d70500720c */ /* 0x000fc40002781670 */
[----:B------:R-:W-:Y:S02]  /*142b0*/  ISETP.GE.AND P3, PT, R4, R219, PT ;  /* 0x000000db0400720c */ /* 0x000fe40003f66270 */
[----:B------:R-:W-:Y:S02]  /*142c0*/  FSEL R17, R183, -INF , !P2 ;  /* 0xff800000b7117808 */ /* 0x000fe40005000000 */
[----:B------:R-:W-:Y:S02]  /*142d0*/  FMNMX.FTZ R0, R18, R0, !PT ;  /* 0x0000000012007209 */ /* 0x000fe40007810000 */
[----:B------:R-:W-:Y:S02]  /*142e0*/  FSEL R15, R185, -INF , !P5 ;  /* 0xff800000b90f7808 */ /* 0x000fe40006800000 */
[----:B------:R-:W-:Y:S02]  /*142f0*/  FMNMX.FTZ R2, R16, R2, !PT ;  /* 0x0000000210027209 */ /* 0x000fe40007810000 */
[----:B------:R-:W-:-:S02]  /*14300*/  ISETP.LT.OR P3, PT, R4, R215, P3 ;  /* 0x000000d70400720c */ /* 0x000fc40001f61670 */
[----:B------:R-:W-:Y:S02]  /*14310*/  FMNMX.FTZ R0, R17, R0, !PT ;  /* 0x0000000011007209 */ /* 0x000fe40007810000 */
[----:B------:R-:W-:Y:S02]  /*14320*/  FSEL R14, R180, -INF , !P4 ;  /* 0xff800000b40e7808 */ /* 0x000fe40006000000 */
[----:B------:R-:W-:Y:S01]  /*14330*/  FMNMX.FTZ R2, R15, R2, !PT ;  /* 0x000000020f027209 */ /* 0x000fe20007810000 */
[-C--:B---3--:R-:W-:Y:S02]  /*14340*/  FMUL.FTZ R234, R166, R3.reuse ;  /* 0x00000003a6ea7220 */ /* 0x088fe40000410000 */
[-C--:B------:R-:W-:Y:S02]  /*14350*/  FMUL.FTZ R238, R158, R3.reuse ;  /* 0x000000039eee7220 */ /* 0x080fe40000410000 */
[-C--:B------:R-:W-:Y:S02]  /*14360*/  FMUL.FTZ R239, R159, R3.reuse ;  /* 0x000000039fef7220 */ /* 0x080fe40000410000 */
[-C--:B-1----:R-:W-:Y:S01]  /*14370*/  FMUL.FTZ R217, R50, R3.reuse ;  /* 0x0000000332d97220 */ /* 0x082fe20000410000 */
[----:B----4-:R-:W-:Y:S01]  /*14380*/  FSEL R11, R181, -INF , !P3 ;  /* 0xff800000b50b7808 */ /* 0x010fe20005800000 */
        /* <DEDUP_REMOVED lines=28> */
[----:B------:R-:W-:Y:S01]  /*14550*/  FFMA.FTZ R50, R210, R3, R27 ;  /* 0x00000003d2327223 */ /* 0x000fe2000001001b */
[----:B------:R-:W-:Y:S01]  /*14560*/  FMNMX.FTZ R3, R14, R2, !PT ;  /* 0x000000020e037209 */ /* 0x000fe20007810000 */
[----:B------:R-:W1:Y:S03]  /*14570*/  SHFL.BFLY PT, R5, R0, 0x2, 0x1f ;  /* 0x0c401f0000057f89 */ /* 0x000e6600000e0000 */
[----:B------:R-:W-:-:S05]  /*14580*/  FMNMX.FTZ R3, R11, R3, !PT ;  /* 0x000000030b037209 */ /* 0x000fca0007810000 */
[----:B------:R-:W3:Y:S01]  /*14590*/  SHFL.BFLY PT, R4, R3, 0x2, 0x1f ;  /* 0x0c401f0003047f89 */ /* 0x000ee200000e0000 */
[----:B-1----:R-:W-:-:S05]  /*145a0*/  FMNMX.FTZ R0, R0, R5, !PT ;  /* 0x0000000500007209 */ /* 0x002fca0007810000 */
[----:B------:R-:W1:Y:S01]  /*145b0*/  SHFL.BFLY PT, R2, R0, 0x1, 0x1f ;  /* 0x0c201f0000027f89 */ /* 0x000e6200000e0000 */
[----:B---3--:R-:W-:-:S05]  /*145c0*/  FMNMX.FTZ R3, R3, R4, !PT ;  /* 0x0000000403037209 */ /* 0x008fca0007810000 */
[----:B------:R-:W3:Y:S01]  /*145d0*/  SHFL.BFLY PT, R4, R3, 0x1, 0x1f ;  /* 0x0c201f0003047f89 */ /* 0x000ee200000e0000 */
[----:B------:R-:W-:Y:S02]  /*145e0*/  IMAD.MOV.U32 R128, RZ, RZ, R222 ;  /* 0x000000ffff807224 */ /* 0x000fe400078e00de */
[----:B------:R-:W-:Y:S02]  /*145f0*/  IMAD.MOV.U32 R118, RZ, RZ, R116 ;  /* 0x000000ffff767224 */ /* 0x000fe400078e0074 */
[----:B------:R-:W-:Y:S01]  /*14600*/  IMAD.MOV.U32 R116, RZ, RZ, R212 ;  /* 0x000000ffff747224 */ /* 0x000fe200078e00d4 */
[----:B-1----:R-:W-:-:S04]  /*14610*/  FMNMX.FTZ R222, R0, R2, !PT ;  /* 0x0000000200de7209 */ /* 0x002fc80007810000 */
[C---:B------:R-:W-:Y:S01]  /*14620*/  FSETP.NEU.FTZ.AND P2, PT, R222.reuse, -INF , PT ;  /* 0xff800000de00780b */ /* 0x040fe20003f5d000 */
[C---:B------:R-:W-:Y:S01]  /*14630*/  FMUL.FTZ R2, R222.reuse, c[0x0][0x23c] ;  /* 0x00008f00de027a20 */ /* 0x040fe20000410000 */
[----:B---3--:R-:W-:Y:S02]  /*14640*/  FMNMX.FTZ R212, R3, R4, !PT ;  /* 0x0000000403d47209 */ /* 0x008fe40007810000 */
[----:B------:R-:W-:Y:S02]  /*14650*/  FSEL R3, R222, RZ, P2 ;  /* 0x000000ffde037208 */ /* 0x000fe40001000000 */
[----:B------:R-:W-:-:S03]  /*14660*/  FSEL R2, R2, RZ, P2 ;  /* 0x000000ff02027208 */ /* 0x000fc60001000000 */
[----:B------:R-:W-:Y:S02]  /*14670*/  FADD.FTZ R3, R132, -R3 ;  /* 0x8000000384037221 */ /* 0x000fe40000010000 */
[--C-:B------:R-:W-:Y:S02]  /*14680*/  FFMA.FTZ R0, R9, c[0x0][0x23c], -R2.reuse ;  /* 0x00008f0009007a23 */ /* 0x100fe40000010802 */
[----:B------:R-:W-:Y:S02]  /*14690*/  FMUL.FTZ R3, R3, c[0x0][0x23c] ;  /* 0x00008f0003037a20 */ /* 0x000fe40000410000 */
[----:B------:R1:W-:Y:S01]  /*146a0*/  MUFU.EX2 R6, R0 ;  /* 0x0000000000067308 */ /* 0x0003e20000000800 */
[----:B------:R-:W-:Y:S01]  /*146b0*/  FSETP.NEU.FTZ.AND P5, PT, R212, -INF , PT ;  /* 0xff800000d400780b */ /* 0x000fe20003fbd000 */
[----:B------:R-:W-:-:S06]  /*146c0*/  FFMA.FTZ R4, R21, c[0x0][0x23c], -R2 ;  /* 0x00008f0015047a23 */ /* 0x000fcc0000010802 */
[----:B------:R-:W3:Y:S01]  /*146d0*/  MUFU.EX2 R3, R3 ;  /* 0x0000000300037308 */ /* 0x000ee20000000800 */
[----:B-1----:R-:W-:-:S07]  /*146e0*/  FFMA.FTZ R0, R10, c[0x0][0x23c], -R2 ;  /* 0x00008f000a007a23 */ /* 0x002fce0000010802 */
[----:B------:R1:W4:Y:S01]  /*146f0*/  MUFU.EX2 R5, R0 ;  /* 0x0000000000057308 */ /* 0x0003220000000800 */
[----:B------:R-:W-:Y:S02]  /*14700*/  FFMA.FTZ R9, R20, c[0x0][0x23c], -R2 ;  /* 0x00008f0014097a23 */ /* 0x000fe40000010802 */
[----:B------:R-:W-:Y:S02]  /*14710*/  IMAD.MOV.U32 R119, RZ, RZ, R117 ;  /* 0x000000ffff777224 */ /* 0x000fe400078e0075 */
[----:B------:R-:W-:-:S03]  /*14720*/  IMAD.MOV.U32 R117, RZ, RZ, R69 ;  /* 0x000000ffff757224 */ /* 0x000fc600078e0045 */
[----:B------:R-:W2:Y:S01]  /*14730*/  MUFU.EX2 R4, R4 ;  /* 0x0000000400047308 */ /* 0x000ea20000000800 */
[----:B-1----:R-:W-:-:S07]  /*14740*/  FMUL.FTZ R0, R212, c[0x0][0x23c] ;  /* 0x00008f00d4007a20 */ /* 0x002fce0000410000 */
[----:B------:R1:W-:Y:S01]  /*14750*/  MUFU.EX2 R8, R35 ;  /* 0x0000002300087308 */ /* 0x0003e20000000800 */
[----:B------:R-:W-:Y:S01]  /*14760*/  FSEL R0, R0, RZ, P5 ;  /* 0x000000ff00007208 */ /* 0x000fe20002800000 */
[----:B------:R-:W-:-:S04]  /*14770*/  IMAD.MOV.U32 R131, RZ, RZ, R49 ;  /* 0x000000ffff837224 */ /* 0x000fc800078e0031 */
[--C-:B------:R-:W-:Y:S02]  /*14780*/  FFMA.FTZ R49, R26, c[0x0][0x23c], -R0.reuse ;  /* 0x00008f001a317a23 */ /* 0x100fe40000010800 */
[--C-:B------:R-:W-:Y:S02]  /*14790*/  FFMA.FTZ R69, R25, c[0x0][0x23c], -R0.reuse ;  /* 0x00008f0019457a23 */ /* 0x100fe40000010800 */
[--C-:B------:R-:W-:Y:S02]  /*147a0*/  FFMA.FTZ R70, R24, c[0x0][0x23c], -R0.reuse ;  /* 0x00008f0018467a23 */ /* 0x100fe40000010800 */
[--C-:B------:R-:W-:Y:S02]  /*147b0*/  FFMA.FTZ R82, R16, c[0x0][0x23c], -R0.reuse ;  /* 0x00008f0010527a23 */ /* 0x100fe40000010800 */
[--C-:B-1----:R-:W-:Y:S02]  /*147c0*/  FFMA.FTZ R35, R22, c[0x0][0x23c], -R0.reuse ;  /* 0x00008f0016237a23 */ /* 0x102fe40000010800 */
[----:B------:R-:W-:-:S02]  /*147d0*/  FFMA.FTZ R83, R15, c[0x0][0x23c], -R0 ;  /* 0x00008f000f537a23 */ /* 0x000fc40000010800 */
[--C-:B------:R-:W-:Y:S02]  /*147e0*/  FFMA.FTZ R86, R14, c[0x0][0x23c], -R0.reuse ;  /* 0x00008f000e567a23 */ /* 0x100fe40000010800 */
[----:B------:R-:W-:Y:S02]  /*147f0*/  FFMA.FTZ R87, R11, c[0x0][0x23c], -R0 ;  /* 0x00008f000b577a23 */ /* 0x000fe40000010800 */
[----:B------:R3:W1:Y:S01]  /*14800*/  MUFU.EX2 R0, R9 ;  /* 0x0000000900007308 */ /* 0x0006620000000800 */
[----:B------:R-:W-:Y:S02]  /*14810*/  IMAD.MOV.U32 R224, RZ, RZ, R101 ;  /* 0x000000ffffe07224 */ /* 0x000fe400078e0065 */
[----:B------:R-:W-:Y:S02]  /*14820*/  IMAD.MOV.U32 R167, RZ, RZ, R100 ;  /* 0x000000ffffa77224 */ /* 0x000fe400078e0064 */
[----:B------:R-:W-:Y:S02]  /*14830*/  IMAD.MOV.U32 R210, RZ, RZ, R97 ;  /* 0x000000ffffd27224 */ /* 0x000fe400078e0061 */
[----:B------:R-:W-:-:S02]  /*14840*/  FFMA.FTZ R100, R23, c[0x0][0x23c], -R2 ;  /* 0x00008f0017647a23 */ /* 0x000fc40000010802 */
[--C-:B------:R-:W-:Y:S02]  /*14850*/  FFMA.FTZ R101, R19, c[0x0][0x23c], -R2.reuse ;  /* 0x00008f0013657a23 */ /* 0x100fe40000010802 */
[--C-:B------:R-:W-:Y:S02]  /*14860*/  FFMA.FTZ R97, R18, c[0x0][0x23c], -R2.reuse ;  /* 0x00008f0012617a23 */ /* 0x100fe40000010802 */
[----:B------:R-:W-:Y:S02]  /*14870*/  FFMA.FTZ R98, R17, c[0x0][0x23c], -R2 ;  /* 0x00008f0011627a23 */ /* 0x000fe40000010802 */
[----:B---3--:R-:W-:Y:S01]  /*14880*/  FFMA.FTZ R9, R209, R3, R6 ;  /* 0x00000003d1097223 */ /* 0x008fe20000010006 */
[----:B------:R-:W-:-:S03]  /*14890*/  ULOP3.LUT UR4, UR33, UR31, URZ, 0x3c, !UPT ;  /* 0x0000001f21047292 */ /* 0x000fc6000f8e3c3f */
[----:B----4-:R-:W-:-:S04]  /*148a0*/  FADD.FTZ R2, R5, R9 ;  /* 0x0000000905027221 */ /* 0x010fc80000010000 */
[----:B--2---:R-:W-:Y:S01]  /*148b0*/  FADD.FTZ R2, R4, R2 ;  /* 0x0000000204027221 */ /* 0x004fe20000010000 */
[----:B-1----:R-:W-:-:S03]  /*148c0*/  F2FP.BF16.PACK_AB R71, R0, R4 ;  /* 0x000000040047723e */ /* 0x002fc600000010ff */
[----:B------:R-:W-:Y:S01]  /*148d0*/  FADD.FTZ R99, R0, R2 ;  /* 0x0000000200637221 */ /* 0x000fe20000010000 */
[----:B------:R-:W-:-:S05]  /*148e0*/  LOP3.LUT R0, R205, UR4, RZ, 0x3c, !PT ;  /* 0x00000004cd007c12 */ /* 0x000fca000f8e3cff */
[----:B------:R-:W-:-:S04]  /*148f0*/  IMAD.WIDE.U32 R114, R0, -0x326172a9, RZ ;  /* 0xcd9e8d5700727825 */ /* 0x000fc800078e00ff */
[----:B------:R-:W-:Y:S01]  /*14900*/  IMAD.MOV.U32 R207, RZ, RZ, R230 ;  /* 0x000000ffffcf7224 */ /* 0x000fe200078e00e6 */
[----:B------:R-:W-:Y:S01]  /*14910*/  LOP3.LUT R0, R115, UR15, R206, 0x96, !PT ;  /* 0x0000000f73007c12 */ /* 0x000fe2000f8e96ce */
[----:B------:R-:W-:Y:S02]  /*14920*/  IMAD.MOV.U32 R206, RZ, RZ, R231 ;  /* 0x000000ffffce7224 */ /* 0x000fe400078e00e7 */
[-C--:B------:R-:W-:Y:S02]  /*14930*/  FMUL.FTZ R230, R94, R3.reuse ;  /* 0x000000035ee67220 */ /* 0x080fe40000410000 */
[----:B------:R-:W-:Y:S02]  /*14940*/  FMUL.FTZ R231, R95, R3 ;  /* 0x000000035fe77220 */ /* 0x000fe40000410000 */
[----:B------:R-:W2:Y:S01]  /*14950*/  LDL.LU.64 R94, [R1] ;  /* 0x00000000015e7983 */ /* 0x000ea20000300a00 */
[----:B------:R-:W1:Y:S01]  /*14960*/  MUFU.EX2 R7, R135 ;  /* 0x0000008700077308 */ /* 0x000e620000000800 */
[----:B------:R-:W-:Y:S01]  /*14970*/  F2FP.BF16.PACK_AB R102, R5, R6 ;  /* 0x000000060566723e */ /* 0x000fe200000010ff */
[----:B------:R-:W-:Y:S01]  /*14980*/  IMAD.WIDE.U32 R22, R0, -0x2daee0ad, RZ ;  /* 0xd2511f5300167825 */ /* 0x000fe200078e00ff */
[----:B------:R-:W-:-:S03]  /*14990*/  LOP3.LUT R0, R245, UR14, R114, 0x96, !PT ;  /* 0x0000000ef5007c12 */ /* 0x000fc6000f8e9672 */
[----:B------:R-:W-:Y:S01]  /*149a0*/  FADD.FTZ R5, R8, R34 ;  /* 0x0000002208057221 */ /* 0x000fe20000010000 */
[----:B------:R-:W-:-:S03]  /*149b0*/  LOP3.LUT R2, R23, UR13, R240, 0x96, !PT ;  /* 0x0000000d17027c12 */ /* 0x000fc6000f8e96f0 */
[C---:B-1----:R-:W-:Y:S01]  /*149c0*/  FADD.FTZ R14, R7.reuse, R5 ;  /* 0x00000005070e7221 */ /* 0x042fe20000010000 */
[----:B------:R-:W-:Y:S01]  /*149d0*/  F2FP.BF16.PACK_AB R15, R7, R8 ;  /* 0x00000008070f723e */ /* 0x000fe200000010ff */
[----:B------:R-:W-:-:S05]  /*149e0*/  IMAD.WIDE.U32 R6, R0, -0x2daee0ad, RZ ;  /* 0xd2511f5300067825 */ /* 0x000fca00078e00ff */
[----:B------:R-:W-:Y:S01]  /*149f0*/  LOP3.LUT R0, R7, UR11, R22, 0x96, !PT ;  /* 0x0000000b07007c12 */ /* 0x000fe2000f8e9616 */
[----:B------:R-:W-:-:S04]  /*14a00*/  IMAD.WIDE.U32 R4, R2, -0x326172a9, RZ ;  /* 0xcd9e8d5702047825 */ /* 0x000fc800078e00ff */
[----:B------:R-:W-:Y:S01]  /*14a10*/  IMAD.WIDE.U32 R8, R0, -0x326172a9, RZ ;  /* 0xcd9e8d5700087825 */ /* 0x000fe200078e00ff */
[----:B------:R-:W-:-:S04]  /*14a20*/  LOP3.LUT R2, R5, UR12, R244, 0x96, !PT ;  /* 0x0000000c05027c12 */ /* 0x000fc8000f8e96f4 */
[----:B------:R-:W-:Y:S01]  /*14a30*/  LOP3.LUT R0, R9, UR10, R4, 0x96, !PT ;  /* 0x0000000a09007c12 */ /* 0x000fe2000f8e9604 */
[----:B------:R-:W-:Y:S02]  /*14a40*/  IMAD.MOV.U32 R16, RZ, RZ, R167 ;  /* 0x000000ffff107224 */ /* 0x000fe400078e00a7 */
        /* <DEDUP_REMOVED lines=27> */
[----:B------:R-:W-:Y:S02]  /*14c00*/  F2FP.BF16.PACK_AB R9, R7, R8 ;  /* 0x000000080709723e */ /* 0x000fe400000010ff */
[----:B------:R-:W1:Y:S01]  /*14c10*/  MUFU.EX2 R7, R52 ;  /* 0x0000003400077308 */ /* 0x000e620000000800 */
[----:B------:R-:W-:Y:S01]  /*14c20*/  IMAD.MOV.U32 R251, RZ, RZ, R210 ;  /* 0x000000fffffb7224 */ /* 0x000fe200078e00d2 */
[----:B------:R-:W-:Y:S01]  /*14c30*/  PRMT R21, R80, 0x7610, R21 ;  /* 0x0000761050157816 */ /* 0x000fe20000000015 */
        /* <DEDUP_REMOVED lines=30> */
[----:B------:R-:W-:Y:S01]  /*14e20*/  IMAD.WIDE.U32 R4, R11, -0x2daee0ad, RZ ;  /* 0xd2511f530b047825 */ /* 0x000fe200078e00ff */
[----:B------:R-:W-:-:S06]  /*14e30*/  LOP3.LUT R34, R115, UR15, R250, 0x96, !PT ;  /* 0x0000000f73227c12 */ /* 0x000fcc000f8e96fa */
[----:B------:R-:W3:Y:S01]  /*14e40*/  MUFU.EX2 R26, R35 ;  /* 0x00000023001a7308 */ /* 0x000ee20000000800 */
[----:B------:R-:W-:Y:S01]  /*14e50*/  LOP3.LUT R6, R5, UR16, R10, 0x96, !PT ;  /* 0x0000001005067c12 */ /* 0x000fe2000f8e960a */
[-C--:B-1----:R-:W-:Y:S02]  /*14e60*/  FMUL.FTZ R225, R77, R0.reuse ;  /* 0x000000004de17220 */ /* 0x082fe40000410000 */
[----:B------:R-:W1:Y:S01]  /*14e70*/  LDC.U8 R77, c[0x0][0x2d8] ;  /* 0x0000b600ff4d7b82 */ /* 0x000e620000000000 */
[----:B------:R-:W-:Y:S01]  /*14e80*/  IMAD.MOV.U32 R250, RZ, RZ, R118 ;  /* 0x000000fffffa7224 */ /* 0x000fe200078e0076 */
[----:B------:R-:W-:Y:S01]  /*14e90*/  SHF.R.U32.HI R2, RZ, 0x10, R6 ;  /* 0x00000010ff027819 */ /* 0x000fe20000011606 */
[----:B------:R-:W-:Y:S02]  /*14ea0*/  IMAD.MOV.U32 R227, RZ, RZ, R156 ;  /* 0x000000ffffe37224 */ /* 0x000fe400078e009c */
[----:B------:R-:W-:Y:S02]  /*14eb0*/  IMAD.MOV.U32 R118, RZ, RZ, R229 ;  /* 0x000000ffff767224 */ /* 0x000fe400078e00e5 */
[----:B------:R-:W-:Y:S01]  /*14ec0*/  FMUL.FTZ R229, R93, R0 ;  /* 0x000000005de57220 */ /* 0x000fe20000410000 */
[----:B------:R-:W-:Y:S01]  /*14ed0*/  @!P3 HFMA2.BF16_V2 R65, -RZ.H0_H0, RZ.H0_H0, -R19.H0_H0 ;  /* 0x200000ffff41b231 */ /* 0x000fe20000340913 */
[----:B------:R-:W-:Y:S01]  /*14ee0*/  IMAD.MOV.U32 R93, RZ, RZ, R205 ;  /* 0x000000ffff5d7224 */ /* 0x000fe200078e00cd */
[----:B------:R4:W-:Y:S01]  /*14ef0*/  MUFU.EX2 R27, R81 ;  /* 0x00000051001b7308 */ /* 0x0009e20000000800 */
[----:B------:R-:W-:Y:S01]  /*14f00*/  IMAD.MOV.U32 R24, RZ, RZ, R226 ;  /* 0x000000ffff187224 */ /* 0x000fe200078e00e2 */
[----:B------:R-:W-:Y:S01]  /*14f10*/  LOP3.LUT R2, R2, 0xff, RZ, 0xc0, !PT ;  /* 0x000000ff02027812 */ /* 0x000fe200078ec0ff */
[----:B------:R-:W-:Y:S01]  /*14f20*/  IMAD.MOV.U32 R244, RZ, RZ, R227 ;  /* 0x000000fffff47224 */ /* 0x000fe200078e00e3 */
[----:B------:R-:W-:Y:S01]  /*14f30*/  PRMT R182, R15, 0x7610, R182 ;  /* 0x000076100fb67816 */ /* 0x000fe200000000b6 */
[----:B------:R-:W-:-:S03]  /*14f40*/  FMUL.FTZ R227, R79, R3 ;  /* 0x000000034fe37220 */ /* 0x000fc60000410000 */
[----:B------:R-:W1:Y:S01]  /*14f50*/  MUFU.EX2 R25, R84 ;  /* 0x0000005400197308 */ /* 0x000e620000000800 */
[----:B------:R-:W-:Y:S01]  /*14f60*/  IMAD.MOV.U32 R79, RZ, RZ, R93 ;  /* 0x000000ffff4f7224 */ /* 0x000fe200078e005d */
[----:B------:R-:W-:Y:S01]  /*14f70*/  @!P3 PRMT R19, R65, 0x5410, RZ ;  /* 0x000054104113b816 */ /* 0x000fe200000000ff */
[----:B------:R-:W-:Y:S01]  /*14f80*/  IMAD.MOV.U32 R93, RZ, RZ, R251 ;  /* 0x000000ffff5d7224 */ /* 0x000fe200078e00fb */
[----:B------:R-:W-:Y:S01]  /*14f90*/  ISETP.GE.U32.AND P3, PT, R167, R2, PT ;  /* 0x00000002a700720c */ /* 0x000fe20003f66070 */
[----:B------:R-:W-:Y:S02]  /*14fa0*/  IMAD.MOV.U32 R8, RZ, RZ, R210 ;  /* 0x000000ffff087224 */ /* 0x000fe400078e00d2 */
[----:B---3--:R-:W-:Y:S02]  /*14fb0*/  FFMA.FTZ R35, R208, R0, R26 ;  /* 0x00000000d0237223 */ /* 0x008fe4000001001a */
[----:B------:R-:W-:Y:S01]  /*14fc0*/  IMAD.MOV.U32 R251, RZ, RZ, R24 ;  /* 0x000000fffffb7224 */ /* 0x000fe200078e0018 */
[----:B------:R-:W-:Y:S01]  /*14fd0*/  PRMT R181, R15, 0x7632, R181 ;  /* 0x000076320fb57816 */ /* 0x000fe200000000b5 */
[----:B------:R-:W-:Y:S01]  /*14fe0*/  IMAD.MOV.U32 R14, RZ, RZ, R119 ;  /* 0x000000ffff0e7224 */ /* 0x000fe200078e0077 */
[----:B------:R3:W-:Y:S01]  /*14ff0*/  MUFU.EX2 R24, R96 ;  /* 0x0000006000187308 */ /* 0x0007e20000000800 */
[----:B------:R-:W-:Y:S01]  /*15000*/  IMAD.MOV.U32 R208, RZ, RZ, R166 ;  /* 0x000000ffffd07224 */ /* 0x000fe200078e00a6 */
[----:B------:R-:W-:Y:S01]  /*15010*/  @!P5 HFMA2.BF16_V2 R68, -RZ.H0_H0, RZ.H0_H0, -R182.H0_H0 ;  /* 0x200000ffff44d231 */ /* 0x000fe200003409b6 */
[----:B----4-:R-:W-:-:S02]  /*15020*/  IMAD.MOV.U32 R81, RZ, RZ, R103 ;  /* 0x000000ffff517224 */ /* 0x010fc400078e0067 */
[----:B------:R-:W-:Y:S02]  /*15030*/  IMAD.MOV.U32 R210, RZ, RZ, R128 ;  /* 0x000000ffffd27224 */ /* 0x000fe400078e0080 */
[----:B------:R-:W-:Y:S02]  /*15040*/  IMAD.MOV.U32 R17, RZ, RZ, R224 ;  /* 0x000000ffff117224 */ /* 0x000fe400078e00e0 */
[----:B------:R-:W-:Y:S02]  /*15050*/  IMAD.MOV.U32 R166, RZ, RZ, R117 ;  /* 0x000000ffffa67224 */ /* 0x000fe400078e0075 */
[----:B------:R-:W-:Y:S02]  /*15060*/  IMAD.MOV.U32 R167, RZ, RZ, R116 ;  /* 0x000000ffffa77224 */ /* 0x000fe400078e0074 */
[----:B------:R-:W-:Y:S02]  /*15070*/  IMAD.MOV.U32 R128, RZ, RZ, R157 ;  /* 0x000000ffff807224 */ /* 0x000fe400078e009d */
[----:B------:R-:W-:Y:S01]  /*15080*/  IMAD.MOV.U32 R226, RZ, RZ, R165 ;  /* 0x000000ffffe27224 */ /* 0x000fe200078e00a5 */
[----:B---3--:R-:W3:Y:S01]  /*15090*/  LDC.U8 R96, c[0x0][0x2d8] ;  /* 0x0000b600ff607b82 */ /* 0x008ee20000000000 */
[----:B------:R-:W-:-:S02]  /*150a0*/  IMAD.MOV.U32 R119, RZ, RZ, R164 ;  /* 0x000000ffff777224 */ /* 0x000fc400078e00a4 */
        /* <DEDUP_REMOVED lines=31> */
[----:B------:R-:W-:Y:S01]  /*152a0*/  LOP3.LUT R0, R6, 0xff, RZ, 0xc0, !PT ;  /* 0x000000ff06007812 */ /* 0x000fe200078ec0ff */
[----:B------:R-:W-:Y:S01]  /*152b0*/  IMAD.MOV.U32 R92, RZ, RZ, R204 ;  /* 0x000000ffff5c7224 */ /* 0x000fe200078e00cc */
[----:B------:R-:W-:Y:S01]  /*152c0*/  PRMT R52, R182, 0x5410, R181 ;  /* 0x00005410b6347816 */ /* 0x000fe200000000b5 */
[----:B------:R-:W-:Y:S01]  /*152d0*/  @!P2 HFMA2.BF16_V2 R67, -RZ.H0_H0, RZ.H0_H0, -R181.H0_H0 ;  /* 0x200000ffff43a231 */ /* 0x000fe200003409b5 */
[----:B------:R-:W-:Y:S01]  /*152e0*/  IMAD.MOV.U32 R245, RZ, RZ, R226 ;  /* 0x000000fffff57224 */ /* 0x000fe200078e00e2 */
[----:B------:R-:W-:Y:S01]  /*152f0*/  @!P5 PRMT R182, R68, 0x5410, RZ ;  /* 0x0000541044b6d816 */ /* 0x000fe200000000ff */
[----:B------:R-:W-:Y:S01]  /*15300*/  FMUL.FTZ R226, R78, R3 ;  /* 0x000000034ee27220 */ /* 0x000fe20000410000 */
[----:B-1----:R-:W-:Y:S01]  /*15310*/  ISETP.GE.U32.AND P5, PT, R77, R0, PT ;  /* 0x000000004d00720c */ /* 0x002fe20003fa6070 */
[----:B------:R-:W-:Y:S01]  /*15320*/  IMAD.MOV.U32 R78, RZ, RZ, R92 ;  /* 0x000000ffff4e7224 */ /* 0x000fe200078e005c */
[----:B------:R-:W-:Y:S01]  /*15330*/  SHF.R.U32.HI R0, RZ, 0x18, R6 ;  /* 0x00000018ff007819 */ /* 0x000fe20000011606 */
[----:B------:R-:W-:Y:S01]  /*15340*/  IMAD.MOV.U32 R92, RZ, RZ, R17 ;  /* 0x000000ffff5c7224 */ /* 0x000fe200078e0011 */
[----:B------:R-:W-:Y:S01]  /*15350*/  F2FP.BF16.PACK_AB R2, R25, R27 ;  /* 0x0000001b1902723e */ /* 0x000fe200000010ff */
[----:B------:R-:W1:Y:S01]  /*15360*/  MUFU.EX2 R17, R85 ;  /* 0x0000005500117308 */ /* 0x000e620000000800 */
[----:B------:R-:W-:-:S02]  /*15370*/  @!P2 PRMT R181, R67, 0x5410, RZ ;  /* 0x0000541043b5a816 */ /* 0x000fc400000000ff */
[----:B------:R-:W-:Y:S02]  /*15380*/  ISETP.GE.U32.AND P2, PT, R77, R0, PT ;  /* 0x000000004d00720c */ /* 0x000fe40003f46070 */
[----:B------:R-:W-:Y:S02]  /*15390*/  LOP3.LUT R0, R6, 0xffff, RZ, 0xc0, !PT ;  /* 0x0000ffff06007812 */ /* 0x000fe400078ec0ff */
[C---:B------:R-:W-:Y:S02]  /*153a0*/  PRMT R180, R2.reuse, 0x7632, R180 ;  /* 0x0000763202b47816 */ /* 0x040fe400000000b4 */
[----:B------:R-:W-:Y:S02]  /*153b0*/  SHF.R.U32.HI R0, RZ, 0x8, R0 ;  /* 0x00000008ff007819 */ /* 0x000fe40000011600 */
[----:B------:R-:W-:Y:S01]  /*153c0*/  PRMT R179, R2, 0x7610, R179 ;  /* 0x0000761002b37816 */ /* 0x000fe200000000b3 */
[----:B------:R-:W-:Y:S01]  /*153d0*/  @!P4 HFMA2.BF16_V2 R38, -RZ.H0_H0, RZ.H0_H0, -R180.H0_H0 ;  /* 0x200000ffff26c231 */ /* 0x000fe200003409b4 */
[----:B------:R-:W-:Y:S01]  /*153e0*/  IMAD.MOV.U32 R10, RZ, RZ, R118 ;  /* 0x000000ffff0a7224 */ /* 0x000fe200078e0076 */
[----:B------:R-:W-:Y:S01]  /*153f0*/  LOP3.LUT R0, R0, 0xffff, RZ, 0xc0, !PT ;  /* 0x0000ffff00007812 */ /* 0x000fe200078ec0ff */
[----:B------:R-:W-:Y:S01]  /*15400*/  FMUL.FTZ R118, R46, R3 ;  /* 0x000000032e767220 */ /* 0x000fe20000410000 */
[----:B------:R-:W-:Y:S01]  /*15410*/  PRMT R46, R179, 0x5410, R180 ;  /* 0x00005410b32e7816 */ /* 0x000fe200000000b4 */
[----:B------:R-:W-:Y:S01]  /*15420*/  IMAD.MOV.U32 R68, RZ, RZ, R8 ;  /* 0x000000ffff447224 */ /* 0x000fe200078e0008 */
[----:B------:R-:W-:Y:S01]  /*15430*/  @!P4 PRMT R180, R38, 0x5410, RZ ;  /* 0x0000541026b4c816 */ /* 0x000fe200000000ff */
[----:B------:R-:W-:Y:S01]  /*15440*/  IMAD.MOV.U32 R77, RZ, RZ, R208 ;  /* 0x000000ffff4d7224 */ /* 0x000fe200078e00d0 */
[----:B---3--:R-:W-:Y:S01]  /*15450*/  ISETP.GE.U32.AND P4, PT, R96, R0, PT ;  /* 0x000000006000720c */ /* 0x008fe20003f86070 */
[----:B------:R-:W-:Y:S01]  /*15460*/  IMAD.MOV.U32 R208, RZ, RZ, R16 ;  /* 0x000000ffffd07224 */ /* 0x000fe200078e0010 */
[C---:B------:R-:W-:Y:S01]  /*15470*/  PRMT R178, R9.reuse, 0x7610, R178 ;  /* 0x0000761009b27816 */ /* 0x040fe200000000b2 */
[----:B------:R-:W-:Y:S01]  /*15480*/  IMAD.MOV.U32 R11, RZ, RZ, R103 ;  /* 0x000000ffff0b7224 */ /* 0x000fe200078e0067 */
[----:B-1----:R-:W-:Y:S01]  /*15490*/  F2FP.BF16.PACK_AB R0, R24, R17 ;  /* 0x000000111800723e */ /* 0x002fe200000010ff */
[----:B------:R-:W-:Y:S01]  /*154a0*/  IMAD.MOV.U32 R15, RZ, RZ, R159 ;  /* 0x000000ffff0f7224 */ /* 0x000fe200078e009f */
[----:B------:R-:W-:Y:S01]  /*154b0*/  PRMT R177, R9, 0x7632, R177 ;  /* 0x0000763209b17816 */ /* 0x000fe200000000b1 */
[----:B------:R-:W-:-:S02]  /*154c0*/  IMAD.MOV.U32 R84, RZ, RZ, R68 ;  /* 0x000000ffff547224 */ /* 0x000fc400078e0044 */
[----:B------:R-:W-:Y:S01]  /*154d0*/  IMAD.MOV.U32 R68, RZ, RZ, R93 ;  /* 0x000000ffff447224 */ /* 0x000fe200078e005d */
[----:B------:R-:W-:Y:S01]  /*154e0*/  PRMT R176, R0, 0x7610, R176 ;  /* 0x0000761000b07816 */ /* 0x000fe200000000b0 */
[----:B------:R-:W-:Y:S01]  /*154f0*/  FMUL.FTZ R66, R42, R3 ;  /* 0x000000032a427220 */ /* 0x000fe20000410000 */
[----:B------:R-:W-:Y:S01]  /*15500*/  @!P5 HFMA2.BF16_V2 R42, -RZ.H0_H0, RZ.H0_H0, -R178.H0_H0 ;  /* 0x200000ffff2ad231 */ /* 0x000fe200003409b2 */
[----:B------:R-:W-:Y:S01]  /*15510*/  IMAD.MOV.U32 R8, RZ, RZ, R78 ;  /* 0x000000ffff087224 */ /* 0x000fe200078e004e */
[----:B------:R-:W-:Y:S01]  /*15520*/  PRMT R175, R0, 0x7632, R175 ;  /* 0x0000763200af7816 */ /* 0x000fe200000000af */
[----:B------:R-:W-:Y:S02]  /*15530*/  IMAD.MOV.U32 R9, RZ, RZ, R79 ;  /* 0x000000ffff097224 */ /* 0x000fe400078e004f */
[----:B------:R-:W-:Y:S01]  /*15540*/  IMAD.MOV.U32 R93, RZ, RZ, R208 ;  /* 0x000000ffff5d7224 */ /* 0x000fe200078e00d0 */
[C---:B------:R-:W-:Y:S01]  /*15550*/  LOP3.LUT R0, R4.reuse, 0xff, RZ, 0xc0, !PT ;  /* 0x000000ff04007812 */ /* 0x040fe200078ec0ff */
[----:B------:R-:W-:Y:S01]  /*15560*/  IMAD.MOV.U32 R208, RZ, RZ, R15 ;  /* 0x000000ffffd07224 */ /* 0x000fe200078e000f */
[----:B------:R-:W-:Y:S01]  /*15570*/  SHF.R.U32.HI R15, RZ, 0x10, R4 ;  /* 0x00000010ff0f7819 */ /* 0x000fe20000011604 */
[----:B------:R-:W-:Y:S01]  /*15580*/  IMAD.MOV.U32 R78, RZ, RZ, R10 ;  /* 0x000000ffff4e7224 */ /* 0x000fe200078e000a */
[----:B------:R-:W-:Y:S01]  /*15590*/  SHF.R.U32.HI R10, RZ, 0x18, R4 ;  /* 0x00000018ff0a7819 */ /* 0x000fe20000011604 */
[----:B------:R-:W-:Y:S01]  /*155a0*/  IMAD.MOV.U32 R79, RZ, RZ, R11 ;  /* 0x000000ffff4f7224 */ /* 0x000fe200078e000b */
[----:B------:R-:W-:Y:S01]  /*155b0*/  LOP3.LUT R11, R4, 0xffff, RZ, 0xc0, !PT ;  /* 0x0000ffff040b7812 */ /* 0x000fe200078ec0ff */
[----:B------:R-:W-:Y:S01]  /*155c0*/  IMAD.WIDE.U32 R4, R34, -0x2daee0ad, RZ ;  /* 0xd2511f5322047825 */ /* 0x000fe200078e00ff */
[----:B------:R-:W-:-:S03]  /*155d0*/  LOP3.LUT R2, R247, UR14, R114, 0x96, !PT ;  /* 0x0000000ef7027c12 */ /* 0x000fc6000f8e9672 */
[-C--:B------:R-:W-:Y:S01]  /*155e0*/  FMUL.FTZ R67, R43, R3.reuse ;  /* 0x000000032b437220 */ /* 0x080fe20000410000 */
[----:B------:R-:W-:Y:S01]  /*155f0*/  PRMT R43, R178, 0x5410, R177 ;  /* 0x00005410b22b7816 */ /* 0x000fe200000000b1 */
[----:B------:R-:W-:Y:S01]  /*15600*/  IMAD.MOV.U32 R209, RZ, RZ, R119 ;  /* 0x000000ffffd17224 */ /* 0x000fe200078e0077 */
[----:B------:R-:W-:Y:S01]  /*15610*/  @!P5 PRMT R178, R42, 0x5410, RZ ;  /* 0x000054102ab2d816 */ /* 0x000fe200000000ff */
[----:B------:R-:W-:Y:S01]  /*15620*/  IMAD.MOV.U32 R103, RZ, RZ, R158 ;  /* 0x000000ffff677224 */ /* 0x000fe200078e009e */
[----:B------:R-:W-:Y:S01]  /*15630*/  ISETP.GE.U32.AND P5, PT, R96, R0, PT ;  /* 0x000000006000720c */ /* 0x000fe20003fa6070 */
[----:B------:R-:W-:Y:S01]  /*15640*/  IMAD.MOV.U32 R204, RZ, RZ, R167 ;  /* 0x000000ffffcc7224 */ /* 0x000fe200078e00a7 */
[----:B--2---:R-:W-:Y:S01]  /*15650*/  LOP3.LUT R0, R5, UR13, R94, 0x96, !PT ;  /* 0x0000000d05007c12 */ /* 0x004fe2000f8e965e */
        /* <DEDUP_REMOVED lines=26> */
[----:B------:R-:W-:-:S04]  /*15800*/  IMAD.WIDE.U32 R2, R2, -0x2daee0ad, RZ ;  /* 0xd2511f5302027825 */ /* 0x000fc800078e00ff */
[----:B------:R-:W-:Y:S01]  /*15810*/  FADD.FTZ R16, R7, R50 ;  /* 0x0000003207107221 */ /* 0x000fe20000010000 */
[----:B------:R-:W-:Y:S01]  /*15820*/  LOP3.LUT R3, R3, UR11, R4, 0x96, !PT ;  /* 0x0000000b03037c12 */ /* 0x000fe2000f8e9604 */
[----:B------:R-:W-:-:S04]  /*15830*/  IMAD.WIDE.U32 R6, R0, -0x326172a9, RZ ;  /* 0xcd9e8d5700067825 */ /* 0x000fc800078e00ff */
[----:B------:R-:W-:Y:S01]  /*15840*/  IMAD.WIDE.U32 R4, R3, -0x326172a9, RZ ;  /* 0xcd9e8d5703047825 */ /* 0x000fe200078e00ff */
[----:B------:R-:W-:-:S03]  /*15850*/  LOP3.LUT R0, R7, UR12, R246, 0x96, !PT ;  /* 0x0000000c07007c12 */ /* 0x000fc6000f8e96f6 */
[----:B------:R-:W-:Y:S02]  /*15860*/  IMAD.MOV.U32 R246, RZ, RZ, R8 ;  /* 0x000000fffff67224 */ /* 0x000fe400078e0008 */
[----:B------:R-:W-:Y:S02]  /*15870*/  IMAD.MOV.U32 R247, RZ, RZ, R9 ;  /* 0x000000fffff77224 */ /* 0x000fe400078e0009 */
[----:B------:R-:W-:Y:S01]  /*15880*/  IMAD.WIDE.U32 R8, R0, -0x2daee0ad, RZ ;  /* 0xd2511f5300087825 */ /* 0x000fe200078e00ff */
[----:B------:R-:W-:-:S05]  /*15890*/  LOP3.LUT R0, R5, UR10, R6, 0x96, !PT ;  /* 0x0000000a05007c12 */ /* 0x000fca000f8e9606 */
[----:B------:R-:W-:Y:S01]  /*158a0*/  IMAD.WIDE.U32 R6, R0, -0x2daee0ad, RZ ;  /* 0xd2511f5300067825 */ /* 0x000fe200078e00ff */
[----:B------:R-:W-:-:S04]  /*158b0*/  LOP3.LUT R9, R9, UR9, R2, 0x96, !PT ;  /* 0x0000000909097c12 */ /* 0x000fc8000f8e9602 */
[----:B------:R-:W-:Y:S01]  /*158c0*/  LOP3.LUT R2, R7, UR7, R8, 0x96, !PT ;  /* 0x0000000707027c12 */ /* 0x000fe2000f8e9608 */
[----:B------:R-:W-:-:S04]  /*158d0*/  @!P4 HFMA2.BF16_V2 R41, -RZ.H0_H0, RZ.H0_H0, -R177.H0_H0 ;  /* 0x200000ffff29c231 */ /* 0x000fc800003409b1 */
[----:B------:R-:W-:Y:S01]  /*158e0*/  IMAD.WIDE.U32 R2, R2, -0x326172a9, RZ ;  /* 0xcd9e8d5702027825 */ /* 0x000fe200078e00ff */
[----:B------:R-:W-:Y:S01]  /*158f0*/  @!P2 HFMA2.BF16_V2 R37, -RZ.H0_H0, RZ.H0_H0, -R175.H0_H0 ;  /* 0x200000ffff25a231 */ /* 0x000fe200003409af */
[----:B------:R-:W-:Y:S01]  /*15900*/  @!P4 PRMT R177, R41, 0x5410, RZ ;  /* 0x0000541029b1c816 */ /* 0x000fe200000000ff */
[----:B------:R-:W1:Y:S01]  /*15910*/  MUFU.EX2 R0, R49 ;  /* 0x0000003100007308 */ /* 0x000e620000000800 */
[----:B------:R-:W-:Y:S01]  /*15920*/  IMAD.WIDE.U32 R8, R9, -0x326172a9, RZ ;  /* 0xcd9e8d5709087825 */ /* 0x000fe200078e00ff */
[----:B------:R-:W-:Y:S02]  /*15930*/  LOP3.LUT R5, R2, 0xff, RZ, 0xc0, !PT ;  /* 0x000000ff02057812 */ /* 0x000fe400078ec0ff */
[----:B------:R-:W-:Y:S01]  /*15940*/  PRMT R41, R176, 0x5410, R175 ;  /* 0x00005410b0297816 */ /* 0x000fe200000000af */
[----:B------:R-:W-:Y:S01]  /*15950*/  IMAD.MOV.U32 R85, RZ, RZ, R78 ;  /* 0x000000ffff557224 */ /* 0x000fe200078e004e */
[----:B------:R-:W-:Y:S01]  /*15960*/  @!P2 PRMT R175, R37, 0x5410, RZ ;  /* 0x0000541025afa816 */ /* 0x000fe200000000ff */
[----:B------:R-:W-:Y:S01]  /*15970*/  IMAD.MOV.U32 R78, RZ, RZ, R14 ;  /* 0x000000ffff4e7224 */ /* 0x000fe200078e000e */
[----:B------:R-:W-:-:S02]  /*15980*/  ISETP.GE.U32.AND P2, PT, R96, R5, PT ;  /* 0x000000056000720c */ /* 0x000fc40003f46070 */
[----:B------:R-:W-:Y:S02]  /*15990*/  SHF.R.U32.HI R5, RZ, 0x8, R11 ;  /* 0x00000008ff057819 */ /* 0x000fe4000001160b */
[----:B------:R-:W-:Y:S02]  /*159a0*/  LOP3.LUT R14, R9, UR8, R4, 0x96, !PT ;  /* 0x00000008090e7c12 */ /* 0x000fe4000f8e9604 */
[----:B------:R-:W-:Y:S02]  /*159b0*/  LOP3.LUT R4, R3, UR17, R8, 0x96, !PT ;  /* 0x0000001103047c12 */ /* 0x000fe4000f8e9608 */
[----:B------:R-:W-:Y:S02]  /*159c0*/  LOP3.LUT R7, R2, 0xffff, RZ, 0xc0, !PT ;  /* 0x0000ffff02077812 */ /* 0x000fe400078ec0ff */
[--C-:B------:R-:W-:Y:S02]  /*159d0*/  SHF.R.U32.HI R9, RZ, 0x10, R2.reuse ;  /* 0x00000010ff097819 */ /* 0x100fe40000011602 */
[----:B------:R-:W-:-:S02]  /*159e0*/  SHF.R.U32.HI R3, RZ, 0x18, R2 ;  /* 0x00000018ff037819 */ /* 0x000fc40000011602 */
[----:B------:R-:W-:Y:S01]  /*159f0*/  LOP3.LUT R2, R5, 0xffff, RZ, 0xc0, !PT ;  /* 0x0000ffff05027812 */ /* 0x000fe200078ec0ff */
[----:B------:R-:W-:Y:S01]  /*15a00*/  @!P6 HFMA2.BF16_V2 R40, -RZ.H0_H0, RZ.H0_H0, -R179.H0_H0 ;  /* 0x200000ffff28e231 */ /* 0x000fe200003409b3 */
[----:B------:R-:W-:Y:S01]  /*15a10*/  PRMT R174, R36, 0x7610, R174 ;  /* 0x0000761024ae7816 */ /* 0x000fe200000000ae */
[----:B------:R-:W-:Y:S01]  /*15a20*/  IMAD.MOV.U32 R94, RZ, RZ, R84 ;  /* 0x000000ffff5e7224 */ /* 0x000fe200078e0054 */
[----:B------:R-:W-:Y:S01]  /*15a30*/  ISETP.GE.U32.AND P4, PT, R96, R2, PT ;  /* 0x000000026000720c */ /* 0x000fe20003f86070 */
[----:B------:R-:W-:Y:S01]  /*15a40*/  IMAD.MOV.U32 R95, RZ, RZ, R68 ;  /* 0x000000ffff5f7224 */ /* 0x000fe200078e0044 */
[----:B------:R-:W-:Y:S01]  /*15a50*/  @!P6 PRMT R179, R40, 0x5410, RZ ;  /* 0x0000541028b3e816 */ /* 0x000fe200000000ff */
[----:B------:R-:W-:Y:S01]  /*15a60*/  IMAD.MOV.U32 R84, RZ, RZ, R250 ;  /* 0x000000ffff547224 */ /* 0x000fe200078e00fa */
[----:B------:R-:W-:Y:S01]  /*15a70*/  ISETP.GE.U32.AND P6, PT, R96, R3, PT ;  /* 0x000000036000720c */ /* 0x000fe20003fc6070 */
[----:B------:R-:W-:Y:S01]  /*15a80*/  IMAD.MOV.U32 R68, RZ, RZ, R210 ;  /* 0x000000ffff447224 */ /* 0x000fe200078e00d2 */
[----:B------:R-:W-:Y:S01]  /*15a90*/  @!P5 HFMA2.BF16_V2 R44, -RZ.H0_H0, RZ.H0_H0, -R174.H0_H0 ;  /* 0x200000ffff2cd231 */ /* 0x000fe200003409ae */
[----:B------:R-:W-:Y:S01]  /*15aa0*/  IMAD.MOV.U32 R250, RZ, RZ, R243 ;  /* 0x000000fffffa7224 */ /* 0x000fe200078e00f3 */
[----:B------:R-:W-:Y:S01]  /*15ab0*/  MUFU.EX2 R210, R112 ;  /* 0x0000007000d27308 */ /* 0x000fe20000000800 */
[----:B------:R-:W-:Y:S01]  /*15ac0*/  PRMT R173, R36, 0x7632, R173 ;  /* 0x0000763224ad7816 */ /* 0x000fe200000000ad */
[C---:B-1----:R-:W-:Y:S01]  /*15ad0*/  FADD.FTZ R8, R0.reuse, R35 ;  /* 0x0000002300087221 */ /* 0x042fe20000010000 */
[----:B------:R-:W-:-:S02]  /*15ae0*/  F2FP.BF16.PACK_AB R3, R0, R26 ;  /* 0x0000001a0003723e */ /* 0x000fc400000010ff */
[----:B------:R-:W-:-:S03]  /*15af0*/  LOP3.LUT R0, R15, 0xff, RZ, 0xc0, !PT ;  /* 0x000000ff0f007812 */ /* 0x000fc600078ec0ff */
[----:B------:R-:W1:Y:S01]  /*15b00*/  MUFU.EX2 R243, R113 ;  /* 0x0000007100f37308 */ /* 0x000e620000000800 */
[----:B------:R-:W-:Y:S02]  /*15b10*/  PRMT R37, R174, 0x5410, R173 ;  /* 0x00005410ae257816 */ /* 0x000fe400000000ad */
[----:B------:R-:W-:Y:S02]  /*15b20*/  @!P5 PRMT R174, R44, 0x5410, RZ ;  /* 0x000054102caed816 */ /* 0x000fe400000000ff */
[----:B------:R-:W-:Y:S02]  /*15b30*/  ISETP.GE.U32.AND P5, PT, R96, R0, PT ;  /* 0x000000006000720c */ /* 0x000fe40003fa6070 */
[----:B------:R-:W-:Y:S01]  /*15b40*/  SHF.R.U32.HI R0, RZ, 0x8, R7 ;  /* 0x00000008ff007819 */ /* 0x000fe20000011607 */
[----:B------:R-:W-:-:S03]  /*15b50*/  @!P4 HFMA2.BF16_V2 R45, -RZ.H0_H0, RZ.H0_H0, -R173.H0_H0 ;  /* 0x200000ffff2dc231 */ /* 0x000fc600003409ad */
[----:B------:R-:W-:Y:S02]  /*15b60*/  LOP3.LUT R0, R0, 0xffff, RZ, 0xc0, !PT ;  /* 0x0000ffff00007812 */ /* 0x000fe400078ec0ff */
[----:B------:R-:W-:Y:S02]  /*15b70*/  @!P4 PRMT R173, R45, 0x5410, RZ ;  /* 0x000054102dadc816 */ /* 0x000fe400000000ff */
[----:B------:R-:W-:Y:S02]  /*15b80*/  ISETP.GE.U32.AND P4, PT, R96, R0, PT ;  /* 0x000000006000720c */ /* 0x000fe40003f86070 */
[----:B-1----:R-:W-:-:S04]  /*15b90*/  F2FP.BF16.PACK_AB R0, R243, R210 ;  /* 0x000000d2f300723e */ /* 0x002fc800000010ff */
[C---:B------:R-:W-:Y:S02]  /*15ba0*/  PRMT R172, R0.reuse, 0x7610, R172 ;  /* 0x0000761000ac7816 */ /* 0x040fe400000000ac */
[----:B------:R-:W-:Y:S01]  /*15bb0*/  PRMT R139, R0, 0x7632, R139 ;  /* 0x00007632008b7816 */ /* 0x000fe2000000008b */
[----:B------:R-:W-:Y:S02]  /*15bc0*/  @!P3 HFMA2.BF16_V2 R39, -RZ.H0_H0, RZ.H0_H0, -R176.H0_H0 ;  /* 0x200000ffff27b231 */ /* 0x000fe400003409b0 */
[----:B------:R-:W-:Y:S01]  /*15bd0*/  @!P5 HFMA2.BF16_V2 R47, -RZ.H0_H0, RZ.H0_H0, -R172.H0_H0 ;  /* 0x200000ffff2fd231 */ /* 0x000fe200003409ac */
[----:B------:R-:W-:Y:S02]  /*15be0*/  LOP3.LUT R0, R4, 0xff, RZ, 0xc0, !PT ;  /* 0x000000ff04007812 */ /* 0x000fe400078ec0ff */
[----:B------:R-:W-:Y:S02]  /*15bf0*/  PRMT R38, R172, 0x5410, R139 ;  /* 0x00005410ac267816 */ /* 0x000fe4000000008b */
[----:B------:R-:W-:-:S02]  /*15c00*/  @!P5 PRMT R172, R47, 0x5410, RZ ;  /* 0x000054102facd816 */ /* 0x000fc400000000ff */
[----:B------:R-:W-:Y:S02]  /*15c10*/  ISETP.GE.U32.AND P5, PT, R96, R0, PT ;  /* 0x000000006000720c */ /* 0x000fe40003fa6070 */
[----:B------:R-:W-:Y:S02]  /*15c20*/  @!P3 PRMT R176, R39, 0x5410, RZ ;  /* 0x0000541027b0b816 */ /* 0x000fe400000000ff */
[----:B------:R-:W-:Y:S02]  /*15c30*/  LOP3.LUT R0, R4, 0xffff, RZ, 0xc0, !PT ;  /* 0x0000ffff04007812 */ /* 0x000fe400078ec0ff */
[----:B------:R-:W-:Y:S01]  /*15c40*/  ISETP.GE.U32.AND P3, PT, R96, R10, PT ;  /* 0x0000000a6000720c */ /* 0x000fe20003f66070 */
[----:B------:R-:W-:Y:S01]  /*15c50*/  MUFU.EX2 R5, R70 ;  /* 0x0000004600057308 */ /* 0x000fe20000000800 */
[----:B------:R-:W-:-:S07]  /*15c60*/  SHF.R.U32.HI R2, RZ, 0x8, R0 ;  /* 0x00000008ff027819 */ /* 0x000fce0000011600 */
[----:B------:R-:W1:Y:S01]  /*15c70*/  MUFU.EX2 R0, R69 ;  /* 0x0000004500007308 */ /* 0x000e620000000800 */
[--C-:B------:R-:W-:Y:S01]  /*15c80*/  FADD.FTZ R10, R27, R16.reuse ;  /* 0x000000101b0a7221 */ /* 0x100fe20000010000 */
[C---:B------:R-:W-:Y:S02]  /*15c90*/  PRMT R16, R3.reuse, 0x7610, R16 ;  /* 0x0000761003107816 */ /* 0x040fe40000000010 */
[----:B------:R-:W-:Y:S01]  /*15ca0*/  @!P3 HFMA2.BF16_V2 R48, -RZ.H0_H0, RZ.H0_H0, -R139.H0_H0 ;  /* 0x200000ffff30b231 */ /* 0x000fe2000034098b */
[----:B------:R-:W-:Y:S02]  /*15cb0*/  LOP3.LUT R2, R2, 0xffff, RZ, 0xc0, !PT ;  /* 0x0000ffff02027812 */ /* 0x000fe400078ec0ff */
[----:B------:R-:W-:Y:S01]  /*15cc0*/  @!P5 HFMA2.BF16_V2 R51, -RZ.H0_H0, RZ.H0_H0, -R16.H0_H0 ;  /* 0x200000ffff33d231 */ /* 0x000fe20000340910 */
[----:B------:R-:W-:Y:S02]  /*15cd0*/  PRMT R15, R3, 0x7632, R15 ;  /* 0x00007632030f7816 */ /* 0x000fe4000000000f */
[----:B------:R-:W-:-:S02]  /*15ce0*/  @!P3 PRMT R139, R48, 0x5410, RZ ;  /* 0x00005410308bb816 */ /* 0x000fc400000000ff */
[----:B------:R-:W-:Y:S02]  /*15cf0*/  ISETP.GE.U32.AND P3, PT, R96, R2, PT ;  /* 0x000000026000720c */ /* 0x000fe40003f66070 */
[----:B------:R-:W-:Y:S02]  /*15d00*/  LOP3.LUT R2, R9, 0xff, RZ, 0xc0, !PT ;  /* 0x000000ff09027812 */ /* 0x000fe400078ec0ff */
[----:B-1----:R-:W-:Y:S02]  /*15d10*/  F2FP.BF16.PACK_AB R7, R5, R0 ;  /* 0x000000000507723e */ /* 0x002fe400000010ff */
        /* <DEDUP_REMOVED lines=16> */
[C---:B------:R-:W-:Y:S01]  /*15e20*/  PRMT R136, R71.reuse, 0x7610, R136 ;  /* 0x0000761047887816 */ /* 0x040fe20000000088 */
[----:B------:R-:W-:Y:S01]  /*15e30*/  @!P4 HFMA2.BF16_V2 R55, -RZ.H0_H0, RZ.H0_H0, -R137.H0_H0 ;  /* 0x200000ffff37c231 */ /* 0x000fe20000340989 */
[----:B------:R-:W-:Y:S02]  /*15e40*/  SHF.R.U32.HI R2, RZ, 0x8, R3 ;  /* 0x00000008ff027819 */ /* 0x000fe40000011603 */
[----:B------:R-:W-:Y:S01]  /*15e50*/  PRMT R135, R71, 0x7632, R135 ;  /* 0x0000763247877816 */ /* 0x000fe20000000087 */
[----:B------:R-:W-:Y:S01]  /*15e60*/  MUFU.EX2 R14, R83 ;  /* 0x00000053000e7308 */ /* 0x000fe20000000800 */
[----:B------:R-:W-:Y:S01]  /*15e70*/  LOP3.LUT R2, R2, 0xffff, RZ, 0xc0, !PT ;  /* 0x0000ffff02027812 */ /* 0x000fe200078ec0ff */
[----:B------:R-:W-:Y:S01]  /*15e80*/  @!P5 HFMA2.BF16_V2 R57, -RZ.H0_H0, RZ.H0_H0, -R136.H0_H0 ;  /* 0x200000ffff39d231 */ /* 0x000fe20000340988 */
[----:B------:R-:W-:Y:S01]  /*15e90*/  @!P4 PRMT R137, R55, 0x5410, RZ ;  /* 0x000054103789c816 */ /* 0x000fe200000000ff */
[----:B------:R-:W-:Y:S01]  /*15ea0*/  IMAD.MOV.U32 R44, RZ, RZ, R130 ;  /* 0x000000ffff2c7224 */ /* 0x000fe200078e0082 */
[----:B------:R-:W-:Y:S01]  /*15eb0*/  LOP3.LUT R3, R0, 0xff, RZ, 0xc0, !PT ;  /* 0x000000ff00037812 */ /* 0x000fe200078ec0ff */
[----:B------:R-:W-:Y:S01]  /*15ec0*/  @!P3 HFMA2.BF16_V2 R53, -RZ.H0_H0, RZ.H0_H0, -R15.H0_H0 ;  /* 0x200000ffff35b231 */ /* 0x000fe2000034090f */
[----:B------:R-:W-:Y:S01]  /*15ed0*/  ISETP.GE.U32.AND P4, PT, R96, R2, PT ;  /* 0x000000026000720c */ /* 0x000fe20003f86070 */
[----:B------:R-:W-:Y:S01]  /*15ee0*/  IMAD.MOV.U32 R11, RZ, RZ, R209 ;  /* 0x000000ffff0b7224 */ /* 0x000fe200078e00d1 */
[----:B------:R-:W1:Y:S01]  /*15ef0*/  MUFU.EX2 R2, R82 ;  /* 0x0000005200027308 */ /* 0x000e620000000800 */
[----:B------:R-:W-:Y:S01]  /*15f00*/  PRMT R39, R136, 0x5410, R135 ;  /* 0x0000541088277816 */ /* 0x000fe20000000087 */
[----:B------:R-:W-:Y:S01]  /*15f10*/  IMAD.MOV.U32 R70, RZ, RZ, R240 ;  /* 0x000000ffff467224 */ /* 0x000fe200078e00f0 */
[----:B------:R-:W-:Y:S01]  /*15f20*/  @!P5 PRMT R136, R57, 0x5410, RZ ;  /* 0x000054103988d816 */ /* 0x000fe200000000ff */
[----:B------:R-:W-:Y:S01]  /*15f30*/  FADD.FTZ R5, R5, R8 ;  /* 0x0000000805057221 */ /* 0x000fe20000010000 */
[----:B------:R-:W-:Y:S01]  /*15f40*/  ISETP.GE.U32.AND P5, PT, R96, R3, PT ;  /* 0x000000036000720c */ /* 0x000fe20003fa6070 */
[----:B------:R-:W2:Y:S01]  /*15f50*/  LDL R56, [R1+0x64] ;  /* 0x0000640001387983 */ /* 0x000ea20000100800 */
        /* <DEDUP_REMOVED lines=13> */
[----:B------:R-:W-:Y:S02]  /*16030*/  SHF.R.U32.HI R3, RZ, 0x18, R4 ;  /* 0x00000018ff037819 */ /* 0x000fe40000011604 */
[----:B------:R-:W-:-:S04]  /*16040*/  PRMT R51, R134, 0x5410, R133 ;  /* 0x0000541086337816 */ /* 0x000fc80000000085 */
[----:B------:R-:W1:Y:S01]  /*16050*/  MUFU.EX2 R241, R87 ;  /* 0x0000005700f17308 */ /* 0x000e620000000800 */
[----:B------:R-:W-:Y:S02]  /*16060*/  @!P5 PRMT R134, R59, 0x5410, RZ ;  /* 0x000054103b86d816 */ /* 0x000fe400000000ff */
[C---:B------:R-:W-:Y:S02]  /*16070*/  ISETP.GE.U32.AND P5, PT, R96.reuse, R3, PT ;  /* 0x000000036000720c */ /* 0x040fe40003fa6070 */
        /* <DEDUP_REMOVED lines=8> */
[----:B------:R-:W-:Y:S01]  /*16100*/  MUFU.EX2 R240, R97 ;  /* 0x0000006100f07308 */ /* 0x000fe20000000800 */
[----:B------:R-:W-:Y:S02]  /*16110*/  FADD.FTZ R6, R25, R10 ;  /* 0x0000000a19067221 */ /* 0x000fe40000010000 */
[C---:B------:R-:W-:Y:S02]  /*16120*/  PRMT R132, R3.reuse, 0x7610, R132 ;  /* 0x0000761003847816 */ /* 0x040fe40000000084 */
[----:B------:R-:W-:-:S03]  /*16130*/  PRMT R35, R3, 0x7632, R35 ;  /* 0x0000763203237816 */ /* 0x000fc60000000023 */
[----:B------:R-:W1:Y:S01]  /*16140*/  MUFU.EX2 R209, R98 ;  /* 0x0000006200d17308 */ /* 0x000e620000000800 */
[----:B------:R-:W-:Y:S01]  /*16150*/  FADD.FTZ R4, R17, R6 ;  /* 0x0000000611047221 */ /* 0x000fe20000010000 */
[----:B------:R-:W-:Y:S01]  /*16160*/  @!P3 HFMA2.BF16_V2 R62, -RZ.H0_H0, RZ.H0_H0, -R132.H0_H0 ;  /* 0x200000ffff3eb231 */ /* 0x000fe20000340984 */
[----:B------:R-:W-:Y:S01]  /*16170*/  FADD.FTZ R17, R2, R5 ;  /* 0x0000000502117221 */ /* 0x000fe20000010000 */
[----:B------:R-:W-:Y:S01]  /*16180*/  LOP3.LUT R2, R9, 0xff, RZ, 0xc0, !PT ;  /* 0x000000ff09027812 */ /* 0x000fe200078ec0ff */
[----:B------:R-:W-:Y:S01]  /*16190*/  @!P4 HFMA2.BF16_V2 R61, -RZ.H0_H0, RZ.H0_H0, -R35.H0_H0 ;  /* 0x200000ffff3dc231 */ /* 0x000fe20000340923 */
[----:B------:R-:W-:Y:S02]  /*161a0*/  PRMT R50, R132, 0x5410, R35 ;  /* 0x0000541084327816 */ /* 0x000fe40000000023 */
[----:B------:R-:W-:Y:S02]  /*161b0*/  @!P3 PRMT R132, R62, 0x5410, RZ ;  /* 0x000054103e84b816 */ /* 0x000fe400000000ff */
[----:B------:R-:W-:-:S02]  /*161c0*/  SHF.R.U32.HI R3, RZ, 0x18, R0 ;  /* 0x00000018ff037819 */ /* 0x000fc40000011600 */
[C---:B------:R-:W-:Y:S02]  /*161d0*/  ISETP.GE.U32.AND P3, PT, R96.reuse, R2, PT ;  /* 0x000000026000720c */ /* 0x040fe40003f66070 */
[----:B------:R-:W-:Y:S02]  /*161e0*/  @!P4 PRMT R35, R61, 0x5410, RZ ;  /* 0x000054103d23c816 */ /* 0x000fe400000000ff */
[----:B------:R-:W-:Y:S02]  /*161f0*/  ISETP.GE.U32.AND P4, PT, R96, R3, PT ;  /* 0x000000036000720c */ /* 0x000fe40003f86070 */
[----:B------:R-:W-:Y:S02]  /*16200*/  SHF.R.U32.HI R3, RZ, 0x10, R0 ;  /* 0x00000010ff037819 */ /* 0x000fe40000011600 */
[----:B-1----:R-:W-:Y:S01]  /*16210*/  F2FP.BF16.PACK_AB R0, R209, R240 ;  /* 0x000000f0d100723e */ /* 0x002fe200000010ff */
[----:B------:R-:W-:Y:S01]  /*16220*/  UIADD3 UR4, UR31, -0x4498517b, URZ ;  /* 0xbb67ae851f047890 */ /* 0x000fe2000fffe03f */
[----:B------:R-:W-:-:S02]  /*16230*/  IMAD.MOV.U32 R82, RZ, RZ, R246 ;  /* 0x000000ffff527224 */ /* 0x000fc400078e00f6 */
[C---:B------:R-:W-:Y:S01]  /*16240*/  PRMT R34, R0.reuse, 0x7632, R34 ;  /* 0x0000763200227816 */ /* 0x040fe20000000022 */
[----:B------:R-:W-:Y:S01]  /*16250*/  @!P3 HFMA2.BF16_V2 R63, -RZ.H0_H0, RZ.H0_H0, -R0.H0_H0 ;  /* 0x200000ffff3fb231 */ /* 0x000fe20000340900 */
[C---:B------:R-:W-:Y:S02]  /*16260*/  @P3 PRMT R183, R0.reuse, 0x7610, R183 ;  /* 0x0000761000b73816 */ /* 0x040fe400000000b7 */
[----:B------:R-:W-:Y:S02]  /*16270*/  PRMT R49, R0, 0x5410, R34 ;  /* 0x0000541000317816 */ /* 0x000fe40000000022 */
[----:B------:R-:W-:Y:S02]  /*16280*/  LOP3.LUT R0, R71, UR4, R82, 0x96, !PT ;  /* 0x0000000447007c12 */ /* 0x000fe4000f8e9652 */
[----:B------:R-:W3:Y:S01]  /*16290*/  LDL R71, [R1+0xa8] ;  /* 0x0000a80001477983 */ /* 0x000ee20000100800 */
[----:B------:R-:W-:Y:S01]  /*162a0*/  IMAD.MOV.U32 R83, RZ, RZ, R247 ;  /* 0x000000ffff537224 */ /* 0x000fe200078e00f7 */
[----:B------:R-:W1:Y:S01]  /*162b0*/  MUFU.EX2 R2, R100 ;  /* 0x0000006400027308 */ /* 0x000e620000000800 */
[----:B------:R-:W-:-:S02]  /*162c0*/  IMAD.MOV.U32 R247, RZ, RZ, R85 ;  /* 0x000000fffff77224 */ /* 0x000fc400078e0055 */
[----:B------:R-:W-:-:S05]  /*162d0*/  IMAD.MOV.U32 R85, RZ, RZ, R208 ;  /* 0x000000ffff557224 */ /* 0x000fca00078e00d0 */
[----:B------:R-:W4:Y:S01]  /*162e0*/  MUFU.EX2 R208, R101 ;  /* 0x0000006500d07308 */ /* 0x000f220000000800 */
[----:B------:R-:W-:Y:S02]  /*162f0*/  IMAD.MOV.U32 R246, RZ, RZ, R79 ;  /* 0x000000fffff67224 */ /* 0x000fe400078e004f */
[----:B------:R-:W-:Y:S02]  /*16300*/  IMAD.MOV.U32 R79, RZ, RZ, R251 ;  /* 0x000000ffff4f7224 */ /* 0x000fe400078e00fb */
[----:B------:R-:W-:Y:S02]  /*16310*/  IMAD.MOV.U32 R113, RZ, RZ, R244 ;  /* 0x000000ffff717224 */ /* 0x000fe400078e00f4 */
[----:B------:R-:W-:Y:S02]  /*16320*/  IMAD.MOV.U32 R112, RZ, RZ, R245 ;  /* 0x000000ffff707224 */ /* 0x000fe400078e00f5 */
[----:B-1----:R-:W-:Y:S02]  /*16330*/  FADD.FTZ R251, R2, R99 ;  /* 0x0000006302fb7221 */ /* 0x002fe40000010000 */
[----:B------:R-:W-:Y:S01]  /*16340*/  IMAD.WIDE.U32 R244, R0, -0x326172a9, RZ ;  /* 0xcd9e8d5700f47825 */ /* 0x000fe200078e00ff */
[----:B------:R-:W-:-:S02]  /*16350*/  LOP3.LUT R0, R23, UR13, R70, 0x96, !PT ;  /* 0x0000000d17007c12 */ /* 0x000fc4000f8e9646 */
[----:B----4-:R-:W-:-:S03]  /*16360*/  F2FP.BF16.PACK_AB R2, R208, R2 ;  /* 0x00000002d002723e */ /* 0x010fc600000010ff */
[----:B------:R-:W-:Y:S01]  /*16370*/  IMAD.WIDE.U32 R6, R0, -0x326172a9, RZ ;  /* 0xcd9e8d5700067825 */ /* 0x000fe200078e00ff */
[C---:B------:R-:W-:Y:S02]  /*16380*/  PRMT R27, R2.reuse, 0x7610, R27 ;  /* 0x00007610021b7816 */ /* 0x040fe4000000001b */
[----:B------:R-:W-:Y:S02]  /*16390*/  PRMT R26, R2, 0x7632, R26 ;  /* 0x00007632021a7816 */ /* 0x000fe4000000001a */
[----:B------:R-:W-:Y:S02]  /*163a0*/  LOP3.LUT R2, R245, UR14, R114, 0x96, !PT ;  /* 0x0000000ef5027c12 */ /* 0x000fe4000f8e9672 */
[----:B------:R-:W-:-:S03]  /*163b0*/  LOP3.LUT R3, R3, 0xff, RZ, 0xc0, !PT ;  /* 0x000000ff03037812 */ /* 0x000fc600078ec0ff */
        /* <DEDUP_REMOVED lines=9> */
[----:B------:R-:W-:Y:S02]  /*16450*/  IMAD.MOV.U32 R47, RZ, RZ, R113 ;  /* 0x000000ffff2f7224 */ /* 0x000fe400078e0071 */
[----:B------:R-:W-:Y:S02]  /*16460*/  IMAD.MOV.U32 R113, RZ, RZ, R11 ;  /* 0x000000ffff717224 */ /* 0x000fe400078e000b */
[----:B------:R-:W-:-:S05]  /*16470*/  IMAD.WIDE.U32 R10, R0, -0x2daee0ad, RZ ;  /* 0xd2511f53000a7825 */ /* 0x000fca00078e00ff */
[----:B------:R-:W-:Y:S01]  /*16480*/  LOP3.LUT R2, R11, UR7, R2, 0x96, !PT ;  /* 0x000000070b027c12 */ /* 0x000fe2000f8e9602 */
[----:B------:R-:W-:-:S04]  /*16490*/  IMAD.WIDE.U32 R6, R3, -0x326172a9, RZ ;  /* 0xcd9e8d5703067825 */ /* 0x000fc800078e00ff */
[----:B------:R-:W-:Y:S01]  /*164a0*/  IMAD.WIDE.U32 R2, R2, -0x326172a9, RZ ;  /* 0xcd9e8d5702027825 */ /* 0x000fe200078e00ff */
[----:B------:R-:W-:-:S04]  /*164b0*/  LOP3.LUT R9, R7, UR8, R8, 0x96, !PT ;  /* 0x0000000807097c12 */ /* 0x000fc8000f8e9608 */
[----:B------:R-:W-:Y:S01]  /*164c0*/  SHF.R.U32.HI R7, RZ, 0x10, R2 ;  /* 0x00000010ff077819 */ /* 0x000fe20000011602 */
[----:B------:R-:W-:Y:S01]  /*164d0*/  IMAD.MOV.U32 R69, RZ, RZ, R44 ;  /* 0x000000ffff457224 */ /* 0x000fe200078e002c */
[----:B------:R-:W-:Y:S01]  /*164e0*/  LOP3.LUT R0, R3, UR17, R6, 0x96, !PT ;  /* 0x0000001103007c12 */ /* 0x000fe2000f8e9606 */
[----:B------:R-:W-:Y:S01]  /*164f0*/  IMAD.MOV.U32 R44, RZ, RZ, R246 ;  /* 0x000000ffff2c7224 */ /* 0x000fe200078e00f6 */
[C---:B------:R-:W-:Y:S01]  /*16500*/  LOP3.LUT R3, R2.reuse, 0xffff, RZ, 0xc0, !PT ;  /* 0x0000ffff02037812 */ /* 0x040fe200078ec0ff */
[----:B------:R-:W-:Y:S01]  /*16510*/  IMAD.MOV.U32 R246, RZ, RZ, R85 ;  /* 0x000000fffff67224 */ /* 0x000fe200078e0055 */
[----:B------:R-:W-:Y:S02]  /*16520*/  LOP3.LUT R8, R2, 0xff, RZ, 0xc0, !PT ;  /* 0x000000ff02087812 */ /* 0x000fe400078ec0ff */
[----:B------:R-:W-:Y:S01]  /*16530*/  SHF.R.U32.HI R6, RZ, 0x18, R2 ;  /* 0x00000018ff067819 */ /* 0x000fe20000011602 */
[----:B------:R-:W-:Y:S01]  /*16540*/  IMAD.MOV.U32 R85, RZ, RZ, R68 ;  /* 0x000000ffff557224 */ /* 0x000fe200078e0044 */
[----:B------:R-:W-:Y:S01]  /*16550*/  LOP3.LUT R2, R7, 0xff, RZ, 0xc0, !PT ;  /* 0x000000ff07027812 */ /* 0x000fe200078ec0ff */
[----:B------:R-:W-:Y:S01]  /*16560*/  IMAD.MOV.U32 R68, RZ, RZ, R250 ;  /* 0x000000ffff447224 */ /* 0x000fe200078e00fa */
[----:B------:R-:W-:Y:S01]  /*16570*/  SHF.R.U32.HI R3, RZ, 0x8, R3 ;  /* 0x00000008ff037819 */ /* 0x000fe20000011603 */
[----:B------:R-:W-:Y:S01]  /*16580*/  FADD.FTZ R250, R14, R17 ;  /* 0x000000110efa7221 */ /* 0x000fe20000010000 */
[----:B------:R-:W-:Y:S01]  /*16590*/  PRMT R17, R2, 0x5410, R6 ;  /* 0x0000541002117816 */ /* 0x000fe20000000006 */
[----:B------:R-:W-:Y:S01]  /*165a0*/  STG.E.U16 [R12.64+-0xc0], R21 ;  /* 0xffff40150c007986 */ /* 0x000fe2000c10151c */
[----:B------:R-:W-:-:S03]  /*165b0*/  LOP3.LUT R2, R0, 0xffff, RZ, 0xc0, !PT ;  /* 0x0000ffff00027812 */ /* 0x000fc600078ec0ff */
[----:B------:R-:W-:Y:S04]  /*165c0*/  STG.E.U16 [R12.64+-0xbe], R20 ;  /* 0xffff42140c007986 */ /* 0x000fe8000c10151c */
[----:B------:R1:W-:Y:S01]  /*165d0*/  STG.E.U16 [R32.64+-0xbe], R18 ;  /* 0xffff421220007986 */ /* 0x0003e2000c10151c */
[--C-:B------:R-:W-:Y:S02]  /*165e0*/  SHF.R.U32.HI R6, RZ, 0x10, R0.reuse ;  /* 0x00000010ff067819 */ /* 0x100fe40000011600 */
[----:B------:R-:W-:Y:S02]  /*165f0*/  SHF.R.U32.HI R7, RZ, 0x18, R0 ;  /* 0x00000018ff077819 */ /* 0x000fe40000011600 */
[----:B------:R-:W-:Y:S02]  /*16600*/  LOP3.LUT R6, R6, 0xff, RZ, 0xc0, !PT ;  /* 0x000000ff06067812 */ /* 0x000fe400078ec0ff */
[----:B-1----:R-:W-:-:S02]  /*16610*/  PRMT R18, R8, 0x5410, R3 ;  /* 0x0000541008127816 */ /* 0x002fc40000000003 */
[----:B------:R-:W-:Y:S02]  /*16620*/  SHF.R.U32.HI R3, RZ, 0x8, R2 ;  /* 0x00000008ff037819 */ /* 0x000fe40000011602 */
[----:B------:R-:W-:-:S04]  /*16630*/  LOP3.LUT R2, R0, 0xff, RZ, 0xc0, !PT ;  /* 0x000000ff00027812 */ /* 0x000fc800078ec0ff */
[----:B------:R-:W-:Y:S01]  /*16640*/  PRMT R11, R2, 0x5410, R3 ;  /* 0x00005410020b7816 */ /* 0x000fe20000000003 */
[----:B------:R-:W-:Y:S01]  /*16650*/  IMAD.WIDE.U32 R2, R9, -0x2daee0ad, RZ ;  /* 0xd2511f5309027825 */ /* 0x000fe200078e00ff */
[----:B------:R-:W-:-:S04]  /*16660*/  PRMT R8, R6, 0x5410, R7 ;  /* 0x0000541006087816 */ /* 0x000fc80000000007 */
[----:B------:R-:W-:-:S04]  /*16670*/  LOP3.LUT R0, R3, UR16, R10, 0x96, !PT ;  /* 0x0000001003007c12 */ /* 0x000fc8000f8e960a */
        /* <DEDUP_REMOVED lines=16> */
[----:B------:R1:W-:Y:S01]  /*16780*/  STG.E.U16 [R32.64+-0xc0], R19 ;  /* 0xffff401320007986 */ /* 0x0003e2000c10151c */
[----:B------:R-:W-:-:S02]  /*16790*/  IMAD.MOV.U32 R45, RZ, RZ, R252 ;  /* 0x000000ffff2d7224 */ /* 0x000fc400078e00fc */
[----:B------:R-:W-:Y:S02]  /*167a0*/  IMAD.MOV.U32 R25, RZ, RZ, R69 ;  /* 0x000000ffff197224 */ /* 0x000fe400078e0045 */
[----:B------:R-:W-:Y:S02]  /*167b0*/  IMAD.MOV.U32 R53, RZ, RZ, R47 ;  /* 0x000000ffff357224 */ /* 0x000fe400078e002f */
[----:B------:R-:W-:Y:S02]  /*167c0*/  IMAD.MOV.U32 R70, RZ, RZ, R45 ;  /* 0x000000ffff467224 */ /* 0x000fe400078e002d */
[----:B------:R-:W-:Y:S01]  /*167d0*/  IMAD.MOV.U32 R69, RZ, RZ, R130 ;  /* 0x000000ffff457224 */ /* 0x000fe200078e0082 */
[----:B-1----:R-:W-:Y:S01]  /*167e0*/  PRMT R19, R0, 0x5410, R2 ;  /* 0x0000541000137816 */ /* 0x002fe20000000002 */
[----:B------:R-:W-:-:S05]  /*167f0*/  HSET2.LE.AND R0, R18, R96, PT ;  /* 0x0000006012007233 */ /* 0x000fca0003803000 */
[----:B------:R-:W-:Y:S01]  /*16800*/  LOP3.LUT R10, R0, R52, RZ, 0xc0, !PT ;  /* 0x00000034000a7212 */ /* 0x000fe200078ec0ff */
[--C-:B------:R-:W-:Y:S02]  /*16810*/  HSET2.LE.AND R0, R17, R96.reuse, PT ;  /* 0x0000006011007233 */ /* 0x100fe40003803000 */
[----:B------:R-:W-:-:S03]  /*16820*/  HSET2.LE.AND R2, R11, R96, PT ;  /* 0x000000600b027233 */ /* 0x000fc60003803000 */
[----:B------:R-:W-:Y:S01]  /*16830*/  LOP3.LUT R11, R0, R46, RZ, 0xc0, !PT ;  /* 0x0000002e000b7212 */ /* 0x000fe200078ec0ff */
[----:B------:R-:W-:Y:S01]  /*16840*/  HSET2.LE.AND R0, R14, R96, PT ;  /* 0x000000600e007233 */ /* 0x000fe20003803000 */
[----:B------:R-:W-:Y:S02]  /*16850*/  IMAD.MOV.U32 R47, RZ, RZ, R129 ;  /* 0x000000ffff2f7224 */ /* 0x000fe400078e0081 */
[----:B------:R-:W-:Y:S02]  /*16860*/  IMAD.MOV.U32 R45, RZ, RZ, R128 ;  /* 0x000000ffff2d7224 */ /* 0x000fe400078e0080 */
[----:B------:R-:W-:Y:S01]  /*16870*/  LOP3.LUT R128, R0, R43, RZ, 0xc0, !PT ;  /* 0x0000002b00807212 */ /* 0x000fe200078ec0ff */
[----:B------:R-:W-:Y:S01]  /*16880*/  IMAD.MOV.U32 R55, RZ, RZ, R25 ;  /* 0x000000ffff377224 */ /* 0x000fe200078e0019 */
[----:B--2---:R-:W-:Y:S01]  /*16890*/  IADD3 R0, R56, 0x4, RZ ;  /* 0x0000000438007810 */ /* 0x004fe20007ffe0ff */
        /* <DEDUP_REMOVED lines=12> */
[----:B------:R-:W-:Y:S01]  /*16960*/  IMAD.WIDE.U32 R248, R0, -0x326172a9, RZ ;  /* 0xcd9e8d5700f87825 */ /* 0x000fe200078e00ff */
[--C-:B------:R-:W-:Y:S01]  /*16970*/  HSET2.LE.AND R3, R8, R96.reuse, PT ;  /* 0x0000006008037233 */ /* 0x100fe20003803000 */
[----:B------:R-:W-:Y:S01]  /*16980*/  LOP3.LUT R8, R2, R80, RZ, 0xc0, !PT ;  /* 0x0000005002087212 */ /* 0x000fe200078ec0ff */
[----:B------:R-:W-:-:S03]  /*16990*/  HSET2.LE.AND R2, R7, R96, PT ;  /* 0x0000006007027233 */ /* 0x000fc60003803000 */
[----:B------:R-:W-:Y:S01]  /*169a0*/  LOP3.LUT R9, R3, R54, RZ, 0xc0, !PT ;  /* 0x0000003603097212 */ /* 0x000fe200078ec0ff */
[----:B------:R-:W-:Y:S01]  /*169b0*/  HSET2.LE.AND R3, R6, R96, PT ;  /* 0x0000006006037233 */ /* 0x000fe20003803000 */
[----:B------:R-:W-:Y:S02]  /*169c0*/  IMAD.MOV.U32 R62, RZ, RZ, R217 ;  /* 0x000000ffff3e7224 */ /* 0x000fe400078e00d9 */
[----:B------:R-:W-:Y:S01]  /*169d0*/  IMAD.MOV.U32 R63, RZ, RZ, R221 ;  /* 0x000000ffff3f7224 */ /* 0x000fe200078e00dd */
[----:B---3--:R-:W-:Y:S01]  /*169e0*/  LOP3.LUT R0, R249, R71, RZ, 0x3c, !PT ;  /* 0x00000047f9007212 */ /* 0x008fe200078e3cff */
[----:B------:R-:W-:Y:S02]  /*169f0*/  IMAD.MOV.U32 R71, RZ, RZ, R56 ;  /* 0x000000ffff477224 */ /* 0x000fe400078e0038 */
[----:B------:R-:W-:Y:S02]  /*16a00*/  IMAD.MOV.U32 R56, RZ, RZ, R25 ;  /* 0x000000ffff387224 */ /* 0x000fe400078e0019 */
[----:B------:R-:W-:-:S04]  /*16a10*/  IMAD.WIDE.U32 R6, R0, -0x2daee0ad, RZ ;  /* 0xd2511f5300067825 */ /* 0x000fc800078e00ff */
[----:B------:R-:W-:Y:S01]  /*16a20*/  IMAD.MOV.U32 R21, RZ, RZ, R56 ;  /* 0x000000ffff157224 */ /* 0x000fe200078e0038 */
[----:B------:R-:W-:Y:S01]  /*16a30*/  STL.64 [R1], R6 ;  /* 0x0000000601007387 */ /* 0x000fe20000100a00 */
[----:B------:R-:W-:-:S03]  /*16a40*/  IMAD.MOV.U32 R56, RZ, RZ, R189 ;  /* 0x000000ffff387224 */ /* 0x000fc600078e00bd */
[----:B------:R1:W5:Y:S04]  /*16a50*/  LDL.LU R217, [R1+0x10c] ;  /* 0x00010c0001d97983 */ /* 0x0003680000300800 */
[----:B------:R1:W5:Y:S04]  /*16a60*/  LDL.LU R221, [R1+0x108] ;  /* 0x0001080001dd7983 */ /* 0x0003680000300800 */
[----:B------:R-:W2:Y:S01]  /*16a70*/  LDL.LU R189, [R1+0x104] ;  /* 0x0001040001bd7983 */ /* 0x000ea20000300800 */
[----:B------:R-:W-:Y:S02]  /*16a80*/  LOP3.LUT R129, R2, R41, RZ, 0xc0, !PT ;  /* 0x0000002902817212 */ /* 0x000fe400078ec0ff */
[----:B------:R-:W-:Y:S01]  /*16a90*/  LOP3.LUT R2, R115, UR15, R248, 0x96, !PT ;  /* 0x0000000f73027c12 */ /* 0x000fe2000f8e96f8 */
[----:B------:R-:W-:-:S02]  /*16aa0*/  IMAD.MOV.U32 R115, RZ, RZ, R71 ;  /* 0x000000ffff737224 */ /* 0x000fc400078e0047 */
[----:B------:R-:W-:Y:S02]  /*16ab0*/  IMAD.MOV.U32 R71, RZ, RZ, R85 ;  /* 0x000000ffff477224 */ /* 0x000fe400078e0055 */
[----:B------:R-:W-:Y:S02]  /*16ac0*/  IMAD.MOV.U32 R85, RZ, RZ, R191 ;  /* 0x000000ffff557224 */ /* 0x000fe400078e00bf */
[----:B------:R-:W3:Y:S01]  /*16ad0*/  LDL.LU R191, [R1+0x100] ;  /* 0x0001000001bf7983 */ /* 0x000ee20000300800 */
[----:B------:R-:W-:Y:S02]  /*16ae0*/  IMAD.MOV.U32 R60, RZ, RZ, R79 ;  /* 0x000000ffff3c7224 */ /* 0x000fe400078e004f */
[----:B------:R-:W-:Y:S02]  /*16af0*/  IMAD.MOV.U32 R79, RZ, RZ, R194 ;  /* 0x000000ffff4f7224 */ /* 0x000fe400078e00c2 */
[----:B------:R-:W4:Y:S01]  /*16b00*/  LDL.LU R194, [R1+0xfc] ;  /* 0x0000fc0001c27983 */ /* 0x000f220000300800 */
[----:B------:R-:W-:Y:S01]  /*16b10*/  LOP3.LUT R0, R7, UR4, R82, 0x96, !PT ;  /* 0x0000000407007c12 */ /* 0x000fe2000f8e9652 */
        /* <DEDUP_REMOVED lines=9> */
[----:B------:R-:W-:-:S05]  /*16bb0*/  IMAD.WIDE.U32 R246, R0, -0x326172a9, RZ ;  /* 0xcd9e8d5700f67825 */ /* 0x000fca00078e00ff */
[----:B------:R-:W-:Y:S01]  /*16bc0*/  LOP3.LUT R0, R247, UR14, R114, 0x96, !PT ;  /* 0x0000000ef7007c12 */ /* 0x000fe2000f8e9672 */
[----:B------:R-:W-:Y:S02]  /*16bd0*/  IMAD.MOV.U32 R114, RZ, RZ, R82 ;  /* 0x000000ffff727224 */ /* 0x000fe400078e0052 */
[----:B------:R-:W-:Y:S02]  /*16be0*/  IMAD.MOV.U32 R82, RZ, RZ, R193 ;  /* 0x000000ffff527224 */ /* 0x000fe400078e00c1 */
[----:B------:R-:W3:Y:S01]  /*16bf0*/  LDL.LU R193, [R1+0xf8] ;  /* 0x0000f80001c17983 */ /* 0x000ee20000300800 */
[--C-:B------:R-:W-:Y:S01]  /*16c00*/  FADD.FTZ R252, R24, R4.reuse ;  /* 0x0000000418fc7221 */ /* 0x100fe20000010000 */
[C---:B------:R-:W-:Y:S02]  /*16c10*/  PRMT R5, R102.reuse, 0x7610, R5 ;  /* 0x0000761066057816 */ /* 0x040fe40000000005 */
[----:B------:R-:W-:-:S03]  /*16c20*/  PRMT R4, R102, 0x7632, R4 ;  /* 0x0000763266047816 */ /* 0x000fc60000000004 */
[----:B------:R-:W-:Y:S02]  /*16c30*/  @!P6 HFMA2.BF16_V2 R76, -RZ.H0_H0, RZ.H0_H0, -R5.H0_H0 ;  /* 0x200000ffff4ce231 */ /* 0x000fe40000340905 */
[----:B------:R-:W-:Y:S01]  /*16c40*/  @!P5 HFMA2.BF16_V2 R75, -RZ.H0_H0, RZ.H0_H0, -R4.H0_H0 ;  /* 0x200000ffff4bd231 */ /* 0x000fe20000340904 */
[----:B------:R-:W-:Y:S02]  /*16c50*/  PRMT R36, R5, 0x5410, R4 ;  /* 0x0000541005247816 */ /* 0x000fe40000000004 */
[----:B------:R-:W-:Y:S02]  /*16c60*/  @!P6 PRMT R5, R76, 0x5410, RZ ;  /* 0x000054104c05e816 */ /* 0x000fe400000000ff */
[----:B------:R-:W-:Y:S01]  /*16c70*/  @!P5 PRMT R4, R75, 0x5410, RZ ;  /* 0x000054104b04d816 */ /* 0x000fe200000000ff */
[----:B------:R-:W-:Y:S04]  /*16c80*/  STG.E.U16 [R30.64+-0xc0], R16 ;  /* 0xffff40101e007986 */ /* 0x000fe8000c10151c */
[----:B------:R1:W-:Y:S04]  /*16c90*/  STG.E.U16 [R30.64+-0xbe], R15 ;  /* 0xffff420f1e007986 */ /* 0x0003e8000c10151c */
[----:B------:R-:W-:Y:S04]  /*16ca0*/  STG.E.U16 [R28.64+-0xc0], R5 ;  /* 0xffff40051c007986 */ /* 0x000fe8000c10151c */
[----:B------:R1:W-:Y:S01]  /*16cb0*/  STG.E.U16 [R28.64+-0xbe], R4 ;  /* 0xffff42041c007986 */ /* 0x0003e2000c10151c */
[----:B------:R-:W-:Y:S01]  /*16cc0*/  LOP3.LUT R130, R3, R37, RZ, 0xc0, !PT ;  /* 0x0000002503827212 */ /* 0x000fe200078ec0ff */
[----:B-1----:R-:W-:-:S04]  /*16cd0*/  IMAD.WIDE.U32 R14, R0, -0x2daee0ad, RZ ;  /* 0xd2511f53000e7825 */ /* 0x002fc800078e00ff */
[----:B------:R-:W-:-:S05]  /*16ce0*/  IMAD.WIDE.U32 R4, R2, -0x2daee0ad, RZ ;  /* 0xd2511f5302047825 */ /* 0x000fca00078e00ff */
[----:B------:R-:W-:Y:S02]  /*16cf0*/  LOP3.LUT R2, R5, UR13, R6, 0x96, !PT ;  /* 0x0000000d05027c12 */ /* 0x000fe4000f8e9606 */
[----:B------:R-:W-:-:S03]  /*16d00*/  LOP3.LUT R0, R15, UR11, R4, 0x96, !PT ;  /* 0x0000000b0f007c12 */ /* 0x000fc6000f8e9604 */
[----:B------:R-:W-:-:S04]  /*16d10*/  IMAD.WIDE.U32 R4, R2, -0x326172a9, RZ ;  /* 0xcd9e8d5702047825 */ /* 0x000fc800078e00ff */
[----:B------:R-:W-:Y:S01]  /*16d20*/  IMAD.WIDE.U32 R6, R0, -0x326172a9, RZ ;  /* 0xcd9e8d5700067825 */ /* 0x000fe200078e00ff */
[----:B------:R-:W-:-:S04]  /*16d30*/  LOP3.LUT R2, R5, UR12, R246, 0x96, !PT ;  /* 0x0000000c05027c12 */ /* 0x000fc8000f8e96f6 */
[----:B------:R-:W-:Y:S01]  /*16d40*/  LOP3.LUT R0, R7, UR10, R4, 0x96, !PT ;  /* 0x0000000a07007c12 */ /* 0x000fe2000f8e9604 */
        /* <DEDUP_REMOVED lines=36> */
[----:B------:R-:W-:Y:S02]  /*16f90*/  @!P2 HFMA2.BF16_V2 R72, -RZ.H0_H0, RZ.H0_H0, -R34.H0_H0 ;  /* 0x200000ffff48a231 */ /* 0x000fe40000340922 */
[----:B------:R-:W-:Y:S01]  /*16fa0*/  @!P4 HFMA2.BF16_V2 R73, -RZ.H0_H0, RZ.H0_H0, -R26.H0_H0 ;  /* 0x200000ffff49c231 */ /* 0x000fe2000034091a */
[----:B--2---:R-:W1:Y:S02]  /*16fb0*/  LDSM.16.MT88.4 R16, [R189+0xa000] ;  /* 0x00a00000bd10783b */ /* 0x004e640000004200 */
[-C--:B-1----:R-:W-:Y:S08]  /*16fc0*/  HMMA.16816.F32.BF16 R168, R8, R16.reuse, R168 ;  /* 0x0000001008a8723c */ /* 0x082ff000000418a8 */
[C---:B------:R-:W-:Y:S08]  /*16fd0*/  HMMA.16816.F32.BF16 R152, R4.reuse, R16, R152 ;  /* 0x000000100498723c */ /* 0x040ff00000041898 */
[-C--:B------:R-:W-:Y:S08]  /*16fe0*/  HMMA.16816.F32.BF16 R148, R4, R18.reuse, R148 ;  /* 0x000000120494723c */ /* 0x080ff00000041894 */
[----:B------:R-:W-:Y:S01]  /*16ff0*/  HMMA.16816.F32.BF16 R36, R8, R18, R232 ;  /* 0x000000120824723c */ /* 0x000fe200000418e8 */
[----:B---3--:R-:W1:Y:S01]  /*17000*/  LDSM.16.MT88.4 R16, [R191+0xa000] ;  /* 0x00a00000bf10783b */ /* 0x008e620000004200 */
[----:B------:R-:W-:Y:S01]  /*17010*/  @!P3 HFMA2.BF16_V2 R74, -RZ.H0_H0, RZ.H0_H0, -R27.H0_H0 ;  /* 0x200000ffff4ab231 */ /* 0x000fe2000034091b */
[----:B------:R-:W-:Y:S01]  /*17020*/  @!P2 PRMT R34, R72, 0x5410, RZ ;  /* 0x000054104822a816 */ /* 0x000fe200000000ff */
[----:B------:R-:W-:Y:S01]  /*17030*/  IMAD.MOV.U32 R72, RZ, RZ, R203 ;  /* 0x000000ffff487224 */ /* 0x000fe200078e00cb */
[----:B------:R-:W-:Y:S01]  /*17040*/  PRMT R48, R27, 0x5410, R26 ;  /* 0x000054101b307816 */ /* 0x000fe2000000001a */
[----:B------:R2:W5:Y:S01]  /*17050*/  LDL.LU R203, [R1+0xf4] ;  /* 0x0000f40001cb7983 */ /* 0x0005620000300800 */
[----:B------:R-:W-:Y:S01]  /*17060*/  @!P4 PRMT R26, R73, 0x5410, RZ ;  /* 0x00005410491ac816 */ /* 0x000fe200000000ff */
[----:B------:R-:W-:Y:S01]  /*17070*/  IMAD.MOV.U32 R73, RZ, RZ, R202 ;  /* 0x000000ffff497224 */ /* 0x000fe200078e00ca */
[----:B------:R-:W-:Y:S01]  /*17080*/  @!P3 PRMT R27, R74, 0x5410, RZ ;  /* 0x000054104a1bb816 */ /* 0x000fe200000000ff */
[----:B------:R2:W5:Y:S01]  /*17090*/  LDL.LU R202, [R1+0xf0] ;  /* 0x0000f00001ca7983 */ /* 0x0005620000300800 */
[----:B------:R-:W-:-:S02]  /*170a0*/  IMAD.MOV.U32 R74, RZ, RZ, R201 ;  /* 0x000000ffff4a7224 */ /* 0x000fc400078e00c9 */
[----:B------:R-:W-:Y:S01]  /*170b0*/  IMAD.MOV.U32 R101, RZ, RZ, R69 ;  /* 0x000000ffff657224 */ /* 0x000fe200078e0045 */
[----:B------:R2:W5:Y:S01]  /*170c0*/  LDL.LU R201, [R1+0xec] ;  /* 0x0000ec0001c97983 */ /* 0x0005620000300800 */
[-C--:B-1----:R-:W-:Y:S08]  /*170d0*/  HMMA.16816.F32.BF16 R160, R8, R16.reuse, R160 ;  /* 0x0000001008a0723c */ /* 0x082ff000000418a0 */
[C---:B------:R-:W-:Y:S08]  /*170e0*/  HMMA.16816.F32.BF16 R144, R4.reuse, R16, R144 ;  /* 0x000000100490723c */ /* 0x040ff00000041890 */
[-C--:B------:R-:W-:Y:S08]  /*170f0*/  HMMA.16816.F32.BF16 R140, R4, R18.reuse, R140 ;  /* 0x00000012048c723c */ /* 0x080ff0000004188c */
[----:B------:R-:W-:Y:S01]  /*17100*/  HMMA.16816.F32.BF16 R40, R8, R18, R236 ;  /* 0x000000120828723c */ /* 0x000fe200000418ec */
[----:B----4-:R-:W1:Y:S01]  /*17110*/  LDSM.16.MT88.4 R16, [R194+0xa000] ;  /* 0x00a00000c210783b */ /* 0x010e620000004200 */
        /* <DEDUP_REMOVED lines=20> */
[----:B------:R-:W-:-:S03]  /*17260*/  IMAD.MOV.U32 R58, RZ, RZ, R188 ;  /* 0x000000ffff3a7224 */ /* 0x000fc600078e00bc */
[----:B------:R2:W5:Y:S01]  /*17270*/  LDL.LU R192, [R1+0xd0] ;  /* 0x0000d00001c07983 */ /* 0x0005620000300800 */
[----:B------:R-:W-:-:S03]  /*17280*/  IMAD.MOV.U32 R235, RZ, RZ, R55 ;  /* 0x000000ffffeb7224 */ /* 0x000fc600078e0037 */
[----:B------:R2:W5:Y:S01]  /*17290*/  LDL.LU R190, [R1+0xcc] ;  /* 0x0000cc0001be7983 */ /* 0x0005620000300800 */
[----:B------:R-:W-:-:S03]  /*172a0*/  IMAD.MOV.U32 R236, RZ, RZ, R53 ;  /* 0x000000ffffec7224 */ /* 0x000fc600078e0035 */
[----:B------:R2:W5:Y:S01]  /*172b0*/  LDL.LU R188, [R1+0xc8] ;  /* 0x0000c80001bc7983 */ /* 0x0005620000300800 */
[----:B-1----:R-:W-:Y:S01]  /*172c0*/  HMMA.16816.F32.BF16 R52, R4, R16, R64 ;  /* 0x000000100434723c */ /* 0x002fe20000041840 */
[----:B------:R-:W-:Y:S02]  /*172d0*/  IMAD.MOV.U32 R232, RZ, RZ, R58 ;  /* 0x000000ffffe87224 */ /* 0x000fe400078e003a */
[----:B------:R-:W-:Y:S02]  /*172e0*/  IMAD.MOV.U32 R234, RZ, RZ, R57 ;  /* 0x000000ffffea7224 */ /* 0x000fe400078e0039 */
[----:B------:R-:W-:Y:S02]  /*172f0*/  IMAD.MOV.U32 R237, RZ, RZ, R47 ;  /* 0x000000ffffed7224 */ /* 0x000fe400078e002f */
[----:B------:R-:W-:Y:S01]  /*17300*/  IMAD.MOV.U32 R238, RZ, RZ, R45 ;  /* 0x000000ffffee7224 */ /* 0x000fe200078e002d */
[----:B------:R-:W-:Y:S01]  /*17310*/  HMMA.16816.F32.BF16 R60, R8, R18, R60 ;  /* 0x00000012083c723c */ /* 0x000fe2000004183c */
[----:B------:R-:W-:-:S02]  /*17320*/  IMAD.MOV.U32 R239, RZ, RZ, R44 ;  /* 0x000000ffffef7224 */ /* 0x000fc400078e002c */
[----:B------:R-:W-:-:S05]  /*17330*/  IMAD.MOV.U32 R65, RZ, RZ, R56 ;  /* 0x000000ffff417224 */ /* 0x000fca00078e0038 */
[----:B------:R-:W-:Y:S08]  /*17340*/  HMMA.16816.F32.BF16 R44, R8, R16, R72 ;  /* 0x00000010082c723c */ /* 0x000ff00000041848 */
[----:B------:R-:W-:Y:S01]  /*17350*/  HMMA.16816.F32.BF16 R56, R4, R18, R116 ;  /* 0x000000120438723c */ /* 0x000fe20000041874 */
[----:B------:R-:W1:Y:S01]  /*17360*/  LDSM.16.MT88.4 R16, [R193+0xa000] ;  /* 0x00a00000c110783b */ /* 0x000e620000004200 */
[----:B------:R-:W-:-:S02]  /*17370*/  IMAD.MOV.U32 R233, RZ, RZ, R83 ;  /* 0x000000ffffe97224 */ /* 0x000fc400078e0053 */
[----:B------:R-:W-:Y:S02]  /*17380*/  IMAD.MOV.U32 R64, RZ, RZ, R82 ;  /* 0x000000ffff407224 */ /* 0x000fe400078e0052 */
[----:B------:R-:W-:Y:S02]  /*17390*/  IMAD.MOV.U32 R67, RZ, RZ, R79 ;  /* 0x000000ffff437224 */ /* 0x000fe400078e004f */
[-C--:B-1----:R-:W-:Y:S07]  /*173a0*/  HMMA.16816.F32.BF16 R72, R4, R16.reuse, R156 ;  /* 0x000000100448723c */ /* 0x082fee000004189c */
[----:B------:R-:W-:Y:S01]  /*173b0*/  IMAD.MOV.U32 R156, RZ, RZ, R78 ;  /* 0x000000ffff9c7224 */ /* 0x000fe200078e004e */
[----:B------:R-:W-:Y:S01]  /*173c0*/  HMMA.16816.F32.BF16 R68, R8, R16, R68 ;  /* 0x000000100844723c */ /* 0x000fe20000041844 */
[----:B------:R-:W-:-:S02]  /*173d0*/  IMAD.MOV.U32 R158, RZ, RZ, R77 ;  /* 0x000000ffff9e7224 */ /* 0x000fc400078e004d */
[----:B------:R-:W-:-:S05]  /*173e0*/  IMAD.MOV.U32 R159, RZ, RZ, R81 ;  /* 0x000000ffff9f7224 */ /* 0x000fca00078e0051 */
[-C--:B------:R-:W-:Y:S01]  /*173f0*/  HMMA.16816.F32.BF16 R76, R4, R18.reuse, R164 ;  /* 0x00000012044c723c */ /* 0x080fe200000418a4 */
[----:B------:R-:W-:Y:S01]  /*17400*/  IMAD.MOV.U32 R66, RZ, RZ, R85 ;  /* 0x000000ffff427224 */ /* 0x000fe200078e0055 */
[----:B------:R-:W-:Y:S06]  /*17410*/  LDSM.16.MT88.4 R164, [R189+0xa800] ;  /* 0x00a80000bda4783b */ /* 0x000fec0000004200 */
[----:B------:R-:W-:Y:S01]  /*17420*/  HMMA.16816.F32.BF16 R80, R8, R18, R92 ;  /* 0x000000120850723c */ /* 0x000fe2000004185c */
[----:B------:R-:W1:Y:S01]  /*17430*/  LDSM.16.MT88.4 R16, [R189+0xb000] ;  /* 0x00b00000bd10783b */ /* 0x000e620000004200 */
[----:B------:R-:W-:-:S06]  /*17440*/  IMAD.MOV.U32 R157, RZ, RZ, R84 ;  /* 0x000000ffff9d7224 */ /* 0x000fcc00078e0054 */
[-C--:B-1----:R-:W-:Y:S08]  /*17450*/  HMMA.16816.F32.BF16 R84, R4, R16.reuse, R184 ;  /* 0x000000100454723c */ /* 0x082ff000000418b8 */
[----:B------:R-:W-:Y:S08]  /*17460*/  HMMA.16816.F32.BF16 R204, R8, R16, R204 ;  /* 0x0000001008cc723c */ /* 0x000ff000000418cc */
[-C--:B------:R-:W-:Y:S08]  /*17470*/  HMMA.16816.F32.BF16 R92, R4, R18.reuse, R224 ;  /* 0x00000012045c723c */ /* 0x080ff000000418e0 */
[----:B------:R-:W-:Y:S01]  /*17480*/  HMMA.16816.F32.BF16 R184, R8, R18, R232 ;  /* 0x0000001208b8723c */ /* 0x000fe200000418e8 */
[----:B------:R-:W1:Y:S01]  /*17490*/  LDSM.16.MT88.4 R16, [R191+0xb000] ;  /* 0x00b00000bf10783b */ /* 0x000e620000004200 */
[----:B------:R-:W-:-:S06]  /*174a0*/  IMAD.WIDE.U32 R2, R15, -0x2daee0ad, RZ ;  /* 0xd2511f530f027825 */ /* 0x000fcc00078e00ff */
[----:B-1----:R-:W-:Y:S08]  /*174b0*/  HMMA.16816.F32.BF16 R232, R8, R16, R100 ;  /* 0x0000001008e8723c */ /* 0x002ff00000041864 */
[C---:B------:R-:W-:Y:S08]  /*174c0*/  HMMA.16816.F32.BF16 R100, R4.reuse, R18, R228 ;  /* 0x000000120464723c */ /* 0x040ff000000418e4 */
[----:B------:R-:W-:Y:S08]  /*174d0*/  HMMA.16816.F32.BF16 R88, R4, R16, R88 ;  /* 0x000000100458723c */ /* 0x000ff00000041858 */
[----:B------:R-:W-:Y:S01]  /*174e0*/  HMMA.16816.F32.BF16 R228, R8, R18, R20 ;  /* 0x0000001208e4723c */ /* 0x000fe20000041814 */
[----:B------:R-:W1:Y:S04]  /*174f0*/  LDSM.16.MT88.4 R20, [R194+0xb000] ;  /* 0x00b00000c214783b */ /* 0x000e680000004200 */
[----:B------:R-:W3:Y:S01]  /*17500*/  LDSM.16.MT88.4 R16, [R193+0xb000] ;  /* 0x00b00000c110783b */ /* 0x000ee20000004200 */
[----:B------:R-:W-:-:S02]  /*17510*/  LOP3.LUT R0, R3, UR16, R24, 0x96, !PT ;  /* 0x0000001003007c12 */ /* 0x000fc4000f8e9618 */
[----:B------:R-:W-:-:S04]  /*17520*/  LOP3.LUT R3, R2, 0xffff, RZ, 0xc0, !PT ;  /* 0x0000ffff02037812 */ /* 0x000fc800078ec0ff */
[----:B------:R-:W-:Y:S01]  /*17530*/  SHF.R.U32.HI R3, RZ, 0x8, R3 ;  /* 0x00000008ff037819 */ /* 0x000fe20000011603 */
[C---:B-1----:R-:W-:Y:S08]  /*17540*/  HMMA.16816.F32.BF16 R104, R4.reuse, R20, R104 ;  /* 0x000000140468723c */ /* 0x042ff00000041868 */
        /* <DEDUP_REMOVED lines=9> */
[----:B------:R-:W1:Y:S01]  /*175e0*/  LDSM.16.MT88.4 R156, [R191+0xa800] ;  /* 0x00a80000bf9c783b */ /* 0x000e620000004200 */
[----:B------:R-:W-:-:S05]  /*175f0*/  SHF.R.U32.HI R3, RZ, 0x10, R0 ;  /* 0x00000010ff037819 */ /* 0x000fca0000011600 */
[----:B------:R-:W-:Y:S01]  /*17600*/  HMMA.16816.F32.BF16 R236, R8, R16, R236 ;  /* 0x0000001008ec723c */ /* 0x000fe200000418ec */
[----:B------:R-:W-:-:S07]  /*17610*/  LOP3.LUT R6, R0, 0xff, RZ, 0xc0, !PT ;  /* 0x000000ff00067812 */ /* 0x000fce00078ec0ff */
[C---:B------:R-:W-:Y:S01]  /*17620*/  HMMA.16816.F32.BF16 R20, R8.reuse, R22, R64 ;  /* 0x000000160814723c */ /* 0x040fe20000041840 */
[----:B------:R-:W-:Y:S01]  /*17630*/  SHF.R.U32.HI R5, RZ, 0x18, R0 ;  /* 0x00000018ff057819 */ /* 0x000fe20000011600 */
[----:B------:R-:W-:Y:S06]  /*17640*/  LDSM.16.MT88.4 R64, [R193+0xa800] ;  /* 0x00a80000c140783b */ /* 0x000fec0000004200 */
        /* <DEDUP_REMOVED lines=14> */
[----:B------:R-:W-:Y:S01]  /*17730*/  HMMA.16816.F32.BF16 R168, R128, R164, R168 ;  /* 0x000000a480a8723c */ /* 0x000fe200000418a8 */
[----:B------:R-:W-:Y:S01]  /*17740*/  LOP3.LUT R124, R2, R51, RZ, 0xc0, !PT ;  /* 0x00000033027c7212 */ /* 0x000fe200078ec0ff */
[----:B------:R-:W-:Y:S01]  /*17750*/  LDSM.16.MT88.4 R96, [R191+0xb800] ;  /* 0x00b80000bf60783b */ /* 0x000fe20000004200 */
[----:B------:R-:W-:-:S03]  /*17760*/  LOP3.LUT R125, R3, R48, RZ, 0xc0, !PT ;  /* 0x00000030037d7212 */ /* 0x000fc600078ec0ff */
[----:B------:R-:W3:Y:S02]  /*17770*/  LDSM.16.MT88.4 R48, [R194+0xa800] ;  /* 0x00a80000c230783b */ /* 0x000ee40000004200 */
[----:B-1----:R-:W-:Y:S02]  /*17780*/  HMMA.16816.F32.BF16 R160, R128, R156, R160 ;  /* 0x0000009c80a0723c */ /* 0x002fe400000418a0 */
[----:B------:R-:W-:Y:S06]  /*17790*/  LDSM.16.MT88.4 R4, [R193+0xb800] ;  /* 0x00b80000c104783b */ /* 0x000fec0000004200 */
[C---:B------:R-:W-:Y:S08]  /*177a0*/  HMMA.16816.F32.BF16 R152, R124.reuse, R164, R152 ;  /* 0x000000a47c98723c */ /* 0x040ff00000041898 */
[-C--:B------:R-:W-:Y:S08]  /*177b0*/  HMMA.16816.F32.BF16 R148, R124, R166.reuse, R148 ;  /* 0x000000a67c94723c */ /* 0x080ff00000041894 */
[----:B------:R-:W-:Y:S08]  /*177c0*/  HMMA.16816.F32.BF16 R164, R128, R166, R36 ;  /* 0x000000a680a4723c */ /* 0x000ff00000041824 */
        /* <DEDUP_REMOVED lines=11> */
[----:B------:R-:W1:Y:S04]  /*17880*/  LDSM.16.MT88.4 R80, [R189+0xb800] ;  /* 0x00b80000bd50783b */ /* 0x000e680000004200 */
        /* <DEDUP_REMOVED lines=13> */
[----:B------:R-:W-:Y:S01]  /*17960*/  STG.E.U16 [R30.64+-0x9e], R133 ;  /* 0xffff62851e007986 */ /* 0x000fe2000c10151c */
[----:B------:R-:W-:-:S03]  /*17970*/  UISETP.GT.AND UP0, UPT, UR33, UR18, UPT ;  /* 0x000000122100728c */ /* 0x000fc6000bf04270 */
[----:B------:R-:W-:Y:S04]  /*17980*/  STG.E.U16 [R28.64+-0xa0], R27 ;  /* 0xffff601b1c007986 */ /* 0x000fe8000c10151c */
[----:B------:R-:W-:Y:S04]  /*17990*/  STG.E.U16 [R28.64+-0x9e], R26 ;  /* 0xffff621a1c007986 */ /* 0x000fe8000c10151c */
[----:B------:R-:W-:Y:S04]  /*179a0*/  STG.E.U16 [R12.64+-0x90], R174 ;  /* 0xffff70ae0c007986 */ /* 0x000fe8000c10151c */
[----:B------:R-:W-:Y:S04]  /*179b0*/  STG.E.U16 [R12.64+-0x8e], R173 ;  /* 0xffff72ad0c007986 */ /* 0x000fe8000c10151c */
[----:B------:R-:W-:Y:S04]  /*179c0*/  STG.E.U16 [R32.64+-0x90], R172 ;  /* 0xffff70ac20007986 */ /* 0x000fe8000c10151c */
[----:B------:R3:W-:Y:S04]  /*179d0*/  STG.E.U16 [R32.64+-0x8e], R139 ;  /* 0xffff728b20007986 */ /* 0x0007e8000c10151c */
[----:B------:R4:W-:Y:S04]  /*179e0*/  STG.E.U16 [R30.64+-0x90], R132 ;  /* 0xffff70841e007986 */ /* 0x0009e8000c10151c */
[----:B------:R2:W-:Y:S04]  /*179f0*/  STG.E.U16 [R30.64+-0x8e], R35 ;  /* 0xffff72231e007986 */ /* 0x0005e8000c10151c */
[----:B------:R2:W-:Y:S04]  /*17a00*/  STG.E.U16 [R28.64+-0x90], R183 ;  /* 0xffff70b71c007986 */ /* 0x0005e8000c10151c */
[----:B------:R2:W-:Y:S01]  /*17a10*/  STG.E.U16 [R28.64+-0x8e], R34 ;  /* 0xffff72221c007986 */ /* 0x0005e2000c10151c */
[----:B------:R-:W-:Y:S01]  /*17a20*/  PLOP3.LUT P2, PT, PT, PT, UP0, 0x80, 0x0 ;  /* 0x000000000000781c */ /* 0x000fe20003f4f008 */
[----:B------:R-:W-:Y:S01]  /*17a30*/  FADD.FTZ R0, R208, R251 ;  /* 0x000000fbd0007221 */ /* 0x000fe20000010000 */
[----:B-1----:R-:W-:Y:S01]  /*17a40*/  HMMA.16816.F32.BF16 R76, R124, R82, R92 ;  /* 0x000000527c4c723c */ /* 0x002fe2000004185c */
[----:B------:R-:W-:Y:S01]  /*17a50*/  FADD.FTZ R210, R210, R252 ;  /* 0x000000fcd2d27221 */ /* 0x000fe20000010000 */
[----:B------:R-:W-:Y:S01]  /*17a60*/  IADD3 RZ, P3, R12, -0x100, RZ ;  /* 0xffffff000cff7810 */ /* 0x000fe20007f7e0ff */
[----:B------:R-:W-:-:S02]  /*17a70*/  FADD.FTZ R208, R242, R250 ;  /* 0x000000faf2d07221 */ /* 0x000fc40000010000 */
[----:B------:R-:W-:-:S03]  /*17a80*/  FADD.FTZ R0, R240, R0 ;  /* 0x00000000f0007221 */ /* 0x000fc60000010000 */
[----:B------:R-:W-:Y:S01]  /*17a90*/  HMMA.16816.F32.BF16 R72, R124, R80, R84 ;  /* 0x000000507c48723c */ /* 0x000fe20000041854 */
[----:B------:R-:W-:Y:S01]  /*17aa0*/  FADD.FTZ R210, R243, R210 ;  /* 0x000000d2f3d27221 */ /* 0x000fe20000010000 */
[----:B---3--:R-:W-:-:S06]  /*17ab0*/  IADD3.X R139, R13, -0x1, RZ, P3, !PT ;  /* 0xffffffff0d8b7810 */ /* 0x008fcc0001ffe4ff */
        /* <DEDUP_REMOVED lines=9> */
[----:B----4-:R-:W-:Y:S02]  /*17b50*/  IMAD.MOV.U32 R132, RZ, RZ, R222 ;  /* 0x000000ffff847224 */ /* 0x010fe400078e00de */
[----:B------:R-:W-:-:S05]  /*17b60*/  IMAD.MOV.U32 R133, RZ, RZ, R212 ;  /* 0x000000ffff857224 */ /* 0x000fca00078e00d4 */
[----:B------:R-:W-:Y:S08]  /*17b70*/  HMMA.16816.F32.BF16 R124, R124, R6, R116 ;  /* 0x000000067c7c723c */ /* 0x000ff00000041874 */
[C---:B------:R-:W-:Y:S08]  /*17b80*/  HMMA.16816.F32.BF16 R68, R128.reuse, R80, R204 ;  /* 0x000000508044723c */ /* 0x040ff000000418cc */
[----:B------:R-:W-:Y:S01]  /*17b90*/  HMMA.16816.F32.BF16 R84, R128, R96, R232 ;  /* 0x000000608054723c */ /* 0x000fe200000418e8 */
[----:B------:R-:W-:-:S07]  /*17ba0*/  IADD3 R204, R12, -0x100, RZ ;  /* 0xffffff000ccc7810 */ /* 0x000fce0007ffe0ff */
[C---:B------:R-:W-:Y:S08]  /*17bb0*/  HMMA.16816.F32.BF16 R100, R128.reuse, R112, R224 ;  /* 0x000000708064723c */ /* 0x040ff000000418e0 */
[C---:B------:R-:W-:Y:S08]  /*17bc0*/  HMMA.16816.F32.BF16 R80, R128.reuse, R82, R184 ;  /* 0x000000528050723c */ /* 0x040ff000000418b8 */
[C---:B------:R-:W-:Y:S08]  /*17bd0*/  HMMA.16816.F32.BF16 R96, R128.reuse, R98, R228 ;  /* 0x000000628060723c */ /* 0x040ff000000418e4 */
[C---:B------:R-:W-:Y:S08]  /*17be0*/  HMMA.16816.F32.BF16 R112, R128.reuse, R114, R20 ;  /* 0x000000728070723c */ /* 0x040ff00000041814 */
[C---:B------:R-:W-:Y:S08]  /*17bf0*/  HMMA.16816.F32.BF16 R116, R128.reuse, R4, R236 ;  /* 0x000000048074723c */ /* 0x040ff000000418ec */
[----:B------:R-:W-:Y:S01]  /*17c00*/  HMMA.16816.F32.BF16 R128, R128, R6, R16 ;  /* 0x000000068080723c */ /* 0x000fe20000041810 */
[----:B------:R-:W-:Y:S07]  /*17c10*/  @!P2 BRA `(.L_x_2063) ;  /* 0x000055700000a947 */ /* 0x000fee0003800000 */
[----:B--2---:R-:W2:Y:S04]  /*17c20*/  LDL.64 R14, [R1+0xb8] ;  /* 0x0000b800010e7983 */ /* 0x004ea80000100a00 */
        /* <DEDUP_REMOVED lines=138> */
[----:B------:R-:W-:Y:S08]  /*184d0*/  HMMA.16816.F32.BF16 R180, R4, R18, R176 ;  /* 0x0000001204b4723c */ /* 0x000ff000000418b0 */
[----:B--2---:R-:W-:Y:S08]  /*184e0*/  HMMA.16816.F32.BF16 R176, R8, R16, R132 ;  /* 0x0000001008b0723c */ /* 0x004ff00000041884 */
        /* <DEDUP_REMOVED lines=53> */
.L_x_2075:
[----:B------:R-:W-:Y:S05]  /*18840*/  BSYNC B0 ;  /* 0x0000000000007941 */ /* 0x000fea0003800000 */
.L_x_2074:
[----:B------:R-:W0:Y:S02]  /*18850*/  LDGDEPBAR ;  /* 0x00000000000079af */ /* 0x000e240000000000 */
.L_x_2073:
[----:B-1----:R-:W3:Y:S01]  /*18860*/  LDL.LU.64 R4, [R1+0x68] ;  /* 0x0000680001047983 */ /* 0x002ee20000300a00 */
[----:B--2---:R-:W-:-:S03]  /*18870*/  IMAD.U32 R2, RZ, RZ, UR33 ;  /* 0x00000021ff027e24 */ /* 0x004fc6000f8e00ff */
[----:B------:R-:W1:Y:S01]  /*18880*/  S2R R3, SR_TID.X ;  /* 0x0000000000037919 */ /* 0x000e620000002100 */
[----:B------:R-:W-:-:S03]  /*18890*/  LOP3.LUT R0, R0, 0xfffffffe, RZ, 0xc0, !PT ;  /* 0xfffffffe00007812 */ /* 0x000fc600078ec0ff */
[----:B------:R2:W-:Y:S04]  /*188a0*/  STL.64 [R1+0x100], R30 ;  /* 0x0001001e01007387 */ /* 0x0005e80000100a00 */
[----:B------:R-:W-:Y:S04]  /*188b0*/  STL [R1+0xfc], R28 ;  /* 0x0000fc1c01007387 */ /* 0x000fe80000100800 */
[----:B------:R-:W-:Y:S04]  /*188c0*/  STL [R1+0xf8], R29 ;  /* 0x0000f81d01007387 */ /* 0x000fe80000100800 */
[----:B------:R-:W-:Y:S04]  /*188d0*/  STL [R1+0xf4], R203 ;  /* 0x0000f4cb01007387 */ /* 0x000fe80000100800 */
[----:B------:R-:W-:Y:S01]  /*188e0*/  STL [R1+0xf0], R202 ;  /* 0x0000f0ca01007387 */ /* 0x000fe20000100800 */
[----:B-1----:R-:W-:-:S03]  /*188f0*/  IMAD.SHL.U32 R3, R3, 0x2, RZ ;  /* 0x0000000203037824 */ /* 0x002fc600078e00ff */
[----:B------:R-:W-:Y:S02]  /*18900*/  STL [R1+0xec], R201 ;  /* 0x0000ecc901007387 */ /* 0x000fe40000100800 */
[----:B------:R-:W-:Y:S02]  /*18910*/  LOP3.LUT R3, R3, 0x6, RZ, 0xc0, !PT ;  /* 0x0000000603037812 */ /* 0x000fe400078ec0ff */
[----:B------:R-:W-:Y:S03]  /*18920*/  STL [R1+0xe8], R200 ;  /* 0x0000e8c801007387 */ /* 0x000fe60000100800 */
[----:B------:R-:W-:Y:S01]  /*18930*/  IMAD R2, R2, 0x20, R3 ;  /* 0x0000002002027824 */ /* 0x000fe200078e0203 */
[----:B------:R-:W-:Y:S04]  /*18940*/  STL [R1+0xe4], R199 ;  /* 0x0000e4c701007387 */ /* 0x000fe80000100800 */
[----:B------:R-:W-:Y:S01]  /*18950*/  IADD3 R3, R2, 0x1, RZ ;  /* 0x0000000102037810 */ /* 0x000fe20007ffe0ff */
[----:B------:R-:W-:Y:S03]  /*18960*/  STL [R1+0xe0], R198 ;  /* 0x0000e0c601007387 */ /* 0x000fe60000100800 */
[C---:B------:R-:W-:Y:S01]  /*18970*/  ISETP.GE.AND P1, PT, R3.reuse, R218, PT ;  /* 0x000000da0300720c */ /* 0x040fe20003f26270 */
[----:B------:R-:W-:Y:S03]  /*18980*/  STL [R1+0xdc], R197 ;  /* 0x0000dcc501007387 */ /* 0x000fe60000100800 */
[C---:B------:R-:W-:Y:S01]  /*18990*/  ISETP.LT.OR P1, PT, R3.reuse, R214, P1 ;  /* 0x000000d60300720c */ /* 0x040fe20000f21670 */
[----:B------:R-:W-:Y:S01]  /*189a0*/  STL [R1+0xd8], R196 ;  /* 0x0000d8c401007387 */ /* 0x000fe20000100800 */
[----:B------:R-:W-:-:S02]  /*189b0*/  ISETP.GE.AND P2, PT, R3, R220, PT ;  /* 0x000000dc0300720c */ /* 0x000fc40003f46270 */
[C---:B------:R-:W-:Y:S01]  /*189c0*/  ISETP.GE.AND P3, PT, R2.reuse, R220, PT ;  /* 0x000000dc0200720c */ /* 0x040fe20003f66270 */
[----:B------:R-:W-:Y:S01]  /*189d0*/  STL [R1+0xd4], R195 ;  /* 0x0000d4c301007387 */ /* 0x000fe20000100800 */
[C---:B------:R-:W-:Y:S02]  /*189e0*/  ISETP.GE.AND P4, PT, R3.reuse, R221, PT ;  /* 0x000000dd0300720c */ /* 0x040fe40003f86270 */
[CC--:B------:R-:W-:Y:S01]  /*189f0*/  ISETP.LT.OR P2, PT, R3.reuse, R216.reuse, P2 ;  /* 0x000000d80300720c */ /* 0x0c0fe20001741670 */
[----:B------:R-:W-:Y:S01]  /*18a00*/  STL [R1+0xd0], R192 ;  /* 0x0000d0c001007387 */ /* 0x000fe20000100800 */
[----:B------:R-:W-:Y:S02]  /*18a10*/  ISETP.LT.OR P3, PT, R2, R216, P3 ;  /* 0x000000d80200720c */ /* 0x000fe40001f61670 */
[----:B------:R-:W-:Y:S01]  /*18a20*/  ISETP.LT.OR P4, PT, R3, R217, P4 ;  /* 0x000000d90300720c */ /* 0x000fe20002781670 */
[----:B------:R-:W-:Y:S01]  /*18a30*/  STL [R1+0xcc], R190 ;  /* 0x0000ccbe01007387 */ /* 0x000fe20000100800 */
[----:B------:R-:W-:-:S02]  /*18a40*/  @P1 LOP3.LUT R0, R0, 0x1, RZ, 0xfc, !PT ;  /* 0x0000000100001812 */ /* 0x000fc400078efcff */
[----:B------:R-:W-:Y:S01]  /*18a50*/  FSEL R16, R174, -INF , !P3 ;  /* 0xff800000ae107808 */ /* 0x000fe20005800000 */
[----:B------:R-:W-:Y:S01]  /*18a60*/  STL [R1+0xc8], R188 ;  /* 0x0000c8bc01007387 */ /* 0x000fe20000100800 */
[----:B------:R-:W-:Y:S02]  /*18a70*/  FSEL R23, R175, -INF , !P2 ;  /* 0xff800000af177808 */ /* 0x000fe40005000000 */
[----:B------:R-:W-:Y:S01]  /*18a80*/  ISETP.GE.AND P0, PT, R3, R219, PT ;  /* 0x000000db0300720c */ /* 0x000fe20003f06270 */
[----:B--2---:R-:W2:Y:S01]  /*18a90*/  LDL.LU.64 R30, [R1+0x30] ;  /* 0x00003000011e7983 */ /* 0x004ea20000300a00 */
[C---:B------:R-:W-:Y:S02]  /*18aa0*/  ISETP.GE.AND P5, PT, R2.reuse, R221, PT ;  /* 0x000000dd0200720c */ /* 0x040fe40003fa6270 */
[----:B------:R-:W-:Y:S01]  /*18ab0*/  ISETP.GE.AND P1, PT, R2, R219, PT ;  /* 0x000000db0200720c */ /* 0x000fe20003f26270 */
[----:B------:R-:W4:Y:S01]  /*18ac0*/  LDL.LU.64 R236, [R1+0xc0] ;  /* 0x0000c00001ec7983 */ /* 0x000f220000300a00 */
[----:B------:R-:W-:-:S02]  /*18ad0*/  FSEL R15, R173, -INF , !P4 ;  /* 0xff800000ad0f7808 */ /* 0x000fc40006000000 */
[----:B------:R-:W-:Y:S02]  /*18ae0*/  ISETP.LT.OR P0, PT, R3, R215, P0 ;  /* 0x000000d70300720c */ /* 0x000fe40000701670 */
[C---:B------:R-:W-:Y:S02]  /*18af0*/  ISETP.LT.OR P5, PT, R2.reuse, R217, P5 ;  /* 0x000000d90200720c */ /* 0x040fe40002fa1670 */
[C---:B------:R-:W-:Y:S02]  /*18b00*/  ISETP.LT.OR P4, PT, R2.reuse, R215, P1 ;  /* 0x000000d70200720c */ /* 0x040fe40000f81670 */
[----:B------:R-:W-:Y:S02]  /*18b10*/  IADD3 R3, R2, 0x9, RZ ;  /* 0x0000000902037810 */ /* 0x000fe40007ffe0ff */
[----:B------:R-:W-:Y:S02]  /*18b20*/  FSEL R7, R172, -INF , !P5 ;  /* 0xff800000ac077808 */ /* 0x000fe40006800000 */
[----:B------:R-:W-:-:S02]  /*18b30*/  FSEL R24, R204, -INF , !P4 ;  /* 0xff800000cc187808 */ /* 0x000fc40006000000 */
[C---:B------:R-:W-:Y:S02]  /*18b40*/  ISETP.GE.AND P4, PT, R3.reuse, R221, PT ;  /* 0x000000dd0300720c */ /* 0x040fe40003f86270 */
[C---:B------:R-:W-:Y:S02]  /*18b50*/  ISETP.GE.AND P5, PT, R3.reuse, R218, PT ;  /* 0x000000da0300720c */ /* 0x040fe40003fa6270 */
[C---:B------:R-:W-:Y:S02]  /*18b60*/  ISETP.LT.OR P4, PT, R3.reuse, R217, P4 ;  /* 0x000000d90300720c */ /* 0x040fe40002781670 */
[----:B------:R-:W-:Y:S02]  /*18b70*/  ISETP.LT.OR P5, PT, R3, R214, P5 ;  /* 0x000000d60300720c */ /* 0x000fe40002fa1670 */
[----:B------:R-:W-:Y:S02]  /*18b80*/  FSEL R27, R205, -INF , !P0 ;  /* 0xff800000cd1b7808 */ /* 0x000fe40004000000 */
[----:B------:R-:W-:-:S02]  /*18b90*/  FSEL R11, R137, -INF , !P4 ;  /* 0xff800000890b7808 */ /* 0x000fc40006000000 */
[----:B------:R-:W-:Y:S01]  /*18ba0*/  LOP3.LUT R0, R0, 0xffffffbf, RZ, 0xc0, !PT ;  /* 0xffffffbf00007812 */ /* 0x000fe200078ec0ff */
[----:B---3--:R-:W-:Y:S01]  /*18bb0*/  IMAD.MOV.U32 R230, RZ, RZ, R4 ;  /* 0x000000ffffe67224 */ /* 0x008fe200078e0004 */
[----:B------:R-:W-:Y:S01]  /*18bc0*/  IADD3 R4, R2, 0x8, RZ ;  /* 0x0000000802047810 */ /* 0x000fe20007ffe0ff */
[----:B------:R-:W-:-:S03]  /*18bd0*/  IMAD.MOV.U32 R231, RZ, RZ, R5 ;  /* 0x000000ffffe77224 */ /* 0x000fc600078e0005 */
[C---:B------:R-:W-:Y:S02]  /*18be0*/  ISETP.GE.AND P2, PT, R4.reuse, R221, PT ;  /* 0x000000dd0400720c */ /* 0x040fe40003f46270 */
[C---:B------:R-:W-:Y:S02]  /*18bf0*/  ISETP.GE.AND P3, PT, R4.reuse, R220, PT ;  /* 0x000000dc0400720c */ /* 0x040fe40003f66270 */
[C---:B------:R-:W-:Y:S02]  /*18c00*/  ISETP.LT.OR P2, PT, R4.reuse, R217, P2 ;  /* 0x000000d90400720c */ /* 0x040fe40001741670 */
[----:B------:R-:W-:Y:S02]  /*18c10*/  ISETP.LT.OR P3, PT, R4, R216, P3 ;  /* 0x000000d80400720c */ /* 0x000fe40001f61670 */
[----:B------:R-:W-:Y:S02]  /*18c20*/  FSEL R14, R136, -INF , !P2 ;  /* 0xff800000880e7808 */ /* 0x000fe40005000000 */
[----:B------:R-:W-:-:S02]  /*18c30*/  FSEL R22, R138, -INF , !P3 ;  /* 0xff8000008a167808 */ /* 0x000fc40005800000 */
[C---:B------:R-:W-:Y:S02]  /*18c40*/  ISETP.GE.AND P2, PT, R3.reuse, R220, PT ;  /* 0x000000dc0300720c */ /* 0x040fe40003f46270 */
[C---:B------:R-:W-:Y:S02]  /*18c50*/  ISETP.GE.AND P3, PT, R3.reuse, R219, PT ;  /* 0x000000db0300720c */ /* 0x040fe40003f66270 */
[C---:B------:R-:W-:Y:S02]  /*18c60*/  ISETP.LT.OR P2, PT, R3.reuse, R216, P2 ;  /* 0x000000d80300720c */ /* 0x040fe40001741670 */
[----:B------:R-:W-:Y:S02]  /*18c70*/  ISETP.LT.OR P3, PT, R3, R215, P3 ;  /* 0x000000d70300720c */ /* 0x000fe40001f61670 */
[----:B------:R-:W-:Y:S02]  /*18c80*/  IADD3 R3, R2, 0x10, RZ ;  /* 0x0000001002037810 */ /* 0x000fe40007ffe0ff */
[----:B------:R-:W-:-:S02]  /*18c90*/  ISETP.GE.AND P1, PT, R4, R219, PT ;  /* 0x000000db0400720c */ /* 0x000fc40003f26270 */
[C---:B------:R-:W-:Y:S02]  /*18ca0*/  ISETP.GE.AND P0, PT, R3.reuse, R221, PT ;  /* 0x000000dd0300720c */ /* 0x040fe40003f06270 */
[----:B------:R-:W-:Y:S02]  /*18cb0*/  ISETP.LT.OR P1, PT, R4, R215, P1 ;  /* 0x000000d70400720c */ /* 0x000fe40000f21670 */
[----:B------:R-:W-:Y:S02]  /*18cc0*/  ISETP.LT.OR P0, PT, R3, R217, P0 ;  /* 0x000000d90300720c */ /* 0x000fe40000701670 */
[----:B------:R-:W-:Y:S02]  /*18cd0*/  IADD3 R5, R2, 0x11, RZ ;  /* 0x0000001102057810 */ /* 0x000fe40007ffe0ff */
[----:B------:R-:W-:Y:S02]  /*18ce0*/  FSEL R21, R139, -INF , !P2 ;  /* 0xff8000008b157808 */ /* 0x000fe40005000000 */
[----:B------:R-:W-:-:S02]  /*18cf0*/  FSEL R26, R184, -INF , !P1 ;  /* 0xff800000b81a7808 */ /* 0x000fc40004800000 */
[----:B------:R-:W-:Y:S02]  /*18d00*/  FSEL R10, R176, -INF , !P0 ;  /* 0xff800000b00a7808 */ /* 0x000fe40004000000 */
[C---:B------:R-:W-:Y:S02]  /*18d10*/  ISETP.GE.AND P1, PT, R3.reuse, R220, PT ;  /* 0x000000dc0300720c */ /* 0x040fe40003f26270 */
[C---:B------:R-:W-:Y:S02]  /*18d20*/  ISETP.GE.AND P2, PT, R3.reuse, R219, PT ;  /* 0x000000db0300720c */ /* 0x040fe40003f46270 */
[-C--:B------:R-:W-:Y:S02]  /*18d30*/  ISETP.GE.AND P4, PT, R3, R218.reuse, PT ;  /* 0x000000da0300720c */ /* 0x080fe40003f86270 */
[----:B------:R-:W-:Y:S02]  /*18d40*/  ISETP.GE.AND P0, PT, R5, R221, PT ;  /* 0x000000dd0500720c */ /* 0x000fe40003f06270 */
[----:B------:R-:W-:-:S02]  /*18d50*/  ISETP.GE.AND P6, PT, R4, R218, PT ;  /* 0x000000da0400720c */ /* 0x000fc40003fc6270 */
[C---:B------:R-:W-:Y:S02]  /*18d60*/  ISETP.LT.OR P1, PT, R3.reuse, R216, P1 ;  /* 0x000000d80300720c */ /* 0x040fe40000f21670 */
[C---:B------:R-:W-:Y:S02]  /*18d70*/  ISETP.LT.OR P2, PT, R3.reuse, R215, P2 ;  /* 0x000000d70300720c */ /* 0x040fe40001741670 */
[-C--:B------:R-:W-:Y:S02]  /*18d80*/  ISETP.LT.OR P4, PT, R3, R214.reuse, P4 ;  /* 0x000000d60300720c */ /* 0x080fe40002781670 */
[----:B------:R-:W-:Y:S02]  /*18d90*/  ISETP.LT.OR P0, PT, R5, R217, P0 ;  /* 0x000000d90500720c */ /* 0x000fe40000701670 */
[----:B------:R-:W-:Y:S02]  /*18da0*/  IADD3 R3, R2, 0x18, RZ ;  /* 0x0000001802037810 */ /* 0x000fe40007ffe0ff */
[----:B------:R-:W-:-:S02]  /*18db0*/  ISETP.LT.OR P6, PT, R4, R214, P6 ;  /* 0x000000d60400720c */ /* 0x000fc400037c1670 */
[----:B------:R-:W-:Y:S02]  /*18dc0*/  FSEL R9, R177, -INF , !P0 ;  /* 0xff800000b1097808 */ /* 0x000fe40004000000 */
[----:B------:R-:W-:-:S04]  /*18dd0*/  ISETP.GE.AND P0, PT, R3, R221, PT ;  /* 0x000000dd0300720c */ /* 0x000fc80003f06270 */
[----:B------:R-:W-:-:S04]  /*18de0*/  ISETP.LT.OR P0, PT, R3, R217, P0 ;  /* 0x000000d90300720c */ /* 0x000fc80000701670 */
[----:B------:R-:W-:Y:S02]  /*18df0*/  FSEL R8, R132, -INF , !P0 ;  /* 0xff80000084087808 */ /* 0x000fe40004000000 */
[-C--:B------:R-:W-:Y:S02]  /*18e00*/  ISETP.GE.AND P0, PT, R3, R220.reuse, PT ;  /* 0x000000dc0300720c */ /* 0x080fe40003f06270 */
[----:B------:R-:W-:Y:S02]  /*18e10*/  FSEL R20, R178, -INF , !P1 ;  /* 0xff800000b2147808 */ /* 0x000fe40004800000 */
[----:B------:R-:W-:Y:S02]  /*18e20*/  @P6 LOP3.LUT R0, R0, 0x40, RZ, 0xfc, !PT ;  /* 0x0000004000006812 */ /* 0x000fe400078efcff */
[----:B------:R-:W-:Y:S02]  /*18e30*/  ISETP.GE.AND P1, PT, R5, R220, PT ;  /* 0x000000dc0500720c */ /* 0x000fe40003f26270 */
[----:B------:R-:W-:-:S02]  /*18e40*/  ISETP.LT.OR P0, PT, R3, R216, P0 ;  /* 0x000000d80300720c */ /* 0x000fc40000701670 */
[----:B------:R-:W-:Y:S02]  /*18e50*/  IADD3 R4, R2, 0x19, RZ ;  /* 0x0000001902047810 */ /* 0x000fe40007ffe0ff */
[----:B------:R-:W-:Y:S02]  /*18e60*/  LOP3.LUT R0, R0, 0xffffff7f, RZ, 0xc0, !PT ;  /* 0xffffff7f00007812 */ /* 0x000fe400078ec0ff */
[----:B------:R-:W-:Y:S02]  /*18e70*/  ISETP.LT.OR P1, PT, R5, R216, P1 ;  /* 0x000000d80500720c */ /* 0x000fe40000f21670 */
[----:B------:R-:W-:Y:S02]  /*18e80*/  FSEL R18, R134, -INF , !P0 ;  /* 0xff80000086127808 */ /* 0x000fe40004000000 */
[----:B------:R-:W-:Y:S02]  /*18e90*/  ISETP.GE.AND P0, PT, R4, R221, PT ;  /* 0x000000dd0400720c */ /* 0x000fe40003f06270 */
[----:B------:R-:W-:-:S02]  /*18ea0*/  @P5 LOP3.LUT R0, R0, 0x80, RZ, 0xfc, !PT ;  /* 0x0000008000005812 */ /* 0x000fc400078efcff */
[----:B------:R-:W-:Y:S02]  /*18eb0*/  FSEL R19, R179, -INF , !P1 ;  /* 0xff800000b3137808 */ /* 0x000fe40004800000 */
[----:B------:R-:W-:Y:S02]  /*18ec0*/  ISETP.GE.AND P1, PT, R2, R218, PT ;  /* 0x000000da0200720c */ /* 0x000fe40003f26270 */
[----:B------:R-:W-:Y:S02]  /*18ed0*/  ISETP.LT.OR P0, PT, R4, R217, P0 ;  /* 0x000000d90400720c */ /* 0x000fe40000701670 */
[----:B------:R-:W-:Y:S02]  /*18ee0*/  LOP3.LUT R0, R0, 0xfffffeff, RZ, 0xc0, !PT ;  /* 0xfffffeff00007812 */ /* 0x000fe400078ec0ff */
[----:B------:R-:W-:Y:S02]  /*18ef0*/  ISETP.LT.OR P6, PT, R2, R214, P1 ;  /* 0x000000d60200720c */ /* 0x000fe40000fc1670 */
[----:B------:R-:W-:-:S02]  /*18f00*/  FSEL R6, R133, -INF , !P0 ;  /* 0xff80000085067808 */ /* 0x000fc40004000000 */
[----:B------:R-:W-:Y:S02]  /*18f10*/  FMNMX.FTZ R2, R223, R7, !PT ;  /* 0x00000007df027209 */ /* 0x000fe40007810000 */
[----:B------:R-:W-:Y:S02]  /*18f20*/  ISETP.GE.AND P0, PT, R4, R220, PT ;  /* 0x000000dc0400720c */ /* 0x000fe40003f06270 */
[----:B------:R-:W-:Y:S02]  /*18f30*/  LOP3.LUT R0, R0, 0xffffffdf, RZ, 0xc0, !PT ;  /* 0xffffffdf00007812 */ /* 0x000fe400078ec0ff */
[----:B------:R-:W-:Y:S02]  /*18f40*/  FMNMX.FTZ R2, R15, R2, !PT ;  /* 0x000000020f027209 */ /* 0x000fe40007810000 */
[----:B------:R-:W-:Y:S02]  /*18f50*/  ISETP.LT.OR P0, PT, R4, R216, P0 ;  /* 0x000000d80400720c */ /* 0x000fe40000701670 */
[----:B------:R-:W-:-:S02]  /*18f60*/  @P2 LOP3.LUT R0, R0, 0x20, RZ, 0xfc, !PT ;  /* 0x0000002000002812 */ /* 0x000fc400078efcff */
[----:B------:R-:W-:Y:S02]  /*18f70*/  FMNMX.FTZ R2, R14, R2, !PT ;  /* 0x000000020e027209 */ /* 0x000fe40007810000 */
[----:B------:R-:W-:Y:S02]  /*18f80*/  FSEL R17, R135, -INF , !P0 ;  /* 0xff80000087117808 */ /* 0x000fe40004000000 */
[----:B------:R-:W-:Y:S02]  /*18f90*/  @P4 LOP3.LUT R0, R0, 0x100, RZ, 0xfc, !PT ;  /* 0x0000010000004812 */ /* 0x000fe400078efcff */
[----:B------:R-:W-:Y:S02]  /*18fa0*/  ISETP.GE.AND P0, PT, R5, R219, PT ;  /* 0x000000db0500720c */ /* 0x000fe40003f06270 */
[----:B------:R-:W-:Y:S02]  /*18fb0*/  FMNMX.FTZ R2, R11, R2, !PT ;  /* 0x000000020b027209 */ /* 0x000fe40007810000 */
[----:B------:R-:W-:-:S02]  /*18fc0*/  LOP3.LUT R0, R0, 0xfffffdff, RZ, 0xc0, !PT ;  /* 0xfffffdff00007812 */ /* 0x000fc400078ec0ff */
[----:B------:R-:W-:Y:S02]  /*18fd0*/  ISETP.LT.OR P0, PT, R5, R215, P0 ;  /* 0x000000d70500720c */ /* 0x000fe40000701670 */
[----:B------:R-:W-:Y:S02]  /*18fe0*/  FMNMX.FTZ R2, R10, R2, !PT ;  /* 0x000000020a027209 */ /* 0x000fe40007810000 */
[----:B------:R-:W-:Y:S02]  /*18ff0*/  @P6 LOP3.LUT R0, R0, 0x200, RZ, 0xfc, !PT ;  /* 0x0000020000006812 */ /* 0x000fe400078efcff */
[----:B------:R-:W-:Y:S02]  /*19000*/  FMNMX.FTZ R2, R9, R2, !PT ;  /* 0x0000000209027209 */ /* 0x000fe40007810000 */
[C---:B------:R-:W-:Y:S02]  /*19010*/  LOP3.LUT P6, RZ, R0.reuse, 0x20, RZ, 0xc0, !PT ;  /* 0x0000002000ff7812 */ /* 0x040fe400078cc0ff */
[----:B------:R-:W-:-:S02]  /*19020*/  LOP3.LUT R0, R0, 0xffffffef, RZ, 0xc0, !PT ;  /* 0xffffffef00007812 */ /* 0x000fc400078ec0ff */
[----:B------:R-:W-:Y:S02]  /*19030*/  FMNMX.FTZ R2, R8, R2, !PT ;  /* 0x0000000208027209 */ /* 0x000fe40007810000 */
[----:B------:R-:W-:Y:S02]  /*19040*/  @P0 LOP3.LUT R0, R0, 0x10, RZ, 0xfc, !PT ;  /* 0x0000001000000812 */ /* 0x000fe400078efcff */
[C---:B------:R-:W-:Y:S02]  /*19050*/  ISETP.GE.AND P0, PT, R3.reuse, R219, PT ;  /* 0x000000db0300720c */ /* 0x040fe40003f06270 */
[----:B------:R-:W-:Y:S02]  /*19060*/  FMNMX.FTZ R2, R6, R2, !PT ;  /* 0x0000000206027209 */ /* 0x000fe40007810000 */
[C---:B------:R-:W-:Y:S02]  /*19070*/  ISETP.GE.AND P2, PT, R3.reuse, R218, PT ;  /* 0x000000da0300720c */ /* 0x040fe40003f46270 */
[----:B------:R-:W-:-:S02]  /*19080*/  ISETP.LT.OR P4, PT, R3, R215, P0 ;  /* 0x000000d70300720c */ /* 0x000fc40000781670 */
[----:B------:R-:W-:Y:S02]  /*19090*/  ISETP.LT.OR P2, PT, R3, R214, P2 ;  /* 0x000000d60300720c */ /* 0x000fe40001741670 */
[----:B------:R-:W1:Y:S02]  /*190a0*/  SHFL.BFLY PT, R3, R2, 0x2, 0x1f ;  /* 0x0c401f0002037f89 */ /* 0x000e6400000e0000 */
[----:B-1----:R-:W-:-:S05]  /*190b0*/  FMNMX.FTZ R2, R2, R3, !PT ;  /* 0x0000000302027209 */ /* 0x002fca0007810000 */
[----:B------:R-:W1:Y:S01]  /*190c0*/  SHFL.BFLY PT, R3, R2, 0x1, 0x1f ;  /* 0x0c201f0002037f89 */ /* 0x000e6200000e0000 */
[----:B------:R-:W-:-:S04]  /*190d0*/  ISETP.GE.AND P0, PT, R4, R219, PT ;  /* 0x000000db0400720c */ /* 0x000fc80003f06270 */
[----:B------:R-:W-:Y:S02]  /*190e0*/  ISETP.LT.OR P5, PT, R4, R215, P0 ;  /* 0x000000d70400720c */ /* 0x000fe400007a1670 */
[----:B------:R-:W-:Y:S02]  /*190f0*/  FSEL R25, R185, -INF , !P3 ;  /* 0xff800000b9197808 */ /* 0x000fe40005800000 */
[----:B-1----:R-:W-:-:S04]  /*19100*/  FMNMX.FTZ R135, R2, R3, !PT ;  /* 0x0000000302877209 */ /* 0x002fc80007810000 */
[C---:B------:R-:W-:Y:S01]  /*19110*/  FSETP.NEU.FTZ.AND P0, PT, R135.reuse, -INF , PT ;  /* 0xff8000008700780b */ /* 0x040fe20003f1d000 */
        /* <DEDUP_REMOVED lines=9> */
[----:B------:R-:W-:Y:S01]  /*191b0*/  FFMA.FTZ R185, R6, c[0x0][0x23c], -R2 ;  /* 0x00008f0006b97a23 */ /* 0x000fe20000010802 */
[----:B------:R-:W-:-:S04]  /*191c0*/  FMNMX.FTZ R2, R213, R16, !PT ;  /* 0x00000010d5027209 */ /* 0x000fc80007810000 */
[----:B------:R-:W-:-:S04]  /*191d0*/  FMNMX.FTZ R2, R23, R2, !PT ;  /* 0x0000000217027209 */ /* 0x000fc80007810000 */
[----:B------:R-:W-:-:S04]  /*191e0*/  FMNMX.FTZ R2, R22, R2, !PT ;  /* 0x0000000216027209 */ /* 0x000fc80007810000 */
[----:B------:R-:W-:-:S04]  /*191f0*/  FMNMX.FTZ R2, R21, R2, !PT ;  /* 0x0000000215027209 */ /* 0x000fc80007810000 */
[----:B------:R-:W-:-:S04]  /*19200*/  FMNMX.FTZ R2, R20, R2, !PT ;  /* 0x0000000214027209 */ /* 0x000fc80007810000 */
[----:B------:R-:W-:-:S04]  /*19210*/  FMNMX.FTZ R2, R19, R2, !PT ;  /* 0x0000000213027209 */ /* 0x000fc80007810000 */
[----:B------:R-:W-:Y:S02]  /*19220*/  FMNMX.FTZ R2, R18, R2, !PT ;  /* 0x0000000212027209 */ /* 0x000fe40007810000 */
[----:B------:R-:W-:Y:S02]  /*19230*/  FSEL R3, R135, RZ, P0 ;  /* 0x000000ff87037208 */ /* 0x000fe40000000000 */
[----:B------:R-:W-:-:S03]  /*19240*/  FMNMX.FTZ R2, R17, R2, !PT ;  /* 0x0000000211027209 */ /* 0x000fc60007810000 */
[----:B------:R-:W-:Y:S02]  /*19250*/  FADD.FTZ R136, R223, -R3 ;  /* 0x80000003df887221 */ /* 0x000fe40000010000 */
[----:B------:R-:W1:Y:S02]  /*19260*/  SHFL.BFLY PT, R3, R2, 0x2, 0x1f ;  /* 0x0c401f0002037f89 */ /* 0x000e6400000e0000 */
[----:B-1----:R-:W-:-:S05]  /*19270*/  FMNMX.FTZ R2, R2, R3, !PT ;  /* 0x0000000302027209 */ /* 0x002fca0007810000 */
[----:B------:R-:W1:Y:S01]  /*19280*/  SHFL.BFLY PT, R3, R2, 0x1, 0x1f ;  /* 0x0c201f0002037f89 */ /* 0x000e6200000e0000 */
[-C--:B------:R-:W-:Y:S02]  /*19290*/  ISETP.GE.AND P3, PT, R5, R218.reuse, PT ;  /* 0x000000da0500720c */ /* 0x080fe40003f66270 */
[----:B------:R-:W-:Y:S02]  /*192a0*/  ISETP.GE.AND P1, PT, R4, R218, PT ;  /* 0x000000da0400720c */ /* 0x000fe40003f26270 */
[----:B-1----:R-:W-:-:S04]  /*192b0*/  FMNMX.FTZ R134, R2, R3, !PT ;  /* 0x0000000302867209 */ /* 0x002fc80007810000 */
[----:B------:R-:W-:-:S04]  /*192c0*/  FSETP.NEU.FTZ.AND P0, PT, R134, -INF , PT ;  /* 0xff8000008600780b */ /* 0x000fc80003f1d000 */
[----:B------:R-:W-:-:S05]  /*192d0*/  FSEL R2, R134, RZ, P0 ;  /* 0x000000ff86027208 */ /* 0x000fca0000000000 */
[----:B------:R-:W-:Y:S02]  /*192e0*/  FADD.FTZ R8, R213, -R2 ;  /* 0x80000002d5087221 */ /* 0x000fe40000010000 */
[----:B------:R-:W-:Y:S01]  /*192f0*/  FMUL.FTZ R2, R134, c[0x0][0x23c] ;  /* 0x00008f0086027a20 */ /* 0x000fe20000410000 */
[----:B------:R-:W-:-:S04]  /*19300*/  ISETP.LT.OR P3, PT, R5, R214, P3 ;  /* 0x000000d60500720c */ /* 0x000fc80001f61670 */
[----:B------:R-:W-:Y:S02]  /*19310*/  FSEL R2, R2, RZ, P0 ;  /* 0x000000ff02027208 */ /* 0x000fe40000000000 */
[----:B------:R-:W-:Y:S02]  /*19320*/  ISETP.LT.OR P1, PT, R4, R214, P1 ;  /* 0x000000d60400720c */ /* 0x000fe40000f21670 */
[----:B------:R-:W-:Y:S01]  /*19330*/  FSEL R5, R180, -INF , !P4 ;  /* 0xff800000b4057808 */ /* 0x000fe20006000000 */
[--C-:B------:R-:W-:Y:S01]  /*19340*/  FFMA.FTZ R3, R16, c[0x0][0x23c], -R2.reuse ;  /* 0x00008f0010037a23 */ /* 0x100fe20000010802 */
[----:B------:R-:W-:Y:S01]  /*19350*/  FSEL R4, R181, -INF , !P5 ;  /* 0xff800000b5047808 */ /* 0x000fe20006800000 */
[--C-:B------:R-:W-:Y:S02]  /*19360*/  FFMA.FTZ R23, R23, c[0x0][0x23c], -R2.reuse ;  /* 0x00008f0017177a23 */ /* 0x100fe40000010802 */
[--C-:B------:R-:W-:Y:S02]  /*19370*/  FFMA.FTZ R139, R22, c[0x0][0x23c], -R2.reuse ;  /* 0x00008f00168b7a23 */ /* 0x100fe40000010802 */
[----:B------:R-:W-:-:S02]  /*19380*/  FFMA.FTZ R172, R21, c[0x0][0x23c], -R2 ;  /* 0x00008f0015ac7a23 */ /* 0x000fc40000010802 */
[--C-:B------:R-:W-:Y:S02]  /*19390*/  FFMA.FTZ R174, R20, c[0x0][0x23c], -R2.reuse ;  /* 0x00008f0014ae7a23 */ /* 0x100fe40000010802 */
[--C-:B------:R-:W-:Y:S02]  /*193a0*/  FFMA.FTZ R179, R19, c[0x0][0x23c], -R2.reuse ;  /* 0x00008f0013b37a23 */ /* 0x100fe40000010802 */
[--C-:B------:R-:W-:Y:S02]  /*193b0*/  FFMA.FTZ R180, R18, c[0x0][0x23c], -R2.reuse ;  /* 0x00008f0012b47a23 */ /* 0x100fe40000010802 */
[----:B------:R-:W-:Y:S01]  /*193c0*/  FFMA.FTZ R181, R17, c[0x0][0x23c], -R2 ;  /* 0x00008f0011b57a23 */ /* 0x000fe20000010802 */
[----:B------:R-:W-:Y:S01]  /*193d0*/  FMNMX.FTZ R2, R212, R24, !PT ;  /* 0x00000018d4027209 */ /* 0x000fe20007810000 */
[----:B------:R-:W-:-:S03]  /*193e0*/  FMUL.FTZ R8, R8, c[0x0][0x23c] ;  /* 0x00008f0008087a20 */ /* 0x000fc60000410000 */
[----:B------:R-:W-:-:S04]  /*193f0*/  FMNMX.FTZ R2, R27, R2, !PT ;  /* 0x000000021b027209 */ /* 0x000fc80007810000 */
[----:B------:R-:W-:Y:S01]  /*19400*/  FMNMX.FTZ R2, R26, R2, !PT ;  /* 0x000000021a027209 */ /* 0x000fe20007810000 */
[----:B------:R-:W-:Y:S01]  /*19410*/  MUFU.EX2 R3, R3 ;  /* 0x0000000300037308 */ /* 0x000fe20000000800 */
[----:B------:R-:W-:Y:S02]  /*19420*/  LOP3.LUT P0, RZ, R0, 0x10, RZ, 0xc0, !PT ;  /* 0x0000001000ff7812 */ /* 0x000fe4000780c0ff */
[----:B------:R-:W-:Y:S02]  /*19430*/  FSEL R7, R224, -INF , !P6 ;  /* 0xff800000e0077808 */ /* 0x000fe40007000000 */
[----:B------:R-:W-:-:S03]  /*19440*/  FMNMX.FTZ R9, R25, R2, !PT ;  /* 0x0000000219097209 */ /* 0x000fc60007810000 */
[----:B------:R-:W1:Y:S01]  /*19450*/  MUFU.EX2 R8, R8 ;  /* 0x0000000800087308 */ /* 0x000e620000000800 */
[----:B------:R-:W-:Y:S02]  /*19460*/  FSEL R6, R225, -INF , !P0 ;  /* 0xff800000e1067808 */ /* 0x000fe40004000000 */
[----:B------:R-:W-:-:S05]  /*19470*/  FMNMX.FTZ R9, R7, R9, !PT ;  /* 0x0000000907097209 */ /* 0x000fca0007810000 */
[----:B------:R-:W3:Y:S01]  /*19480*/  MUFU.EX2 R2, R23 ;  /* 0x0000001700027308 */ /* 0x000ee20000000800 */
[----:B------:R-:W-:-:S04]  /*19490*/  FMNMX.FTZ R9, R6, R9, !PT ;  /* 0x0000000906097209 */ /* 0x000fc80007810000 */
[----:B------:R-:W-:Y:S01]  /*194a0*/  FMNMX.FTZ R9, R5, R9, !PT ;  /* 0x0000000905097209 */ /* 0x000fe20007810000 */
[----:B-1----:R-:W-:-:S03]  /*194b0*/  FFMA.FTZ R210, R210, R8, R3 ;  /* 0x00000008d2d27223 */ /* 0x002fc60000010003 */
[----:B------:R-:W-:Y:S01]  /*194c0*/  FMNMX.FTZ R133, R4, R9, !PT ;  /* 0x0000000904857209 */ /* 0x000fe20007810000 */
[C---:B---3--:R-:W-:Y:S01]  /*194d0*/  FADD.FTZ R138, R2.reuse, R210 ;  /* 0x000000d2028a7221 */ /* 0x048fe20000010000 */
[----:B------:R-:W-:-:S03]  /*194e0*/  F2FP.BF16.PACK_AB R21, R2, R3 ;  /* 0x000000030215723e */ /* 0x000fc600000010ff */
[----:B------:R-:W1:Y:S02]  /*194f0*/  SHFL.BFLY PT, R2, R133, 0x2, 0x1f ;  /* 0x0c401f0085027f89 */ /* 0x000e6400000e0000 */
[----:B-1----:R-:W-:-:S05]  /*19500*/  FMNMX.FTZ R133, R133, R2, !PT ;  /* 0x0000000285857209 */ /* 0x002fca0007810000 */
[----:B------:R-:W1:Y:S01]  /*19510*/  SHFL.BFLY PT, R2, R133, 0x1, 0x1f ;  /* 0x0c201f0085027f89 */ /* 0x000e6200000e0000 */
[----:B------:R-:W-:Y:S02]  /*19520*/  LOP3.LUT P6, RZ, R0, 0x200, RZ, 0xc0, !PT ;  /* 0x0000020000ff7812 */ /* 0x000fe400078cc0ff */
[----:B-1----:R-:W-:-:S04]  /*19530*/  FMNMX.FTZ R133, R133, R2, !PT ;  /* 0x0000000285857209 */ /* 0x002fc80007810000 */
[----:B------:R-:W-:-:S04]  /*19540*/  FSETP.NEU.FTZ.AND P0, PT, R133, -INF , PT ;  /* 0xff8000008500780b */ /* 0x000fc80003f1d000 */
[----:B------:R-:W-:-:S05]  /*19550*/  FSEL R2, R133, RZ, P0 ;  /* 0x000000ff85027208 */ /* 0x000fca0000000000 */
[----:B------:R-:W-:Y:S02]  /*19560*/  FADD.FTZ R10, R212, -R2 ;  /* 0x80000002d40a7221 */ /* 0x000fe40000010000 */
[----:B------:R-:W-:Y:S01]  /*19570*/  FMUL.FTZ R2, R133, c[0x0][0x23c] ;  /* 0x00008f0085027a20 */ /* 0x000fe20000410000 */
[----:B------:R-:W-:-:S04]  /*19580*/  FSEL R3, R206, -INF , !P6 ;  /* 0xff800000ce037808 */ /* 0x000fc80007000000 */
[----:B------:R-:W-:Y:S02]  /*19590*/  FSEL R2, R2, RZ, P0 ;  /* 0x000000ff02027208 */ /* 0x000fe40000000000 */
[C---:B------:R-:W-:Y:S02]  /*195a0*/  LOP3.LUT P0, RZ, R0.reuse, 0x1, RZ, 0xc0, !PT ;  /* 0x0000000100ff7812 */ /* 0x040fe4000780c0ff */
[----:B------:R-:W-:Y:S01]  /*195b0*/  LOP3.LUT P4, RZ, R0, 0x100, RZ, 0xc0, !PT ;  /* 0x0000010000ff7812 */ /* 0x000fe2000788c0ff */
[----:B------:R-:W-:Y:S01]  /*195c0*/  FFMA.FTZ R229, R4, c[0x0][0x23c], -R2 ;  /* 0x00008f0004e57a23 */ /* 0x000fe20000010802 */
[C---:B------:R-:W-:Y:S02]  /*195d0*/  LOP3.LUT P5, RZ, R0.reuse, 0x80, RZ, 0xc0, !PT ;  /* 0x0000008000ff7812 */ /* 0x040fe400078ac0ff */
[----:B------:R-:W-:Y:S02]  /*195e0*/  LOP3.LUT P6, RZ, R0, 0x40, RZ, 0xc0, !PT ;  /* 0x0000004000ff7812 */ /* 0x000fe400078cc0ff */
[----:B------:R-:W-:-:S02]  /*195f0*/  FSEL R4, R207, -INF , !P0 ;  /* 0xff800000cf047808 */ /* 0x000fc40004000000 */
[----:B------:R-:W-:Y:S01]  /*19600*/  FMNMX.FTZ R0, R222, R3, !PT ;  /* 0x00000003de007209 */ /* 0x000fe20007810000 */
[--C-:B------:R-:W-:Y:S01]  /*19610*/  FFMA.FTZ R228, R5, c[0x0][0x23c], -R2.reuse ;  /* 0x00008f0005e47a23 */ /* 0x100fe20000010802 */
[----:B------:R-:W-:Y:S02]  /*19620*/  FSEL R5, R186, -INF , !P6 ;  /* 0xff800000ba057808 */ /* 0x000fe40007000000 */
[----:B------:R-:W-:Y:S02]  /*19630*/  FMNMX.FTZ R0, R4, R0, !PT ;  /* 0x0000000004007209 */ /* 0x000fe40007810000 */
[----:B------:R-:W-:Y:S02]  /*19640*/  FSEL R9, R187, -INF , !P5 ;  /* 0xff800000bb097808 */ /* 0x000fe40006800000 */
[----:B------:R-:W-:Y:S01]  /*19650*/  FMNMX.FTZ R0, R5, R0, !PT ;  /* 0x0000000005007209 */ /* 0x000fe20007810000 */
[--C-:B------:R-:W-:Y:S02]  /*19660*/  FFMA.FTZ R16, R24, c[0x0][0x23c], -R2.reuse ;  /* 0x00008f0018107a23 */ /* 0x100fe40000010802 */
[----:B------:R-:W-:-:S02]  /*19670*/  FFMA.FTZ R224, R6, c[0x0][0x23c], -R2 ;  /* 0x00008f0006e07a23 */ /* 0x000fc40000010802 */
[--C-:B------:R-:W-:Y:S02]  /*19680*/  FFMA.FTZ R18, R27, c[0x0][0x23c], -R2.reuse ;  /* 0x00008f001b127a23 */ /* 0x100fe40000010802 */
[--C-:B------:R-:W-:Y:S02]  /*19690*/  FFMA.FTZ R22, R26, c[0x0][0x23c], -R2.reuse ;  /* 0x00008f001a167a23 */ /* 0x100fe40000010802 */
[--C-:B------:R-:W-:Y:S02]  /*196a0*/  FFMA.FTZ R23, R25, c[0x0][0x23c], -R2.reuse ;  /* 0x00008f0019177a23 */ /* 0x100fe40000010802 */
[----:B------:R-:W-:Y:S01]  /*196b0*/  FFMA.FTZ R223, R7, c[0x0][0x23c], -R2 ;  /* 0x00008f0007df7a23 */ /* 0x000fe20000010802 */
[----:B------:R-:W-:Y:S01]  /*196c0*/  FMNMX.FTZ R2, R9, R0, !PT ;  /* 0x0000000009027209 */ /* 0x000fe20007810000 */
[----:B------:R-:W-:Y:S01]  /*196d0*/  FMUL.FTZ R6, R10, c[0x0][0x23c] ;  /* 0x00008f000a067a20 */ /* 0x000fe20000410000 */
[----:B------:R-:W-:Y:S01]  /*196e0*/  FSEL R10, R226, -INF , !P4 ;  /* 0xff800000e20a7808 */ /* 0x000fe20006000000 */
[----:B------:R-:W-:Y:S01]  /*196f0*/  MUFU.EX2 R16, R16 ;  /* 0x0000001000107308 */ /* 0x000fe20000000800 */
[----:B------:R-:W-:-:S02]  /*19700*/  FSEL R11, R227, -INF , !P3 ;  /* 0xff800000e30b7808 */ /* 0x000fc40005800000 */
[----:B------:R-:W-:-:S05]  /*19710*/  FMNMX.FTZ R2, R10, R2, !PT ;  /* 0x000000020a027209 */ /* 0x000fca0007810000 */
[----:B------:R-:W1:Y:S01]  /*19720*/  MUFU.EX2 R0, R6 ;  /* 0x0000000600007308 */ /* 0x000e620000000800 */
[----:B------:R-:W-:Y:S02]  /*19730*/  FSEL R15, R182, -INF , !P2 ;  /* 0xff800000b60f7808 */ /* 0x000fe40005000000 */
[----:B------:R-:W-:Y:S02]  /*19740*/  FMNMX.FTZ R2, R11, R2, !PT ;  /* 0x000000020b027209 */ /* 0x000fe40007810000 */
[----:B------:R-:W-:Y:S02]  /*19750*/  FSEL R14, R183, -INF , !P1 ;  /* 0xff800000b70e7808 */ /* 0x000fe40004800000 */
[----:B------:R-:W-:-:S04]  /*19760*/  FMNMX.FTZ R2, R15, R2, !PT ;  /* 0x000000020f027209 */ /* 0x000fc80007810000 */
[----:B------:R-:W-:Y:S01]  /*19770*/  FMNMX.FTZ R2, R14, R2, !PT ;  /* 0x000000020e027209 */ /* 0x000fe20007810000 */
[-C--:B-1----:R-:W-:Y:S02]  /*19780*/  FFMA.FTZ R17, R208, R0.reuse, R16 ;  /* 0x00000000d0117223 */ /* 0x082fe40000010010 */
        /* <DEDUP_REMOVED lines=32> */
[----:B------:R-:W1:Y:S02]  /*19990*/  SHFL.BFLY PT, R0, R2, 0x2, 0x1f ;  /* 0x0c401f0002007f89 */ /* 0x000e6400000e0000 */
[----:B-1----:R-:W-:-:S05]  /*199a0*/  FMNMX.FTZ R0, R0, R2, !PT ;  /* 0x0000000200007209 */ /* 0x002fca0007810000 */
[----:B------:R-:W1:Y:S02]  /*199b0*/  SHFL.BFLY PT, R2, R0, 0x1, 0x1f ;  /* 0x0c201f0000027f89 */ /* 0x000e6400000e0000 */
[----:B-1----:R-:W-:-:S04]  /*199c0*/  FMNMX.FTZ R132, R0, R2, !PT ;  /* 0x0000000200847209 */ /* 0x002fc80007810000 */
[----:B------:R-:W-:-:S04]  /*199d0*/  FSETP.NEU.FTZ.AND P0, PT, R132, -INF , PT ;  /* 0xff8000008400780b */ /* 0x000fc80003f1d000 */
[----:B------:R-:W-:-:S05]  /*199e0*/  FSEL R0, R132, RZ, P0 ;  /* 0x000000ff84007208 */ /* 0x000fca0000000000 */
[----:B------:R-:W-:Y:S02]  /*199f0*/  FADD.FTZ R6, R222, -R0 ;  /* 0x80000000de067221 */ /* 0x000fe40000010000 */
[----:B------:R-:W-:-:S05]  /*19a00*/  FMUL.FTZ R0, R132, c[0x0][0x23c] ;  /* 0x00008f0084007a20 */ /* 0x000fca0000410000 */
[----:B------:R-:W-:-:S05]  /*19a10*/  FSEL R0, R0, RZ, P0 ;  /* 0x000000ff00007208 */ /* 0x000fca0000000000 */
[--C-:B------:R-:W-:Y:S02]  /*19a20*/  FFMA.FTZ R2, R4, c[0x0][0x23c], -R0.reuse ;  /* 0x00008f0004027a23 */ /* 0x100fe40000010800 */
[----:B------:R-:W-:Y:S02]  /*19a30*/  FFMA.FTZ R3, R3, c[0x0][0x23c], -R0 ;  /* 0x00008f0003037a23 */ /* 0x000fe40000010800 */
[----:B------:R1:W-:Y:S08]  /*19a40*/  MUFU.EX2 R7, R2 ;  /* 0x0000000200077308 */ /* 0x0003f00000000800 */
[----:B------:R3:W-:Y:S01]  /*19a50*/  MUFU.EX2 R19, R3 ;  /* 0x0000000300137308 */ /* 0x0007e20000000800 */
[----:B-1----:R-:W-:-:S07]  /*19a60*/  FMUL.FTZ R2, R6, c[0x0][0x23c] ;  /* 0x00008f0006027a20 */ /* 0x002fce0000410000 */
[----:B------:R-:W1:Y:S01]  /*19a70*/  MUFU.EX2 R2, R2 ;  /* 0x0000000200027308 */ /* 0x000e620000000800 */
[----:B---3--:R-:W-:-:S07]  /*19a80*/  FFMA.FTZ R3, R5, c[0x0][0x23c], -R0 ;  /* 0x00008f0005037a23 */ /* 0x008fce0000010800 */
[----:B------:R3:W1:Y:S02]  /*19a90*/  MUFU.EX2 R6, R3 ;  /* 0x0000000300067308 */ /* 0x0006640000000800 */
[----:B---3--:R-:W-:-:S06]  /*19aa0*/  FFMA.FTZ R3, R9, c[0x0][0x23c], -R0 ;  /* 0x00008f0009037a23 */ /* 0x008fcc0000010800 */
[----:B------:R3:W2:Y:S01]  /*19ab0*/  MUFU.EX2 R5, R3 ;  /* 0x0000000300057308 */ /* 0x0006a20000000800 */
[----:B-1----:R-:W-:-:S04]  /*19ac0*/  FFMA.FTZ R9, R209, R2, R19 ;  /* 0x00000002d1097223 */ /* 0x002fc80000010013 */
[----:B------:R-:W-:Y:S02]  /*19ad0*/  FADD.FTZ R9, R7, R9 ;  /* 0x0000000907097221 */ /* 0x000fe40000010000 */
[----:B---3--:R-:W-:-:S04]  /*19ae0*/  FFMA.FTZ R3, R10, c[0x0][0x23c], -R0 ;  /* 0x00008f000a037a23 */ /* 0x008fc80000010800 */
[----:B------:R1:W3:Y:S01]  /*19af0*/  MUFU.EX2 R4, R3 ;  /* 0x0000000300047308 */ /* 0x0002e20000000800 */
[--C-:B------:R-:W-:Y:S02]  /*19b00*/  FFMA.FTZ R73, R15, c[0x0][0x23c], -R0.reuse ;  /* 0x00008f000f497a23 */ /* 0x100fe40000010800 */
[--C-:B------:R-:W-:Y:S02]  /*19b10*/  FFMA.FTZ R76, R14, c[0x0][0x23c], -R0.reuse ;  /* 0x00008f000e4c7a23 */ /* 0x100fe40000010800 */
[----:B-1----:R-:W-:Y:S02]  /*19b20*/  FFMA.FTZ R3, R11, c[0x0][0x23c], -R0 ;  /* 0x00008f000b037a23 */ /* 0x002fe40000010800 */
[----:B------:R-:W-:-:S04]  /*19b30*/  FADD.FTZ R0, R6, R9 ;  /* 0x0000000906007221 */ /* 0x000fc80000010000 */
[----:B------:R-:W1:Y:S01]  /*19b40*/  MUFU.EX2 R3, R3 ;  /* 0x0000000300037308 */ /* 0x000e620000000800 */
[----:B--2---:R-:W-:Y:S01]  /*19b50*/  FADD.FTZ R0, R5, R0 ;  /* 0x0000000005007221 */ /* 0x004fe20000010000 */
[----:B------:R-:W-:-:S03]  /*19b60*/  F2FP.BF16.PACK_AB R88, R7, R19 ;  /* 0x000000130758723e */ /* 0x000fc600000010ff */
[----:B---3--:R-:W-:Y:S02]  /*19b70*/  FADD.FTZ R0, R4, R0 ;  /* 0x0000000004007221 */ /* 0x008fe40000010000 */
[----:B------:R-:W-:Y:S01]  /*19b80*/  IMAD.MOV.U32 R19, RZ, RZ, R188 ;  /* 0x000000ffff137224 */ /* 0x000fe200078e00bc */
[----:B------:R-:W-:Y:S01]  /*19b90*/  ULOP3.LUT UR4, UR33, UR31, URZ, 0x3c, !UPT ;  /* 0x0000001f21047292 */ /* 0x000fe2000f8e3c3f */
[----:B------:R-:W-:Y:S01]  /*19ba0*/  MUFU.EX2 R14, R137 ;  /* 0x00000089000e7308 */ /* 0x000fe20000000800 */
[C---:B-1----:R-:W-:Y:S02]  /*19bb0*/  FADD.FTZ R188, R3.reuse, R0 ;  /* 0x0000000003bc7221 */ /* 0x042fe40000010000 */
[----:B------:R-:W-:Y:S01]  /*19bc0*/  FMUL.FTZ R0, R136, c[0x0][0x23c] ;  /* 0x00008f0088007a20 */ /* 0x000fe20000410000 */
[----:B------:R-:W-:-:S04]  /*19bd0*/  F2FP.BF16.PACK_AB R77, R3, R4 ;  /* 0x00000004034d723e */ /* 0x000fc800000010ff */
[----:B------:R-:W1:Y:S01]  /*19be0*/  MUFU.EX2 R3, R18 ;  /* 0x0000001200037308 */ /* 0x000e620000000800 */
[----:B------:R-:W-:Y:S01]  /*19bf0*/  F2FP.BF16.PACK_AB R72, R5, R6 ;  /* 0x000000060548723e */ /* 0x000fe200000010ff */
[-C--:B------:R-:W-:Y:S02]  /*19c00*/  FMUL.FTZ R198, R94, R2.reuse ;  /* 0x000000025ec67220 */ /* 0x080fe40000410000 */
[----:B------:R-:W-:-:S04]  /*19c10*/  FMUL.FTZ R197, R95, R2 ;  /* 0x000000025fc57220 */ /* 0x000fc80000410000 */
[----:B------:R-:W2:Y:S01]  /*19c20*/  MUFU.EX2 R0, R0 ;  /* 0x0000000000007308 */ /* 0x000ea20000000800 */
[----:B------:R-:W-:Y:S02]  /*19c30*/  IMAD.MOV.U32 R9, RZ, RZ, R190 ;  /* 0x000000ffff097224 */ /* 0x000fe400078e00be */
[----:B------:R-:W-:Y:S02]  /*19c40*/  IMAD.MOV.U32 R6, RZ, RZ, R29 ;  /* 0x000000ffff067224 */ /* 0x000fe400078e001d */
[----:B------:R-:W-:Y:S02]  /*19c50*/  IMAD.MOV.U32 R94, RZ, RZ, R230 ;  /* 0x000000ffff5e7224 */ /* 0x000fe400078e00e6 */
[----:B------:R-:W-:Y:S02]  /*19c60*/  IMAD.MOV.U32 R95, RZ, RZ, R231 ;  /* 0x000000ffff5f7224 */ /* 0x000fe400078e00e7 */
        /* <DEDUP_REMOVED lines=30> */
[----:B------:R-:W-:Y:S01]  /*19e50*/  LOP3.LUT R2, R31, UR4, RZ, 0x3c, !PT ;  /* 0x000000041f027c12 */ /* 0x000fe2000f8e3cff */
[----:B------:R-:W-:-:S04]  /*19e60*/  IMAD.MOV.U32 R125, RZ, RZ, R232 ;  /* 0x000000ffff7d7224 */ /* 0x000fc800078e00e8 */
[----:B------:R-:W-:-:S04]  /*19e70*/  IMAD.WIDE.U32 R74, R2, -0x326172a9, RZ ;  /* 0xcd9e8d57024a7825 */ /* 0x000fc800078e00ff */
[----:B-1----:R-:W-:Y:S01]  /*19e80*/  FADD.FTZ R20, R3, R17 ;  /* 0x0000001103147221 */ /* 0x002fe20000010000 */
[----:B----4-:R-:W-:Y:S01]  /*19e90*/  LOP3.LUT R2, R75, UR15, R236, 0x96, !PT ;  /* 0x0000000f4b027c12 */ /* 0x010fe2000f8e96ec */
[----:B------:R-:W-:Y:S02]  /*19ea0*/  IMAD.MOV.U32 R17, RZ, RZ, R46 ;  /* 0x000000ffff117224 */ /* 0x000fe400078e002e */
[----:B------:R-:W-:Y:S02]  /*19eb0*/  IMAD.MOV.U32 R5, RZ, RZ, R120 ;  /* 0x000000ffff057224 */ /* 0x000fe400078e0078 */
[----:B------:R-:W-:Y:S02]  /*19ec0*/  IMAD.MOV.U32 R10, RZ, RZ, R233 ;  /* 0x000000ffff0a7224 */ /* 0x000fe400078e00e9 */
[----:B------:R-:W-:Y:S02]  /*19ed0*/  IMAD.MOV.U32 R107, RZ, RZ, R125 ;  /* 0x000000ffff6b7224 */ /* 0x000fe400078e007d */
[----:B------:R-:W-:-:S02]  /*19ee0*/  IMAD.MOV.U32 R78, RZ, RZ, R124 ;  /* 0x000000ffff4e7224 */ /* 0x000fc400078e007c */
[----:B------:R-:W-:Y:S02]  /*19ef0*/  IMAD.MOV.U32 R18, RZ, RZ, R241 ;  /* 0x000000ffff127224 */ /* 0x000fe400078e00f1 */
[----:B------:R-:W-:Y:S02]  /*19f00*/  IMAD.MOV.U32 R46, RZ, RZ, R240 ;  /* 0x000000ffff2e7224 */ /* 0x000fe400078e00f0 */
[-C--:B--2---:R-:W-:Y:S02]  /*19f10*/  FFMA.FTZ R15, R211, R0.reuse, R14 ;  /* 0x00000000d30f7223 */ /* 0x084fe4000001000e */
        /* <DEDUP_REMOVED lines=32> */
[----:B------:R-:W-:Y:S01]  /*1a120*/  LOP3.LUT R0, R245, UR14, R74, 0x96, !PT ;  /* 0x0000000ef5007c12 */ /* 0x000fe2000f8e964a */
[----:B------:R-:W-:-:S02]  /*1a130*/  IMAD.MOV.U32 R80, RZ, RZ, R94 ;  /* 0x000000ffff507224 */ /* 0x000fc400078e005e */
[----:B------:R-:W-:Y:S02]  /*1a140*/  IMAD.MOV.U32 R106, RZ, RZ, R5 ;  /* 0x000000ffff6a7224 */ /* 0x000fe400078e0005 */
[----:B------:R-:W-:-:S04]  /*1a150*/  IMAD.WIDE.U32 R48, R2, -0x2daee0ad, RZ ;  /* 0xd2511f5302307825 */ /* 0x000fc800078e00ff */
[----:B------:R-:W-:Y:S01]  /*1a160*/  IMAD.WIDE.U32 R4, R0, -0x2daee0ad, RZ ;  /* 0xd2511f5300047825 */ /* 0x000fe200078e00ff */
[----:B------:R-:W-:-:S04]  /*1a170*/  LOP3.LUT R2, R49, UR13, R80, 0x96, !PT ;  /* 0x0000000d31027c12 */ /* 0x000fc8000f8e9650 */
[----:B------:R-:W-:Y:S01]  /*1a180*/  LOP3.LUT R0, R5, UR11, R48, 0x96, !PT ;  /* 0x0000000b05007c12 */ /* 0x000fe2000f8e9630 */
[----:B------:R-:W-:Y:S01]  /*1a190*/  IMAD.MOV.U32 R81, RZ, RZ, R95 ;  /* 0x000000ffff517224 */ /* 0x000fe200078e005f */
[----:B------:R-:W-:Y:S01]  /*1a1a0*/  F2FP.BF16.PACK_AB R56, R3, R16 ;  /* 0x000000100338723e */ /* 0x000fe200000010ff */
[----:B------:R-:W-:Y:S02]  /*1a1b0*/  IMAD.MOV.U32 R95, RZ, RZ, R6 ;  /* 0x000000ffff5f7224 */ /* 0x000fe400078e0006 */
[----:B------:R-:W-:Y:S02]  /*1a1c0*/  IMAD.MOV.U32 R126, RZ, RZ, R7 ;  /* 0x000000ffff7e7224 */ /* 0x000fe400078e0007 */
[----:B------:R-:W-:-:S04]  /*1a1d0*/  IMAD.WIDE.U32 R2, R2, -0x326172a9, RZ ;  /* 0xcd9e8d5702027825 */ /* 0x000fc800078e00ff */
[----:B------:R-:W-:Y:S01]  /*1a1e0*/  IMAD.WIDE.U32 R6, R0, -0x326172a9, RZ ;  /* 0xcd9e8d5700067825 */ /* 0x000fe200078e00ff */
[----:B------:R-:W-:-:S04]  /*1a1f0*/  LOP3.LUT R3, R3, UR12, R244, 0x96, !PT ;  /* 0x0000000c03037c12 */ /* 0x000fc8000f8e96f4 */
[----:B------:R-:W-:Y:S01]  /*1a200*/  LOP3.LUT R0, R7, UR10, R2, 0x96, !PT ;  /* 0x0000000a07007c12 */ /* 0x000fe2000f8e9602 */
[----:B------:R-:W-:Y:S02]  /*1a210*/  IMAD.MOV.U32 R123, RZ, RZ, R19 ;  /* 0x000000ffff7b7224 */ /* 0x000fe400078e0013 */
[----:B------:R-:W-:Y:S02]  /*1a220*/  IMAD.MOV.U32 R94, RZ, RZ, R79 ;  /* 0x000000ffff5e7224 */ /* 0x000fe400078e004f */
[----:B------:R-:W-:Y:S02]  /*1a230*/  IMAD.MOV.U32 R19, RZ, RZ, R226 ;  /* 0x000000ffff137224 */ /* 0x000fe400078e00e2 */
[----:B------:R-:W-:Y:S01]  /*1a240*/  IMAD.MOV.U32 R79, RZ, RZ, R11 ;  /* 0x000000ffff4f7224 */ /* 0x000fe200078e000b */
[----:B------:R-:W1:Y:S01]  /*1a250*/  LDC.U8 R226, c[0x0][0x2d8] ;  /* 0x0000b600ffe27b82 */ /* 0x000e620000000000 */
[----:B------:R-:W-:Y:S02]  /*1a260*/  IMAD.MOV.U32 R122, RZ, RZ, R10 ;  /* 0x000000ffff7a7224 */ /* 0x000fe400078e000a */
[----:B------:R-:W-:-:S04]  /*1a270*/  IMAD.WIDE.U32 R2, R3, -0x2daee0ad, RZ ;  /* 0xd2511f5303027825 */ /* 0x000fc800078e00ff */
[----:B------:R-:W-:Y:S01]  /*1a280*/  IMAD.WIDE.U32 R10, R0, -0x2daee0ad, RZ ;  /* 0xd2511f53000a7825 */ /* 0x000fe200078e00ff */
[----:B------:R-:W-:-:S04]  /*1a290*/  LOP3.LUT R3, R3, UR9, R4, 0x96, !PT ;  /* 0x0000000903037c12 */ /* 0x000fc8000f8e9604 */
[----:B------:R-:W-:Y:S01]  /*1a2a0*/  LOP3.LUT R2, R11, UR7, R2, 0x96, !PT ;  /* 0x000000070b027c12 */ /* 0x000fe2000f8e9602 */
[----:B------:R-:W-:-:S04]  /*1a2b0*/  IMAD.WIDE.U32 R4, R3, -0x326172a9, RZ ;  /* 0xcd9e8d5703047825 */ /* 0x000fc800078e00ff */
[----:B------:R-:W-:-:S05]  /*1a2c0*/  IMAD.WIDE.U32 R2, R2, -0x326172a9, RZ ;  /* 0xcd9e8d5702027825 */ /* 0x000fca00078e00ff */
[----:B------:R-:W-:-:S04]  /*1a2d0*/  LOP3.LUT R0, R3, UR17, R4, 0x96, !PT ;  /* 0x0000001103007c12 */ /* 0x000fc8000f8e9604 */
[----:B------:R-:W-:-:S04]  /*1a2e0*/  LOP3.LUT R4, R0, 0xff, RZ, 0xc0, !PT ;  /* 0x000000ff00047812 */ /* 0x000fc800078ec0ff */
[----:B-1----:R-:W-:Y:S02]  /*1a2f0*/  ISETP.GE.U32.AND P6, PT, R226, R4, PT ;  /* 0x00000004e200720c */ /* 0x002fe40003fc6070 */
[----:B------:R-:W-:-:S04]  /*1a300*/  LOP3.LUT R4, R0, 0xffff, RZ, 0xc0, !PT ;  /* 0x0000ffff00047812 */ /* 0x000fc800078ec0ff */
[----:B------:R-:W-:-:S04]  /*1a310*/  SHF.R.U32.HI R4, RZ, 0x8, R4 ;  /* 0x00000008ff047819 */ /* 0x000fc80000011604 */
[----:B------:R-:W-:-:S04]  /*1a320*/  LOP3.LUT R4, R4, 0xffff, RZ, 0xc0, !PT ;  /* 0x0000ffff04047812 */ /* 0x000fc800078ec0ff */
[----:B------:R-:W-:Y:S02]  /*1a330*/  ISETP.GE.U32.AND P1, PT, R226, R4, PT ;  /* 0x00000004e200720c */ /* 0x000fe40003f26070 */
[--C-:B------:R-:W-:Y:S02]  /*1a340*/  SHF.R.U32.HI R4, RZ, 0x10, R0.reuse ;  /* 0x00000010ff047819 */ /* 0x100fe40000011600 */
[----:B------:R-:W-:-:S04]  /*1a350*/  SHF.R.U32.HI R0, RZ, 0x18, R0 ;  /* 0x00000018ff007819 */ /* 0x000fc80000011600 */
[----:B------:R-:W-:Y:S02]  /*1a360*/  ISETP.GE.U32.AND P3, PT, R226, R0, PT ;  /* 0x00000000e200720c */ /* 0x000fe40003f66070 */
[----:B------:R-:W-:-:S04]  /*1a370*/  LOP3.LUT R0, R2, 0xff, RZ, 0xc0, !PT ;  /* 0x000000ff02007812 */ /* 0x000fc800078ec0ff */
[----:B------:R-:W-:Y:S02]  /*1a380*/  ISETP.GE.U32.AND P2, PT, R226, R0, PT ;  /* 0x00000000e200720c */ /* 0x000fe40003f46070 */
[----:B------:R-:W-:-:S04]  /*1a390*/  SHF.R.U32.HI R0, RZ, 0x10, R2 ;  /* 0x00000010ff007819 */ /* 0x000fc80000011602 */
[----:B------:R-:W-:-:S04]  /*1a3a0*/  LOP3.LUT R0, R0, 0xff, RZ, 0xc0, !PT ;  /* 0x000000ff00007812 */ /* 0x000fc800078ec0ff */
[----:B------:R-:W-:Y:S02]  /*1a3b0*/  ISETP.GE.U32.AND P5, PT, R226, R0, PT ;  /* 0x00000000e200720c */ /* 0x000fe40003fa6070 */
[----:B------:R-:W1:Y:S01]  /*1a3c0*/  MUFU.EX2 R0, R173 ;  /* 0x000000ad00007308 */ /* 0x000e620000000800 */
[----:B------:R-:W-:Y:S02]  /*1a3d0*/  IMAD.MOV.U32 R127, RZ, RZ, R9 ;  /* 0x000000ffff7f7224 */ /* 0x000fe400078e0009 */
[----:B------:R-:W-:Y:S02]  /*1a3e0*/  IMAD.MOV.U32 R244, RZ, RZ, R126 ;  /* 0x000000fffff47224 */ /* 0x000fe400078e007e */
[----:B------:R-:W-:Y:S02]  /*1a3f0*/  IMAD.MOV.U32 R245, RZ, RZ, R127 ;  /* 0x000000fffff57224 */ /* 0x000fe400078e007f */
[----:B------:R-:W-:Y:S01]  /*1a400*/  IMAD.MOV.U32 R97, RZ, RZ, R95 ;  /* 0x000000ffff617224 */ /* 0x000fe200078e005f */
[----:B------:R-:W-:Y:S01]  /*1a410*/  LOP3.LUT R9, R5, UR8, R6, 0x96, !PT ;  /* 0x0000000805097c12 */ /* 0x000fe2000f8e9606 */
[----:B------:R-:W-:Y:S01]  /*1a420*/  IMAD.MOV.U32 R126, RZ, RZ, R107 ;  /* 0x000000ffff7e7224 */ /* 0x000fe200078e006b */
[----:B------:R-:W-:Y:S01]  /*1a430*/  LOP3.LUT R4, R4, 0xff, RZ, 0xc0, !PT ;  /* 0x000000ff04047812 */ /* 0x000fe200078ec0ff */
[----:B------:R-:W-:Y:S01]  /*1a440*/  IMAD.MOV.U32 R127, RZ, RZ, R106 ;  /* 0x000000ffff7f7224 */ /* 0x000fe200078e006a */
[----:B------:R-:W-:Y:S01]  /*1a450*/  LOP3.LUT R6, R2, 0xffff, RZ, 0xc0, !PT ;  /* 0x0000ffff02067812 */ /* 0x000fe200078ec0ff */
[----:B------:R-:W-:Y:S01]  /*1a460*/  IMAD.MOV.U32 R3, RZ, RZ, R97 ;  /* 0x000000ffff037224 */ /* 0x000fe200078e0061 */
[----:B------:R-:W-:Y:S01]  /*1a470*/  SHF.R.U32.HI R2, RZ, 0x18, R2 ;  /* 0x00000018ff027819 */ /* 0x000fe20000011602 */
[----:B------:R-:W-:Y:S01]  /*1a480*/  IMAD.MOV.U32 R7, RZ, RZ, R127 ;  /* 0x000000ffff077224 */ /* 0x000fe200078e007f */
[----:B------:R-:W-:Y:S01]  /*1a490*/  ISETP.GE.U32.AND P0, PT, R226, R4, PT ;  /* 0x00000004e200720c */ /* 0x000fe20003f06070 */
[----:B------:R-:W-:Y:S01]  /*1a4a0*/  IMAD.MOV.U32 R97, RZ, RZ, R126 ;  /* 0x000000ffff617224 */ /* 0x000fe200078e007e */
[----:B-1----:R-:W-:Y:S01]  /*1a4b0*/  F2FP.BF16.PACK_AB R4, R0, R14 ;  /* 0x0000000e0004723e */ /* 0x002fe200000010ff */
[----:B------:R-:W-:-:S02]  /*1a4c0*/  IMAD.MOV.U32 R84, RZ, RZ, R239 ;  /* 0x000000ffff547224 */ /* 0x000fc400078e00ef */
[-C--:B------:R-:W-:Y:S02]  /*1a4d0*/  FMUL.FTZ R126, R86, R8.reuse ;  /* 0x00000008567e7220 */ /* 0x080fe40000410000 */
[----:B------:R-:W-:Y:S01]  /*1a4e0*/  FMUL.FTZ R127, R87, R8 ;  /* 0x00000008577f7220 */ /* 0x000fe20000410000 */
[----:B------:R-:W-:Y:S01]  /*1a4f0*/  ISETP.GE.U32.AND P4, PT, R226, R2, PT ;  /* 0x00000002e200720c */ /* 0x000fe20003f86070 */
[----:B------:R-:W-:Y:S02]  /*1a500*/  FMUL.FTZ R239, R71, R8 ;  /* 0x0000000847ef7220 */ /* 0x000fe40000410000 */
[----:B------:R-:W-:Y:S02]  /*1a510*/  IMAD.MOV.U32 R86, RZ, RZ, R242 ;  /* 0x000000ffff567224 */ /* 0x000fe400078e00f2 */
[----:B------:R-:W-:Y:S02]  /*1a520*/  IMAD.MOV.U32 R87, RZ, RZ, R243 ;  /* 0x000000ffff577224 */ /* 0x000fe400078e00f3 */
[----:B------:R-:W-:-:S02]  /*1a530*/  IMAD.MOV.U32 R5, RZ, RZ, R122 ;  /* 0x000000ffff057224 */ /* 0x000fc400078e007a */
[----:B------:R-:W-:Y:S02]  /*1a540*/  IMAD.MOV.U32 R71, RZ, RZ, R234 ;  /* 0x000000ffff477224 */ /* 0x000fe400078e00ea */
[-C--:B------:R-:W-:Y:S02]  /*1a550*/  FMUL.FTZ R243, R99, R8.reuse ;  /* 0x0000000863f37220 */ /* 0x080fe40000410000 */
[----:B------:R-:W-:Y:S02]  /*1a560*/  IMAD.MOV.U32 R2, RZ, RZ, R17 ;  /* 0x000000ffff027224 */ /* 0x000fe400078e0011 */
[----:B------:R-:W-:Y:S01]  /*1a570*/  IMAD.MOV.U32 R99, RZ, RZ, R250 ;  /* 0x000000ffff637224 */ /* 0x000fe200078e00fa */
[----:B------:R-:W-:Y:S01]  /*1a580*/  PRMT R16, R4, 0x7610, R16 ;  /* 0x0000761004107816 */ /* 0x000fe20000000010 */
[-C--:B------:R-:W-:Y:S02]  /*1a590*/  FMUL.FTZ R242, R98, R8.reuse ;  /* 0x0000000862f27220 */ /* 0x080fe40000410000 */
[----:B------:R-:W-:-:S02]  /*1a5a0*/  FMUL.FTZ R250, R118, R8 ;  /* 0x0000000876fa7220 */ /* 0x000fc40000410000 */
[----:B------:R-:W-:Y:S02]  /*1a5b0*/  IMAD.MOV.U32 R14, RZ, RZ, R7 ;  /* 0x000000ffff0e7224 */ /* 0x000fe400078e0007 */
[----:B------:R-:W-:Y:S02]  /*1a5c0*/  IMAD.MOV.U32 R98, RZ, RZ, R86 ;  /* 0x000000ffff627224 */ /* 0x000fe400078e0056 */
[----:B------:R-:W-:Y:S02]  /*1a5d0*/  IMAD.MOV.U32 R118, RZ, RZ, R251 ;  /* 0x000000ffff767224 */ /* 0x000fe400078e00fb */
[----:B------:R-:W-:Y:S02]  /*1a5e0*/  FADD.FTZ R7, R0, R15 ;  /* 0x0000000f00077221 */ /* 0x000fe40000010000 */
[----:B------:R-:W-:Y:S02]  /*1a5f0*/  IMAD.MOV.U32 R86, RZ, RZ, R71 ;  /* 0x000000ffff567224 */ /* 0x000fe400078e0047 */
[----:B------:R-:W-:-:S02]  /*1a600*/  FMUL.FTZ R251, R119, R8 ;  /* 0x0000000877fb7220 */ /* 0x000fc40000410000 */
[----:B------:R-:W-:Y:S01]  /*1a610*/  IMAD.MOV.U32 R15, RZ, RZ, R5 ;  /* 0x000000ffff0f7224 */ /* 0x000fe200078e0005 */
[----:B------:R-:W-:Y:S01]  /*1a620*/  SHF.R.U32.HI R6, RZ, 0x8, R6 ;  /* 0x00000008ff067819 */ /* 0x000fe20000011606 */
[----:B------:R-:W-:Y:S01]  /*1a630*/  IMAD.MOV.U32 R71, RZ, RZ, R2 ;  /* 0x000000ffff477224 */ /* 0x000fe200078e0002 */
[----:B------:R-:W1:Y:S01]  /*1a640*/  MUFU.EX2 R5, R175 ;  /* 0x000000af00057308 */ /* 0x000e620000000800 */
[----:B------:R-:W-:Y:S01]  /*1a650*/  IMAD.MOV.U32 R119, RZ, RZ, R3 ;  /* 0x000000ffff777224 */ /* 0x000fe200078e0003 */
[----:B------:R-:W-:Y:S01]  /*1a660*/  PRMT R222, R4, 0x7632, R222 ;  /* 0x0000763204de7816 */ /* 0x000fe200000000de */
[----:B------:R-:W-:Y:S02]  /*1a670*/  IMAD.MOV.U32 R17, RZ, RZ, R110 ;  /* 0x000000ffff117224 */ /* 0x000fe400078e006e */
[----:B------:R-:W-:Y:S01]  /*1a680*/  IMAD.WIDE.U32 R2, R9, -0x2daee0ad, RZ ;  /* 0xd2511f5309027825 */ /* 0x000fe200078e00ff */
[----:B------:R-:W-:Y:S02]  /*1a690*/  @!P6 HFMA2.BF16_V2 R34, -RZ.H0_H0, RZ.H0_H0, -R16.H0_H0 ;  /* 0x200000ffff22e231 */ /* 0x000fe40000340910 */
[----:B------:R-:W2:Y:S01]  /*1a6a0*/  MUFU.EX2 R4, R176 ;  /* 0x000000b000047308 */ /* 0x000ea20000000800 */
[----:B------:R-:W-:Y:S01]  /*1a6b0*/  IMAD.MOV.U32 R9, RZ, RZ, R15 ;  /* 0x000000ffff097224 */ /* 0x000fe200078e000f */
[----:B------:R-:W-:Y:S01]  /*1a6c0*/  LOP3.LUT R6, R6, 0xffff, RZ, 0xc0, !PT ;  /* 0x0000ffff06067812 */ /* 0x000fe200078ec0ff */
[----:B------:R-:W-:Y:S01]  /*1a6d0*/  IMAD.MOV.U32 R15, RZ, RZ, R71 ;  /* 0x000000ffff0f7224 */ /* 0x000fe200078e0047 */
[----:B------:R-:W-:Y:S01]  /*1a6e0*/  LOP3.LUT R0, R3, UR16, R10, 0x96, !PT ;  /* 0x0000001003007c12 */ /* 0x000fe2000f8e960a */
[----:B------:R-:W-:-:S02]  /*1a6f0*/  IMAD.MOV.U32 R71, RZ, RZ, R17 ;  /* 0x000000ffff477224 */ /* 0x000fc400078e0011 */
[----:B------:R-:W-:Y:S01]  /*1a700*/  IMAD.MOV.U32 R17, RZ, RZ, R46 ;  /* 0x000000ffff117224 */ /* 0x000fe200078e002e */
[----:B------:R-:W-:Y:S02]  /*1a710*/  PRMT R46, R16, 0x5410, R222 ;  /* 0x00005410102e7816 */ /* 0x000fe400000000de */
[----:B------:R-:W-:Y:S02]  /*1a720*/  @!P6 PRMT R16, R34, 0x5410, RZ ;  /* 0x000054102210e816 */ /* 0x000fe400000000ff */
[----:B------:R-:W-:Y:S02]  /*1a730*/  ISETP.GE.U32.AND P6, PT, R226, R6, PT ;  /* 0x00000006e200720c */ /* 0x000fe40003fc6070 */
[----:B------:R-:W-:Y:S01]  /*1a740*/  SHF.R.U32.HI R6, RZ, 0x10, R0 ;  /* 0x00000010ff067819 */ /* 0x000fe20000011600 */
[----:B------:R-:W-:Y:S01]  /*1a750*/  @!P1 HFMA2.BF16_V2 R35, -RZ.H0_H0, RZ.H0_H0, -R222.H0_H0 ;  /* 0x200000ffff239231 */ /* 0x000fe200003409de */
[----:B------:R-:W-:Y:S02]  /*1a760*/  LOP3.LUT R11, R75, UR15, R248, 0x96, !PT ;  /* 0x0000000f4b0b7c12 */ /* 0x000fe4000f8e96f8 */
[----:B------:R-:W-:Y:S01]  /*1a770*/  LOP3.LUT R6, R6, 0xff, RZ, 0xc0, !PT ;  /* 0x000000ff06067812 */ /* 0x000fe200078ec0ff */
[----:B------:R-:W-:Y:S01]  /*1a780*/  IMAD.MOV.U32 R248, RZ, RZ, R116 ;  /* 0x000000fffff87224 */ /* 0x000fe200078e0074 */
[----:B------:R-:W-:Y:S01]  /*1a790*/  PRMT R213, R21, 0x7632, R213 ;  /* 0x0000763215d57816 */ /* 0x000fe200000000d5 */
[----:B------:R-:W-:-:S02]  /*1a7a0*/  IMAD.MOV.U32 R249, RZ, RZ, R117 ;  /* 0x000000fffff97224 */ /* 0x000fc400078e0075 */
[----:B------:R-:W-:Y:S01]  /*1a7b0*/  FMUL.FTZ R107, R51, R8 ;  /* 0x00000008336b7220 */ /* 0x000fe20000410000 */
[----:B------:R-:W-:Y:S01]  /*1a7c0*/  @!P1 PRMT R222, R35, 0x5410, RZ ;  /* 0x0000541023de9816 */ /* 0x000fe200000000ff */
[----:B------:R-:W-:Y:S02]  /*1a7d0*/  IMAD.MOV.U32 R116, RZ, RZ, R123 ;  /* 0x000000ffff747224 */ /* 0x000fe400078e007b */
[----:B------:R-:W-:Y:S02]  /*1a7e0*/  IMAD.MOV.U32 R96, RZ, RZ, R111 ;  /* 0x000000ffff607224 */ /* 0x000fe400078e006f */
[----:B------:R-:W-:Y:S02]  /*1a7f0*/  IMAD.MOV.U32 R117, RZ, RZ, R94 ;  /* 0x000000ffff757224 */ /* 0x000fe400078e005e */
[----:B------:R-:W-:Y:S02]  /*1a800*/  IMAD.MOV.U32 R85, RZ, RZ, R238 ;  /* 0x000000ffff557224 */ /* 0x000fe400078e00ee */
[----:B------:R-:W-:-:S02]  /*1a810*/  IMAD.MOV.U32 R51, RZ, RZ, R235 ;  /* 0x000000ffff337224 */ /* 0x000fc400078e00eb */
[----:B-1----:R-:W-:Y:S01]  /*1a820*/  FADD.FTZ R7, R5, R7 ;  /* 0x0000000705077221 */ /* 0x002fe20000010000 */
[----:B------:R-:W-:Y:S01]  /*1a830*/  ISETP.GE.U32.AND P1, PT, R226, R6, PT ;  /* 0x00000006e200720c */ /* 0x000fe20003f26070 */
[-C--:B------:R-:W-:Y:S01]  /*1a840*/  FMUL.FTZ R170, R170, R8.reuse ;  /* 0x00000008aaaa7220 */ /* 0x080fe20000410000 */
[----:B------:R-:W-:Y:S01]  /*1a850*/  PRMT R212, R21, 0x7610, R212 ;  /* 0x0000761015d47816 */ /* 0x000fe200000000d4 */
        /* <DEDUP_REMOVED lines=23> */
[C---:B--2---:R-:W-:Y:S01]  /*1a9d0*/  F2FP.BF16.PACK_AB R8, R4.reuse, R5 ;  /* 0x000000050408723e */ /* 0x044fe200000010ff */
[----:B------:R-:W-:Y:S01]  /*1a9e0*/  @!P3 HFMA2.BF16_V2 R36, -RZ.H0_H0, RZ.H0_H0, -R213.H0_H0 ;  /* 0x200000ffff24b231 */ /* 0x000fe200003409d5 */
[----:B------:R-:W-:Y:S01]  /*1a9f0*/  IMAD.MOV.U32 R21, RZ, RZ, R26 ;  /* 0x000000ffff157224 */ /* 0x000fe200078e001a */
[----:B------:R-:W1:Y:S01]  /*1aa00*/  MUFU.EX2 R6, R139 ;  /* 0x0000008b00067308 */ /* 0x000e620000000800 */
[----:B------:R-:W-:Y:S02]  /*1aa10*/  IMAD.MOV.U32 R10, RZ, RZ, R14 ;  /* 0x000000ffff0a7224 */ /* 0x000fe400078e000e */
[----:B------:R-:W-:Y:S01]  /*1aa20*/  FADD.FTZ R26, R4, R7 ;  /* 0x00000007041a7221 */ /* 0x000fe20000010000 */
[----:B------:R-:W-:Y:S01]  /*1aa30*/  LOP3.LUT R4, R0, 0xff, RZ, 0xc0, !PT ;  /* 0x000000ff00047812 */ /* 0x000fe200078ec0ff */
[----:B------:R-:W-:-:S03]  /*1aa40*/  IMAD.MOV.U32 R14, RZ, RZ, R99 ;  /* 0x000000ffff0e7224 */ /* 0x000fc600078e0063 */
[----:B------:R-:W2:Y:S01]  /*1aa50*/  MUFU.EX2 R5, R172 ;  /* 0x000000ac00057308 */ /* 0x000ea20000000800 */
[----:B------:R-:W-:Y:S01]  /*1aa60*/  IMAD.MOV.U32 R99, RZ, RZ, R51 ;  /* 0x000000ffff637224 */ /* 0x000fe200078e0033 */
[----:B------:R-:W-:Y:S02]  /*1aa70*/  PRMT R51, R212, 0x5410, R213 ;  /* 0x00005410d4337816 */ /* 0x000fe400000000d5 */
[----:B------:R-:W-:Y:S01]  /*1aa80*/  @!P3 PRMT R213, R36, 0x5410, RZ ;  /* 0x0000541024d5b816 */ /* 0x000fe200000000ff */
[----:B------:R-:W-:Y:S01]  /*1aa90*/  @!P0 HFMA2.BF16_V2 R37, -RZ.H0_H0, RZ.H0_H0, -R212.H0_H0 ;  /* 0x200000ffff258231 */ /* 0x000fe200003409d4 */
[----:B------:R-:W-:Y:S02]  /*1aaa0*/  ISETP.GE.U32.AND P3, PT, R226, R4, PT ;  /* 0x00000004e200720c */ /* 0x000fe40003f66070 */
[----:B------:R-:W-:Y:S02]  /*1aab0*/  PRMT R211, R8, 0x7610, R211 ;  /* 0x0000761008d37816 */ /* 0x000fe400000000d3 */
[----:B------:R-:W-:-:S02]  /*1aac0*/  SHF.R.U32.HI R4, RZ, 0x18, R0 ;  /* 0x00000018ff047819 */ /* 0x000fc40000011600 */
[----:B------:R-:W-:Y:S01]  /*1aad0*/  LOP3.LUT R0, R0, 0xffff, RZ, 0xc0, !PT ;  /* 0x0000ffff00007812 */ /* 0x000fe200078ec0ff */
[----:B------:R-:W-:Y:S01]  /*1aae0*/  @!P2 HFMA2.BF16_V2 R38, -RZ.H0_H0, RZ.H0_H0, -R211.H0_H0 ;  /* 0x200000ffff26a231 */ /* 0x000fe200003409d3 */
[----:B------:R-:W-:Y:S02]  /*1aaf0*/  @!P0 PRMT R212, R37, 0x5410, RZ ;  /* 0x0000541025d48816 */ /* 0x000fe400000000ff */
[----:B------:R-:W-:Y:S02]  /*1ab00*/  PRMT R210, R8, 0x7632, R210 ;  /* 0x0000763208d27816 */ /* 0x000fe400000000d2 */
[----:B------:R-:W-:Y:S02]  /*1ab10*/  SHF.R.U32.HI R0, RZ, 0x8, R0 ;  /* 0x00000008ff007819 */ /* 0x000fe40000011600 */
[----:B------:R-:W-:Y:S02]  /*1ab20*/  ISETP.GE.U32.AND P0, PT, R226, R4, PT ;  /* 0x00000004e200720c */ /* 0x000fe40003f06070 */
[----:B------:R-:W3:Y:S01]  /*1ab30*/  MUFU.EX2 R4, R22 ;  /* 0x0000001600047308 */ /* 0x000ee20000000800 */
[----:B------:R-:W-:Y:S01]  /*1ab40*/  PRMT R37, R211, 0x5410, R210 ;  /* 0x00005410d3257816 */ /* 0x000fe200000000d2 */
[----:B-1----:R-:W-:Y:S01]  /*1ab50*/  FADD.FTZ R8, R6, R138 ;  /* 0x0000008a06087221 */ /* 0x002fe20000010000 */
[----:B--2---:R-:W-:Y:S01]  /*1ab60*/  F2FP.BF16.PACK_AB R7, R5, R6 ;  /* 0x000000060507723e */ /* 0x004fe200000010ff */
[----:B------:R-:W-:Y:S01]  /*1ab70*/  IMAD.MOV.U32 R34, RZ, RZ, R18 ;  /* 0x000000ffff227224 */ /* 0x000fe200078e0012 */
[----:B------:R-:W-:Y:S01]  /*1ab80*/  @!P2 PRMT R211, R38, 0x5410, RZ ;  /* 0x0000541026d3a816 */ /* 0x000fe200000000ff */
[----:B------:R-:W-:Y:S01]  /*1ab90*/  IMAD.MOV.U32 R35, RZ, RZ, R19 ;  /* 0x000000ffff237224 */ /* 0x000fe200078e0013 */
[----:B------:R-:W-:Y:S01]  /*1aba0*/  LOP3.LUT R6, R0, 0xffff, RZ, 0xc0, !PT ;  /* 0x0000ffff00067812 */ /* 0x000fe200078ec0ff */
[----:B------:R-:W-:Y:S01]  /*1abb0*/  IMAD.MOV.U32 R36, RZ, RZ, R15 ;  /* 0x000000ffff247224 */ /* 0x000fe200078e000f */
[----:B------:R-:W1:Y:S01]  /*1abc0*/  MUFU.EX2 R0, R23 ;  /* 0x0000001700007308 */ /* 0x000e620000000800 */
[----:B------:R-:W-:-:S07]  /*1abd0*/  IMAD.MOV.U32 R38, RZ, RZ, R17 ;  /* 0x000000ffff267224 */ /* 0x000fce00078e0011 */
[----:B------:R-:W-:Y:S08]  /*1abe0*/  MUFU.EX2 R18, R177 ;  /* 0x000000b100127308 */ /* 0x000ff00000000800 */
[----:B------:R-:W2:Y:S08]  /*1abf0*/  MUFU.EX2 R19, R178 ;  /* 0x000000b200137308 */ /* 0x000eb00000000800 */
[----:B------:R-:W-:Y:S08]  /*1ac00*/  MUFU.EX2 R15, R174 ;  /* 0x000000ae000f7308 */ /* 0x000ff00000000800 */
[----:B------:R-:W4:Y:S01]  /*1ac10*/  MUFU.EX2 R17, R179 ;  /* 0x000000b300117308 */ /* 0x000f220000000800 */
[----:B------:R-:W-:-:S02]  /*1ac20*/  PRMT R209, R7, 0x7610, R209 ;  /* 0x0000761007d17816 */ /* 0x000fc400000000d1 */
[----:B------:R-:W-:Y:S01]  /*1ac30*/  PRMT R208, R7, 0x7632, R208 ;  /* 0x0000763207d07816 */ /* 0x000fe200000000d0 */
[----:B------:R-:W-:Y:S02]  /*1ac40*/  IMAD.MOV.U32 R7, RZ, RZ, R24 ;  /* 0x000000ffff077224 */ /* 0x000fe400078e0018 */
[----:B------:R-:W-:Y:S01]  /*1ac50*/  FADD.FTZ R24, R5, R8 ;  /* 0x0000000805187221 */ /* 0x000fe20000010000 */
[----:B------:R-:W-:Y:S01]  /*1ac60*/  ISETP.GE.U32.AND P2, PT, R226, R6, PT ;  /* 0x00000006e200720c */ /* 0x000fe20003f46070 */
[----:B---3--:R-:W-:Y:S01]  /*1ac70*/  FADD.FTZ R5, R4, R20 ;  /* 0x0000001404057221 */ /* 0x008fe20000010000 */
[C---:B-1----:R-:W-:Y:S01]  /*1ac80*/  F2FP.BF16.PACK_AB R25, R0.reuse, R4 ;  /* 0x000000040019723e */ /* 0x042fe200000010ff */
[----:B------:R-:W-:Y:S01]  /*1ac90*/  IMAD.MOV.U32 R8, RZ, RZ, R27 ;  /* 0x000000ffff087224 */ /* 0x000fe200078e001b */
[----:B--2---:R-:W-:Y:S01]  /*1aca0*/  F2FP.BF16.PACK_AB R6, R19, R18 ;  /* 0x000000121306723e */ /* 0x004fe200000010ff */
[----:B------:R-:W-:Y:S01]  /*1acb0*/  FADD.FTZ R27, R0, R5 ;  /* 0x00000005001b7221 */ /* 0x000fe20000010000 */
[----:B----4-:R-:W-:Y:S01]  /*1acc0*/  F2FP.BF16.PACK_AB R0, R17, R15 ;  /* 0x0000000f1100723e */ /* 0x010fe200000010ff */
[----:B------:R-:W-:Y:S01]  /*1acd0*/  @!P5 HFMA2.BF16_V2 R40, -RZ.H0_H0, RZ.H0_H0, -R209.H0_H0 ;  /* 0x200000ffff28d231 */ /* 0x000fe200003409d1 */
[----:B------:R-:W-:-:S02]  /*1ace0*/  PRMT R206, R6, 0x7632, R206 ;  /* 0x0000763206ce7816 */ /* 0x000fc400000000ce */
[----:B------:R-:W-:Y:S01]  /*1acf0*/  PRMT R205, R0, 0x7610, R205 ;  /* 0x0000761000cd7816 */ /* 0x000fe200000000cd */
[----:B------:R-:W-:Y:S01]  /*1ad00*/  IMAD.MOV.U32 R22, RZ, RZ, R36 ;  /* 0x000000ffff167224 */ /* 0x000fe200078e0024 */
[----:B------:R-:W-:Y:S01]  /*1ad10*/  PRMT R36, R209, 0x5410, R208 ;  /* 0x00005410d1247816 */ /* 0x000fe200000000d0 */
[----:B------:R-:W-:Y:S01]  /*1ad20*/  @!P2 HFMA2.BF16_V2 R45, -RZ.H0_H0, RZ.H0_H0, -R206.H0_H0 ;  /* 0x200000ffff2da231 */ /* 0x000fe200003409ce */
[----:B------:R-:W-:Y:S01]  /*1ad30*/  PRMT R207, R6, 0x7610, R207 ;  /* 0x0000761006cf7816 */ /* 0x000fe200000000cf */
[----:B------:R-:W-:Y:S01]  /*1ad40*/  @!P1 HFMA2.BF16_V2 R44, -RZ.H0_H0, RZ.H0_H0, -R205.H0_H0 ;  /* 0x200000ffff2c9231 */ /* 0x000fe200003409cd */
[----:B------:R-:W-:Y:S02]  /*1ad50*/  PRMT R204, R0, 0x7632, R204 ;  /* 0x0000763200cc7816 */ /* 0x000fe400000000cc */
[----:B------:R-:W-:Y:S01]  /*1ad60*/  @!P5 PRMT R209, R40, 0x5410, RZ ;  /* 0x0000541028d1d816 */ /* 0x000fe200000000ff */
[----:B------:R-:W-:Y:S02]  /*1ad70*/  IMAD.MOV.U32 R40, RZ, RZ, R22 ;  /* 0x000000ffff287224 */ /* 0x000fe400078e0016 */
[----:B------:R-:W-:Y:S01]  /*1ad80*/  IMAD.MOV.U32 R23, RZ, RZ, R98 ;  /* 0x000000ffff177224 */ /* 0x000fe200078e0062 */
[----:B------:R-:W-:Y:S01]  /*1ad90*/  PRMT R98, R207, 0x5410, R206 ;  /* 0x00005410cf627816 */ /* 0x000fe200000000ce */
[----:B------:R-:W-:Y:S01]  /*1ada0*/  IMAD.MOV.U32 R22, RZ, RZ, R97 ;  /* 0x000000ffff167224 */ /* 0x000fe200078e0061 */
[----:B------:R-:W-:Y:S01]  /*1adb0*/  PRMT R97, R205, 0x5410, R204 ;  /* 0x00005410cd617816 */ /* 0x000fe200000000cc */
[----:B------:R-:W-:Y:S01]  /*1adc0*/  IMAD.MOV.U32 R82, RZ, RZ, R30 ;  /* 0x000000ffff527224 */ /* 0x000fe200078e001e */
[----:B------:R-:W-:Y:S01]  /*1add0*/  @!P2 PRMT R206, R45, 0x5410, RZ ;  /* 0x000054102dcea816 */ /* 0x000fe200000000ff */
[----:B------:R-:W-:Y:S01]  /*1ade0*/  IMAD.MOV.U32 R83, RZ, RZ, R31 ;  /* 0x000000ffff537224 */ /* 0x000fe200078e001f */
[----:B------:R-:W-:Y:S01]  /*1adf0*/  @!P1 PRMT R205, R44, 0x5410, RZ ;  /* 0x000054102ccd9816 */ /* 0x000fe200000000ff */
[----:B------:R-:W2:Y:S04]  /*1ae00*/  LDL.LU.64 R30, [R1+0x100] ;  /* 0x00010000011e7983 */ /* 0x000ea80000300a00 */
[----:B------:R-:W3:Y:S01]  /*1ae10*/  LDL.LU.64 R44, [R1] ;  /* 0x00000000012c7983 */ /* 0x000ee20000300a00 */
[----:B------:R-:W-:Y:S01]  /*1ae20*/  @!P6 HFMA2.BF16_V2 R39, -RZ.H0_H0, RZ.H0_H0, -R210.H0_H0 ;  /* 0x200000ffff27e231 */ /* 0x000fe200003409d2 */
[----:B------:R-:W-:Y:S01]  /*1ae30*/  IMAD.MOV.U32 R6, RZ, RZ, R38 ;  /* 0x000000ffff067224 */ /* 0x000fe200078e0026 */
[----:B------:R-:W-:Y:S01]  /*1ae40*/  @!P4 HFMA2.BF16_V2 R42, -RZ.H0_H0, RZ.H0_H0, -R208.H0_H0 ;  /* 0x200000ffff2ac231 */ /* 0x000fe200003409d0 */
[----:B------:R-:W-:-:S02]  /*1ae50*/  IMAD.MOV.U32 R38, RZ, RZ, R35 ;  /* 0x000000ffff267224 */ /* 0x000fc400078e0023 */
[----:B------:R-:W-:Y:S01]  /*1ae60*/  @!P6 PRMT R210, R39, 0x5410, RZ ;  /* 0x0000541027d2e816 */ /* 0x000fe200000000ff */
[----:B------:R-:W-:Y:S01]  /*1ae70*/  IMAD.MOV.U32 R35, RZ, RZ, R34 ;  /* 0x000000ffff237224 */ /* 0x000fe200078e0022 */
[C---:B------:R-:W-:Y:S01]  /*1ae80*/  LOP3.LUT R0, R2.reuse, 0xff, RZ, 0xc0, !PT ;  /* 0x000000ff02007812 */ /* 0x040fe200078ec0ff */
[----:B------:R-:W-:Y:S01]  /*1ae90*/  IMAD.MOV.U32 R39, RZ, RZ, R21 ;  /* 0x000000ffff277224 */ /* 0x000fe200078e0015 */
[----:B------:R-:W-:Y:S01]  /*1aea0*/  LOP3.LUT R20, R2, 0xffff, RZ, 0xc0, !PT ;  /* 0x0000ffff02147812 */ /* 0x000fe200078ec0ff */
[----:B------:R-:W-:Y:S01]  /*1aeb0*/  IMAD.MOV.U32 R34, RZ, RZ, R10 ;  /* 0x000000ffff227224 */ /* 0x000fe200078e000a */
[--C-:B------:R-:W-:Y:S01]  /*1aec0*/  SHF.R.U32.HI R21, RZ, 0x10, R2.reuse ;  /* 0x00000010ff157819 */ /* 0x100fe20000011602 */
[----:B------:R-:W-:Y:S01]  /*1aed0*/  IMAD.WIDE.U32 R4, R11, -0x2daee0ad, RZ ;  /* 0xd2511f530b047825 */ /* 0x000fe200078e00ff */
[----:B------:R-:W-:Y:S02]  /*1aee0*/  SHF.R.U32.HI R10, RZ, 0x18, R2 ;  /* 0x00000018ff0a7819 */ /* 0x000fe40000011602 */
[----:B------:R-:W-:-:S02]  /*1aef0*/  LOP3.LUT R2, R247, UR14, R74, 0x96, !PT ;  /* 0x0000000ef7027c12 */ /* 0x000fc4000f8e964a */
[----:B------:R-:W-:Y:S02]  /*1af00*/  @!P4 PRMT R208, R42, 0x5410, RZ ;  /* 0x000054102ad0c816 */ /* 0x000fe400000000ff */
[----:B------:R-:W-:Y:S01]  /*1af10*/  ISETP.GE.U32.AND P4, PT, R226, R0, PT ;  /* 0x00000000e200720c */ /* 0x000fe20003f86070 */
[----:B------:R-:W-:-:S04]  /*1af20*/  IMAD.WIDE.U32 R2, R2, -0x2daee0ad, RZ ;  /* 0xd2511f5302027825 */ /* 0x000fc800078e00ff */
[----:B------:R-:W-:Y:S01]  /*1af30*/  IMAD.MOV.U32 R42, RZ, RZ, R6 ;  /* 0x000000ffff2a7224 */ /* 0x000fe200078e0006 */
[----:B------:R-:W-:Y:S01]  /*1af40*/  LOP3.LUT R3, R3, UR11, R4, 0x96, !PT ;  /* 0x0000000b03037c12 */ /* 0x000fe2000f8e9604 */
[----:B------:R-:W-:-:S05]  /*1af50*/  @!P3 HFMA2.BF16_V2 R41, -RZ.H0_H0, RZ.H0_H0, -R207.H0_H0 ;  /* 0x200000ffff29b231 */ /* 0x000fca00003409cf */
[----:B------:R-:W-:Y:S01]  /*1af60*/  @!P3 PRMT R207, R41, 0x5410, RZ ;  /* 0x0000541029cfb816 */ /* 0x000fe200000000ff */
[----:B------:R-:W-:Y:S02]  /*1af70*/  IMAD.MOV.U32 R41, RZ, RZ, R9 ;  /* 0x000000ffff297224 */ /* 0x000fe400078e0009 */
[----:B------:R-:W-:Y:S01]  /*1af80*/  IMAD.MOV.U32 R247, RZ, RZ, R14 ;  /* 0x000000fffff77224 */ /* 0x000fe200078e000e */
[----:B------:R-:W-:-:S05]  /*1af90*/  @!P0 HFMA2.BF16_V2 R43, -RZ.H0_H0, RZ.H0_H0, -R204.H0_H0 ;  /* 0x200000ffff2b8231 */ /* 0x000fca00003409cc */
[----:B------:R-:W-:Y:S01]  /*1afa0*/  @!P0 PRMT R204, R43, 0x5410, RZ ;  /* 0x000054102bcc8816 */ /* 0x000fe200000000ff */
[----:B------:R-:W-:Y:S01]  /*1afb0*/  IMAD.MOV.U32 R43, RZ, RZ, R22 ;  /* 0x000000ffff2b7224 */ /* 0x000fe200078e0016 */
[----:B------:R-:W-:Y:S01]  /*1afc0*/  ISETP.GE.U32.AND P3, PT, R226, R10, PT ;  /* 0x0000000ae200720c */ /* 0x000fe20003f66070 */
[----:B------:R-:W-:Y:S01]  /*1afd0*/  IMAD.MOV.U32 R10, RZ, RZ, R23 ;  /* 0x000000ffff0a7224 */ /* 0x000fe200078e0017 */
[C---:B------:R-:W-:Y:S02]  /*1afe0*/  PRMT R182, R56.reuse, 0x7632, R182 ;  /* 0x0000763238b67816 */ /* 0x040fe400000000b6 */
[----:B------:R-:W-:Y:S02]  /*1aff0*/  PRMT R183, R56, 0x7610, R183 ;  /* 0x0000761038b77816 */ /* 0x000fe400000000b7 */
[----:B---3--:R-:W-:Y:S01]  /*1b000*/  LOP3.LUT R0, R5, UR13, R44, 0x96, !PT ;  /* 0x0000000d05007c12 */ /* 0x008fe2000f8e962c */
[----:B------:R-:W-:-:S04]  /*1b010*/  IMAD.MOV.U32 R45, RZ, RZ, R7 ;  /* 0x000000ffff2d7224 */ /* 0x000fc800078e0007 */
[----:B------:R-:W-:-:S04]  /*1b020*/  IMAD.WIDE.U32 R6, R0, -0x326172a9, RZ ;  /* 0xcd9e8d5700067825 */ /* 0x000fc800078e00ff */
[----:B------:R-:W-:Y:S01]  /*1b030*/  IMAD.WIDE.U32 R4, R3, -0x326172a9, RZ ;  /* 0xcd9e8d5703047825 */ /* 0x000fe200078e00ff */
[----:B------:R-:W-:-:S03]  /*1b040*/  LOP3.LUT R0, R7, UR12, R246, 0x96, !PT ;  /* 0x0000000c07007c12 */ /* 0x000fc6000f8e96f6 */
[----:B------:R-:W-:Y:S02]  /*1b050*/  IMAD.MOV.U32 R44, RZ, RZ, R8 ;  /* 0x000000ffff2c7224 */ /* 0x000fe400078e0008 */
[----:B------:R-:W-:Y:S01]  /*1b060*/  IMAD.WIDE.U32 R8, R0, -0x2daee0ad, RZ ;  /* 0xd2511f5300087825 */ /* 0x000fe200078e00ff */
[----:B------:R-:W-:-:S05]  /*1b070*/  LOP3.LUT R0, R5, UR10, R6, 0x96, !PT ;  /* 0x0000000a05007c12 */ /* 0x000fca000f8e9606 */
[----:B------:R-:W-:Y:S01]  /*1b080*/  IMAD.WIDE.U32 R6, R0, -0x2daee0ad, RZ ;  /* 0xd2511f5300067825 */ /* 0x000fe200078e00ff */
[----:B------:R-:W-:-:S04]  /*1b090*/  LOP3.LUT R9, R9, UR9, R2, 0x96, !PT ;  /* 0x0000000909097c12 */ /* 0x000fc8000f8e9602 */
[----:B------:R-:W-:-:S05]  /*1b0a0*/  LOP3.LUT R2, R7, UR7, R8, 0x96, !PT ;  /* 0x0000000707027c12 */ /* 0x000fca000f8e9608 */
[----:B------:R-:W-:-:S04]  /*1b0b0*/  IMAD.WIDE.U32 R2, R2, -0x326172a9, RZ ;  /* 0xcd9e8d5702027825 */ /* 0x000fc800078e00ff */
[----:B------:R-:W-:Y:S01]  /*1b0c0*/  IMAD.WIDE.U32 R8, R9, -0x326172a9, RZ ;  /* 0xcd9e8d5709087825 */ /* 0x000fe200078e00ff */
[C---:B------:R-:W-:Y:S02]  /*1b0d0*/  LOP3.LUT R0, R2.reuse, 0xff, RZ, 0xc0, !PT ;  /* 0x000000ff02007812 */ /* 0x040fe400078ec0ff */
[----:B------:R-:W-:Y:S02]  /*1b0e0*/  LOP3.LUT R14, R2, 0xffff, RZ, 0xc0, !PT ;  /* 0x0000ffff020e7812 */ /* 0x000fe400078ec0ff */
[----:B------:R-:W-:Y:S02]  /*1b0f0*/  ISETP.GE.U32.AND P5, PT, R226, R0, PT ;  /* 0x00000000e200720c */ /* 0x000fe40003fa6070 */
[----:B------:R-:W-:Y:S02]  /*1b100*/  SHF.R.U32.HI R0, RZ, 0x10, R2 ;  /* 0x00000010ff007819 */ /* 0x000fe40000011602 */
[----:B------:R-:W-:Y:S02]  /*1b110*/  LOP3.LUT R5, R9, UR8, R4, 0x96, !PT ;  /* 0x0000000809057c12 */ /* 0x000fe4000f8e9604 */
[----:B------:R-:W-:-:S02]  /*1b120*/  SHF.R.U32.HI R2, RZ, 0x18, R2 ;  /* 0x00000018ff027819 */ /* 0x000fc40000011602 */
[----:B------:R-:W-:Y:S02]  /*1b130*/  LOP3.LUT R4, R3, UR17, R8, 0x96, !PT ;  /* 0x0000001103047c12 */ /* 0x000fe4000f8e9608 */
[----:B------:R-:W-:Y:S01]  /*1b140*/  ISETP.GE.U32.AND P2, PT, R226, R2, PT ;  /* 0x00000002e200720c */ /* 0x000fe20003f46070 */
[----:B------:R-:W-:Y:S01]  /*1b150*/  IMAD.WIDE.U32 R2, R5, -0x2daee0ad, RZ ;  /* 0xd2511f5305027825 */ /* 0x000fe200078e00ff */
[----:B------:R-:W-:-:S04]  /*1b160*/  LOP3.LUT R0, R0, 0xff, RZ, 0xc0, !PT ;  /* 0x000000ff00007812 */ /* 0x000fc800078ec0ff */
[----:B------:R-:W-:Y:S02]  /*1b170*/  ISETP.GE.U32.AND P6, PT, R226, R0, PT ;  /* 0x00000000e200720c */ /* 0x000fe40003fc6070 */
[----:B------:R-:W-:Y:S02]  /*1b180*/  LOP3.LUT R0, R3, UR16, R6, 0x96, !PT ;  /* 0x0000001003007c12 */ /* 0x000fe4000f8e9606 */
[C---:B------:R-:W-:Y:S02]  /*1b190*/  LOP3.LUT R22, R2.reuse, 0xffff, RZ, 0xc0, !PT ;  /* 0x0000ffff02167812 */ /* 0x040fe400078ec0ff */
[----:B------:R-:W-:Y:S02]  /*1b1a0*/  LOP3.LUT R3, R21, 0xff, RZ, 0xc0, !PT ;  /* 0x000000ff15037812 */ /* 0x000fe400078ec0ff */
[----:B------:R-:W1:Y:S01]  /*1b1b0*/  LDC.U8 R21, c[0x0][0x2d8] ;  /* 0x0000b600ff157b82 */ /* 0x000e620000000000 */
[----:B------:R-:W-:Y:S01]  /*1b1c0*/  MUFU.EX2 R7, R184 ;  /* 0x000000b800077308 */ /* 0x000fe20000000800 */
[----:B------:R-:W-:-:S02]  /*1b1d0*/  LOP3.LUT R11, R2, 0xff, RZ, 0xc0, !PT ;  /* 0x000000ff020b7812 */ /* 0x000fc400078ec0ff */
[--C-:B------:R-:W-:Y:S02]  /*1b1e0*/  SHF.R.U32.HI R23, RZ, 0x10, R2.reuse ;  /* 0x00000010ff177819 */ /* 0x100fe40000011602 */
[----:B------:R-:W-:-:S03]  /*1b1f0*/  SHF.R.U32.HI R9, RZ, 0x18, R2 ;  /* 0x00000018ff097819 */ /* 0x000fc60000011602 */
[----:B------:R-:W3:Y:S01]  /*1b200*/  MUFU.EX2 R226, R185 ;  /* 0x000000b900e27308 */ /* 0x000ee20000000800 */
[----:B------:R-:W-:Y:S01]  /*1b210*/  SHF.R.U32.HI R2, RZ, 0x8, R20 ;  /* 0x00000008ff027819 */ /* 0x000fe20000011614 */
[----:B------:R-:W-:-:S06]  /*1b220*/  IMAD.MOV.U32 R20, RZ, RZ, R225 ;  /* 0x000000ffff147224 */ /* 0x000fcc00078e00e1 */
[----:B------:R-:W-:Y:S08]  /*1b230*/  MUFU.EX2 R6, R180 ;  /* 0x000000b400067308 */ /* 0x000ff00000000800 */
[----:B------:R-:W4:Y:S01]  /*1b240*/  MUFU.EX2 R225, R181 ;  /* 0x000000b500e17308 */ /* 0x000f220000000800 */
[----:B-1----:R-:W-:Y:S02]  /*1b250*/  ISETP.GE.U32.AND P1, PT, R21, R3, PT ;  /* 0x000000031500720c */ /* 0x002fe40003f26070 */
[----:B---3--:R-:W-:-:S04]  /*1b260*/  F2FP.BF16.PACK_AB R3, R226, R7 ;  /* 0x00000007e203723e */ /* 0x008fc800000010ff */
[C---:B------:R-:W-:Y:S02]  /*1b270*/  PRMT R187, R3.reuse, 0x7610, R187 ;  /* 0x0000761003bb7816 */ /* 0x040fe400000000bb */
[----:B------:R-:W-:Y:S02]  /*1b280*/  PRMT R186, R3, 0x7632, R186 ;  /* 0x0000763203ba7816 */ /* 0x000fe400000000ba */
[----:B------:R-:W-:Y:S02]  /*1b290*/  LOP3.LUT R2, R2, 0xffff, RZ, 0xc0, !PT ;  /* 0x0000ffff02027812 */ /* 0x000fe400078ec0ff */
[----:B----4-:R-:W-:-:S04]  /*1b2a0*/  F2FP.BF16.PACK_AB R3, R225, R6 ;  /* 0x00000006e103723e */ /* 0x010fc800000010ff */
[----:B------:R-:W-:Y:S02]  /*1b2b0*/  PRMT R184, R3, 0x7632, R184 ;  /* 0x0000763203b87816 */ /* 0x000fe400000000b8 */
[----:B------:R-:W-:Y:S02]  /*1b2c0*/  ISETP.GE.U32.AND P0, PT, R21, R2, PT ;  /* 0x000000021500720c */ /* 0x000fe40003f06070 */
[----:B------:R-:W-:Y:S01]  /*1b2d0*/  LOP3.LUT R2, R4, 0xffff, RZ, 0xc0, !PT ;  /* 0x0000ffff04027812 */ /* 0x000fe200078ec0ff */
[----:B------:R-:W-:Y:S01]  /*1b2e0*/  @!P3 HFMA2.BF16_V2 R54, -RZ.H0_H0, RZ.H0_H0, -R184.H0_H0 ;  /* 0x200000ffff36b231 */ /* 0x000fe200003409b8 */
[----:B------:R-:W-:Y:S01]  /*1b2f0*/  PRMT R185, R3, 0x7610, R185 ;  /* 0x0000761003b97816 */ /* 0x000fe200000000b9 */
[----:B------:R-:W-:Y:S01]  /*1b300*/  FADD.FTZ R8, R15, R24 ;  /* 0x000000180f087221 */ /* 0x000fe20000010000 */
[----:B------:R-:W-:Y:S01]  /*1b310*/  SHF.R.U32.HI R2, RZ, 0x8, R2 ;  /* 0x00000008ff027819 */ /* 0x000fe20000011602 */
[----:B------:R-:W-:Y:S01]  /*1b320*/  IMAD.MOV.U32 R15, RZ, RZ, R83 ;  /* 0x000000ffff0f7224 */ /* 0x000fe200078e0053 */
[----:B------:R-:W-:Y:S01]  /*1b330*/  PRMT R83, R185, 0x5410, R184 ;  /* 0x00005410b9537816 */ /* 0x000fe200000000b8 */
[----:B------:R-:W-:Y:S01]  /*1b340*/  @!P4 HFMA2.BF16_V2 R47, -RZ.H0_H0, RZ.H0_H0, -R187.H0_H0 ;  /* 0x200000ffff2fc231 */ /* 0x000fe200003409bb */
[----:B------:R-:W-:Y:S01]  /*1b350*/  @!P3 PRMT R184, R54, 0x5410, RZ ;  /* 0x0000541036b8b816 */ /* 0x000fe200000000ff */
[----:B------:R-:W-:Y:S01]  /*1b360*/  IMAD.MOV.U32 R246, RZ, RZ, R99 ;  /* 0x000000fffff67224 */ /* 0x000fe200078e0063 */
[----:B------:R-:W1:Y:S01]  /*1b370*/  LDC.U8 R54, c[0x0][0x2d8] ;  /* 0x0000b600ff367b82 */ /* 0x000e620000000000 */
[----:B------:R-:W-:Y:S01]  /*1b380*/  IMAD.MOV.U32 R99, RZ, RZ, R71 ;  /* 0x000000ffff637224 */ /* 0x000fe200078e0047 */
[----:B------:R-:W-:Y:S01]  /*1b390*/  LOP3.LUT R2, R2, 0xffff, RZ, 0xc0, !PT ;  /* 0x0000ffff02027812 */ /* 0x000fe200078ec0ff */
[----:B------:R-:W-:Y:S01]  /*1b3a0*/  IMAD.MOV.U32 R71, RZ, RZ, R96 ;  /* 0x000000ffff477224 */ /* 0x000fe200078e0060 */
[----:B------:R-:W-:-:S02]  /*1b3b0*/  PRMT R96, R187, 0x5410, R186 ;  /* 0x00005410bb607816 */ /* 0x000fc400000000ba */
[----:B------:R-:W-:Y:S02]  /*1b3c0*/  @!P4 PRMT R187, R47, 0x5410, RZ ;  /* 0x000054102fbbc816 */ /* 0x000fe400000000ff */
[----:B------:R-:W-:Y:S01]  /*1b3d0*/  ISETP.GE.U32.AND P4, PT, R21, R2, PT ;  /* 0x000000021500720c */ /* 0x000fe20003f86070 */
[----:B------:R-:W-:Y:S01]  /*1b3e0*/  FADD.FTZ R5, R18, R26 ;  /* 0x0000001a12057221 */ /* 0x000fe20000010000 */
[----:B------:R-:W-:-:S11]  /*1b3f0*/  PRMT R18, R183, 0x5410, R182 ;  /* 0x00005410b7127816 */ /* 0x000fd600000000b6 */
[----:B------:R-:W-:-:S05]  /*1b400*/  @!P4 HFMA2.BF16_V2 R55, -RZ.H0_H0, RZ.H0_H0, -R182.H0_H0 ;  /* 0x200000ffff37c231 */ /* 0x000fca00003409b6 */
[----:B------:R-:W-:Y:S02]  /*1b410*/  @!P4 PRMT R182, R55, 0x5410, RZ ;  /* 0x0000541037b6c816 */ /* 0x000fe400000000ff */
[----:B-1----:R-:W-:Y:S02]  /*1b420*/  PRMT R55, R54, 0x7054, R54 ;  /* 0x0000705436377816 */ /* 0x002fe40000000036 */
[----:B------:R-:W3:Y:S01]  /*1b430*/  LDL R54, [R1+0x64] ;  /* 0x0000640001367983 */ /* 0x000ee20000100800 */
[----:B------:R-:W-:-:S05]  /*1b440*/  @!P0 HFMA2.BF16_V2 R50, -RZ.H0_H0, RZ.H0_H0, -R186.H0_H0 ;  /* 0x200000ffff328231 */ /* 0x000fca00003409ba */
[----:B------:R-:W-:Y:S02]  /*1b450*/  @!P0 PRMT R186, R50, 0x5410, RZ ;  /* 0x0000541032ba8816 */ /* 0x000fe400000000ff */
[----:B------:R-:W1:Y:S01]  /*1b460*/  LDC.U8 R50, c[0x0][0x2d8] ;  /* 0x0000b600ff327b82 */ /* 0x000e620000000000 */
[----:B------:R-:W-:Y:S01]  /*1b470*/  LOP3.LUT R2, R4, 0xff, RZ, 0xc0, !PT ;  /* 0x000000ff04027812 */ /* 0x000fe200078ec0ff */
[----:B------:R-:W-:-:S05]  /*1b480*/  @!P1 HFMA2.BF16_V2 R52, -RZ.H0_H0, RZ.H0_H0, -R185.H0_H0 ;  /* 0x200000ffff349231 */ /* 0x000fca00003409b9 */
[----:B------:R-:W-:Y:S02]  /*1b490*/  @!P1 PRMT R185, R52, 0x5410, RZ ;  /* 0x0000541034b99816 */ /* 0x000fe400000000ff */
[----:B-1----:R-:W-:Y:S02]  /*1b4a0*/  ISETP.GE.U32.AND P0, PT, R50, R2, PT ;  /* 0x000000023200720c */ /* 0x002fe40003f06070 */
[----:B------:R-:W-:-:S04]  /*1b4b0*/  SHF.R.U32.HI R2, RZ, 0x8, R14 ;  /* 0x00000008ff027819 */ /* 0x000fc8000001160e */
[----:B------:R-:W-:-:S04]  /*1b4c0*/  LOP3.LUT R2, R2, 0xffff, RZ, 0xc0, !PT ;  /* 0x0000ffff02027812 */ /* 0x000fc800078ec0ff */
[----:B------:R-:W-:Y:S02]  /*1b4d0*/  ISETP.GE.U32.AND P1, PT, R50, R2, PT ;  /* 0x000000023200720c */ /* 0x000fe40003f26070 */
[----:B------:R-:W-:Y:S01]  /*1b4e0*/  LOP3.LUT R2, R0, 0xffff, RZ, 0xc0, !PT ;  /* 0x0000ffff00027812 */ /* 0x000fe200078ec0ff */
[----:B------:R-:W-:Y:S01]  /*1b4f0*/  @!P0 HFMA2.BF16_V2 R53, -RZ.H0_H0, RZ.H0_H0, -R183.H0_H0 ;  /* 0x200000ffff358231 */ /* 0x000fe200003409b7 */
[----:B------:R-:W-:Y:S02]  /*1b500*/  PRMT R181, R25, 0x7610, R181 ;  /* 0x0000761019b57816 */ /* 0x000fe400000000b5 */
[----:B------:R-:W-:Y:S01]  /*1b510*/  SHF.R.U32.HI R2, RZ, 0x8, R2 ;  /* 0x00000008ff027819 */ /* 0x000fe20000011602 */
[----:B------:R-:W-:Y:S01]  /*1b520*/  IMAD.MOV.U32 R26, RZ, RZ, R10 ;  /* 0x000000ffff1a7224 */ /* 0x000fe200078e000a */
[----:B------:R-:W-:Y:S01]  /*1b530*/  @!P0 PRMT R183, R53, 0x5410, RZ ;  /* 0x0000541035b78816 */ /* 0x000fe200000000ff */
[----:B------:R-:W-:Y:S01]  /*1b540*/  FADD.FTZ R10, R19, R5 ;  /* 0x00000005130a7221 */ /* 0x000fe20000010000 */
[----:B------:R-:W-:Y:S01]  /*1b550*/  LOP3.LUT R2, R2, 0xffff, RZ, 0xc0, !PT ;  /* 0x0000ffff02027812 */ /* 0x000fe200078ec0ff */
[----:B------:R-:W-:Y:S01]  /*1b560*/  FADD.FTZ R5, R17, R8 ;  /* 0x0000000811057221 */ /* 0x000fe20000010000 */
[C---:B------:R-:W-:Y:S01]  /*1b570*/  ISETP.GE.U32.AND P0, PT, R50.reuse, R9, PT ;  /* 0x000000093200720c */ /* 0x040fe20003f06070 */
[----:B------:R-:W-:Y:S01]  /*1b580*/  @!P5 HFMA2.BF16_V2 R57, -RZ.H0_H0, RZ.H0_H0, -R181.H0_H0 ;  /* 0x200000ffff39d231 */ /* 0x000fe200003409b5 */
[----:B------:R-:W-:Y:S01]  /*1b590*/  PRMT R180, R25, 0x7632, R180 ;  /* 0x0000763219b47816 */ /* 0x000fe200000000b4 */
[----:B------:R-:W-:Y:S01]  /*1b5a0*/  MUFU.EX2 R8, R223 ;  /* 0x000000df00087308 */ /* 0x000fe20000000800 */
[----:B------:R-:W-:Y:S01]  /*1b5b0*/  ISETP.GE.U32.AND P4, PT, R50, R2, PT ;  /* 0x000000023200720c */ /* 0x000fe20003f86070 */
[----:B------:R-:W-:Y:S01]  /*1b5c0*/  IMAD.MOV.U32 R21, RZ, RZ, R20 ;  /* 0x000000ffff157224 */ /* 0x000fe200078e0014 */
[----:B------:R-:W-:-:S05]  /*1b5d0*/  SHF.R.U32.HI R2, RZ, 0x18, R4 ;  /* 0x00000018ff027819 */ /* 0x000fca0000011604 */
[----:B------:R-:W1:Y:S01]  /*1b5e0*/  MUFU.EX2 R9, R224 ;  /* 0x000000e000097308 */ /* 0x000e620000000800 */
[----:B------:R-:W-:Y:S02]  /*1b5f0*/  PRMT R20, R181, 0x5410, R180 ;  /* 0x00005410b5147816 */ /* 0x000fe400000000b4 */
[----:B------:R-:W-:Y:S01]  /*1b600*/  PRMT R179, R72, 0x7610, R179 ;  /* 0x0000761048b37816 */ /* 0x000fe200000000b3 */
[----:B------:R-:W-:Y:S01]  /*1b610*/  @!P1 HFMA2.BF16_V2 R58, -RZ.H0_H0, RZ.H0_H0, -R180.H0_H0 ;  /* 0x200000ffff3a9231 */ /* 0x000fe200003409b4 */
[----:B------:R-:W-:Y:S02]  /*1b620*/  @!P5 PRMT R181, R57, 0x5410, RZ ;  /* 0x0000541039b5d816 */ /* 0x000fe400000000ff */
[----:B------:R-:W-:Y:S02]  /*1b630*/  ISETP.GE.U32.AND P5, PT, R50, R2, PT ;  /* 0x000000023200720c */ /* 0x000fe40003fa6070 */
[----:B------:R-:W-:Y:S01]  /*1b640*/  SHF.R.U32.HI R2, RZ, 0x10, R4 ;  /* 0x00000010ff027819 */ /* 0x000fe20000011604 */
[----:B------:R-:W-:Y:S01]  /*1b650*/  @!P6 HFMA2.BF16_V2 R59, -RZ.H0_H0, RZ.H0_H0, -R179.H0_H0 ;  /* 0x200000ffff3be231 */ /* 0x000fe200003409b3 */
[----:B------:R-:W-:-:S02]  /*1b660*/  LOP3.LUT R3, R0, 0xff, RZ, 0xc0, !PT ;  /* 0x000000ff00037812 */ /* 0x000fc400078ec0ff */
[----:B------:R-:W-:Y:S02]  /*1b670*/  PRMT R178, R72, 0x7632, R178 ;  /* 0x0000763248b27816 */ /* 0x000fe400000000b2 */
[----:B------:R-:W-:Y:S02]  /*1b680*/  @!P1 PRMT R180, R58, 0x5410, RZ ;  /* 0x000054103ab49816 */ /* 0x000fe400000000ff */
[----:B------:R-:W-:Y:S02]  /*1b690*/  LOP3.LUT R2, R2, 0xff, RZ, 0xc0, !PT ;  /* 0x000000ff02027812 */ /* 0x000fe400078ec0ff */
[C---:B------:R-:W-:Y:S02]  /*1b6a0*/  ISETP.GE.U32.AND P1, PT, R50.reuse, R3, PT ;  /* 0x000000033200720c */ /* 0x040fe40003f26070 */
[----:B------:R-:W-:Y:S02]  /*1b6b0*/  PRMT R19, R179, 0x5410, R178 ;  /* 0x00005410b3137816 */ /* 0x000fe400000000b2 */
[----:B------:R-:W-:Y:S01]  /*1b6c0*/  @!P6 PRMT R179, R59, 0x5410, RZ ;  /* 0x000054103bb3e816 */ /* 0x000fe200000000ff */
[----:B------:R-:W-:Y:S01]  /*1b6d0*/  MUFU.EX2 R24, R228 ;  /* 0x000000e400187308 */ /* 0x000fe20000000800 */
[----:B------:R-:W-:-:S02]  /*1b6e0*/  ISETP.GE.U32.AND P6, PT, R50, R2, PT ;  /* 0x000000023200720c */ /* 0x000fc40003fc6070 */
[----:B-1----:R-:W-:-:S05]  /*1b6f0*/  F2FP.BF16.PACK_AB R2, R9, R8 ;  /* 0x000000080902723e */ /* 0x002fca00000010ff */
[----:B------:R-:W1:Y:S01]  /*1b700*/  MUFU.EX2 R47, R229 ;  /* 0x000000e5002f7308 */ /* 0x000e620000000800 */
[C---:B------:R-:W-:Y:S02]  /*1b710*/  PRMT R177, R2.reuse, 0x7610, R177 ;  /* 0x0000761002b17816 */ /* 0x040fe400000000b1 */
[----:B------:R-:W-:-:S03]  /*1b720*/  PRMT R176, R2, 0x7632, R176 ;  /* 0x0000763202b07816 */ /* 0x000fc600000000b0 */
[----:B------:R-:W-:Y:S01]  /*1b730*/  @!P1 HFMA2.BF16_V2 R62, -RZ.H0_H0, RZ.H0_H0, -R177.H0_H0 ;  /* 0x200000ffff3e9231 */ /* 0x000fe200003409b1 */
[----:B------:R-:W-:Y:S01]  /*1b740*/  LOP3.LUT R2, R23, 0xff, RZ, 0xc0, !PT ;  /* 0x000000ff17027812 */ /* 0x000fe200078ec0ff */
[----:B------:R-:W-:Y:S01]  /*1b750*/  @!P4 HFMA2.BF16_V2 R61, -RZ.H0_H0, RZ.H0_H0, -R176.H0_H0 ;  /* 0x200000ffff3dc231 */ /* 0x000fe200003409b0 */
[----:B------:R-:W-:Y:S01]  /*1b760*/  IMAD.MOV.U32 R14, RZ, RZ, R82 ;  /* 0x000000ffff0e7224 */ /* 0x000fe200078e0052 */
[----:B------:R-:W-:Y:S02]  /*1b770*/  PRMT R82, R177, 0x5410, R176 ;  /* 0x00005410b1527816 */ /* 0x000fe400000000b0 */
[----:B------:R-:W-:Y:S02]  /*1b780*/  @!P1 PRMT R177, R62, 0x5410, RZ ;  /* 0x000054103eb19816 */ /* 0x000fe400000000ff */
[C---:B------:R-:W-:Y:S02]  /*1b790*/  ISETP.GE.U32.AND P1, PT, R50.reuse, R2, PT ;  /* 0x000000023200720c */ /* 0x040fe40003f26070 */
[----:B------:R-:W-:Y:S01]  /*1b7a0*/  @!P4 PRMT R176, R61, 0x5410, RZ ;  /* 0x000054103db0c816 */ /* 0x000fe200000000ff */
[----:B-1----:R-:W-:Y:S01]  /*1b7b0*/  IMAD.MOV.U32 R62, RZ, RZ, R47 ;  /* 0x000000ffff3e7224 */ /* 0x002fe200078e002f */
[----:B------:R-:W-:Y:S01]  /*1b7c0*/  SHF.R.U32.HI R2, RZ, 0x18, R0 ;  /* 0x00000018ff027819 */ /* 0x000fe20000011600 */
[----:B------:R-:W-:Y:S01]  /*1b7d0*/  IMAD.MOV.U32 R61, RZ, RZ, R24 ;  /* 0x000000ffff3d7224 */ /* 0x000fe200078e0018 */
[C---:B------:R-:W-:Y:S01]  /*1b7e0*/  ISETP.GE.U32.AND P3, PT, R50.reuse, R11, PT ;  /* 0x0000000b3200720c */ /* 0x040fe20003f66070 */
[----:B------:R-:W-:Y:S01]  /*1b7f0*/  MUFU.EX2 R223, R73 ;  /* 0x0000004900df7308 */ /* 0x000fe20000000800 */
[----:B------:R-:W-:-:S02]  /*1b800*/  ISETP.GE.U32.AND P4, PT, R50, R2, PT ;  /* 0x000000023200720c */ /* 0x000fc40003f86070 */
[----:B------:R-:W-:-:S05]  /*1b810*/  F2FP.BF16.PACK_AB R2, R62, R61 ;  /* 0x0000003d3e02723e */ /* 0x000fca00000010ff */
[----:B------:R-:W1:Y:S01]  /*1b820*/  MUFU.EX2 R224, R76 ;  /* 0x0000004c00e07308 */ /* 0x000e620000000800 */
[C---:B------:R-:W-:Y:S02]  /*1b830*/  PRMT R175, R2.reuse, 0x7610, R175 ;  /* 0x0000761002af7816 */ /* 0x040fe400000000af */
[----:B------:R-:W-:Y:S02]  /*1b840*/  SHF.R.U32.HI R0, RZ, 0x10, R0 ;  /* 0x00000010ff007819 */ /* 0x000fe40000011600 */
[----:B------:R-:W-:Y:S01]  /*1b850*/  PRMT R174, R2, 0x7632, R174 ;  /* 0x0000763202ae7816 */ /* 0x000fe200000000ae */
[----:B------:R-:W-:Y:S01]  /*1b860*/  @!P3 HFMA2.BF16_V2 R64, -RZ.H0_H0, RZ.H0_H0, -R175.H0_H0 ;  /* 0x200000ffff40b231 */ /* 0x000fe200003409af */
[----:B------:R-:W-:Y:S01]  /*1b870*/  LOP3.LUT R0, R0, 0xff, RZ, 0xc0, !PT ;  /* 0x000000ff00007812 */ /* 0x000fe200078ec0ff */
[----:B------:R-:W-:Y:S01]  /*1b880*/  IMAD.MOV.U32 R53, RZ, RZ, R81 ;  /* 0x000000ffff357224 */ /* 0x000fe200078e0051 */
[----:B------:R-:W-:Y:S01]  /*1b890*/  PRMT R81, R175, 0x5410, R174 ;  /* 0x00005410af517816 */ /* 0x000fe200000000ae */
[----:B------:R-:W-:Y:S01]  /*1b8a0*/  UIADD3 UR4, UR31, -0x4498517b, URZ ;  /* 0xbb67ae851f047890 */ /* 0x000fe2000fffe03f */
[----:B------:R-:W-:Y:S01]  /*1b8b0*/  @!P3 PRMT R175, R64, 0x5410, RZ ;  /* 0x0000541040afb816 */ /* 0x000fe200000000ff */
[----:B------:R-:W-:Y:S01]  /*1b8c0*/  IMAD.MOV.U32 R58, RZ, RZ, R14 ;  /* 0x000000ffff3a7224 */ /* 0x000fe200078e000e */
[----:B------:R-:W-:-:S02]  /*1b8d0*/  ISETP.GE.U32.AND P3, PT, R50, R0, PT ;  /* 0x000000003200720c */ /* 0x000fc40003f66070 */
[----:B-1----:R-:W-:Y:S01]  /*1b8e0*/  F2FP.BF16.PACK_AB R0, R224, R223 ;  /* 0x000000dfe000723e */ /* 0x002fe200000010ff */
[----:B------:R-:W-:Y:S02]  /*1b8f0*/  FADD.FTZ R4, R8, R27 ;  /* 0x0000001b08047221 */ /* 0x000fe40000010000 */
[----:B------:R-:W-:Y:S01]  /*1b900*/  IMAD.MOV.U32 R52, RZ, RZ, R80 ;  /* 0x000000ffff347224 */ /* 0x000fe200078e0050 */
[C---:B------:R-:W-:Y:S02]  /*1b910*/  PRMT R173, R0.reuse, 0x7610, R173 ;  /* 0x0000761000ad7816 */ /* 0x040fe400000000ad */
[----:B------:R-:W-:Y:S01]  /*1b920*/  PRMT R136, R0, 0x7632, R136 ;  /* 0x0000763200887816 */ /* 0x000fe20000000088 */
[----:B------:R-:W-:Y:S01]  /*1b930*/  IMAD.MOV.U32 R24, RZ, RZ, R21 ;  /* 0x000000ffff187224 */ /* 0x000fe200078e0015 */
[----:B------:R-:W-:Y:S01]  /*1b940*/  LOP3.LUT R0, R53, UR4, R58, 0x96, !PT ;  /* 0x0000000435007c12 */ /* 0x000fe2000f8e963a */
[----:B------:R-:W-:Y:S01]  /*1b950*/  @!P2 HFMA2.BF16_V2 R60, -RZ.H0_H0, RZ.H0_H0, -R178.H0_H0 ;  /* 0x200000ffff3ca231 */ /* 0x000fe200003409b2 */
[----:B------:R-:W-:-:S02]  /*1b960*/  IMAD.MOV.U32 R59, RZ, RZ, R15 ;  /* 0x000000ffff3b7224 */ /* 0x000fc400078e000f */
[----:B------:R-:W-:Y:S02]  /*1b970*/  IMAD.MOV.U32 R21, RZ, RZ, R252 ;  /* 0x000000ffff157224 */ /* 0x000fe400078e00fc */
[----:B------:R-:W-:Y:S02]  /*1b980*/  IMAD.MOV.U32 R15, RZ, RZ, R26 ;  /* 0x000000ffff0f7224 */ /* 0x000fe400078e001a */
[----:B------:R-:W-:Y:S01]  /*1b990*/  FADD.FTZ R252, R9, R4 ;  /* 0x0000000409fc7221 */ /* 0x000fe20000010000 */
[----:B------:R-:W-:Y:S01]  /*1b9a0*/  LOP3.LUT R4, R49, UR13, R52, 0x96, !PT ;  /* 0x0000000d31047c12 */ /* 0x000fe2000f8e9634 */
[----:B------:R-:W-:Y:S01]  /*1b9b0*/  IMAD.MOV.U32 R26, RZ, RZ, R246 ;  /* 0x000000ffff1a7224 */ /* 0x000fe200078e00f6 */
[----:B------:R-:W-:Y:S01]  /*1b9c0*/  SHF.R.U32.HI R3, RZ, 0x8, R22 ;  /* 0x00000008ff037819 */ /* 0x000fe20000011616 */
[----:B------:R-:W-:Y:S02]  /*1b9d0*/  IMAD.MOV.U32 R246, RZ, RZ, R247 ;  /* 0x000000fffff67224 */ /* 0x000fe400078e00f7 */
[----:B------:R-:W-:Y:S01]  /*1b9e0*/  IMAD.WIDE.U32 R8, R0, -0x326172a9, RZ ;  /* 0xcd9e8d5700087825 */ /* 0x000fe200078e00ff */
[----:B------:R-:W-:-:S03]  /*1b9f0*/  @!P2 PRMT R178, R60, 0x5410, RZ ;  /* 0x000054103cb2a816 */ /* 0x000fc600000000ff */
[----:B------:R-:W-:Y:S02]  /*1ba00*/  IMAD.MOV.U32 R247, RZ, RZ, R244 ;  /* 0x000000fffff77224 */ /* 0x000fe400078e00f4 */
[----:B------:R-:W-:Y:S02]  /*1ba10*/  IMAD.MOV.U32 R244, RZ, RZ, R227 ;  /* 0x000000fffff47224 */ /* 0x000fe400078e00e3 */
[----:B------:R-:W-:Y:S02]  /*1ba20*/  FADD.FTZ R60, R7, R10 ;  /* 0x0000000a073c7221 */ /* 0x000fe40000010000 */
[----:B------:R-:W-:Y:S01]  /*1ba30*/  FADD.FTZ R227, R6, R5 ;  /* 0x0000000506e37221 */ /* 0x000fe20000010000 */
[----:B------:R-:W-:Y:S01]  /*1ba40*/  LOP3.LUT R3, R3, 0xffff, RZ, 0xc0, !PT ;  /* 0x0000ffff03037812 */ /* 0x000fe200078ec0ff */
[----:B------:R-:W-:Y:S01]  /*1ba50*/  IMAD.WIDE.U32 R6, R4, -0x326172a9, RZ ;  /* 0xcd9e8d5704067825 */ /* 0x000fe200078e00ff */
[----:B------:R-:W-:Y:S02]  /*1ba60*/  LOP3.LUT R2, R9, UR14, R74, 0x96, !PT ;  /* 0x0000000e09027c12 */ /* 0x000fe4000f8e964a */
[----:B------:R-:W-:-:S02]  /*1ba70*/  ISETP.GE.U32.AND P2, PT, R50, R3, PT ;  /* 0x000000033200720c */ /* 0x000fc40003f46070 */
[----:B------:R-:W-:Y:S01]  /*1ba80*/  LOP3.LUT R0, R7, UR12, R8, 0x96, !PT ;  /* 0x0000000c07007c12 */ /* 0x000fe2000f8e9608 */
[----:B------:R-:W-:-:S04]  /*1ba90*/  IMAD.WIDE.U32 R2, R2, -0x2daee0ad, RZ ;  /* 0xd2511f5302027825 */ /* 0x000fc800078e00ff */
[----:B------:R-:W-:Y:S01]  /*1baa0*/  IMAD.WIDE.U32 R4, R0, -0x2daee0ad, RZ ;  /* 0xd2511f5300047825 */ /* 0x000fe200078e00ff */
[----:B------:R-:W-:-:S04]  /*1bab0*/  LOP3.LUT R3, R3, UR11, R48, 0x96, !PT ;  /* 0x0000000b03037c12 */ /* 0x000fc8000f8e9630 */
[----:B------:R-:W-:Y:S01]  /*1bac0*/  LOP3.LUT R5, R5, UR9, R2, 0x96, !PT ;  /* 0x0000000905057c12 */ /* 0x000fe2000f8e9602 */
        /* <DEDUP_REMOVED lines=8> */
[----:B------:R-:W-:-:S05]  /*1bb50*/  IMAD.WIDE.U32 R34, R0, -0x2daee0ad, RZ ;  /* 0xd2511f5300227825 */ /* 0x000fca00078e00ff */
[----:B------:R-:W-:Y:S01]  /*1bb60*/  LOP3.LUT R3, R35, UR7, R4, 0x96, !PT ;  /* 0x0000000723037c12 */ /* 0x000fe2000f8e9604 */
[----:B------:R-:W-:-:S05]  /*1bb70*/  IMAD.WIDE.U32 R4, R5, -0x326172a9, RZ ;  /* 0xcd9e8d5705047825 */ /* 0x000fca00078e00ff */
[----:B------:R-:W-:Y:S01]  /*1bb80*/  LOP3.LUT R35, R5, UR8, R2, 0x96, !PT ;  /* 0x0000000805237c12 */ /* 0x000fe2000f8e9602 */
[----:B------:R-:W-:-:S05]  /*1bb90*/  IMAD.WIDE.U32 R2, R3, -0x326172a9, RZ ;  /* 0xcd9e8d5703027825 */ /* 0x000fca00078e00ff */
[----:B------:R-:W-:-:S04]  /*1bba0*/  LOP3.LUT R0, R3, UR17, R4, 0x96, !PT ;  /* 0x0000001103007c12 */ /* 0x000fc8000f8e9604 */
[----:B------:R-:W-:-:S04]  /*1bbb0*/  LOP3.LUT R4, R0, 0xffff, RZ, 0xc0, !PT ;  /* 0x0000ffff00047812 */ /* 0x000fc800078ec0ff */
[----:B------:R-:W-:Y:S02]  /*1bbc0*/  SHF.R.U32.HI R5, RZ, 0x8, R4 ;  /* 0x00000008ff057819 */ /* 0x000fe40000011604 */
[----:B------:R-:W-:-:S04]  /*1bbd0*/  LOP3.LUT R4, R0, 0xff, RZ, 0xc0, !PT ;  /* 0x000000ff00047812 */ /* 0x000fc800078ec0ff */
[----:B------:R-:W-:Y:S02]  /*1bbe0*/  PRMT R6, R4, 0x5410, R5 ;  /* 0x0000541004067816 */ /* 0x000fe40000000005 */
[--C-:B------:R-:W-:Y:S02]  /*1bbf0*/  SHF.R.U32.HI R5, RZ, 0x10, R0.reuse ;  /* 0x00000010ff057819 */ /* 0x100fe40000011600 */
[----:B------:R-:W-:Y:S02]  /*1bc00*/  SHF.R.U32.HI R4, RZ, 0x18, R0 ;  /* 0x00000018ff047819 */ /* 0x000fe40000011600 */
[----:B------:R-:W-:Y:S01]  /*1bc10*/  LOP3.LUT R0, R5, 0xff, RZ, 0xc0, !PT ;  /* 0x000000ff05007812 */ /* 0x000fe200078ec0ff */
[----:B------:R-:W-:-:S03]  /*1bc20*/  IMAD.MOV.U32 R52, RZ, RZ, R15 ;  /* 0x000000ffff347224 */ /* 0x000fc600078e000f */
        /* <DEDUP_REMOVED lines=9> */
[----:B---3--:R-:W-:Y:S02]  /*1bcc0*/  IADD3 R2, R54, 0x4, RZ ;  /* 0x0000000436027810 */ /* 0x008fe40007ffe0ff */
[----:B------:R-:W3:Y:S03]  /*1bcd0*/  LDL R54, [R1+0xa8] ;  /* 0x0000a80001367983 */ /* 0x000ee60000100800 */
[----:B------:R-:W-:Y:S01]  /*1bce0*/  IMAD.WIDE.U32 R2, R2, -0x326172a9, RZ ;  /* 0xcd9e8d5702027825 */ /* 0x000fe200078e00ff */
[----:B------:R-:W-:-:S04]  /*1bcf0*/  HSET2.LE.AND R0, R6, R55, PT ;  /* 0x0000003706007233 */ /* 0x000fc80003803000 */
[----:B------:R-:W-:Y:S02]  /*1bd00*/  LOP3.LUT R4, R75, UR15, R2, 0x96, !PT ;  /* 0x0000000f4b047c12 */ /* 0x000fe4000f8e9602 */
[----:B------:R-:W-:-:S03]  /*1bd10*/  LOP3.LUT R8, R0, R46, RZ, 0xc0, !PT ;  /* 0x0000002e00087212 */ /* 0x000fc600078ec0ff */
[----:B------:R-:W-:-:S04]  /*1bd20*/  IMAD.WIDE.U32 R10, R4, -0x2daee0ad, RZ ;  /* 0xd2511f53040a7825 */ /* 0x000fc800078e00ff */
[----:B------:R-:W-:Y:S01]  /*1bd30*/  IMAD.MOV.U32 R53, RZ, RZ, R26 ;  /* 0x000000ffff357224 */ /* 0x000fe200078e001a */
[C---:B------:R-:W-:Y:S02]  /*1bd40*/  PRMT R172, R88.reuse, 0x7610, R172 ;  /* 0x0000761058ac7816 */ /* 0x040fe400000000ac */
[----:B------:R-:W-:-:S04]  /*1bd50*/  PRMT R139, R88, 0x7632, R139 ;  /* 0x00007632588b7816 */ /* 0x000fc8000000008b */
[----:B------:R-:W-:Y:S01]  /*1bd60*/  PRMT R17, R172, 0x5410, R139 ;  /* 0x00005410ac117816 */ /* 0x000fe2000000008b */
[----:B------:R-:W-:Y:S01]  /*1bd70*/  STG.E.U16 [R12.64+-0x100], R16 ;  /* 0xffff00100c007986 */ /* 0x000fe2000c10151c */
[----:B------:R-:W-:Y:S01]  /*1bd80*/  @!P1 HFMA2.BF16_V2 R66, -RZ.H0_H0, RZ.H0_H0, -R173.H0_H0 ;  /* 0x200000ffff429231 */ /* 0x000fe200003409ad */
[----:B------:R-:W-:Y:S01]  /*1bd90*/  PRMT R80, R173, 0x5410, R136 ;  /* 0x00005410ad507816 */ /* 0x000fe20000000088 */
[----:B------:R-:W-:-:S03]  /*1bda0*/  IMAD.MOV.U32 R59, RZ, RZ, R39 ;  /* 0x000000ffff3b7224 */ /* 0x000fc600078e0027 */
[----:B------:R-:W-:Y:S01]  /*1bdb0*/  @!P1 PRMT R173, R66, 0x5410, RZ ;  /* 0x0000541042ad9816 */ /* 0x000fe200000000ff */
[----:B------:R-:W-:Y:S02]  /*1bdc0*/  IMAD.MOV.U32 R66, RZ, RZ, R38 ;  /* 0x000000ffff427224 */ /* 0x000fe400078e0026 */
[----:B------:R-:W-:Y:S02]  /*1bdd0*/  IMAD.MOV.U32 R72, RZ, RZ, R53 ;  /* 0x000000ffff487224 */ /* 0x000fe400078e0035 */
[----:B------:R-:W-:Y:S02]  /*1bde0*/  IMAD.MOV.U32 R23, RZ, RZ, R56 ;  /* 0x000000ffff177224 */ /* 0x000fe400078e0038 */
[----:B------:R-:W-:Y:S02]  /*1bdf0*/  IMAD.MOV.U32 R53, RZ, RZ, R43 ;  /* 0x000000ffff357224 */ /* 0x000fe400078e002b */
[----:B------:R-:W-:Y:S02]  /*1be00*/  IMAD.MOV.U32 R56, RZ, RZ, R41 ;  /* 0x000000ffff387224 */ /* 0x000fe400078e0029 */
[----:B------:R-:W-:Y:S01]  /*1be10*/  IMAD.MOV.U32 R57, RZ, RZ, R42 ;  /* 0x000000ffff397224 */ /* 0x000fe200078e002a */
[----:B------:R-:W-:Y:S01]  /*1be20*/  @!P2 HFMA2.BF16_V2 R63, -RZ.H0_H0, RZ.H0_H0, -R174.H0_H0 ;  /* 0x200000ffff3fa231 */ /* 0x000fe200003409ae */
[----:B------:R-:W-:-:S02]  /*1be30*/  IMAD.MOV.U32 R76, RZ, RZ, R87 ;  /* 0x000000ffff4c7224 */ /* 0x000fc400078e0057 */
[----:B------:R-:W-:Y:S02]  /*1be40*/  IMAD.MOV.U32 R87, RZ, RZ, R117 ;  /* 0x000000ffff577224 */ /* 0x000fe400078e0075 */
[----:B------:R-:W-:Y:S01]  /*1be50*/  @!P2 PRMT R174, R63, 0x5410, RZ ;  /* 0x000054103faea816 */ /* 0x000fe200000000ff */
[----:B------:R-:W-:Y:S02]  /*1be60*/  IMAD.MOV.U32 R63, RZ, RZ, R118 ;  /* 0x000000ffff3f7224 */ /* 0x000fe400078e0076 */
[----:B------:R-:W-:Y:S02]  /*1be70*/  IMAD.MOV.U32 R117, RZ, RZ, R28 ;  /* 0x000000ffff757224 */ /* 0x000fe400078e001c */
[----:B------:R-:W4:Y:S01]  /*1be80*/  LDL.LU R28, [R1+0xfc] ;  /* 0x0000fc00011c7983 */ /* 0x000f220000300800 */
[----:B------:R-:W-:-:S03]  /*1be90*/  IMAD.MOV.U32 R118, RZ, RZ, R29 ;  /* 0x000000ffff767224 */ /* 0x000fc600078e001d */
[----:B------:R-:W4:Y:S01]  /*1bea0*/  LDL.LU R29, [R1+0xf8] ;  /* 0x0000f800011d7983 */ /* 0x000f220000300800 */
[----:B------:R-:W-:Y:S02]  /*1beb0*/  IMAD.MOV.U32 R73, RZ, RZ, R52 ;  /* 0x000000ffff497224 */ /* 0x000fe400078e0034 */
[----:B------:R-:W-:Y:S02]  /*1bec0*/  IMAD.MOV.U32 R52, RZ, RZ, R47 ;  /* 0x000000ffff347224 */ /* 0x000fe400078e002f */
[----:B------:R-:W-:Y:S02]  /*1bed0*/  IMAD.MOV.U32 R88, RZ, RZ, R119 ;  /* 0x000000ffff587224 */ /* 0x000fe400078e0077 */
[----:B------:R-:W-:Y:S02]  /*1bee0*/  IMAD.MOV.U32 R119, RZ, RZ, R203 ;  /* 0x000000ffff777224 */ /* 0x000fe400078e00cb */
[----:B------:R1:W5:Y:S01]  /*1bef0*/  LDL.LU R203, [R1+0xf4] ;  /* 0x0000f40001cb7983 */ /* 0x0003620000300800 */
[----:B------:R-:W-:-:S02]  /*1bf00*/  IMAD.MOV.U32 R229, RZ, RZ, R202 ;  /* 0x000000ffffe57224 */ /* 0x000fc400078e00ca */
[----:B------:R-:W-:Y:S01]  /*1bf10*/  IMAD.MOV.U32 R228, RZ, RZ, R201 ;  /* 0x000000ffffe47224 */ /* 0x000fe200078e00c9 */
[----:B------:R1:W5:Y:S01]  /*1bf20*/  LDL.LU R202, [R1+0xf0] ;  /* 0x0000f00001ca7983 */ /* 0x0003620000300800 */
[C---:B------:R-:W-:Y:S01]  /*1bf30*/  PRMT R138, R77.reuse, 0x7610, R138 ;  /* 0x000076104d8a7816 */ /* 0x040fe2000000008a */
[----:B------:R-:W-:Y:S01]  /*1bf40*/  IMAD.MOV.U32 R49, RZ, RZ, R61 ;  /* 0x000000ffff317224 */ /* 0x000fe200078e003d */
[----:B------:R-:W-:Y:S01]  /*1bf50*/  PRMT R137, R77, 0x7632, R137 ;  /* 0x000076324d897816 */ /* 0x000fe20000000089 */
[----:B------:R1:W5:Y:S01]  /*1bf60*/  LDL.LU R201, [R1+0xec] ;  /* 0x0000ec0001c97983 */ /* 0x0003620000300800 */
[----:B---3--:R-:W-:-:S05]  /*1bf70*/  LOP3.LUT R3, R3, R54, RZ, 0x3c, !PT ;  /* 0x0000003603037212 */ /* 0x008fca00078e3cff */
[----:B------:R-:W-:-:S05]  /*1bf80*/  IMAD.WIDE.U32 R2, R3, -0x2daee0ad, RZ ;  /* 0xd2511f5303027825 */ /* 0x000fca00078e00ff */
        /* <DEDUP_REMOVED lines=13> */
[----:B------:R-:W-:-:S04]  /*1c060*/  HSET2.LE.AND R3, R9, R55, PT ;  /* 0x0000003709037233 */ /* 0x000fc80003803000 */
[----:B------:R-:W-:Y:S01]  /*1c070*/  IMAD.WIDE.U32 R26, R2, -0x2daee0ad, RZ ;  /* 0xd2511f53021a7825 */ /* 0x000fe200078e00ff */
[----:B------:R-:W-:-:S04]  /*1c080*/  HSET2.LE.AND R2, R14, R55, PT ;  /* 0x000000370e027233 */ /* 0x000fc80003803000 */
[----:B------:R-:W-:Y:S01]  /*1c090*/  LOP3.LUT R4, R27, UR7, R4, 0x96, !PT ;  /* 0x000000071b047c12 */ /* 0x000fe2000f8e9604 */
[----:B------:R-:W-:Y:S01]  /*1c0a0*/  HSET2.LE.AND R0, R15, R55, PT ;  /* 0x000000370f007233 */ /* 0x000fe20003803000 */
[----:B------:R-:W-:Y:S01]  /*1c0b0*/  LOP3.LUT R10, R2, R37, RZ, 0xc0, !PT ;  /* 0x00000025020a7212 */ /* 0x000fe200078ec0ff */
[----:B------:R-:W-:Y:S01]  /*1c0c0*/  IMAD.WIDE.U32 R14, R5, -0x326172a9, RZ ;  /* 0xcd9e8d57050e7825 */ /* 0x000fe200078e00ff */
[----:B------:R-:W-:-:S03]  /*1c0d0*/  LOP3.LUT R11, R3, R36, RZ, 0xc0, !PT ;  /* 0x00000024030b7212 */ /* 0x000fc600078ec0ff */
[----:B------:R-:W-:Y:S01]  /*1c0e0*/  IMAD.WIDE.U32 R2, R4, -0x326172a9, RZ ;  /* 0xcd9e8d5704027825 */ /* 0x000fe200078e00ff */
[----:B------:R-:W-:-:S04]  /*1c0f0*/  LOP3.LUT R9, R0, R51, RZ, 0xc0, !PT ;  /* 0x0000003300097212 */ /* 0x000fc800078ec0ff */
[----:B------:R-:W-:-:S04]  /*1c100*/  LOP3.LUT R0, R3, UR17, R14, 0x96, !PT ;  /* 0x0000001103007c12 */ /* 0x000fc8000f8e960e */
[----:B------:R-:W-:-:S04]  /*1c110*/  LOP3.LUT R4, R0, 0xffff, RZ, 0xc0, !PT ;  /* 0x0000ffff00047812 */ /* 0x000fc800078ec0ff */
[----:B------:R-:W-:Y:S02]  /*1c120*/  SHF.R.U32.HI R5, RZ, 0x8, R4 ;  /* 0x00000008ff057819 */ /* 0x000fe40000011604 */
[----:B------:R-:W-:Y:S02]  /*1c130*/  LOP3.LUT R4, R0, 0xff, RZ, 0xc0, !PT ;  /* 0x000000ff00047812 */ /* 0x000fe400078ec0ff */
[--C-:B------:R-:W-:Y:S02]  /*1c140*/  SHF.R.U32.HI R6, RZ, 0x10, R0.reuse ;  /* 0x00000010ff067819 */ /* 0x100fe40000011600 */
[----:B------:R-:W-:Y:S02]  /*1c150*/  PRMT R4, R4, 0x5410, R5 ;  /* 0x0000541004047816 */ /* 0x000fe40000000005 */
        /* <DEDUP_REMOVED lines=18> */
[----:B------:R-:W3:Y:S01]  /*1c280*/  LDSM.16.MT88.4 R16, [R189+0xa000] ;  /* 0x00a00000bd10783b */ /* 0x000ee20000004200 */
[----:B------:R-:W-:Y:S01]  /*1c290*/  LOP3.LUT R6, R2, R20, RZ, 0xc0, !PT ;  /* 0x0000001402067212 */ /* 0x000fe200078ec0ff */
[-C--:B---3--:R-:W-:Y:S08]  /*1c2a0*/  HMMA.16816.F32.BF16 R168, R8, R16.reuse, R168 ;  /* 0x0000001008a8723c */ /* 0x088ff000000418a8 */
[C---:B------:R-:W-:Y:S08]  /*1c2b0*/  HMMA.16816.F32.BF16 R152, R4.reuse, R16, R152 ;  /* 0x000000100498723c */ /* 0x040ff00000041898 */
[-C--:B------:R-:W-:Y:S08]  /*1c2c0*/  HMMA.16816.F32.BF16 R148, R4, R18.reuse, R148 ;  /* 0x000000120494723c */ /* 0x080ff00000041894 */
[----:B------:R-:W-:Y:S01]  /*1c2d0*/  HMMA.16816.F32.BF16 R36, R8, R18, R164 ;  /* 0x000000120824723c */ /* 0x000fe200000418a4 */
[----:B------:R-:W3:Y:S01]  /*1c2e0*/  LDSM.16.MT88.4 R16, [R191+0xa000] ;  /* 0x00a00000bf10783b */ /* 0x000ee20000004200 */
[----:B------:R-:W-:-:S02]  /*1c2f0*/  IMAD.MOV.U32 R58, RZ, RZ, R40 ;  /* 0x000000ffff3a7224 */ /* 0x000fc400078e0028 */
[----:B------:R-:W-:Y:S02]  /*1c300*/  IMAD.MOV.U32 R22, RZ, RZ, R54 ;  /* 0x000000ffff167224 */ /* 0x000fe400078e0036 */
[----:B------:R-:W-:Y:S02]  /*1c310*/  IMAD.MOV.U32 R54, RZ, RZ, R44 ;  /* 0x000000ffff367224 */ /* 0x000fe400078e002c */
[-C--:B---3--:R-:W-:Y:S08]  /*1c320*/  HMMA.16816.F32.BF16 R160, R8, R16.reuse, R160 ;  /* 0x0000001008a0723c */ /* 0x088ff000000418a0 */
[C---:B------:R-:W-:Y:S08]  /*1c330*/  HMMA.16816.F32.BF16 R144, R4.reuse, R16, R144 ;  /* 0x000000100490723c */ /* 0x040ff00000041890 */
[-C--:B------:R-:W-:Y:S08]  /*1c340*/  HMMA.16816.F32.BF16 R140, R4, R18.reuse, R140 ;  /* 0x00000012048c723c */ /* 0x080ff0000004188c */
[----:B------:R-:W-:Y:S01]  /*1c350*/  HMMA.16816.F32.BF16 R40, R8, R18, R156 ;  /* 0x000000120828723c */ /* 0x000fe2000004189c */
[----:B------:R-:W3:Y:S01]  /*1c360*/  LDSM.16.MT88.4 R16, [R194+0xa000] ;  /* 0x00a00000c210783b */ /* 0x000ee20000004200 */
[----:B------:R-:W-:-:S02]  /*1c370*/  IMAD.MOV.U32 R55, RZ, RZ, R45 ;  /* 0x000000ffff377224 */ /* 0x000fc400078e002d */
[----:B------:R-:W-:Y:S02]  /*1c380*/  IMAD.MOV.U32 R20, RZ, RZ, R200 ;  /* 0x000000ffff147224 */ /* 0x000fe400078e00c8 */
[----:B------:R1:W5:Y:S01]  /*1c390*/  LDL.LU R200, [R1+0xe8] ;  /* 0x0000e80001c87983 */ /* 0x0003620000300800 */
        /* <DEDUP_REMOVED lines=8> */
[----:B------:R1:W5:Y:S01]  /*1c420*/  LDL.LU R199, [R1+0xe4] ;  /* 0x0000e40001c77983 */ /* 0x0003620000300800 */
[----:B------:R-:W-:Y:S02]  /*1c430*/  IMAD.MOV.U32 R51, RZ, RZ, R60 ;  /* 0x000000ffff337224 */ /* 0x000fe400078e003c */
[----:B------:R-:W-:Y:S02]  /*1c440*/  IMAD.MOV.U32 R77, RZ, RZ, R23 ;  /* 0x000000ffff4d7224 */ /* 0x000fe400078e0017 */
[----:B------:R-:W-:-:S02]  /*1c450*/  IMAD.MOV.U32 R22, RZ, RZ, R198 ;  /* 0x000000ffff167224 */ /* 0x000fc400078e00c6 */
[----:B------:R1:W5:Y:S01]  /*1c460*/  LDL.LU R198, [R1+0xe0] ;  /* 0x0000e00001c67983 */ /* 0x0003620000300800 */
[----:B------:R-:W-:Y:S02]  /*1c470*/  IMAD.MOV.U32 R23, RZ, RZ, R197 ;  /* 0x000000ffff177224 */ /* 0x000fe400078e00c5 */
[----:B------:R-:W-:Y:S01]  /*1c480*/  IMAD.MOV.U32 R164, RZ, RZ, R196 ;  /* 0x000000ffffa47224 */ /* 0x000fe200078e00c4 */
[----:B------:R1:W5:Y:S01]  /*1c490*/  LDL.LU R197, [R1+0xdc] ;  /* 0x0000dc0001c57983 */ /* 0x0003620000300800 */
[----:B------:R-:W-:Y:S02]  /*1c4a0*/  IMAD.MOV.U32 R165, RZ, RZ, R195 ;  /* 0x000000ffffa57224 */ /* 0x000fe400078e00c3 */
[----:B------:R-:W-:Y:S01]  /*1c4b0*/  IMAD.MOV.U32 R166, RZ, RZ, R192 ;  /* 0x000000ffffa67224 */ /* 0x000fe200078e00c0 */
[----:B------:R1:W5:Y:S01]  /*1c4c0*/  LDL.LU R196, [R1+0xd8] ;  /* 0x0000d80001c47983 */ /* 0x0003620000300800 */
[----:B---3--:R-:W-:Y:S03]  /*1c4d0*/  HMMA.16816.F32.BF16 R44, R8, R16, R92 ;  /* 0x00000010082c723c */ /* 0x008fe6000004185c */
[----:B------:R1:W5:Y:S01]  /*1c4e0*/  LDL.LU R195, [R1+0xd4] ;  /* 0x0000d40001c37983 */ /* 0x0003620000300800 */
[----:B------:R-:W-:-:S02]  /*1c4f0*/  IMAD.MOV.U32 R167, RZ, RZ, R190 ;  /* 0x000000ffffa77224 */ /* 0x000fc400078e00be */
[----:B------:R-:W-:Y:S01]  /*1c500*/  IMAD.MOV.U32 R48, RZ, RZ, R188 ;  /* 0x000000ffff307224 */ /* 0x000fe200078e00bc */
[----:B------:R1:W5:Y:S01]  /*1c510*/  LDL.LU R192, [R1+0xd0] ;  /* 0x0000d00001c07983 */ /* 0x0003620000300800 */
[C---:B------:R-:W-:Y:S03]  /*1c520*/  HMMA.16816.F32.BF16 R52, R4.reuse, R16, R52 ;  /* 0x000000100434723c */ /* 0x040fe60000041834 */
[----:B------:R1:W5:Y:S04]  /*1c530*/  LDL.LU R190, [R1+0xcc] ;  /* 0x0000cc0001be7983 */ /* 0x0003680000300800 */
[----:B------:R1:W5:Y:S01]  /*1c540*/  LDL.LU R188, [R1+0xc8] ;  /* 0x0000c80001bc7983 */ /* 0x0003620000300800 */
[-C--:B------:R-:W-:Y:S08]  /*1c550*/  HMMA.16816.F32.BF16 R56, R4, R18.reuse, R56 ;  /* 0x000000120438723c */ /* 0x080ff00000041838 */
[----:B------:R-:W-:Y:S01]  /*1c560*/  HMMA.16816.F32.BF16 R60, R8, R18, R104 ;  /* 0x00000012083c723c */ /* 0x000fe20000041868 */
[----:B------:R-:W3:Y:S01]  /*1c570*/  LDSM.16.MT88.4 R16, [R193+0xa000] ;  /* 0x00a00000c110783b */ /* 0x000ee20000004200 */
[----:B------:R-:W-:-:S02]  /*1c580*/  @!P5 HFMA2.BF16_V2 R68, -RZ.H0_H0, RZ.H0_H0, -R139.H0_H0 ;  /* 0x200000ffff44d231 */ /* 0x000fc4000034098b */
[----:B------:R-:W-:Y:S02]  /*1c590*/  @!P3 HFMA2.BF16_V2 R70, -RZ.H0_H0, RZ.H0_H0, -R138.H0_H0 ;  /* 0x200000ffff46b231 */ /* 0x000fe4000034098a */
[----:B------:R-:W-:Y:S01]  /*1c5a0*/  @!P4 HFMA2.BF16_V2 R69, -RZ.H0_H0, RZ.H0_H0, -R137.H0_H0 ;  /* 0x200000ffff45c231 */ /* 0x000fe20000340989 */
[----:B------:R-:W-:Y:S01]  /*1c5b0*/  IMAD.MOV.U32 R104, RZ, RZ, R229 ;  /* 0x000000ffff687224 */ /* 0x000fe200078e00e5 */
[----:B------:R-:W-:Y:S01]  /*1c5c0*/  PRMT R64, R138, 0x5410, R137 ;  /* 0x000054108a407816 */ /* 0x000fe20000000089 */
[----:B------:R-:W-:Y:S02]  /*1c5d0*/  IMAD.MOV.U32 R105, RZ, RZ, R228 ;  /* 0x000000ffff697224 */ /* 0x000fe400078e00e4 */
[----:B------:R-:W-:Y:S02]  /*1c5e0*/  IMAD.MOV.U32 R106, RZ, RZ, R231 ;  /* 0x000000ffff6a7224 */ /* 0x000fe400078e00e7 */
[----:B------:R-:W-:Y:S01]  /*1c5f0*/  IMAD.MOV.U32 R107, RZ, RZ, R230 ;  /* 0x000000ffff6b7224 */ /* 0x000fe200078e00e6 */
[----:B------:R-:W-:-:S02]  /*1c600*/  @!P5 PRMT R139, R68, 0x5410, RZ ;  /* 0x00005410448bd816 */ /* 0x000fc400000000ff */
[----:B------:R-:W-:Y:S02]  /*1c610*/  @!P3 PRMT R138, R70, 0x5410, RZ ;  /* 0x00005410468ab816 */ /* 0x000fe400000000ff */
[----:B------:R-:W-:Y:S01]  /*1c620*/  @!P4 PRMT R137, R69, 0x5410, RZ ;  /* 0x000054104589c816 */ /* 0x000fe200000000ff */
[----:B---3--:R-:W-:Y:S07]  /*1c630*/  HMMA.16816.F32.BF16 R228, R8, R16, R108 ;  /* 0x0000001008e4723c */ /* 0x008fee000004186c */
[----:B------:R-:W-:-:S02]  /*1c640*/  IMAD.MOV.U32 R111, RZ, RZ, R71 ;  /* 0x000000ffff6f7224 */ /* 0x000fc400078e0047 */
[C---:B------:R-:W-:Y:S08]  /*1c650*/  HMMA.16816.F32.BF16 R68, R4.reuse, R16, R76 ;  /* 0x000000100444723c */ /* 0x040ff0000004184c */
[-C--:B------:R-:W-:Y:S08]  /*1c660*/  HMMA.16816.F32.BF16 R76, R4, R18.reuse, R116 ;  /* 0x00000012044c723c */ /* 0x080ff00000041874 */
[----:B------:R-:W-:Y:S01]  /*1c670*/  HMMA.16816.F32.BF16 R116, R8, R18, R120 ;  /* 0x000000120874723c */ /* 0x000fe20000041878 */
[----:B------:R-:W3:Y:S01]  /*1c680*/  LDSM.16.MT88.4 R16, [R189+0xb000] ;  /* 0x00b00000bd10783b */ /* 0x000ee20000004200 */
[----:B------:R-:W-:-:S02]  /*1c690*/  IMAD.MOV.U32 R108, RZ, RZ, R73 ;  /* 0x000000ffff6c7224 */ /* 0x000fc400078e0049 */
[----:B------:R-:W-:-:S04]  /*1c6a0*/  IMAD.MOV.U32 R109, RZ, RZ, R72 ;  /* 0x000000ffff6d7224 */ /* 0x000fc800078e0048 */
[-C--:B---3--:R-:W-:Y:S08]  /*1c6b0*/  HMMA.16816.F32.BF16 R236, R8, R16.reuse, R236 ;  /* 0x0000001008ec723c */ /* 0x088ff000000418ec */
[C---:B------:R-:W-:Y:S08]  /*1c6c0*/  HMMA.16816.F32.BF16 R72, R4.reuse, R16, R244 ;  /* 0x000000100448723c */ /* 0x040ff000000418f4 */
[-C--:B------:R-:W-:Y:S08]  /*1c6d0*/  HMMA.16816.F32.BF16 R84, R4, R18.reuse, R84 ;  /* 0x000000120454723c */ /* 0x080ff00000041854 */
[----:B------:R-:W-:Y:S01]  /*1c6e0*/  HMMA.16816.F32.BF16 R232, R8, R18, R232 ;  /* 0x0000001208e8723c */ /* 0x000fe200000418e8 */
[----:B------:R-:W3:Y:S07]  /*1c6f0*/  LDSM.16.MT88.4 R16, [R191+0xb000] ;  /* 0x00b00000bf10783b */ /* 0x000eee0000004200 */
[----:B---3--:R-:W-:Y:S01]  /*1c700*/  HMMA.16816.F32.BF16 R92, R4, R18, R20 ;  /* 0x00000012045c723c */ /* 0x008fe20000041814 */
[----:B------:R-:W3:Y:S07]  /*1c710*/  LDSM.16.MT88.4 R20, [R194+0xb000] ;  /* 0x00b00000c214783b */ /* 0x000eee0000004200 */
[-C--:B------:R-:W-:Y:S08]  /*1c720*/  HMMA.16816.F32.BF16 R244, R8, R16.reuse, R124 ;  /* 0x0000001008f4723c */ /* 0x080ff0000004187c */
[----:B------:R-:W-:Y:S08]  /*1c730*/  HMMA.16816.F32.BF16 R88, R4, R16, R88 ;  /* 0x000000100458723c */ /* 0x000ff00000041858 */
[C---:B------:R-:W-:Y:S01]  /*1c740*/  HMMA.16816.F32.BF16 R240, R8.reuse, R18, R240 ;  /* 0x0000001208f0723c */ /* 0x040fe200000418f0 */
[----:B------:R-:W1:Y:S07]  /*1c750*/  LDSM.16.MT88.4 R16, [R193+0xb000] ;  /* 0x00b00000c110783b */ /* 0x000e6e0000004200 */
[----:B---3--:R-:W-:Y:S01]  /*1c760*/  HMMA.16816.F32.BF16 R100, R8, R20, R100 ;  /* 0x000000140864723c */ /* 0x008fe20000041864 */
[----:B------:R-:W-:Y:S01]  /*1c770*/  @!P0 HFMA2.BF16_V2 R65, -RZ.H0_H0, RZ.H0_H0, -R136.H0_H0 ;  /* 0x200000ffff418231 */ /* 0x000fe20000340988 */
[----:B------:R-:W-:Y:S01]  /*1c780*/  IMAD.MOV.U32 R156, RZ, RZ, R66 ;  /* 0x000000ffff9c7224 */ /* 0x000fe200078e0042 */
[----:B------:R-:W-:Y:S01]  /*1c790*/  @!P6 HFMA2.BF16_V2 R67, -RZ.H0_H0, RZ.H0_H0, -R172.H0_H0 ;  /* 0x200000ffff43e231 */ /* 0x000fe200003409ac */
[----:B------:R-:W-:-:S02]  /*1c7a0*/  IMAD.MOV.U32 R110, RZ, RZ, R99 ;  /* 0x000000ffff6e7224 */ /* 0x000fc400078e0063 */
[----:B------:R-:W-:Y:S01]  /*1c7b0*/  IMAD.MOV.U32 R127, RZ, RZ, R0 ;  /* 0x000000ffff7f7224 */ /* 0x000fe200078e0000 */
[----:B------:R-:W-:Y:S01]  /*1c7c0*/  @!P0 PRMT R136, R65, 0x5410, RZ ;  /* 0x0000541041888816 */ /* 0x000fe200000000ff */
[----:B------:R-:W-:Y:S01]  /*1c7d0*/  IMAD.WIDE.U32 R2, R35, -0x2daee0ad, RZ ;  /* 0xd2511f5323027825 */ /* 0x000fe200078e00ff */
[----:B------:R-:W-:Y:S02]  /*1c7e0*/  @!P6 PRMT R172, R67, 0x5410, RZ ;  /* 0x0000541043ace816 */ /* 0x000fe400000000ff */
[----:B------:R-:W-:Y:S01]  /*1c7f0*/  LOP3.LUT R0, R15, UR8, R24, 0x96, !PT ;  /* 0x000000080f007c12 */ /* 0x000fe2000f8e9618 */
[C---:B------:R-:W-:Y:S08]  /*1c800*/  HMMA.16816.F32.BF16 R104, R4.reuse, R20, R104 ;  /* 0x000000140468723c */ /* 0x040ff00000041868 */
[----:B------:R-:W-:Y:S04]  /*1c810*/  HMMA.16816.F32.BF16 R108, R4, R22, R108 ;  /* 0x00000016046c723c */ /* 0x000fe8000004186c */
[----:B------:R-:W-:-:S02]  /*1c820*/  IMAD.MOV.U32 R99, RZ, RZ, R100 ;  /* 0x000000ffff637224 */ /* 0x000fc400078e0064 */
[----:B------:R-:W-:Y:S02]  /*1c830*/  IMAD.MOV.U32 R67, RZ, RZ, R101 ;  /* 0x000000ffff437224 */ /* 0x000fe400078e0065 */
[----:B------:R-:W-:Y:S01]  /*1c840*/  IMAD.MOV.U32 R66, RZ, RZ, R102 ;  /* 0x000000ffff427224 */ /* 0x000fe200078e0066 */
[C---:B-1----:R-:W-:Y:S01]  /*1c850*/  HMMA.16816.F32.BF16 R120, R4.reuse, R16, R156 ;  /* 0x000000100478723c */ /* 0x042fe2000004189c */
[----:B------:R-:W-:Y:S01]  /*1c860*/  IMAD.MOV.U32 R65, RZ, RZ, R103 ;  /* 0x000000ffff417224 */ /* 0x000fe200078e0067 */
[----:B------:R-:W-:Y:S06]  /*1c870*/  LDSM.16.MT88.4 R156, [R191+0xa800] ;  /* 0x00a80000bf9c783b */ /* 0x000fec0000004200 */
[----:B------:R-:W-:Y:S01]  /*1c880*/  HMMA.16816.F32.BF16 R100, R4, R18, R164 ;  /* 0x000000120464723c */ /* 0x000fe200000418a4 */
[----:B------:R-:W-:Y:S01]  /*1c890*/  IMAD.MOV.U32 R125, RZ, RZ, R48 ;  /* 0x000000ffff7d7224 */ /* 0x000fe200078e0030 */
[----:B------:R-:W1:Y:S06]  /*1c8a0*/  LDSM.16.MT88.4 R164, [R189+0xa800] ;  /* 0x00a80000bda4783b */ /* 0x000e6c0000004200 */
[----:B------:R-:W-:Y:S01]  /*1c8b0*/  HMMA.16816.F32.BF16 R248, R8, R16, R248 ;  /* 0x0000001008f8723c */ /* 0x000fe200000418f8 */
[----:B------:R-:W-:-:S02]  /*1c8c0*/  LOP3.LUT R4, R3, UR16, R34, 0x96, !PT ;  /* 0x0000001003047c12 */ /* 0x000fc4000f8e9622 */
[----:B------:R-:W-:-:S05]  /*1c8d0*/  LOP3.LUT R5, R2, 0xffff, RZ, 0xc0, !PT ;  /* 0x0000ffff02057812 */ /* 0x000fca00078ec0ff */
[----:B------:R-:W-:Y:S01]  /*1c8e0*/  HMMA.16816.F32.BF16 R20, R8, R22, R112 ;  /* 0x000000160814723c */ /* 0x000fe20000041870 */
[----:B------:R-:W-:-:S07]  /*1c8f0*/  SHF.R.U32.HI R5, RZ, 0x8, R5 ;  /* 0x00000008ff057819 */ /* 0x000fce0000011605 */
[----:B------:R-:W-:Y:S07]  /*1c900*/  HMMA.16816.F32.BF16 R16, R8, R18, R128 ;  /* 0x000000120810723c */ /* 0x000fee0000041880 */
[----:B------:R-:W-:Y:S02]  /*1c910*/  LOP3.LUT R10, R2, 0xff, RZ, 0xc0, !PT ;  /* 0x000000ff020a7812 */ /* 0x000fe400078ec0ff */
[--C-:B------:R-:W-:Y:S02]  /*1c920*/  SHF.R.U32.HI R9, RZ, 0x10, R2.reuse ;  /* 0x00000010ff097819 */ /* 0x100fe40000011602 */
[----:B------:R-:W-:Y:S01]  /*1c930*/  SHF.R.U32.HI R11, RZ, 0x18, R2 ;  /* 0x00000018ff0b7819 */ /* 0x000fe20000011602 */
[----:B------:R-:W-:Y:S01]  /*1c940*/  IMAD.WIDE.U32 R2, R0, -0x2daee0ad, RZ ;  /* 0xd2511f5300027825 */ /* 0x000fe200078e00ff */
[----:B------:R-:W-:-:S04]  /*1c950*/  PRMT R15, R10, 0x5410, R5 ;  /* 0x000054100a0f7816 */ /* 0x000fc80000000005 */
[----:B------:R-:W-:Y:S02]  /*1c960*/  SHF.R.U32.HI R7, RZ, 0x10, R2 ;  /* 0x00000010ff077819 */ /* 0x000fe40000011602 */
[----:B------:R-:W-:Y:S02]  /*1c970*/  LOP3.LUT R0, R3, UR16, R26, 0x96, !PT ;  /* 0x0000001003007c12 */ /* 0x000fe4000f8e961a */
[C---:B------:R-:W-:Y:S02]  /*1c980*/  LOP3.LUT R3, R2.reuse, 0xffff, RZ, 0xc0, !PT ;  /* 0x0000ffff02037812 */ /* 0x040fe400078ec0ff */
[----:B------:R-:W-:Y:S02]  /*1c990*/  LOP3.LUT R8, R2, 0xff, RZ, 0xc0, !PT ;  /* 0x000000ff02087812 */ /* 0x000fe400078ec0ff */
[----:B------:R-:W-:Y:S02]  /*1c9a0*/  SHF.R.U32.HI R6, RZ, 0x18, R2 ;  /* 0x00000018ff067819 */ /* 0x000fe40000011602 */
[----:B------:R-:W-:-:S02]  /*1c9b0*/  LOP3.LUT R5, R9, 0xff, RZ, 0xc0, !PT ;  /* 0x000000ff09057812 */ /* 0x000fc400078ec0ff */
[----:B------:R-:W-:Y:S02]  /*1c9c0*/  LOP3.LUT R2, R7, 0xff, RZ, 0xc0, !PT ;  /* 0x000000ff07027812 */ /* 0x000fe400078ec0ff */
[----:B------:R-:W-:Y:S02]  /*1c9d0*/  PRMT R14, R5, 0x5410, R11 ;  /* 0x00005410050e7816 */ /* 0x000fe4000000000b */
[----:B------:R-:W-:Y:S02]  /*1c9e0*/  SHF.R.U32.HI R3, RZ, 0x8, R3 ;  /* 0x00000008ff037819 */ /* 0x000fe40000011603 */
[----:B------:R-:W-:Y:S02]  /*1c9f0*/  PRMT R11, R2, 0x5410, R6 ;  /* 0x00005410020b7816 */ /* 0x000fe40000000006 */
[----:B------:R-:W-:Y:S02]  /*1ca00*/  LOP3.LUT R2, R4, 0xffff, RZ, 0xc0, !PT ;  /* 0x0000ffff04027812 */ /* 0x000fe400078ec0ff */
[----:B------:R-:W-:-:S02]  /*1ca10*/  PRMT R10, R8, 0x5410, R3 ;  /* 0x00005410080a7816 */ /* 0x000fc40000000003 */
[----:B------:R-:W-:Y:S02]  /*1ca20*/  SHF.R.U32.HI R3, RZ, 0x8, R2 ;  /* 0x00000008ff037819 */ /* 0x000fe40000011602 */
[----:B------:R-:W-:Y:S02]  /*1ca30*/  LOP3.LUT R2, R4, 0xff, RZ, 0xc0, !PT ;  /* 0x000000ff04027812 */ /* 0x000fe400078ec0ff */
[----:B------:R-:W-:Y:S02]  /*1ca40*/  SHF.R.U32.HI R5, RZ, 0x10, R0 ;  /* 0x00000010ff057819 */ /* 0x000fe40000011600 */
[----:B------:R-:W-:Y:S02]  /*1ca50*/  PRMT R9, R2, 0x5410, R3 ;  /* 0x0000541002097816 */ /* 0x000fe40000000003 */
[----:B------:R-:W-:Y:S02]  /*1ca60*/  SHF.R.U32.HI R3, RZ, 0x10, R4 ;  /* 0x00000010ff037819 */ /* 0x000fe40000011604 */
[----:B------:R-:W-:-:S02]  /*1ca70*/  LOP3.LUT R2, R0, 0xffff, RZ, 0xc0, !PT ;  /* 0x0000ffff00027812 */ /* 0x000fc400078ec0ff */
[----:B------:R-:W-:Y:S02]  /*1ca80*/  SHF.R.U32.HI R7, RZ, 0x18, R4 ;  /* 0x00000018ff077819 */ /* 0x000fe40000011604 */
[----:B------:R-:W-:Y:S02]  /*1ca90*/  LOP3.LUT R6, R0, 0xff, RZ, 0xc0, !PT ;  /* 0x000000ff00067812 */ /* 0x000fe400078ec0ff */
[----:B------:R-:W-:Y:S02]  /*1caa0*/  SHF.R.U32.HI R4, RZ, 0x18, R0 ;  /* 0x00000018ff047819 */ /* 0x000fe40000011600 */
[----:B------:R-:W-:Y:S02]  /*1cab0*/  LOP3.LUT R3, R3, 0xff, RZ, 0xc0, !PT ;  /* 0x000000ff03037812 */ /* 0x000fe400078ec0ff */
[----:B------:R-:W-:Y:S02]  /*1cac0*/  SHF.R.U32.HI R2, RZ, 0x8, R2 ;  /* 0x00000008ff027819 */ /* 0x000fe40000011602 */
[----:B------:R-:W-:-:S02]  /*1cad0*/  LOP3.LUT R0, R5, 0xff, RZ, 0xc0, !PT ;  /* 0x000000ff05007812 */ /* 0x000fc400078ec0ff */
[----:B------:R-:W-:Y:S02]  /*1cae0*/  PRMT R8, R3, 0x5410, R7 ;  /* 0x0000541003087816 */ /* 0x000fe40000000007 */
[----:B------:R-:W-:Y:S02]  /*1caf0*/  PRMT R5, R6, 0x5410, R2 ;  /* 0x0000541006057816 */ /* 0x000fe40000000002 */
[----:B------:R-:W-:Y:S02]  /*1cb00*/  PRMT R115, R50, 0x7054, R50 ;  /* 0x0000705432737816 */ /* 0x000fe40000000032 */
[----:B------:R-:W-:Y:S01]  /*1cb10*/  PRMT R6, R0, 0x5410, R4 ;  /* 0x0000541000067816 */ /* 0x000fe20000000004 */
[----:B------:R-:W-:Y:S02]  /*1cb20*/  IMAD.MOV.U32 R126, RZ, RZ, R51 ;  /* 0x000000ffff7e7224 */ /* 0x000fe400078e0033 */
[--C-:B------:R-:W-:Y:S01]  /*1cb30*/  HSET2.LE.AND R2, R8, R115.reuse, PT ;  /* 0x0000007308027233 */ /* 0x100fe20003803000 */
[----:B------:R-:W-:Y:S01]  /*1cb40*/  IMAD.MOV.U32 R124, RZ, RZ, R49 ;  /* 0x000000ffff7c7224 */ /* 0x000fe200078e0031 */
[--C-:B------:R-:W-:Y:S01]  /*1cb50*/  HSET2.LE.AND R8, R11, R115.reuse, PT ;  /* 0x000000730b087233 */ /* 0x100fe20003803000 */
[----:B------:R-:W3:Y:S01]  /*1cb60*/  LDSM.16.MT88.4 R48, [R194+0xa800] ;  /* 0x00a80000c230783b */ /* 0x000ee20000004200 */
[----:B------:R-:W-:-:S02]  /*1cb70*/  HSET2.LE.AND R6, R6, R115, PT ;  /* 0x0000007306067233 */ /* 0x000fc40003803000 */
[--C-:B------:R-:W-:Y:S02]  /*1cb80*/  HSET2.LE.AND R3, R15, R115.reuse, PT ;  /* 0x000000730f037233 */ /* 0x100fe40003803000 */
[--C-:B------:R-:W-:Y:S02]  /*1cb90*/  HSET2.LE.AND R4, R14, R115.reuse, PT ;  /* 0x000000730e047233 */ /* 0x100fe40003803000 */
[--C-:B------:R-:W-:Y:S02]  /*1cba0*/  HSET2.LE.AND R7, R10, R115.reuse, PT ;  /* 0x000000730a077233 */ /* 0x100fe40003803000 */
[--C-:B------:R-:W-:Y:S02]  /*1cbb0*/  HSET2.LE.AND R0, R9, R115.reuse, PT ;  /* 0x0000007309007233 */ /* 0x100fe40003803000 */
[----:B------:R-:W-:Y:S01]  /*1cbc0*/  HSET2.LE.AND R5, R5, R115, PT ;  /* 0x0000007305057233 */ /* 0x000fe20003803000 */
[----:B------:R-:W-:Y:S01]  /*1cbd0*/  IMAD.MOV.U32 R35, RZ, RZ, R125 ;  /* 0x000000ffff237224 */ /* 0x000fe200078e007d */
[----:B------:R-:W-:Y:S01]  /*1cbe0*/  LOP3.LUT R125, R6, R64, RZ, 0xc0, !PT ;  /* 0x00000040067d7212 */ /* 0x000fe200078ec0ff */
        /* <DEDUP_REMOVED lines=14> */
[----:B------:R-:W1:Y:S04]  /*1ccd0*/  LDSM.16.MT88.4 R64, [R193+0xa800] ;  /* 0x00a80000c140783b */ /* 0x000e680000004200 */
[----:B------:R-:W1:Y:S04]  /*1cce0*/  LDSM.16.MT88.4 R80, [R189+0xb800] ;  /* 0x00b80000bd50783b */ /* 0x000e680000004200 */
[----:B------:R-:W3:Y:S04]  /*1ccf0*/  LDSM.16.MT88.4 R96, [R191+0xb800] ;  /* 0x00b80000bf60783b */ /* 0x000ee80000004200 */
[----:B------:R-:W3:Y:S04]  /*1cd00*/  LDSM.16.MT88.4 R112, [R194+0xb800] ;  /* 0x00b80000c270783b */ /* 0x000ee80000004200 */
[----:B------:R-:W3:Y:S04]  /*1cd10*/  LDSM.16.MT88.4 R4, [R193+0xb800] ;  /* 0x00b80000c104783b */ /* 0x000ee80000004200 */
[----:B------:R-:W-:Y:S04]  /*1cd20*/  STG.E.U16 [R12.64+-0xfe], R222 ;  /* 0xffff02de0c007986 */ /* 0x000fe8000c10151c */
[----:B------:R-:W-:Y:S04]  /*1cd30*/  STG.E.U16 [R32.64+-0x100], R212 ;  /* 0xffff00d420007986 */ /* 0x000fe8000c10151c */
[----:B------:R-:W-:Y:S04]  /*1cd40*/  STG.E.U16 [R32.64+-0xfe], R213 ;  /* 0xffff02d520007986 */ /* 0x000fe8000c10151c */
[----:B--2---:R-:W-:Y:S04]  /*1cd50*/  STG.E.U16 [R30.64+-0x100], R183 ;  /* 0xffff00b71e007986 */ /* 0x004fe8000c10151c */
[----:B------:R-:W-:Y:S04]  /*1cd60*/  STG.E.U16 [R30.64+-0xfe], R182 ;  /* 0xffff02b61e007986 */ /* 0x000fe8000c10151c */
[----:B----4-:R-:W-:Y:S04]  /*1cd70*/  STG.E.U16 [R28.64+-0x100], R172 ;  /* 0xffff00ac1c007986 */ /* 0x010fe8000c10151c */
[----:B------:R-:W-:Y:S01]  /*1cd80*/  STG.E.U16 [R28.64+-0xfe], R139 ;  /* 0xffff028b1c007986 */ /* 0x000fe2000c10151c */
[-C--:B-1----:R-:W-:Y:S03]  /*1cd90*/  HMMA.16816.F32.BF16 R168, R128, R164.reuse, R168 ;  /* 0x000000a480a8723c */ /* 0x082fe600000418a8 */
[----:B------:R-:W-:Y:S04]  /*1cda0*/  STG.E.U16 [R12.64+-0xf0], R211 ;  /* 0xffff10d30c007986 */ /* 0x000fe8000c10151c */
[----:B------:R-:W-:Y:S01]  /*1cdb0*/  STG.E.U16 [R12.64+-0xee], R210 ;  /* 0xffff12d20c007986 */ /* 0x000fe2000c10151c */
[C---:B------:R-:W-:Y:S03]  /*1cdc0*/  HMMA.16816.F32.BF16 R152, R124.reuse, R164, R152 ;  /* 0x000000a47c98723c */ /* 0x040fe60000041898 */
[----:B------:R-:W-:Y:S04]  /*1cdd0*/  STG.E.U16 [R32.64+-0xf0], R209 ;  /* 0xffff10d120007986 */ /* 0x000fe8000c10151c */
[----:B------:R1:W-:Y:S01]  /*1cde0*/  STG.E.U16 [R32.64+-0xee], R208 ;  /* 0xffff12d020007986 */ /* 0x0003e2000c10151c */
[-C--:B------:R-:W-:Y:S03]  /*1cdf0*/  HMMA.16816.F32.BF16 R148, R124, R166.reuse, R148 ;  /* 0x000000a67c94723c */ /* 0x080fe60000041894 */
[----:B------:R-:W-:Y:S04]  /*1ce00*/  STG.E.U16 [R30.64+-0xf0], R181 ;  /* 0xffff10b51e007986 */ /* 0x000fe8000c10151c */
[----:B------:R-:W-:Y:S01]  /*1ce10*/  STG.E.U16 [R30.64+-0xee], R180 ;  /* 0xffff12b41e007986 */ /* 0x000fe2000c10151c */
[C---:B------:R-:W-:Y:S03]  /*1ce20*/  HMMA.16816.F32.BF16 R164, R128.reuse, R166, R36 ;  /* 0x000000a680a4723c */ /* 0x040fe60000041824 */
[----:B------:R-:W-:Y:S04]  /*1ce30*/  STG.E.U16 [R28.64+-0xf0], R179 ;  /* 0xffff10b31c007986 */ /* 0x000fe8000c10151c */
[----:B------:R-:W-:Y:S01]  /*1ce40*/  STG.E.U16 [R28.64+-0xee], R178 ;  /* 0xffff12b21c007986 */ /* 0x000fe2000c10151c */
[-C--:B------:R-:W-:Y:S03]  /*1ce50*/  HMMA.16816.F32.BF16 R160, R128, R156.reuse, R160 ;  /* 0x0000009c80a0723c */ /* 0x080fe600000418a0 */
[----:B------:R-:W-:Y:S04]  /*1ce60*/  STG.E.U16 [R12.64+-0xe0], R207 ;  /* 0xffff20cf0c007986 */ /* 0x000fe8000c10151c */
[----:B------:R-:W-:Y:S01]  /*1ce70*/  STG.E.U16 [R12.64+-0xde], R206 ;  /* 0xffff22ce0c007986 */ /* 0x000fe2000c10151c */
[C---:B------:R-:W-:Y:S03]  /*1ce80*/  HMMA.16816.F32.BF16 R144, R124.reuse, R156, R144 ;  /* 0x0000009c7c90723c */ /* 0x040fe60000041890 */
[----:B------:R-:W-:Y:S04]  /*1ce90*/  STG.E.U16 [R32.64+-0xe0], R205 ;  /* 0xffff20cd20007986 */ /* 0x000fe8000c10151c */
[----:B------:R2:W-:Y:S01]  /*1cea0*/  STG.E.U16 [R32.64+-0xde], R204 ;  /* 0xffff22cc20007986 */ /* 0x0005e2000c10151c */
[-C--:B------:R-:W-:Y:S03]  /*1ceb0*/  HMMA.16816.F32.BF16 R140, R124, R158.reuse, R140 ;  /* 0x0000009e7c8c723c */ /* 0x080fe6000004188c */
[----:B------:R4:W-:Y:S04]  /*1cec0*/  STG.E.U16 [R30.64+-0xe0], R177 ;  /* 0xffff20b11e007986 */ /* 0x0009e8000c10151c */
[----:B------:R4:W-:Y:S01]  /*1ced0*/  STG.E.U16 [R30.64+-0xde], R176 ;  /* 0xffff22b01e007986 */ /* 0x0009e2000c10151c */
[C---:B------:R-:W-:Y:S03]  /*1cee0*/  HMMA.16816.F32.BF16 R156, R128.reuse, R158, R40 ;  /* 0x0000009e809c723c */ /* 0x040fe60000041828 */
[----:B------:R4:W-:Y:S05]  /*1cef0*/  STG.E.U16 [R28.64+-0xe0], R138 ;  /* 0xffff208a1c007986 */ /* 0x0009ea000c10151c */
[-C--:B---3--:R-:W-:Y:S01]  /*1cf00*/  HMMA.16816.F32.BF16 R36, R128, R48.reuse, R44 ;  /* 0x000000308024723c */ /* 0x088fe2000004182c */
[----:B------:R4:W-:Y:S04]  /*1cf10*/  STG.E.U16 [R28.64+-0xde], R137 ;  /* 0xffff22891c007986 */ /* 0x0009e8000c10151c */
[----:B------:R4:W-:Y:S03]  /*1cf20*/  STG.E.U16 [R12.64+-0xd0], R187 ;  /* 0xffff30bb0c007986 */ /* 0x0009e6000c10151c */
[C---:B------:R-:W-:Y:S01]  /*1cf30*/  HMMA.16816.F32.BF16 R40, R124.reuse, R48, R52 ;  /* 0x000000307c28723c */ /* 0x040fe20000041834 */
[----:B------:R4:W-:Y:S04]  /*1cf40*/  STG.E.U16 [R12.64+-0xce], R186 ;  /* 0xffff32ba0c007986 */ /* 0x0009e8000c10151c */
[----:B------:R4:W-:Y:S03]  /*1cf50*/  STG.E.U16 [R32.64+-0xd0], R185 ;  /* 0xffff30b920007986 */ /* 0x0009e6000c10151c */
[-C--:B------:R-:W-:Y:S01]  /*1cf60*/  HMMA.16816.F32.BF16 R44, R124, R50.reuse, R56 ;  /* 0x000000327c2c723c */ /* 0x080fe20000041838 */
[----:B------:R4:W-:Y:S04]  /*1cf70*/  STG.E.U16 [R32.64+-0xce], R184 ;  /* 0xffff32b820007986 */ /* 0x0009e8000c10151c */
[----:B------:R4:W-:Y:S03]  /*1cf80*/  STG.E.U16 [R30.64+-0xd0], R175 ;  /* 0xffff30af1e007986 */ /* 0x0009e6000c10151c */
[----:B------:R-:W-:Y:S01]  /*1cf90*/  HMMA.16816.F32.BF16 R48, R128, R50, R60 ;  /* 0x000000328030723c */ /* 0x000fe2000004183c */
[----:B------:R4:W-:Y:S04]  /*1cfa0*/  STG.E.U16 [R30.64+-0xce], R174 ;  /* 0xffff32ae1e007986 */ /* 0x0009e8000c10151c */
[----:B------:R4:W-:Y:S03]  /*1cfb0*/  STG.E.U16 [R28.64+-0xd0], R173 ;  /* 0xffff30ad1c007986 */ /* 0x0009e6000c10151c */
[C---:B------:R-:W-:Y:S01]  /*1cfc0*/  HMMA.16816.F32.BF16 R60, R124.reuse, R66, R76 ;  /* 0x000000427c3c723c */ /* 0x040fe2000004184c */
[----:B------:R4:W-:Y:S07]  /*1cfd0*/  STG.E.U16 [R28.64+-0xce], R136 ;  /* 0xffff32881c007986 */ /* 0x0009ee000c10151c */
        /* <DEDUP_REMOVED lines=19> */
[----:B-1----:R-:W-:Y:S01]  /*1d110*/  FADD.FTZ R208, R34, R252 ;  /* 0x000000fc22d07221 */ /* 0x002fe20000010000 */
[----:B--2---:R-:W-:Y:S01]  /*1d120*/  IADD3 R204, P0, R12, -0x140, RZ ;  /* 0xfffffec00ccc7810 */ /* 0x004fe20007f1e0ff */
[----:B------:R-:W-:-:S02]  /*1d130*/  FADD.FTZ R209, R223, R35 ;  /* 0x00000023dfd17221 */ /* 0x000fc40000010000 */
[----:B------:R-:W-:Y:S01]  /*1d140*/  FADD.FTZ R211, R226, R24 ;  /* 0x00000018e2d37221 */ /* 0x000fe20000010000 */
[----:B------:R-:W-:Y:S01]  /*1d150*/  IADD3.X R139, R13, -0x1, RZ, P0, !PT ;  /* 0xffffffff0d8b7810 */ /* 0x000fe200007fe4ff */
[----:B------:R-:W-:Y:S02]  /*1d160*/  FADD.FTZ R210, R225, R227 ;  /* 0x000000e3e1d27221 */ /* 0x000fe40000010000 */
[----:B------:R-:W-:Y:S02]  /*1d170*/  FADD.FTZ R208, R25, R208 ;  /* 0x000000d019d07221 */ /* 0x000fe40000010000 */
[----:B------:R-:W-:Y:S02]  /*1d180*/  FADD.FTZ R209, R224, R209 ;  /* 0x000000d1e0d17221 */ /* 0x000fe40000010000 */
.L_x_2063:
[----:B-12-4-:R-:W-:-:S06]  /*1d190*/  UISETP.GT.AND UP0, UPT, UR33, UR18, UPT ;  /* 0x000000122100728c */ /* 0x016fcc000bf04270 */
[----:B------:R-:W-:-:S13]  /*1d1a0*/  PLOP3.LUT P0, PT, PT, PT, UP0, 0x80, 0x0 ;  /* 0x000000000000781c */ /* 0x000fda0003f0f008 */
[----:B------:R-:W-:Y:S05]  /*1d1b0*/  @!P0 BRA `(.L_x_2076) ;  /* 0x00004b8000008947 */ /* 0x000fea0003800000 */
[----:B------:R-:W2:Y:S01]  /*1d1c0*/  LDL.LU R10, [R1+0x64] ;  /* 0x00006400010a7983 */ /* 0x000ea20000300800 */
[----:B------:R-:W1:Y:S01]  /*1d1d0*/  LDC.U8 R0, c[0x0][0x2d8] ;  /* 0x0000b600ff007b82 */ /* 0x000e620000000000 */
[----:B------:R-:W-:Y:S01]  /*1d1e0*/  ULDC UR4, c[0x0][0x228] ;  /* 0x00008a0000047ab9 */ /* 0x000fe20000000800 */
[----:B------:R-:W-:Y:S01]  /*1d1f0*/  IMAD.MOV.U32 R138, RZ, RZ, R134 ;  /* 0x000000ffff8a7224 */ /* 0x000fe200078e0086 */
[----:B------:R-:W3:Y:S01]  /*1d200*/  LDL.64 R14, [R1+0x90] ;  /* 0x00009000010e7983 */ /* 0x000ee20000100a00 */
[----:B------:R-:W-:Y:S01]  /*1d210*/  USHF.L.U32 UR34, UR4, 0x3, URZ ;  /* 0x0000000304227899 */ /* 0x000fe2000800063f */
[----:B------:R-:W-:Y:S01]  /*1d220*/  MOV R137, R135 ;  /* 0x0000008700897202 */ /* 0x000fe20000000f00 */
[----:B------:R-:W-:Y:S01]  /*1d230*/  UIMAD UR39, UR4, 0x48, URZ ;  /* 0x00000048042778a4 */ /* 0x000fe2000f8e023f */
[----:B------:R-:W4:Y:S01]  /*1d240*/  LDL R9, [R1+0x8c] ;  /* 0x00008c0001097983 */ /* 0x000f220000100800 */
[----:B------:R-:W-:Y:S01]  /*1d250*/  USHF.R.S32.HI UR36, URZ, 0x1f, UR4 ;  /* 0x0000001f3f247899 */ /* 0x000fe20008011404 */
[----:B------:R-:W-:Y:S01]  /*1d260*/  IMAD.MOV.U32 R136, RZ, RZ, R132 ;  /* 0x000000ffff887224 */ /* 0x000fe200078e0084 */
[----:B------:R-:W-:Y:S01]  /*1d270*/  UIMAD.WIDE.U32 UR42, UR4, 0x70, URZ ;  /* 0x00000070042a78a5 */ /* 0x000fe2000f8e003f */
[----:B------:R-:W3:Y:S01]  /*1d280*/  LDL.LU R3, [R1+0xa8] ;  /* 0x0000a80001037983 */ /* 0x000ee20000300800 */
[----:B------:R-:W-:Y:S01]  /*1d290*/  UIMAD UR4, UR4, 0x38, UR34 ;  /* 0x00000038040478a4 */ /* 0x000fe2000f8e0222 */
[----:B------:R-:W-:Y:S01]  /*1d2a0*/  MOV R2, R133 ;  /* 0x0000008500027202 */ /* 0x000fe20000000f00 */
[----:B------:R-:W-:Y:S01]  /*1d2b0*/  USHF.R.S32.HI UR32, URZ, 0x1f, UR34 ;  /* 0x0000001f3f207899 */ /* 0x000fe20008011422 */
[----:B------:R-:W4:Y:S01]  /*1d2c0*/  LDL.LU R8, [R1+0xac] ;  /* 0x0000ac0001087983 */ /* 0x000f220000300800 */
[----:B------:R-:W-:-:S02]  /*1d2d0*/  UIADD3 UR4, UR4, 0x1, URZ ;  /* 0x0000000104047890 */ /* 0x000fc4000fffe03f */
[----:B------:R-:W-:Y:S01]  /*1d2e0*/  USHF.R.S32.HI UR5, URZ, 0x1f, UR39 ;  /* 0x0000001f3f057899 */ /* 0x000fe20008011427 */
[----:B------:R-:W4:Y:S01]  /*1d2f0*/  LDL.LU.64 R6, [R1+0xb0] ;  /* 0x0000b00001067983 */ /* 0x000f220000300a00 */
[----:B------:R-:W-:Y:S02]  /*1d300*/  UIMAD UR36, UR36, 0x70, URZ ;  /* 0x00000070242478a4 */ /* 0x000fe4000f8e023f */
[----:B------:R-:W-:Y:S01]  /*1d310*/  USHF.R.S32.HI UR37, URZ, 0x1f, UR4 ;  /* 0x0000001f3f257899 */ /* 0x000fe20008011404 */
[----:B------:R-:W4:Y:S01]  /*1d320*/  LDL.LU.64 R4, [R1+0xb8] ;  /* 0x0000b80001047983 */ /* 0x000f220000300a00 */
[----:B-1----:R-:W-:Y:S01]  /*1d330*/  PRMT R0, R0, 0x7054, R0 ;  /* 0x0000705400007816 */ /* 0x002fe20000000000 */
[----:B------:R-:W-:Y:S02]  /*1d340*/  USHF.L.U32 UR35, UR34, 0x1, URZ ;  /* 0x0000000122237899 */ /* 0x000fe4000800063f */
[----:B------:R-:W-:Y:S02]  /*1d350*/  USHF.L.U32 UR40, UR39, 0x1, URZ ;  /* 0x0000000127287899 */ /* 0x000fe4000800063f */
[----:B------:R-:W-:-:S02]  /*1d360*/  USHF.L.U64.HI UR34, UR34, 0x1, UR32 ;  /* 0x0000000122227899 */ /* 0x000fc40008010220 */
[----:B------:R-:W-:Y:S02]  /*1d370*/  UIADD3 UR36, UR43, UR36, URZ ;  /* 0x000000242b247290 */ /* 0x000fe4000fffe03f */
[----:B------:R-:W-:Y:S02]  /*1d380*/  USHF.L.U64.HI UR39, UR39, 0x1, UR5 ;  /* 0x0000000127277899 */ /* 0x000fe40008010205 */
[----:B------:R-:W-:Y:S02]  /*1d390*/  USHF.L.U32 UR38, UR4, 0x1, URZ ;  /* 0x0000000104267899 */ /* 0x000fe4000800063f */
[----:B------:R-:W-:Y:S01]  /*1d3a0*/  USHF.L.U64.HI UR37, UR4, 0x1, UR37 ;  /* 0x0000000104257899 */ /* 0x000fe20008010225 */
[C---:B--2---:R-:W-:Y:S01]  /*1d3b0*/  IADD3 R0, R10.reuse, 0x4, RZ ;  /* 0x000000040a007810 */ /* 0x044fe20007ffe0ff */
[----:B------:R-:W-:-:S04]  /*1d3c0*/  IMAD.WIDE.U32 R12, R10, -0x326172a9, RZ ;  /* 0xcd9e8d570a0c7825 */ /* 0x000fc800078e00ff */
[----:B------:R-:W-:Y:S01]  /*1d3d0*/  IMAD.WIDE.U32 R10, R0, -0x326172a9, RZ ;  /* 0xcd9e8d57000a7825 */ /* 0x000fe200078e00ff */
[----:B------:R-:W-:Y:S01]  /*1d3e0*/  STL.64 [R1+0x78], R12 ;  /* 0x0000780c01007387 */ /* 0x000fe20000100a00 */
[----:B---3--:R-:W-:-:S03]  /*1d3f0*/  LOP3.LUT R0, R13, R3, RZ, 0x3c, !PT ;  /* 0x000000030d007212 */ /* 0x008fc600078e3cff */
[----:B------:R-:W-:Y:S01]  /*1d400*/  LOP3.LUT R3, R11, R3, RZ, 0x3c, !PT ;  /* 0x000000030b037212 */ /* 0x000fe200078e3cff */
[----:B------:R1:W-:Y:S01]  /*1d410*/  STL.64 [R1+0x70], R10 ;  /* 0x0000700a01007387 */ /* 0x0003e20000100a00 */
[----:B----4-:R-:W-:Y:S01]  /*1d420*/  ISETP.GE.AND P3, PT, R9, c[0x0][0x220], PT ;  /* 0x0000880009007a0c */ /* 0x010fe20003f66270 */
[----:B------:R-:W-:-:S04]  /*1d430*/  IMAD.WIDE.U32 R242, R8, -0x2daee0ad, RZ ;  /* 0xd2511f5308f27825 */ /* 0x000fc800078e00ff */
[----:B------:R-:W-:-:S04]  /*1d440*/  IMAD.WIDE.U32 R8, R3, -0x2daee0ad, RZ ;  /* 0xd2511f5303087825 */ /* 0x000fc800078e00ff */
[----:B------:R-:W-:Y:S02]  /*1d450*/  IMAD.MOV.U32 R5, RZ, RZ, R7 ;  /* 0x000000ffff057224 */ /* 0x000fe400078e0007 */
[----:B-1----:R-:W-:-:S05]  /*1d460*/  IMAD.WIDE.U32 R10, R0, -0x2daee0ad, RZ ;  /* 0xd2511f53000a7825 */ /* 0x002fca00078e00ff */
[----:B------:R1:W-:Y:S04]  /*1d470*/  STL.64 [R1+0x68], R10 ;  /* 0x0000680a01007387 */ /* 0x0003e80000100a00 */
[----:B------:R1:W-:Y:S04]  /*1d480*/  STL.64 [R1+0x80], R4 ;  /* 0x0000800401007387 */ /* 0x0003e80000100a00 */
[----:B------:R1:W-:Y:S01]  /*1d490*/  STL.64 [R1+0x60], R8 ;  /* 0x0000600801007387 */ /* 0x0003e20000100a00 */
[----:B------:R-:W-:Y:S01]  /*1d4a0*/  ISETP.GE.AND P4, PT, R14, c[0x0][0x220], PT ;  /* 0x000088000e007a0c */ /* 0x000fe20003f86270 */
[----:B------:R-:W-:Y:S05]  /*1d4b0*/  BRA `(.L_x_2077) ;  /* 0x000002e000007947 */ /* 0x000fea0003800000 */
.L_x_2079:
        /* <DEDUP_REMOVED lines=46> */
.L_x_2077:
        /* <DEDUP_REMOVED lines=144> */
.L_x_2078:
[----:B-1----:R-:W2:Y:S01]  /*1e0a0*/  LDL.64 R172, [R1+0x68] ;  /* 0x0000680001ac7983 */ /* 0x002ea20000100a00 */
[----:B------:R-:W-:Y:S01]  /*1e0b0*/  IMAD.U32 R0, RZ, RZ, UR32 ;  /* 0x00000020ff007e24 */ /* 0x000fe2000f8e00ff */
[----:B------:R-:W-:Y:S02]  /*1e0c0*/  ULOP3.LUT UR5, UR32, UR31, URZ, 0x3c, !UPT ;  /* 0x0000001f20057292 */ /* 0x000fe4000f8e3c3f */
[----:B------:R-:W-:Y:S02]  /*1e0d0*/  UIADD3 UR4, UR31, -0x4498517b, URZ ;  /* 0xbb67ae851f047890 */ /* 0x000fe4000fffe03f */
[----:B------:R-:W3:Y:S01]  /*1e0e0*/  LDL.64 R184, [R1+0x78] ;  /* 0x0000780001b87983 */ /* 0x000ee20000100a00 */
[----:B------:R-:W-:Y:S02]  /*1e0f0*/  UISETP.GT.AND UP0, UPT, UR32, UR18, UPT ;  /* 0x000000122000728c */ /* 0x000fe4000bf04270 */
[----:B------:R-:W-:Y:S03]  /*1e100*/  UMOV UR33, UR32 ;  /* 0x0000002000217c82 */ /* 0x000fe60008000000 */
        /* <DEDUP_REMOVED lines=8> */
[C---:B------:R-:W-:Y:S02]  /*1e190*/  ISETP.GE.AND P6, PT, R0.reuse, R214, PT ;  /* 0x000000d60000720c */ /* 0x040fe40003fc6270 */
[C---:B------:R-:W-:Y:S02]  /*1e1a0*/  ISETP.GE.AND P1, PT, R3.reuse, R215, PT ;  /* 0x000000d70300720c */ /* 0x040fe40003f26270 */
[CC--:B------:R-:W-:Y:S02]  /*1e1b0*/  ISETP.GE.OR P2, PT, R0.reuse, R219.reuse, !P2 ;  /* 0x000000db0000720c */ /* 0x0c0fe40005746670 */
[----:B------:R-:W-:Y:S02]  /*1e1c0*/  ISETP.GE.OR P6, PT, R0, R218, !P6 ;  /* 0x000000da0000720c */ /* 0x000fe400077c6670 */
[C---:B------:R-:W-:Y:S02]  /*1e1d0*/  ISETP.GE.OR P1, PT, R3.reuse, R219, !P1 ;  /* 0x000000db0300720c */ /* 0x040fe40004f26670 */
[C---:B------:R-:W-:Y:S02]  /*1e1e0*/  ISETP.GE.AND P0, PT, R3.reuse, R214, PT ;  /* 0x000000d60300720c */ /* 0x040fe40003f06270 */
[----:B------:R-:W-:Y:S02]  /*1e1f0*/  FSEL R179, R8, -INF , !P2 ;  /* 0xff80000008b37808 */ /* 0x000fe40005000000 */
[C---:B------:R-:W-:Y:S02]  /*1e200*/  ISETP.GE.AND P2, PT, R3.reuse, R217, PT ;  /* 0x000000d90300720c */ /* 0x040fe40003f46270 */
[----:B------:R-:W-:Y:S02]  /*1e210*/  FSEL R180, R10, -INF , !P6 ;  /* 0xff8000000ab47808 */ /* 0x000fe40007000000 */
[-C--:B------:R-:W-:Y:S02]  /*1e220*/  ISETP.GE.AND P6, PT, R3, R216.reuse, PT ;  /* 0x000000d80300720c */ /* 0x080fe40003fc6270 */
[----:B------:R-:W-:Y:S02]  /*1e230*/  FSEL R181, R9, -INF , !P1 ;  /* 0xff80000009b57808 */ /* 0x000fe40004800000 */
[C---:B------:R-:W-:Y:S02]  /*1e240*/  ISETP.GE.AND P1, PT, R0.reuse, R216, PT ;  /* 0x000000d80000720c */ /* 0x040fe40003f26270 */
[C---:B------:R-:W-:Y:S02]  /*1e250*/  ISETP.GE.OR P0, PT, R3.reuse, R218, !P0 ;  /* 0x000000da0300720c */ /* 0x040fe40004706670 */
[C---:B------:R-:W-:Y:S02]  /*1e260*/  ISETP.GE.OR P2, PT, R3.reuse, R221, !P2 ;  /* 0x000000dd0300720c */ /* 0x040fe40005746670 */
[-C--:B------:R-:W-:Y:S02]  /*1e270*/  ISETP.GE.OR P6, PT, R3, R220.reuse, !P6 ;  /* 0x000000dc0300720c */ /* 0x080fe400077c6670 */
[C---:B------:R-:W-:Y:S02]  /*1e280*/  ISETP.GE.OR P1, PT, R0.reuse, R220, !P1 ;  /* 0x000000dc0000720c */ /* 0x040fe40004f26670 */
[C---:B------:R-:W-:Y:S02]  /*1e290*/  IADD3 R8, R0.reuse, 0x8, RZ ;  /* 0x0000000800087810 */ /* 0x040fe40007ffe0ff */
[----:B------:R-:W-:Y:S02]  /*1e2a0*/  IADD3 R3, R0, 0x9, RZ ;  /* 0x0000000900037810 */ /* 0x000fe40007ffe0ff */
[----:B------:R-:W-:Y:S02]  /*1e2b0*/  FSEL R174, R6, -INF , !P1 ;  /* 0xff80000006ae7808 */ /* 0x000fe40004800000 */
[----:B------:R-:W-:Y:S02]  /*1e2c0*/  FSEL R175, R5, -INF , !P2 ;  /* 0xff80000005af7808 */ /* 0x000fe40005000000 */
[C---:B------:R-:W-:Y:S02]  /*1e2d0*/  ISETP.GE.AND P2, PT, R3.reuse, R215, PT ;  /* 0x000000d70300720c */ /* 0x040fe40003f46270 */
[----:B------:R-:W-:Y:S02]  /*1e2e0*/  ISETP.GE.AND P1, PT, R8, R214, PT ;  /* 0x000000d60800720c */ /* 0x000fe40003f26270 */
[----:B------:R-:W-:Y:S02]  /*1e2f0*/  ISETP.GE.AND P5, PT, R0, R217, PT ;  /* 0x000000d90000720c */ /* 0x000fe40003fa6270 */
[----:B------:R-:W-:Y:S02]  /*1e300*/  ISETP.GE.OR P2, PT, R3, R219, !P2 ;  /* 0x000000db0300720c */ /* 0x000fe40005746670 */
[----:B------:R-:W-:Y:S02]  /*1e310*/  ISETP.GE.OR P1, PT, R8, R218, !P1 ;  /* 0x000000da0800720c */ /* 0x000fe40004f26670 */
[----:B------:R-:W-:Y:S02]  /*1e320*/  FSEL R204, R11, -INF , !P0 ;  /* 0xff8000000bcc7808 */ /* 0x000fe40004000000 */
[----:B------:R-:W-:Y:S02]  /*1e330*/  ISETP.GE.OR P5, PT, R0, R221, !P5 ;  /* 0x000000dd0000720c */ /* 0x000fe40006fa6670 */
[----:B------:R-:W-:Y:S02]  /*1e340*/  FSEL R176, R7, -INF , !P6 ;  /* 0xff80000007b07808 */ /* 0x000fe40007000000 */
[----:B------:R-:W-:Y:S02]  /*1e350*/  ISETP.GE.AND P6, PT, R8, R215, PT ;  /* 0x000000d70800720c */ /* 0x000fe40003fc6270 */
[----:B------:R-:W-:Y:S02]  /*1e360*/  ISETP.GE.AND P0, PT, R3, R214, PT ;  /* 0x000000d60300720c */ /* 0x000fe40003f06270 */
[----:B------:R-:W-:Y:S02]  /*1e370*/  FSEL R177, R13, -INF , !P2 ;  /* 0xff8000000db17808 */ /* 0x000fe40005000000 */
[C---:B------:R-:W-:Y:S02]  /*1e380*/  ISETP.GE.AND P2, PT, R3.reuse, R217, PT ;  /* 0x000000d90300720c */ /* 0x040fe40003f46270 */
[----:B------:R-:W-:Y:S02]  /*1e390*/  FSEL R183, R14, -INF , !P1 ;  /* 0xff8000000eb77808 */ /* 0x000fe40004800000 */
[C---:B------:R-:W-:Y:S02]  /*1e3a0*/  ISETP.GE.AND P1, PT, R3.reuse, R216, PT ;  /* 0x000000d80300720c */ /* 0x040fe40003f26270 */
[----:B------:R-:W-:Y:S02]  /*1e3b0*/  FSEL R139, R4, -INF , !P5 ;  /* 0xff800000048b7808 */ /* 0x000fe40006800000 */
[----:B------:R-:W-:Y:S02]  /*1e3c0*/  ISETP.GE.OR P6, PT, R8, R219, !P6 ;  /* 0x000000db0800720c */ /* 0x000fe400077c6670 */
[C---:B------:R-:W-:Y:S02]  /*1e3d0*/  ISETP.GE.OR P0, PT, R3.reuse, R218, !P0 ;  /* 0x000000da0300720c */ /* 0x040fe40004706670 */
[C---:B------:R-:W-:Y:S02]  /*1e3e0*/  ISETP.GE.OR P2, PT, R3.reuse, R221, !P2 ;  /* 0x000000dd0300720c */ /* 0x040fe40005746670 */
[----:B------:R-:W-:Y:S02]  /*1e3f0*/  ISETP.GE.OR P1, PT, R3, R220, !P1 ;  /* 0x000000dc0300720c */ /* 0x000fe40004f26670 */
[C---:B------:R-:W-:Y:S02]  /*1e400*/  IADD3 R4, R0.reuse, 0x10, RZ ;  /* 0x0000001000047810 */ /* 0x040fe40007ffe0ff */
[----:B------:R-:W-:Y:S02]  /*1e410*/  IADD3 R3, R0, 0x11, RZ ;  /* 0x0000001100037810 */ /* 0x000fe40007ffe0ff */
[----:B------:R-:W-:Y:S02]  /*1e420*/  FSEL R178, R12, -INF , !P6 ;  /* 0xff8000000cb27808 */ /* 0x000fe40007000000 */
[----:B------:R-:W-:Y:S02]  /*1e430*/  ISETP.GE.AND P6, PT, R8, R216, PT ;  /* 0x000000d80800720c */ /* 0x000fe40003fc6270 */
[----:B------:R-:W-:Y:S02]  /*1e440*/  FSEL R17, R17, -INF , !P2 ;  /* 0xff80000011117808 */ /* 0x000fe40005000000 */
[----:B------:R-:W-:Y:S02]  /*1e450*/  FSEL R19, R19, -INF , !P1 ;  /* 0xff80000013137808 */ /* 0x000fe40004800000 */
[C---:B------:R-:W-:Y:S02]  /*1e460*/  ISETP.GE.AND P2, PT, R3.reuse, R215, PT ;  /* 0x000000d70300720c */ /* 0x040fe40003f46270 */
[----:B------:R-:W-:Y:S02]  /*1e470*/  ISETP.GE.AND P1, PT, R4, R214, PT ;  /* 0x000000d60400720c */ /* 0x000fe40003f26270 */
[----:B------:R-:W-:Y:S02]  /*1e480*/  ISETP.GE.OR P6, PT, R8, R220, !P6 ;  /* 0x000000dc0800720c */ /* 0x000fe400077c6670 */
[----:B------:R-:W-:Y:S02]  /*1e490*/  ISETP.GE.OR P2, PT, R3, R219, !P2 ;  /* 0x000000db0300720c */ /* 0x000fe40005746670 */
[----:B------:R-:W-:Y:S02]  /*1e4a0*/  ISETP.GE.OR P1, PT, R4, R218, !P1 ;  /* 0x000000da0400720c */ /* 0x000fe40004f26670 */
[----:B------:R-:W-:Y:S02]  /*1e4b0*/  ISETP.GE.AND P5, PT, R8, R217, PT ;  /* 0x000000d90800720c */ /* 0x000fe40003fa6270 */
[----:B------:R-:W-:Y:S02]  /*1e4c0*/  FSEL R182, R15, -INF , !P0 ;  /* 0xff8000000fb67808 */ /* 0x000fe40004000000 */
[----:B------:R-:W-:Y:S02]  /*1e4d0*/  FSEL R14, R18, -INF , !P6 ;  /* 0xff800000120e7808 */ /* 0x000fe40007000000 */
[----:B------:R-:W-:Y:S01]  /*1e4e0*/  ISETP.GE.AND P6, PT, R4, R215, PT ;  /* 0x000000d70400720c */ /* 0x000fe20003fc6270 */
[----:B------:R-:W1:Y:S01]  /*1e4f0*/  LDC.U8 R18, c[0x0][0x2d8] ;  /* 0x0000b600ff127b82 */ /* 0x000e620000000000 */
[----:B------:R-:W-:Y:S02]  /*1e500*/  ISETP.GE.AND P0, PT, R3, R214, PT ;  /* 0x000000d60300720c */ /* 0x000fe40003f06270 */
[----:B------:R-:W-:Y:S02]  /*1e510*/  FSEL R25, R25, -INF , !P2 ;  /* 0xff80000019197808 */ /* 0x000fe40005000000 */
[C---:B------:R-:W-:Y:S02]  /*1e520*/  ISETP.GE.AND P2, PT, R3.reuse, R217, PT ;  /* 0x000000d90300720c */ /* 0x040fe40003f46270 */
[----:B------:R-:W-:Y:S02]  /*1e530*/  FSEL R26, R26, -INF , !P1 ;  /* 0xff8000001a1a7808 */ /* 0x000fe40004800000 */
[C---:B------:R-:W-:Y:S02]  /*1e540*/  ISETP.GE.AND P1, PT, R3.reuse, R216, PT ;  /* 0x000000d80300720c */ /* 0x040fe40003f26270 */
[----:B------:R-:W-:Y:S02]  /*1e550*/  ISETP.GE.OR P5, PT, R8, R221, !P5 ;  /* 0x000000dd0800720c */ /* 0x000fe40006fa6670 */
        /* <DEDUP_REMOVED lines=9> */
[----:B------:R-:W-:Y:S02]  /*1e5f0*/  ISETP.GE.AND P6, PT, R4, R216, PT ;  /* 0x000000d80400720c */ /* 0x000fe40003fc6270 */
[----:B------:R-:W-:Y:S02]  /*1e600*/  FSEL R27, R27, -INF , !P0 ;  /* 0xff8000001b1b7808 */ /* 0x000fe40004000000 */
[----:B------:R-:W-:Y:S02]  /*1e610*/  FSEL R21, R21, -INF , !P2 ;  /* 0xff80000015157808 */ /* 0x000fe40005000000 */
[----:B------:R-:W-:Y:S02]  /*1e620*/  FSEL R23, R23, -INF , !P1 ;  /* 0xff80000017177808 */ /* 0x000fe40004800000 */
[CC--:B------:R-:W-:Y:S02]  /*1e630*/  ISETP.GE.AND P0, PT, R3.reuse, R215.reuse, PT ;  /* 0x000000d70300720c */ /* 0x0c0fe40003f06270 */
[----:B------:R-:W-:Y:S02]  /*1e640*/  ISETP.GE.AND P2, PT, R0, R215, PT ;  /* 0x000000d70000720c */ /* 0x000fe40003f46270 */
[C---:B------:R-:W-:Y:S02]  /*1e650*/  ISETP.GE.AND P1, PT, R3.reuse, R214, PT ;  /* 0x000000d60300720c */ /* 0x040fe40003f26270 */
[C---:B------:R-:W-:Y:S02]  /*1e660*/  ISETP.GE.OR P5, PT, R4.reuse, R221, !P5 ;  /* 0x000000dd0400720c */ /* 0x040fe40006fa6670 */
[----:B------:R-:W-:Y:S02]  /*1e670*/  ISETP.GE.OR P6, PT, R4, R220, !P6 ;  /* 0x000000dc0400720c */ /* 0x000fe400077c6670 */
[CC--:B------:R-:W-:Y:S02]  /*1e680*/  ISETP.GE.OR P0, PT, R3.reuse, R219.reuse, !P0 ;  /* 0x000000db0300720c */ /* 0x0c0fe40004706670 */
[----:B------:R-:W-:Y:S02]  /*1e690*/  ISETP.GE.OR P2, PT, R0, R219, !P2 ;  /* 0x000000db0000720c */ /* 0x000fe40005746670 */
[C---:B------:R-:W-:Y:S02]  /*1e6a0*/  ISETP.GE.OR P1, PT, R3.reuse, R218, !P1 ;  /* 0x000000da0300720c */ /* 0x040fe40004f26670 */
[----:B------:R-:W-:Y:S02]  /*1e6b0*/  FSEL R20, R20, -INF , !P5 ;  /* 0xff80000014147808 */ /* 0x000fe40006800000 */
[----:B------:R-:W-:Y:S02]  /*1e6c0*/  FSEL R22, R22, -INF , !P6 ;  /* 0xff80000016167808 */ /* 0x000fe40007000000 */
[CC--:B------:R-:W-:Y:S02]  /*1e6d0*/  ISETP.GE.AND P6, PT, R3.reuse, R217.reuse, PT ;  /* 0x000000d90300720c */ /* 0x0c0fe40003fc6270 */
[----:B------:R-:W-:Y:S02]  /*1e6e0*/  ISETP.GE.AND P5, PT, R3, R216, PT ;  /* 0x000000d80300720c */ /* 0x000fe40003fa6270 */
[----:B------:R-:W-:Y:S02]  /*1e6f0*/  FSEL R28, R28, -INF , !P0 ;  /* 0xff8000001c1c7808 */ /* 0x000fe40004000000 */
[C---:B------:R-:W-:Y:S02]  /*1e700*/  ISETP.GE.AND P0, PT, R0.reuse, R214, PT ;  /* 0x000000d60000720c */ /* 0x040fe40003f06270 */
[----:B------:R-:W-:Y:S02]  /*1e710*/  FSEL R29, R29, -INF , !P2 ;  /* 0xff8000001d1d7808 */ /* 0x000fe40005000000 */
[----:B------:R-:W-:Y:S02]  /*1e720*/  ISETP.GE.AND P2, PT, R0, R217, PT ;  /* 0x000000d90000720c */ /* 0x000fe40003f46270 */
[----:B------:R-:W-:Y:S02]  /*1e730*/  FSEL R30, R30, -INF , !P1 ;  /* 0xff8000001e1e7808 */ /* 0x000fe40004800000 */
[C---:B------:R-:W-:Y:S02]  /*1e740*/  ISETP.GE.AND P1, PT, R0.reuse, R216, PT ;  /* 0x000000d80000720c */ /* 0x040fe40003f26270 */
[CC--:B------:R-:W-:Y:S02]  /*1e750*/  ISETP.GE.OR P6, PT, R3.reuse, R221.reuse, !P6 ;  /* 0x000000dd0300720c */ /* 0x0c0fe400077c6670 */
[----:B------:R-:W-:Y:S02]  /*1e760*/  ISETP.GE.OR P5, PT, R3, R220, !P5 ;  /* 0x000000dc0300720c */ /* 0x000fe40006fa6670 */
[C---:B------:R-:W-:Y:S02]  /*1e770*/  ISETP.GE.OR P0, PT, R0.reuse, R218, !P0 ;  /* 0x000000da0000720c */ /* 0x040fe40004706670 */
[C---:B------:R-:W-:Y:S02]  /*1e780*/  ISETP.GE.OR P2, PT, R0.reuse, R221, !P2 ;  /* 0x000000dd0000720c */ /* 0x040fe40005746670 */
[----:B------:R-:W-:Y:S02]  /*1e790*/  ISETP.GE.OR P1, PT, R0, R220, !P1 ;  /* 0x000000dc0000720c */ /* 0x000fe40004f26670 */
[----:B------:R-:W-:Y:S02]  /*1e7a0*/  FMNMX.FTZ R3, R179, R2, !PT ;  /* 0x00000002b3037209 */ /* 0x000fe40007810000 */
[----:B------:R-:W-:Y:S02]  /*1e7b0*/  LOP3.LUT R0, R243, UR5, RZ, 0x3c, !PT ;  /* 0x00000005f3007c12 */ /* 0x000fe4000f8e3cff */
[----:B------:R-:W-:Y:S02]  /*1e7c0*/  FMNMX.FTZ R3, R181, R3, !PT ;  /* 0x00000003b5037209 */ /* 0x000fe40007810000 */
        /* <DEDUP_REMOVED lines=19> */
[----:B--2---:R-:W-:Y:S02]  /*1e900*/  LOP3.LUT R7, R173, UR4, R242, 0x96, !PT ;  /* 0x00000004ad077c12 */ /* 0x004fe4000f8e96f2 */
[----:B------:R-:W-:Y:S02]  /*1e910*/  FMNMX.FTZ R5, R19, R5, !PT ;  /* 0x0000000513057209 */ /* 0x000fe40007810000 */
[----:B------:R-:W-:Y:S01]  /*1e920*/  FMNMX.FTZ R132, R27, R132, !PT ;  /* 0x000000841b847209 */ /* 0x000fe20007810000 */
[----:B------:R-:W-:Y:S01]  /*1e930*/  IMAD.WIDE.U32 R6, R7, -0x326172a9, RZ ;  /* 0xcd9e8d5707067825 */ /* 0x000fe200078e00ff */
[----:B------:R-:W-:Y:S02]  /*1e940*/  FSEL R32, R32, -INF , !P6 ;  /* 0xff80000020207808 */ /* 0x000fe40007000000 */
[----:B------:R-:W-:Y:S02]  /*1e950*/  FMNMX.FTZ R0, R29, R3, !PT ;  /* 0x000000031d007209 */ /* 0x000fe40007810000 */
[----:B------:R-:W-:Y:S02]  /*1e960*/  FMNMX.FTZ R135, R21, R4, !PT ;  /* 0x0000000415877209 */ /* 0x000fe40007810000 */
[----:B------:R-:W-:Y:S01]  /*1e970*/  FSEL R31, R31, -INF , !P0 ;  /* 0xff8000001f1f7808 */ /* 0x000fe20004000000 */
[----:B------:R-:W2:Y:S01]  /*1e980*/  SHFL.BFLY PT, R13, R0, 0x2, 0x1f ;  /* 0x0c401f00000d7f89 */ /* 0x000ea200000e0000 */
[----:B------:R-:W-:Y:S02]  /*1e990*/  FMNMX.FTZ R3, R22, R5, !PT ;  /* 0x0000000516037209 */ /* 0x000fe40007810000 */
[----:B------:R-:W-:Y:S02]  /*1e9a0*/  FMNMX.FTZ R132, R30, R132, !PT ;  /* 0x000000841e847209 */ /* 0x000fe40007810000 */
[----:B------:R-:W-:Y:S02]  /*1e9b0*/  FSEL R33, R33, -INF , !P2 ;  /* 0xff80000021217808 */ /* 0x000fe40005000000 */
[----:B------:R-:W-:Y:S02]  /*1e9c0*/  FMNMX.FTZ R135, R32, R135, !PT ;  /* 0x0000008720877209 */ /* 0x000fe40007810000 */
[----:B------:R-:W-:Y:S02]  /*1e9d0*/  FSEL R34, R34, -INF , !P5 ;  /* 0xff80000022227808 */ /* 0x000fe40006800000 */
[----:B------:R-:W-:Y:S02]  /*1e9e0*/  FMNMX.FTZ R3, R23, R3, !PT ;  /* 0x0000000317037209 */ /* 0x000fe40007810000 */
[----:B------:R-:W-:Y:S02]  /*1e9f0*/  FMNMX.FTZ R132, R31, R132, !PT ;  /* 0x000000841f847209 */ /* 0x000fe40007810000 */
[----:B---3--:R-:W-:Y:S02]  /*1ea00*/  LOP3.LUT R4, R207, UR15, R184, 0x96, !PT ;  /* 0x0000000fcf047c12 */ /* 0x008fe4000f8e96b8 */
[----:B------:R-:W-:Y:S02]  /*1ea10*/  LOP3.LUT R8, R7, UR14, R206, 0x96, !PT ;  /* 0x0000000e07087c12 */ /* 0x000fe4000f8e96ce */
[----:B------:R-:W-:Y:S01]  /*1ea20*/  FMNMX.FTZ R135, R33, R135, !PT ;  /* 0x0000008721877209 */ /* 0x000fe20007810000 */
[----:B------:R-:W3:Y:S01]  /*1ea30*/  SHFL.BFLY PT, R7, R132, 0x2, 0x1f ;  /* 0x0c401f0084077f89 */ /* 0x000ee200000e0000 */
[----:B------:R-:W-:Y:S01]  /*1ea40*/  FSEL R35, R35, -INF , !P1 ;  /* 0xff80000023237808 */ /* 0x000fe20004800000 */
[----:B------:R-:W-:Y:S01]  /*1ea50*/  IMAD.WIDE.U32 R8, R8, -0x2daee0ad, RZ ;  /* 0xd2511f5308087825 */ /* 0x000fe200078e00ff */
[----:B------:R-:W-:Y:S02]  /*1ea60*/  FMNMX.FTZ R3, R34, R3, !PT ;  /* 0x0000000322037209 */ /* 0x000fe40007810000 */
[----:B--2---:R-:W-:Y:S01]  /*1ea70*/  FMNMX.FTZ R0, R0, R13, !PT ;  /* 0x0000000d00007209 */ /* 0x004fe20007810000 */
[----:B------:R-:W-:Y:S01]  /*1ea80*/  IMAD.WIDE.U32 R4, R4, -0x2daee0ad, RZ ;  /* 0xd2511f5304047825 */ /* 0x000fe200078e00ff */
[----:B------:R-:W-:Y:S01]  /*1ea90*/  FMNMX.FTZ R134, R35, R3, !PT ;  /* 0x0000000323867209 */ /* 0x000fe20007810000 */
[----:B------:R-:W2:Y:S03]  /*1eaa0*/  SHFL.BFLY PT, R12, R135, 0x2, 0x1f ;  /* 0x0c401f00870c7f89 */ /* 0x000ea600000e0000 */
[----:B------:R-:W-:Y:S02]  /*1eab0*/  LOP3.LUT R5, R5, UR13, R172, 0x96, !PT ;  /* 0x0000000d05057c12 */ /* 0x000fe4000f8e96ac */
[----:B------:R-:W-:Y:S02]  /*1eac0*/  LOP3.LUT R10, R9, UR11, R4, 0x96, !PT ;  /* 0x0000000b090a7c12 */ /* 0x000fe4000f8e9604 */
[----:B-----5:R-:W-:Y:S01]  /*1ead0*/  LOP3.LUT R9, R229, UR4, R242, 0x96, !PT ;  /* 0x00000004e5097c12 */ /* 0x020fe2000f8e96f2 */
[----:B------:R-:W5:Y:S01]  /*1eae0*/  SHFL.BFLY PT, R15, R134, 0x2, 0x1f ;  /* 0x0c401f00860f7f89 */ /* 0x000f6200000e0000 */
[----:B------:R-:W-:Y:S04]  /*1eaf0*/  IMAD.WIDE.U32 R4, R5, -0x326172a9, RZ ;  /* 0xcd9e8d5705047825 */ /* 0x000fe800078e00ff */
[----:B------:R-:W-:Y:S01]  /*1eb00*/  IMAD.WIDE.U32 R10, R10, -0x326172a9, RZ ;  /* 0xcd9e8d570a0a7825 */ /* 0x000fe200078e00ff */
[----:B------:R-:W-:Y:S02]  /*1eb10*/  LOP3.LUT R5, R5, UR12, R6, 0x96, !PT ;  /* 0x0000000c05057c12 */ /* 0x000fe4000f8e9606 */
[----:B---3--:R-:W-:Y:S01]  /*1eb20*/  FMNMX.FTZ R132, R132, R7, !PT ;  /* 0x0000000784847209 */ /* 0x008fe20007810000 */
[----:B------:R-:W3:Y:S01]  /*1eb30*/  SHFL.BFLY PT, R133, R0, 0x1, 0x1f ;  /* 0x0c201f0000857f89 */ /* 0x000ee200000e0000 */
[----:B------:R-:W-:Y:S01]  /*1eb40*/  LOP3.LUT R3, R11, UR10, R4, 0x96, !PT ;  /* 0x0000000a0b037c12 */ /* 0x000fe2000f8e9604 */
[----:B------:R-:W-:Y:S04]  /*1eb50*/  IMAD.WIDE.U32 R4, R5, -0x2daee0ad, RZ ;  /* 0xd2511f5305047825 */ /* 0x000fe800078e00ff */
[----:B------:R-:W-:Y:S01]  /*1eb60*/  IMAD.WIDE.U32 R212, R3, -0x2daee0ad, RZ ;  /* 0xd2511f5303d47825 */ /* 0x000fe200078e00ff */
[----:B--2---:R-:W-:Y:S02]  /*1eb70*/  FMNMX.FTZ R135, R135, R12, !PT ;  /* 0x0000000c87877209 */ /* 0x004fe40007810000 */
[----:B------:R-:W-:Y:S02]  /*1eb80*/  LOP3.LUT R8, R5, UR9, R8, 0x96, !PT ;  /* 0x0000000905087c12 */ /* 0x000fe4000f8e9608 */
[----:B------:R-:W-:Y:S01]  /*1eb90*/  LOP3.LUT R172, R213, UR7, R4, 0x96, !PT ;  /* 0x00000007d5ac7c12 */ /* 0x000fe2000f8e9604 */
[----:B------:R-:W2:Y:S02]  /*1eba0*/  SHFL.BFLY PT, R6, R135, 0x1, 0x1f ;  /* 0x0c201f0087067f89 */ /* 0x000ea400000e0000 */
[----:B------:R-:W-:Y:S01]  /*1ebb0*/  IMAD.WIDE.U32 R184, R8, -0x326172a9, RZ ;  /* 0xcd9e8d5708b87825 */ /* 0x000fe200078e00ff */
[----:B-----5:R-:W-:Y:S03]  /*1ebc0*/  FMNMX.FTZ R134, R134, R15, !PT ;  /* 0x0000000f86867209 */ /* 0x020fe60007810000 */
[----:B------:R-:W-:Y:S01]  /*1ebd0*/  IMAD.WIDE.U32 R172, R172, -0x326172a9, RZ ;  /* 0xcd9e8d57acac7825 */ /* 0x000fe200078e00ff */
[----:B------:R-:W-:Y:S01]  /*1ebe0*/  LOP3.LUT R233, R185, UR8, R10, 0x96, !PT ;  /* 0x00000008b9e97c12 */ /* 0x000fe2000f8e960a */
[----:B------:R-:W5:Y:S03]  /*1ebf0*/  SHFL.BFLY PT, R4, R132, 0x1, 0x1f ;  /* 0x0c201f0084047f89 */ /* 0x000f6600000e0000 */
[----:B------:R-:W-:Y:S02]  /*1ec00*/  LOP3.LUT R5, R173, UR17, R184, 0x96, !PT ;  /* 0x00000011ad057c12 */ /* 0x000fe4000f8e96b8 */
[----:B---3--:R-:W-:Y:S02]  /*1ec10*/  FMNMX.FTZ R133, R0, R133, !PT ;  /* 0x0000008500857209 */ /* 0x008fe40007810000 */
[C---:B------:R-:W-:Y:S01]  /*1ec20*/  LOP3.LUT R0, R5.reuse, 0xffff, RZ, 0xc0, !PT ;  /* 0x0000ffff05007812 */ /* 0x040fe200078ec0ff */
[----:B------:R-:W3:Y:S01]  /*1ec30*/  SHFL.BFLY PT, R7, R134, 0x1, 0x1f ;  /* 0x0c201f0086077f89 */ /* 0x000ee200000e0000 */
[----:B------:R-:W-:Y:S01]  /*1ec40*/  LOP3.LUT R3, R5, 0xff, RZ, 0xc0, !PT ;  /* 0x000000ff05037812 */ /* 0x000fe200078ec0ff */
[C---:B------:R-:W-:Y:S01]  /*1ec50*/  FMUL.FTZ R8, R133.reuse, c[0x0][0x23c] ;  /* 0x00008f0085087a20 */ /* 0x040fe20000410000 */
[----:B------:R-:W-:Y:S02]  /*1ec60*/  SHF.R.U32.HI R0, RZ, 0x8, R0 ;  /* 0x00000008ff007819 */ /* 0x000fe40000011600 */
[C---:B------:R-:W-:Y:S02]  /*1ec70*/  FSETP.NEU.FTZ.AND P1, PT, R133.reuse, -INF , PT ;  /* 0xff8000008500780b */ /* 0x040fe40003f3d000 */
[----:B-1----:R-:W-:Y:S02]  /*1ec80*/  ISETP.GE.U32.AND P6, PT, R18, R3, PT ;  /* 0x000000031200720c */ /* 0x002fe40003fc6070 */
[----:B------:R-:W-:Y:S02]  /*1ec90*/  LOP3.LUT R3, R0, 0xffff, RZ, 0xc0, !PT ;  /* 0x0000ffff00037812 */ /* 0x000fe400078ec0ff */
[----:B------:R-:W-:Y:S02]  /*1eca0*/  FSEL R0, R133, RZ, P1 ;  /* 0x000000ff85007208 */ /* 0x000fe40000800000 */
[----:B--2---:R-:W-:Y:S02]  /*1ecb0*/  FMNMX.FTZ R135, R135, R6, !PT ;  /* 0x0000000687877209 */ /* 0x004fe40007810000 */
[----:B------:R-:W-:Y:S01]  /*1ecc0*/  ISETP.GE.U32.AND P5, PT, R18, R3, PT ;  /* 0x000000031200720c */ /* 0x000fe20003fa6070 */
[----:B------:R-:W-:Y:S01]  /*1ecd0*/  FADD.FTZ R3, -R0, R2 ;  /* 0x0000000200037221 */ /* 0x000fe20000010100 */
[----:B-----5:R-:W-:Y:S02]  /*1ece0*/  FMNMX.FTZ R132, R132, R4, !PT ;  /* 0x0000000484847209 */ /* 0x020fe40007810000 */
[C---:B------:R-:W-:Y:S02]  /*1ecf0*/  FSETP.NEU.FTZ.AND P2, PT, R135.reuse, -INF , PT ;  /* 0xff8000008700780b */ /* 0x040fe40003f5d000 */
[----:B------:R-:W-:Y:S02]  /*1ed00*/  FSETP.NEU.FTZ.AND P0, PT, R132, -INF , PT ;  /* 0xff8000008400780b */ /* 0x000fe40003f1d000 */
[--C-:B------:R-:W-:Y:S02]  /*1ed10*/  SHF.R.U32.HI R4, RZ, 0x18, R5.reuse ;  /* 0x00000018ff047819 */ /* 0x100fe40000011605 */
[----:B---3--:R-:W-:Y:S01]  /*1ed20*/  FMNMX.FTZ R134, R134, R7, !PT ;  /* 0x0000000786867209 */ /* 0x008fe20007810000 */
[C---:B------:R-:W-:Y:S01]  /*1ed30*/  FMUL.FTZ R7, R135.reuse, c[0x0][0x23c] ;  /* 0x00008f0087077a20 */ /* 0x040fe20000410000 */
[----:B------:R-:W-:Y:S02]  /*1ed40*/  FSEL R0, R132, RZ, P0 ;  /* 0x000000ff84007208 */ /* 0x000fe40000000000 */
[----:B------:R-:W-:Y:S02]  /*1ed50*/  FSEL R2, R135, RZ, P2 ;  /* 0x000000ff87027208 */ /* 0x000fe40001000000 */
[----:B------:R-:W-:Y:S02]  /*1ed60*/  FSEL R7, R7, RZ, P2 ;  /* 0x000000ff07077208 */ /* 0x000fe40001000000 */
[----:B------:R-:W-:Y:S01]  /*1ed70*/  ISETP.GE.U32.AND P2, PT, R18, R4, PT ;  /* 0x000000041200720c */ /* 0x000fe20003f46070 */
[----:B------:R-:W-:Y:S01]  /*1ed80*/  FADD.FTZ R4, -R0, R136 ;  /* 0x0000008800047221 */ /* 0x000fe20000010100 */
[----:B------:R-:W-:Y:S01]  /*1ed90*/  SHF.R.U32.HI R5, RZ, 0x10, R5 ;  /* 0x00000010ff057819 */ /* 0x000fe20000011605 */
[----:B------:R-:W-:Y:S01]  /*1eda0*/  FMUL.FTZ R0, R134, c[0x0][0x23c] ;  /* 0x00008f0086007a20 */ /* 0x000fe20000410000 */
[----:B------:R-:W-:Y:S01]  /*1edb0*/  FSEL R8, R8, RZ, P1 ;  /* 0x000000ff08087208 */ /* 0x000fe20000800000 */
[--C-:B------:R-:W-:Y:S01]  /*1edc0*/  FFMA.FTZ R226, R21, c[0x0][0x23c], -R7.reuse ;  /* 0x00008f0015e27a23 */ /* 0x100fe20000010807 */
[----:B------:R-:W-:Y:S01]  /*1edd0*/  FSETP.NEU.FTZ.AND P1, PT, R134, -INF , PT ;  /* 0xff8000008600780b */ /* 0x000fe20003f3d000 */
[----:B------:R-:W-:Y:S01]  /*1ede0*/  FFMA.FTZ R224, R20, c[0x0][0x23c], -R7 ;  /* 0x00008f0014e07a23 */ /* 0x000fe20000010807 */
[----:B------:R-:W-:Y:S01]  /*1edf0*/  LOP3.LUT R6, R5, 0xff, RZ, 0xc0, !PT ;  /* 0x000000ff05067812 */ /* 0x000fe200078ec0ff */
[----:B------:R-:W-:Y:S01]  /*1ee00*/  FADD.FTZ R5, -R2, R137 ;  /* 0x0000008902057221 */ /* 0x000fe20000010100 */
[----:B------:R-:W-:Y:S01]  /*1ee10*/  FSEL R2, R0, RZ, P1 ;  /* 0x000000ff00027208 */ /* 0x000fe20000800000 */
[--C-:B------:R-:W-:Y:S01]  /*1ee20*/  FFMA.FTZ R185, R178, c[0x0][0x23c], -R8.reuse ;  /* 0x00008f00b2b97a23 */ /* 0x100fe20000010808 */
[----:B------:R-:W-:Y:S01]  /*1ee30*/  FSEL R0, R134, RZ, P1 ;  /* 0x000000ff86007208 */ /* 0x000fe20000800000 */
[----:B------:R-:W-:Y:S01]  /*1ee40*/  FFMA.FTZ R232, R25, c[0x0][0x23c], -R8 ;  /* 0x00008f0019e87a23 */ /* 0x000fe20000010808 */
[----:B------:R-:W-:Y:S01]  /*1ee50*/  ISETP.GE.U32.AND P1, PT, R18, R6, PT ;  /* 0x000000061200720c */ /* 0x000fe20003f26070 */
[----:B------:R-:W-:Y:S02]  /*1ee60*/  FFMA.FTZ R15, R176, c[0x0][0x23c], -R2 ;  /* 0x00008f00b00f7a23 */ /* 0x000fe40000010802 */
[----:B------:R-:W-:Y:S01]  /*1ee70*/  FADD.FTZ R6, -R0, R138 ;  /* 0x0000008a00067221 */ /* 0x000fe20000010100 */
[----:B----4-:R-:W-:Y:S01]  /*1ee80*/  LOP3.LUT R0, R207, UR15, R222, 0x96, !PT ;  /* 0x0000000fcf007c12 */ /* 0x010fe2000f8e96de */
[--C-:B------:R-:W-:Y:S01]  /*1ee90*/  FFMA.FTZ R12, R139, c[0x0][0x23c], -R7.reuse ;  /* 0x00008f008b0c7a23 */ /* 0x100fe20000010807 */
[----:B------:R-:W-:Y:S01]  /*1eea0*/  MUFU.EX2 R138, R15 ;  /* 0x0000000f008a7308 */ /* 0x000fe20000000800 */
[--C-:B------:R-:W-:Y:S02]  /*1eeb0*/  FFMA.FTZ R13, R175, c[0x0][0x23c], -R7.reuse ;  /* 0x00008f00af0d7a23 */ /* 0x100fe40000010807 */
[----:B------:R-:W-:Y:S04]  /*1eec0*/  IMAD.WIDE.U32 R20, R0, -0x2daee0ad, RZ ;  /* 0xd2511f5300147825 */ /* 0x000fe800078e00ff */
[----:B------:R-:W-:Y:S01]  /*1eed0*/  FFMA.FTZ R0, R179, c[0x0][0x23c], -R8 ;  /* 0x00008f00b3007a23 */ /* 0x000fe20000010808 */
[----:B------:R-:W-:Y:S01]  /*1eee0*/  LOP3.LUT R10, R21, UR13, R228, 0x96, !PT ;  /* 0x0000000d150a7c12 */ /* 0x000fe2000f8e96e4 */
[--C-:B------:R-:W-:Y:S01]  /*1eef0*/  FFMA.FTZ R234, R32, c[0x0][0x23c], -R7.reuse ;  /* 0x00008f0020ea7a23 */ /* 0x100fe20000010807 */
[----:B------:R-:W-:Y:S01]  /*1ef00*/  MUFU.EX2 R139, R13 ;  /* 0x0000000d008b7308 */ /* 0x000fe20000000800 */
[--C-:B------:R-:W-:Y:S02]  /*1ef10*/  FFMA.FTZ R235, R33, c[0x0][0x23c], -R7.reuse ;  /* 0x00008f0021eb7a23 */ /* 0x100fe40000010807 */
[--C-:B------:R-:W-:Y:S02]  /*1ef20*/  FFMA.FTZ R223, R16, c[0x0][0x23c], -R7.reuse ;  /* 0x00008f0010df7a23 */ /* 0x100fe40000010807 */
[----:B------:R-:W-:Y:S02]  /*1ef30*/  FFMA.FTZ R222, R17, c[0x0][0x23c], -R7 ;  /* 0x00008f0011de7a23 */ /* 0x000fe40000010807 */
[----:B------:R-:W-:Y:S02]  /*1ef40*/  FMUL.FTZ R7, R132, c[0x0][0x23c] ;  /* 0x00008f0084077a20 */ /* 0x000fe40000410000 */
[----:B------:R-:W-:Y:S01]  /*1ef50*/  FFMA.FTZ R179, R177, c[0x0][0x23c], -R8 ;  /* 0x00008f00b1b37a23 */ /* 0x000fe20000010808 */
[----:B------:R1:W-:Y:S01]  /*1ef60*/  MUFU.EX2 R176, R0 ;  /* 0x0000000000b07308 */ /* 0x0003e20000000800 */
[----:B------:R-:W-:Y:S01]  /*1ef70*/  IMAD.WIDE.U32 R10, R10, -0x326172a9, RZ ;  /* 0xcd9e8d570a0a7825 */ /* 0x000fe200078e00ff */
[----:B------:R-:W-:Y:S03]  /*1ef80*/  FSEL R7, R7, RZ, P0 ;  /* 0x000000ff07077208 */ /* 0x000fe60000000000 */
[--C-:B------:R-:W-:Y:S02]  /*1ef90*/  FFMA.FTZ R205, R19, c[0x0][0x23c], -R2.reuse ;  /* 0x00008f0013cd7a23 */ /* 0x100fe40000010802 */
[----:B------:R-:W-:Y:S03]  /*1efa0*/  IMAD.WIDE.U32 R136, R9, -0x326172a9, RZ ;  /* 0xcd9e8d5709887825 */ /* 0x000fe600078e00ff */
[----:B------:R-:W-:Y:S01]  /*1efb0*/  MUFU.EX2 R19, R12 ;  /* 0x0000000c00137308 */ /* 0x000fe20000000800 */
[----:B------:R-:W-:Y:S01]  /*1efc0*/  FFMA.FTZ R227, R23, c[0x0][0x23c], -R2 ;  /* 0x00008f0017e37a23 */ /* 0x000fe20000010802 */
[----:B------:R-:W-:Y:S01]  /*1efd0*/  LOP3.LUT R9, R137, UR14, R206, 0x96, !PT ;  /* 0x0000000e89097c12 */ /* 0x000fe2000f8e96ce */
[--C-:B------:R-:W-:Y:S01]  /*1efe0*/  FFMA.FTZ R181, R181, c[0x0][0x23c], -R8.reuse ;  /* 0x00008f00b5b57a23 */ /* 0x100fe20000010808 */
[----:B------:R-:W-:Y:S01]  /*1eff0*/  IADD3 R206, P0, R186, UR35, RZ ;  /* 0x00000023bace7c10 */ /* 0x000fe2000ff1e0ff */
[--C-:B------:R-:W-:Y:S02]  /*1f000*/  FFMA.FTZ R229, R24, c[0x0][0x23c], -R8.reuse ;  /* 0x00008f0018e57a23 */ /* 0x100fe40000010808 */
[--C-:B------:R-:W-:Y:S01]  /*1f010*/  FFMA.FTZ R240, R28, c[0x0][0x23c], -R8.reuse ;  /* 0x00008f001cf07a23 */ /* 0x100fe20000010808 */
[----:B------:R-:W-:Y:S01]  /*1f020*/  IADD3.X R207, R187, UR34, RZ, P0, !PT ;  /* 0x00000022bbcf7c10 */ /* 0x000fe200087fe4ff */
[----:B------:R-:W-:Y:S01]  /*1f030*/  FFMA.FTZ R241, R29, c[0x0][0x23c], -R8 ;  /* 0x00008f001df17a23 */ /* 0x000fe20000010808 */
[----:B------:R-:W-:Y:S01]  /*1f040*/  LOP3.LUT R8, R11, UR12, R136, 0x96, !PT ;  /* 0x0000000c0b087c12 */ /* 0x000fe2000f8e9688 */
[----:B------:R-:W-:Y:S04]  /*1f050*/  IMAD.WIDE.U32 R16, R9, -0x2daee0ad, RZ ;  /* 0xd2511f5309107825 */ /* 0x000fe800078e00ff */
[--C-:B-1----:R-:W-:Y:S02]  /*1f060*/  FFMA.FTZ R0, R180, c[0x0][0x23c], -R7.reuse ;  /* 0x00008f00b4007a23 */ /* 0x102fe40000010807 */
[----:B------:R-:W-:Y:S02]  /*1f070*/  IMAD.WIDE.U32 R8, R8, -0x2daee0ad, RZ ;  /* 0xd2511f5308087825 */ /* 0x000fe400078e00ff */
[----:B------:R1:W-:Y:S02]  /*1f080*/  MUFU.EX2 R177, R0 ;  /* 0x0000000000b17308 */ /* 0x0003e40000000800 */
[--C-:B------:R-:W-:Y:S02]  /*1f090*/  FFMA.FTZ R180, R26, c[0x0][0x23c], -R7.reuse ;  /* 0x00008f001ab47a23 */ /* 0x100fe40000010807 */
[--C-:B------:R-:W-:Y:S02]  /*1f0a0*/  FFMA.FTZ R228, R27, c[0x0][0x23c], -R7.reuse ;  /* 0x00008f001be47a23 */ /* 0x100fe40000010807 */
[--C-:B------:R-:W-:Y:S02]  /*1f0b0*/  FFMA.FTZ R18, R174, c[0x0][0x23c], -R2.reuse ;  /* 0x00008f00ae127a23 */ /* 0x100fe40000010802 */
[--C-:B------:R-:W-:Y:S02]  /*1f0c0*/  FFMA.FTZ R213, R14, c[0x0][0x23c], -R2.reuse ;  /* 0x00008f000ed57a23 */ /* 0x100fe40000010802 */
[--C-:B------:R-:W-:Y:S02]  /*1f0d0*/  FFMA.FTZ R225, R22, c[0x0][0x23c], -R2.reuse ;  /* 0x00008f0016e17a23 */ /* 0x100fe40000010802 */
[----:B------:R-:W-:Y:S01]  /*1f0e0*/  MUFU.EX2 R18, R18 ;  /* 0x0000001200127308 */ /* 0x000fe20000000800 */
[--C-:B------:R-:W-:Y:S02]  /*1f0f0*/  FFMA.FTZ R236, R34, c[0x0][0x23c], -R2.reuse ;  /* 0x00008f0022ec7a23 */ /* 0x100fe40000010802 */
[----:B------:R-:W-:Y:S01]  /*1f100*/  FFMA.FTZ R238, R35, c[0x0][0x23c], -R2 ;  /* 0x00008f0023ee7a23 */ /* 0x000fe20000010802 */
[----:B------:R-:W-:Y:S01]  /*1f110*/  LOP3.LUT R2, R9, UR9, R16, 0x96, !PT ;  /* 0x0000000909027c12 */ /* 0x000fe2000f8e9610 */
[----:B------:R-:W-:Y:S02]  /*1f120*/  FMUL.FTZ R6, R6, c[0x0][0x23c] ;  /* 0x00008f0006067a20 */ /* 0x000fe40000410000 */
[--C-:B------:R-:W-:Y:S02]  /*1f130*/  FFMA.FTZ R237, R30, c[0x0][0x23c], -R7.reuse ;  /* 0x00008f001eed7a23 */ /* 0x100fe40000010807 */
[----:B------:R-:W-:Y:S01]  /*1f140*/  IMAD.WIDE.U32 R174, R2, -0x326172a9, RZ ;  /* 0xcd9e8d5702ae7825 */ /* 0x000fe200078e00ff */
[----:B-1----:R-:W-:Y:S03]  /*1f150*/  LOP3.LUT R0, R17, UR11, R20, 0x96, !PT ;  /* 0x0000000b11007c12 */ /* 0x002fe6000f8e9614 */
[----:B------:R-:W-:Y:S02]  /*1f160*/  FMUL.FTZ R2, R4, c[0x0][0x23c] ;  /* 0x00008f0004027a20 */ /* 0x000fe40000410000 */
[--C-:B------:R-:W-:Y:S02]  /*1f170*/  FFMA.FTZ R239, R31, c[0x0][0x23c], -R7.reuse ;  /* 0x00008f001fef7a23 */ /* 0x100fe40000010807 */
[----:B------:R-:W-:Y:S02]  /*1f180*/  IMAD.WIDE.U32 R12, R0, -0x326172a9, RZ ;  /* 0xcd9e8d57000c7825 */ /* 0x000fe400078e00ff */
[----:B------:R-:W1:Y:S02]  /*1f190*/  MUFU.EX2 R2, R2 ;  /* 0x0000000200027308 */ /* 0x000e640000000800 */
[----:B------:R-:W-:Y:S01]  /*1f1a0*/  FMUL.FTZ R0, R3, c[0x0][0x23c] ;  /* 0x00008f0003007a20 */ /* 0x000fe20000410000 */
[----:B------:R-:W-:Y:S01]  /*1f1b0*/  LOP3.LUT R10, R13, UR10, R10, 0x96, !PT ;  /* 0x0000000a0d0a7c12 */ /* 0x000fe2000f8e960a */
[----:B------:R-:W-:Y:S02]  /*1f1c0*/  FMUL.FTZ R3, R5, c[0x0][0x23c] ;  /* 0x00008f0005037a20 */ /* 0x000fe40000410000 */
[--C-:B------:R-:W-:Y:S02]  /*1f1d0*/  FFMA.FTZ R204, R204, c[0x0][0x23c], -R7.reuse ;  /* 0x00008f00cccc7a23 */ /* 0x100fe40000010807 */
[----:B------:R-:W-:Y:S02]  /*1f1e0*/  IMAD.WIDE.U32 R230, R10, -0x2daee0ad, RZ ;  /* 0xd2511f530ae67825 */ /* 0x000fe400078e00ff */
[----:B------:R-:W2:Y:S02]  /*1f1f0*/  MUFU.EX2 R0, R0 ;  /* 0x0000000000007308 */ /* 0x000ea40000000800 */
[--C-:B------:R-:W-:Y:S01]  /*1f200*/  FFMA.FTZ R183, R183, c[0x0][0x23c], -R7.reuse ;  /* 0x00008f00b7b77a23 */ /* 0x100fe20000010807 */
[----:B------:R-:W-:Y:S01]  /*1f210*/  LOP3.LUT R178, R231, UR7, R8, 0x96, !PT ;  /* 0x00000007e7b27c12 */ /* 0x000fe2000f8e9608 */
[----:B------:R-:W-:Y:S01]  /*1f220*/  FFMA.FTZ R182, R182, c[0x0][0x23c], -R7 ;  /* 0x00008f00b6b67a23 */ /* 0x000fe20000010807 */
[----:B------:R-:W-:Y:S01]  /*1f230*/  LOP3.LUT R231, R175, UR8, R12, 0x96, !PT ;  /* 0x00000008afe77c12 */ /* 0x000fe2000f8e960c */
[C---:B-1----:R-:W-:Y:S02]  /*1f240*/  FMUL.FTZ R11, R2.reuse, R155 ;  /* 0x0000009b020b7220 */ /* 0x042fe40000410000 */
[C---:B------:R-:W-:Y:S02]  /*1f250*/  FMUL.FTZ R10, R2.reuse, R154 ;  /* 0x0000009a020a7220 */ /* 0x040fe40000410000 */
[C---:B------:R-:W-:Y:S02]  /*1f260*/  FMUL.FTZ R14, R2.reuse, R150 ;  /* 0x00000096020e7220 */ /* 0x040fe40000410000 */
[C---:B------:R-:W-:Y:S02]  /*1f270*/  FMUL.FTZ R15, R2.reuse, R151 ;  /* 0x00000097020f7220 */ /* 0x040fe40000410000 */
[----:B------:R-:W-:Y:S02]  /*1f280*/  FMUL.FTZ R30, R2, R142 ;  /* 0x0000008e021e7220 */ /* 0x000fe40000410000 */
[----:B--2---:R-:W-:Y:S02]  /*1f290*/  FMUL.FTZ R8, R0, R152 ;  /* 0x0000009800087220 */ /* 0x004fe40000410000 */
[----:B------:R-:W-:Y:S02]  /*1f2a0*/  FFMA.FTZ R152, R2, R209, R177 ;  /* 0x000000d102987223 */ /* 0x000fe400000100b1 */
[----:B------:R1:W2:Y:S01]  /*1f2b0*/  LDL.S16 R209, [R1+0x28] ;  /* 0x0000280001d17983 */ /* 0x0002a20000100600 */
[C---:B------:R-:W-:Y:S02]  /*1f2c0*/  FMUL.FTZ R12, R0.reuse, R148 ;  /* 0x00000094000c7220 */ /* 0x040fe40000410000 */
[C---:B------:R-:W-:Y:S01]  /*1f2d0*/  FFMA.FTZ R175, R0.reuse, R208, R176 ;  /* 0x000000d000af7223 */ /* 0x040fe200000100b0 */
[----:B------:R1:W3:Y:S01]  /*1f2e0*/  LDL.S16 R148, [R1+0x20] ;  /* 0x0000200001947983 */ /* 0x0002e20000100600 */
[C---:B------:R-:W-:Y:S02]  /*1f2f0*/  FMUL.FTZ R9, R0.reuse, R153 ;  /* 0x0000009900097220 */ /* 0x040fe40000410000 */
[C---:B------:R-:W-:Y:S01]  /*1f300*/  FMUL.FTZ R13, R0.reuse, R149 ;  /* 0x00000095000d7220 */ /* 0x040fe20000410000 */
[----:B------:R1:W4:Y:S01]  /*1f310*/  LDL.S16 R208, [R1+0x34] ;  /* 0x0000340001d07983 */ /* 0x0003220000100600 */
[----:B------:R-:W-:Y:S01]  /*1f320*/  FMUL.FTZ R24, R0, R144 ;  /* 0x0000009000187220 */ /* 0x000fe20000410000 */
[----:B------:R-:W-:Y:S01]  /*1f330*/  IADD3 R144, P0, R206, UR42, RZ ;  /* 0x0000002ace907c10 */ /* 0x000fe2000ff1e0ff */
[C---:B------:R-:W-:Y:S02]  /*1f340*/  FMUL.FTZ R25, R0.reuse, R145 ;  /* 0x0000009100197220 */ /* 0x040fe40000410000 */
[C---:B------:R-:W-:Y:S01]  /*1f350*/  FMUL.FTZ R28, R0.reuse, R140 ;  /* 0x0000008c001c7220 */ /* 0x040fe20000410000 */
[----:B------:R-:W-:Y:S01]  /*1f360*/  IADD3.X R145, R207, UR36, RZ, P0, !PT ;  /* 0x00000024cf917c10 */ /* 0x000fe200087fe4ff */
        /* <DEDUP_REMOVED lines=25> */
[----:B------:R5:W1:Y:S01]  /*1f500*/  MUFU.EX2 R0, R3 ;  /* 0x0000000300007308 */ /* 0x000a620000000800 */
        /* <DEDUP_REMOVED lines=12> */
[----:B-----5:R-:W-:Y:S01]  /*1f5d0*/  F2FP.BF16.PACK_AB R3, R138, R18 ;  /* 0x000000128a03723e */ /* 0x020fe200000010ff */
[C---:B------:R-:W-:Y:S02]  /*1f5e0*/  FMUL.FTZ R95, R2.reuse, R95 ;  /* 0x0000005f025f7220 */ /* 0x040fe40000410000 */
[C---:B------:R-:W-:Y:S01]  /*1f5f0*/  FMUL.FTZ R26, R2.reuse, R146 ;  /* 0x00000092021a7220 */ /* 0x040fe20000410000 */
[C---:B------:R-:W-:Y:S01]  /*1f600*/  PRMT R136, R3.reuse, 0x7632, R136 ;  /* 0x0000763203887816 */ /* 0x040fe20000000088 */
[C---:B------:R-:W-:Y:S01]  /*1f610*/  FMUL.FTZ R27, R2.reuse, R147 ;  /* 0x00000093021b7220 */ /* 0x040fe20000410000 */
[----:B------:R-:W-:Y:S01]  /*1f620*/  @!P1 HFMA2.BF16_V2 R250, -RZ.H0_H0, RZ.H0_H0, -R3.H0_H0 ;  /* 0x200000fffffa9231 */ /* 0x000fe20000340903 */
[C---:B------:R-:W-:Y:S01]  /*1f630*/  FMUL.FTZ R58, R2.reuse, R58 ;  /* 0x0000003a023a7220 */ /* 0x040fe20000410000 */
[----:B------:R-:W-:Y:S01]  /*1f640*/  PRMT R140, R3, 0x5410, R136 ;  /* 0x00005410038c7816 */ /* 0x000fe20000000088 */
[----:B------:R-:W-:Y:S01]  /*1f650*/  FMUL.FTZ R59, R2, R59 ;  /* 0x0000003b023b7220 */ /* 0x000fe20000410000 */
[----:B------:R-:W-:Y:S01]  /*1f660*/  MUFU.EX2 R146, R224 ;  /* 0x000000e000927308 */ /* 0x000fe20000000800 */
[----:B------:R-:W-:Y:S01]  /*1f670*/  @!P1 PRMT R3, R250, 0x5410, RZ ;  /* 0x00005410fa039816 */ /* 0x000fe200000000ff */
        /* <DEDUP_REMOVED lines=10> */
[----:B------:R-:W-:Y:S02]  /*1f720*/  FMUL.FTZ R127, R2, R127 ;  /* 0x0000007f027f7220 */ /* 0x000fe40000410000 */
[----:B------:R-:W5:Y:S01]  /*1f730*/  MUFU.EX2 R2, R6 ;  /* 0x0000000600027308 */ /* 0x000f620000000800 */
[C---:B-1----:R-:W-:Y:S02]  /*1f740*/  FMUL.FTZ R21, R0.reuse, R161 ;  /* 0x000000a100157220 */ /* 0x042fe40000410000 */
[C---:B------:R-:W-:Y:S02]  /*1f750*/  FFMA.FTZ R149, R0.reuse, R211, R19 ;  /* 0x000000d300957223 */ /* 0x040fe40000010013 */
[C---:B------:R-:W-:Y:S02]  /*1f760*/  FMUL.FTZ R4, R0.reuse, R168 ;  /* 0x000000a800047220 */ /* 0x040fe40000410000 */
[C---:B------:R-:W-:Y:S02]  /*1f770*/  FMUL.FTZ R5, R0.reuse, R169 ;  /* 0x000000a900057220 */ /* 0x040fe40000410000 */
[C---:B------:R-:W-:Y:S01]  /*1f780*/  FMUL.FTZ R16, R0.reuse, R164 ;  /* 0x000000a400107220 */ /* 0x040fe20000410000 */
[----:B------:R-:W1:Y:S01]  /*1f790*/  LDC.U8 R169, c[0x0][0x2d8] ;  /* 0x0000b600ffa97b82 */ /* 0x000e620000000000 */
        /* <DEDUP_REMOVED lines=32> */
[C---:B-----5:R-:W-:Y:S02]  /*1f9a0*/  FMUL.FTZ R23, R2.reuse, R163 ;  /* 0x000000a302177220 */ /* 0x060fe40000410000 */
[----:B------:R-:W-:Y:S01]  /*1f9b0*/  FFMA.FTZ R137, R2, R210, R18 ;  /* 0x000000d202897223 */ /* 0x000fe20000010012 */
[----:B------:R-:W-:Y:S01]  /*1f9c0*/  IADD3 R210, P0, R186, UR38, RZ ;  /* 0x00000026bad27c10 */ /* 0x000fe2000ff1e0ff */
[C---:B------:R-:W-:Y:S02]  /*1f9d0*/  FMUL.FTZ R18, R2.reuse, R166 ;  /* 0x000000a602127220 */ /* 0x040fe40000410000 */
[C---:B------:R-:W-:Y:S01]  /*1f9e0*/  FMUL.FTZ R6, R2.reuse, R170 ;  /* 0x000000aa02067220 */ /* 0x040fe20000410000 */
[----:B------:R-:W-:Y:S01]  /*1f9f0*/  IADD3.X R211, R187, UR37, RZ, P0, !PT ;  /* 0x00000025bbd37c10 */ /* 0x000fe200087fe4ff */
        /* <DEDUP_REMOVED lines=32> */
[----:B------:R-:W-:Y:S01]  /*1fc00*/  PRMT R2, R0, 0x7610, R2 ;  /* 0x0000761000027816 */ /* 0x000fe20000000002 */
[----:B------:R-:W-:Y:S01]  /*1fc10*/  IMAD.WIDE.U32 R142, R178, -0x326172a9, RZ ;  /* 0xcd9e8d57b28e7825 */ /* 0x000fe200078e00ff */
[----:B------:R-:W-:Y:S03]  /*1fc20*/  PRMT R0, R0, 0x7632, R0 ;  /* 0x0000763200007816 */ /* 0x000fe60000000000 */
[----:B------:R-:W-:Y:S01]  /*1fc30*/  FADD.FTZ R153, R138, R137 ;  /* 0x000000898a997221 */ /* 0x000fe20000010000 */
[----:B------:R-:W-:Y:S01]  /*1fc40*/  PRMT R137, R2, 0x5410, R0 ;  /* 0x0000541002897816 */ /* 0x000fe20000000000 */
[----:B------:R-:W-:Y:S01]  /*1fc50*/  @!P5 HFMA2.BF16_V2 R251, -RZ.H0_H0, RZ.H0_H0, -R0.H0_H0 ;  /* 0x200000fffffbd231 */ /* 0x000fe20000340900 */
[----:B------:R-:W-:Y:S01]  /*1fc60*/  LOP3.LUT R138, R143, UR17, R174, 0x96, !PT ;  /* 0x000000118f8a7c12 */ /* 0x000fe2000f8e96ae */
[----:B------:R-:W-:Y:S01]  /*1fc70*/  @!P6 HFMA2.BF16_V2 R252, -RZ.H0_H0, RZ.H0_H0, -R2.H0_H0 ;  /* 0x200000fffffce231 */ /* 0x000fe20000340902 */
[----:B------:R-:W-:Y:S02]  /*1fc80*/  FADD.FTZ R149, R139, R149 ;  /* 0x000000958b957221 */ /* 0x000fe40000010000 */
[----:B------:R-:W-:Y:S01]  /*1fc90*/  @!P5 PRMT R0, R251, 0x5410, RZ ;  /* 0x00005410fb00d816 */ /* 0x000fe200000000ff */
[----:B------:R-:W5:Y:S01]  /*1fca0*/  MUFU.EX2 R139, R181 ;  /* 0x000000b5008b7308 */ /* 0x000f620000000800 */
[----:B------:R-:W-:Y:S03]  /*1fcb0*/  @!P6 PRMT R2, R252, 0x5410, RZ ;  /* 0x00005410fc02e816 */ /* 0x000fe600000000ff */
[----:B------:R1:W-:Y:S04]  /*1fcc0*/  STG.E.U16 [R186.64+0x2], R0 ;  /* 0x00000200ba007986 */ /* 0x0003e8000c10151c */
[----:B------:R3:W-:Y:S04]  /*1fcd0*/  STG.E.U16 [R186.64], R2 ;  /* 0x00000002ba007986 */ /* 0x0007e8000c10151c */
[----:B------:R3:W-:Y:S01]  /*1fce0*/  STG.E.U16 [R206.64], R3 ;  /* 0x00000003ce007986 */ /* 0x0007e2000c10151c */
[----:B-----5:R-:W-:Y:S01]  /*1fcf0*/  FADD.FTZ R151, R139, R175 ;  /* 0x000000af8b977221 */ /* 0x020fe20000010000 */
[----:B-1----:R-:W-:Y:S01]  /*1fd00*/  LOP3.LUT R0, R138, 0xff, RZ, 0xc0, !PT ;  /* 0x000000ff8a007812 */ /* 0x002fe200078ec0ff */
[----:B--2---:R-:W-:Y:S03]  /*1fd10*/  @!P2 HFMA2.BF16_V2 R209, -RZ.H0_H0, RZ.H0_H0, -R136.H0_H0 ;  /* 0x200000ffffd1a231 */ /* 0x004fe60000340988 */
[----:B------:R-:W-:Y:S02]  /*1fd20*/  ISETP.GE.U32.AND P1, PT, R169, R0, PT ;  /* 0x00000000a900720c */ /* 0x000fe40003f26070 */
[----:B------:R-:W-:Y:S02]  /*1fd30*/  F2FP.BF16.PACK_AB R0, R139, R176 ;  /* 0x000000b08b00723e */ /* 0x000fe400000010ff */
[----:B------:R-:W-:Y:S01]  /*1fd40*/  PRMT R141, R209, 0x7610, R141 ;  /* 0x00007610d18d7816 */ /* 0x000fe2000000008d */
[----:B------:R-:W-:Y:S01]  /*1fd50*/  @!P2 STL.S16 [R1+0x28], R209 ;  /* 0x000028d10100a387 */ /* 0x000fe20000100600 */
[C---:B---3--:R-:W-:Y:S01]  /*1fd60*/  PRMT R2, R0.reuse, 0x7632, R2 ;  /* 0x0000763200027816 */ /* 0x048fe20000000002 */
[----:B------:R-:W-:Y:S01]  /*1fd70*/  MUFU.EX2 R139, R179 ;  /* 0x000000b3008b7308 */ /* 0x000fe20000000800 */
[----:B------:R-:W-:Y:S02]  /*1fd80*/  @!P2 PRMT R136, R141, 0x5410, RZ ;  /* 0x000054108d88a816 */ /* 0x000fe400000000ff */
[----:B------:R-:W-:Y:S03]  /*1fd90*/  PRMT R147, R0, 0x5410, R2 ;  /* 0x0000541000937816 */ /* 0x000fe60000000002 */
[----:B------:R-:W-:Y:S01]  /*1fda0*/  @!P1 HFMA2.BF16_V2 R148, -RZ.H0_H0, RZ.H0_H0, -R0.H0_H0 ;  /* 0x200000ffff949231 */ /* 0x000fe20000340900 */
[----:B------:R1:W-:Y:S04]  /*1fdb0*/  STG.E.U16 [R206.64+0x2], R136 ;  /* 0x00000288ce007986 */ /* 0x0003e8000c10151c */
[----:B------:R-:W-:Y:S01]  /*1fdc0*/  PRMT R3, R148, 0x7610, R3 ;  /* 0x0000761094037816 */ /* 0x000fe20000000003 */
[----:B------:R-:W-:Y:S03]  /*1fdd0*/  @!P1 STL.S16 [R1+0x20], R148 ;  /* 0x0000209401009387 */ /* 0x000fe60000100600 */
[----:B------:R-:W-:Y:S01]  /*1fde0*/  @!P1 PRMT R0, R3, 0x5410, RZ ;  /* 0x0000541003009816 */ /* 0x000fe200000000ff */
[----:B------:R2:W3:Y:S01]  /*1fdf0*/  LDL.S16 R141, [R1+0x44] ;  /* 0x00004400018d7983 */ /* 0x0004e20000100600 */
[----:B------:R-:W-:Y:S03]  /*1fe00*/  SHF.R.U32.HI R3, RZ, 0x18, R138 ;  /* 0x00000018ff037819 */ /* 0x000fe6000001168a */
[----:B------:R5:W-:Y:S01]  /*1fe10*/  STG.E.U16 [R144.64], R0 ;  /* 0x0000000090007986 */ /* 0x000be2000c10151c */
[C---:B------:R-:W-:Y:S02]  /*1fe20*/  ISETP.GE.U32.AND P1, PT, R169.reuse, R3, PT ;  /* 0x00000003a900720c */ /* 0x040fe40003f26070 */
[----:B-1----:R-:W-:Y:S04]  /*1fe30*/  SHF.R.U32.HI R136, RZ, 0x10, R172 ;  /* 0x00000010ff887819 */ /* 0x002fe800000116ac */
[----:B------:R-:W-:Y:S02]  /*1fe40*/  LOP3.LUT R154, R136, 0xff, RZ, 0xc0, !PT ;  /* 0x000000ff889a7812 */ /* 0x000fe400078ec0ff */
[----:B-----5:R-:W-:Y:S01]  /*1fe50*/  LOP3.LUT R0, R138, 0xffff, RZ, 0xc0, !PT ;  /* 0x0000ffff8a007812 */ /* 0x020fe200078ec0ff */
[----:B------:R-:W-:Y:S01]  /*1fe60*/  FADD.FTZ R144, R156, R149 ;  /* 0x000000959c907221 */ /* 0x000fe20000010000 */
[----:B------:R-:W-:Y:S02]  /*1fe70*/  SHF.R.U32.HI R138, RZ, 0x10, R138 ;  /* 0x00000010ff8a7819 */ /* 0x000fe4000001168a */
[----:B------:R-:W-:Y:S02]  /*1fe80*/  SHF.R.U32.HI R0, RZ, 0x8, R0 ;  /* 0x00000008ff007819 */ /* 0x000fe40000011600 */
[----:B------:R-:W-:Y:S02]  /*1fe90*/  LOP3.LUT R138, R138, 0xff, RZ, 0xc0, !PT ;  /* 0x000000ff8a8a7812 */ /* 0x000fe400078ec0ff */
[----:B------:R-:W-:Y:S02]  /*1fea0*/  LOP3.LUT R0, R0, 0xffff, RZ, 0xc0, !PT ;  /* 0x0000ffff00007812 */ /* 0x000fe400078ec0ff */
[C---:B------:R-:W-:Y:S02]  /*1feb0*/  ISETP.GE.U32.AND P2, PT, R169.reuse, R138, PT ;  /* 0x0000008aa900720c */ /* 0x040fe40003f46070 */
[C---:B------:R-:W-:Y:S02]  /*1fec0*/  ISETP.GE.U32.AND P5, PT, R169.reuse, R0, PT ;  /* 0x00000000a900720c */ /* 0x040fe40003fa6070 */
[----:B------:R-:W-:Y:S02]  /*1fed0*/  SHF.R.U32.HI R0, RZ, 0x18, R172 ;  /* 0x00000018ff007819 */ /* 0x000fe400000116ac */
[----:B------:R-:W-:Y:S02]  /*1fee0*/  LOP3.LUT R145, R172, 0xff, RZ, 0xc0, !PT ;  /* 0x000000ffac917812 */ /* 0x000fe400078ec0ff */
[----:B------:R-:W-:Y:S07]  /*1fef0*/  ISETP.GE.U32.AND P6, PT, R169, R0, PT ;  /* 0x00000000a900720c */ /* 0x000fee0003fc6070 */
[----:B----4-:R-:W-:Y:S05]  /*1ff00*/  @!P5 HFMA2.BF16_V2 R208, -RZ.H0_H0, RZ.H0_H0, -R2.H0_H0 ;  /* 0x200000ffffd0d231 */ /* 0x010fea0000340902 */
[----:B------:R-:W-:Y:S01]  /*1ff10*/  PRMT R3, R208, 0x7610, R3 ;  /* 0x00007610d0037816 */ /* 0x000fe20000000003 */
[----:B------:R1:W-:Y:S03]  /*1ff20*/  @!P5 STL.S16 [R1+0x34], R208 ;  /* 0x000034d00100d387 */ /* 0x0003e60000100600 */
[----:B------:R-:W-:Y:S01]  /*1ff30*/  @!P5 PRMT R2, R3, 0x5410, RZ ;  /* 0x000054100302d816 */ /* 0x000fe200000000ff */
[----:B------:R2:W4:Y:S01]  /*1ff40*/  LDL.S16 R166, [R1+0x40] ;  /* 0x0000400001a67983 */ /* 0x0005220000100600 */
[----:B------:R-:W5:Y:S01]  /*1ff50*/  MUFU.EX2 R3, R204 ;  /* 0x000000cc00037308 */ /* 0x000f620000000800 */
[----:B------:R-:W-:Y:S02]  /*1ff60*/  ISETP.GE.U32.AND P5, PT, R169, R145, PT ;  /* 0x00000091a900720c */ /* 0x000fe40003fa6070 */
[----:B------:R2:W2:Y:S04]  /*1ff70*/  LDL.S16 R161, [R1+0x50] ;  /* 0x0000500001a17983 */ /* 0x0004a80000100600 */
[----:B------:R-:W-:Y:S03]  /*1ff80*/  STG.E.U16 [R210.64], R2 ;  /* 0x00000002d2007986 */ /* 0x000fe6000c10151c */
[----:B------:R-:W-:Y:S01]  /*1ff90*/  MUFU.EX2 R145, R225 ;  /* 0x000000e100917308 */ /* 0x000fe20000000800 */
[----:B-1----:R-:W-:Y:S02]  /*1ffa0*/  IADD3 R208, P0, R186, UR40, RZ ;  /* 0x00000028bad07c10 */ /* 0x002fe4000ff1e0ff */
[C---:B-----5:R-:W-:Y:S01]  /*1ffb0*/  F2FP.BF16.PACK_AB R0, R3.reuse, R177 ;  /* 0x000000b10300723e */ /* 0x060fe200000010ff */
[----:B------:R-:W-:Y:S01]  /*1ffc0*/  FADD.FTZ R152, R3, R152 ;  /* 0x0000009803987221 */ /* 0x000fe20000010000 */
[----:B------:R-:W-:Y:S02]  /*1ffd0*/  LOP3.LUT R3, R172, 0xffff, RZ, 0xc0, !PT ;  /* 0x0000ffffac037812 */ /* 0x000fe400078ec0ff */
[----:B------:R-:W-:Y:S02]  /*1ffe0*/  IADD3.X R209, R187, UR39, RZ, P0, !PT ;  /* 0x00000027bbd17c10 */ /* 0x000fe400087fe4ff */
[--C-:B------:R-:W-:Y:S02]  /*1fff0*/  SHF.R.U32.HI R136, RZ, 0x8, R3.reuse ;  /* 0x00000008ff887819 */ /* 0x100fe40000011603 */
[----:B------:R-:W-:Y:S02]  /*20000*/  PRMT R3, R0, 0x7632, R3 ;  /* 0x0000763200037816 */ /* 0x000fe40000000003 */
[----:B------:R-:W-:Y:S02]  /*20010*/  LOP3.LUT R136, R136, 0xffff, RZ, 0xc0, !PT ;  /* 0x0000ffff88887812 */ /* 0x000fe400078ec0ff */
[----:B------:R-:W-:Y:S02]  /*20020*/  PRMT R148, R0, 0x5410, R3 ;  /* 0x0000541000947816 */ /* 0x000fe40000000003 */
[----:B------:R-:W-:Y:S02]  /*20030*/  ISETP.GE.U32.AND P0, PT, R169, R136, PT ;  /* 0x00000088a900720c */ /* 0x000fe40003f06070 */
[----:B------:R1:W-:Y:S02]  /*20040*/  MUFU.EX2 R136, R205 ;  /* 0x000000cd00887308 */ /* 0x0003e40000000800 */
[----:B-1----:R-:W-:Y:S01]  /*20050*/  IMAD.WIDE.U32 R204, R231, -0x2daee0ad, RZ ;  /* 0xd2511f53e7cc7825 */ /* 0x002fe200078e00ff */
[----:B---3--:R-:W-:Y:S05]  /*20060*/  @!P2 HFMA2.BF16_V2 R141, -RZ.H0_H0, RZ.H0_H0, -R0.H0_H0 ;  /* 0x200000ffff8da231 */ /* 0x008fea0000340900 */
[----:B------:R1:W-:Y:S01]  /*20070*/  @!P2 STL.S16 [R1+0x44], R141 ;  /* 0x0000448d0100a387 */ /* 0x0003e20000100600 */
[----:B------:R-:W-:Y:S03]  /*20080*/  PRMT R138, R141, 0x7610, R138 ;  /* 0x000076108d8a7816 */ /* 0x000fe6000000008a */
[----:B------:R3:W5:Y:S01]  /*20090*/  LDL.S16 R163, [R1+0x4c] ;  /* 0x00004c0001a37983 */ /* 0x0007620000100600 */
[----:B------:R-:W-:Y:S02]  /*200a0*/  @!P2 PRMT R0, R138, 0x5410, RZ ;  /* 0x000054108a00a816 */ /* 0x000fe400000000ff */
[----:B------:R-:W3:Y:S01]  /*200b0*/  MUFU.EX2 R138, R222 ;  /* 0x000000de008a7308 */ /* 0x000ee20000000800 */
[----:B------:R2:W5:Y:S04]  /*200c0*/  LDL.S16 R155, [R1+0x3c] ;  /* 0x00003c00019b7983 */ /* 0x0005680000100600 */
[----:B------:R-:W-:Y:S05]  /*200d0*/  STG.E.U16 [R208.64], R0 ;  /* 0x00000000d0007986 */ /* 0x000fea000c10151c */
[----:B------:R-:W-:Y:S10]  /*200e0*/  MUFU.EX2 R222, R238 ;  /* 0x000000ee00de7308 */ /* 0x000ff40000000800 */
[----:B-1----:R-:W-:Y:S01]  /*200f0*/  MUFU.EX2 R141, R182 ;  /* 0x000000b6008d7308 */ /* 0x002fe20000000800 */
[C---:B---3--:R-:W-:Y:S01]  /*20100*/  F2FP.BF16.PACK_AB R156, R138.reuse, R156 ;  /* 0x0000009c8a9c723e */ /* 0x048fe200000010ff */
[----:B------:R-:W-:Y:S02]  /*20110*/  FADD.FTZ R150, R138, R144 ;  /* 0x000000908a967221 */ /* 0x000fe40000010000 */
[----:B------:R-:W-:Y:S01]  /*20120*/  FADD.FTZ R138, R159, R153 ;  /* 0x000000999f8a7221 */ /* 0x000fe20000010000 */
[----:B------:R-:W-:Y:S05]  /*20130*/  PRMT R157, R156, 0x7632, R157 ;  /* 0x000076329c9d7816 */ /* 0x000fea000000009d */
[----:B------:R-:W1:Y:S01]  /*20140*/  MUFU.EX2 R144, R226 ;  /* 0x000000e200907308 */ /* 0x000e620000000800 */
[----:B------:R-:W-:Y:S01]  /*20150*/  FADD.FTZ R149, R136, R138 ;  /* 0x0000008a88957221 */ /* 0x000fe20000010000 */
[----:B------:R-:W-:Y:S02]  /*20160*/  LOP3.LUT R138, R142, 0xffff, RZ, 0xc0, !PT ;  /* 0x0000ffff8e8a7812 */ /* 0x000fe400078ec0ff */
[----:B------:R-:W-:Y:S01]  /*20170*/  F2FP.BF16.PACK_AB R159, R136, R159 ;  /* 0x0000009f889f723e */ /* 0x000fe200000010ff */
[----:B------:R-:W-:Y:S01]  /*20180*/  FADD.FTZ R136, R160, R151 ;  /* 0x00000097a0887221 */ /* 0x000fe20000010000 */
[----:B------:R-:W-:Y:S02]  /*20190*/  SHF.R.U32.HI R151, RZ, 0x8, R138 ;  /* 0x00000008ff977819 */ /* 0x000fe4000001168a */
[----:B------:R-:W-:Y:S02]  /*201a0*/  F2FP.BF16.PACK_AB R160, R139, R160 ;  /* 0x000000a08ba0723e */ /* 0x000fe400000010ff */
[----:B------:R-:W3:Y:S01]  /*201b0*/  MUFU.EX2 R138, R227 ;  /* 0x000000e3008a7308 */ /* 0x000ee20000000800 */
[----:B------:R-:W-:Y:S02]  /*201c0*/  LOP3.LUT R153, R142, 0xff, RZ, 0xc0, !PT ;  /* 0x000000ff8e997812 */ /* 0x000fe400078ec0ff */
[----:B------:R-:W-:Y:S02]  /*201d0*/  PRMT R158, R159, 0x7632, R158 ;  /* 0x000076329f9e7816 */ /* 0x000fe4000000009e */
[----:B------:R-:W-:Y:S04]  /*201e0*/  LOP3.LUT R151, R151, 0xffff, RZ, 0xc0, !PT ;  /* 0x0000ffff97977812 */ /* 0x000fe800078ec0ff */
[----:B------:R-:W-:Y:S02]  /*201f0*/  ISETP.GE.U32.AND P2, PT, R169, R151, PT ;  /* 0x00000097a900720c */ /* 0x000fe40003f46070 */
[----:B------:R-:W-:Y:S01]  /*20200*/  SHF.R.U32.HI R151, RZ, 0x10, R142 ;  /* 0x00000010ff977819 */ /* 0x000fe2000001168e */
[----:B----4-:R-:W-:Y:S01]  /*20210*/  @!P1 HFMA2.BF16_V2 R166, -RZ.H0_H0, RZ.H0_H0, -R3.H0_H0 ;  /* 0x200000ffffa69231 */ /* 0x010fe20000340903 */
[----:B-1----:R-:W-:Y:S02]  /*20220*/  F2FP.BF16.PACK_AB R168, R144, R146 ;  /* 0x0000009290a8723e */ /* 0x002fe400000010ff */
[----:B------:R-:W-:Y:S01]  /*20230*/  LOP3.LUT R151, R151, 0xff, RZ, 0xc0, !PT ;  /* 0x000000ff97977812 */ /* 0x000fe200078ec0ff */
[----:B--2---:R-:W-:Y:S01]  /*20240*/  @!P5 HFMA2.BF16_V2 R161, -RZ.H0_H0, RZ.H0_H0, -R156.H0_H0 ;  /* 0x200000ffffa1d231 */ /* 0x004fe2000034099c */
[----:B------:R-:W-:Y:S01]  /*20250*/  @!P1 STL.S16 [R1+0x40], R166 ;  /* 0x000040a601009387 */ /* 0x000fe20000100600 */
[----:B------:R-:W-:Y:S03]  /*20260*/  PRMT R165, R166, 0x7610, R165 ;  /* 0x00007610a6a57816 */ /* 0x000fe600000000a5 */
[----:B------:R1:W-:Y:S01]  /*20270*/  @!P5 STL.S16 [R1+0x50], R161 ;  /* 0x000050a10100d387 */ /* 0x0003e20000100600 */
[----:B------:R-:W-:Y:S02]  /*20280*/  PRMT R164, R161, 0x7610, R164 ;  /* 0x00007610a1a47816 */ /* 0x000fe400000000a4 */
[----:B------:R-:W-:Y:S02]  /*20290*/  @!P1 PRMT R3, R165, 0x5410, RZ ;  /* 0x00005410a5039816 */ /* 0x000fe400000000ff */
[----:B------:R-:W-:Y:S02]  /*202a0*/  ISETP.GE.U32.AND P1, PT, R169, R153, PT ;  /* 0x00000099a900720c */ /* 0x000fe40003f26070 */
[----:B---3--:R-:W-:Y:S01]  /*202b0*/  F2FP.BF16.PACK_AB R175, R138, R145 ;  /* 0x000000918aaf723e */ /* 0x008fe200000010ff */
[----:B------:R-:W-:Y:S01]  /*202c0*/  STG.E.U16 [R208.64+0x2], R3 ;  /* 0x00000203d0007986 */ /* 0x000fe2000c10151c */
[----:B-1----:R-:W-:Y:S01]  /*202d0*/  FADD.FTZ R161, R139, R136 ;  /* 0x000000888ba17221 */ /* 0x002fe20000010000 */
[----:B------:R-:W-:Y:S01]  /*202e0*/  PRMT R139, R156, 0x5410, R157 ;  /* 0x000054109c8b7816 */ /* 0x000fe2000000009d */
[----:B------:R-:W-:Y:S01]  /*202f0*/  FADD.FTZ R136, R162, R152 ;  /* 0x00000098a2887221 */ /* 0x000fe20000010000 */
[----:B------:R-:W-:Y:S01]  /*20300*/  @!P5 PRMT R156, R164, 0x5410, RZ ;  /* 0x00005410a49cd816 */ /* 0x000fe200000000ff */
[----:B------:R-:W-:Y:S01]  /*20310*/  IMAD.WIDE.U32 R164, R233, -0x2daee0ad, RZ ;  /* 0xd2511f53e9a47825 */ /* 0x000fe200078e00ff */
[----:B------:R-:W-:Y:S02]  /*20320*/  ISETP.GE.U32.AND P5, PT, R169, R154, PT ;  /* 0x0000009aa900720c */ /* 0x000fe40003fa6070 */
[----:B------:R-:W-:Y:S01]  /*20330*/  F2FP.BF16.PACK_AB R162, R141, R162 ;  /* 0x000000a28da2723e */ /* 0x000fe200000010ff */
[----:B------:R1:W-:Y:S01]  /*20340*/  STG.E.U16 [R186.64+0x10], R156 ;  /* 0x0000109cba007986 */ /* 0x0003e2000c10151c */
[C-C-:B------:R-:W-:Y:S02]  /*20350*/  LOP3.LUT R166, R165.reuse, UR16, R212.reuse, 0x96, !PT ;  /* 0x00000010a5a67c12 */ /* 0x140fe4000f8e96d4 */
[----:B------:R-:W-:Y:S02]  /*20360*/  LOP3.LUT R167, R165, UR16, R212, 0x96, !PT ;  /* 0x00000010a5a77c12 */ /* 0x000fe4000f8e96d4 */
[----:B------:R-:W2:Y:S01]  /*20370*/  MUFU.EX2 R212, R241 ;  /* 0x000000f100d47308 */ /* 0x000ea20000000800 */
[----:B-1----:R-:W-:Y:S01]  /*20380*/  PRMT R156, R168, 0x7632, R156 ;  /* 0x00007632a89c7816 */ /* 0x002fe2000000009c */
[----:B-----5:R-:W-:Y:S03]  /*20390*/  @!P0 HFMA2.BF16_V2 R163, -RZ.H0_H0, RZ.H0_H0, -R157.H0_H0 ;  /* 0x200000ffffa38231 */ /* 0x020fe6000034099d */
[----:B------:R-:W-:Y:S02]  /*203a0*/  @!P5 HFMA2.BF16_V2 R155, -RZ.H0_H0, RZ.H0_H0, -R159.H0_H0 ;  /* 0x200000ffff9bd231 */ /* 0x000fe4000034099f */
[----:B------:R1:W-:Y:S01]  /*203b0*/  @!P0 STL.S16 [R1+0x4c], R163 ;  /* 0x00004ca301008387 */ /* 0x0003e20000100600 */
[----:B------:R-:W-:Y:S02]  /*203c0*/  PRMT R153, R163, 0x7610, R153 ;  /* 0x00007610a3997816 */ /* 0x000fe40000000099 */
[----:B------:R-:W-:Y:S01]  /*203d0*/  PRMT R152, R155, 0x7610, R152 ;  /* 0x000076109b987816 */ /* 0x000fe20000000098 */
[----:B------:R3:W-:Y:S01]  /*203e0*/  @!P5 STL.S16 [R1+0x3c], R155 ;  /* 0x00003c9b0100d387 */ /* 0x0007e20000100600 */
[----:B------:R-:W-:Y:S02]  /*203f0*/  @!P0 PRMT R157, R153, 0x5410, RZ ;  /* 0x00005410999d8816 */ /* 0x000fe400000000ff */
[----:B------:R-:W-:Y:S01]  /*20400*/  ISETP.GE.U32.AND P0, PT, R169, R151, PT ;  /* 0x00000097a900720c */ /* 0x000fe20003f06070 */
[----:B------:R4:W5:Y:S01]  /*20410*/  LDL.S16 R185, [R1+0x38] ;  /* 0x0000380001b97983 */ /* 0x0009620000100600 */
[----:B------:R-:W-:Y:S03]  /*20420*/  LOP3.LUT R153, R142, 0xff, RZ, 0xc0, !PT ;  /* 0x000000ff8e997812 */ /* 0x000fe600078ec0ff */
[----:B------:R4:W4:Y:S04]  /*20430*/  LDL.S16 R179, [R1+0x58] ;  /* 0x0000580001b37983 */ /* 0x0009280000100600 */
[----:B------:R2:W4:Y:S04]  /*20440*/  LDL.S16 R178, [R1+0x30] ;  /* 0x0000300001b27983 */ /* 0x0005280000100600 */
[----:B------:R2:W4:Y:S01]  /*20450*/  LDL.S16 R177, [R1+0x2c] ;  /* 0x00002c0001b17983 */ /* 0x0005220000100600 */
[----:B-1----:R-:W-:Y:S01]  /*20460*/  FADD.FTZ R163, R141, R136 ;  /* 0x000000888da37221 */ /* 0x002fe20000010000 */
[----:B------:R-:W-:Y:S01]  /*20470*/  LOP3.LUT R136, R173, UR17, R184, 0x96, !PT ;  /* 0x00000011ad887c12 */ /* 0x000fe2000f8e96b8 */
[----:B------:R-:W-:Y:S01]  /*20480*/  FADD.FTZ R141, R146, R150 ;  /* 0x00000096928d7221 */ /* 0x000fe20000010000 */
[----:B------:R-:W-:Y:S01]  /*20490*/  SHF.R.U32.HI R150, RZ, 0x18, R142 ;  /* 0x00000018ff967819 */ /* 0x000fe2000001168e */
[----:B------:R1:W-:Y:S01]  /*204a0*/  STG.E.U16 [R186.64+0x12], R157 ;  /* 0x0000129dba007986 */ /* 0x0003e2000c10151c */
[----:B------:R-:W-:Y:S01]  /*204b0*/  PRMT R146, R159, 0x5410, R158 ;  /* 0x000054109f927816 */ /* 0x000fe2000000009e */
[----:B------:R-:W-:Y:S01]  /*204c0*/  FADD.FTZ R176, R144, R141 ;  /* 0x0000008d90b07221 */ /* 0x000fe20000010000 */
[----:B------:R-:W-:Y:S01]  /*204d0*/  @!P5 PRMT R159, R152, 0x5410, RZ ;  /* 0x00005410989fd816 */ /* 0x000fe200000000ff */
[----:B------:R-:W-:Y:S01]  /*204e0*/  FADD.FTZ R141, R145, R149 ;  /* 0x00000095918d7221 */ /* 0x000fe20000010000 */
[----:B------:R-:W-:Y:S01]  /*204f0*/  ISETP.GE.U32.AND P5, PT, R169, R150, PT ;  /* 0x00000096a900720c */ /* 0x000fe20003fa6070 */
[----:B---3--:R-:W3:Y:S01]  /*20500*/  LDC.U8 R155, c[0x0][0x2d8] ;  /* 0x0000b600ff9b7b82 */ /* 0x008ee20000000000 */
[----:B------:R-:W-:Y:S01]  /*20510*/  SHF.R.U32.HI R144, RZ, 0x10, R136 ;  /* 0x00000010ff907819 */ /* 0x000fe20000011688 */
[----:B------:R-:W-:Y:S01]  /*20520*/  FADD.FTZ R233, R138, R141 ;  /* 0x0000008d8ae97221 */ /* 0x000fe20000010000 */
[C---:B------:R-:W-:Y:S01]  /*20530*/  LOP3.LUT R138, R136.reuse, 0xffff, RZ, 0xc0, !PT ;  /* 0x0000ffff888a7812 */ /* 0x040fe200078ec0ff */
[----:B------:R1:W1:Y:S01]  /*20540*/  MUFU.EX2 R145, R229 ;  /* 0x000000e500917308 */ /* 0x0002620000000800 */
[----:B------:R-:W-:Y:S01]  /*20550*/  LOP3.LUT R141, R136, 0xff, RZ, 0xc0, !PT ;  /* 0x000000ff888d7812 */ /* 0x000fe200078ec0ff */
[----:B------:R-:W-:Y:S01]  /*20560*/  STG.E.U16 [R206.64+0x10], R159 ;  /* 0x0000109fce007986 */ /* 0x000fe2000c10151c */
[----:B------:R-:W-:Y:S02]  /*20570*/  SHF.R.U32.HI R138, RZ, 0x8, R138 ;  /* 0x00000008ff8a7819 */ /* 0x000fe4000001168a */
[----:B--2---:R-:W-:Y:S02]  /*20580*/  F2FP.BF16.PACK_AB R184, R212, R213 ;  /* 0x000000d5d4b8723e */ /* 0x004fe400000010ff */
[----:B------:R-:W-:Y:S02]  /*20590*/  PRMT R150, R141, 0x5410, R138 ;  /* 0x000054108d967816 */ /* 0x000fe4000000008a */
[C---:B------:R-:W-:Y:S02]  /*205a0*/  LOP3.LUT R138, R172.reuse, 0xffff, RZ, 0xc0, !PT ;  /* 0x0000ffffac8a7812 */ /* 0x040fe400078ec0ff */
[----:B------:R-:W-:Y:S02]  /*205b0*/  LOP3.LUT R141, R172, 0xff, RZ, 0xc0, !PT ;  /* 0x000000ffac8d7812 */ /* 0x000fe400078ec0ff */
[----:B------:R-:W-:Y:S02]  /*205c0*/  SHF.R.U32.HI R138, RZ, 0x8, R138 ;  /* 0x00000008ff8a7819 */ /* 0x000fe4000001168a */
[----:B------:R-:W-:Y:S02]  /*205d0*/  PRMT R183, R184, 0x7632, R183 ;  /* 0x00007632b8b77816 */ /* 0x000fe400000000b7 */
[----:B------:R-:W-:Y:S02]  /*205e0*/  PRMT R152, R141, 0x5410, R138 ;  /* 0x000054108d987816 */ /* 0x000fe4000000008a */
[----:B------:R-:W-:Y:S02]  /*205f0*/  SHF.R.U32.HI R141, RZ, 0x18, R136 ;  /* 0x00000018ff8d7819 */ /* 0x000fe40000011688 */
[----:B------:R-:W-:Y:S02]  /*20600*/  LOP3.LUT R136, R144, 0xff, RZ, 0xc0, !PT ;  /* 0x000000ff90887812 */ /* 0x000fe400078ec0ff */
[----:B------:R2:W2:Y:S01]  /*20610*/  MUFU.EX2 R144, R232 ;  /* 0x000000e800907308 */ /* 0x0004a20000000800 */
[----:B------:R-:W-:Y:S01]  /*20620*/  SHF.R.U32.HI R138, RZ, 0x10, R172 ;  /* 0x00000010ff8a7819 */ /* 0x000fe200000116ac */
[----:B-1----:R-:W1:Y:S01]  /*20630*/  LDC.U8 R229, c[0x0][0x2d8] ;  /* 0x0000b600ffe57b82 */ /* 0x002e620000000000 */
[----:B---3--:R-:W-:Y:S02]  /*20640*/  PRMT R154, R155, 0x7054, R155 ;  /* 0x000070549b9a7816 */ /* 0x008fe4000000009b */
[----:B------:R-:W-:Y:S02]  /*20650*/  LOP3.LUT R149, R138, 0xff, RZ, 0xc0, !PT ;  /* 0x000000ff8a957812 */ /* 0x000fe400078ec0ff */
[----:B------:R-:W-:Y:S02]  /*20660*/  LOP3.LUT R138, R143, UR17, R174, 0x96, !PT ;  /* 0x000000118f8a7c12 */ /* 0x000fe4000f8e96ae */
[----:B------:R-:W-:Y:S02]  /*20670*/  LOP3.LUT R143, R142, 0xffff, RZ, 0xc0, !PT ;  /* 0x0000ffff8e8f7812 */ /* 0x000fe400078ec0ff */
[----:B------:R-:W-:Y:S01]  /*20680*/  PRMT R151, R136, 0x5410, R141 ;  /* 0x0000541088977816 */ /* 0x000fe2000000008d */
[----:B------:R-:W-:Y:S01]  /*20690*/  HSET2.LE.AND R136, R150, R154, PT ;  /* 0x0000009a96887233 */ /* 0x000fe20003803000 */
[----:B------:R-:W-:Y:S01]  /*206a0*/  SHF.R.U32.HI R141, RZ, 0x8, R143 ;  /* 0x00000008ff8d7819 */ /* 0x000fe2000001168f */
[----:B------:R-:W3:Y:S01]  /*206b0*/  MUFU.EX2 R150, R180 ;  /* 0x000000b400967308 */ /* 0x000ee20000000800 */
[----:B------:R-:W-:Y:S02]  /*206c0*/  SHF.R.U32.HI R172, RZ, 0x18, R172 ;  /* 0x00000018ffac7819 */ /* 0x000fe400000116ac */
[----:B------:R-:W-:Y:S02]  /*206d0*/  LOP3.LUT R136, R136, R137, RZ, 0xc0, !PT ;  /* 0x0000008988887212 */ /* 0x000fe400078ec0ff */
[C---:B------:R-:W-:Y:S02]  /*206e0*/  LOP3.LUT R137, R138.reuse, 0xffff, RZ, 0xc0, !PT ;  /* 0x0000ffff8a897812 */ /* 0x040fe400078ec0ff */
[----:B------:R-:W-:Y:S02]  /*206f0*/  PRMT R153, R153, 0x5410, R141 ;  /* 0x0000541099997816 */ /* 0x000fe4000000008d */
[----:B------:R-:W-:Y:S02]  /*20700*/  SHF.R.U32.HI R141, RZ, 0x10, R138 ;  /* 0x00000010ff8d7819 */ /* 0x000fe4000001168a */
[----:B--2---:R-:W-:Y:S02]  /*20710*/  PRMT R232, R169, 0x7054, R169 ;  /* 0x00007054a9e87816 */ /* 0x004fe400000000a9 */
[----:B------:R2:W2:Y:S01]  /*20720*/  LDL.S16 R169, [R1+0x54] ;  /* 0x0000540001a97983 */ /* 0x0004a20000100600 */
[--C-:B------:R-:W-:Y:S02]  /*20730*/  SHF.R.U32.HI R155, RZ, 0x18, R142.reuse ;  /* 0x00000018ff9b7819 */ /* 0x100fe4000001168e */
[----:B------:R-:W-:Y:S02]  /*20740*/  SHF.R.U32.HI R154, RZ, 0x10, R142 ;  /* 0x00000010ff9a7819 */ /* 0x000fe4000001168e */
[----:B------:R-:W-:Y:S01]  /*20750*/  SHF.R.U32.HI R142, RZ, 0x8, R137 ;  /* 0x00000008ff8e7819 */ /* 0x000fe20000011689 */
[--C-:B------:R-:W-:Y:S01]  /*20760*/  HSET2.LE.AND R137, R151, R232.reuse, PT ;  /* 0x000000e897897233 */ /* 0x100fe20003803000 */
[----:B------:R-:W-:Y:S02]  /*20770*/  PRMT R172, R149, 0x5410, R172 ;  /* 0x0000541095ac7816 */ /* 0x000fe400000000ac */
[----:B------:R-:W-:Y:S02]  /*20780*/  SHF.R.U32.HI R143, RZ, 0x18, R138 ;  /* 0x00000018ff8f7819 */ /* 0x000fe4000001168a */
[----:B------:R-:W-:Y:S02]  /*20790*/  LOP3.LUT R141, R141, 0xff, RZ, 0xc0, !PT ;  /* 0x000000ff8d8d7812 */ /* 0x000fe400078ec0ff */
[----:B------:R-:W-:Y:S01]  /*207a0*/  LOP3.LUT R149, R138, 0xff, RZ, 0xc0, !PT ;  /* 0x000000ff8a957812 */ /* 0x000fe200078ec0ff */
[--C-:B------:R-:W-:Y:S01]  /*207b0*/  HSET2.LE.AND R138, R152, R232.reuse, PT ;  /* 0x000000e8988a7233 */ /* 0x100fe20003803000 */
[----:B------:R-:W-:Y:S02]  /*207c0*/  PRMT R152, R141, 0x5410, R143 ;  /* 0x000054108d987816 */ /* 0x000fe4000000008f */
[----:B------:R-:W-:Y:S02]  /*207d0*/  PRMT R151, R149, 0x5410, R142 ;  /* 0x0000541095977816 */ /* 0x000fe4000000008e */
[----:B------:R-:W-:Y:S01]  /*207e0*/  LOP3.LUT R137, R137, R140, RZ, 0xc0, !PT ;  /* 0x0000008c89897212 */ /* 0x000fe200078ec0ff */
[----:B------:R-:W1:Y:S01]  /*207f0*/  MUFU.EX2 R149, R228 ;  /* 0x000000e400957308 */ /* 0x000e620000000800 */
[----:B------:R-:W1:Y:S01]  /*20800*/  LDSM.16.MT88.4 R140, [R189+0xa000] ;  /* 0x00a00000bd8c783b */ /* 0x000e620000004200 */
[----:B------:R-:W-:Y:S01]  /*20810*/  LOP3.LUT R138, R138, R139, RZ, 0xc0, !PT ;  /* 0x0000008b8a8a7212 */ /* 0x000fe200078ec0ff */
[----:B------:R-:W-:Y:S01]  /*20820*/  FADD.FTZ R139, R145, R161 ;  /* 0x000000a1918b7221 */ /* 0x000fe20000010000 */
[----:B------:R-:W-:Y:S01]  /*20830*/  F2FP.BF16.PACK_AB R170, R144, R145 ;  /* 0x0000009190aa723e */ /* 0x000fe200000010ff */
[--C-:B------:R-:W-:Y:S01]  /*20840*/  HSET2.LE.AND R145, R152, R232.reuse, PT ;  /* 0x000000e898917233 */ /* 0x100fe20003803000 */
[----:B------:R-:W-:Y:S01]  /*20850*/  LOP3.LUT R154, R154, 0xff, RZ, 0xc0, !PT ;  /* 0x000000ff9a9a7812 */ /* 0x000fe200078ec0ff */
[----:B------:R-:W-:Y:S01]  /*20860*/  FADD.FTZ R227, R144, R139 ;  /* 0x0000008b90e37221 */ /* 0x000fe20000010000 */
[--C-:B------:R-:W-:Y:S01]  /*20870*/  HSET2.LE.AND R144, R151, R232.reuse, PT ;  /* 0x000000e897907233 */ /* 0x100fe20003803000 */
[----:B------:R-:W-:Y:S01]  /*20880*/  PRMT R161, R160, 0x7632, R161 ;  /* 0x00007632a0a17816 */ /* 0x000fe200000000a1 */
[--C-:B------:R-:W-:Y:S01]  /*20890*/  HSET2.LE.AND R139, R172, R232.reuse, PT ;  /* 0x000000e8ac8b7233 */ /* 0x100fe20003803000 */
[----:B------:R-:W-:Y:S02]  /*208a0*/  LOP3.LUT R145, R145, R148, RZ, 0xc0, !PT ;  /* 0x0000009491917212 */ /* 0x000fe400078ec0ff */
[----:B------:R-:W-:Y:S01]  /*208b0*/  LOP3.LUT R144, R144, R147, RZ, 0xc0, !PT ;  /* 0x0000009390907212 */ /* 0x000fe200078ec0ff */
[----:B---3--:R-:W-:Y:S01]  /*208c0*/  FADD.FTZ R147, R150, R163 ;  /* 0x000000a396937221 */ /* 0x008fe20000010000 */
[----:B------:R-:W-:Y:S02]  /*208d0*/  PRMT R154, R154, 0x5410, R155 ;  /* 0x000054109a9a7816 */ /* 0x000fe4000000009b */
[----:B------:R-:W-:Y:S01]  /*208e0*/  LOP3.LUT R139, R139, R146, RZ, 0xc0, !PT ;  /* 0x000000928b8b7212 */ /* 0x000fe200078ec0ff */
[--C-:B------:R-:W-:Y:S01]  /*208f0*/  HSET2.LE.AND R146, R153, R232.reuse, PT ;  /* 0x000000e899927233 */ /* 0x100fe20003803000 */
[C---:B------:R-:W-:Y:S02]  /*20900*/  PRMT R163, R162.reuse, 0x7632, R163 ;  /* 0x00007632a2a37816 */ /* 0x040fe400000000a3 */
[----:B------:R-:W-:Y:S02]  /*20910*/  PRMT R157, R175, 0x7610, R157 ;  /* 0x00007610af9d7816 */ /* 0x000fe4000000009d */
[----:B------:R-:W-:Y:S01]  /*20920*/  PRMT R0, R162, 0x5410, R163 ;  /* 0x00005410a2007816 */ /* 0x000fe200000000a3 */
[C---:B-1----:R-:W-:Y:S01]  /*20930*/  FADD.FTZ R226, R149.reuse, R147 ;  /* 0x0000009395e27221 */ /* 0x042fe20000010000 */
[----:B------:R-:W-:Y:S02]  /*20940*/  F2FP.BF16.PACK_AB R171, R149, R150 ;  /* 0x0000009695ab723e */ /* 0x000fe400000010ff */
[----:B------:R-:W1:Y:S01]  /*20950*/  LDSM.16.MT88.4 R148, [R191+0xa000] ;  /* 0x00a00000bf94783b */ /* 0x000e620000004200 */
[----:B------:R-:W-:Y:S02]  /*20960*/  PRMT R147, R160, 0x5410, R161 ;  /* 0x00005410a0937816 */ /* 0x000fe400000000a1 */
[----:B------:R-:W-:Y:S02]  /*20970*/  F2FP.BF16.PACK_AB R180, R222, R223 ;  /* 0x000000dfdeb4723e */ /* 0x000fe400000010ff */
[----:B------:R-:W-:Y:S01]  /*20980*/  LOP3.LUT R146, R146, R147, RZ, 0xc0, !PT ;  /* 0x0000009392927212 */ /* 0x000fe200078ec0ff */
[----:B------:R-:W-:Y:S01]  /*20990*/  HSET2.LE.AND R147, R154, R232, PT ;  /* 0x000000e89a937233 */ /* 0x000fe20003803000 */
[----:B------:R-:W-:Y:S04]  /*209a0*/  PRMT R182, R180, 0x7632, R182 ;  /* 0x00007632b4b67816 */ /* 0x000fe800000000b6 */
[----:B------:R-:W-:Y:S02]  /*209b0*/  LOP3.LUT R147, R147, R0, RZ, 0xc0, !PT ;  /* 0x0000000093937212 */ /* 0x000fe400078ec0ff */
[----:B------:R-:W-:Y:S01]  /*209c0*/  LOP3.LUT R0, R166, 0xff, RZ, 0xc0, !PT ;  /* 0x000000ffa6007812 */ /* 0x000fe200078ec0ff */
[-C--:B------:R-:W-:Y:S08]  /*209d0*/  HMMA.16816.F32.BF16 R4, R136, R140.reuse, R4 ;  /* 0x0000008c8804723c */ /* 0x080ff00000041804 */
[C---:B------:R-:W-:Y:S08]  /*209e0*/  HMMA.16816.F32.BF16 R8, R144.reuse, R140, R8 ;  /* 0x0000008c9008723c */ /* 0x040ff00000041808 */
[-C--:B------:R-:W-:Y:S08]  /*209f0*/  HMMA.16816.F32.BF16 R12, R144, R142.reuse, R12 ;  /* 0x0000008e900c723c */ /* 0x080ff0000004180c */
[C---:B------:R-:W-:Y:S01]  /*20a00*/  HMMA.16816.F32.BF16 R16, R136.reuse, R142, R16 ;  /* 0x0000008e8810723c */ /* 0x040fe20000041810 */
[----:B------:R-:W3:Y:S07]  /*20a10*/  LDSM.16.MT88.4 R140, [R194+0xa000] ;  /* 0x00a00000c28c783b */ /* 0x000eee0000004200 */
        /* <DEDUP_REMOVED lines=8> */
[----:B------:R-:W-:Y:S03]  /*20aa0*/  LDSM.16.MT88.4 R140, [R189+0xb000] ;  /* 0x00b00000bd8c783b */ /* 0x000fe60000004200 */
[----:B-----5:R-:W-:Y:S02]  /*20ab0*/  @!P6 HFMA2.BF16_V2 R185, -RZ.H0_H0, RZ.H0_H0, -R158.H0_H0 ;  /* 0x200000ffffb9e231 */ /* 0x020fe4000034099e */
[----:B----4-:R-:W-:Y:S03]  /*20ac0*/  @!P1 HFMA2.BF16_V2 R179, -RZ.H0_H0, RZ.H0_H0, -R160.H0_H0 ;  /* 0x200000ffffb39231 */ /* 0x010fe600003409a0 */
[----:B------:R1:W-:Y:S03]  /*20ad0*/  @!P6 STL.S16 [R1+0x38], R185 ;  /* 0x000038b90100e387 */ /* 0x0003e60000100600 */
[----:B------:R-:W-:Y:S01]  /*20ae0*/  PRMT R152, R185, 0x7610, R152 ;  /* 0x00007610b9987816 */ /* 0x000fe20000000098 */
[----:B------:R-:W-:Y:S01]  /*20af0*/  @!P0 HFMA2.BF16_V2 R178, -RZ.H0_H0, RZ.H0_H0, -R162.H0_H0 ;  /* 0x200000ffffb28231 */ /* 0x000fe200003409a2 */
[----:B------:R-:W-:Y:S01]  /*20b00*/  @!P1 STL.S16 [R1+0x58], R179 ;  /* 0x000058b301009387 */ /* 0x000fe20000100600 */
[----:B------:R-:W-:Y:S01]  /*20b10*/  PRMT R150, R179, 0x7610, R150 ;  /* 0x00007610b3967816 */ /* 0x000fe20000000096 */
[----:B------:R-:W-:Y:S01]  /*20b20*/  @!P5 HFMA2.BF16_V2 R177, -RZ.H0_H0, RZ.H0_H0, -R163.H0_H0 ;  /* 0x200000ffffb1d231 */ /* 0x000fe200003409a3 */
[----:B------:R-:W-:Y:S02]  /*20b30*/  @!P6 PRMT R158, R152, 0x5410, RZ ;  /* 0x00005410989ee816 */ /* 0x000fe400000000ff */
[----:B------:R-:W-:Y:S01]  /*20b40*/  @!P1 PRMT R160, R150, 0x5410, RZ ;  /* 0x0000541096a09816 */ /* 0x000fe200000000ff */
[----:B------:R-:W3:Y:S01]  /*20b50*/  LDSM.16.MT88.4 R152, [R193+0xa000] ;  /* 0x00a00000c198783b */ /* 0x000ee20000004200 */
[----:B------:R-:W-:Y:S02]  /*20b60*/  ISETP.GE.U32.AND P6, PT, R229, R0, PT ;  /* 0x00000000e500720c */ /* 0x000fe40003fc6070 */
[----:B------:R-:W-:Y:S02]  /*20b70*/  LOP3.LUT R0, R166, 0xffff, RZ, 0xc0, !PT ;  /* 0x0000ffffa6007812 */ /* 0x000fe400078ec0ff */
[----:B------:R-:W-:Y:S02]  /*20b80*/  PRMT R2, R178, 0x7610, R2 ;  /* 0x00007610b2027816 */ /* 0x000fe40000000002 */
[----:B------:R-:W-:Y:S01]  /*20b90*/  SHF.R.U32.HI R0, RZ, 0x8, R0 ;  /* 0x00000008ff007819 */ /* 0x000fe20000011600 */
[----:B------:R4:W-:Y:S01]  /*20ba0*/  STG.E.U16 [R206.64+0x12], R158 ;  /* 0x0000129ece007986 */ /* 0x0009e2000c10151c */
[----:B------:R-:W-:Y:S02]  /*20bb0*/  @!P0 PRMT R162, R2, 0x5410, RZ ;  /* 0x0000541002a28816 */ /* 0x000fe400000000ff */
[----:B------:R-:W-:Y:S01]  /*20bc0*/  LOP3.LUT R0, R0, 0xffff, RZ, 0xc0, !PT ;  /* 0x0000ffff00007812 */ /* 0x000fe200078ec0ff */
[----:B------:R-:W-:Y:S01]  /*20bd0*/  STG.E.U16 [R210.64+0xe], R160 ;  /* 0x00000ea0d2007986 */ /* 0x000fe2000c10151c */
[----:B------:R-:W-:Y:S01]  /*20be0*/  PRMT R3, R177, 0x7610, R3 ;  /* 0x00007610b1037816 */ /* 0x000fe20000000003 */
[----:B-1----:R-:W-:Y:S01]  /*20bf0*/  MUFU.EX2 R185, R239 ;  /* 0x000000ef00b97308 */ /* 0x002fe20000000800 */
[----:B------:R-:W-:Y:S02]  /*20c00*/  ISETP.GE.U32.AND P1, PT, R229, R0, PT ;  /* 0x00000000e500720c */ /* 0x000fe40003f26070 */
[--C-:B------:R-:W-:Y:S02]  /*20c10*/  SHF.R.U32.HI R0, RZ, 0x18, R166.reuse ;  /* 0x00000018ff007819 */ /* 0x100fe400000116a6 */
[----:B------:R-:W-:Y:S02]  /*20c20*/  SHF.R.U32.HI R166, RZ, 0x10, R166 ;  /* 0x00000010ffa67819 */ /* 0x000fe400000116a6 */
[----:B------:R-:W-:Y:S02]  /*20c30*/  @!P5 PRMT R163, R3, 0x5410, RZ ;  /* 0x0000541003a3d816 */ /* 0x000fe400000000ff */
[----:B------:R-:W-:Y:S02]  /*20c40*/  LOP3.LUT R166, R166, 0xff, RZ, 0xc0, !PT ;  /* 0x000000ffa6a67812 */ /* 0x000fe400078ec0ff */
[----:B----4-:R-:W-:Y:S01]  /*20c50*/  PRMT R158, R175, 0x7632, R158 ;  /* 0x00007632af9e7816 */ /* 0x010fe2000000009e */
[-C--:B---3--:R-:W-:Y:S08]  /*20c60*/  HMMA.16816.F32.BF16 R52, R136, R152.reuse, R52 ;  /* 0x000000988834723c */ /* 0x088ff00000041834 */
[C---:B------:R-:W-:Y:S07]  /*20c70*/  HMMA.16816.F32.BF16 R56, R144.reuse, R152, R56 ;  /* 0x000000989038723c */ /* 0x040fee0000041838 */
[C---:B------:R-:W-:Y:S01]  /*20c80*/  PRMT R153, R170.reuse, 0x7632, R153 ;  /* 0x00007632aa997816 */ /* 0x040fe20000000099 */
[-C--:B------:R-:W-:Y:S01]  /*20c90*/  HMMA.16816.F32.BF16 R60, R144, R154.reuse, R60 ;  /* 0x0000009a903c723c */ /* 0x080fe2000004183c */
[----:B------:R-:W-:Y:S07]  /*20ca0*/  PRMT R152, R171, 0x7632, R152 ;  /* 0x00007632ab987816 */ /* 0x000fee0000000098 */
[C---:B------:R-:W-:Y:S01]  /*20cb0*/  HMMA.16816.F32.BF16 R64, R136.reuse, R154, R64 ;  /* 0x0000009a8840723c */ /* 0x040fe20000041840 */
[----:B--2---:R-:W-:Y:S05]  /*20cc0*/  @!P2 HFMA2.BF16_V2 R169, -RZ.H0_H0, RZ.H0_H0, -R161.H0_H0 ;  /* 0x200000ffffa9a231 */ /* 0x004fea00003409a1 */
[----:B------:R1:W-:Y:S01]  /*20cd0*/  @!P2 STL.S16 [R1+0x54], R169 ;  /* 0x000054a90100a387 */ /* 0x0003e20000100600 */
[----:B------:R-:W-:Y:S01]  /*20ce0*/  PRMT R148, R169, 0x7610, R148 ;  /* 0x00007610a9947816 */ /* 0x000fe20000000094 */
[-C--:B------:R-:W-:Y:S01]  /*20cf0*/  HMMA.16816.F32.BF16 R68, R136, R140.reuse, R68 ;  /* 0x0000008c8844723c */ /* 0x080fe20000041844 */
[----:B------:R-:W-:Y:S03]  /*20d00*/  PRMT R154, R170, 0x7610, R154 ;  /* 0x00007610aa9a7816 */ /* 0x000fe6000000009a */
[----:B------:R-:W-:Y:S02]  /*20d10*/  @!P2 PRMT R161, R148, 0x5410, RZ ;  /* 0x0000541094a1a816 */ /* 0x000fe400000000ff */
[----:B------:R-:W-:Y:S02]  /*20d20*/  ISETP.GE.U32.AND P2, PT, R229, R0, PT ;  /* 0x00000000e500720c */ /* 0x000fe40003f46070 */
[C---:B------:R-:W-:Y:S01]  /*20d30*/  HMMA.16816.F32.BF16 R72, R144.reuse, R140, R72 ;  /* 0x0000008c9048723c */ /* 0x040fe20000041848 */
[----:B------:R-:W-:Y:S01]  /*20d40*/  LOP3.LUT R0, R205, UR16, R230, 0x96, !PT ;  /* 0x00000010cd007c12 */ /* 0x000fe2000f8e96e6 */
[----:B------:R-:W-:Y:S03]  /*20d50*/  STG.E.U16 [R210.64+0x10], R161 ;  /* 0x000010a1d2007986 */ /* 0x000fe6000c10151c */
[C---:B------:R-:W-:Y:S01]  /*20d60*/  LOP3.LUT R2, R0.reuse, 0xff, RZ, 0xc0, !PT ;  /* 0x000000ff00027812 */ /* 0x040fe200078ec0ff */
[----:B------:R-:W-:Y:S01]  /*20d70*/  STG.E.U16 [R208.64+0x12], R163 ;  /* 0x000012a3d0007986 */ /* 0x000fe2000c10151c */
[----:B------:R-:W-:Y:S01]  /*20d80*/  LOP3.LUT R3, R0, 0xffff, RZ, 0xc0, !PT ;  /* 0x0000ffff00037812 */ /* 0x000fe200078ec0ff */
[-C--:B------:R-:W-:Y:S02]  /*20d90*/  HMMA.16816.F32.BF16 R76, R144, R142.reuse, R76 ;  /* 0x0000008e904c723c */ /* 0x080fe4000004184c */
[----:B------:R2:W-:Y:S02]  /*20da0*/  STG.E.U16 [R208.64+0x10], R162 ;  /* 0x000010a2d0007986 */ /* 0x0005e4000c10151c */
[----:B------:R-:W-:Y:S02]  /*20db0*/  SHF.R.U32.HI R3, RZ, 0x8, R3 ;  /* 0x00000008ff037819 */ /* 0x000fe40000011603 */
[----:B-1----:R1:W3:Y:S02]  /*20dc0*/  LDL.S16 R169, [R1+0x48] ;  /* 0x0000480001a97983 */ /* 0x0022e40000100600 */
[C---:B------:R-:W-:Y:S01]  /*20dd0*/  HMMA.16816.F32.BF16 R80, R136.reuse, R142, R80 ;  /* 0x0000008e8850723c */ /* 0x040fe20000041850 */
[----:B------:R-:W-:Y:S01]  /*20de0*/  LOP3.LUT R3, R3, 0xffff, RZ, 0xc0, !PT ;  /* 0x0000ffff03037812 */ /* 0x000fe200078ec0ff */
[----:B------:R-:W-:Y:S01]  /*20df0*/  @!P0 STL.S16 [R1+0x30], R178 ;  /* 0x000030b201008387 */ /* 0x000fe20000100600 */
[C---:B------:R-:W-:Y:S03]  /*20e00*/  ISETP.GE.U32.AND P0, PT, R229.reuse, R166, PT ;  /* 0x000000a6e500720c */ /* 0x040fe60003f06070 */
[----:B------:R1:W4:Y:S04]  /*20e10*/  LDL.S16 R150, [R1+0x10] ;  /* 0x0000100001967983 */ /* 0x0003280000100600 */
[----:B------:R1:W5:Y:S04]  /*20e20*/  LDL.S16 R148, [R1+0x8] ;  /* 0x0000080001947983 */ /* 0x0003680000100600 */
[----:B------:R-:W-:Y:S01]  /*20e30*/  @!P5 STL.S16 [R1+0x2c], R177 ;  /* 0x00002cb10100d387 */ /* 0x000fe20000100600 */
[----:B------:R-:W-:Y:S02]  /*20e40*/  ISETP.GE.U32.AND P5, PT, R229, R2, PT ;  /* 0x00000002e500720c */ /* 0x000fe40003fa6070 */
[----:B------:R-:W-:Y:S01]  /*20e50*/  PRMT R2, R168, 0x7610, R2 ;  /* 0x00007610a8027816 */ /* 0x000fe20000000002 */
[----:B------:R1:W5:Y:S01]  /*20e60*/  LDL.S16 R172, [R1+0x24] ;  /* 0x0000240001ac7983 */ /* 0x0003620000100600 */
[----:B------:R-:W-:Y:S02]  /*20e70*/  PRMT R168, R157, 0x5410, R158 ;  /* 0x000054109da87816 */ /* 0x000fe4000000009e */
[----:B--2---:R-:W-:Y:S01]  /*20e80*/  SHF.R.U32.HI R162, RZ, 0x10, R164 ;  /* 0x00000010ffa27819 */ /* 0x004fe200000116a4 */
[----:B------:R1:W2:Y:S04]  /*20e90*/  LDL.S16 R166, [R1+0x1c] ;  /* 0x00001c0001a67983 */ /* 0x0002a80000100600 */
[----:B------:R-:W-:Y:S01]  /*20ea0*/  LDSM.16.MT88.4 R140, [R194+0xb000] ;  /* 0x00b00000c28c783b */ /* 0x000fe20000004200 */
[----:B---3--:R-:W-:Y:S07]  /*20eb0*/  @!P6 HFMA2.BF16_V2 R169, -RZ.H0_H0, RZ.H0_H0, -R2.H0_H0 ;  /* 0x200000ffffa9e231 */ /* 0x008fee0000340902 */
[----:B------:R3:W-:Y:S01]  /*20ec0*/  @!P6 STL.S16 [R1+0x48], R169 ;  /* 0x000048a90100e387 */ /* 0x0007e20000100600 */
[----:B------:R-:W-:Y:S01]  /*20ed0*/  PRMT R151, R169, 0x7610, R151 ;  /* 0x00007610a9977816 */ /* 0x000fe20000000097 */
[----:B----4-:R-:W-:Y:S02]  /*20ee0*/  @!P1 HFMA2.BF16_V2 R150, -RZ.H0_H0, RZ.H0_H0, -R156.H0_H0 ;  /* 0x200000ffff969231 */ /* 0x010fe4000034099c */
[----:B-----5:R-:W-:Y:S03]  /*20ef0*/  @!P0 HFMA2.BF16_V2 R148, -RZ.H0_H0, RZ.H0_H0, -R157.H0_H0 ;  /* 0x200000ffff948231 */ /* 0x020fe6000034099d */
[----:B------:R-:W-:Y:S01]  /*20f00*/  @!P1 STL.S16 [R1+0x10], R150 ;  /* 0x0000109601009387 */ /* 0x000fe20000100600 */
[----:B------:R-:W-:Y:S03]  /*20f10*/  PRMT R149, R150, 0x7610, R149 ;  /* 0x0000761096957816 */ /* 0x000fe60000000095 */
[----:B------:R1:W4:Y:S01]  /*20f20*/  LDL.S16 R159, [R1+0x18] ;  /* 0x00001800019f7983 */ /* 0x0003220000100600 */
[----:B------:R-:W-:Y:S01]  /*20f30*/  PRMT R174, R148, 0x7610, R174 ;  /* 0x0000761094ae7816 */ /* 0x000fe200000000ae */
[----:B------:R-:W-:Y:S02]  /*20f40*/  @!P2 HFMA2.BF16_V2 R172, -RZ.H0_H0, RZ.H0_H0, -R158.H0_H0 ;  /* 0x200000ffffaca231 */ /* 0x000fe4000034099e */
[----:B------:R-:W-:Y:S01]  /*20f50*/  @!P0 STL.S16 [R1+0x8], R148 ;  /* 0x0000089401008387 */ /* 0x000fe20000100600 */
[----:B------:R-:W-:Y:S01]  /*20f60*/  @!P0 PRMT R157, R174, 0x5410, RZ ;  /* 0x00005410ae9d8816 */ /* 0x000fe200000000ff */
[----:B--2---:R-:W-:Y:S02]  /*20f70*/  @!P5 HFMA2.BF16_V2 R166, -RZ.H0_H0, RZ.H0_H0, -R154.H0_H0 ;  /* 0x200000ffffa6d231 */ /* 0x004fe4000034099a */
[----:B------:R1:W2:Y:S01]  /*20f80*/  LDL.S16 R155, [R1+0x14] ;  /* 0x00001400019b7983 */ /* 0x0002a20000100600 */
[----:B------:R-:W-:Y:S03]  /*20f90*/  PRMT R160, R172, 0x7610, R160 ;  /* 0x00007610aca07816 */ /* 0x000fe600000000a0 */
[----:B------:R5:W-:Y:S01]  /*20fa0*/  @!P2 STL.S16 [R1+0x24], R172 ;  /* 0x000024ac0100a387 */ /* 0x000be20000100600 */
[----:B---3--:R-:W-:Y:S02]  /*20fb0*/  PRMT R169, R2, 0x5410, R156 ;  /* 0x0000541002a97816 */ /* 0x008fe4000000009c */
[----:B------:R-:W-:Y:S01]  /*20fc0*/  @!P6 PRMT R2, R151, 0x5410, RZ ;  /* 0x000054109702e816 */ /* 0x000fe200000000ff */
[----:B------:R3:W-:Y:S01]  /*20fd0*/  @!P5 STL.S16 [R1+0x1c], R166 ;  /* 0x00001ca60100d387 */ /* 0x0007e20000100600 */
[----:B------:R-:W-:Y:S02]  /*20fe0*/  ISETP.GE.U32.AND P6, PT, R229, R3, PT ;  /* 0x00000003e500720c */ /* 0x000fe40003fc6070 */
[--C-:B------:R-:W-:Y:S01]  /*20ff0*/  SHF.R.U32.HI R3, RZ, 0x18, R0.reuse ;  /* 0x00000018ff037819 */ /* 0x100fe20000011600 */
[----:B------:R-:W-:Y:S01]  /*21000*/  STG.E.U16 [R186.64+0x20], R2 ;  /* 0x00002002ba007986 */ /* 0x000fe2000c10151c */
[----:B------:R-:W-:Y:S02]  /*21010*/  @!P2 PRMT R158, R160, 0x5410, RZ ;  /* 0x00005410a09ea816 */ /* 0x000fe400000000ff */
[----:B------:R-:W-:Y:S02]  /*21020*/  PRMT R160, R154, 0x5410, R153 ;  /* 0x000054109aa07816 */ /* 0x000fe40000000099 */
[----:B------:R-:W-:Y:S02]  /*21030*/  @!P1 PRMT R156, R149, 0x5410, RZ ;  /* 0x00005410959c9816 */ /* 0x000fe400000000ff */
[C---:B------:R-:W-:Y:S01]  /*21040*/  ISETP.GE.U32.AND P1, PT, R229.reuse, R3, PT ;  /* 0x00000003e500720c */ /* 0x040fe20003f26070 */
[----:B------:R-:W1:Y:S01]  /*21050*/  LDSM.16.MT88.4 R148, [R191+0xb000] ;  /* 0x00b00000bf94783b */ /* 0x000e620000004200 */
[----:B------:R-:W-:Y:S02]  /*21060*/  LOP3.LUT R3, R164, 0xff, RZ, 0xc0, !PT ;  /* 0x000000ffa4037812 */ /* 0x000fe400078ec0ff */
[----:B------:R-:W-:Y:S02]  /*21070*/  SHF.R.U32.HI R0, RZ, 0x10, R0 ;  /* 0x00000010ff007819 */ /* 0x000fe40000011600 */
[----:B------:R-:W-:Y:S02]  /*21080*/  ISETP.GE.U32.AND P0, PT, R229, R3, PT ;  /* 0x00000003e500720c */ /* 0x000fe40003f06070 */
[--C-:B------:R-:W-:Y:S01]  /*21090*/  SHF.R.U32.HI R3, RZ, 0x10, R164.reuse ;  /* 0x00000010ff037819 */ /* 0x100fe200000116a4 */
[----:B------:R1:W-:Y:S01]  /*210a0*/  STG.E.U16 [R186.64+0x22], R156 ;  /* 0x0000229cba007986 */ /* 0x0003e2000c10151c */
[----:B------:R-:W-:Y:S02]  /*210b0*/  PRMT R161, R166, 0x7610, R161 ;  /* 0x00007610a6a17816 */ /* 0x000fe400000000a1 */
[----:B------:R-:W-:Y:S01]  /*210c0*/  LOP3.LUT R3, R3, 0xff, RZ, 0xc0, !PT ;  /* 0x000000ff03037812 */ /* 0x000fe200078ec0ff */
[----:B-----5:R1:W5:Y:S01]  /*210d0*/  LDL.S16 R172, [R1] ;  /* 0x0000000001ac7983 */ /* 0x0203620000100600 */
[----:B------:R-:W-:Y:S02]  /*210e0*/  LOP3.LUT R0, R0, 0xff, RZ, 0xc0, !PT ;  /* 0x000000ff00007812 */ /* 0x000fe400078ec0ff */
[----:B------:R-:W-:Y:S01]  /*210f0*/  ISETP.GE.U32.AND P2, PT, R229, R3, PT ;  /* 0x00000003e500720c */ /* 0x000fe20003f46070 */
[----:B------:R-:W-:Y:S01]  /*21100*/  STG.E.U16 [R206.64+0x20], R157 ;  /* 0x0000209dce007986 */ /* 0x000fe2000c10151c */
[C---:B------:R-:W-:Y:S02]  /*21110*/  LOP3.LUT R3, R164.reuse, 0xffff, RZ, 0xc0, !PT ;  /* 0x0000ffffa4037812 */ /* 0x040fe400078ec0ff */
[----:B------:R-:W-:Y:S01]  /*21120*/  @!P5 PRMT R154, R161, 0x5410, RZ ;  /* 0x00005410a19ad816 */ /* 0x000fe200000000ff */
[----:B------:R-:W-:Y:S01]  /*21130*/  STG.E.U16 [R206.64+0x22], R158 ;  /* 0x0000229ece007986 */ /* 0x000fe2000c10151c */
[----:B------:R-:W-:Y:S02]  /*21140*/  ISETP.GE.U32.AND P5, PT, R229, R0, PT ;  /* 0x00000000e500720c */ /* 0x000fe40003fa6070 */
[----:B------:R-:W-:Y:S01]  /*21150*/  SHF.R.U32.HI R3, RZ, 0x8, R3 ;  /* 0x00000008ff037819 */ /* 0x000fe20000011603 */
[----:B------:R-:W-:Y:S01]  /*21160*/  STG.E.U16 [R210.64+0x1e], R154 ;  /* 0x00001e9ad2007986 */ /* 0x000fe2000c10151c */
[--C-:B---3--:R-:W-:Y:S01]  /*21170*/  SHF.R.U32.HI R166, RZ, 0x18, R164.reuse ;  /* 0x00000018ffa67819 */ /* 0x108fe200000116a4 */
[----:B------:R-:W3:Y:S01]  /*21180*/  MUFU.EX2 R0, R234 ;  /* 0x000000ea00007308 */ /* 0x000ee20000000800 */
[----:B------:R-:W-:Y:S01]  /*21190*/  LOP3.LUT R3, R3, 0xffff, RZ, 0xc0, !PT ;  /* 0x0000ffff03037812 */ /* 0x000fe200078ec0ff */
[----:B------:R-:W-:Y:S01]  /*211a0*/  @!P2 HFMA2.BF16_V2 R249, -RZ.H0_H0, RZ.H0_H0, -R180.H0_H0 ;  /* 0x200000fffff9a231 */ /* 0x000fe200003409b4 */
[C---:B------:R-:W-:Y:S02]  /*211b0*/  LOP3.LUT R161, R164.reuse, 0xffff, RZ, 0xc0, !PT ;  /* 0x0000ffffa4a17812 */ /* 0x040fe400078ec0ff */
[----:B------:R-:W-:Y:S02]  /*211c0*/  LOP3.LUT R165, R164, 0xff, RZ, 0xc0, !PT ;  /* 0x000000ffa4a57812 */ /* 0x000fe400078ec0ff */
[----:B------:R-:W-:Y:S02]  /*211d0*/  SHF.R.U32.HI R164, RZ, 0x18, R164 ;  /* 0x00000018ffa47819 */ /* 0x000fe400000116a4 */
[----:B------:R-:W-:Y:S04]  /*211e0*/  SHF.R.U32.HI R161, RZ, 0x8, R161 ;  /* 0x00000008ffa17819 */ /* 0x000fe800000116a1 */
[----:B------:R-:W-:Y:S01]  /*211f0*/  PRMT R174, R165, 0x5410, R161 ;  /* 0x00005410a5ae7816 */ /* 0x000fe200000000a1 */
[-C--:B-1----:R-:W-:Y:S01]  /*21200*/  HMMA.16816.F32.BF16 R84, R136, R148.reuse, R84 ;  /* 0x000000948854723c */ /* 0x082fe20000041854 */
[----:B------:R-:W-:Y:S03]  /*21210*/  LOP3.LUT R161, R204, 0xffff, RZ, 0xc0, !PT ;  /* 0x0000ffffcca17812 */ /* 0x000fe600078ec0ff */
[--C-:B------:R-:W-:Y:S01]  /*21220*/  HSET2.LE.AND R174, R174, R232.reuse, PT ;  /* 0x000000e8aeae7233 */ /* 0x100fe20003803000 */
[----:B------:R-:W-:Y:S02]  /*21230*/  SHF.R.U32.HI R156, RZ, 0x8, R161 ;  /* 0x00000008ff9c7819 */ /* 0x000fe400000116a1 */
[----:B------:R-:W-:Y:S01]  /*21240*/  SHF.R.U32.HI R161, RZ, 0x18, R204 ;  /* 0x00000018ffa17819 */ /* 0x000fe200000116cc */
[C---:B------:R-:W-:Y:S01]  /*21250*/  HMMA.16816.F32.BF16 R88, R144.reuse, R148, R88 ;  /* 0x000000949058723c */ /* 0x040fe20000041858 */
[----:B---3--:R-:W-:Y:S03]  /*21260*/  FADD.FTZ R225, R0, R176 ;  /* 0x000000b000e17221 */ /* 0x008fe60000010000 */
[----:B------:R-:W-:Y:S03]  /*21270*/  F2FP.BF16.PACK_AB R0, R224, R0 ;  /* 0x00000000e000723e */ /* 0x000fe600000010ff */
[----:B------:R-:W-:Y:S01]  /*21280*/  LOP3.LUT R149, R162, 0xff, RZ, 0xc0, !PT ;  /* 0x000000ffa2957812 */ /* 0x000fe200078ec0ff */
[-C--:B------:R-:W-:Y:S01]  /*21290*/  HMMA.16816.F32.BF16 R92, R144, R150.reuse, R92 ;  /* 0x00000096905c723c */ /* 0x080fe2000004185c */
[----:B------:R-:W-:Y:S03]  /*212a0*/  PRMT R2, R0, 0x7632, R2 ;  /* 0x0000763200027816 */ /* 0x000fe60000000002 */
[----:B------:R-:W-:Y:S02]  /*212b0*/  PRMT R175, R149, 0x5410, R164 ;  /* 0x0000541095af7816 */ /* 0x000fe400000000a4 */
[C---:B------:R-:W-:Y:S02]  /*212c0*/  LOP3.LUT R149, R204.reuse, 0xff, RZ, 0xc0, !PT ;  /* 0x000000ffcc957812 */ /* 0x040fe400078ec0ff */
[C---:B------:R-:W-:Y:S01]  /*212d0*/  HMMA.16816.F32.BF16 R96, R136.reuse, R150, R96 ;  /* 0x000000968860723c */ /* 0x040fe20000041860 */
[----:B------:R-:W-:Y:S03]  /*212e0*/  LOP3.LUT R148, R204, 0xff, RZ, 0xc0, !PT ;  /* 0x000000ffcc947812 */ /* 0x000fe600078ec0ff */
[----:B------:R-:W-:Y:S01]  /*212f0*/  SHF.R.U32.HI R162, RZ, 0x10, R204 ;  /* 0x00000010ffa27819 */ /* 0x000fe200000116cc */
[--C-:B------:R-:W-:Y:S03]  /*21300*/  HSET2.LE.AND R175, R175, R232.reuse, PT ;  /* 0x000000e8afaf7233 */ /* 0x100fe60003803000 */
[-C--:B------:R-:W-:Y:S08]  /*21310*/  HMMA.16816.F32.BF16 R100, R136, R140.reuse, R100 ;  /* 0x0000008c8864723c */ /* 0x080ff00000041864 */
[C---:B------:R-:W-:Y:S07]  /*21320*/  HMMA.16816.F32.BF16 R104, R144.reuse, R140, R104 ;  /* 0x0000008c9068723c */ /* 0x040fee0000041868 */
[----:B------:R-:W-:Y:S01]  /*21330*/  PRMT R140, R0, 0x5410, R2 ;  /* 0x00005410008c7816 */ /* 0x000fe20000000002 */
[-C--:B------:R-:W-:Y:S01]  /*21340*/  HMMA.16816.F32.BF16 R108, R144, R142.reuse, R108 ;  /* 0x0000008e906c723c */ /* 0x080fe2000004186c */
[----:B------:R-:W-:Y:S03]  /*21350*/  LOP3.LUT R141, R156, 0xffff, RZ, 0xc0, !PT ;  /* 0x0000ffff9c8d7812 */ /* 0x000fe600078ec0ff */
[----:B------:R-:W-:Y:S02]  /*21360*/  LOP3.LUT R174, R174, R140, RZ, 0xc0, !PT ;  /* 0x0000008caeae7212 */ /* 0x000fe400078ec0ff */
[----:B------:R-:W-:Y:S02]  /*21370*/  PRMT R140, R180, 0x5410, R182 ;  /* 0x00005410b48c7816 */ /* 0x000fe400000000b6 */
[C---:B------:R-:W-:Y:S01]  /*21380*/  HMMA.16816.F32.BF16 R112, R136.reuse, R142, R112 ;  /* 0x0000008e8870723c */ /* 0x040fe20000041870 */
[----:B------:R-:W-:Y:S03]  /*21390*/  LOP3.LUT R156, R162, 0xff, RZ, 0xc0, !PT ;  /* 0x000000ffa29c7812 */ /* 0x000fe600078ec0ff */
[----:B------:R-:W-:Y:S02]  /*213a0*/  @!P2 PRMT R180, R249, 0x5410, RZ ;  /* 0x00005410f9b4a816 */ /* 0x000fe400000000ff */
[----:B------:R-:W-:Y:S02]  /*213b0*/  PRMT R179, R156, 0x5410, R161 ;  /* 0x000054109cb37816 */ /* 0x000fe400000000a1 */
[----:B------:R-:W-:Y:S04]  /*213c0*/  SHF.R.U32.HI R143, RZ, 0x10, R167 ;  /* 0x00000010ff8f7819 */ /* 0x000fe800000116a7 */
[----:B------:R-:W-:Y:S01]  /*213d0*/  LOP3.LUT R156, R167, 0xffff, RZ, 0xc0, !PT ;  /* 0x0000ffffa79c7812 */ /* 0x000fe200078ec0ff */
[----:B------:R-:W-:Y:S01]  /*213e0*/  HSET2.LE.AND R179, R179, R232, PT ;  /* 0x000000e8b3b37233 */ /* 0x000fe20003803000 */
[----:B------:R-:W-:Y:S02]  /*213f0*/  LOP3.LUT R143, R143, 0xff, RZ, 0xc0, !PT ;  /* 0x000000ff8f8f7812 */ /* 0x000fe400078ec0ff */
[----:B------:R-:W-:Y:S02]  /*21400*/  SHF.R.U32.HI R156, RZ, 0x8, R156 ;  /* 0x00000008ff9c7819 */ /* 0x000fe4000001169c */
[----:B------:R-:W-:Y:S01]  /*21410*/  LOP3.LUT R175, R175, R140, RZ, 0xc0, !PT ;  /* 0x0000008cafaf7212 */ /* 0x000fe200078ec0ff */
[----:B----4-:R-:W-:Y:S05]  /*21420*/  @!P6 HFMA2.BF16_V2 R159, -RZ.H0_H0, RZ.H0_H0, -R153.H0_H0 ;  /* 0x200000ffff9fe231 */ /* 0x010fea0000340999 */
[----:B------:R-:W-:Y:S01]  /*21430*/  PRMT R170, R159, 0x7610, R170 ;  /* 0x000076109faa7816 */ /* 0x000fe200000000aa */
[----:B------:R1:W-:Y:S03]  /*21440*/  @!P6 STL.S16 [R1+0x18], R159 ;  /* 0x0000189f0100e387 */ /* 0x0003e60000100600 */
[----:B------:R-:W-:Y:S02]  /*21450*/  @!P6 PRMT R153, R170, 0x5410, RZ ;  /* 0x00005410aa99e816 */ /* 0x000fe400000000ff */
[----:B------:R3:W4:Y:S01]  /*21460*/  LDL.S16 R170, [R1+0xc] ;  /* 0x00000c0001aa7983 */ /* 0x0007220000100600 */
[----:B------:R-:W-:Y:S02]  /*21470*/  ISETP.GE.U32.AND P6, PT, R229, R3, PT ;  /* 0x00000003e500720c */ /* 0x000fe40003fc6070 */
[----:B------:R-:W-:Y:S01]  /*21480*/  PRMT R3, R171, 0x7610, R3 ;  /* 0x00007610ab037816 */ /* 0x000fe20000000003 */
[----:B------:R-:W-:Y:S04]  /*21490*/  STG.E.U16 [R210.64+0x20], R153 ;  /* 0x00002099d2007986 */ /* 0x000fe8000c10151c */
[----:B--2---:R-:W-:Y:S05]  /*214a0*/  @!P5 HFMA2.BF16_V2 R155, -RZ.H0_H0, RZ.H0_H0, -R3.H0_H0 ;  /* 0x200000ffff9bd231 */ /* 0x004fea0000340903 */
[----:B------:R2:W-:Y:S01]  /*214b0*/  @!P5 STL.S16 [R1+0x14], R155 ;  /* 0x0000149b0100d387 */ /* 0x0005e20000100600 */
[----:B------:R-:W-:Y:S02]  /*214c0*/  PRMT R173, R155, 0x7610, R173 ;  /* 0x000076109bad7816 */ /* 0x000fe400000000ad */
[----:B-1----:R-:W-:Y:S04]  /*214d0*/  LOP3.LUT R159, R205, UR16, R230, 0x96, !PT ;  /* 0x00000010cd9f7c12 */ /* 0x002fe8000f8e96e6 */
[----:B------:R-:W-:Y:S04]  /*214e0*/  SHF.R.U32.HI R142, RZ, 0x10, R159 ;  /* 0x00000010ff8e7819 */ /* 0x000fe8000001169f */
[----:B------:R-:W-:Y:S01]  /*214f0*/  LOP3.LUT R142, R142, 0xff, RZ, 0xc0, !PT ;  /* 0x000000ff8e8e7812 */ /* 0x000fe200078ec0ff */
[----:B-----5:R-:W-:Y:S05]  /*21500*/  @!P1 HFMA2.BF16_V2 R172, -RZ.H0_H0, RZ.H0_H0, -R152.H0_H0 ;  /* 0x200000ffffac9231 */ /* 0x020fea0000340998 */
[----:B------:R-:W-:Y:S01]  /*21510*/  PRMT R163, R172, 0x7610, R163 ;  /* 0x00007610aca37816 */ /* 0x000fe200000000a3 */
[----:B------:R-:W-:Y:S01]  /*21520*/  @!P1 STL.S16 [R1], R172 ;  /* 0x000000ac01009387 */ /* 0x000fe20000100600 */
[----:B--2---:R-:W-:Y:S02]  /*21530*/  PRMT R155, R3, 0x5410, R152 ;  /* 0x00005410039b7816 */ /* 0x004fe40000000098 */
[----:B------:R-:W-:Y:S02]  /*21540*/  @!P1 PRMT R152, R163, 0x5410, RZ ;  /* 0x00005410a3989816 */ /* 0x000fe400000000ff */
[----:B------:R3:W2:Y:S01]  /*21550*/  LDL.S16 R163, [R1+0x4] ;  /* 0x0000040001a37983 */ /* 0x0006a20000100600 */
[----:B------:R-:W-:Y:S02]  /*21560*/  ISETP.GE.U32.AND P1, PT, R229, R148, PT ;  /* 0x00000094e500720c */ /* 0x000fe40003f26070 */
[----:B------:R-:W-:Y:S01]  /*21570*/  LOP3.LUT R148, R204, 0xffff, RZ, 0xc0, !PT ;  /* 0x0000ffffcc947812 */ /* 0x000fe200078ec0ff */
[----:B------:R-:W-:Y:S01]  /*21580*/  STG.E.U16 [R208.64+0x22], R152 ;  /* 0x00002298d0007986 */ /* 0x000fe2000c10151c */
[----:B------:R-:W-:Y:S01]  /*21590*/  @!P5 PRMT R3, R173, 0x5410, RZ ;  /* 0x00005410ad03d816 */ /* 0x000fe200000000ff */
[----:B------:R-:W1:Y:S01]  /*215a0*/  MUFU.EX2 R205, R237 ;  /* 0x000000ed00cd7308 */ /* 0x000e620000000800 */
[----:B------:R-:W-:Y:S02]  /*215b0*/  SHF.R.U32.HI R148, RZ, 0x8, R148 ;  /* 0x00000008ff947819 */ /* 0x000fe40000011694 */
[----:B------:R-:W-:Y:S01]  /*215c0*/  ISETP.GE.U32.AND P5, PT, R229, R166, PT ;  /* 0x000000a6e500720c */ /* 0x000fe20003fa6070 */
[----:B------:R5:W-:Y:S01]  /*215d0*/  STG.E.U16 [R208.64+0x20], R3 ;  /* 0x00002003d0007986 */ /* 0x000be2000c10151c */
[----:B------:R-:W-:Y:S03]  /*215e0*/  PRMT R178, R149, 0x5410, R148 ;  /* 0x0000541095b27816 */ /* 0x000fe60000000094 */
[----:B------:R-:W3:Y:S01]  /*215f0*/  LDSM.16.MT88.4 R148, [R193+0xb000] ;  /* 0x00b00000c194783b */ /* 0x000ee20000004200 */
[----:B------:R-:W-:Y:S02]  /*21600*/  @!P1 HFMA2.BF16_V2 R247, -RZ.H0_H0, RZ.H0_H0, -R184.H0_H0 ;  /* 0x200000fffff79231 */ /* 0x000fe400003409b8 */
[----:B------:R-:W-:Y:S05]  /*21610*/  HSET2.LE.AND R178, R178, R232, PT ;  /* 0x000000e8b2b27233 */ /* 0x000fea0003803000 */
[----:B------:R-:W-:Y:S05]  /*21620*/  @!P5 HFMA2.BF16_V2 R248, -RZ.H0_H0, RZ.H0_H0, -R182.H0_H0 ;  /* 0x200000fffff8d231 */ /* 0x000fea00003409b6 */
[----:B------:R-:W-:Y:S02]  /*21630*/  @!P5 PRMT R182, R248, 0x5410, RZ ;  /* 0x00005410f8b6d816 */ /* 0x000fe400000000ff */
[----:B-1----:R-:W-:Y:S04]  /*21640*/  F2FP.BF16.PACK_AB R181, R185, R205 ;  /* 0x000000cdb9b5723e */ /* 0x002fe800000010ff */
[----:B-----5:R-:W-:Y:S01]  /*21650*/  PRMT R3, R181, 0x7632, R3 ;  /* 0x00007632b5037816 */ /* 0x020fe20000000003 */
[-C--:B---3--:R-:W-:Y:S08]  /*21660*/  HMMA.16816.F32.BF16 R116, R136, R148.reuse, R116 ;  /* 0x000000948874723c */ /* 0x088ff00000041874 */
[C---:B------:R-:W-:Y:S08]  /*21670*/  HMMA.16816.F32.BF16 R120, R144.reuse, R148, R120 ;  /* 0x000000949078723c */ /* 0x040ff00000041878 */
[-C--:B------:R-:W-:Y:S08]  /*21680*/  HMMA.16816.F32.BF16 R124, R144, R150.reuse, R124 ;  /* 0x00000096907c723c */ /* 0x080ff0000004187c */
[----:B------:R-:W-:Y:S01]  /*21690*/  HMMA.16816.F32.BF16 R128, R136, R150, R128 ;  /* 0x000000968880723c */ /* 0x000fe20000041880 */
[----:B------:R-:W-:Y:S03]  /*216a0*/  LDSM.16.MT88.4 R136, [R194+0xa800] ;  /* 0x00a80000c288783b */ /* 0x000fe60000004200 */
[----:B----4-:R-:W-:Y:S05]  /*216b0*/  @!P0 HFMA2.BF16_V2 R170, -RZ.H0_H0, RZ.H0_H0, -R0.H0_H0 ;  /* 0x200000ffffaa8231 */ /* 0x010fea0000340900 */
[----:B------:R-:W-:Y:S01]  /*216c0*/  PRMT R164, R170, 0x7610, R164 ;  /* 0x00007610aaa47816 */ /* 0x000fe200000000a4 */
[----:B------:R-:W-:Y:S03]  /*216d0*/  @!P0 STL.S16 [R1+0xc], R170 ;  /* 0x00000caa01008387 */ /* 0x000fe60000100600 */
[----:B------:R-:W-:Y:S02]  /*216e0*/  @!P0 PRMT R0, R164, 0x5410, RZ ;  /* 0x00005410a4008816 */ /* 0x000fe400000000ff */
[----:B------:R-:W-:Y:S02]  /*216f0*/  ISETP.GE.U32.AND P0, PT, R229, R141, PT ;  /* 0x0000008de500720c */ /* 0x000fe40003f06070 */
[--C-:B------:R-:W-:Y:S01]  /*21700*/  SHF.R.U32.HI R141, RZ, 0x10, R204.reuse ;  /* 0x00000010ff8d7819 */ /* 0x100fe200000116cc */
[----:B------:R1:W-:Y:S01]  /*21710*/  STG.E.U16 [R186.64+0x30], R0 ;  /* 0x00003000ba007986 */ /* 0x0003e2000c10151c */
[----:B------:R-:W-:Y:S02]  /*21720*/  SHF.R.U32.HI R204, RZ, 0x18, R204 ;  /* 0x00000018ffcc7819 */ /* 0x000fe400000116cc */
[----:B------:R-:W-:Y:S02]  /*21730*/  LOP3.LUT R161, R141, 0xff, RZ, 0xc0, !PT ;  /* 0x000000ff8da17812 */ /* 0x000fe400078ec0ff */
[----:B------:R-:W-:Y:S02]  /*21740*/  LOP3.LUT R141, R167, 0xff, RZ, 0xc0, !PT ;  /* 0x000000ffa78d7812 */ /* 0x000fe400078ec0ff */
[----:B------:R-:W-:Y:S02]  /*21750*/  SHF.R.U32.HI R167, RZ, 0x18, R167 ;  /* 0x00000018ffa77819 */ /* 0x000fe400000116a7 */
[----:B------:R-:W-:Y:S01]  /*21760*/  PRMT R172, R141, 0x5410, R156 ;  /* 0x000054108dac7816 */ /* 0x000fe2000000009c */
[----:B------:R-:W-:Y:S01]  /*21770*/  @!P0 HFMA2.BF16_V2 R246, -RZ.H0_H0, RZ.H0_H0, -R183.H0_H0 ;  /* 0x200000fffff68231 */ /* 0x000fe200003409b7 */
[----:B------:R-:W-:Y:S02]  /*21780*/  PRMT R143, R143, 0x5410, R167 ;  /* 0x000054108f8f7816 */ /* 0x000fe400000000a7 */
[----:B------:R-:W3:Y:S01]  /*21790*/  LDSM.16.MT88.4 R164, [R189+0xa800] ;  /* 0x00a80000bda4783b */ /* 0x000ee20000004200 */
[C---:B------:R-:W-:Y:S01]  /*217a0*/  LOP3.LUT R141, R159.reuse, 0xffff, RZ, 0xc0, !PT ;  /* 0x0000ffff9f8d7812 */ /* 0x040fe200078ec0ff */
[--C-:B------:R-:W-:Y:S01]  /*217b0*/  HSET2.LE.AND R172, R172, R232.reuse, PT ;  /* 0x000000e8acac7233 */ /* 0x100fe20003803000 */
[----:B------:R-:W-:Y:S01]  /*217c0*/  LOP3.LUT R156, R159, 0xff, RZ, 0xc0, !PT ;  /* 0x000000ff9f9c7812 */ /* 0x000fe200078ec0ff */
[--C-:B------:R-:W-:Y:S01]  /*217d0*/  HSET2.LE.AND R173, R143, R232.reuse, PT ;  /* 0x000000e88fad7233 */ /* 0x100fe20003803000 */
[----:B------:R-:W-:Y:S02]  /*217e0*/  SHF.R.U32.HI R159, RZ, 0x18, R159 ;  /* 0x00000018ff9f7819 */ /* 0x000fe4000001169f */
[----:B------:R-:W-:Y:S02]  /*217f0*/  SHF.R.U32.HI R141, RZ, 0x8, R141 ;  /* 0x00000008ff8d7819 */ /* 0x000fe4000001168d */
[----:B------:R-:W-:Y:S02]  /*21800*/  PRMT R142, R142, 0x5410, R159 ;  /* 0x000054108e8e7816 */ /* 0x000fe4000000009f */
[----:B------:R-:W-:Y:S02]  /*21810*/  PRMT R141, R156, 0x5410, R141 ;  /* 0x000054109c8d7816 */ /* 0x000fe4000000008d */
[----:B------:R-:W4:Y:S01]  /*21820*/  LDSM.16.MT88.4 R156, [R191+0xa800] ;  /* 0x00a80000bf9c783b */ /* 0x000f220000004200 */
[----:B------:R-:W-:Y:S01]  /*21830*/  LOP3.LUT R172, R172, R169, RZ, 0xc0, !PT ;  /* 0x000000a9acac7212 */ /* 0x000fe200078ec0ff */
[--C-:B------:R-:W-:Y:S01]  /*21840*/  HSET2.LE.AND R177, R142, R232.reuse, PT ;  /* 0x000000e88eb17233 */ /* 0x100fe20003803000 */
[----:B------:R-:W-:Y:S01]  /*21850*/  LOP3.LUT R173, R173, R168, RZ, 0xc0, !PT ;  /* 0x000000a8adad7212 */ /* 0x000fe200078ec0ff */
[----:B------:R-:W-:Y:S01]  /*21860*/  HSET2.LE.AND R176, R141, R232, PT ;  /* 0x000000e88db07233 */ /* 0x000fe20003803000 */
[----:B-1----:R-:W-:Y:S01]  /*21870*/  PRMT R0, R184, 0x5410, R183 ;  /* 0x00005410b8007816 */ /* 0x002fe200000000b7 */
[----:B--2---:R-:W-:Y:S01]  /*21880*/  @!P6 HFMA2.BF16_V2 R163, -RZ.H0_H0, RZ.H0_H0, -R2.H0_H0 ;  /* 0x200000ffffa3e231 */ /* 0x004fe20000340902 */
[----:B------:R-:W-:Y:S02]  /*21890*/  @!P1 PRMT R184, R247, 0x5410, RZ ;  /* 0x00005410f7b89816 */ /* 0x000fe400000000ff */
[----:B------:R-:W-:Y:S02]  /*218a0*/  LOP3.LUT R178, R178, R0, RZ, 0xc0, !PT ;  /* 0x00000000b2b27212 */ /* 0x000fe400078ec0ff */
[----:B------:R-:W-:Y:S01]  /*218b0*/  PRMT R0, R181, 0x5410, R3 ;  /* 0x00005410b5007816 */ /* 0x000fe20000000003 */
[----:B------:R4:W-:Y:S01]  /*218c0*/  @!P6 STL.S16 [R1+0x4], R163 ;  /* 0x000004a30100e387 */ /* 0x0009e20000100600 */
[----:B------:R-:W-:Y:S02]  /*218d0*/  @!P0 PRMT R183, R246, 0x5410, RZ ;  /* 0x00005410f6b78816 */ /* 0x000fe400000000ff */
[----:B------:R-:W-:Y:S02]  /*218e0*/  LOP3.LUT R176, R176, R160, RZ, 0xc0, !PT ;  /* 0x000000a0b0b07212 */ /* 0x000fe400078ec0ff */
[----:B------:R-:W-:Y:S02]  /*218f0*/  LOP3.LUT R177, R177, R155, RZ, 0xc0, !PT ;  /* 0x0000009bb1b17212 */ /* 0x000fe400078ec0ff */
[----:B------:R-:W-:Y:S01]  /*21900*/  LOP3.LUT R179, R179, R0, RZ, 0xc0, !PT ;  /* 0x00000000b3b37212 */ /* 0x000fe200078ec0ff */
[----:B------:R-:W-:Y:S01]  /*21910*/  FADD.FTZ R0, R205, R226 ;  /* 0x000000e2cd007221 */ /* 0x000fe20000010000 */
[----:B------:R-:W-:Y:S02]  /*21920*/  PRMT R162, R163, 0x7610, R162 ;  /* 0x00007610a3a27816 */ /* 0x000fe400000000a2 */
[C---:B------:R-:W-:Y:S02]  /*21930*/  ISETP.GE.U32.AND P2, PT, R229.reuse, R204, PT ;  /* 0x000000cce500720c */ /* 0x040fe40003f46070 */
[----:B------:R-:W-:Y:S01]  /*21940*/  @!P6 PRMT R2, R162, 0x5410, RZ ;  /* 0x00005410a202e816 */ /* 0x000fe200000000ff */
[-C--:B---3--:R-:W-:Y:S01]  /*21950*/  HMMA.16816.F32.BF16 R168, R172, R164.reuse, R4 ;  /* 0x000000a4aca8723c */ /* 0x088fe20000041804 */
[----:B------:R-:W1:Y:S01]  /*21960*/  LDSM.16.MT88.4 R4, [R193+0xa800] ;  /* 0x00a80000c104783b */ /* 0x000e620000004200 */
[----:B------:R-:W-:Y:S02]  /*21970*/  ISETP.GE.U32.AND P6, PT, R229, R161, PT ;  /* 0x000000a1e500720c */ /* 0x000fe40003fc6070 */
[----:B------:R-:W-:Y:S04]  /*21980*/  IADD3 R204, P0, R186, -0x40, RZ ;  /* 0xffffffc0bacc7810 */ /* 0x000fe80007f1e0ff */
[C---:B------:R-:W-:Y:S01]  /*21990*/  HMMA.16816.F32.BF16 R152, R176.reuse, R164, R8 ;  /* 0x000000a4b098723c */ /* 0x040fe20000041808 */
[----:B------:R-:W2:Y:S03]  /*219a0*/  LDSM.16.MT88.4 R8, [R189+0xb800] ;  /* 0x00b80000bd08783b */ /* 0x000ea60000004200 */
[----:B------:R-:W-:Y:S03]  /*219b0*/  @!P2 HFMA2.BF16_V2 R244, -RZ.H0_H0, RZ.H0_H0, -R3.H0_H0 ;  /* 0x200000fffff4a231 */ /* 0x000fe60000340903 */
[----:B------:R-:W-:Y:S01]  /*219c0*/  @!P6 HFMA2.BF16_V2 R245, -RZ.H0_H0, RZ.H0_H0, -R181.H0_H0 ;  /* 0x200000fffff5e231 */ /* 0x000fe200003409b5 */
[-C--:B------:R-:W-:Y:S01]  /*219d0*/  HMMA.16816.F32.BF16 R148, R176, R166.reuse, R12 ;  /* 0x000000a6b094723c */ /* 0x080fe2000004180c */
[----:B------:R-:W3:Y:S03]  /*219e0*/  LDSM.16.MT88.4 R12, [R191+0xb800] ;  /* 0x00b80000bf0c783b */ /* 0x000ee60000004200 */
[----:B------:R-:W-:Y:S02]  /*219f0*/  @!P2 PRMT R3, R244, 0x5410, RZ ;  /* 0x00005410f403a816 */ /* 0x000fe400000000ff */
[----:B------:R-:W-:Y:S02]  /*21a00*/  @!P6 PRMT R181, R245, 0x5410, RZ ;  /* 0x00005410f5b5e816 */ /* 0x000fe400000000ff */
[C---:B------:R-:W-:Y:S01]  /*21a10*/  HMMA.16816.F32.BF16 R164, R172.reuse, R166, R16 ;  /* 0x000000a6aca4723c */ /* 0x040fe20000041810 */
[----:B------:R-:W5:Y:S07]  /*21a20*/  LDSM.16.MT88.4 R16, [R194+0xb800] ;  /* 0x00b80000c210783b */ /* 0x000f6e0000004200 */
[-C--:B----4-:R-:W-:Y:S01]  /*21a30*/  HMMA.16816.F32.BF16 R160, R172, R156.reuse, R20 ;  /* 0x0000009caca0723c */ /* 0x090fe20000041814 */
[----:B------:R-:W4:Y:S07]  /*21a40*/  LDSM.16.MT88.4 R20, [R193+0xb800] ;  /* 0x00b80000c114783b */ /* 0x000f2e0000004200 */
[C---:B------:R-:W-:Y:S01]  /*21a50*/  HMMA.16816.F32.BF16 R144, R176.reuse, R156, R24 ;  /* 0x0000009cb090723c */ /* 0x040fe20000041818 */
[----:B------:R1:W-:Y:S04]  /*21a60*/  STG.E.U16 [R186.64+0x32], R2 ;  /* 0x00003202ba007986 */ /* 0x0003e8000c10151c */
[----:B------:R-:W-:Y:S03]  /*21a70*/  STG.E.U16 [R206.64+0x30], R180 ;  /* 0x000030b4ce007986 */ /* 0x000fe6000c10151c */
[-C--:B------:R-:W-:Y:S01]  /*21a80*/  HMMA.16816.F32.BF16 R140, R176, R158.reuse, R28 ;  /* 0x0000009eb08c723c */ /* 0x080fe2000004181c */
[----:B------:R-:W-:Y:S04]  /*21a90*/  STG.E.U16 [R206.64+0x32], R182 ;  /* 0x000032b6ce007986 */ /* 0x000fe8000c10151c */
[----:B------:R-:W-:Y:S03]  /*21aa0*/  STG.E.U16 [R210.64+0x2e], R184 ;  /* 0x00002eb8d2007986 */ /* 0x000fe6000c10151c */
[C---:B------:R-:W-:Y:S01]  /*21ab0*/  HMMA.16816.F32.BF16 R156, R172.reuse, R158, R32 ;  /* 0x0000009eac9c723c */ /* 0x040fe20000041820 */
[----:B------:R2:W-:Y:S04]  /*21ac0*/  STG.E.U16 [R210.64+0x30], R183 ;  /* 0x000030b7d2007986 */ /* 0x0005e8000c10151c */
[----:B------:R3:W-:Y:S03]  /*21ad0*/  STG.E.U16 [R208.64+0x32], R3 ;  /* 0x00003203d0007986 */ /* 0x0007e6000c10151c */
[-C--:B------:R-:W-:Y:S01]  /*21ae0*/  HMMA.16816.F32.BF16 R36, R172, R136.reuse, R36 ;  /* 0x00000088ac24723c */ /* 0x080fe20000041824 */
[----:B------:R4:W-:Y:S03]  /*21af0*/  STG.E.U16 [R208.64+0x30], R181 ;  /* 0x000030b5d0007986 */ /* 0x0009e6000c10151c */
[----:B-1----:R-:W-:Y:S04]  /*21b00*/  FADD.FTZ R2, R213, R227 ;  /* 0x000000e3d5027221 */ /* 0x002fe80000010000 */
[C---:B------:R-:W-:Y:S07]  /*21b10*/  HMMA.16816.F32.BF16 R40, R176.reuse, R136, R40 ;  /* 0x00000088b028723c */ /* 0x040fee0000041828 */
[----:B------:R-:W-:Y:S01]  /*21b20*/  IMAD.MOV.U32 R137, RZ, RZ, R135 ;  /* 0x000000ffff897224 */ /* 0x000fe200078e0087 */
[-C--:B------:R-:W-:Y:S01]  /*21b30*/  HMMA.16816.F32.BF16 R44, R176, R138.reuse, R44 ;  /* 0x0000008ab02c723c */ /* 0x080fe2000004182c */
[----:B------:R-:W-:Y:S03]  /*21b40*/  IMAD.MOV.U32 R136, RZ, RZ, R132 ;  /* 0x000000ffff887224 */ /* 0x000fe600078e0084 */
[----:B--2---:R-:W-:Y:S04]  /*21b50*/  FADD.FTZ R211, R224, R225 ;  /* 0x000000e1e0d37221 */ /* 0x004fe80000010000 */
[C---:B------:R-:W-:Y:S01]  /*21b60*/  HMMA.16816.F32.BF16 R48, R172.reuse, R138, R48 ;  /* 0x0000008aac30723c */ /* 0x040fe20000041830 */
[----:B---3--:R-:W-:Y:S03]  /*21b70*/  FADD.FTZ R3, R223, R233 ;  /* 0x000000e9df037221 */ /* 0x008fe60000010000 */
[----:B----4-:R-:W-:Y:S02]  /*21b80*/  FADD.FTZ R208, R212, R2 ;  /* 0x00000002d4d07221 */ /* 0x010fe40000010000 */
[----:B------:R-:W-:Y:S01]  /*21b90*/  FADD.FTZ R210, R222, R3 ;  /* 0x00000003ded27221 */ /* 0x000fe20000010000 */
[----:B------:R-:W-:Y:S01]  /*21ba0*/  IADD3.X R139, R187, -0x1, RZ, P0, !PT ;  /* 0xffffffffbb8b7810 */ /* 0x000fe200007fe4ff */
[-C--:B------:R-:W-:Y:S01]  /*21bb0*/  HMMA.16816.F32.BF16 R52, R172, R4.reuse, R52 ;  /* 0x00000004ac34723c */ /* 0x080fe20000041834 */
[----:B------:R-:W-:Y:S03]  /*21bc0*/  PLOP3.LUT P0, PT, PT, PT, UP0, 0x80, 0x0 ;  /* 0x000000000000781c */ /* 0x000fe60003f0f008 */
[----:B------:R-:W-:Y:S02]  /*21bd0*/  FADD.FTZ R209, R185, R0 ;  /* 0x00000000b9d17221 */ /* 0x000fe40000010000 */
[----:B------:R-:W-:Y:S02]  /*21be0*/  IMAD.MOV.U32 R138, RZ, RZ, R134 ;  /* 0x000000ffff8a7224 */ /* 0x000fe400078e0086 */
[C---:B------:R-:W-:Y:S01]  /*21bf0*/  HMMA.16816.F32.BF16 R56, R176.reuse, R4, R56 ;  /* 0x00000004b038723c */ /* 0x040fe20000041838 */
[----:B------:R-:W-:Y:S07]  /*21c00*/  IMAD.MOV.U32 R2, RZ, RZ, R133 ;  /* 0x000000ffff027224 */ /* 0x000fee00078e0085 */
        /* <DEDUP_REMOVED lines=19> */
.L_x_2076:
        /* <DEDUP_REMOVED lines=9> */
[----:B------:R-:W4:Y:S01]  /*21dd0*/  S2UR UR11, SR_CTAID.Z ;  /* 0x00000000000b79c3 */ /* 0x000f220000002700 */
[----:B------:R-:W-:Y:S01]  /*21de0*/  ULDC UR9, c[0x0][0x214] ;  /* 0x0000850000097ab9 */ /* 0x000fe20000000800 */
[----:B------:R-:W4:Y:S01]  /*21df0*/  S2R R174, SR_TID.X ;  /* 0x0000000000ae7919 */ /* 0x000f220000002100 */
[----:B------:R-:W-:Y:S02]  /*21e00*/  @UP3 UIMAD.WIDE.U32 UR14, UR25, UR4, URZ ;  /* 0x00000004190e32a5 */ /* 0x000fe4000f8e003f */
[----:B------:R-:W-:Y:S02]  /*21e10*/  UMOV UR20, URZ ;  /* 0x0000003f00147c82 */ /* 0x000fe40008000000 */
        /* <DEDUP_REMOVED lines=13> */
[----:B------:R-:W-:Y:S02]  /*21ef0*/  SHF.R.S32.HI R175, RZ, 0x1f, R174 ;  /* 0x0000001fffaf7819 */ /* 0x000fe400000114ae */
[----:B------:R-:W3:Y:S01]  /*21f00*/  SHFL.BFLY PT, R3, R210, 0x1, 0x1f ;  /* 0x0c201f00d2037f89 */ /* 0x000ee200000e0000 */
[----:B------:R-:W-:Y:S01]  /*21f10*/  UISETP.NE.AND UP2, UPT, UR4, URZ, UPT ;  /* 0x0000003f0400728c */ /* 0x000fe2000bf45270 */
[CC--:B------:R-:W-:Y:S02]  /*21f20*/  LEA.HI R4, R175.reuse, R174.reuse, RZ, 0x2 ;  /* 0x000000aeaf047211 */ /* 0x0c0fe400078f10ff */
[----:B------:R-:W4:Y:S01]  /*21f30*/  SHFL.BFLY PT, R7, R209, 0x1, 0x1f ;  /* 0x0c201f00d1077f89 */ /* 0x000f2200000e0000 */
[----:B------:R-:W-:Y:S01]  /*21f40*/  LEA.HI R173, R175, R174, RZ, 0x5 ;  /* 0x000000aeafad7211 */ /* 0x000fe200078f28ff */
[----:B------:R-:W-:Y:S01]  /*21f50*/  UISETP.NE.OR UP4, UPT, UR10, URZ, !UP2 ;  /* 0x0000003f0a00728c */ /* 0x000fe2000d785670 */
[----:B------:R-:W4:Y:S01]  /*21f60*/  S2UR UR10, SR_CTAID.X ;  /* 0x00000000000a79c3 */ /* 0x000f220000002500 */
[----:B------:R-:W-:-:S02]  /*21f70*/  @!UP3 UIMAD UR12, UR7, UR5, UR12 ;  /* 0x00000005070cb2a4 */ /* 0x000fc4000f8e020c */
[----:B------:R-:W-:Y:S02]  /*21f80*/  @UP1 UIMAD UR13, UR13, UR9, URZ ;  /* 0x000000090d0d12a4 */ /* 0x000fe4000f8e023f */
[----:B------:R-:W-:Y:S02]  /*21f90*/  ULDC UR5, c[0x0][0x234] ;  /* 0x00008d0000057ab9 */ /* 0x000fe40000000800 */
[----:B------:R-:W-:Y:S01]  /*21fa0*/  UISETP.NE.OR UP0, UPT, UR25, -0x1, UP4 ;  /* 0xffffffff1900788c */ /* 0x000fe2000a705670 */
[----:B-1----:R-:W-:Y:S01]  /*21fb0*/  FADD.FTZ R136, R0, R5 ;  /* 0x0000000500887221 */ /* 0x002fe20000010000 */
[----:B------:R-:W-:Y:S01]  /*21fc0*/  MOV R0, 0x3f800000 ;  /* 0x3f80000000007802 */ /* 0x000fe20000000f00 */
[----:B------:R-:W-:Y:S01]  /*21fd0*/  @!UP1 USEL UR13, UR9, UR5, !UP2 ;  /* 0x00000005090d9287 */ /* 0x000fe2000d000000 */
[----:B------:R-:W-:Y:S01]  /*21fe0*/  SHF.R.S32.HI R5, RZ, 0x1f, R4 ;  /* 0x0000001fff057819 */ /* 0x000fe20000011404 */
[----:B--2---:R-:W-:Y:S01]  /*21ff0*/  FADD.FTZ R208, R2, R208 ;  /* 0x000000d002d07221 */ /* 0x004fe20000010000 */
[----:B------:R-:W-:Y:S01]  /*22000*/  FSETP.NE.FTZ.AND P6, PT, R136, RZ, PT ;  /* 0x000000ff8800720b */ /* 0x000fe20003fd5000 */
[----:B------:R-:W-:Y:S01]  /*22010*/  ULDC UR4, c[0x0][0x1c0] ;  /* 0x0000700000047ab9 */ /* 0x000fe20000000800 */
[----:B------:R-:W-:Y:S01]  /*22020*/  SHF.R.S32.HI R2, RZ, 0x2, R4 ;  /* 0x00000002ff027819 */ /* 0x000fe20000011404 */
[----:B---3--:R-:W-:Y:S01]  /*22030*/  FADD.FTZ R210, R210, R3 ;  /* 0x00000003d2d27221 */ /* 0x008fe20000010000 */
[----:B------:R-:W1:Y:S01]  /*22040*/  SHFL.BFLY PT, R6, R208, 0x1, 0x1f ;  /* 0x0c201f00d0067f89 */ /* 0x000e6200000e0000 */
[----:B------:R-:W-:Y:S01]  /*22050*/  MOV R3, 0x3f800000 ;  /* 0x3f80000000037802 */ /* 0x000fe20000000f00 */
[----:B------:R-:W-:Y:S01]  /*22060*/  @UP1 UMOV UR15, 0x1 ;  /* 0x00000001000f1882 */ /* 0x000fe20000000000 */
[----:B----4-:R-:W-:Y:S01]  /*22070*/  FADD.FTZ R209, R209, R7 ;  /* 0x00000007d1d17221 */ /* 0x010fe20000010000 */
[----:B------:R-:W-:Y:S01]  /*22080*/  LEA.HI R5, R5, R2, RZ, 0x3 ;  /* 0x0000000205057211 */ /* 0x000fe200078f18ff */
[----:B------:R-:W-:Y:S01]  /*22090*/  @!UP1 UIMAD UR15, UR13, UR4, URZ ;  /* 0x000000040d0f92a4 */ /* 0x000fe2000f8e023f */
[----:B------:R-:W-:Y:S01]  /*220a0*/  FSETP.NE.FTZ.AND P5, PT, R210, RZ, PT ;  /* 0x000000ffd200720b */ /* 0x000fe20003fb5000 */
[----:B------:R-:W-:Y:S01]  /*220b0*/  @UP1 ULDC UR16, c[0x0][0x210] ;  /* 0x0000840000101ab9 */ /* 0x000fe20000000800 */
[----:B------:R-:W-:Y:S01]  /*220c0*/  LOP3.LUT R25, R5, 0xfffffff8, RZ, 0xc0, !PT ;  /* 0xfffffff805197812 */ /* 0x000fe200078ec0ff */
[----:B------:R-:W2:Y:S01]  /*220d0*/  @P6 MUFU.RCP R0, R136 ;  /* 0x0000008800006308 */ /* 0x000ea20000001000 */
[----:B------:R-:W-:Y:S01]  /*220e0*/  FSETP.NE.FTZ.AND P3, PT, R209, RZ, PT ;  /* 0x000000ffd100720b */ /* 0x000fe20003f75000 */
[----:B------:R-:W-:Y:S01]  /*220f0*/  UIMAD UR5, UR7, UR15, URZ ;  /* 0x0000000f070572a4 */ /* 0x000fe2000f8e023f */
[----:B------:R-:W-:Y:S01]  /*22100*/  IADD3 R25, R2, -R25, RZ ;  /* 0x8000001902197210 */ /* 0x000fe20007ffe0ff */
[----:B------:R-:W-:Y:S01]  /*22110*/  @!UP1 UMOV UR16, 0x1 ;  /* 0x0000000100109882 */ /* 0x000fe20000000000 */
[----:B------:R-:W-:Y:S01]  /*22120*/  MOV R2, 0x3f800000 ;  /* 0x3f80000000027802 */ /* 0x000fe20000000f00 */
[----:B------:R-:W-:Y:S01]  /*22130*/  @!UP0 UIMAD UR25, UR7, UR9, URZ ;  /* 0x00000009071982a4 */ /* 0x000fe2000f8e023f */
[----:B------:R-:W-:Y:S01]  /*22140*/  LOP3.LUT R4, R4, 0x3ffffffc, RZ, 0xc0, !PT ;  /* 0x3ffffffc04047812 */ /* 0x000fe200078ec0ff */
[----:B------:R-:W-:-:S02]  /*22150*/  UIMAD UR4, UR10, UR16, URZ ;  /* 0x000000100a0472a4 */ /* 0x000fc4000f8e023f */
[----:B------:R-:W-:Y:S01]  /*22160*/  @P5 MUFU.RCP R3, R210 ;  /* 0x000000d200035308 */ /* 0x000fe20000001000 */
[----:B------:R-:W-:Y:S01]  /*22170*/  IADD3 R4, -R4, R174, RZ ;  /* 0x000000ae04047210 */ /* 0x000fe20007ffe1ff */
[----:B------:R-:W-:Y:S02]  /*22180*/  USEL UR5, UR5, URZ, UP4 ;  /* 0x0000003f05057287 */ /* 0x000fe4000a000000 */
[----:B------:R-:W-:Y:S01]  /*22190*/  USHF.L.U32 UR4, UR4, 0x7, URZ ;  /* 0x0000000704047899 */ /* 0x000fe2000800063f */
[----:B-1----:R-:W-:Y:S01]  /*221a0*/  FADD.FTZ R208, R208, R6 ;  /* 0x00000006d0d07221 */ /* 0x002fe20000010000 */
[----:B------:R-:W-:Y:S01]  /*221b0*/  SHF.R.S32.HI R6, RZ, 0x5, R173 ;  /* 0x00000005ff067819 */ /* 0x000fe200000114ad */
[----:B--2---:R-:W-:Y:S01]  /*221c0*/  FMUL.FTZ R0, R0, c[0x0][0x2dc] ;  /* 0x0000b70000007a20 */ /* 0x004fe20000410000 */
[----:B------:R-:W-:Y:S02]  /*221d0*/  UIMAD UR13, UR11, UR13, UR5 ;  /* 0x0000000d0b0d72a4 */ /* 0x000fe4000f8e0205 */
[----:B------:R-:W-:Y:S01]  /*221e0*/  FSETP.NE.FTZ.AND P4, PT, R208, RZ, PT ;  /* 0x000000ffd000720b */ /* 0x000fe20003f95000 */
[----:B------:R-:W-:Y:S01]  /*221f0*/  FMUL.FTZ R11, R0, R161 ;  /* 0x000000a1000b7220 */ /* 0x000fe20000410000 */
[----:B------:R-:W-:Y:S01]  /*22200*/  LEA R172, R6, R4, 0x9 ;  /* 0x0000000406ac7211 */ /* 0x000fe200078e48ff */
[C---:B------:R-:W-:Y:S01]  /*22210*/  FMUL.FTZ R14, R0.reuse, R157 ;  /* 0x0000009d000e7220 */ /* 0x040fe20000410000 */
[----:B------:R-:W-:Y:S01]  /*22220*/  R2P PR, R25, 0x6 ;  /* 0x0000000619007804 */ /* 0x000fe20000000000 */
        /* <DEDUP_REMOVED lines=9> */
[----:B------:R-:W1:Y:S01]  /*222c0*/  @P4 MUFU.RCP R2, R208 ;  /* 0x000000d000024308 */ /* 0x000e620000001000 */
        /* <DEDUP_REMOVED lines=13> */
[----:B------:R-:W-:Y:S01]  /*223a0*/  F2FP.BF16.PACK_AB R18, R35, R137 ;  /* 0x000000892312723e */ /* 0x000fe200000010ff */
        /* <DEDUP_REMOVED lines=76> */
[----:B------:R-:W-:Y:S01]  /*22870*/  FMUL.FTZ R56, R0, R63 ;  /* 0x0000003f00387220 */ /* 0x000fe20000410000 */
        /* <DEDUP_REMOVED lines=223> */
[----:B---34-:R-:W3:Y:S02]  /*23670*/  S2R R4, SR_TID.X ;  /* 0x0000000000047919 */ /* 0x018ee40000002100 */
[----:B---3--:R-:W-:-:S04]  /*23680*/  SHF.R.S32.HI R2, RZ, 0x1f, R4 ;  /* 0x0000001fff027819 */ /* 0x008fc80000011404 */
[----:B------:R-:W-:-:S04]  /*23690*/  LEA.HI R2, R2, R4, RZ, 0x5 ;  /* 0x0000000402027211 */ /* 0x000fc800078f28ff */
[----:B------:R-:W-:Y:S02]  /*236a0*/  LOP3.LUT R0, R2, 0xffffffe0, RZ, 0xc0, !PT ;  /* 0xffffffe002007812 */ /* 0x000fe400078ec0ff */
[--C-:B------:R-:W-:Y:S02]  /*236b0*/  SHF.R.S32.HI R3, RZ, 0x5, R2.reuse ;  /* 0x00000005ff037819 */ /* 0x100fe40000011402 */
[----:B------:R-:W-:Y:S01]  /*236c0*/  SHF.R.S32.HI R2, RZ, 0x1f, R2 ;  /* 0x0000001fff027819 */ /* 0x000fe20000011402 */
[----:B------:R-:W-:-:S03]  /*236d0*/  IMAD.IADD R0, R4, 0x1, -R0 ;  /* 0x0000000104007824 */ /* 0x000fc600078e0a00 */
[----:B------:R-:W-:Y:S02]  /*236e0*/  LEA.HI R2, R2, R3, RZ, 0x2 ;  /* 0x0000000302027211 */ /* 0x000fe400078f10ff */
[----:B------:R-:W-:Y:S02]  /*236f0*/  SHF.R.S32.HI R4, RZ, 0x1f, R0 ;  /* 0x0000001fff047819 */ /* 0x000fe40000011400 */
[----:B------:R-:W-:Y:S02]  /*23700*/  LOP3.LUT R2, R2, 0xffffffc, RZ, 0xc0, !PT ;  /* 0x0ffffffc02027812 */ /* 0x000fe400078ec0ff */
[----:B------:R-:W-:-:S03]  /*23710*/  LEA.HI R0, R4, R0, RZ, 0x2 ;  /* 0x0000000004007211 */ /* 0x000fc600078f10ff */
[----:B------:R-:W-:Y:S01]  /*23720*/  IMAD.IADD R2, R3, 0x1, -R2 ;  /* 0x0000000103027824 */ /* 0x000fe200078e0a02 */
        /* <DEDUP_REMOVED lines=33> */
.L_x_2081:
[----:B---34-:R-:W-:Y:S05]  /*23940*/  BSYNC B0 ;  /* 0x0000000000007941 */ /* 0x018fea0003800000 */
.L_x_2080:
[----:B------:R-:W3:Y:S04]  /*23950*/  LDL.64 R80, [R1+0x90] ;  /* 0x0000900001507983 */ /* 0x000ee80000100a00 */
[----:B--2---:R2:W5:Y:S01]  /*23960*/  LDL R14, [R1+0x8c] ;  /* 0x00008c00010e7983 */ /* 0x0045620000100800 */
[----:B------:R-:W-:Y:S01]  /*23970*/  LEA.HI R13, R175, R174, RZ, 0x3 ;  /* 0x000000aeaf0d7211 */ /* 0x000fe200078f18ff */
[----:B------:R-:W-:Y:S01]  /*23980*/  UIMAD UR10, UR10, -0x80, UR27 ;  /* 0xffffff800a0a78a4 */ /* 0x000fe2000f8e021b */
[----:B------:R-:W-:Y:S01]  /*23990*/  BSSY B0, `(.L_x_2082) ;  /* 0x0000020000007945 */ /* 0x000fe20003800000 */
[----:B------:R-:W4:Y:S01]  /*239a0*/  S2R R0, SR_TID.X ;  /* 0x0000000000007919 */ /* 0x000f220000002100 */
[----:B------:R-:W-:Y:S01]  /*239b0*/  SHF.R.S32.HI R3, RZ, 0x3, R13 ;  /* 0x00000003ff037819 */ /* 0x000fe2000001140d */
[----:B------:R-:W-:-:S02]  /*239c0*/  USHF.R.S32.HI UR6, URZ, 0x1f, UR11 ;  /* 0x0000001f3f067899 */ /* 0x000fc4000801140b */
[----:B------:R-:W1:Y:S01]  /*239d0*/  S2R R10, SR_CTAID.Z ;  /* 0x00000000000a7919 */ /* 0x000e620000002700 */
[----:B------:R-:W-:Y:S02]  /*239e0*/  ULDC.64 UR4, c[0x0][0x1f0] ;  /* 0x00007c0000047ab9 */ /* 0x000fe40000000a00 */
[----:B------:R-:W-:-:S04]  /*239f0*/  UIMAD UR4, UR6, UR4, URZ ;  /* 0x00000004060472a4 */ /* 0x000fc8000f8e023f */
[----:B------:R-:W-:Y:S01]  /*23a00*/  UIMAD UR4, UR11, UR5, UR4 ;  /* 0x000000050b0472a4 */ /* 0x000fe2000f8e0204 */
[----:B----4-:R-:W-:-:S04]  /*23a10*/  SHF.R.S32.HI R2, RZ, 0x1f, R0 ;  /* 0x0000001fff027819 */ /* 0x010fc80000011400 */
[----:B------:R-:W-:-:S04]  /*23a20*/  LEA.HI R2, R2, R0, RZ, 0x3 ;  /* 0x0000000002027211 */ /* 0x000fc800078f18ff */
[----:B------:R-:W-:Y:S02]  /*23a30*/  SHF.R.S32.HI R2, RZ, 0x3, R2 ;  /* 0x00000003ff027819 */ /* 0x000fe40000011402 */
[----:B---3--:R-:W-:Y:S02]  /*23a40*/  SHF.R.S32.HI R0, RZ, 0x1f, R80 ;  /* 0x0000001fff007819 */ /* 0x008fe40000011450 */
[----:B------:R-:W-:-:S04]  /*23a50*/  IADD3 R4, P0, R80, UR14, RZ ;  /* 0x0000000e50047c10 */ /* 0x000fc8000ff1e0ff */
[----:B------:R-:W-:Y:S01]  /*23a60*/  IADD3.X R5, R0, UR8, RZ, P0, !PT ;  /* 0x0000000800057c10 */ /* 0x000fe200087fe4ff */
[----:B------:R-:W-:Y:S01]  /*23a70*/  IMAD.U32 R0, RZ, RZ, UR26 ;  /* 0x0000001aff007e24 */ /* 0x000fe2000f8e00ff */
[----:B------:R-:W-:Y:S02]  /*23a80*/  ISETP.GE.AND P0, PT, R3, UR10, PT ;  /* 0x0000000a03007c0c */ /* 0x000fe4000bf06270 */
[----:B------:R-:W-:Y:S01]  /*23a90*/  SHF.R.S32.HI R3, RZ, 0x1f, R2 ;  /* 0x0000001fff037819 */ /* 0x000fe20000011402 */
[----:B-1----:R-:W-:-:S04]  /*23aa0*/  IMAD.WIDE.U32 R10, R10, c[0x0][0x1f0], R4 ;  /* 0x00007c000a0a7a25 */ /* 0x002fc800078e0004 */
[----:B------:R-:W-:Y:S01]  /*23ab0*/  IMAD.WIDE R6, R0, 0x80, R2 ;  /* 0x0000008000067825 */ /* 0x000fe200078e0202 */
[----:B------:R-:W-:-:S05]  /*23ac0*/  IADD3 R9, R11, UR4, RZ ;  /* 0x000000040b097c10 */ /* 0x000fca000fffe0ff */
[----:B------:R-:W-:Y:S05]  /*23ad0*/  @P0 BRA `(.L_x_2083) ;  /* 0x000000b000000947 */ /* 0x000fea0003800000 */
[----:B--2---:R-:W-:Y:S01]  /*23ae0*/  IMAD R0, R7, c[0x0][0x1e8], RZ ;  /* 0x00007a0007007a24 */ /* 0x004fe200078e02ff */
        /* <DEDUP_REMOVED lines=10> */
.L_x_2083:
[----:B--2---:R-:W-:Y:S05]  /*23b90*/  BSYNC B0 ;  /* 0x0000000000007941 */ /* 0x004fea0003800000 */
.L_x_2082:
[----:B------:R-:W-:Y:S01]  /*23ba0*/  LEA.HI.SX32 R0, R13, 0x10, 0x1d ;  /* 0x000000100d007811 */ /* 0x000fe200078feaff */
        /* <DEDUP_REMOVED lines=17> */
.L_x_2085:
[----:B------:R-:W-:Y:S05]  /*23cc0*/  BSYNC B0 ;  /* 0x0000000000007941 */ /* 0x000fea0003800000 */
.L_x_2084:
        /* <DEDUP_REMOVED lines=18> */
.L_x_2087:
[----:B------:R-:W-:Y:S05]  /*23df0*/  BSYNC B0 ;  /* 0x0000000000007941 */ /* 0x000fea0003800000 */
.L_x_2086:
        /* <DEDUP_REMOVED lines=18> */
.L_x_2089:
[----:B------:R-:W-:Y:S05]  /*23f20*/  BSYNC B0 ;  /* 0x0000000000007941 */ /* 0x000fea0003800000 */
.L_x_2088:
        /* <DEDUP_REMOVED lines=18> */
.L_x_2091:
[----:B------:R-:W-:Y:S05]  /*24050*/  BSYNC B0 ;  /* 0x0000000000007941 */ /* 0x000fea0003800000 */
.L_x_2090:
        /* <DEDUP_REMOVED lines=18> */
.L_x_2093:
[----:B------:R-:W-:Y:S05]  /*24180*/  BSYNC B0 ;  /* 0x0000000000007941 */ /* 0x000fea0003800000 */
.L_x_2092:
        /* <DEDUP_REMOVED lines=18> */
.L_x_2095:
[----:B------:R-:W-:Y:S05]  /*242b0*/  BSYNC B0 ;  /* 0x0000000000007941 */ /* 0x000fea0003800000 */
.L_x_2094:
[----:B------:R-:W-:-:S04]  /*242c0*/  LEA.HI.SX32 R0, R13, 0x70, 0x1d ;  /* 0x000000700d007811 */ /* 0x000fc800078feaff */
        /* <DEDUP_REMOVED lines=18> */
.L_x_2096:
        /* <DEDUP_REMOVED lines=9> */
.L_x_2407:


//--------------------- .text._ZN5flash16flash_fwd_kernelI23Flash_fwd_kernel_traitsILi128ELi128ELi32ELi4ELb0ELb0EN7cutlass10bfloat16_tE19Flash_kernel_traitsILi128ELi128ELi32ELi4ES3_EELb0ELb0ELb1ELb0ELb0ELb0ELb1ELb0EEEvNS_16Flash_fwd_paramsE --------------------------
	.section	.text._ZN5flash16flash_fwd_kernelI23Flash_fwd_kernel_traitsILi128ELi128ELi32ELi4ELb0ELb0EN7cutlass10bfloat16_tE19Flash_kernel_traitsILi128ELi128ELi32ELi4ES3_EELb0ELb0ELb1ELb0ELb0ELb0ELb1ELb0EEEvNS_16Flash_fwd_paramsE,"ax",@progbits
	.sectioninfo	@"SHI_REGISTERS=255"
	.align	128
        .global         _ZN5flash16flash_fwd_kernelI23Flash_fwd_kernel_traitsILi128ELi128ELi32ELi4ELb0ELb0EN7cutlass10bfloat16_tE19Flash_kernel_traitsILi128ELi128ELi32ELi4ES3_EELb0ELb0ELb1ELb0ELb0ELb0ELb1ELb0EEEvNS_16Flash_fwd_paramsE
        .type           _ZN5flash16flash_fwd_kernelI23Flash_fwd_kernel_traitsILi128ELi128ELi32ELi4ELb0ELb0EN7cutlass10bfloat16_tE19Flash_kernel_traitsILi128ELi128ELi32ELi4ES3_EELb0ELb0ELb1ELb0ELb0ELb0ELb1ELb0EEEvNS_16Flash_fwd_paramsE,@function
        .size           _ZN5flash16flash_fwd_kernelI23Flash_fwd_kernel_traitsILi128ELi128ELi32ELi4ELb0ELb0EN7cutlass10bfloat16_tE19Flash_kernel_traitsILi128ELi128ELi32ELi4ES3_EELb0ELb0ELb1ELb0ELb0ELb0ELb1ELb0EEEvNS_16Flash_fwd_paramsE,(.L_x_2408 - _ZN5flash16flash_fwd_kernelI23Flash_fwd_kernel_traitsILi128ELi128ELi32ELi4ELb0ELb0EN7cutlass10bfloat16_tE19Flash_kernel_traitsILi128ELi128ELi32ELi4ES3_EELb0ELb0ELb1ELb0ELb0ELb0ELb1ELb0EEEvNS_16Flash_fwd_paramsE)
        .other          _ZN5flash16flash_fwd_kernelI23Flash_fwd_kernel_traitsILi128ELi128ELi32ELi4ELb0ELb0EN7cutlass10bfloat16_tE19Flash_kernel_traitsILi128ELi128ELi32ELi4ES3_EELb0ELb0ELb1ELb0ELb0ELb0ELb1ELb0EEEvNS_16Flash_fwd_paramsE,@"STO_CUDA_ENTRY STV_DEFAULT"
_ZN5flash16flash_fwd_kernelI23Flash_fwd_kernel_traitsILi128ELi128ELi32ELi4ELb0ELb0EN7cutlass10bfloat16_tE19Flash_kernel_traitsILi128ELi128ELi32ELi4ES3_EELb0ELb0ELb1ELb0ELb0ELb0ELb1ELb0EEEvNS_16Flash_fwd_paramsE:
.text._ZN5flash16flash_fwd_kernelI23Flash_fwd_kernel_traitsILi128ELi128ELi32ELi4ELb0ELb0EN7cutlass10bfloat16_tE19Flash_kernel_traitsILi128ELi128ELi32ELi4ES3_EELb0ELb0ELb1ELb0ELb0ELb0ELb1ELb0EEEvNS_16Flash_fwd_paramsE:
        /* <DEDUP_REMOVED lines=56> */
.L_x_2097:
[----:B------:R-:W-:Y:S02]  /*0380*/  ULDC UR7, c[0x0][0x218] ;  /* 0x0000860000077ab9 */ /* 0x000fe40000000800 */
.L_x_2098:
        /* <DEDUP_REMOVED lines=120> */
.L_x_2101:
[----:B------:R-:W-:Y:S05]  /*0b10*/  BSYNC B0 ;  /* 0x0000000000007941 */ /* 0x000fea0003800000 */
.L_x_2100:
        /* <DEDUP_REMOVED lines=18> */
.L_x_2103:
[----:B------:R-:W-:Y:S05]  /*0c40*/  BSYNC B0 ;  /* 0x0000000000007941 */ /* 0x000fea0003800000 */
.L_x_2102:
        /* <DEDUP_REMOVED lines=18> */
.L_x_2105:
[----:B------:R-:W-:Y:S05]  /*0d70*/  BSYNC B0 ;  /* 0x0000000000007941 */ /* 0x000fea0003800000 */
.L_x_2104:
        /* <DEDUP_REMOVED lines=18> */
.L_x_2107:
[----:B------:R-:W-:Y:S05]  /*0ea0*/  BSYNC B0 ;  /* 0x0000000000007941 */ /* 0x000fea0003800000 */
.L_x_2106:
        /* <DEDUP_REMOVED lines=18> */
.L_x_2109:
[----:B------:R-:W-:Y:S05]  /*0fd0*/  BSYNC B0 ;  /* 0x0000000000007941 */ /* 0x000fea0003800000 */
.L_x_2108:
        /* <DEDUP_REMOVED lines=18> */
.L_x_2111:
[----:B------:R-:W-:Y:S05]  /*1100*/  BSYNC B0 ;  /* 0x0000000000007941 */ /* 0x000fea0003800000 */
.L_x_2110:
        /* <DEDUP_REMOVED lines=18> */
.L_x_2113:
[----:B------:R-:W-:Y:S05]  /*1230*/  BSYNC B0 ;  /* 0x0000000000007941 */ /* 0x000fea0003800000 */
.L_x_2112:
        /* <DEDUP_REMOVED lines=18> */
.L_x_2115:
[----:B------:R-:W-:Y:S05]  /*1360*/  BSYNC B0 ;  /* 0x0000000000007941 */ /* 0x000fea0003800000 */
.L_x_2114:
        /* <DEDUP_REMOVED lines=67> */
.L_x_2099:
        /* <DEDUP_REMOVED lines=33> */
.L_x_2116:
        /* <DEDUP_REMOVED lines=46> */
.L_x_2117:
        /* <DEDUP_REMOVED lines=96> */
.L_x_2119:
[----:B------:R-:W-:Y:S05]  /*2290*/  BSYNC B0 ;  /* 0x0000000000007941 */ /* 0x000fea0003800000 */
.L_x_2118:
        /* <DEDUP_REMOVED lines=29> */
.L_x_2121:
[----:B------:R-:W-:Y:S05]  /*2470*/  BSYNC B0 ;  /* 0x0000000000007941 */ /* 0x000fea0003800000 */
.L_x_2120:
        /* <DEDUP_REMOVED lines=29> */
.L_x_2123:
[----:B------:R-:W-:Y:S05]  /*2650*/  BSYNC B0 ;  /* 0x0000000000007941 */ /* 0x000fea0003800000 */
.L_x_2122:
        /* <DEDUP_REMOVED lines=29> */
.L_x_2125:
[----:B------:R-:W-:Y:S05]  /*2830*/  BSYNC B0 ;  /* 0x0000000000007941 */ /* 0x000fea0003800000 */
.L_x_2124:
        /* <DEDUP_REMOVED lines=29> */
.L_x_2127:
[----:B------:R-:W-:Y:S05]  /*2a10*/  BSYNC B0 ;  /* 0x0000000000007941 */ /* 0x000fea0003800000 */
.L_x_2126:
        /* <DEDUP_REMOVED lines=29> */
.L_x_2129:
[----:B------:R-:W-:Y:S05]  /*2bf0*/  BSYNC B0 ;  /* 0x0000000000007941 */ /* 0x000fea0003800000 */
.L_x_2128:
        /* <DEDUP_REMOVED lines=30> */
.L_x_2131:
[----:B------:R-:W-:Y:S05]  /*2de0*/  BSYNC B0 ;  /* 0x0000000000007941 */ /* 0x000fea0003800000 */
.L_x_2130:
        /* <DEDUP_REMOVED lines=34> */
.L_x_2133:
[----:B------:R-:W-:Y:S05]  /*3010*/  BSYNC B0 ;  /* 0x0000000000007941 */ /* 0x000fea0003800000 */
.L_x_2132:
        /* <DEDUP_REMOVED lines=32> */
.L_x_2135:
[----:B------:R-:W-:Y:S05]  /*3220*/  BSYNC B0 ;  /* 0x0000000000007941 */ /* 0x000fea0003800000 */
.L_x_2134:
        /* <DEDUP_REMOVED lines=28> */
.L_x_2137:
[----:B------:R-:W-:Y:S05]  /*33f0*/  BSYNC B0 ;  /* 0x0000000000007941 */ /* 0x000fea0003800000 */
.L_x_2136:
        /* <DEDUP_REMOVED lines=40> */
.L_x_2139:
[----:B------:R-:W-:Y:S05]  /*3680*/  BSYNC B0 ;  /* 0x0000000000007941 */ /* 0x000fea0003800000 */
.L_x_2138:
        /* <DEDUP_REMOVED lines=27> */
.L_x_2141:
[----:B------:R-:W-:Y:S05]  /*3840*/  BSYNC B0 ;  /* 0x0000000000007941 */ /* 0x000fea0003800000 */
.L_x_2140:
        /* <DEDUP_REMOVED lines=46> */
[----:B------:R-:W-:Y:S01]  /*3b30*/  LDSM.16.M88.4 R44, [R223] ;  /* 0x00000000df2c783b */ /* 0x000fe20000000200 */
[----:B------:R-:W-:Y:S01]  /*3b40*/  IADD3 R224, R223, 0x1800, RZ ;  /* 0x00001800dfe07810 */ /* 0x000fe20007ffe0ff */
[----:B------:R-:W-:-:S02]  /*3b50*/  IMAD.IADD R221, R212, 0x1, R2 ;  /* 0x00000001d4dd7824 */ /* 0x000fc400078e0202 */
[----:B------:R-:W3:Y:S01]  /*3b60*/  LDSM.16.M88.4 R16, [R216] ;  /* 0x00000000d810783b */ /* 0x000ee20000000200 */
[----:B------:R-:W-:-:S03]  /*3b70*/  IMAD.IADD R219, R2, 0x1, R223 ;  /* 0x0000000102db7824 */ /* 0x000fc600078e02df */
[----:B------:R-:W4:Y:S04]  /*3b80*/  LDSM.16.M88.4 R12, [R216+0x2000] ;  /* 0x00200000d80c783b */ /* 0x000f280000000200 */
[----:B------:R-:W3:Y:S04]  /*3b90*/  LDSM.16.M88.4 R48, [R223+0x800] ;  /* 0x00080000df30783b */ /* 0x000ee80000000200 */
[----:B------:R-:W-:Y:S04]  /*3ba0*/  LDSM.16.M88.4 R52, [R221+0x8000] ;  /* 0x00800000dd34783b */ /* 0x000fe80000000200 */
[----:B------:R-:W3:Y:S04]  /*3bb0*/  LDSM.16.M88.4 R40, [R222] ;  /* 0x00000000de28783b */ /* 0x000ee80000000200 */
[----:B------:R-:W-:Y:S01]  /*3bc0*/  LDSM.16.M88.4 R76, [R219] ;  /* 0x00000000db4c783b */ /* 0x000fe20000000200 */
[-C--:B-1----:R-:W-:Y:S03]  /*3bd0*/  HMMA.16816.F32.BF16 R32, R20, R24.reuse, RZ ;  /* 0x000000181420723c */ /* 0x082fe600000418ff */
[----:B------:R-:W-:Y:S04]  /*3be0*/  LDSM.16.M88.4 R36, [R220] ;  /* 0x00000000dc24783b */ /* 0x000fe80000000200 */
[----:B------:R-:W-:Y:S01]  /*3bf0*/  LDSM.16.M88.4 R92, [R221+0x9000] ;  /* 0x00900000dd5c783b */ /* 0x000fe20000000200 */
[C---:B--2---:R-:W-:Y:S08]  /*3c00*/  HMMA.16816.F32.BF16 R60, R8.reuse, R24, RZ ;  /* 0x00000018083c723c */ /* 0x044ff000000418ff */
[C---:B-----5:R-:W-:Y:S08]  /*3c10*/  HMMA.16816.F32.BF16 R64, R8.reuse, R28, RZ ;  /* 0x0000001c0840723c */ /* 0x060ff000000418ff */
[C---:B------:R-:W-:Y:S08]  /*3c20*/  HMMA.16816.F32.BF16 R68, R8.reuse, R26, RZ ;  /* 0x0000001a0844723c */ /* 0x040ff000000418ff */
[----:B------:R-:W-:Y:S01]  /*3c30*/  HMMA.16816.F32.BF16 R56, R8, R30, RZ ;  /* 0x0000001e0838723c */ /* 0x000fe200000418ff */
[----:B------:R-:W1:Y:S07]  /*3c40*/  LDSM.16.M88.4 R8, [R222+0x2000] ;  /* 0x00200000de08783b */ /* 0x000e6e0000000200 */
[----:B---3--:R-:W-:Y:S08]  /*3c50*/  HMMA.16816.F32.BF16 R32, R16, R44, R32 ;  /* 0x0000002c1020723c */ /* 0x008ff00000041820 */
[C---:B------:R-:W-:Y:S08]  /*3c60*/  HMMA.16816.F32.BF16 R72, R20.reuse, R28, RZ ;  /* 0x0000001c1448723c */ /* 0x040ff000000418ff */
[C---:B------:R-:W-:Y:S08]  /*3c70*/  HMMA.16816.F32.BF16 R24, R20.reuse, R26, RZ ;  /* 0x0000001a1418723c */ /* 0x040ff000000418ff */
[----:B------:R-:W-:Y:S01]  /*3c80*/  HMMA.16816.F32.BF16 R80, R20, R30, RZ ;  /* 0x0000001e1450723c */ /* 0x000fe200000418ff */
[----:B------:R-:W-:Y:S07]  /*3c90*/  LDSM.16.M88.4 R28, [R214+0x4000] ;  /* 0x00400000d61c783b */ /* 0x000fee0000000200 */
[C---:B----4-:R-:W-:Y:S08]  /*3ca0*/  HMMA.16816.F32.BF16 R20, R12.reuse, R44, R60 ;  /* 0x0000002c0c14723c */ /* 0x050ff0000004183c */
[C---:B------:R-:W-:Y:S08]  /*3cb0*/  HMMA.16816.F32.BF16 R64, R12.reuse, R48, R64 ;  /* 0x000000300c40723c */ /* 0x040ff00000041840 */
[C---:B------:R-:W-:Y:S08]  /*3cc0*/  HMMA.16816.F32.BF16 R68, R12.reuse, R46, R68 ;  /* 0x0000002e0c44723c */ /* 0x040ff00000041844 */
[----:B------:R-:W-:Y:S01]  /*3cd0*/  HMMA.16816.F32.BF16 R88, R12, R50, R56 ;  /* 0x000000320c58723c */ /* 0x000fe20000041838 */
[----:B------:R-:W-:Y:S07]  /*3ce0*/  LDSM.16.M88.4 R56, [R221+0x8800] ;  /* 0x00880000dd38783b */ /* 0x000fee0000000200 */
[----:B------:R-:W-:Y:S01]  /*3cf0*/  HMMA.16816.F32.BF16 R12, R40, R52, R32 ;  /* 0x00000034280c723c */ /* 0x000fe20000041820 */
[----:B------:R-:W2:Y:S07]  /*3d00*/  LDSM.16.M88.4 R32, [R220+0x2000] ;  /* 0x00200000dc20783b */ /* 0x000eae0000000200 */
[C---:B------:R-:W-:Y:S01]  /*3d10*/  HMMA.16816.F32.BF16 R84, R16.reuse, R48, R72 ;  /* 0x000000301054723c */ /* 0x040fe20000041848 */
[----:B------:R-:W3:Y:S07]  /*3d20*/  LDSM.16.M88.4 R72, [R212+0x9000] ;  /* 0x00900000d448783b */ /* 0x000eee0000000200 */
[----:B------:R-:W-:Y:S01]  /*3d30*/  HMMA.16816.F32.BF16 R60, R16, R46, R24 ;  /* 0x0000002e103c723c */ /* 0x000fe20000041818 */
[----:B------:R-:W4:Y:S07]  /*3d40*/  LDSM.16.M88.4 R24, [R214+0x6000] ;  /* 0x00600000d618783b */ /* 0x000f2e0000000200 */
[----:B-1----:R-:W-:Y:S01]  /*3d50*/  HMMA.16816.F32.BF16 R44, R8, R52, R20 ;  /* 0x00000034082c723c */ /* 0x002fe20000041814 */
[----:B------:R-:W-:Y:S07]  /*3d60*/  LDSM.16.M88.4 R20, [R216+0x4000] ;  /* 0x00400000d814783b */ /* 0x000fee0000000200 */
[----:B------:R-:W-:Y:S08]  /*3d70*/  HMMA.16816.F32.BF16 R12, R36, R76, R12 ;  /* 0x0000004c240c723c */ /* 0x000ff0000004180c */
[----:B------:R-:W-:Y:S01]  /*3d80*/  HMMA.16816.F32.BF16 R80, R16, R50, R80 ;  /* 0x000000321050723c */ /* 0x000fe20000041850 */
[----:B------:R-:W1:Y:S04]  /*3d90*/  LDSM.16.M88.4 R48, [R223+0x1000] ;  /* 0x00100000df30783b */ /* 0x000e680000000200 */
[----:B------:R-:W5:Y:S03]  /*3da0*/  LDSM.16.M88.4 R16, [R216+0x6000] ;  /* 0x00600000d810783b */ /* 0x000f660000000200 */
[-C--:B------:R-:W-:Y:S08]  /*3db0*/  HMMA.16816.F32.BF16 R96, R8, R54.reuse, R68 ;  /* 0x000000360860723c */ /* 0x080ff00000041844 */
[----:B------:R-:W-:Y:S01]  /*3dc0*/  HMMA.16816.F32.BF16 R68, R40, R54, R60 ;  /* 0x000000362844723c */ /* 0x000fe2000004183c */
[----:B------:R-:W1:Y:S07]  /*3dd0*/  LDSM.16.M88.4 R52, [R219+0x800] ;  /* 0x00080000db34783b */ /* 0x000e6e0000000200 */
[----:B--2---:R-:W-:Y:S08]  /*3de0*/  HMMA.16816.F32.BF16 R60, R32, R76, R44 ;  /* 0x0000004c203c723c */ /* 0x004ff0000004182c */
[----:B---3--:R-:W-:Y:S01]  /*3df0*/  HMMA.16816.F32.BF16 R44, R28, R72, R12 ;  /* 0x000000481c2c723c */ /* 0x008fe2000004180c */
[----:B------:R-:W2:Y:S07]  /*3e00*/  LDSM.16.M88.4 R12, [R222+0x4000] ;  /* 0x00400000de0c783b */ /* 0x000eae0000000200 */
[----:B------:R-:W-:Y:S08]  /*3e10*/  HMMA.16816.F32.BF16 R104, R8, R56, R64 ;  /* 0x000000380868723c */ /* 0x000ff00000041840 */
[----:B----4-:R-:W-:Y:S08]  /*3e20*/  HMMA.16816.F32.BF16 R64, R24, R72, R60 ;  /* 0x000000481840723c */ /* 0x010ff0000004183c */
[----:B------:R-:W-:Y:S08]  /*3e30*/  HMMA.16816.F32.BF16 R68, R36, R78, R68 ;  /* 0x0000004e2444723c */ /* 0x000ff00000041844 */
[----:B------:R-:W-:Y:S01]  /*3e40*/  HMMA.16816.F32.BF16 R112, R8, R58, R88 ;  /* 0x0000003a0870723c */ /* 0x000fe20000041858 */
[----:B------:R-:W3:Y:S04]  /*3e50*/  LDSM.16.M88.4 R8, [R222+0x6000] ;  /* 0x00600000de08783b */ /* 0x000ee80000000200 */
[----:B------:R-:W-:Y:S03]  /*3e60*/  LDSM.16.M88.4 R88, [R219+0x1000] ;  /* 0x00100000db58783b */ /* 0x000fe60000000200 */
[----:B------:R-:W-:Y:S08]  /*3e70*/  HMMA.16816.F32.BF16 R108, R40, R56, R84 ;  /* 0x00000038286c723c */ /* 0x000ff00000041854 */
[----:B-1----:R-:W-:Y:S01]  /*3e80*/  HMMA.16816.F32.BF16 R60, R20, R48, R44 ;  /* 0x00000030143c723c */ /* 0x002fe2000004182c */
[----:B------:R-:W1:Y:S07]  /*3e90*/  LDSM.16.M88.4 R44, [R212+0x9800] ;  /* 0x00980000d42c783b */ /* 0x000e6e0000000200 */
[----:B------:R-:W-:Y:S01]  /*3ea0*/  HMMA.16816.F32.BF16 R80, R40, R58, R80 ;  /* 0x0000003a2850723c */ /* 0x000fe20000041850 */
[----:B------:R-:W-:Y:S04]  /*3eb0*/  LDSM.16.M88.4 R40, [R223+0x1800] ;  /* 0x00180000df28783b */ /* 0x000fe80000000200 */
[----:B------:R-:W-:Y:S03]  /*3ec0*/  LDSM.16.M88.4 R56, [R220+0x4000] ;  /* 0x00400000dc38783b */ /* 0x000fe60000000200 */
[----:B------:R-:W-:Y:S08]  /*3ed0*/  HMMA.16816.F32.BF16 R96, R32, R78, R96 ;  /* 0x0000004e2060723c */ /* 0x000ff00000041860 */
[----:B-----5:R-:W-:Y:S08]  /*3ee0*/  HMMA.16816.F32.BF16 R84, R16, R48, R64 ;  /* 0x000000301054723c */ /* 0x020ff00000041840 */
[----:B------:R-:W-:Y:S08]  /*3ef0*/  HMMA.16816.F32.BF16 R100, R28, R74, R68 ;  /* 0x0000004a1c64723c */ /* 0x000ff00000041844 */
[----:B------:R-:W-:Y:S08]  /*3f00*/  HMMA.16816.F32.BF16 R68, R32, R54, R112 ;  /* 0x000000362044723c */ /* 0x000ff00000041870 */
[----:B------:R-:W-:Y:S08]  /*3f10*/  HMMA.16816.F32.BF16 R64, R36, R52, R108 ;  /* 0x000000342440723c */ /* 0x000ff0000004186c */
[----:B--2---:R-:W-:Y:S01]  /*3f20*/  HMMA.16816.F32.BF16 R76, R12, R92, R60 ;  /* 0x0000005c0c4c723c */ /* 0x004fe2000004183c */
[----:B------:R-:W2:Y:S07]  /*3f30*/  LDSM.16.M88.4 R60, [R220+0x6000] ;  /* 0x00600000dc3c783b */ /* 0x000eae0000000200 */
[----:B------:R-:W-:Y:S08]  /*3f40*/  HMMA.16816.F32.BF16 R104, R32, R52, R104 ;  /* 0x000000342068723c */ /* 0x000ff00000041868 */
[----:B------:R-:W-:Y:S08]  /*3f50*/  HMMA.16816.F32.BF16 R36, R36, R54, R80 ;  /* 0x000000362424723c */ /* 0x000ff00000041850 */
[----:B------:R-:W-:Y:S08]  /*3f60*/  HMMA.16816.F32.BF16 R52, R24, R74, R96 ;  /* 0x0000004a1834723c */ /* 0x000ff00000041860 */
[----:B---3--:R-:W-:Y:S08]  /*3f70*/  HMMA.16816.F32.BF16 R32, R8, R92, R84 ;  /* 0x0000005c0820723c */ /* 0x008ff00000041854 */
[----:B------:R-:W-:Y:S08]  /*3f80*/  HMMA.16816.F32.BF16 R84, R20, R50, R100 ;  /* 0x000000321454723c */ /* 0x000ff00000041864 */
[----:B-1----:R-:W-:Y:S08]  /*3f90*/  HMMA.16816.F32.BF16 R72, R24, R46, R68 ;  /* 0x0000002e1848723c */ /* 0x002ff00000041844 */
[-C--:B------:R-:W-:Y:S08]  /*3fa0*/  HMMA.16816.F32.BF16 R68, R28, R44.reuse, R64 ;  /* 0x0000002c1c44723c */ /* 0x080ff00000041840 */
[----:B------:R-:W-:Y:S01]  /*3fb0*/  HMMA.16816.F32.BF16 R80, R24, R44, R104 ;  /* 0x0000002c1850723c */ /* 0x000fe20000041868 */
[----:B------:R-:W1:Y:S07]  /*3fc0*/  LDSM.16.M88.4 R24, [R221+0x9800] ;  /* 0x00980000dd18783b */ /* 0x000e6e0000000200 */
[----:B------:R-:W-:Y:S08]  /*3fd0*/  HMMA.16816.F32.BF16 R64, R16, R50, R52 ;  /* 0x000000321040723c */ /* 0x000ff00000041834 */
[----:B------:R-:W-:Y:S08]  /*3fe0*/  HMMA.16816.F32.BF16 R28, R28, R46, R36 ;  /* 0x0000002e1c1c723c */ /* 0x000ff00000041824 */
[----:B--2---:R-:W-:Y:S08]  /*3ff0*/  HMMA.16816.F32.BF16 R48, R60, R88, R32 ;  /* 0x000000583c30723c */ /* 0x004ff00000041820 */
[----:B------:R-:W-:Y:S08]  /*4000*/  HMMA.16816.F32.BF16 R32, R12, R94, R84 ;  /* 0x0000005e0c20723c */ /* 0x000ff00000041854 */
[----:B------:R-:W-:Y:S08]  /*4010*/  HMMA.16816.F32.BF16 R36, R20, R40, R68 ;  /* 0x000000281424723c */ /* 0x000ff00000041844 */
[----:B------:R-:W-:Y:S01]  /*4020*/  HMMA.16816.F32.BF16 R76, R56, R88, R76 ;  /* 0x00000058384c723c */ /* 0x000fe2000004184c */
[----:B------:R-:W-:-:S02]  /*4030*/  FMUL.FTZ R48, R48, c[0x0][0x2ec] ;  /* 0x0000bb0030307a20 */ /* 0x000fc40000410000 */
[----:B------:R-:W-:-:S04]  /*4040*/  FMUL.FTZ R49, R49, c[0x0][0x2ec] ;  /* 0x0000bb0031317a20 */ /* 0x000fc80000410000 */
[----:B------:R-:W-:Y:S01]  /*4050*/  MUFU.TANH R48, R48 ;  /* 0x0000003000307308 */ /* 0x000fe20000002400 */
[C---:B------:R-:W-:Y:S07]  /*4060*/  HMMA.16816.F32.BF16 R52, R16.reuse, R40, R80 ;  /* 0x000000281034723c */ /* 0x040fee0000041850 */
[----:B------:R-:W-:Y:S01]  /*4070*/  MUFU.TANH R49, R49 ;  /* 0x0000003100317308 */ /* 0x000fe20000002400 */
[-C--:B------:R-:W-:Y:S08]  /*4080*/  HMMA.16816.F32.BF16 R44, R16, R42.reuse, R72 ;  /* 0x0000002a102c723c */ /* 0x080ff00000041848 */
[----:B------:R-:W-:Y:S01]  /*4090*/  HMMA.16816.F32.BF16 R28, R20, R42, R28 ;  /* 0x0000002a141c723c */ /* 0x000fe2000004181c */
[----:B------:R-:W-:-:S02]  /*40a0*/  FMUL.FTZ R2, R78, c[0x0][0x2ec] ;  /* 0x0000bb004e027a20 */ /* 0x000fc40000410000 */
[----:B------:R-:W-:Y:S02]  /*40b0*/  FMUL.FTZ R76, R76, c[0x0][0x2ec] ;  /* 0x0000bb004c4c7a20 */ /* 0x000fe40000410000 */
[----:B------:R2:W-:Y:S01]  /*40c0*/  MUFU.TANH R68, R2 ;  /* 0x0000000200447308 */ /* 0x0005e20000002400 */
[----:B------:R-:W-:Y:S02]  /*40d0*/  FMUL.FTZ R77, R77, c[0x0][0x2ec] ;  /* 0x0000bb004d4d7a20 */ /* 0x000fe40000410000 */
[----:B------:R-:W-:Y:S05]  /*40e0*/  HMMA.16816.F32.BF16 R16, R8, R94, R64 ;  /* 0x0000005e0810723c */ /* 0x000fea0000041840 */
[----:B------:R-:W3:Y:S03]  /*40f0*/  MUFU.TANH R80, R76 ;  /* 0x0000004c00507308 */ /* 0x000ee60000002400 */
[----:B------:R-:W-:Y:S01]  /*4100*/  HMMA.16816.F32.BF16 R20, R56, R90, R32 ;  /* 0x0000005a3814723c */ /* 0x000fe20000041820 */
[----:B--2---:R-:W-:-:S04]  /*4110*/  FMUL.FTZ R2, R79, c[0x0][0x2ec] ;  /* 0x0000bb004f027a20 */ /* 0x004fc80000410000 */
[----:B------:R-:W-:Y:S03]  /*4120*/  MUFU.TANH R72, R77 ;  /* 0x0000004d00487308 */ /* 0x000fe60000002400 */
[----:B-1----:R-:W-:Y:S01]  /*4130*/  HMMA.16816.F32.BF16 R32, R12, R24, R36 ;  /* 0x000000180c20723c */ /* 0x002fe20000041824 */
[----:B------:R-:W1:Y:S01]  /*4140*/  LDSM.16.M88.4 R36, [R219+0x1800] ;  /* 0x00180000db24783b */ /* 0x000e620000000200 */
[----:B------:R-:W-:-:S04]  /*4150*/  DEPBAR.LE SB0, 0x0 ;  /* 0x000080000000791a */ /* 0x000fc80000000000 */
[----:B------:R2:W4:Y:S02]  /*4160*/  MUFU.TANH R92, R2 ;  /* 0x00000002005c7308 */ /* 0x0005240000002400 */
[C---:B------:R-:W-:Y:S08]  /*4170*/  HMMA.16816.F32.BF16 R52, R8.reuse, R24, R52 ;  /* 0x000000180834723c */ /* 0x040ff00000041834 */
[----:B------:R-:W-:Y:S01]  /*4180*/  HMMA.16816.F32.BF16 R44, R8, R26, R44 ;  /* 0x0000001a082c723c */ /* 0x000fe2000004182c */
[----:B------:R-:W-:-:S04]  /*4190*/  FMUL.FTZ R5, R23, c[0x0][0x2ec] ;  /* 0x0000bb0017057a20 */ /* 0x000fc80000410000 */
[----:B------:R-:W-:Y:S01]  /*41a0*/  MUFU.TANH R40, R5 ;  /* 0x0000000500287308 */ /* 0x000fe20000002400 */
[----:B--2---:R-:W-:Y:S02]  /*41b0*/  FMUL.FTZ R2, R50, c[0x0][0x2ec] ;  /* 0x0000bb0032027a20 */ /* 0x004fe40000410000 */
[----:B------:R-:W-:Y:S05]  /*41c0*/  HMMA.16816.F32.BF16 R8, R60, R90, R16 ;  /* 0x0000005a3c08723c */ /* 0x000fea0000041810 */
[----:B------:R2:W-:Y:S03]  /*41d0*/  MUFU.TANH R41, R2 ;  /* 0x0000000200297308 */ /* 0x0005e60000002400 */
[----:B------:R-:W-:Y:S08]  /*41e0*/  HMMA.16816.F32.BF16 R28, R12, R26, R28 ;  /* 0x0000001a0c1c723c */ /* 0x000ff0000004181c */
[----:B-1----:R-:W-:Y:S01]  /*41f0*/  HMMA.16816.F32.BF16 R12, R56, R36, R32 ;  /* 0x00000024380c723c */ /* 0x002fe20000041820 */
[----:B--2---:R-:W-:-:S07]  /*4200*/  FMUL.FTZ R2, R51, c[0x0][0x2ec] ;  /* 0x0000bb0033027a20 */ /* 0x004fce0000410000 */
[----:B------:R-:W-:Y:S01]  /*4210*/  FMUL.FTZ R5, R8, c[0x0][0x2ec] ;  /* 0x0000bb0008057a20 */ /* 0x000fe20000410000 */
[----:B------:R1:W2:Y:S01]  /*4220*/  MUFU.TANH R42, R2 ;  /* 0x00000002002a7308 */ /* 0x0002a20000002400 */
[----:B------:R-:W-:Y:S02]  /*4230*/  FMUL.FTZ R16, R9, c[0x0][0x2ec] ;  /* 0x0000bb0009107a20 */ /* 0x000fe40000410000 */
[----:B------:R-:W-:Y:S02]  /*4240*/  FMUL.FTZ R17, R10, c[0x0][0x2ec] ;  /* 0x0000bb000a117a20 */ /* 0x000fe40000410000 */
[----:B------:R-:W-:-:S03]  /*4250*/  FMUL.FTZ R11, R11, c[0x0][0x2ec] ;  /* 0x0000bb000b0b7a20 */ /* 0x000fc60000410000 */
[----:B------:R-:W-:Y:S01]  /*4260*/  MUFU.TANH R35, R16 ;  /* 0x0000001000237308 */ /* 0x000fe20000002400 */
[----:B-1----:R-:W-:-:S07]  /*4270*/  FMUL.FTZ R2, R20, c[0x0][0x2ec] ;  /* 0x0000bb0014027a20 */ /* 0x002fce0000410000 */
[----:B------:R-:W-:Y:S08]  /*4280*/  MUFU.TANH R19, R11 ;  /* 0x0000000b00137308 */ /* 0x000ff00000002400 */
[----:B------:R1:W5:Y:S08]  /*4290*/  MUFU.TANH R78, R2 ;  /* 0x00000002004e7308 */ /* 0x0003700000002400 */
[----:B------:R-:W-:Y:S01]  /*42a0*/  MUFU.TANH R20, R5 ;  /* 0x0000000500147308 */ /* 0x000fe20000002400 */
[----:B-1----:R-:W-:-:S07]  /*42b0*/  FMUL.FTZ R2, R21, c[0x0][0x2ec] ;  /* 0x0000bb0015027a20 */ /* 0x002fce0000410000 */
[----:B------:R-:W-:Y:S08]  /*42c0*/  MUFU.TANH R16, R17 ;  /* 0x0000001100107308 */ /* 0x000ff00000002400 */
[----:B------:R1:W-:Y:S02]  /*42d0*/  MUFU.TANH R76, R2 ;  /* 0x00000002004c7308 */ /* 0x0003e40000002400 */
[----:B-1----:R-:W-:Y:S01]  /*42e0*/  LEA.HI R2, R3, R116, RZ, 0x2 ;  /* 0x0000007403027211 */ /* 0x002fe200078f10ff */
[----:B------:R-:W-:-:S03]  /*42f0*/  FMUL.FTZ R3, R22, c[0x0][0x2ec] ;  /* 0x0000bb0016037a20 */ /* 0x000fc60000410000 */
[----:B------:R-:W-:Y:S02]  /*4300*/  LOP3.LUT R2, R2, 0xfffffffc, RZ, 0xc0, !PT ;  /* 0xfffffffc02027812 */ /* 0x000fe400078ec0ff */
[----:B------:R1:W1:Y:S03]  /*4310*/  MUFU.TANH R23, R3 ;  /* 0x0000000300177308 */ /* 0x0002660000002400 */
[----:B------:R-:W-:-:S05]  /*4320*/  IMAD.IADD R2, R116, 0x1, -R2 ;  /* 0x0000000174027824 */ /* 0x000fca00078e0a02 */
[----:B------:R2:W-:Y:S01]  /*4330*/  STL [R1+0x54], R2 ;  /* 0x0000540201007387 */ /* 0x0005e20000100800 */
[----:B-1----:R-:W-:-:S05]  /*4340*/  LEA R3, R116, UR18, 0x4 ;  /* 0x0000001274037c11 */ /* 0x002fca000f8e20ff */
[----:B------:R-:W-:-:S05]  /*4350*/  IMAD.IADD R3, R118, 0x1, R3 ;  /* 0x0000000176037824 */ /* 0x000fca00078e0203 */
[C---:B------:R-:W-:Y:S02]  /*4360*/  IADD3 R8, R3.reuse, UR5, RZ ;  /* 0x0000000503087c10 */ /* 0x040fe4000fffe0ff */
[C---:B------:R-:W-:Y:S02]  /*4370*/  IADD3 R9, R3.reuse, UR4, RZ ;  /* 0x0000000403097c10 */ /* 0x040fe4000fffe0ff */
[C---:B------:R-:W-:Y:S02]  /*4380*/  IADD3 R7, R3.reuse, 0x8, RZ ;  /* 0x0000000803077810 */ /* 0x040fe40007ffe0ff */
[C---:B------:R-:W-:Y:S02]  /*4390*/  IADD3 R6, R3.reuse, 0x40, RZ ;  /* 0x0000004003067810 */ /* 0x040fe40007ffe0ff */
[----:B------:R-:W-:Y:S01]  /*43a0*/  IADD3 R5, R3, 0x48, RZ ;  /* 0x0000004803057810 */ /* 0x000fe20007ffe0ff */
[----:B--2---:R-:W-:Y:S01]  /*43b0*/  IMAD.U32 R2, RZ, RZ, UR21 ;  /* 0x00000015ff027e24 */ /* 0x004fe2000f8e00ff */
[----:B------:R-:W-:-:S02]  /*43c0*/  IMNMX R231, RZ, R8, !PT ;  /* 0x00000008ffe77217 */ /* 0x000fc40007800200 */
[----:B------:R-:W-:Y:S01]  /*43d0*/  IMNMX R235, R9, UR19, PT ;  /* 0x0000001309eb7c17 */ /* 0x000fe2000b800200 */
[----:B------:R-:W-:Y:S01]  /*43e0*/  IMAD R2, R2, 0x20, R117 ;  /* 0x0000002002027824 */ /* 0x000fe200078e0275 */
[----:B------:R-:W-:Y:S02]  /*43f0*/  IADD3 R8, R7, UR5, RZ ;  /* 0x0000000507087c10 */ /* 0x000fe4000fffe0ff */
[----:B------:R-:W-:Y:S02]  /*4400*/  IADD3 R9, R6, UR5, RZ ;  /* 0x0000000506097c10 */ /* 0x000fe4000fffe0ff */
[----:B------:R-:W-:Y:S02]  /*4410*/  IADD3 R10, R5, UR5, RZ ;  /* 0x00000005050a7c10 */ /* 0x000fe4000fffe0ff */
[----:B------:R-:W-:Y:S02]  /*4420*/  IMNMX R230, RZ, R8, !PT ;  /* 0x00000008ffe67217 */ /* 0x000fe40007800200 */
[----:B------:R-:W-:-:S02]  /*4430*/  IMNMX R229, RZ, R9, !PT ;  /* 0x00000009ffe57217 */ /* 0x000fc40007800200 */
[----:B------:R-:W-:Y:S02]  /*4440*/  IMNMX R228, RZ, R10, !PT ;  /* 0x0000000affe47217 */ /* 0x000fe40007800200 */
[----:B------:R-:W-:Y:S01]  /*4450*/  IADD3 R5, R5, UR4, RZ ;  /* 0x0000000405057c10 */ /* 0x000fe2000fffe0ff */
[----:B------:R-:W-:Y:S01]  /*4460*/  HMMA.16816.F32.BF16 R8, R60, R36, R52 ;  /* 0x000000243c08723c */ /* 0x000fe20000041834 */
[----:B------:R-:W-:Y:S01]  /*4470*/  BAR.SYNC.DEFER_BLOCKING 0x0 ;  /* 0x0000000000007b1d */ /* 0x000fe20000010000 */
[----:B------:R-:W-:Y:S02]  /*4480*/  ISETP.GE.AND P6, PT, R2, R235, PT ;  /* 0x000000eb0200720c */ /* 0x000fe40003fc6270 */
[----:B------:R-:W-:Y:S02]  /*4490*/  IADD3 R7, R7, UR4, RZ ;  /* 0x0000000407077c10 */ /* 0x000fe4000fffe0ff */
[----:B------:R-:W-:Y:S02]  /*44a0*/  IADD3 R6, R6, UR4, RZ ;  /* 0x0000000406067c10 */ /* 0x000fe4000fffe0ff */
[----:B------:R-:W-:Y:S01]  /*44b0*/  IMNMX R232, R5, UR19, PT ;  /* 0x0000001305e87c17 */ /* 0x000fe2000b800200 */
[----:B------:R-:W-:Y:S01]  /*44c0*/  FMUL.FTZ R5, R12, c[0x0][0x2ec] ;  /* 0x0000bb000c057a20 */ /* 0x000fe20000410000 */
[----:B------:R-:W-:-:S02]  /*44d0*/  ISETP.LT.OR P6, PT, R2, R231, P6 ;  /* 0x000000e70200720c */ /* 0x000fc400037c1670 */
[----:B------:R-:W-:Y:S01]  /*44e0*/  IADD3 R3, R2, 0x1, RZ ;  /* 0x0000000102037810 */ /* 0x000fe20007ffe0ff */
[----:B------:R1:W-:Y:S01]  /*44f0*/  MUFU.TANH R34, R5 ;  /* 0x0000000500227308 */ /* 0x0003e20000002400 */
[----:B------:R-:W-:Y:S02]  /*4500*/  IMNMX R234, R7, UR19, PT ;  /* 0x0000001307ea7c17 */ /* 0x000fe4000b800200 */
[----:B------:R-:W-:Y:S02]  /*4510*/  IMNMX R233, R6, UR19, PT ;  /* 0x0000001306e97c17 */ /* 0x000fe4000b800200 */
[----:B---3--:R-:W-:Y:S02]  /*4520*/  FSEL R77, R80, -INF , !P6 ;  /* 0xff800000504d7808 */ /* 0x008fe40007000000 */
[C---:B------:R-:W-:Y:S02]  /*4530*/  ISETP.GE.AND P0, PT, R3.reuse, R235, PT ;  /* 0x000000eb0300720c */ /* 0x040fe40003f06270 */
[----:B------:R-:W-:-:S02]  /*4540*/  ISETP.GE.AND P4, PT, R3, R234, PT ;  /* 0x000000ea0300720c */ /* 0x000fc40003f86270 */
[CC--:B------:R-:W-:Y:S01]  /*4550*/  ISETP.GE.AND P5, PT, R3.reuse, R233.reuse, PT ;  /* 0x000000e90300720c */ /* 0x0c0fe20003fa6270 */
[----:B------:R-:W-:Y:S01]  /*4560*/  FMUL.FTZ R6, R8, c[0x0][0x2ec] ;  /* 0x0000bb0008067a20 */ /* 0x000fe20000410000 */
[----:B------:R-:W-:Y:S02]  /*4570*/  ISETP.GE.AND P2, PT, R3, R232, PT ;  /* 0x000000e80300720c */ /* 0x000fe40003f46270 */
[----:B------:R-:W-:Y:S01]  /*4580*/  ISETP.GE.AND P6, PT, R2, R233, PT ;  /* 0x000000e90200720c */ /* 0x000fe20003fc6270 */
[----:B-1----:R-:W-:Y:S01]  /*4590*/  FMUL.FTZ R5, R13, c[0x0][0x2ec] ;  /* 0x0000bb000d057a20 */ /* 0x002fe20000410000 */
[C---:B------:R-:W-:Y:S01]  /*45a0*/  ISETP.LT.OR P0, PT, R3.reuse, R231, P0 ;  /* 0x000000e70300720c */ /* 0x040fe20000701670 */
[----:B------:R1:W2:Y:S01]  /*45b0*/  MUFU.TANH R21, R6 ;  /* 0x0000000600157308 */ /* 0x0002a20000002400 */
[C---:B------:R-:W-:Y:S02]  /*45c0*/  ISETP.LT.OR P4, PT, R3.reuse, R230, P4 ;  /* 0x000000e60300720c */ /* 0x040fe40002781670 */
[----:B------:R-:W-:-:S02]  /*45d0*/  ISETP.LT.OR P5, PT, R3, R229, P5 ;  /* 0x000000e50300720c */ /* 0x000fc40002fa1670 */
[----:B------:R-:W-:Y:S02]  /*45e0*/  ISETP.LT.OR P2, PT, R3, R228, P2 ;  /* 0x000000e40300720c */ /* 0x000fe40001741670 */
[C---:B------:R-:W-:Y:S01]  /*45f0*/  ISETP.LT.OR P6, PT, R2.reuse, R229, P6 ;  /* 0x000000e50200720c */ /* 0x040fe200037c1670 */
[----:B------:R3:W-:Y:S01]  /*4600*/  MUFU.TANH R27, R5 ;  /* 0x00000005001b7308 */ /* 0x0007e20000002400 */
[----:B------:R-:W-:Y:S02]  /*4610*/  IADD3 R3, R2, 0x8, RZ ;  /* 0x0000000802037810 */ /* 0x000fe40007ffe0ff */
[----:B------:R-:W-:Y:S02]  /*4620*/  FSEL R22, R48, -INF , !P6 ;  /* 0xff80000030167808 */ /* 0x000fe40007000000 */
[C---:B------:R-:W-:Y:S02]  /*4630*/  ISETP.GE.AND P1, PT, R3.reuse, R235, PT ;  /* 0x000000eb0300720c */ /* 0x040fe40003f26270 */
[-C--:B------:R-:W-:Y:S01]  /*4640*/  ISETP.GE.AND P6, PT, R3, R234.reuse, PT ;  /* 0x000000ea0300720c */ /* 0x080fe20003fc6270 */
[----:B-1----:R-:W-:Y:S01]  /*4650*/  FMUL.FTZ R6, R9, c[0x0][0x2ec] ;  /* 0x0000bb0009067a20 */ /* 0x002fe20000410000 */
[----:B------:R-:W-:-:S02]  /*4660*/  ISETP.GE.AND P3, PT, R2, R234, PT ;  /* 0x000000ea0200720c */ /* 0x000fc40003f66270 */
[C---:B------:R-:W-:Y:S01]  /*4670*/  ISETP.LT.OR P1, PT, R3.reuse, R231, P1 ;  /* 0x000000e70300720c */ /* 0x040fe20000f21670 */
[----:B------:R1:W-:Y:S01]  /*4680*/  MUFU.TANH R25, R6 ;  /* 0x0000000600197308 */ /* 0x0003e20000002400 */
[-C--:B------:R-:W-:Y:S02]  /*4690*/  ISETP.LT.OR P6, PT, R3, R230.reuse, P6 ;  /* 0x000000e60300720c */ /* 0x080fe400037c1670 */
[----:B------:R-:W-:Y:S01]  /*46a0*/  ISETP.LT.OR P3, PT, R2, R230, P3 ;  /* 0x000000e60200720c */ /* 0x000fe20001f61670 */
[----:B---3--:R-:W-:Y:S01]  /*46b0*/  FMUL.FTZ R5, R14, c[0x0][0x2ec] ;  /* 0x0000bb000e057a20 */ /* 0x008fe20000410000 */
[----:B----4-:R-:W-:Y:S02]  /*46c0*/  FSEL R92, R92, -INF , !P4 ;  /* 0xff8000005c5c7808 */ /* 0x010fe40006000000 */
[----:B------:R-:W-:Y:S01]  /*46d0*/  FSEL R24, R42, -INF , !P2 ;  /* 0xff8000002a187808 */ /* 0x000fe20005000000 */
[----:B------:R3:W4:Y:S01]  /*46e0*/  MUFU.TANH R26, R5 ;  /* 0x00000005001a7308 */ /* 0x0007220000002400 */
[----:B-----5:R-:W-:-:S02]  /*46f0*/  FSEL R78, R78, -INF , !P1 ;  /* 0xff8000004e4e7808 */ /* 0x020fc40004800000 */
[----:B------:R-:W-:Y:S02]  /*4700*/  FSEL R93, R23, -INF , !P6 ;  /* 0xff800000175d7808 */ /* 0x000fe40007000000 */
[----:B------:R-:W-:Y:S02]  /*4710*/  FSEL R94, R68, -INF , !P3 ;  /* 0xff800000445e7808 */ /* 0x000fe40005800000 */
[----:B------:R-:W-:Y:S01]  /*4720*/  ISETP.GE.AND P3, PT, R2, R232, PT ;  /* 0x000000e80200720c */ /* 0x000fe20003f66270 */
[----:B-1----:R-:W-:Y:S01]  /*4730*/  FMUL.FTZ R6, R10, c[0x0][0x2ec] ;  /* 0x0000bb000a067a20 */ /* 0x002fe20000410000 */
[----:B------:R-:W-:Y:S02]  /*4740*/  FSEL R79, R72, -INF , !P0 ;  /* 0xff800000484f7808 */ /* 0x000fe40004000000 */
[----:B------:R-:W-:Y:S01]  /*4750*/  ISETP.LT.OR P3, PT, R2, R228, P3 ;  /* 0x000000e40200720c */ /* 0x000fe20001f61670 */
[----:B------:R-:W-:Y:S01]  /*4760*/  MUFU.TANH R7, R6 ;  /* 0x0000000600077308 */ /* 0x000fe20000002400 */
[----:B------:R-:W-:-:S02]  /*4770*/  ISETP.GE.AND P0, PT, R3, R232, PT ;  /* 0x000000e80300720c */ /* 0x000fc40003f06270 */
[----:B------:R-:W-:Y:S01]  /*4780*/  FSEL R32, R41, -INF , !P3 ;  /* 0xff80000029207808 */ /* 0x000fe20005800000 */
[----:B---3--:R-:W-:Y:S01]  /*4790*/  FMUL.FTZ R5, R15, c[0x0][0x2ec] ;  /* 0x0000bb000f057a20 */ /* 0x008fe20000410000 */
[C---:B------:R-:W-:Y:S01]  /*47a0*/  ISETP.GE.AND P3, PT, R3.reuse, R233, PT ;  /* 0x000000e90300720c */ /* 0x040fe20003f66270 */
[----:B------:R-:W-:Y:S01]  /*47b0*/  HMMA.16816.F32.BF16 R12, R56, R38, R28 ;  /* 0x00000026380c723c */ /* 0x000fe2000004181c */
[C---:B------:R-:W-:Y:S01]  /*47c0*/  ISETP.LT.OR P0, PT, R3.reuse, R228, P0 ;  /* 0x000000e40300720c */ /* 0x040fe20000701670 */
[----:B------:R1:W-:Y:S01]  /*47d0*/  MUFU.TANH R33, R5 ;  /* 0x0000000500217308 */ /* 0x0003e20000002400 */
[----:B------:R-:W-:Y:S02]  /*47e0*/  ISETP.LT.OR P3, PT, R3, R229, P3 ;  /* 0x000000e50300720c */ /* 0x000fe40001f61670 */
[----:B------:R-:W-:Y:S02]  /*47f0*/  IADD3 R3, R2, 0x10, RZ ;  /* 0x0000001002037810 */ /* 0x000fe40007ffe0ff */
[----:B------:R-:W-:-:S02]  /*4800*/  FSEL R18, R49, -INF , !P5 ;  /* 0xff80000031127808 */ /* 0x000fc40006800000 */
[----:B------:R-:W-:Y:S02]  /*4810*/  FSEL R17, R20, -INF , !P3 ;  /* 0xff80000014117808 */ /* 0x000fe40005800000 */
[----:B------:R-:W-:Y:S02]  /*4820*/  FSEL R23, R16, -INF , !P0 ;  /* 0xff80000010177808 */ /* 0x000fe40004000000 */
[C---:B------:R-:W-:Y:S02]  /*4830*/  ISETP.GE.AND P5, PT, R3.reuse, R235, PT ;  /* 0x000000eb0300720c */ /* 0x040fe40003fa6270 */
[C---:B------:R-:W-:Y:S02]  /*4840*/  ISETP.GE.AND P3, PT, R3.reuse, R234, PT ;  /* 0x000000ea0300720c */ /* 0x040fe40003f66270 */
[----:B------:R-:W-:Y:S02]  /*4850*/  ISETP.GE.AND P0, PT, R3, R233, PT ;  /* 0x000000e90300720c */ /* 0x000fe40003f06270 */
[----:B-1----:R-:W-:-:S02]  /*4860*/  IADD3 R5, R2, 0x9, RZ ;  /* 0x0000000902057810 */ /* 0x002fc40007ffe0ff */
[----:B------:R-:W-:Y:S02]  /*4870*/  ISETP.LT.OR P5, PT, R3, R231, P5 ;  /* 0x000000e70300720c */ /* 0x000fe40002fa1670 */
[C---:B------:R-:W-:Y:S01]  /*4880*/  ISETP.GE.AND P4, PT, R5.reuse, R235, PT ;  /* 0x000000eb0500720c */ /* 0x040fe20003f86270 */
[----:B------:R-:W-:Y:S01]  /*4890*/  FMUL.FTZ R14, R14, c[0x0][0x2ec] ;  /* 0x0000bb000e0e7a20 */ /* 0x000fe20000410000 */
[----:B------:R-:W-:Y:S01]  /*48a0*/  ISETP.GE.AND P2, PT, R5, R234, PT ;  /* 0x000000ea0500720c */ /* 0x000fe20003f46270 */
[----:B------:R-:W-:Y:S01]  /*48b0*/  FMUL.FTZ R13, R13, c[0x0][0x2ec] ;  /* 0x0000bb000d0d7a20 */ /* 0x000fe20000410000 */
[C---:B------:R-:W-:Y:S01]  /*48c0*/  ISETP.GE.AND P1, PT, R5.reuse, R233, PT ;  /* 0x000000e90500720c */ /* 0x040fe20003f26270 */
[----:B------:R-:W1:Y:S01]  /*48d0*/  MUFU.TANH R6, R14 ;  /* 0x0000000e00067308 */ /* 0x000e620000002400 */
[----:B------:R-:W-:Y:S01]  /*48e0*/  ISETP.GE.AND P6, PT, R5, R232, PT ;  /* 0x000000e80500720c */ /* 0x000fe20003fc6270 */
[----:B------:R-:W-:Y:S01]  /*48f0*/  FMUL.FTZ R15, R15, c[0x0][0x2ec] ;  /* 0x0000bb000f0f7a20 */ /* 0x000fe20000410000 */
[----:B------:R-:W-:-:S02]  /*4900*/  ISETP.LT.OR P4, PT, R5, R231, P4 ;  /* 0x000000e70500720c */ /* 0x000fc40002781670 */
[C---:B------:R-:W-:Y:S02]  /*4910*/  ISETP.LT.OR P2, PT, R5.reuse, R230, P2 ;  /* 0x000000e60500720c */ /* 0x040fe40001741670 */
[CC--:B------:R-:W-:Y:S01]  /*4920*/  ISETP.LT.OR P1, PT, R5.reuse, R229.reuse, P1 ;  /* 0x000000e50500720c */ /* 0x0c0fe20000f21670 */
[----:B------:R-:W-:Y:S01]  /*4930*/  MUFU.TANH R13, R13 ;  /* 0x0000000d000d7308 */ /* 0x000fe20000002400 */
[----:B------:R-:W-:Y:S01]  /*4940*/  ISETP.LT.OR P6, PT, R5, R228, P6 ;  /* 0x000000e40500720c */ /* 0x000fe200037c1670 */
[----:B------:R-:W-:Y:S01]  /*4950*/  FMUL.FTZ R5, R11, c[0x0][0x2ec] ;  /* 0x0000bb000b057a20 */ /* 0x000fe20000410000 */
[----:B------:R-:W-:Y:S01]  /*4960*/  FSEL R76, R76, -INF , !P4 ;  /* 0xff8000004c4c7808 */ /* 0x000fe20006000000 */
[----:B------:R-:W-:Y:S01]  /*4970*/  HMMA.16816.F32.BF16 R8, R60, R38, R44 ;  /* 0x000000263c08723c */ /* 0x000fe2000004182c */
[C---:B------:R-:W-:Y:S02]  /*4980*/  ISETP.GE.AND P4, PT, R3.reuse, R232, PT ;  /* 0x000000e80300720c */ /* 0x040fe40003f86270 */
[C---:B------:R-:W-:Y:S01]  /*4990*/  ISETP.LT.OR P3, PT, R3.reuse, R230, P3 ;  /* 0x000000e60300720c */ /* 0x040fe20001f61670 */
[----:B------:R3:W5:Y:S01]  /*49a0*/  MUFU.TANH R20, R5 ;  /* 0x0000000500147308 */ /* 0x0007620000002400 */
[----:B------:R-:W-:-:S02]  /*49b0*/  ISETP.LT.OR P0, PT, R3, R229, P0 ;  /* 0x000000e50300720c */ /* 0x000fc40000701670 */
[----:B------:R-:W-:Y:S02]  /*49c0*/  ISETP.LT.OR P4, PT, R3, R228, P4 ;  /* 0x000000e40300720c */ /* 0x000fe40002781670 */
[----:B------:R-:W-:Y:S02]  /*49d0*/  IADD3 R3, R2, 0x18, RZ ;  /* 0x0000001802037810 */ /* 0x000fe40007ffe0ff */
[----:B--2---:R-:W-:Y:S02]  /*49e0*/  FSEL R21, R21, -INF , !P0 ;  /* 0xff80000015157808 */ /* 0x004fe40004000000 */
[----:B------:R-:W-:Y:S02]  /*49f0*/  ISETP.GE.AND P0, PT, R3, R234, PT ;  /* 0x000000ea0300720c */ /* 0x000fe40003f06270 */
[----:B------:R-:W-:Y:S02]  /*4a00*/  FSEL R44, R40, -INF , !P2 ;  /* 0xff800000282c7808 */ /* 0x000fe40005000000 */
[----:B------:R-:W-:-:S02]  /*4a10*/  FSEL R19, R19, -INF , !P6 ;  /* 0xff80000013137808 */ /* 0x000fc40007000000 */
[----:B------:R-:W-:Y:S01]  /*4a20*/  FSEL R119, R34, -INF , !P5 ;  /* 0xff80000022777808 */ /* 0x000fe20006800000 */
[----:B---3--:R-:W-:Y:S01]  /*4a30*/  FMUL.FTZ R5, R12, c[0x0][0x2ec] ;  /* 0x0000bb000c057a20 */ /* 0x008fe20000410000 */
[----:B----4-:R-:W-:Y:S02]  /*4a40*/  FSEL R139, R26, -INF , !P3 ;  /* 0xff8000001a8b7808 */ /* 0x010fe40005800000 */
[----:B------:R-:W-:Y:S01]  /*4a50*/  ISETP.LT.OR P0, PT, R3, R230, P0 ;  /* 0x000000e60300720c */ /* 0x000fe20000701670 */
[----:B------:R2:W3:Y:S01]  /*4a60*/  MUFU.TANH R12, R5 ;  /* 0x00000005000c7308 */ /* 0x0004e20000002400 */
[----:B------:R-:W-:Y:S01]  /*4a70*/  FMUL.FTZ R8, R8, c[0x0][0x2ec] ;  /* 0x0000bb0008087a20 */ /* 0x000fe20000410000 */
[----:B------:R-:W-:Y:S01]  /*4a80*/  FSEL R16, R35, -INF , !P1 ;  /* 0xff80000023107808 */ /* 0x000fe20004800000 */
[----:B------:R-:W-:Y:S01]  /*4a90*/  FMUL.FTZ R9, R9, c[0x0][0x2ec] ;  /* 0x0000bb0009097a20 */ /* 0x000fe20000410000 */
[----:B------:R-:W-:Y:S01]  /*4aa0*/  ISETP.GE.AND P1, PT, R3, R235, PT ;  /* 0x000000eb0300720c */ /* 0x000fe20003f26270 */
[----:B------:R-:W-:Y:S01]  /*4ab0*/  FMUL.FTZ R10, R10, c[0x0][0x2ec] ;  /* 0x0000bb000a0a7a20 */ /* 0x000fe20000410000 */
[----:B-1----:R-:W-:Y:S01]  /*4ac0*/  FSEL R132, R6, -INF , !P0 ;  /* 0xff80000006847808 */ /* 0x002fe20004000000 */
[----:B------:R-:W-:Y:S01]  /*4ad0*/  FMUL.FTZ R11, R11, c[0x0][0x2ec] ;  /* 0x0000bb000b0b7a20 */ /* 0x000fe20000410000 */
[----:B------:R-:W1:Y:S01]  /*4ae0*/  MUFU.TANH R8, R8 ;  /* 0x0000000800087308 */ /* 0x000e620000002400 */
[----:B------:R-:W-:-:S02]  /*4af0*/  PLOP3.LUT P0, PT, PT, PT, UP0, 0x80, 0x0 ;  /* 0x000000000000781c */ /* 0x000fc40003f0f008 */
[----:B------:R-:W-:Y:S02]  /*4b00*/  ISETP.LT.OR P1, PT, R3, R231, P1 ;  /* 0x000000e70300720c */ /* 0x000fe40000f21670 */
[----:B------:R-:W-:Y:S02]  /*4b10*/  FSEL R28, R7, -INF , !P4 ;  /* 0xff800000071c7808 */ /* 0x000fe40006000000 */
[----:B------:R-:W-:Y:S01]  /*4b20*/  ISETP.GE.AND P4, PT, R3, R233, PT ;  /* 0x000000e90300720c */ /* 0x000fe20003f86270 */
[----:B------:R-:W-:Y:S01]  /*4b30*/  MUFU.TANH R9, R9 ;  /* 0x0000000900097308 */ /* 0x000fe20000002400 */
[C---:B--2---:R-:W-:Y:S02]  /*4b40*/  IADD3 R5, R2.reuse, 0x11, RZ ;  /* 0x0000001102057810 */ /* 0x044fe40007ffe0ff */
[----:B------:R-:W-:Y:S02]  /*4b50*/  IADD3 R2, R2, 0x19, RZ ;  /* 0x0000001902027810 */ /* 0x000fe40007ffe0ff */
[----:B------:R-:W-:-:S02]  /*4b60*/  ISETP.GE.AND P2, PT, R5, R235, PT ;  /* 0x000000eb0500720c */ /* 0x000fc40003f46270 */
[C---:B------:R-:W-:Y:S01]  /*4b70*/  ISETP.GE.AND P6, PT, R5.reuse, R234, PT ;  /* 0x000000ea0500720c */ /* 0x040fe20003fc6270 */
[----:B------:R-:W2:Y:S01]  /*4b80*/  MUFU.TANH R10, R10 ;  /* 0x0000000a000a7308 */ /* 0x000ea20000002400 */
[C---:B------:R-:W-:Y:S02]  /*4b90*/  ISETP.GE.AND P5, PT, R5.reuse, R233, PT ;  /* 0x000000e90500720c */ /* 0x040fe40003fa6270 */
[C---:B------:R-:W-:Y:S02]  /*4ba0*/  ISETP.GE.AND P3, PT, R5.reuse, R232, PT ;  /* 0x000000e80500720c */ /* 0x040fe40003f66270 */
[C---:B------:R-:W-:Y:S02]  /*4bb0*/  ISETP.LT.OR P2, PT, R5.reuse, R231, P2 ;  /* 0x000000e70500720c */ /* 0x040fe40001741670 */
[C---:B------:R-:W-:Y:S01]  /*4bc0*/  ISETP.LT.OR P6, PT, R5.reuse, R230, P6 ;  /* 0x000000e60500720c */ /* 0x040fe200037c1670 */
[----:B------:R-:W-:Y:S01]  /*4bd0*/  MUFU.TANH R11, R11 ;  /* 0x0000000b000b7308 */ /* 0x000fe20000002400 */
[----:B------:R-:W-:-:S02]  /*4be0*/  ISETP.LT.OR P5, PT, R5, R229, P5 ;  /* 0x000000e50500720c */ /* 0x000fc40002fa1670 */
[----:B------:R-:W-:Y:S02]  /*4bf0*/  ISETP.LT.OR P3, PT, R5, R228, P3 ;  /* 0x000000e40500720c */ /* 0x000fe40001f61670 */
[----:B------:R-:W-:Y:S02]  /*4c00*/  FSEL R118, R27, -INF , !P2 ;  /* 0xff8000001b767808 */ /* 0x000fe40005000000 */
[----:B------:R-:W-:Y:S01]  /*4c10*/  FSEL R138, R33, -INF , !P6 ;  /* 0xff800000218a7808 */ /* 0x000fe20007000000 */
[----:B------:R1:W4:Y:S01]  /*4c20*/  MUFU.TANH R5, R15 ;  /* 0x0000000f00057308 */ /* 0x0003220000002400 */
[----:B------:R-:W-:Y:S02]  /*4c30*/  FSEL R14, R25, -INF , !P5 ;  /* 0xff800000190e7808 */ /* 0x000fe40006800000 */
[----:B-----5:R-:W-:Y:S02]  /*4c40*/  FSEL R27, R20, -INF , !P3 ;  /* 0xff800000141b7808 */ /* 0x020fe40005800000 */
[----:B---3--:R-:W-:-:S02]  /*4c50*/  FSEL R117, R12, -INF , !P1 ;  /* 0xff8000000c757808 */ /* 0x008fc40004800000 */
[C---:B------:R-:W-:Y:S02]  /*4c60*/  ISETP.GE.AND P2, PT, R3.reuse, R232, PT ;  /* 0x000000e80300720c */ /* 0x040fe40003f46270 */
[C---:B------:R-:W-:Y:S02]  /*4c70*/  ISETP.GE.AND P6, PT, R2.reuse, R235, PT ;  /* 0x000000eb0200720c */ /* 0x040fe40003fc6270 */
[C---:B------:R-:W-:Y:S02]  /*4c80*/  ISETP.GE.AND P5, PT, R2.reuse, R234, PT ;  /* 0x000000ea0200720c */ /* 0x040fe40003fa6270 */
[C---:B------:R-:W-:Y:S02]  /*4c90*/  ISETP.GE.AND P3, PT, R2.reuse, R233, PT ;  /* 0x000000e90200720c */ /* 0x040fe40003f66270 */
[----:B------:R-:W-:Y:S02]  /*4ca0*/  ISETP.GE.AND P1, PT, R2, R232, PT ;  /* 0x000000e80200720c */ /* 0x000fe40003f26270 */
[----:B------:R-:W-:-:S02]  /*4cb0*/  ISETP.LT.OR P4, PT, R3, R229, P4 ;  /* 0x000000e50300720c */ /* 0x000fc40002781670 */
[----:B------:R-:W-:Y:S02]  /*4cc0*/  ISETP.LT.OR P2, PT, R3, R228, P2 ;  /* 0x000000e40300720c */ /* 0x000fe40001741670 */
[C---:B------:R-:W-:Y:S02]  /*4cd0*/  ISETP.LT.OR P6, PT, R2.reuse, R231, P6 ;  /* 0x000000e70200720c */ /* 0x040fe400037c1670 */
[C---:B------:R-:W-:Y:S02]  /*4ce0*/  ISETP.LT.OR P5, PT, R2.reuse, R230, P5 ;  /* 0x000000e60200720c */ /* 0x040fe40002fa1670 */
[C---:B------:R-:W-:Y:S02]  /*4cf0*/  ISETP.LT.OR P3, PT, R2.reuse, R229, P3 ;  /* 0x000000e50200720c */ /* 0x040fe40001f61670 */
[----:B------:R-:W-:Y:S02]  /*4d00*/  ISETP.LT.OR P1, PT, R2, R228, P1 ;  /* 0x000000e40200720c */ /* 0x000fe40000f21670 */
[----:B------:R-:W-:-:S02]  /*4d10*/  LOP3.LUT R2, R120, R121, RZ, 0xfc, !PT ;  /* 0x0000007978027212 */ /* 0x000fc400078efcff */
[----:B-1----:R-:W-:Y:S02]  /*4d20*/  FSEL R15, R8, -INF , !P4 ;  /* 0xff800000080f7808 */ /* 0x002fe40006000000 */
[----:B--2---:R-:W-:Y:S02]  /*4d30*/  FSEL R26, R10, -INF , !P2 ;  /* 0xff8000000a1a7808 */ /* 0x004fe40005000000 */
[----:B------:R-:W-:Y:S02]  /*4d40*/  FSEL R116, R13, -INF , !P6 ;  /* 0xff8000000d747808 */ /* 0x000fe40007000000 */
[----:B----4-:R-:W-:Y:S02]  /*4d50*/  FSEL R133, R5, -INF , !P5 ;  /* 0xff80000005857808 */ /* 0x010fe40006800000 */
[----:B------:R-:W-:Y:S02]  /*4d60*/  FSEL R20, R9, -INF , !P3 ;  /* 0xff80000009147808 */ /* 0x000fe40005800000 */
[----:B------:R-:W-:Y:S01]  /*4d70*/  FSEL R25, R11, -INF , !P1 ;  /* 0xff8000000b197808 */ /* 0x000fe20004800000 */
        /* <DEDUP_REMOVED lines=41> */
.L_x_2144:
[----:B------:R-:W-:Y:S05]  /*5010*/  BSYNC B0 ;  /* 0x0000000000007941 */ /* 0x000fea0003800000 */
.L_x_2143:
[----:B------:R-:W0:Y:S02]  /*5020*/  LDGDEPBAR ;  /* 0x00000000000079af */ /* 0x000e240000000000 */
.L_x_2142:
        /* <DEDUP_REMOVED lines=51> */
[----:B------:R-:W-:Y:S01]  /*5360*/  LDSM.16.MT88.4 R12, [R218+0xa800] ;  /* 0x00a80000da0c783b */ /* 0x000fe20000004200 */
[----:B--2---:R-:W-:Y:S01]  /*5370*/  F2FP.BF16.PACK_AB R124, R243, R241 ;  /* 0x000000f1f37c723e */ /* 0x004fe200000010ff */
[----:B---3--:R-:W-:-:S05]  /*5380*/  FMUL.FTZ R6, R137, c[0x0][0x23c] ;  /* 0x00008f0089067a20 */ /* 0x008fca0000410000 */
[----:B------:R2:W-:Y:S01]  /*5390*/  MUFU.EX2 R242, R9 ;  /* 0x0000000900f27308 */ /* 0x0005e20000000800 */
[----:B------:R-:W-:Y:S01]  /*53a0*/  FSEL R2, R6, RZ, P1 ;  /* 0x000000ff06027208 */ /* 0x000fe20000800000 */
[----:B-1----:R-:W-:-:S04]  /*53b0*/  FFMA.FTZ R5, R16, c[0x0][0x23c], -R3 ;  /* 0x00008f0010057a23 */ /* 0x002fc80000010803 */
[--C-:B------:R-:W-:Y:S02]  /*53c0*/  FFMA.FTZ R0, R24, c[0x0][0x23c], -R2.reuse ;  /* 0x00008f0018007a23 */ /* 0x100fe40000010802 */
[----:B------:R-:W-:Y:S01]  /*53d0*/  FFMA.FTZ R3, R20, c[0x0][0x23c], -R3 ;  /* 0x00008f0014037a23 */ /* 0x000fe20000010803 */
[----:B------:R-:W1:Y:S01]  /*53e0*/  MUFU.EX2 R248, R5 ;  /* 0x0000000500f87308 */ /* 0x000e620000000800 */
[--C-:B------:R-:W-:Y:S02]  /*53f0*/  FFMA.FTZ R4, R32, c[0x0][0x23c], -R2.reuse ;  /* 0x00008f0020047a23 */ /* 0x100fe40000010802 */
[--C-:B--2---:R-:W-:Y:S01]  /*5400*/  FFMA.FTZ R9, R28, c[0x0][0x23c], -R2.reuse ;  /* 0x00008f001c097a23 */ /* 0x104fe20000010802 */
[----:B------:R-:W2:Y:S04]  /*5410*/  LDSM.16.MT88.4 R32, [R215+0xa000] ;  /* 0x00a00000d720783b */ /* 0x000ea80000004200 */
[----:B------:R3:W-:Y:S01]  /*5420*/  MUFU.EX2 R237, R0 ;  /* 0x0000000000ed7308 */ /* 0x0007e20000000800 */
[----:B------:R-:W-:Y:S07]  /*5430*/  LDSM.16.MT88.4 R28, [R217+0xb800] ;  /* 0x00b80000d91c783b */ /* 0x000fee0000004200 */
[----:B------:R-:W-:Y:S01]  /*5440*/  MUFU.EX2 R209, R9 ;  /* 0x0000000900d17308 */ /* 0x000fe20000000800 */
[----:B-1----:R-:W-:Y:S01]  /*5450*/  F2FP.BF16.PACK_AB R6, R248, R245 ;  /* 0x000000f5f806723e */ /* 0x002fe200000010ff */
[----:B---3--:R-:W-:-:S06]  /*5460*/  FFMA.FTZ R0, R23, c[0x0][0x23c], -R2 ;  /* 0x00008f0017007a23 */ /* 0x008fcc0000010802 */
[----:B------:R-:W1:Y:S01]  /*5470*/  MUFU.EX2 R240, R3 ;  /* 0x0000000300f07308 */ /* 0x000e620000000800 */
[----:B------:R-:W-:Y:S07]  /*5480*/  LDSM.16.MT88.4 R20, [R217+0xa800] ;  /* 0x00a80000d914783b */ /* 0x000fee0000004200 */
[----:B------:R3:W-:Y:S08]  /*5490*/  MUFU.EX2 R238, R0 ;  /* 0x0000000000ee7308 */ /* 0x0007f00000000800 */
[----:B------:R4:W5:Y:S01]  /*54a0*/  MUFU.EX2 R239, R4 ;  /* 0x0000000400ef7308 */ /* 0x0009620000000800 */
[----:B-1----:R-:W-:Y:S01]  /*54b0*/  F2FP.BF16.PACK_AB R126, R240, R242 ;  /* 0x000000f2f07e723e */ /* 0x002fe200000010ff */
[----:B---3--:R-:W-:-:S02]  /*54c0*/  FFMA.FTZ R0, R19, c[0x0][0x23c], -R2 ;  /* 0x00008f0013007a23 */ /* 0x008fc40000010802 */
[----:B------:R-:W1:Y:S04]  /*54d0*/  LDSM.16.MT88.4 R16, [R215+0xb000] ;  /* 0x00b00000d710783b */ /* 0x000e680000004200 */
[----:B------:R3:W2:Y:S01]  /*54e0*/  MUFU.EX2 R244, R0 ;  /* 0x0000000000f47308 */ /* 0x0006a20000000800 */
[----:B----4-:R-:W-:Y:S02]  /*54f0*/  F2FP.BF16.PACK_AB R4, R246, R247 ;  /* 0x000000f7f604723e */ /* 0x010fe400000010ff */
[----:B-----5:R-:W-:Y:S02]  /*5500*/  F2FP.BF16.PACK_AB R5, R237, R239 ;  /* 0x000000efed05723e */ /* 0x020fe400000010ff */
[----:B---3--:R-:W-:Y:S02]  /*5510*/  FMNMX.FTZ R0, R77, R79, !PT ;  /* 0x0000004f4d007209 */ /* 0x008fe40007810000 */
[----:B--2---:R-:W-:-:S02]  /*5520*/  F2FP.BF16.PACK_AB R7, R244, R238 ;  /* 0x000000eef407723e */ /* 0x004fc400000010ff */
        /* <DEDUP_REMOVED lines=8> */
[----:B-1----:R-:W-:Y:S01]  /*55b0*/  HMMA.16816.F32.BF16 R108, R4, R18, RZ ;  /* 0x00000012046c723c */ /* 0x002fe200000418ff */
        /* <DEDUP_REMOVED lines=85> */
[--C-:B-1----:R-:W-:Y:S01]  /*5b10*/  FFMA.FTZ R3, R117, c[0x0][0x23c], -R2.reuse ;  /* 0x00008f0075037a23 */ /* 0x102fe20000010802 */
[----:B--2---:R-:W-:Y:S01]  /*5b20*/  F2FP.BF16.PACK_AB R128, R199, R200 ;  /* 0x000000c8c780723e */ /* 0x004fe200000010ff */
        /* <DEDUP_REMOVED lines=29> */
[----:B-1----:R-:W-:-:S02]  /*5d00*/  FADD.FTZ R2, R247, R246 ;  /* 0x000000f6f7027221 */ /* 0x002fc40000010000 */
        /* <DEDUP_REMOVED lines=34> */
[----:B------:R1:W-:Y:S06]  /*5f30*/  STL [R1], R251 ;  /* 0x000000fb01007387 */ /* 0x0003ec0000100800 */
        /* <DEDUP_REMOVED lines=58> */
[C---:B------:R-:W-:Y:S01]  /*62e0*/  ISETP.GE.AND P0, PT, R0.reuse, R233, PT ;  /* 0x000000e90000720c */ /* 0x040fe20003f06270 */
[----:B------:R-:W-:Y:S01]  /*62f0*/  @P2 STS.128 [R227+0xb800], RZ ;  /* 0x00b800ffe3002388 */ /* 0x000fe20000000c00 */
[C---:B------:R-:W-:Y:S02]  /*6300*/  ISETP.LT.OR P4, PT, R0.reuse, R231, P4 ;  /* 0x000000e70000720c */ /* 0x040fe40002781670 */
[C---:B------:R-:W-:Y:S01]  /*6310*/  ISETP.LT.OR P1, PT, R0.reuse, R230, P1 ;  /* 0x000000e60000720c */ /* 0x040fe20000f21670 */
[----:B------:R-:W-:Y:S01]  /*6320*/  @!PT LDS RZ, [RZ] ;  /* 0x00000000fffff984 */ /* 0x000fe20000000800 */
[----:B------:R-:W-:Y:S01]  /*6330*/  @!PT LDS RZ, [RZ] ;  /* 0x00000000fffff984 */ /* 0x000fe20000000800 */
[----:B------:R-:W-:Y:S01]  /*6340*/  @!PT LDS RZ, [RZ] ;  /* 0x00000000fffff984 */ /* 0x000fe20000000800 */
[----:B------:R2:W-:Y:S01]  /*6350*/  @!P2 LDGSTS.E.BYPASS.LTC128B.128 [R227+0xb800], [R4.64+0x80] ;  /* 0x0b80008004e3afae */ /* 0x0005e2000b901d50 */
[----:B------:R-:W-:-:S02]  /*6360*/  ISETP.LT.OR P0, PT, R0, R229, P0 ;  /* 0x000000e50000720c */ /* 0x000fc40000701670 */
[C---:B------:R-:W-:Y:S01]  /*6370*/  IADD3 R2, R0.reuse, 0x1, RZ ;  /* 0x0000000100027810 */ /* 0x040fe20007ffe0ff */
[----:B------:R-:W-:Y:S01]  /*6380*/  LDSM.16.M88.4 R20, [R212+0x8800] ;  /* 0x00880000d414783b */ /* 0x000fe20000000200 */
[----:B------:R-:W-:Y:S02]  /*6390*/  ISETP.GE.AND P6, PT, R0, R232, PT ;  /* 0x000000e80000720c */ /* 0x000fe40003fc6270 */
[----:B------:R-:W-:Y:S01]  /*63a0*/  ISETP.GE.AND P5, PT, R2, R235, PT ;  /* 0x000000eb0200720c */ /* 0x000fe20003fa6270 */
[----:B------:R-:W-:Y:S01]  /*63b0*/  LDSM.16.M88.4 R16, [R212+0x8000] ;  /* 0x00800000d410783b */ /* 0x000fe20000000200 */
[----:B------:R-:W-:Y:S02]  /*63c0*/  ISETP.LT.OR P6, PT, R0, R228, P6 ;  /* 0x000000e40000720c */ /* 0x000fe400037c1670 */
[----:B------:R-:W-:Y:S01]  /*63d0*/  ISETP.LT.OR P5, PT, R2, R231, P5 ;  /* 0x000000e70200720c */ /* 0x000fe20002fa1670 */
[----:B------:R-:W-:Y:S04]  /*63e0*/  LDSM.16.M88.4 R12, [R216+0x2000] ;  /* 0x00200000d80c783b */ /* 0x000fe80000000200 */
[----:B------:R-:W-:Y:S04]  /*63f0*/  LDSM.16.M88.4 R32, [R226] ;  /* 0x00000000e220783b */ /* 0x000fe80000000200 */
[----:B-1----:R-:W1:Y:S04]  /*6400*/  LDSM.16.M88.4 R8, [R214] ;  /* 0x00000000d608783b */ /* 0x002e680000000200 */
[----:B------:R-:W-:Y:S04]  /*6410*/  LDSM.16.M88.4 R140, [R223] ;  /* 0x00000000df8c783b */ /* 0x000fe80000000200 */
[----:B--2---:R-:W2:Y:S04]  /*6420*/  LDSM.16.M88.4 R4, [R214+0x2000] ;  /* 0x00200000d604783b */ /* 0x004ea80000000200 */
[----:B------:R-:W-:Y:S04]  /*6430*/  LDSM.16.M88.4 R24, [R221+0x8800] ;  /* 0x00880000dd18783b */ /* 0x000fe80000000200 */
[----:B------:R-:W-:Y:S04]  /*6440*/  LDSM.16.M88.4 R28, [R221+0x8000] ;  /* 0x00800000dd1c783b */ /* 0x000fe80000000200 */
[----:B------:R-:W0:Y:S01]  /*6450*/  LDGDEPBAR ;  /* 0x00000000000079af */ /* 0x000e220000000000 */
[----:B-1----:R-:W-:Y:S08]  /*6460*/  HMMA.16816.F32.BF16 R204, R8, R16, RZ ;  /* 0x0000001008cc723c */ /* 0x002ff000000418ff */
[C---:B--2---:R-:W-:Y:S08]  /*6470*/  HMMA.16816.F32.BF16 R176, R4.reuse, R20, RZ ;  /* 0x0000001404b0723c */ /* 0x044ff000000418ff */
[C---:B------:R-:W-:Y:S08]  /*6480*/  HMMA.16816.F32.BF16 R180, R4.reuse, R16, RZ ;  /* 0x0000001004b4723c */ /* 0x040ff000000418ff */
[-C--:B------:R-:W-:Y:S08]  /*6490*/  HMMA.16816.F32.BF16 R192, R4, R18.reuse, RZ ;  /* 0x0000001204c0723c */ /* 0x080ff000000418ff */
[----:B------:R-:W-:Y:S01]  /*64a0*/  HMMA.16816.F32.BF16 R200, R8, R18, RZ ;  /* 0x0000001208c8723c */ /* 0x000fe200000418ff */
[----:B------:R-:W1:Y:S07]  /*64b0*/  LDSM.16.M88.4 R16, [R216] ;  /* 0x00000000d810783b */ /* 0x000e6e0000000200 */
[----:B------:R-:W-:Y:S01]  /*64c0*/  HMMA.16816.F32.BF16 R184, R4, R22, RZ ;  /* 0x0000001604b8723c */ /* 0x000fe200000418ff */
[----:B------:R-:W2:Y:S07]  /*64d0*/  LDSM.16.M88.4 R4, [R222+0x2000] ;  /* 0x00200000de04783b */ /* 0x000eae0000000200 */
[C---:B------:R-:W-:Y:S08]  /*64e0*/  HMMA.16816.F32.BF16 R196, R8.reuse, R20, RZ ;  /* 0x0000001408c4723c */ /* 0x040ff000000418ff */
[----:B------:R-:W-:Y:S01]  /*64f0*/  HMMA.16816.F32.BF16 R188, R8, R22, RZ ;  /* 0x0000001608bc723c */ /* 0x000fe200000418ff */
[----:B------:R-:W3:Y:S07]  /*6500*/  LDSM.16.M88.4 R8, [R222] ;  /* 0x00000000de08783b */ /* 0x000eee0000000200 */
        /* <DEDUP_REMOVED lines=9> */
[----:B------:R-:W-:Y:S04]  /*65a0*/  LDSM.16.M88.4 R32, [R219+0x800] ;  /* 0x00080000db20783b */ /* 0x000fe80000000200 */
[----:B------:R-:W-:Y:S03]  /*65b0*/  LDSM.16.M88.4 R16, [R220] ;  /* 0x00000000dc10783b */ /* 0x000fe60000000200 */
[C---:B--2---:R-:W-:Y:S01]  /*65c0*/  HMMA.16816.F32.BF16 R196, R4.reuse, R24, R20 ;  /* 0x0000001804c4723c */ /* 0x044fe20000041814 */
[----:B------:R-:W1:Y:S07]  /*65d0*/  LDSM.16.M88.4 R20, [R219] ;  /* 0x00000000db14783b */ /* 0x000e6e0000000200 */
[C---:B------:R-:W-:Y:S08]  /*65e0*/  HMMA.16816.F32.BF16 R200, R4.reuse, R28, R180 ;  /* 0x0000001c04c8723c */ /* 0x040ff000000418b4 */
[C---:B------:R-:W-:Y:S08]  /*65f0*/  HMMA.16816.F32.BF16 R188, R4.reuse, R30, R176 ;  /* 0x0000001e04bc723c */ /* 0x040ff000000418b0 */
[----:B------:R-:W-:Y:S01]  /*6600*/  HMMA.16816.F32.BF16 R180, R4, R26, R184 ;  /* 0x0000001a04b4723c */ /* 0x000fe200000418b8 */
[----:B------:R-:W-:Y:S07]  /*6610*/  LDSM.16.M88.4 R4, [R214+0x6000] ;  /* 0x00600000d604783b */ /* 0x000fee0000000200 */
[C---:B---3--:R-:W-:Y:S08]  /*6620*/  HMMA.16816.F32.BF16 R176, R8.reuse, R28, R204 ;  /* 0x0000001c08b0723c */ /* 0x048ff000000418cc */
        /* <DEDUP_REMOVED lines=8> */
[----:B------:R-:W1:Y:S07]  /*66b0*/  LDSM.16.M88.4 R12, [R214+0x4000] ;  /* 0x00400000d60c783b */ /* 0x000e6e0000000200 */
[C---:B------:R-:W-:Y:S01]  /*66c0*/  HMMA.16816.F32.BF16 R180, R16.reuse, R22, R28 ;  /* 0x0000001610b4723c */ /* 0x040fe2000004181c */
[----:B------:R-:W3:Y:S07]  /*66d0*/  LDSM.16.M88.4 R28, [R212+0x9800] ;  /* 0x00980000d41c783b */ /* 0x000eee0000000200 */
[C---:B------:R-:W-:Y:S01]  /*66e0*/  HMMA.16816.F32.BF16 R184, R16.reuse, R20, R176 ;  /* 0x0000001410b8723c */ /* 0x040fe200000418b0 */
[----:B------:R-:W-:Y:S04]  /*66f0*/  LDSM.16.M88.4 R176, [R225] ;  /* 0x00000000e1b0783b */ /* 0x000fe80000000200 */
[----:B------:R-:W-:Y:S03]  /*6700*/  LDSM.16.M88.4 R20, [R216+0x6000] ;  /* 0x00600000d814783b */ /* 0x000fe60000000200 */
[C---:B------:R-:W-:Y:S08]  /*6710*/  HMMA.16816.F32.BF16 R140, R16.reuse, R32, R140 ;  /* 0x00000020108c723c */ /* 0x040ff0000004188c */
[----:B------:R-:W-:Y:S01]  /*6720*/  HMMA.16816.F32.BF16 R188, R16, R34, R24 ;  /* 0x0000002210bc723c */ /* 0x000fe20000041818 */
[----:B------:R-:W4:Y:S07]  /*6730*/  LDSM.16.M88.4 R24, [R216+0x4000] ;  /* 0x00400000d818783b */ /* 0x000f2e0000000200 */
[-C--:B--2---:R-:W-:Y:S08]  /*6740*/  HMMA.16816.F32.BF16 R32, R4, R8.reuse, R200 ;  /* 0x000000080420723c */ /* 0x084ff000000418c8 */
[----:B-1----:R-:W-:Y:S08]  /*6750*/  HMMA.16816.F32.BF16 R16, R12, R8, R184 ;  /* 0x000000080c10723c */ /* 0x002ff000000418b8 */
[C---:B---3--:R-:W-:Y:S08]  /*6760*/  HMMA.16816.F32.BF16 R208, R4.reuse, R30, R192 ;  /* 0x0000001e04d0723c */ /* 0x048ff000000418c0 */
[-C--:B------:R-:W-:Y:S08]  /*6770*/  HMMA.16816.F32.BF16 R236, R4, R10.reuse, R204 ;  /* 0x0000000a04ec723c */ /* 0x080ff000000418cc */
[C---:B------:R-:W-:Y:S01]  /*6780*/  HMMA.16816.F32.BF16 R192, R12.reuse, R10, R180 ;  /* 0x0000000a0cc0723c */ /* 0x040fe200000418b4 */
[----:B------:R-:W-:Y:S07]  /*6790*/  LDSM.16.M88.4 R8, [R222+0x4000] ;  /* 0x00400000de08783b */ /* 0x000fee0000000200 */
[----:B------:R-:W-:Y:S01]  /*67a0*/  HMMA.16816.F32.BF16 R200, R12, R28, R140 ;  /* 0x0000001c0cc8723c */ /* 0x000fe2000004188c */
[----:B------:R-:W1:Y:S07]  /*67b0*/  LDSM.16.M88.4 R140, [R221+0x9000] ;  /* 0x00900000dd8c783b */ /* 0x000e6e0000000200 */
[----:B----4-:R-:W-:Y:S08]  /*67c0*/  HMMA.16816.F32.BF16 R16, R24, R176, R16 ;  /* 0x000000b01810723c */ /* 0x010ff00000041810 */
[----:B------:R-:W-:Y:S01]  /*67d0*/  HMMA.16816.F32.BF16 R204, R4, R28, R196 ;  /* 0x0000001c04cc723c */ /* 0x000fe200000418c4 */
[----:B------:R-:W2:Y:S07]  /*67e0*/  LDSM.16.M88.4 R4, [R222+0x6000] ;  /* 0x00600000de04783b */ /* 0x000eae0000000200 */
[----:B------:R-:W-:Y:S01]  /*67f0*/  HMMA.16816.F32.BF16 R180, R20, R176, R32 ;  /* 0x000000b014b4723c */ /* 0x000fe20000041820 */
[----:B------:R-:W-:Y:S07]  /*6800*/  LDSM.16.M88.4 R32, [R219+0x1000] ;  /* 0x00100000db20783b */ /* 0x000fee0000000200 */
[----:B------:R-:W-:Y:S01]  /*6810*/  HMMA.16816.F32.BF16 R196, R12, R30, R188 ;  /* 0x0000001e0cc4723c */ /* 0x000fe200000418bc */
[----:B------:R-:W3:Y:S04]  /*6820*/  LDSM.16.M88.4 R12, [R220+0x4000] ;  /* 0x00400000dc0c783b */ /* 0x000ee80000000200 */
[----:B------:R-:W4:Y:S03]  /*6830*/  LDSM.16.M88.4 R28, [R224] ;  /* 0x00000000e01c783b */ /* 0x000f260000000200 */
[----:B------:R-:W-:Y:S08]  /*6840*/  HMMA.16816.F32.BF16 R188, R24, R178, R192 ;  /* 0x000000b218bc723c */ /* 0x000ff000000418c0 */
[-C--:B-1----:R-:W-:Y:S01]  /*6850*/  HMMA.16816.F32.BF16 R184, R8, R140.reuse, R16 ;  /* 0x0000008c08b8723c */ /* 0x082fe20000041810 */
[----:B------:R-:W1:Y:S07]  /*6860*/  LDSM.16.M88.4 R16, [R220+0x6000] ;  /* 0x00600000dc10783b */ /* 0x000e6e0000000200 */
[----:B--2---:R-:W-:Y:S11]  /*6870*/  HMMA.16816.F32.BF16 R180, R4, R140, R180 ;  /* 0x0000008c04b4723c */ /* 0x004ff600000418b4 */
[----:B------:R-:W-:Y:S05]  /*6880*/  @!UPT UIADD3 URZ, URZ, URZ, URZ ;  /* 0x0000003f3f3ff290 */ /* 0x000fea000fffe03f */
[----:B---3--:R-:W-:Y:S08]  /*6890*/  HMMA.16816.F32.BF16 R192, R12, R32, R184 ;  /* 0x000000200cc0723c */ /* 0x008ff000000418b8 */
[C---:B------:R-:W-:Y:S08]  /*68a0*/  HMMA.16816.F32.BF16 R184, R20.reuse, R178, R236 ;  /* 0x000000b214b8723c */ /* 0x040ff000000418ec */
[C---:B----4-:R-:W-:Y:S08]  /*68b0*/  HMMA.16816.F32.BF16 R204, R20.reuse, R28, R204 ;  /* 0x0000001c14cc723c */ /* 0x050ff000000418cc */
[----:B------:R-:W-:Y:S01]  /*68c0*/  HMMA.16816.F32.BF16 R208, R20, R30, R208 ;  /* 0x0000001e14d0723c */ /* 0x000fe200000418d0 */
[----:B------:R-:W2:Y:S01]  /*68d0*/  LDSM.16.M88.4 R20, [R221+0x9800] ;  /* 0x00980000dd14783b */ /* 0x000ea20000000200 */
[----:B------:R-:W-:-:S02]  /*68e0*/  FMUL.FTZ R194, R194, c[0x0][0x2ec] ;  /* 0x0000bb00c2c27a20 */ /* 0x000fc40000410000 */
[----:B------:R-:W-:Y:S02]  /*68f0*/  FMUL.FTZ R192, R192, c[0x0][0x2ec] ;  /* 0x0000bb00c0c07a20 */ /* 0x000fe40000410000 */
[----:B------:R-:W-:Y:S02]  /*6900*/  FMUL.FTZ R195, R195, c[0x0][0x2ec] ;  /* 0x0000bb00c3c37a20 */ /* 0x000fe40000410000 */
[----:B------:R-:W-:Y:S01]  /*6910*/  HMMA.16816.F32.BF16 R176, R8, R142, R188 ;  /* 0x0000008e08b0723c */ /* 0x000fe200000418bc */
[----:B------:R-:W-:Y:S01]  /*6920*/  MUFU.TANH R236, R192 ;  /* 0x000000c000ec7308 */ /* 0x000fe20000002400 */
[----:B------:R-:W-:-:S06]  /*6930*/  FMUL.FTZ R193, R193, c[0x0][0x2ec] ;  /* 0x0000bb00c1c17a20 */ /* 0x000fcc0000410000 */
[C---:B------:R-:W-:Y:S01]  /*6940*/  HMMA.16816.F32.BF16 R200, R24.reuse, R28, R200 ;  /* 0x0000001c18c8723c */ /* 0x040fe200000418c8 */
[----:B------:R-:W-:Y:S07]  /*6950*/  MUFU.TANH R194, R194 ;  /* 0x000000c200c27308 */ /* 0x000fee0000002400 */
[----:B------:R-:W-:Y:S01]  /*6960*/  HMMA.16816.F32.BF16 R188, R24, R30, R196 ;  /* 0x0000001e18bc723c */ /* 0x000fe200000418c4 */
[----:B------:R-:W3:Y:S01]  /*6970*/  LDSM.16.M88.4 R24, [R219+0x1800] ;  /* 0x00180000db18783b */ /* 0x000ee20000000200 */
[----:B------:R-:W-:Y:S01]  /*6980*/  MUFU.TANH R237, R193 ;  /* 0x000000c100ed7308 */ /* 0x000fe20000002400 */
[----:B------:R-:W-:-:S05]  /*6990*/  DEPBAR.LE SB0, 0x0 ;  /* 0x000080000000791a */ /* 0x000fca0000000000 */
[----:B------:R-:W-:Y:S02]  /*69a0*/  HMMA.16816.F32.BF16 R28, R4, R142, R184 ;  /* 0x0000008e041c723c */ /* 0x000fe400000418b8 */
[----:B------:R-:W-:Y:S06]  /*69b0*/  MUFU.TANH R195, R195 ;  /* 0x000000c300c37308 */ /* 0x000fec0000002400 */
[----:B------:R-:W-:Y:S08]  /*69c0*/  HMMA.16816.F32.BF16 R140, R12, R34, R176 ;  /* 0x000000220c8c723c */ /* 0x000ff000000418b0 */
[C---:B-1----:R-:W-:Y:S08]  /*69d0*/  HMMA.16816.F32.BF16 R180, R16.reuse, R32, R180 ;  /* 0x0000002010b4723c */ /* 0x042ff000000418b4 */
[----:B------:R-:W-:Y:S08]  /*69e0*/  HMMA.16816.F32.BF16 R176, R16, R34, R28 ;  /* 0x0000002210b0723c */ /* 0x000ff0000004181c */
[----:B--2---:R-:W-:Y:S01]  /*69f0*/  HMMA.16816.F32.BF16 R28, R8, R20, R200 ;  /* 0x00000014081c723c */ /* 0x004fe200000418c8 */
[----:B------:R-:W-:-:S02]  /*6a00*/  FMUL.FTZ R140, R140, c[0x0][0x2ec] ;  /* 0x0000bb008c8c7a20 */ /* 0x000fc40000410000 */
[----:B------:R-:W-:Y:S02]  /*6a10*/  FMUL.FTZ R142, R142, c[0x0][0x2ec] ;  /* 0x0000bb008e8e7a20 */ /* 0x000fe40000410000 */
[----:B------:R-:W-:Y:S01]  /*6a20*/  MUFU.TANH R185, R140 ;  /* 0x0000008c00b97308 */ /* 0x000fe20000002400 */
[----:B------:R-:W-:Y:S02]  /*6a30*/  FMUL.FTZ R141, R141, c[0x0][0x2ec] ;  /* 0x0000bb008d8d7a20 */ /* 0x000fe40000410000 */
[----:B------:R-:W-:Y:S01]  /*6a40*/  HMMA.16816.F32.BF16 R32, R4, R20, R204 ;  /* 0x000000140420723c */ /* 0x000fe200000418cc */
[----:B------:R-:W-:Y:S02]  /*6a50*/  FMUL.FTZ R180, R180, c[0x0][0x2ec] ;  /* 0x0000bb00b4b47a20 */ /* 0x000fe40000410000 */
[----:B------:R-:W-:Y:S02]  /*6a60*/  FMUL.FTZ R181, R181, c[0x0][0x2ec] ;  /* 0x0000bb00b5b57a20 */ /* 0x000fe40000410000 */
[----:B------:R-:W-:Y:S01]  /*6a70*/  MUFU.TANH R138, R180 ;  /* 0x000000b4008a7308 */ /* 0x000fe20000002400 */
[----:B------:R-:W-:-:S02]  /*6a80*/  FMUL.FTZ R182, R182, c[0x0][0x2ec] ;  /* 0x0000bb00b6b67a20 */ /* 0x000fc40000410000 */
[----:B------:R-:W-:Y:S01]  /*6a90*/  FMUL.FTZ R183, R183, c[0x0][0x2ec] ;  /* 0x0000bb00b7b77a20 */ /* 0x000fe20000410000 */
[----:B------:R-:W-:Y:S01]  /*6aa0*/  HMMA.16816.F32.BF16 R8, R8, R22, R188 ;  /* 0x000000160808723c */ /* 0x000fe200000418bc */
[----:B------:R-:W-:Y:S02]  /*6ab0*/  FMUL.FTZ R176, R176, c[0x0][0x2ec] ;  /* 0x0000bb00b0b07a20 */ /* 0x000fe40000410000 */
[----:B------:R-:W-:Y:S01]  /*6ac0*/  FMUL.FTZ R177, R177, c[0x0][0x2ec] ;  /* 0x0000bb00b1b17a20 */ /* 0x000fe20000410000 */
[----:B------:R-:W-:Y:S01]  /*6ad0*/  MUFU.TANH R187, R181 ;  /* 0x000000b500bb7308 */ /* 0x000fe20000002400 */
[----:B------:R-:W-:Y:S02]  /*6ae0*/  FMUL.FTZ R179, R179, c[0x0][0x2ec] ;  /* 0x0000bb00b3b37a20 */ /* 0x000fe40000410000 */
[----:B------:R-:W-:Y:S01]  /*6af0*/  FMUL.FTZ R178, R178, c[0x0][0x2ec] ;  /* 0x0000bb00b2b27a20 */ /* 0x000fe20000410000 */
[----:B---3--:R-:W-:Y:S01]  /*6b00*/  HMMA.16816.F32.BF16 R28, R12, R24, R28 ;  /* 0x000000180c1c723c */ /* 0x008fe2000004181c */
[----:B------:R-:W-:-:S03]  /*6b10*/  FMUL.FTZ R143, R143, c[0x0][0x2ec] ;  /* 0x0000bb008f8f7a20 */ /* 0x000fc60000410000 */
[----:B------:R-:W1:Y:S08]  /*6b20*/  MUFU.TANH R184, R182 ;  /* 0x000000b600b87308 */ /* 0x000e700000002400 */
[----:B------:R2:W-:Y:S08]  /*6b30*/  MUFU.TANH R193, R183 ;  /* 0x000000b700c17308 */ /* 0x0005f00000002400 */
[----:B------:R-:W-:Y:S01]  /*6b40*/  MUFU.TANH R3, R176 ;  /* 0x000000b000037308 */ /* 0x000fe20000002400 */
[----:B-1----:R-:W-:-:S03]  /*6b50*/  FSEL R21, R184, -INF , !P6 ;  /* 0xff800000b8157808 */ /* 0x002fc60007000000 */
[----:B------:R-:W-:Y:S02]  /*6b60*/  FMUL.FTZ R29, R29, c[0x0][0x2ec] ;  /* 0x0000bb001d1d7a20 */ /* 0x000fe40000410000 */
[----:B------:R-:W-:Y:S01]  /*6b70*/  FMUL.FTZ R28, R28, c[0x0][0x2ec] ;  /* 0x0000bb001c1c7a20 */ /* 0x000fe20000410000 */
[----:B--2---:R-:W-:Y:S01]  /*6b80*/  HMMA.16816.F32.BF16 R180, R4, R22, R208 ;  /* 0x0000001604b4723c */ /* 0x004fe200000418d0 */
[----:B------:R1:W-:Y:S01]  /*6b90*/  MUFU.TANH R176, R29 ;  /* 0x0000001d00b07308 */ /* 0x0003e20000002400 */
[----:B------:R-:W-:Y:S02]  /*6ba0*/  FMUL.FTZ R31, R31, c[0x0][0x2ec] ;  /* 0x0000bb001f1f7a20 */ /* 0x000fe40000410000 */
[----:B------:R-:W-:-:S03]  /*6bb0*/  FMUL.FTZ R30, R30, c[0x0][0x2ec] ;  /* 0x0000bb001e1e7a20 */ /* 0x000fc60000410000 */
[----:B------:R-:W-:Y:S01]  /*6bc0*/  FSEL R22, R236, -INF , !P4 ;  /* 0xff800000ec167808 */ /* 0x000fe20006000000 */
[----:B------:R-:W-:Y:S01]  /*6bd0*/  HMMA.16816.F32.BF16 R4, R16, R24, R32 ;  /* 0x000000181004723c */ /* 0x000fe20000041820 */
[C---:B------:R-:W-:Y:S01]  /*6be0*/  ISETP.GE.AND P4, PT, R2.reuse, R234, PT ;  /* 0x000000ea0200720c */ /* 0x040fe20003f86270 */
[----:B------:R-:W2:Y:S01]  /*6bf0*/  MUFU.TANH R139, R142 ;  /* 0x0000008e008b7308 */ /* 0x000ea20000002400 */
[----:B------:R-:W-:Y:S02]  /*6c00*/  FSEL R23, R237, -INF , !P5 ;  /* 0xff800000ed177808 */ /* 0x000fe40006800000 */
[----:B------:R-:W-:Y:S02]  /*6c10*/  ISETP.LT.OR P4, PT, R2, R230, P4 ;  /* 0x000000e60200720c */ /* 0x000fe40002781670 */
[----:B------:R-:W-:Y:S02]  /*6c20*/  FSEL R32, R138, -INF , !P0 ;  /* 0xff8000008a207808 */ /* 0x000fe40004000000 */
[----:B-1----:R-:W-:Y:S01]  /*6c30*/  FSEL R29, R194, -INF , !P1 ;  /* 0xff800000c21d7808 */ /* 0x002fe20004800000 */
[----:B------:R-:W-:Y:S01]  /*6c40*/  MUFU.TANH R133, R177 ;  /* 0x000000b100857308 */ /* 0x000fe20000002400 */
[----:B------:R-:W-:-:S02]  /*6c50*/  ISETP.GE.AND P1, PT, R2, R233, PT ;  /* 0x000000e90200720c */ /* 0x000fc40003f26270 */
[C---:B------:R-:W-:Y:S02]  /*6c60*/  ISETP.GE.AND P0, PT, R2.reuse, R232, PT ;  /* 0x000000e80200720c */ /* 0x040fe40003f06270 */
[C---:B------:R-:W-:Y:S01]  /*6c70*/  ISETP.LT.OR P1, PT, R2.reuse, R229, P1 ;  /* 0x000000e50200720c */ /* 0x040fe20000f21670 */
[----:B------:R-:W-:Y:S01]  /*6c80*/  HMMA.16816.F32.BF16 R16, R16, R26, R180 ;  /* 0x0000001a1010723c */ /* 0x000fe200000418b4 */
[----:B------:R-:W-:Y:S01]  /*6c90*/  ISETP.LT.OR P0, PT, R2, R228, P0 ;  /* 0x000000e40200720c */ /* 0x000fe20000701670 */
[----:B------:R-:W-:Y:S01]  /*6ca0*/  MUFU.TANH R132, R179 ;  /* 0x000000b300847308 */ /* 0x000fe20000002400 */
[----:B------:R-:W-:-:S04]  /*6cb0*/  IADD3 R2, R0, 0x8, RZ ;  /* 0x0000000800027810 */ /* 0x000fc80007ffe0ff */
        /* <DEDUP_REMOVED lines=10> */
[----:B--2---:R-:W-:Y:S01]  /*6d60*/  FSEL R24, R139, -INF , !P5 ;  /* 0xff8000008b187808 */ /* 0x004fe20006800000 */
[----:B------:R2:W-:Y:S06]  /*6d70*/  MUFU.TANH R179, R31 ;  /* 0x0000001f00b37308 */ /* 0x0005ec0000002400 */
[----:B------:R-:W-:Y:S01]  /*6d80*/  FMUL.FTZ R16, R16, c[0x0][0x2ec] ;  /* 0x0000bb0010107a20 */ /* 0x000fe20000410000 */
[----:B-1----:R-:W-:Y:S01]  /*6d90*/  FSEL R28, R195, -INF , !P4 ;  /* 0xff800000c31c7808 */ /* 0x002fe20006000000 */
[----:B------:R-:W-:Y:S01]  /*6da0*/  MUFU.TANH R192, R141 ;  /* 0x0000008d00c07308 */ /* 0x000fe20000002400 */
[----:B------:R-:W-:Y:S01]  /*6db0*/  ISETP.GE.AND P4, PT, R2, R233, PT ;  /* 0x000000e90200720c */ /* 0x000fe20003f86270 */
[----:B------:R-:W-:-:S03]  /*6dc0*/  FMUL.FTZ R17, R17, c[0x0][0x2ec] ;  /* 0x0000bb0011117a20 */ /* 0x000fc60000410000 */
[C---:B------:R-:W-:Y:S02]  /*6dd0*/  ISETP.LT.OR P4, PT, R2.reuse, R229, P4 ;  /* 0x000000e50200720c */ /* 0x040fe40002781670 */
[----:B--2---:R-:W-:Y:S01]  /*6de0*/  FSEL R31, R187, -INF , !P1 ;  /* 0xff800000bb1f7808 */ /* 0x004fe20004800000 */
[----:B------:R-:W1:Y:S01]  /*6df0*/  MUFU.TANH R178, R178 ;  /* 0x000000b200b27308 */ /* 0x000e620000002400 */
[C---:B------:R-:W-:Y:S02]  /*6e00*/  ISETP.GE.AND P1, PT, R2.reuse, R232, PT ;  /* 0x000000e80200720c */ /* 0x040fe40003f26270 */
[----:B------:R-:W-:Y:S02]  /*6e10*/  FSEL R25, R3, -INF , !P4 ;  /* 0xff80000003197808 */ /* 0x000fe40006000000 */
[----:B------:R-:W-:Y:S02]  /*6e20*/  ISETP.LT.OR P1, PT, R2, R228, P1 ;  /* 0x000000e40200720c */ /* 0x000fe40000f21670 */
[C---:B------:R-:W-:Y:S01]  /*6e30*/  IADD3 R2, R0.reuse, 0x9, RZ ;  /* 0x0000000900027810 */ /* 0x040fe20007ffe0ff */
[----:B------:R2:W-:Y:S01]  /*6e40*/  MUFU.TANH R33, R30 ;  /* 0x0000001e00217308 */ /* 0x0005e20000002400 */
[----:B------:R-:W-:-:S02]  /*6e50*/  IADD3 R3, R0, 0x11, RZ ;  /* 0x0000001100037810 */ /* 0x000fc40007ffe0ff */
[C---:B------:R-:W-:Y:S02]  /*6e60*/  ISETP.GE.AND P6, PT, R2.reuse, R234, PT ;  /* 0x000000ea0200720c */ /* 0x040fe40003fc6270 */
[C---:B------:R-:W-:Y:S02]  /*6e70*/  ISETP.GE.AND P5, PT, R2.reuse, R233, PT ;  /* 0x000000e90200720c */ /* 0x040fe40003fa6270 */
[C---:B------:R-:W-:Y:S01]  /*6e80*/  ISETP.GE.AND P4, PT, R2.reuse, R232, PT ;  /* 0x000000e80200720c */ /* 0x040fe20003f86270 */
[----:B------:R3:W4:Y:S01]  /*6e90*/  MUFU.TANH R186, R143 ;  /* 0x0000008f00ba7308 */ /* 0x0007220000002400 */
[C---:B------:R-:W-:Y:S02]  /*6ea0*/  ISETP.LT.OR P6, PT, R2.reuse, R230, P6 ;  /* 0x000000e60200720c */ /* 0x040fe400037c1670 */
[C---:B------:R-:W-:Y:S02]  /*6eb0*/  ISETP.LT.OR P5, PT, R2.reuse, R229, P5 ;  /* 0x000000e50200720c */ /* 0x040fe40002fa1670 */
[----:B------:R-:W-:-:S02]  /*6ec0*/  ISETP.LT.OR P4, PT, R2, R228, P4 ;  /* 0x000000e40200720c */ /* 0x000fc40002781670 */
[----:B--2---:R-:W-:Y:S01]  /*6ed0*/  FSEL R30, R193, -INF , !P0 ;  /* 0xff800000c11e7808 */ /* 0x004fe20004000000 */
[----:B------:R-:W-:Y:S01]  /*6ee0*/  MUFU.TANH R5, R5 ;  /* 0x0000000500057308 */ /* 0x000fe20000002400 */
[----:B------:R-:W-:Y:S01]  /*6ef0*/  BAR.SYNC.DEFER_BLOCKING 0x0 ;  /* 0x0000000000007b1d */ /* 0x000fe20000010000 */
[----:B------:R-:W-:-:S04]  /*6f00*/  ISETP.GE.AND P0, PT, R2, R235, PT ;  /* 0x000000eb0200720c */ /* 0x000fc80003f06270 */
[----:B------:R-:W-:Y:S01]  /*6f10*/  ISETP.LT.OR P0, PT, R2, R231, P0 ;  /* 0x000000e70200720c */ /* 0x000fe20000701670 */
[----:B---3--:R-:W-:Y:S01]  /*6f20*/  HMMA.16816.F32.BF16 R140, R12, R26, R8 ;  /* 0x0000001a0c8c723c */ /* 0x008fe20000041808 */
[----:B------:R-:W-:Y:S01]  /*6f30*/  IADD3 R2, R0, 0x10, RZ ;  /* 0x0000001000027810 */ /* 0x000fe20007ffe0ff */
[----:B------:R-:W2:Y:S05]  /*6f40*/  MUFU.TANH R6, R6 ;  /* 0x0000000600067308 */ /* 0x000eaa0000002400 */
[----:B-1----:R-:W-:Y:S02]  /*6f50*/  FSEL R14, R178, -INF , !P1 ;  /* 0xff800000b20e7808 */ /* 0x002fe40004800000 */
[----:B------:R-:W-:Y:S01]  /*6f60*/  FSEL R11, R192, -INF , !P0 ;  /* 0xff800000c00b7808 */ /* 0x000fe20004000000 */
[----:B------:R-:W1:Y:S01]  /*6f70*/  MUFU.TANH R4, R4 ;  /* 0x0000000400047308 */ /* 0x000e620000002400 */
[----:B------:R-:W-:-:S02]  /*6f80*/  ISETP.GE.AND P1, PT, R2, R235, PT ;  /* 0x000000eb0200720c */ /* 0x000fc40003f26270 */
[C---:B------:R-:W-:Y:S02]  /*6f90*/  ISETP.GE.AND P0, PT, R2.reuse, R234, PT ;  /* 0x000000ea0200720c */ /* 0x040fe40003f06270 */
[C---:B------:R-:W-:Y:S02]  /*6fa0*/  ISETP.LT.OR P1, PT, R2.reuse, R231, P1 ;  /* 0x000000e70200720c */ /* 0x040fe40000f21670 */
[----:B------:R-:W-:Y:S01]  /*6fb0*/  ISETP.LT.OR P0, PT, R2, R230, P0 ;  /* 0x000000e60200720c */ /* 0x000fe20000701670 */
[----:B------:R-:W-:Y:S01]  /*6fc0*/  MUFU.TANH R7, R7 ;  /* 0x0000000700077308 */ /* 0x000fe20000002400 */
[----:B----4-:R-:W-:Y:S02]  /*6fd0*/  FSEL R12, R186, -INF , !P6 ;  /* 0xff800000ba0c7808 */ /* 0x010fe40007000000 */
[----:B------:R-:W-:Y:S02]  /*6fe0*/  FSEL R15, R133, -INF , !P5 ;  /* 0xff800000850f7808 */ /* 0x000fe40006800000 */
[----:B------:R-:W-:Y:S01]  /*6ff0*/  FSEL R13, R132, -INF , !P4 ;  /* 0xff800000840d7808 */ /* 0x000fe20006000000 */
[----:B------:R-:W-:Y:S01]  /*7000*/  FMUL.FTZ R140, R140, c[0x0][0x2ec] ;  /* 0x0000bb008c8c7a20 */ /* 0x000fe20000410000 */
[----:B------:R-:W-:Y:S01]  /*7010*/  FSEL R177, R177, -INF , !P1 ;  /* 0xff800000b1b17808 */ /* 0x000fe20004800000 */
[----:B------:R-:W-:Y:S01]  /*7020*/  FMUL.FTZ R142, R142, c[0x0][0x2ec] ;  /* 0x0000bb008e8e7a20 */ /* 0x000fe20000410000 */
[----:B------:R-:W-:Y:S01]  /*7030*/  FSEL R180, R33, -INF , !P0 ;  /* 0xff80000021b47808 */ /* 0x000fe20004000000 */
[----:B------:R-:W-:Y:S01]  /*7040*/  MUFU.TANH R183, R16 ;  /* 0x0000001000b77308 */ /* 0x000fe20000002400 */
[C---:B------:R-:W-:Y:S01]  /*7050*/  ISETP.GE.AND P6, PT, R2.reuse, R233, PT ;  /* 0x000000e90200720c */ /* 0x040fe20003fc6270 */
[----:B------:R-:W-:Y:S01]  /*7060*/  FMUL.FTZ R141, R141, c[0x0][0x2ec] ;  /* 0x0000bb008d8d7a20 */ /* 0x000fe20000410000 */
[----:B------:R-:W-:Y:S01]  /*7070*/  ISETP.GE.AND P5, PT, R2, R232, PT ;  /* 0x000000e80200720c */ /* 0x000fe20003fa6270 */
[----:B------:R-:W-:Y:S01]  /*7080*/  FMUL.FTZ R143, R143, c[0x0][0x2ec] ;  /* 0x0000bb008f8f7a20 */ /* 0x000fe20000410000 */
[----:B------:R-:W-:-:S02]  /*7090*/  ISETP.GE.AND P4, PT, R3, R235, PT ;  /* 0x000000eb0300720c */ /* 0x000fc40003f86270 */
[C---:B------:R-:W-:Y:S01]  /*70a0*/  ISETP.GE.AND P1, PT, R3.reuse, R234, PT ;  /* 0x000000ea0300720c */ /* 0x040fe20003f26270 */
[----:B------:R-:W-:Y:S01]  /*70b0*/  MUFU.TANH R140, R140 ;  /* 0x0000008c008c7308 */ /* 0x000fe20000002400 */
[C---:B------:R-:W-:Y:S02]  /*70c0*/  ISETP.GE.AND P0, PT, R3.reuse, R233, PT ;  /* 0x000000e90300720c */ /* 0x040fe40003f06270 */
[C---:B------:R-:W-:Y:S02]  /*70d0*/  ISETP.LT.OR P6, PT, R2.reuse, R229, P6 ;  /* 0x000000e50200720c */ /* 0x040fe400037c1670 */
[----:B------:R-:W-:Y:S02]  /*70e0*/  ISETP.LT.OR P5, PT, R2, R228, P5 ;  /* 0x000000e40200720c */ /* 0x000fe40002fa1670 */
[C---:B------:R-:W-:Y:S01]  /*70f0*/  ISETP.LT.OR P4, PT, R3.reuse, R231, P4 ;  /* 0x000000e70300720c */ /* 0x040fe20002781670 */
[----:B------:R-:W3:Y:S01]  /*7100*/  MUFU.TANH R142, R142 ;  /* 0x0000008e008e7308 */ /* 0x000ee20000002400 */
[----:B------:R-:W-:-:S02]  /*7110*/  ISETP.LT.OR P1, PT, R3, R230, P1 ;  /* 0x000000e60300720c */ /* 0x000fc40000f21670 */
[----:B------:R-:W-:Y:S02]  /*7120*/  ISETP.LT.OR P0, PT, R3, R229, P0 ;  /* 0x000000e50300720c */ /* 0x000fe40000701670 */
[----:B------:R-:W-:Y:S02]  /*7130*/  IADD3 R2, R0, 0x18, RZ ;  /* 0x0000001800027810 */ /* 0x000fe40007ffe0ff */
[----:B--2---:R-:W-:Y:S01]  /*7140*/  FSEL R185, R6, -INF , !P5 ;  /* 0xff80000006b97808 */ /* 0x004fe20006800000 */
[----:B------:R-:W-:Y:S01]  /*7150*/  MUFU.TANH R141, R141 ;  /* 0x0000008d008d7308 */ /* 0x000fe20000002400 */
[----:B------:R-:W-:Y:S02]  /*7160*/  FSEL R176, R176, -INF , !P4 ;  /* 0xff800000b0b07808 */ /* 0x000fe40006000000 */
[----:B------:R-:W-:Y:S02]  /*7170*/  FSEL R179, R179, -INF , !P1 ;  /* 0xff800000b3b37808 */ /* 0x000fe40004800000 */
[----:B------:R-:W-:-:S02]  /*7180*/  FSEL R182, R5, -INF , !P0 ;  /* 0xff80000005b67808 */ /* 0x000fc40004000000 */
[C---:B------:R-:W-:Y:S01]  /*7190*/  ISETP.GE.AND P5, PT, R2.reuse, R235, PT ;  /* 0x000000eb0200720c */ /* 0x040fe20003fa6270 */
[----:B------:R-:W-:Y:S01]  /*71a0*/  MUFU.TANH R143, R143 ;  /* 0x0000008f008f7308 */ /* 0x000fe20000002400 */
[C---:B------:R-:W-:Y:S02]  /*71b0*/  ISETP.GE.AND P4, PT, R2.reuse, R234, PT ;  /* 0x000000ea0200720c */ /* 0x040fe40003f86270 */
[C---:B------:R-:W-:Y:S02]  /*71c0*/  ISETP.GE.AND P1, PT, R2.reuse, R233, PT ;  /* 0x000000e90200720c */ /* 0x040fe40003f26270 */
[C---:B------:R-:W-:Y:S02]  /*71d0*/  ISETP.GE.AND P0, PT, R2.reuse, R232, PT ;  /* 0x000000e80200720c */ /* 0x040fe40003f06270 */
[C---:B------:R-:W-:Y:S01]  /*71e0*/  ISETP.LT.OR P5, PT, R2.reuse, R231, P5 ;  /* 0x000000e70200720c */ /* 0x040fe20002fa1670 */
[----:B------:R2:W-:Y:S01]  /*71f0*/  MUFU.TANH R184, R17 ;  /* 0x0000001100b87308 */ /* 0x0005e20000002400 */
[----:B------:R-:W-:-:S02]  /*7200*/  ISETP.LT.OR P4, PT, R2, R230, P4 ;  /* 0x000000e60200720c */ /* 0x000fc40002781670 */
[C---:B------:R-:W-:Y:S02]  /*7210*/  ISETP.LT.OR P1, PT, R2.reuse, R229, P1 ;  /* 0x000000e50200720c */ /* 0x040fe40000f21670 */
[----:B------:R-:W-:Y:S01]  /*7220*/  ISETP.LT.OR P0, PT, R2, R228, P0 ;  /* 0x000000e40200720c */ /* 0x000fe20000701670 */
[----:B------:R-:W-:Y:S01]  /*7230*/  FMUL.FTZ R2, R18, c[0x0][0x2ec] ;  /* 0x0000bb0012027a20 */ /* 0x000fe20000410000 */
[----:B-1----:R-:W-:Y:S02]  /*7240*/  FSEL R181, R4, -INF , !P6 ;  /* 0xff80000004b57808 */ /* 0x002fe40007000000 */
[C---:B------:R-:W-:Y:S02]  /*7250*/  ISETP.GE.AND P6, PT, R3.reuse, R232, PT ;  /* 0x000000e80300720c */ /* 0x040fe40003fc6270 */
[----:B------:R-:W-:Y:S01]  /*7260*/  IADD3 R0, R0, 0x19, RZ ;  /* 0x0000001900007810 */ /* 0x000fe20007ffe0ff */
[----:B------:R-:W1:Y:S01]  /*7270*/  MUFU.TANH R2, R2 ;  /* 0x0000000200027308 */ /* 0x000e620000002400 */
[----:B------:R-:W-:Y:S01]  /*7280*/  ISETP.LT.OR P6, PT, R3, R228, P6 ;  /* 0x000000e40300720c */ /* 0x000fe200037c1670 */
[----:B------:R-:W-:Y:S01]  /*7290*/  FMUL.FTZ R3, R19, c[0x0][0x2ec] ;  /* 0x0000bb0013037a20 */ /* 0x000fe20000410000 */
[----:B---3--:R-:W-:-:S02]  /*72a0*/  FSEL R19, R142, -INF , !P4 ;  /* 0xff8000008e137808 */ /* 0x008fc40006000000 */
[----:B------:R-:W-:Y:S02]  /*72b0*/  FSEL R186, R7, -INF , !P6 ;  /* 0xff80000007ba7808 */ /* 0x000fe40007000000 */
[----:B--2---:R-:W-:Y:S01]  /*72c0*/  FSEL R17, R140, -INF , !P5 ;  /* 0xff8000008c117808 */ /* 0x004fe20006800000 */
[----:B------:R-:W2:Y:S01]  /*72d0*/  MUFU.TANH R3, R3 ;  /* 0x0000000300037308 */ /* 0x000ea20000002400 */
[----:B------:R-:W-:Y:S02]  /*72e0*/  FSEL R183, R183, -INF , !P1 ;  /* 0xff800000b7b77808 */ /* 0x000fe40004800000 */
[C---:B------:R-:W-:Y:S02]  /*72f0*/  ISETP.GE.AND P6, PT, R0.reuse, R235, PT ;  /* 0x000000eb0000720c */ /* 0x040fe40003fc6270 */
[C---:B------:R-:W-:Y:S02]  /*7300*/  ISETP.GE.AND P5, PT, R0.reuse, R234, PT ;  /* 0x000000ea0000720c */ /* 0x040fe40003fa6270 */
[----:B------:R-:W-:-:S02]  /*7310*/  ISETP.GE.AND P4, PT, R0, R233, PT ;  /* 0x000000e90000720c */ /* 0x000fc40003f86270 */
[----:B-1----:R-:W-:Y:S02]  /*7320*/  FSEL R188, R2, -INF , !P0 ;  /* 0xff80000002bc7808 */ /* 0x002fe40004000000 */
[----:B------:R-:W-:Y:S02]  /*7330*/  PLOP3.LUT P0, PT, PT, PT, UP0, 0x80, 0x0 ;  /* 0x000000000000781c */ /* 0x000fe40003f0f008 */
[C---:B------:R-:W-:Y:S02]  /*7340*/  ISETP.GE.AND P1, PT, R0.reuse, R232, PT ;  /* 0x000000e80000720c */ /* 0x040fe40003f26270 */
[C---:B------:R-:W-:Y:S02]  /*7350*/  ISETP.LT.OR P6, PT, R0.reuse, R231, P6 ;  /* 0x000000e70000720c */ /* 0x040fe400037c1670 */
[C---:B------:R-:W-:Y:S02]  /*7360*/  ISETP.LT.OR P5, PT, R0.reuse, R230, P5 ;  /* 0x000000e60000720c */ /* 0x040fe40002fa1670 */
[----:B------:R-:W-:-:S02]  /*7370*/  ISETP.LT.OR P4, PT, R0, R229, P4 ;  /* 0x000000e50000720c */ /* 0x000fc40002781670 */
[----:B------:R-:W-:Y:S02]  /*7380*/  ISETP.LT.OR P1, PT, R0, R228, P1 ;  /* 0x000000e40000720c */ /* 0x000fe40000f21670 */
[----:B------:R-:W-:Y:S02]  /*7390*/  FSEL R18, R141, -INF , !P6 ;  /* 0xff8000008d127808 */ /* 0x000fe40007000000 */
[----:B------:R-:W-:Y:S02]  /*73a0*/  FSEL R178, R143, -INF , !P5 ;  /* 0xff8000008fb27808 */ /* 0x000fe40006800000 */
[----:B------:R-:W-:Y:S02]  /*73b0*/  FSEL R184, R184, -INF , !P4 ;  /* 0xff800000b8b87808 */ /* 0x000fe40006000000 */
[----:B--2---:R-:W-:Y:S01]  /*73c0*/  FSEL R187, R3, -INF , !P1 ;  /* 0xff80000003bb7808 */ /* 0x004fe20004800000 */
        /* <DEDUP_REMOVED lines=47> */
.L_x_2148:
[----:B------:R-:W-:Y:S05]  /*76c0*/  BSYNC B0 ;  /* 0x0000000000007941 */ /* 0x000fea0003800000 */
.L_x_2147:
[----:B------:R-:W0:Y:S02]  /*76d0*/  LDGDEPBAR ;  /* 0x00000000000079af */ /* 0x000e240000000000 */
.L_x_2146:
[----:B------:R-:W-:Y:S01]  /*76e0*/  FMNMX.FTZ R0, R136, R22, !PT ;  /* 0x0000001688007209 */ /* 0x000fe20007810000 */
[----:B------:R-:W-:Y:S01]  /*76f0*/  LDSM.16.MT88.4 R140, [R215+0xa000] ;  /* 0x00a00000d78c783b */ /* 0x000fe20000004200 */
        /* <DEDUP_REMOVED lines=25> */
[----:B------:R-:W-:Y:S02]  /*7890*/  FMNMX.FTZ R3, R30, R3, !PT ;  /* 0x000000031e037209 */ /* 0x000fe40007810000 */
[----:B------:R-:W-:Y:S02]  /*78a0*/  MOV R34, R249 ;  /* 0x000000f900227202 */ /* 0x000fe40000000f00 */
[----:B------:R-:W-:Y:S02]  /*78b0*/  FMNMX.FTZ R3, R14, R3, !PT ;  /* 0x000000030e037209 */ /* 0x000fe40007810000 */
[----:B------:R-:W-:Y:S02]  /*78c0*/  MOV R26, R240 ;  /* 0x000000f0001a7202 */ /* 0x000fe40000000f00 */
[----:B------:R-:W-:Y:S02]  /*78d0*/  FMNMX.FTZ R3, R13, R3, !PT ;  /* 0x000000030d037209 */ /* 0x000fe40007810000 */
[----:B-1----:R-:W-:-:S02]  /*78e0*/  FMNMX.FTZ R0, R0, R5, !PT ;  /* 0x0000000500007209 */ /* 0x002fc40007810000 */
[----:B------:R-:W-:Y:S02]  /*78f0*/  FMNMX.FTZ R5, R183, R4, !PT ;  /* 0x00000004b7057209 */ /* 0x000fe40007810000 */
[----:B------:R-:W-:Y:S01]  /*7900*/  MOV R27, R251 ;  /* 0x000000fb001b7202 */ /* 0x000fe20000000f00 */
[----:B------:R-:W1:Y:S01]  /*7910*/  SHFL.BFLY PT, R7, R0, 0x1, 0x1f ;  /* 0x0c201f0000077f89 */ /* 0x000e6200000e0000 */
[----:B------:R-:W-:Y:S02]  /*7920*/  FMNMX.FTZ R5, R184, R5, !PT ;  /* 0x00000005b8057209 */ /* 0x000fe40007810000 */
[----:B--2---:R-:W-:Y:S02]  /*7930*/  FMNMX.FTZ R2, R2, R6, !PT ;  /* 0x0000000602027209 */ /* 0x004fe40007810000 */
[----:B------:R-:W-:Y:S01]  /*7940*/  MOV R189, R27 ;  /* 0x0000001b00bd7202 */ /* 0x000fe20000000f00 */
[----:B------:R-:W-:Y:S01]  /*7950*/  SHFL.BFLY PT, R9, R5, 0x2, 0x1f ;  /* 0x0c401f0005097f89 */ /* 0x000fe200000e0000 */
[----:B------:R-:W-:-:S03]  /*7960*/  MOV R190, R26 ;  /* 0x0000001a00be7202 */ /* 0x000fc60000000f00 */
        /* <DEDUP_REMOVED lines=17> */
[----:B------:R-:W-:Y:S02]  /*7a80*/  FFMA.FTZ R12, R12, c[0x0][0x23c], -R2 ;  /* 0x00008f000c0c7a23 */ /* 0x000fe40000010802 */
[--C-:B------:R-:W-:Y:S01]  /*7a90*/  FFMA.FTZ R23, R23, c[0x0][0x23c], -R3.reuse ;  /* 0x00008f0017177a23 */ /* 0x100fe20000010803 */
[----:B------:R-:W-:Y:S01]  /*7aa0*/  MUFU.EX2 R250, R22 ;  /* 0x0000001600fa7308 */ /* 0x000fe20000000800 */
[--C-:B------:R-:W-:Y:S02]  /*7ab0*/  FFMA.FTZ R20, R20, c[0x0][0x23c], -R3.reuse ;  /* 0x00008f0014147a23 */ /* 0x100fe40000010803 */
[----:B------:R-:W-:-:S02]  /*7ac0*/  FFMA.FTZ R11, R11, c[0x0][0x23c], -R3 ;  /* 0x00008f000b0b7a23 */ /* 0x000fc40000010803 */
[--C-:B------:R-:W-:Y:S02]  /*7ad0*/  FFMA.FTZ R29, R29, c[0x0][0x23c], -R2.reuse ;  /* 0x00008f001d1d7a23 */ /* 0x100fe40000010802 */
[--C-:B------:R-:W-:Y:S01]  /*7ae0*/  FFMA.FTZ R28, R28, c[0x0][0x23c], -R2.reuse ;  /* 0x00008f001c1c7a23 */ /* 0x100fe20000010802 */
[----:B------:R-:W-:Y:S01]  /*7af0*/  MUFU.EX2 R247, R12 ;  /* 0x0000000c00f77308 */ /* 0x000fe20000000800 */
[----:B------:R-:W-:Y:S01]  /*7b00*/  FFMA.FTZ R24, R24, c[0x0][0x23c], -R2 ;  /* 0x00008f0018187a23 */ /* 0x000fe20000010802 */
[----:B-1----:R-:W-:-:S06]  /*7b10*/  FMNMX.FTZ R4, R4, R6, !PT ;  /* 0x0000000604047209 */ /* 0x002fcc0007810000 */
[----:B------:R-:W1:Y:S01]  /*7b20*/  MUFU.EX2 R249, R23 ;  /* 0x0000001700f97308 */ /* 0x000e620000000800 */
[----:B--2---:R-:W-:Y:S01]  /*7b30*/  FMNMX.FTZ R237, R0, R7, !PT ;  /* 0x0000000700ed7209 */ /* 0x004fe20007810000 */
[----:B------:R-:W2:Y:S03]  /*7b40*/  SHFL.BFLY PT, R5, R4, 0x1, 0x1f ;  /* 0x0c201f0004057f89 */ /* 0x000ea600000e0000 */
[C---:B------:R-:W-:Y:S01]  /*7b50*/  FSETP.NEU.FTZ.AND P4, PT, R237.reuse, -INF , PT ;  /* 0xff800000ed00780b */ /* 0x040fe20003f9d000 */
[C---:B------:R-:W-:Y:S02]  /*7b60*/  FMUL.FTZ R0, R237.reuse, c[0x0][0x23c] ;  /* 0x00008f00ed007a20 */ /* 0x040fe40000410000 */
[----:B------:R-:W-:Y:S01]  /*7b70*/  MUFU.EX2 R248, R20 ;  /* 0x0000001400f87308 */ /* 0x000fe20000000800 */
[----:B------:R-:W-:Y:S02]  /*7b80*/  FSEL R6, R237, RZ, P4 ;  /* 0x000000ffed067208 */ /* 0x000fe40002000000 */
[----:B------:R-:W-:-:S05]  /*7b90*/  FSEL R0, R0, RZ, P4 ;  /* 0x000000ff00007208 */ /* 0x000fca0002000000 */
[--C-:B------:R-:W-:Y:S01]  /*7ba0*/  FFMA.FTZ R15, R15, c[0x0][0x23c], -R0.reuse ;  /* 0x00008f000f0f7a23 */ /* 0x100fe20000010800 */
[----:B------:R-:W3:Y:S01]  /*7bb0*/  MUFU.EX2 R251, R11 ;  /* 0x0000000b00fb7308 */ /* 0x000ee20000000800 */
[--C-:B------:R-:W-:Y:S01]  /*7bc0*/  FFMA.FTZ R32, R32, c[0x0][0x23c], -R0.reuse ;  /* 0x00008f0020207a23 */ /* 0x100fe20000010800 */
[----:B-1----:R-:W-:Y:S01]  /*7bd0*/  F2FP.BF16.PACK_AB R8, R249, R250 ;  /* 0x000000faf908723e */ /* 0x002fe200000010ff */
[--C-:B------:R-:W-:Y:S02]  /*7be0*/  FFMA.FTZ R31, R31, c[0x0][0x23c], -R0.reuse ;  /* 0x00008f001f1f7a23 */ /* 0x100fe40000010800 */
[----:B------:R-:W-:-:S03]  /*7bf0*/  FFMA.FTZ R25, R25, c[0x0][0x23c], -R0 ;  /* 0x00008f0019197a23 */ /* 0x000fc60000010800 */
[----:B------:R1:W-:Y:S01]  /*7c00*/  MUFU.EX2 R243, R15 ;  /* 0x0000000f00f37308 */ /* 0x0003e20000000800 */
[----:B--2---:R-:W-:Y:S02]  /*7c10*/  FMNMX.FTZ R236, R4, R5, !PT ;  /* 0x0000000504ec7209 */ /* 0x004fe40007810000 */
[----:B------:R-:W-:Y:S02]  /*7c20*/  FSEL R4, R239, RZ, P6 ;  /* 0x000000ffef047208 */ /* 0x000fe40003000000 */
[C---:B------:R-:W-:Y:S01]  /*7c30*/  FSETP.NEU.FTZ.AND P1, PT, R236.reuse, -INF , PT ;  /* 0xff800000ec00780b */ /* 0x040fe20003f3d000 */
[----:B------:R-:W-:Y:S02]  /*7c40*/  FMUL.FTZ R12, R236, c[0x0][0x23c] ;  /* 0x00008f00ec0c7a20 */ /* 0x000fe40000410000 */
[----:B------:R-:W-:Y:S01]  /*7c50*/  FADD.FTZ R5, R136, -R4 ;  /* 0x8000000488057221 */ /* 0x000fe20000010000 */
[----:B------:R-:W-:Y:S01]  /*7c60*/  FSEL R4, R238, RZ, P5 ;  /* 0x000000ffee047208 */ /* 0x000fe20002800000 */
[----:B------:R-:W-:Y:S01]  /*7c70*/  MUFU.EX2 R245, R29 ;  /* 0x0000001d00f57308 */ /* 0x000fe20000000800 */
[----:B------:R-:W-:Y:S01]  /*7c80*/  FSEL R12, R12, RZ, P1 ;  /* 0x000000ff0c0c7208 */ /* 0x000fe20000800000 */
[----:B------:R-:W-:Y:S01]  /*7c90*/  FMUL.FTZ R5, R5, c[0x0][0x23c] ;  /* 0x00008f0005057a20 */ /* 0x000fe20000410000 */
[----:B---3--:R-:W-:Y:S01]  /*7ca0*/  F2FP.BF16.PACK_AB R10, R251, R248 ;  /* 0x000000f8fb0a723e */ /* 0x008fe200000010ff */
[----:B------:R-:W-:-:S02]  /*7cb0*/  FADD.FTZ R4, R135, -R4 ;  /* 0x8000000487047221 */ /* 0x000fc40000010000 */
[--C-:B------:R-:W-:Y:S02]  /*7cc0*/  FFMA.FTZ R21, R21, c[0x0][0x23c], -R12.reuse ;  /* 0x00008f0015157a23 */ /* 0x100fe4000001080c */
[----:B-1----:R-:W-:Y:S01]  /*7cd0*/  FMUL.FTZ R15, R4, c[0x0][0x23c] ;  /* 0x00008f00040f7a20 */ /* 0x002fe20000410000 */
[----:B------:R-:W-:Y:S01]  /*7ce0*/  FSEL R4, R236, RZ, P1 ;  /* 0x000000ffec047208 */ /* 0x000fe20000800000 */
[----:B------:R1:W-:Y:S01]  /*7cf0*/  MUFU.EX2 R208, R21 ;  /* 0x0000001500d07308 */ /* 0x0003e20000000800 */
[--C-:B------:R-:W-:Y:S02]  /*7d00*/  FFMA.FTZ R14, R14, c[0x0][0x23c], -R12.reuse ;  /* 0x00008f000e0e7a23 */ /* 0x100fe4000001080c */
[----:B------:R-:W-:Y:S02]  /*7d10*/  FFMA.FTZ R13, R13, c[0x0][0x23c], -R12 ;  /* 0x00008f000d0d7a23 */ /* 0x000fe4000001080c */
[----:B------:R-:W-:Y:S02]  /*7d20*/  FADD.FTZ R4, R137, -R4 ;  /* 0x8000000489047221 */ /* 0x000fe40000010000 */
[----:B------:R-:W-:Y:S01]  /*7d30*/  LDSM.16.MT88.4 R136, [R218+0xa000] ;  /* 0x00a00000da88783b */ /* 0x000fe20000004200 */
[----:B------:R2:W3:Y:S01]  /*7d40*/  MUFU.EX2 R16, R5 ;  /* 0x0000000500107308 */ /* 0x0004e20000000800 */
[----:B------:R-:W-:-:S02]  /*7d50*/  FFMA.FTZ R30, R30, c[0x0][0x23c], -R12 ;  /* 0x00008f001e1e7a23 */ /* 0x000fc4000001080c */
[----:B------:R-:W-:Y:S01]  /*7d60*/  FMUL.FTZ R4, R4, c[0x0][0x23c] ;  /* 0x00008f0004047a20 */ /* 0x000fe20000410000 */
[----:B-1----:R-:W1:Y:S04]  /*7d70*/  LDSM.16.MT88.4 R20, [R213+0xa000] ;  /* 0x00a00000d514783b */ /* 0x002e680000004200 */
[----:B------:R-:W-:Y:S01]  /*7d80*/  MUFU.EX2 R211, R14 ;  /* 0x0000000e00d37308 */ /* 0x000fe20000000800 */
[----:B--2---:R-:W-:-:S07]  /*7d90*/  FADD.FTZ R5, R134, -R6 ;  /* 0x8000000686057221 */ /* 0x004fce0000010000 */
[----:B------:R-:W2:Y:S01]  /*7da0*/  MUFU.EX2 R210, R13 ;  /* 0x0000000d00d27308 */ /* 0x000ea20000000800 */
[-C--:B---3--:R-:W-:Y:S01]  /*7db0*/  FMUL.FTZ R144, R144, R16.reuse ;  /* 0x0000001090907220 */ /* 0x088fe20000410000 */
[----:B------:R-:W3:Y:S01]  /*7dc0*/  LDSM.16.MT88.4 R132, [R217+0xa000] ;  /* 0x00a00000d984783b */ /* 0x000ee20000004200 */
[----:B------:R-:W-:Y:S02]  /*7dd0*/  FMUL.FTZ R5, R5, c[0x0][0x23c] ;  /* 0x00008f0005057a20 */ /* 0x000fe40000410000 */
[-C--:B------:R-:W-:Y:S02]  /*7de0*/  FMUL.FTZ R145, R145, R16.reuse ;  /* 0x0000001091917220 */ /* 0x080fe40000410000 */
[-C--:B------:R-:W-:Y:S01]  /*7df0*/  FMUL.FTZ R116, R116, R16.reuse ;  /* 0x0000001074747220 */ /* 0x080fe20000410000 */
[----:B------:R-:W4:Y:S01]  /*7e00*/  MUFU.EX2 R244, R28 ;  /* 0x0000001c00f47308 */ /* 0x000f220000000800 */
[-C--:B------:R-:W-:Y:S02]  /*7e10*/  FMUL.FTZ R117, R117, R16.reuse ;  /* 0x0000001075757220 */ /* 0x080fe40000410000 */
[----:B------:R-:W-:-:S02]  /*7e20*/  FMUL.FTZ R128, R128, R16 ;  /* 0x0000001080807220 */ /* 0x000fc40000410000 */
[-C--:B------:R-:W-:Y:S02]  /*7e30*/  FMUL.FTZ R129, R129, R16.reuse ;  /* 0x0000001081817220 */ /* 0x080fe40000410000 */
[-C--:B------:R-:W-:Y:S01]  /*7e40*/  FMUL.FTZ R156, R156, R16.reuse ;  /* 0x000000109c9c7220 */ /* 0x080fe20000410000 */
[----:B------:R-:W5:Y:S01]  /*7e50*/  MUFU.EX2 R246, R24 ;  /* 0x0000001800f67308 */ /* 0x000f620000000800 */
[----:B--2---:R-:W-:Y:S01]  /*7e60*/  F2FP.BF16.PACK_AB R7, R210, R211 ;  /* 0x000000d3d207723e */ /* 0x004fe200000010ff */
[-C--:B------:R-:W-:Y:S02]  /*7e70*/  FMUL.FTZ R157, R157, R16.reuse ;  /* 0x000000109d9d7220 */ /* 0x080fe40000410000 */
[-C--:B------:R-:W-:Y:S02]  /*7e80*/  FMUL.FTZ R160, R160, R16.reuse ;  /* 0x00000010a0a07220 */ /* 0x080fe40000410000 */
[-C--:B------:R-:W-:Y:S02]  /*7e90*/  FMUL.FTZ R161, R161, R16.reuse ;  /* 0x00000010a1a17220 */ /* 0x080fe40000410000 */
[----:B------:R-:W-:Y:S01]  /*7ea0*/  MUFU.EX2 R241, R32 ;  /* 0x0000002000f17308 */ /* 0x000fe20000000800 */
[----:B----4-:R-:W-:Y:S01]  /*7eb0*/  F2FP.BF16.PACK_AB R9, R244, R245 ;  /* 0x000000f5f409723e */ /* 0x010fe200000010ff */
[----:B------:R-:W-:-:S02]  /*7ec0*/  FMUL.FTZ R36, R36, R16 ;  /* 0x0000001024247220 */ /* 0x000fc40000410000 */
[-C--:B------:R-:W-:Y:S02]  /*7ed0*/  FMUL.FTZ R37, R37, R16.reuse ;  /* 0x0000001025257220 */ /* 0x080fe40000410000 */
[----:B------:R-:W-:Y:S02]  /*7ee0*/  FMUL.FTZ R52, R52, R16 ;  /* 0x0000001034347220 */ /* 0x000fe40000410000 */
[----:B------:R-:W-:Y:S01]  /*7ef0*/  MUFU.EX2 R240, R31 ;  /* 0x0000001f00f07308 */ /* 0x000fe20000000800 */
[----:B-----5:R-:W-:Y:S01]  /*7f00*/  F2FP.BF16.PACK_AB R11, R247, R246 ;  /* 0x000000f6f70b723e */ /* 0x020fe200000010ff */
[-C--:B------:R-:W-:Y:S02]  /*7f10*/  FMUL.FTZ R53, R53, R16.reuse ;  /* 0x0000001035357220 */ /* 0x080fe40000410000 */
[-C--:B------:R-:W-:Y:S02]  /*7f20*/  FMUL.FTZ R68, R68, R16.reuse ;  /* 0x0000001044447220 */ /* 0x080fe40000410000 */
[----:B------:R-:W-:-:S02]  /*7f30*/  FMUL.FTZ R69, R69, R16 ;  /* 0x0000001045457220 */ /* 0x000fc40000410000 */
[----:B------:R-:W2:Y:S01]  /*7f40*/  MUFU.EX2 R242, R25 ;  /* 0x0000001900f27308 */ /* 0x000ea20000000800 */
[-C--:B------:R-:W-:Y:S02]  /*7f50*/  FMUL.FTZ R84, R84, R16.reuse ;  /* 0x0000001054547220 */ /* 0x080fe40000410000 */
[-C--:B------:R-:W-:Y:S02]  /*7f60*/  FMUL.FTZ R85, R85, R16.reuse ;  /* 0x0000001055557220 */ /* 0x080fe40000410000 */
[-C--:B------:R-:W-:Y:S02]  /*7f70*/  FMUL.FTZ R172, R172, R16.reuse ;  /* 0x00000010acac7220 */ /* 0x080fe40000410000 */
[-C--:B------:R-:W-:Y:S01]  /*7f80*/  FMUL.FTZ R173, R173, R16.reuse ;  /* 0x00000010adad7220 */ /* 0x080fe20000410000 */
[----:B------:R4:W-:Y:S01]  /*7f90*/  MUFU.EX2 R209, R30 ;  /* 0x0000001e00d17308 */ /* 0x0009e20000000800 */
[-C--:B------:R-:W-:Y:S02]  /*7fa0*/  FMUL.FTZ R48, R48, R16.reuse ;  /* 0x0000001030307220 */ /* 0x080fe40000410000 */
[----:B------:R-:W-:-:S02]  /*7fb0*/  FMUL.FTZ R49, R49, R16 ;  /* 0x0000001031317220 */ /* 0x000fc40000410000 */
[-C--:B------:R-:W-:Y:S02]  /*7fc0*/  FMUL.FTZ R64, R64, R16.reuse ;  /* 0x0000001040407220 */ /* 0x080fe40000410000 */
[----:B------:R-:W-:Y:S01]  /*7fd0*/  FMUL.FTZ R65, R65, R16 ;  /* 0x0000001041417220 */ /* 0x000fe20000410000 */
[----:B------:R-:W5:Y:S01]  /*7fe0*/  MUFU.EX2 R15, R15 ;  /* 0x0000000f000f7308 */ /* 0x000f620000000800 */
[----:B--2---:R-:W-:Y:S01]  /*7ff0*/  F2FP.BF16.PACK_AB R6, R243, R242 ;  /* 0x000000f2f306723e */ /* 0x004fe200000010ff */
[----:B------:R-:W2:Y:S01]  /*8000*/  LDSM.16.MT88.4 R24, [R217+0xb000] ;  /* 0x00b00000d918783b */ /* 0x000ea20000004200 */
[-C--:B------:R-:W-:Y:S02]  /*8010*/  FMUL.FTZ R80, R80, R16.reuse ;  /* 0x0000001050507220 */ /* 0x080fe40000410000 */
[-C--:B------:R-:W-:Y:S02]  /*8020*/  FMUL.FTZ R81, R81, R16.reuse ;  /* 0x0000001051517220 */ /* 0x080fe40000410000 */
[-C--:B------:R-:W-:Y:S01]  /*8030*/  FMUL.FTZ R96, R96, R16.reuse ;  /* 0x0000001060607220 */ /* 0x080fe20000410000 */
[----:B------:R1:W1:Y:S01]  /*8040*/  MUFU.EX2 R14, R5 ;  /* 0x00000005000e7308 */ /* 0x0002620000000800 */
[----:B----4-:R-:W4:Y:S01]  /*8050*/  LDSM.16.MT88.4 R28, [R213+0xb000] ;  /* 0x00b00000d51c783b */ /* 0x010f220000004200 */
[----:B------:R-:W-:-:S02]  /*8060*/  FMUL.FTZ R97, R97, R16 ;  /* 0x0000001061617220 */ /* 0x000fc40000410000 */
[-C--:B------:R-:W-:Y:S02]  /*8070*/  FMUL.FTZ R100, R100, R16.reuse ;  /* 0x0000001064647220 */ /* 0x080fe40000410000 */
[----:B------:R-:W-:Y:S02]  /*8080*/  FMUL.FTZ R101, R101, R16 ;  /* 0x0000001065657220 */ /* 0x000fe40000410000 */
[----:B------:R3:W3:Y:S01]  /*8090*/  MUFU.EX2 R13, R4 ;  /* 0x00000004000d7308 */ /* 0x0006e20000000800 */
        /* <DEDUP_REMOVED lines=11> */
[-C--:B------:R-:W-:Y:S02]  /*8150*/  FMUL.FTZ R150, R150, R13.reuse ;  /* 0x0000000d96967220 */ /* 0x080fe40000410000 */
[-C--:B------:R-:W-:Y:S02]  /*8160*/  FMUL.FTZ R151, R151, R13.reuse ;  /* 0x0000000d97977220 */ /* 0x080fe40000410000 */
[-C--:B------:R-:W-:Y:S02]  /*8170*/  FMUL.FTZ R42, R42, R13.reuse ;  /* 0x0000000d2a2a7220 */ /* 0x080fe40000410000 */
[----:B------:R-:W-:-:S02]  /*8180*/  FMUL.FTZ R43, R43, R13 ;  /* 0x0000000d2b2b7220 */ /* 0x000fc40000410000 */
[-C--:B------:R-:W-:Y:S01]  /*8190*/  FMUL.FTZ R152, R152, R14.reuse ;  /* 0x0000000e98987220 */ /* 0x080fe20000410000 */
[C---:B------:R-:W-:Y:S01]  /*81a0*/  HMMA.16816.F32.BF16 R148, R4.reuse, R20, R148 ;  /* 0x000000140494723c */ /* 0x040fe20000041894 */
[----:B------:R-:W-:Y:S02]  /*81b0*/  FMUL.FTZ R153, R153, R14 ;  /* 0x0000000e99997220 */ /* 0x000fe40000410000 */
[-C--:B------:R-:W-:Y:S02]  /*81c0*/  FMUL.FTZ R154, R154, R13.reuse ;  /* 0x0000000d9a9a7220 */ /* 0x080fe40000410000 */
[----:B------:R-:W-:Y:S02]  /*81d0*/  FMUL.FTZ R155, R155, R13 ;  /* 0x0000000d9b9b7220 */ /* 0x000fe40000410000 */
[----:B------:R-:W-:Y:S01]  /*81e0*/  MOV R21, R34 ;  /* 0x0000002200157202 */ /* 0x000fe20000000f00 */
[----:B------:R-:W-:Y:S01]  /*81f0*/  HMMA.16816.F32.BF16 R200, R4, R136, R40 ;  /* 0x0000008804c8723c */ /* 0x000fe20000041828 */
[----:B------:R-:W-:Y:S01]  /*8200*/  MOV R20, R33 ;  /* 0x0000002100147202 */ /* 0x000fe20000000f00 */
[----:B------:R-:W-:Y:S01]  /*8210*/  LDSM.16.MT88.4 R40, [R218+0xb000] ;  /* 0x00b00000da28783b */ /* 0x000fe20000004200 */
[----:B------:R-:W-:-:S02]  /*8220*/  FMUL.FTZ R164, R164, R14 ;  /* 0x0000000ea4a47220 */ /* 0x000fc40000410000 */
[-C--:B------:R-:W-:Y:S01]  /*8230*/  FMUL.FTZ R165, R165, R14.reuse ;  /* 0x0000000ea5a57220 */ /* 0x080fe20000410000 */
[----:B------:R-:W1:Y:S01]  /*8240*/  LDSM.16.MT88.4 R32, [R215+0xb000] ;  /* 0x00b00000d720783b */ /* 0x000e620000004200 */
        /* <DEDUP_REMOVED lines=36> */
[----:B----4-:R-:W-:Y:S01]  /*8490*/  HMMA.16816.F32.BF16 R72, R4, R28, R72 ;  /* 0x0000001c0448723c */ /* 0x010fe20000041848 */
        /* <DEDUP_REMOVED lines=9> */
[C---:B-1----:R-:W-:Y:S01]  /*8530*/  HMMA.16816.F32.BF16 R88, R4.reuse, R32, R88 ;  /* 0x000000200458723c */ /* 0x042fe20000041858 */
        /* <DEDUP_REMOVED lines=28> */
[----:B------:R-:W-:Y:S01]  /*8700*/  FFMA.FTZ R4, R177, c[0x0][0x23c], -R3 ;  /* 0x00008f00b1047a23 */ /* 0x000fe20000010803 */
[----:B------:R-:W-:Y:S01]  /*8710*/  MOV R126, R189 ;  /* 0x000000bd007e7202 */ /* 0x000fe20000000f00 */
[-C--:B------:R-:W-:Y:S01]  /*8720*/  FMUL.FTZ R70, R70, R15.reuse ;  /* 0x0000000f46467220 */ /* 0x080fe20000410000 */
[----:B------:R-:W-:Y:S01]  /*8730*/  MOV R127, R190 ;  /* 0x000000be007f7202 */ /* 0x000fe20000000f00 */
[----:B------:R1:W-:Y:S01]  /*8740*/  MUFU.EX2 R205, R4 ;  /* 0x0000000400cd7308 */ /* 0x0003e20000000800 */
[-C--:B------:R-:W-:Y:S01]  /*8750*/  FMUL.FTZ R71, R71, R15.reuse ;  /* 0x0000000f47477220 */ /* 0x080fe20000410000 */
[----:B------:R-:W-:Y:S01]  /*8760*/  HMMA.16816.F32.BF16 R24, R8, R26, R128 ;  /* 0x0000001a0818723c */ /* 0x000fe20000041880 */
[-C--:B------:R-:W-:Y:S02]  /*8770*/  FMUL.FTZ R86, R86, R15.reuse ;  /* 0x0000000f56567220 */ /* 0x080fe40000410000 */
[-C--:B------:R-:W-:Y:S02]  /*8780*/  FMUL.FTZ R87, R87, R15.reuse ;  /* 0x0000000f57577220 */ /* 0x080fe40000410000 */
[----:B------:R-:W-:-:S02]  /*8790*/  FMUL.FTZ R174, R174, R15 ;  /* 0x0000000faeae7220 */ /* 0x000fc40000410000 */
[-C--:B------:R-:W-:Y:S01]  /*87a0*/  FMUL.FTZ R175, R175, R15.reuse ;  /* 0x0000000fafaf7220 */ /* 0x080fe20000410000 */
[C---:B------:R-:W-:Y:S01]  /*87b0*/  HMMA.16816.F32.BF16 R192, R8.reuse, R22, R156 ;  /* 0x0000001608c0723c */ /* 0x040fe2000004189c */
[-C--:B------:R-:W-:Y:S01]  /*87c0*/  FMUL.FTZ R50, R50, R15.reuse ;  /* 0x0000000f32327220 */ /* 0x080fe20000410000 */
[----:B------:R-:W-:Y:S01]  /*87d0*/  LDSM.16.MT88.4 R156, [R213+0xa800] ;  /* 0x00a80000d59c783b */ /* 0x000fe20000004200 */
[-C--:B------:R-:W-:Y:S02]  /*87e0*/  FMUL.FTZ R51, R51, R15.reuse ;  /* 0x0000000f33337220 */ /* 0x080fe40000410000 */
[-C--:B------:R-:W-:Y:S02]  /*87f0*/  FMUL.FTZ R66, R66, R15.reuse ;  /* 0x0000000f42427220 */ /* 0x080fe40000410000 */
[----:B-1----:R-:W-:Y:S01]  /*8800*/  FFMA.FTZ R4, R176, c[0x0][0x23c], -R3 ;  /* 0x00008f00b0047a23 */ /* 0x002fe20000010803 */
[----:B------:R-:W-:Y:S01]  /*8810*/  HMMA.16816.F32.BF16 R160, R8, R140, R160 ;  /* 0x0000008c08a0723c */ /* 0x000fe200000418a0 */
[----:B------:R-:W-:-:S02]  /*8820*/  FMUL.FTZ R67, R67, R15 ;  /* 0x0000000f43437220 */ /* 0x000fc40000410000 */
[----:B------:R-:W1:Y:S01]  /*8830*/  MUFU.EX2 R206, R4 ;  /* 0x0000000400ce7308 */ /* 0x000e620000000800 */
        /* <DEDUP_REMOVED lines=10> */
[----:B-1----:R-:W-:Y:S01]  /*88e0*/  F2FP.BF16.PACK_AB R128, R206, R205 ;  /* 0x000000cdce80723e */ /* 0x002fe200000010ff */
[--C-:B------:R-:W-:Y:S02]  /*88f0*/  FFMA.FTZ R4, R17, c[0x0][0x23c], -R3.reuse ;  /* 0x00008f0011047a23 */ /* 0x100fe40000010803 */
[----:B------:R-:W-:Y:S02]  /*8900*/  FFMA.FTZ R3, R18, c[0x0][0x23c], -R3 ;  /* 0x00008f0012037a23 */ /* 0x000fe40000010803 */
[----:B------:R1:W-:Y:S01]  /*8910*/  MUFU.EX2 R207, R4 ;  /* 0x0000000400cf7308 */ /* 0x0003e20000000800 */
[-C--:B------:R-:W-:Y:S01]  /*8920*/  FMUL.FTZ R114, R114, R15.reuse ;  /* 0x0000000f72727220 */ /* 0x080fe20000410000 */
[----:B------:R-:W-:Y:S01]  /*8930*/  HMMA.16816.F32.BF16 R68, R8, R28, R68 ;  /* 0x0000001c0844723c */ /* 0x000fe20000041844 */
[----:B------:R-:W-:-:S05]  /*8940*/  FMUL.FTZ R115, R115, R15 ;  /* 0x0000000f73737220 */ /* 0x000fca0000410000 */
[----:B------:R2:W3:Y:S02]  /*8950*/  MUFU.EX2 R204, R3 ;  /* 0x0000000300cc7308 */ /* 0x0004e40000000800 */
[C---:B------:R-:W-:Y:S01]  /*8960*/  HMMA.16816.F32.BF16 R84, R8.reuse, R32, R84 ;  /* 0x000000200854723c */ /* 0x040fe20000041854 */
[----:B-1----:R-:W1:Y:S07]  /*8970*/  LDSM.16.MT88.4 R4, [R217+0xb800] ;  /* 0x00b80000d904783b */ /* 0x002e6e0000004200 */
[----:B------:R-:W-:Y:S01]  /*8980*/  HMMA.16816.F32.BF16 R140, R8, R142, R172 ;  /* 0x0000008e088c723c */ /* 0x000fe200000418ac */
[----:B------:R-:W4:Y:S01]  /*8990*/  LDSM.16.MT88.4 R172, [R215+0xa800] ;  /* 0x00a80000d7ac783b */ /* 0x000f220000004200 */
[----:B--2---:R-:W-:Y:S01]  /*89a0*/  FFMA.FTZ R3, R180, c[0x0][0x23c], -R2 ;  /* 0x00008f00b4037a23 */ /* 0x004fe20000010802 */
[----:B---3--:R-:W-:-:S05]  /*89b0*/  F2FP.BF16.PACK_AB R130, R204, R207 ;  /* 0x000000cfcc82723e */ /* 0x008fca00000010ff */
[C---:B------:R-:W-:Y:S01]  /*89c0*/  HMMA.16816.F32.BF16 R136, R8.reuse, R138, R48 ;  /* 0x0000008a0888723c */ /* 0x040fe20000041830 */
[----:B------:R-:W2:Y:S01]  /*89d0*/  LDSM.16.MT88.4 R48, [R218+0xa800] ;  /* 0x00a80000da30783b */ /* 0x000ea20000004200 */
[----:B------:R3:W-:Y:S06]  /*89e0*/  MUFU.EX2 R189, R3 ;  /* 0x0000000300bd7308 */ /* 0x0007ec0000000800 */
[C---:B------:R-:W-:Y:S01]  /*89f0*/  HMMA.16816.F32.BF16 R132, R8.reuse, R134, R64 ;  /* 0x000000860884723c */ /* 0x040fe20000041840 */
[----:B------:R-:W5:Y:S07]  /*8a00*/  LDSM.16.MT88.4 R64, [R217+0xa800] ;  /* 0x00a80000d940783b */ /* 0x000f6e0000004200 */
[----:B------:R-:W-:Y:S01]  /*8a10*/  HMMA.16816.F32.BF16 R28, R8, R30, R80 ;  /* 0x0000001e081c723c */ /* 0x000fe20000041850 */
[----:B------:R-:W1:Y:S01]  /*8a20*/  LDSM.16.MT88.4 R80, [R213+0xb800] ;  /* 0x00b80000d550783b */ /* 0x000e620000004200 */
[----:B---3--:R-:W-:-:S04]  /*8a30*/  FFMA.FTZ R3, R179, c[0x0][0x23c], -R2 ;  /* 0x00008f00b3037a23 */ /* 0x008fc80000010802 */
[----:B------:R3:W3:Y:S02]  /*8a40*/  MUFU.EX2 R190, R3 ;  /* 0x0000000300be7308 */ /* 0x0006e40000000800 */
[C---:B------:R-:W-:Y:S01]  /*8a50*/  HMMA.16816.F32.BF16 R32, R8.reuse, R34, R96 ;  /* 0x000000220820723c */ /* 0x040fe20000041860 */
[----:B------:R-:W1:Y:S07]  /*8a60*/  LDSM.16.MT88.4 R96, [R215+0xb800] ;  /* 0x00b80000d760783b */ /* 0x000e6e0000004200 */
[----:B------:R-:W-:Y:S01]  /*8a70*/  HMMA.16816.F32.BF16 R100, R8, R40, R100 ;  /* 0x000000280864723c */ /* 0x000fe20000041864 */
[--C-:B---3--:R-:W-:Y:S01]  /*8a80*/  FFMA.FTZ R3, R19, c[0x0][0x23c], -R2.reuse ;  /* 0x00008f0013037a23 */ /* 0x108fe20000010802 */
[----:B------:R-:W-:Y:S01]  /*8a90*/  F2FP.BF16.PACK_AB R129, R190, R189 ;  /* 0x000000bdbe81723e */ /* 0x000fe200000010ff */
[----:B------:R-:W-:-:S02]  /*8aa0*/  FFMA.FTZ R2, R178, c[0x0][0x23c], -R2 ;  /* 0x00008f00b2027a23 */ /* 0x000fc40000010802 */
[----:B------:R3:W-:Y:S08]  /*8ab0*/  MUFU.EX2 R191, R3 ;  /* 0x0000000300bf7308 */ /* 0x0007f00000000800 */
[----:B------:R1:W1:Y:S01]  /*8ac0*/  MUFU.EX2 R180, R2 ;  /* 0x0000000200b47308 */ /* 0x0002620000000800 */
[----:B---3--:R-:W-:-:S05]  /*8ad0*/  MOV R3, R20 ;  /* 0x0000001400037202 */ /* 0x008fca0000000f00 */
[----:B------:R-:W-:Y:S02]  /*8ae0*/  FFMA.FTZ R3, R3, R15, R245 ;  /* 0x0000000f03037223 */ /* 0x000fe400000100f5 */
[----:B-1----:R-:W-:Y:S01]  /*8af0*/  FFMA.FTZ R2, R181, c[0x0][0x23c], -R0 ;  /* 0x00008f00b5027a23 */ /* 0x002fe20000010800 */
[----:B------:R-:W-:Y:S01]  /*8b00*/  MOV R181, R126 ;  /* 0x0000007e00b57202 */ /* 0x000fe20000000f00 */
[----:B------:R-:W-:Y:S01]  /*8b10*/  FADD.FTZ R3, R244, R3 ;  /* 0x00000003f4037221 */ /* 0x000fe20000010000 */
[----:B------:R-:W-:Y:S01]  /*8b20*/  F2FP.BF16.PACK_AB R131, R180, R191 ;  /* 0x000000bfb483723e */ /* 0x000fe200000010ff */
[----:B------:R1:W-:Y:S02]  /*8b30*/  MUFU.EX2 R179, R2 ;  /* 0x0000000200b37308 */ /* 0x0003e40000000800 */
[----:B------:R-:W-:-:S04]  /*8b40*/  FADD.FTZ R3, R246, R3 ;  /* 0x00000003f6037221 */ /* 0x000fc80000010000 */
[----:B------:R-:W-:Y:S01]  /*8b50*/  HMMA.16816.F32.BF16 R116, R128, R4, R116 ;  /* 0x000000048074723c */ /* 0x000fe20000041874 */
[----:B------:R-:W-:-:S04]  /*8b60*/  FADD.FTZ R3, R247, R3 ;  /* 0x00000003f7037221 */ /* 0x000fc80000010000 */
[----:B------:R-:W-:-:S03]  /*8b70*/  FADD.FTZ R3, R189, R3 ;  /* 0x00000003bd037221 */ /* 0x000fc60000010000 */
[C---:B------:R-:W-:Y:S01]  /*8b80*/  HMMA.16816.F32.BF16 R144, R128.reuse, R156, R144 ;  /* 0x0000009c8090723c */ /* 0x040fe20000041890 */
[----:B------:R-:W-:Y:S02]  /*8b90*/  FADD.FTZ R3, R190, R3 ;  /* 0x00000003be037221 */ /* 0x000fe40000010000 */
[--C-:B-1----:R-:W-:Y:S01]  /*8ba0*/  FFMA.FTZ R2, R182, c[0x0][0x23c], -R0.reuse ;  /* 0x00008f00b6027a23 */ /* 0x102fe20000010800 */
[----:B------:R-:W-:Y:S01]  /*8bb0*/  MOV R182, R127 ;  /* 0x0000007f00b67202 */ /* 0x000fe20000000f00 */
[----:B------:R-:W-:Y:S02]  /*8bc0*/  FADD.FTZ R3, R191, R3 ;  /* 0x00000003bf037221 */ /* 0x000fe40000010000 */
[----:B------:R1:W3:Y:S01]  /*8bd0*/  MUFU.EX2 R178, R2 ;  /* 0x0000000200b27308 */ /* 0x0002e20000000800 */
[C---:B----4-:R-:W-:Y:S08]  /*8be0*/  HMMA.16816.F32.BF16 R160, R128.reuse, R172, R160 ;  /* 0x000000ac80a0723c */ /* 0x050ff000000418a0 */
[----:B--2---:R-:W-:Y:S01]  /*8bf0*/  HMMA.16816.F32.BF16 R36, R128, R48, R36 ;  /* 0x000000308024723c */ /* 0x004fe20000041824 */
[--C-:B-1----:R-:W-:Y:S01]  /*8c00*/  FFMA.FTZ R2, R183, c[0x0][0x23c], -R0.reuse ;  /* 0x00008f00b7027a23 */ /* 0x102fe20000010800 */
[----:B------:R-:W-:Y:S01]  /*8c10*/  MOV R183, R21 ;  /* 0x0000001500b77202 */ /* 0x000fe20000000f00 */
[----:B------:R-:W-:Y:S01]  /*8c20*/  FFMA.FTZ R0, R184, c[0x0][0x23c], -R0 ;  /* 0x00008f00b8007a23 */ /* 0x000fe20000010800 */
[----:B---3--:R-:W-:Y:S01]  /*8c30*/  F2FP.BF16.PACK_AB R124, R178, R179 ;  /* 0x000000b3b27c723e */ /* 0x008fe200000010ff */
[----:B------:R1:W-:Y:S03]  /*8c40*/  MUFU.EX2 R177, R2 ;  /* 0x0000000200b17308 */ /* 0x0003e60000000800 */
[----:B------:R-:W-:Y:S01]  /*8c50*/  HMMA.16816.F32.BF16 R20, R8, R42, R112 ;  /* 0x0000002a0814723c */ /* 0x000fe20000041870 */
[----:B------:R-:W2:Y:S04]  /*8c60*/  LDSM.16.MT88.4 R112, [R218+0xb800] ;  /* 0x00b80000da70783b */ /* 0x000ea80000004200 */
[----:B------:R3:W4:Y:S02]  /*8c70*/  MUFU.EX2 R176, R0 ;  /* 0x0000000000b07308 */ /* 0x0007240000000800 */
[----:B------:R-:W-:Y:S01]  /*8c80*/  FFMA.FTZ R8, R183, R16, R250 ;  /* 0x00000010b7087223 */ /* 0x000fe200000100fa */
[----:B-----5:R-:W-:Y:S01]  /*8c90*/  HMMA.16816.F32.BF16 R52, R128, R64, R52 ;  /* 0x000000408034723c */ /* 0x020fe20000041834 */
[----:B-1----:R-:W-:-:S07]  /*8ca0*/  FFMA.FTZ R2, R187, c[0x0][0x23c], -R12 ;  /* 0x00008f00bb027a23 */ /* 0x002fce000001080c */
[----:B------:R-:W-:Y:S01]  /*8cb0*/  HMMA.16816.F32.BF16 R68, R128, R80, R68 ;  /* 0x000000508044723c */ /* 0x000fe20000041844 */
[----:B---3--:R-:W-:Y:S01]  /*8cc0*/  FFMA.FTZ R0, R185, c[0x0][0x23c], -R12 ;  /* 0x00008f00b9007a23 */ /* 0x008fe2000001080c */
[----:B----4-:R-:W-:-:S06]  /*8cd0*/  F2FP.BF16.PACK_AB R126, R176, R177 ;  /* 0x000000b1b07e723e */ /* 0x010fcc00000010ff */
[C---:B------:R-:W-:Y:S01]  /*8ce0*/  HMMA.16816.F32.BF16 R84, R128.reuse, R96, R84 ;  /* 0x000000608054723c */ /* 0x040fe20000041854 */
[----:B------:R1:W-:Y:S07]  /*8cf0*/  MUFU.EX2 R19, R0 ;  /* 0x0000000000137308 */ /* 0x0003ee0000000800 */
[----:B--2---:R-:W-:Y:S01]  /*8d00*/  HMMA.16816.F32.BF16 R100, R128, R112, R100 ;  /* 0x000000708064723c */ /* 0x004fe20000041864 */
[----:B-1----:R-:W-:-:S04]  /*8d10*/  FFMA.FTZ R0, R186, c[0x0][0x23c], -R12 ;  /* 0x00008f00ba007a23 */ /* 0x002fc8000001080c */
[----:B------:R1:W2:Y:S02]  /*8d20*/  MUFU.EX2 R18, R0 ;  /* 0x0000000000127308 */ /* 0x0002a40000000800 */
[----:B-1----:R-:W-:Y:S01]  /*8d30*/  FFMA.FTZ R0, R188, c[0x0][0x23c], -R12 ;  /* 0x00008f00bc007a23 */ /* 0x002fe2000001080c */
[----:B--2---:R-:W-:-:S05]  /*8d40*/  F2FP.BF16.PACK_AB R125, R18, R19 ;  /* 0x00000013127d723e */ /* 0x004fca00000010ff */
[----:B------:R1:W-:Y:S08]  /*8d50*/  MUFU.EX2 R12, R2 ;  /* 0x00000002000c7308 */ /* 0x0003f00000000800 */
[----:B------:R-:W2:Y:S01]  /*8d60*/  MUFU.EX2 R17, R0 ;  /* 0x0000000000117308 */ /* 0x000ea20000000800 */
[----:B-1----:R-:W-:Y:S02]  /*8d70*/  FFMA.FTZ R2, R182, R14, R241 ;  /* 0x0000000eb6027223 */ /* 0x002fe400000100f1 */
[----:B------:R-:W-:-:S02]  /*8d80*/  FADD.FTZ R241, R180, R3 ;  /* 0x00000003b4f17221 */ /* 0x000fc40000010000 */
        /* <DEDUP_REMOVED lines=70> */
[----:B------:R-:W-:Y:S01]  /*91f0*/  MOV R3, UR5 ;  /* 0x0000000500037c02 */ /* 0x000fe20008000f00 */
        /* <DEDUP_REMOVED lines=41> */
[----:B------:R-:W-:Y:S04]  /*9490*/  LDSM.16.M88.4 R132, [R221+0x8800] ;  /* 0x00880000dd84783b */ /* 0x000fe80000000200 */
[----:B------:R-:W-:Y:S04]  /*94a0*/  LDSM.16.M88.4 R136, [R221+0x8000] ;  /* 0x00800000dd88783b */ /* 0x000fe80000000200 */
[----:B------:R-:W0:Y:S01]  /*94b0*/  LDGDEPBAR ;  /* 0x00000000000079af */ /* 0x000e220000000000 */
[----:B-1----:R-:W-:Y:S08]  /*94c0*/  HMMA.16816.F32.BF16 R192, R8, R24, RZ ;  /* 0x0000001808c0723c */ /* 0x002ff000000418ff */
[C---:B--2---:R-:W-:Y:S08]  /*94d0*/  HMMA.16816.F32.BF16 R176, R4.reuse, R20, RZ ;  /* 0x0000001404b0723c */ /* 0x044ff000000418ff */
[C---:B------:R-:W-:Y:S08]  /*94e0*/  HMMA.16816.F32.BF16 R188, R4.reuse, R24, RZ ;  /* 0x0000001804bc723c */ /* 0x040ff000000418ff */
[-C--:B------:R-:W-:Y:S08]  /*94f0*/  HMMA.16816.F32.BF16 R184, R4, R26.reuse, RZ ;  /* 0x0000001a04b8723c */ /* 0x080ff000000418ff */
[----:B------:R-:W-:Y:S08]  /*9500*/  HMMA.16816.F32.BF16 R180, R8, R26, RZ ;  /* 0x0000001a08b4723c */ /* 0x000ff000000418ff */
[----:B------:R-:W-:Y:S01]  /*9510*/  HMMA.16816.F32.BF16 R140, R4, R22, RZ ;  /* 0x00000016048c723c */ /* 0x000fe200000418ff */
[----:B------:R-:W1:Y:S07]  /*9520*/  LDSM.16.M88.4 R4, [R222+0x2000] ;  /* 0x00200000de04783b */ /* 0x000e6e0000000200 */
[C---:B------:R-:W-:Y:S08]  /*9530*/  HMMA.16816.F32.BF16 R24, R8.reuse, R20, RZ ;  /* 0x000000140818723c */ /* 0x040ff000000418ff */
[----:B------:R-:W-:Y:S01]  /*9540*/  HMMA.16816.F32.BF16 R20, R8, R22, RZ ;  /* 0x000000160814723c */ /* 0x000fe200000418ff */
[----:B------:R-:W2:Y:S07]  /*9550*/  LDSM.16.M88.4 R8, [R222] ;  /* 0x00000000de08783b */ /* 0x000eae0000000200 */
[C---:B------:R-:W-:Y:S08]  /*9560*/  HMMA.16816.F32.BF16 R196, R12.reuse, R32, R176 ;  /* 0x000000200cc4723c */ /* 0x040ff000000418b0 */
[C---:B------:R-:W-:Y:S08]  /*9570*/  HMMA.16816.F32.BF16 R208, R12.reuse, R28, R188 ;  /* 0x0000001c0cd0723c */ /* 0x040ff000000418bc */
[C---:B------:R-:W-:Y:S08]  /*9580*/  HMMA.16816.F32.BF16 R204, R12.reuse, R30, R184 ;  /* 0x0000001e0ccc723c */ /* 0x040ff000000418b8 */
[-C--:B------:R-:W-:Y:S01]  /*9590*/  HMMA.16816.F32.BF16 R188, R12, R34.reuse, R140 ;  /* 0x000000220cbc723c */ /* 0x080fe2000004188c */
[----:B------:R-:W-:Y:S07]  /*95a0*/  LDSM.16.M88.4 R12, [R220+0x2000] ;  /* 0x00200000dc0c783b */ /* 0x000fee0000000200 */
[C---:B---3--:R-:W-:Y:S01]  /*95b0*/  HMMA.16816.F32.BF16 R176, R16.reuse, R34, R20 ;  /* 0x0000002210b0723c */ /* 0x048fe20000041814 */
[----:B------:R-:W3:Y:S07]  /*95c0*/  LDSM.16.M88.4 R20, [R219+0x800] ;  /* 0x00080000db14783b */ /* 0x000eee0000000200 */
[C---:B------:R-:W-:Y:S08]  /*95d0*/  HMMA.16816.F32.BF16 R192, R16.reuse, R28, R192 ;  /* 0x0000001c10c0723c */ /* 0x040ff000000418c0 */
        /* <DEDUP_REMOVED lines=10> */
[C---:B------:R-:W-:Y:S08]  /*9680*/  HMMA.16816.F32.BF16 R184, R8.reuse, R138, R184 ;  /* 0x0000008a08b8723c */ /* 0x040ff000000418b8 */
[C---:B------:R-:W-:Y:S08]  /*9690*/  HMMA.16816.F32.BF16 R188, R8.reuse, R132, R200 ;  /* 0x0000008408bc723c */ /* 0x040ff000000418c8 */
[----:B------:R-:W-:Y:S01]  /*96a0*/  HMMA.16816.F32.BF16 R136, R8, R134, R176 ;  /* 0x000000860888723c */ /* 0x000fe200000418b0 */
[----:B------:R-:W-:Y:S04]  /*96b0*/  LDSM.16.M88.4 R132, [R212+0x9800] ;  /* 0x00980000d484783b */ /* 0x000fe80000000200 */
[----:B------:R-:W-:Y:S03]  /*96c0*/  LDSM.16.M88.4 R8, [R214+0x4000] ;  /* 0x00400000d608783b */ /* 0x000fe60000000200 */
[C---:B---3--:R-:W-:Y:S01]  /*96d0*/  HMMA.16816.F32.BF16 R196, R12.reuse, R20, R28 ;  /* 0x000000140cc4723c */ /* 0x048fe2000004181c */
[----:B------:R-:W1:Y:S07]  /*96e0*/  LDSM.16.M88.4 R28, [R212+0x9000] ;  /* 0x00900000d41c783b */ /* 0x000e6e0000000200 */
[C---:B----4-:R-:W-:Y:S08]  /*96f0*/  HMMA.16816.F32.BF16 R204, R12.reuse, R24, R140 ;  /* 0x000000180ccc723c */ /* 0x050ff0000004188c */
[C---:B------:R-:W-:Y:S08]  /*9700*/  HMMA.16816.F32.BF16 R200, R12.reuse, R26, R32 ;  /* 0x0000001a0cc8723c */ /* 0x040ff00000041820 */
[----:B------:R-:W-:Y:S08]  /*9710*/  HMMA.16816.F32.BF16 R140, R12, R22, R180 ;  /* 0x000000160c8c723c */ /* 0x000ff000000418b4 */
[C---:B-----5:R-:W-:Y:S08]  /*9720*/  HMMA.16816.F32.BF16 R176, R16.reuse, R26, R184 ;  /* 0x0000001a10b0723c */ /* 0x060ff000000418b8 */
[C---:B------:R-:W-:Y:S01]  /*9730*/  HMMA.16816.F32.BF16 R32, R16.reuse, R24, R192 ;  /* 0x000000181020723c */ /* 0x040fe200000418c0 */
[----:B------:R-:W-:Y:S07]  /*9740*/  LDSM.16.M88.4 R24, [R216+0x4000] ;  /* 0x00400000d818783b */ /* 0x000fee0000000200 */
[C---:B------:R-:W-:Y:S08]  /*9750*/  HMMA.16816.F32.BF16 R12, R16.reuse, R20, R188 ;  /* 0x00000014100c723c */ /* 0x040ff000000418bc */
[----:B------:R-:W-:Y:S01]  /*9760*/  HMMA.16816.F32.BF16 R184, R16, R22, R136 ;  /* 0x0000001610b8723c */ /* 0x000fe20000041888 */
[----:B------:R-:W-:Y:S04]  /*9770*/  LDSM.16.M88.4 R20, [R216+0x6000] ;  /* 0x00600000d814783b */ /* 0x000fe80000000200 */
[----:B------:R-:W2:Y:S03]  /*9780*/  LDSM.16.M88.4 R136, [R225] ;  /* 0x00000000e188783b */ /* 0x000ea60000000200 */
[C---:B-1----:R-:W-:Y:S01]  /*9790*/  HMMA.16816.F32.BF16 R180, R4.reuse, R28, R204 ;  /* 0x0000001c04b4723c */ /* 0x042fe200000418cc */
[----:B------:R-:W-:Y:S07]  /*97a0*/  LDSM.16.M88.4 R16, [R222+0x4000] ;  /* 0x00400000de10783b */ /* 0x000fee0000000200 */
[C---:B------:R-:W-:Y:S08]  /*97b0*/  HMMA.16816.F32.BF16 R192, R4.reuse, R132, R196 ;  /* 0x0000008404c0723c */ /* 0x040ff000000418c4 */
[C---:B------:R-:W-:Y:S08]  /*97c0*/  HMMA.16816.F32.BF16 R200, R4.reuse, R30, R200 ;  /* 0x0000001e04c8723c */ /* 0x040ff000000418c8 */
[----:B------:R-:W-:Y:S08]  /*97d0*/  HMMA.16816.F32.BF16 R196, R4, R134, R140 ;  /* 0x0000008604c4723c */ /* 0x000ff0000004188c */
[C---:B------:R-:W-:Y:S01]  /*97e0*/  HMMA.16816.F32.BF16 R4, R8.reuse, R28, R32 ;  /* 0x0000001c0804723c */ /* 0x040fe20000041820 */
[----:B------:R-:W-:Y:S07]  /*97f0*/  LDSM.16.M88.4 R32, [R221+0x9000] ;  /* 0x00900000dd20783b */ /* 0x000fee0000000200 */
[C---:B------:R-:W-:Y:S01]  /*9800*/  HMMA.16816.F32.BF16 R188, R8.reuse, R132, R12 ;  /* 0x0000008408bc723c */ /* 0x040fe2000004180c */
[----:B------:R-:W1:Y:S07]  /*9810*/  LDSM.16.M88.4 R12, [R222+0x6000] ;  /* 0x00600000de0c783b */ /* 0x000e6e0000000200 */
[----:B------:R-:W-:Y:S08]  /*9820*/  HMMA.16816.F32.BF16 R176, R8, R30, R176 ;  /* 0x0000001e08b0723c */ /* 0x000ff000000418b0 */
[-C--:B--2---:R-:W-:Y:S08]  /*9830*/  HMMA.16816.F32.BF16 R28, R20, R136.reuse, R180 ;  /* 0x00000088141c723c */ /* 0x084ff000000418b4 */
[----:B------:R-:W-:Y:S08]  /*9840*/  HMMA.16816.F32.BF16 R4, R24, R136, R4 ;  /* 0x000000881804723c */ /* 0x000ff00000041804 */
[----:B------:R-:W-:Y:S01]  /*9850*/  HMMA.16816.F32.BF16 R184, R8, R134, R184 ;  /* 0x0000008608b8723c */ /* 0x000fe200000418b8 */
[----:B------:R-:W-:Y:S04]  /*9860*/  LDSM.16.M88.4 R132, [R219+0x1000] ;  /* 0x00100000db84783b */ /* 0x000fe80000000200 */
[----:B------:R-:W2:Y:S03]  /*9870*/  LDSM.16.M88.4 R8, [R220+0x4000] ;  /* 0x00400000dc08783b */ /* 0x000ea60000000200 */
[----:B------:R-:W-:Y:S08]  /*9880*/  HMMA.16816.F32.BF16 R176, R24, R138, R176 ;  /* 0x0000008a18b0723c */ /* 0x000ff000000418b0 */
[-C--:B-1----:R-:W-:Y:S01]  /*9890*/  HMMA.16816.F32.BF16 R180, R12, R32.reuse, R28 ;  /* 0x000000200cb4723c */ /* 0x082fe2000004181c */
[----:B------:R-:W1:Y:S07]  /*98a0*/  LDSM.16.M88.4 R28, [R224] ;  /* 0x00000000e01c783b */ /* 0x000e6e0000000200 */
[----:B------:R-:W-:Y:S01]  /*98b0*/  HMMA.16816.F32.BF16 R140, R16, R32, R4 ;  /* 0x00000020108c723c */ /* 0x000fe20000041804 */
[----:B------:R-:W3:Y:S07]  /*98c0*/  LDSM.16.M88.4 R4, [R220+0x6000] ;  /* 0x00600000dc04783b */ /* 0x000eee0000000200 */
[----:B------:R-:W-:Y:S11]  /*98d0*/  HMMA.16816.F32.BF16 R136, R20, R138, R200 ;  /* 0x0000008a1488723c */ /* 0x000ff600000418c8 */
[----:B------:R-:W-:Y:S05]  /*98e0*/  @!UPT UIADD3 URZ, URZ, URZ, URZ ;  /* 0x0000003f3f3ff290 */ /* 0x000fea000fffe03f */
[----:B--2---:R-:W-:Y:S08]  /*98f0*/  HMMA.16816.F32.BF16 R140, R8, R132, R140 ;  /* 0x00000084088c723c */ /* 0x004ff0000004188c */
[C---:B-1----:R-:W-:Y:S08]  /*9900*/  HMMA.16816.F32.BF16 R192, R20.reuse, R28, R192 ;  /* 0x0000001c14c0723c */ /* 0x042ff000000418c0 */
[----:B------:R-:W-:Y:S08]  /*9910*/  HMMA.16816.F32.BF16 R196, R20, R30, R196 ;  /* 0x0000001e14c4723c */ /* 0x000ff000000418c4 */
[----:B------:R-:W-:Y:S01]  /*9920*/  FMUL.FTZ R140, R140, c[0x0][0x2ec] ;  /* 0x0000bb008c8c7a20 */ /* 0x000fe20000410000 */
[----:B------:R-:W-:Y:S01]  /*9930*/  HMMA.16816.F32.BF16 R188, R24, R28, R188 ;  /* 0x0000001c18bc723c */ /* 0x000fe200000418bc */
[----:B------:R-:W-:-:S02]  /*9940*/  FMUL.FTZ R141, R141, c[0x0][0x2ec] ;  /* 0x0000bb008d8d7a20 */ /* 0x000fc40000410000 */
[----:B------:R-:W-:Y:S02]  /*9950*/  FMUL.FTZ R142, R142, c[0x0][0x2ec] ;  /* 0x0000bb008e8e7a20 */ /* 0x000fe40000410000 */
[----:B------:R-:W-:-:S03]  /*9960*/  FMUL.FTZ R143, R143, c[0x0][0x2ec] ;  /* 0x0000bb008f8f7a20 */ /* 0x000fc60000410000 */
[----:B------:R-:W-:Y:S01]  /*9970*/  HMMA.16816.F32.BF16 R184, R24, R30, R184 ;  /* 0x0000001e18b8723c */ /* 0x000fe200000418b8 */
[----:B------:R-:W1:Y:S07]  /*9980*/  LDSM.16.M88.4 R24, [R221+0x9800] ;  /* 0x00980000dd18783b */ /* 0x000e6e0000000200 */
[----:B------:R-:W-:Y:S01]  /*9990*/  HMMA.16816.F32.BF16 R20, R16, R34, R176 ;  /* 0x000000221014723c */ /* 0x000fe200000418b0 */
[----:B------:R-:W2:Y:S07]  /*99a0*/  MUFU.TANH R178, R140 ;  /* 0x0000008c00b27308 */ /* 0x000eae0000002400 */
[----:B---3--:R-:W-:Y:S01]  /*99b0*/  HMMA.16816.F32.BF16 R28, R4, R132, R180 ;  /* 0x00000084041c723c */ /* 0x008fe200000418b4 */
[----:B------:R-:W3:Y:S07]  /*99c0*/  MUFU.TANH R177, R141 ;  /* 0x0000008d00b17308 */ /* 0x000eee0000002400 */
[----:B------:R-:W-:Y:S01]  /*99d0*/  HMMA.16816.F32.BF16 R32, R12, R34, R136 ;  /* 0x000000220c20723c */ /* 0x000fe20000041888 */
[----:B------:R-:W4:Y:S07]  /*99e0*/  MUFU.TANH R180, R142 ;  /* 0x0000008e00b47308 */ /* 0x000f2e0000002400 */
[----:B------:R-:W-:Y:S01]  /*99f0*/  HMMA.16816.F32.BF16 R136, R8, R134, R20 ;  /* 0x000000860888723c */ /* 0x000fe20000041814 */
[----:B------:R-:W5:Y:S01]  /*9a00*/  LDSM.16.M88.4 R20, [R219+0x1800] ;  /* 0x00180000db14783b */ /* 0x000f620000000200 */
[----:B------:R1:W1:Y:S01]  /*9a10*/  MUFU.TANH R179, R143 ;  /* 0x0000008f00b37308 */ /* 0x0002620000002400 */
[----:B------:R-:W-:-:S05]  /*9a20*/  DEPBAR.LE SB0, 0x0 ;  /* 0x000080000000791a */ /* 0x000fca0000000000 */
[----:B------:R-:W-:Y:S02]  /*9a30*/  FMUL.FTZ R28, R28, c[0x0][0x2ec] ;  /* 0x0000bb001c1c7a20 */ /* 0x000fe40000410000 */
[----:B------:R-:W-:Y:S02]  /*9a40*/  FMUL.FTZ R29, R29, c[0x0][0x2ec] ;  /* 0x0000bb001d1d7a20 */ /* 0x000fe40000410000 */
[----:B------:R-:W-:Y:S01]  /*9a50*/  FMUL.FTZ R30, R30, c[0x0][0x2ec] ;  /* 0x0000bb001e1e7a20 */ /* 0x000fe20000410000 */
[----:B------:R-:W2:Y:S01]  /*9a60*/  MUFU.TANH R200, R28 ;  /* 0x0000001c00c87308 */ /* 0x000ea20000002400 */
[----:B------:R-:W-:Y:S02]  /*9a70*/  FMUL.FTZ R31, R31, c[0x0][0x2ec] ;  /* 0x0000bb001f1f7a20 */ /* 0x000fe40000410000 */
[----:B------:R-:W-:Y:S05]  /*9a80*/  HMMA.16816.F32.BF16 R132, R4, R134, R32 ;  /* 0x000000860484723c */ /* 0x000fea0000041820 */
[----:B------:R-:W2:Y:S03]  /*9a90*/  MUFU.TANH R201, R29 ;  /* 0x0000001d00c97308 */ /* 0x000ea60000002400 */
[----:B-1----:R-:W-:Y:S01]  /*9aa0*/  HMMA.16816.F32.BF16 R140, R16, R24, R188 ;  /* 0x00000018108c723c */ /* 0x002fe200000418bc */
[----:B------:R-:W-:-:S02]  /*9ab0*/  FMUL.FTZ R136, R136, c[0x0][0x2ec] ;  /* 0x0000bb0088887a20 */ /* 0x000fc40000410000 */
[----:B------:R-:W-:Y:S02]  /*9ac0*/  FMUL.FTZ R137, R137, c[0x0][0x2ec] ;  /* 0x0000bb0089897a20 */ /* 0x000fe40000410000 */
[----:B------:R-:W1:Y:S01]  /*9ad0*/  MUFU.TANH R202, R30 ;  /* 0x0000001e00ca7308 */ /* 0x000e620000002400 */
[----:B------:R-:W-:Y:S02]  /*9ae0*/  FMUL.FTZ R139, R139, c[0x0][0x2ec] ;  /* 0x0000bb008b8b7a20 */ /* 0x000fe40000410000 */
[----:B------:R-:W-:Y:S01]  /*9af0*/  HMMA.16816.F32.BF16 R16, R16, R26, R184 ;  /* 0x0000001a1010723c */ /* 0x000fe200000418b8 */
[----:B------:R-:W-:-:S04]  /*9b00*/  FMUL.FTZ R138, R138, c[0x0][0x2ec] ;  /* 0x0000bb008a8a7a20 */ /* 0x000fc80000410000 */
[----:B------:R1:W1:Y:S03]  /*9b10*/  MUFU.TANH R190, R31 ;  /* 0x0000001f00be7308 */ /* 0x0002660000002400 */
[----:B------:R-:W-:Y:S02]  /*9b20*/  FMUL.FTZ R134, R134, c[0x0][0x2ec] ;  /* 0x0000bb0086867a20 */ /* 0x000fe40000410000 */
[----:B------:R-:W-:Y:S02]  /*9b30*/  FMUL.FTZ R132, R132, c[0x0][0x2ec] ;  /* 0x0000bb0084847a20 */ /* 0x000fe40000410000 */
[----:B------:R-:W-:Y:S01]  /*9b40*/  FMUL.FTZ R133, R133, c[0x0][0x2ec] ;  /* 0x0000bb0085857a20 */ /* 0x000fe20000410000 */
[----:B------:R-:W2:Y:S03]  /*9b50*/  MUFU.TANH R136, R136 ;  /* 0x0000008800887308 */ /* 0x000ea60000002400 */
[----:B-----5:R-:W-:Y:S05]  /*9b60*/  HMMA.16816.F32.BF16 R32, R8, R20, R140 ;  /* 0x000000140820723c */ /* 0x020fea000004188c */
[----:B------:R5:W2:Y:S03]  /*9b70*/  MUFU.TANH R142, R134 ;  /* 0x00000086008e7308 */ /* 0x000aa60000002400 */
[C---:B-1----:R-:W-:Y:S05]  /*9b80*/  HMMA.16816.F32.BF16 R28, R12.reuse, R24, R192 ;  /* 0x000000180c1c723c */ /* 0x042fea00000418c0 */
[----:B------:R-:W1:Y:S03]  /*9b90*/  MUFU.TANH R137, R137 ;  /* 0x0000008900897308 */ /* 0x000e660000002400 */
[----:B------:R-:W-:Y:S01]  /*9ba0*/  HMMA.16816.F32.BF16 R12, R12, R26, R196 ;  /* 0x0000001a0c0c723c */ /* 0x000fe200000418c4 */
[----:B-----5:R-:W-:-:S04]  /*9bb0*/  FMUL.FTZ R134, R135, c[0x0][0x2ec] ;  /* 0x0000bb0087867a20 */ /* 0x020fc80000410000 */
[----:B------:R1:W1:Y:S03]  /*9bc0*/  MUFU.TANH R176, R138 ;  /* 0x0000008a00b07308 */ /* 0x0002660000002400 */
[----:B------:R-:W-:Y:S01]  /*9bd0*/  HMMA.16816.F32.BF16 R8, R8, R22, R16 ;  /* 0x000000160808723c */ /* 0x000fe20000041810 */
[----:B------:R-:W-:-:S04]  /*9be0*/  FMUL.FTZ R25, R35, c[0x0][0x2ec] ;  /* 0x0000bb0023197a20 */ /* 0x000fc80000410000 */
[----:B------:R-:W1:Y:S03]  /*9bf0*/  MUFU.TANH R139, R139 ;  /* 0x0000008b008b7308 */ /* 0x000e660000002400 */
[C---:B------:R-:W-:Y:S05]  /*9c00*/  HMMA.16816.F32.BF16 R28, R4.reuse, R20, R28 ;  /* 0x00000014041c723c */ /* 0x040fea000004181c */
[----:B------:R1:W1:Y:S02]  /*9c10*/  MUFU.TANH R140, R132 ;  /* 0x00000084008c7308 */ /* 0x0002640000002400 */
[----:B------:R-:W-:Y:S01]  /*9c20*/  FMUL.FTZ R21, R32, c[0x0][0x2ec] ;  /* 0x0000bb0020157a20 */ /* 0x000fe20000410000 */
[----:B------:R-:W-:Y:S01]  /*9c30*/  HMMA.16816.F32.BF16 R4, R4, R22, R12 ;  /* 0x000000160404723c */ /* 0x000fe2000004180c */
[----:B------:R-:W-:-:S02]  /*9c40*/  FMUL.FTZ R20, R33, c[0x0][0x2ec] ;  /* 0x0000bb0021147a20 */ /* 0x000fc40000410000 */
[----:B------:R-:W-:Y:S02]  /*9c50*/  FMUL.FTZ R32, R34, c[0x0][0x2ec] ;  /* 0x0000bb0022207a20 */ /* 0x000fe40000410000 */
[----:B------:R1:W1:Y:S03]  /*9c60*/  MUFU.TANH R141, R133 ;  /* 0x00000085008d7308 */ /* 0x0002660000002400 */
        /* <DEDUP_REMOVED lines=77> */
.L_x_2151:
[----:B------:R-:W-:Y:S05]  /*a140*/  BSYNC B0 ;  /* 0x0000000000007941 */ /* 0x000fea0003800000 */
.L_x_2150:
[----:B------:R-:W0:Y:S02]  /*a150*/  LDGDEPBAR ;  /* 0x00000000000079af */ /* 0x000e240000000000 */
.L_x_2149:
[----:B--234-:R-:W2:Y:S01]  /*a160*/  S2R R2, SR_TID.X ;  /* 0x0000000000027919 */ /* 0x01cea20000002100 */
[----:B------:R-:W-:Y:S02]  /*a170*/  MOV R0, UR21 ;  /* 0x0000001500007c02 */ /* 0x000fe40008000f00 */
[----:B--2---:R-:W-:-:S04]  /*a180*/  SHF.L.U32 R2, R2, 0x1, RZ ;  /* 0x0000000102027819 */ /* 0x004fc800000006ff */
[----:B------:R-:W-:-:S04]  /*a190*/  LOP3.LUT R2, R2, 0x6, RZ, 0xc0, !PT ;  /* 0x0000000602027812 */ /* 0x000fc800078ec0ff */
[----:B------:R-:W-:-:S04]  /*a1a0*/  LEA R0, R0, R2, 0x5 ;  /* 0x0000000200007211 */ /* 0x000fc800078e28ff */
[CC--:B------:R-:W-:Y:S02]  /*a1b0*/  ISETP.GE.AND P4, PT, R0.reuse, R235.reuse, PT ;  /* 0x000000eb0000720c */ /* 0x0c0fe40003f86270 */
[C---:B-1----:R-:W-:Y:S02]  /*a1c0*/  IADD3 R7, R0.reuse, 0x1, RZ ;  /* 0x0000000100077810 */ /* 0x042fe40007ffe0ff */
[C---:B------:R-:W-:Y:S02]  /*a1d0*/  IADD3 R6, R0.reuse, 0x8, RZ ;  /* 0x0000000800067810 */ /* 0x040fe40007ffe0ff */
[----:B------:R-:W-:Y:S02]  /*a1e0*/  ISETP.GE.AND P1, PT, R7, R235, PT ;  /* 0x000000eb0700720c */ /* 0x000fe40003f26270 */
[C---:B------:R-:W-:Y:S02]  /*a1f0*/  ISETP.LT.OR P4, PT, R0.reuse, R231, P4 ;  /* 0x000000e70000720c */ /* 0x040fe40002781670 */
[----:B------:R-:W-:-:S02]  /*a200*/  IADD3 R5, R0, 0x9, RZ ;  /* 0x0000000900057810 */ /* 0x000fc40007ffe0ff */
[----:B------:R-:W-:Y:S02]  /*a210*/  ISETP.GE.AND P5, PT, R6, R235, PT ;  /* 0x000000eb0600720c */ /* 0x000fe40003fa6270 */
[----:B------:R-:W-:Y:S02]  /*a220*/  ISETP.LT.OR P1, PT, R7, R231, P1 ;  /* 0x000000e70700720c */ /* 0x000fe40000f21670 */
[----:B------:R-:W-:Y:S02]  /*a230*/  FSEL R10, R178, -INF , !P4 ;  /* 0xff800000b20a7808 */ /* 0x000fe40006000000 */
[----:B------:R-:W-:Y:S02]  /*a240*/  IADD3 R4, R0, 0x10, RZ ;  /* 0x0000001000047810 */ /* 0x000fe40007ffe0ff */
[----:B------:R-:W-:Y:S02]  /*a250*/  ISETP.GE.AND P4, PT, R5, R235, PT ;  /* 0x000000eb0500720c */ /* 0x000fe40003f86270 */
[----:B------:R-:W-:-:S02]  /*a260*/  ISETP.LT.OR P5, PT, R6, R231, P5 ;  /* 0x000000e70600720c */ /* 0x000fc40002fa1670 */
[----:B------:R-:W-:Y:S02]  /*a270*/  FSEL R14, R177, -INF , !P1 ;  /* 0xff800000b10e7808 */ /* 0x000fe40004800000 */
[----:B------:R-:W-:Y:S02]  /*a280*/  FMNMX.FTZ R9, R239, R10, !PT ;  /* 0x0000000aef097209 */ /* 0x000fe40007810000 */
[----:B------:R-:W-:Y:S02]  /*a290*/  IADD3 R3, R0, 0x11, RZ ;  /* 0x0000001100037810 */ /* 0x000fe40007ffe0ff */
[----:B------:R-:W-:Y:S02]  /*a2a0*/  ISETP.GE.AND P1, PT, R4, R235, PT ;  /* 0x000000eb0400720c */ /* 0x000fe40003f26270 */
[----:B------:R-:W-:Y:S02]  /*a2b0*/  ISETP.LT.OR P4, PT, R5, R231, P4 ;  /* 0x000000e70500720c */ /* 0x000fe40002781670 */
[----:B------:R-:W-:-:S02]  /*a2c0*/  FSEL R16, R136, -INF , !P5 ;  /* 0xff80000088107808 */ /* 0x000fc40006800000 */
[----:B------:R-:W-:Y:S02]  /*a2d0*/  FMNMX.FTZ R9, R14, R9, !PT ;  /* 0x000000090e097209 */ /* 0x000fe40007810000 */
[----:B------:R-:W-:Y:S02]  /*a2e0*/  IADD3 R2, R0, 0x18, RZ ;  /* 0x0000001800027810 */ /* 0x000fe40007ffe0ff */
[----:B------:R-:W-:Y:S02]  /*a2f0*/  ISETP.GE.AND P5, PT, R3, R235, PT ;  /* 0x000000eb0300720c */ /* 0x000fe40003fa6270 */
[----:B------:R-:W-:Y:S02]  /*a300*/  ISETP.LT.OR P1, PT, R4, R231, P1 ;  /* 0x000000e70400720c */ /* 0x000fe40000f21670 */
[----:B------:R-:W-:Y:S02]  /*a310*/  FSEL R15, R137, -INF , !P4 ;  /* 0xff800000890f7808 */ /* 0x000fe40006000000 */
[----:B------:R-:W-:-:S02]  /*a320*/  FMNMX.FTZ R9, R16, R9, !PT ;  /* 0x0000000910097209 */ /* 0x000fc40007810000 */
[----:B------:R-:W-:Y:S02]  /*a330*/  IADD3 R8, R0, 0x19, RZ ;  /* 0x0000001900087810 */ /* 0x000fe40007ffe0ff */
[----:B------:R-:W-:Y:S02]  /*a340*/  ISETP.GE.AND P4, PT, R2, R235, PT ;  /* 0x000000eb0200720c */ /* 0x000fe40003f86270 */
[----:B------:R-:W-:Y:S02]  /*a350*/  ISETP.LT.OR P5, PT, R3, R231, P5 ;  /* 0x000000e70300720c */ /* 0x000fe40002fa1670 */
[----:B------:R-:W-:Y:S02]  /*a360*/  FSEL R133, R21, -INF , !P1 ;  /* 0xff80000015857808 */ /* 0x000fe40004800000 */
[----:B------:R-:W-:Y:S02]  /*a370*/  FMNMX.FTZ R9, R15, R9, !PT ;  /* 0x000000090f097209 */ /* 0x000fe40007810000 */
[----:B------:R-:W-:-:S02]  /*a380*/  ISETP.GE.AND P1, PT, R8, R235, PT ;  /* 0x000000eb0800720c */ /* 0x000fc40003f26270 */
[----:B------:R-:W-:Y:S02]  /*a390*/  ISETP.LT.OR P4, PT, R2, R231, P4 ;  /* 0x000000e70200720c */ /* 0x000fe40002781670 */
[----:B------:R-:W-:Y:S02]  /*a3a0*/  FSEL R138, R20, -INF , !P5 ;  /* 0xff800000148a7808 */ /* 0x000fe40006800000 */
[----:B------:R-:W-:Y:S02]  /*a3b0*/  FMNMX.FTZ R9, R133, R9, !PT ;  /* 0x0000000985097209 */ /* 0x000fe40007810000 */
[----:B------:R-:W-:Y:S02]  /*a3c0*/  ISETP.LT.OR P1, PT, R8, R231, P1 ;  /* 0x000000e70800720c */ /* 0x000fe40000f21670 */
[----:B------:R-:W-:Y:S02]  /*a3d0*/  FSEL R132, R13, -INF , !P4 ;  /* 0xff8000000d847808 */ /* 0x000fe40006000000 */
[----:B------:R-:W-:-:S02]  /*a3e0*/  FMNMX.FTZ R9, R138, R9, !PT ;  /* 0x000000098a097209 */ /* 0x000fc40007810000 */
[----:B------:R-:W-:Y:S02]  /*a3f0*/  ISETP.GE.AND P6, PT, R0, R234, PT ;  /* 0x000000ea0000720c */ /* 0x000fe40003fc6270 */
[----:B------:R-:W-:Y:S02]  /*a400*/  FSEL R183, R12, -INF , !P1 ;  /* 0xff8000000cb77808 */ /* 0x000fe40004800000 */
[----:B------:R-:W-:Y:S02]  /*a410*/  FMNMX.FTZ R9, R132, R9, !PT ;  /* 0x0000000984097209 */ /* 0x000fe40007810000 */
[----:B------:R-:W-:Y:S02]  /*a420*/  ISETP.LT.OR P6, PT, R0, R230, P6 ;  /* 0x000000e60000720c */ /* 0x000fe400037c1670 */
[----:B------:R-:W-:Y:S02]  /*a430*/  FMNMX.FTZ R9, R183, R9, !PT ;  /* 0x00000009b7097209 */ /* 0x000fe40007810000 */
[----:B------:R-:W-:-:S02]  /*a440*/  FSEL R13, R180, -INF , !P6 ;  /* 0xff800000b40d7808 */ /* 0x000fc40007000000 */
[CC--:B------:R-:W-:Y:S01]  /*a450*/  ISETP.GE.AND P6, PT, R4.reuse, R234.reuse, PT ;  /* 0x000000ea0400720c */ /* 0x0c0fe20003fc6270 */
[----:B------:R-:W1:Y:S01]  /*a460*/  SHFL.BFLY PT, R11, R9, 0x2, 0x1f ;  /* 0x0c401f00090b7f89 */ /* 0x000e6200000e0000 */
[C---:B------:R-:W-:Y:S02]  /*a470*/  ISETP.GE.AND P4, PT, R7.reuse, R234, PT ;  /* 0x000000ea0700720c */ /* 0x040fe40003f86270 */
[-C--:B------:R-:W-:Y:S02]  /*a480*/  ISETP.LT.OR P6, PT, R4, R230.reuse, P6 ;  /* 0x000000e60400720c */ /* 0x080fe400037c1670 */
[----:B------:R-:W-:Y:S02]  /*a490*/  ISETP.LT.OR P4, PT, R7, R230, P4 ;  /* 0x000000e60700720c */ /* 0x000fe40002781670 */
[-C--:B------:R-:W-:Y:S02]  /*a4a0*/  ISETP.GE.AND P1, PT, R6, R234.reuse, PT ;  /* 0x000000ea0600720c */ /* 0x080fe40003f26270 */
[----:B------:R-:W-:-:S02]  /*a4b0*/  ISETP.GE.AND P5, PT, R5, R234, PT ;  /* 0x000000ea0500720c */ /* 0x000fc40003fa6270 */
[----:B------:R-:W-:Y:S02]  /*a4c0*/  FSEL R181, R32, -INF , !P6 ;  /* 0xff80000020b57808 */ /* 0x000fe40007000000 */
[----:B------:R-:W-:Y:S01]  /*a4d0*/  FSEL R20, R179, -INF , !P4 ;  /* 0xff800000b3147808 */ /* 0x000fe20006000000 */
[----:B------:R-:W-:Y:S01]  /*a4e0*/  LDSM.16.MT88.4 R32, [R215+0xb000] ;  /* 0x00b00000d720783b */ /* 0x000fe20000004200 */
[----:B------:R-:W-:Y:S02]  /*a4f0*/  ISETP.GE.AND P6, PT, R2, R234, PT ;  /* 0x000000ea0200720c */ /* 0x000fe40003fc6270 */
[----:B------:R-:W-:Y:S02]  /*a500*/  ISETP.LT.OR P1, PT, R6, R230, P1 ;  /* 0x000000e60600720c */ /* 0x000fe40000f21670 */
[----:B------:R-:W-:Y:S02]  /*a510*/  ISETP.GE.AND P4, PT, R3, R234, PT ;  /* 0x000000ea0300720c */ /* 0x000fe40003f86270 */
[----:B------:R-:W-:-:S02]  /*a520*/  ISETP.LT.OR P5, PT, R5, R230, P5 ;  /* 0x000000e60500720c */ /* 0x000fc40002fa1670 */
[-C--:B------:R-:W-:Y:S02]  /*a530*/  ISETP.LT.OR P6, PT, R2, R230.reuse, P6 ;  /* 0x000000e60200720c */ /* 0x080fe400037c1670 */
[----:B------:R-:W-:Y:S02]  /*a540*/  FSEL R19, R176, -INF , !P1 ;  /* 0xff800000b0137808 */ /* 0x000fe40004800000 */
[----:B------:R-:W-:Y:S01]  /*a550*/  ISETP.LT.OR P4, PT, R3, R230, P4 ;  /* 0x000000e60300720c */ /* 0x000fe20002781670 */
[----:B------:R-:W-:Y:S01]  /*a560*/  LDSM.16.MT88.4 R176, [R215+0xa000] ;  /* 0x00a00000d7b0783b */ /* 0x000fe20000004200 */
[----:B------:R-:W-:Y:S02]  /*a570*/  FSEL R22, R139, -INF , !P5 ;  /* 0xff8000008b167808 */ /* 0x000fe40006800000 */
[C---:B------:R-:W-:Y:S02]  /*a580*/  ISETP.GE.AND P1, PT, R0.reuse, R233, PT ;  /* 0x000000e90000720c */ /* 0x040fe40003f26270 */
[----:B------:R-:W-:-:S02]  /*a590*/  ISETP.GE.AND P5, PT, R0, R232, PT ;  /* 0x000000e80000720c */ /* 0x000fc40003fa6270 */
[----:B------:R-:W-:Y:S02]  /*a5a0*/  FSEL R180, R18, -INF , !P6 ;  /* 0xff80000012b47808 */ /* 0x000fe40007000000 */
[----:B------:R-:W-:Y:S02]  /*a5b0*/  FSEL R182, R25, -INF , !P4 ;  /* 0xff80000019b67808 */ /* 0x000fe40006000000 */
[----:B------:R-:W-:Y:S02]  /*a5c0*/  ISETP.GE.AND P6, PT, R7, R233, PT ;  /* 0x000000e90700720c */ /* 0x000fe40003fc6270 */
[----:B------:R-:W-:Y:S02]  /*a5d0*/  ISETP.GE.AND P4, PT, R8, R234, PT ;  /* 0x000000ea0800720c */ /* 0x000fe40003f86270 */
[C---:B------:R-:W-:Y:S02]  /*a5e0*/  ISETP.LT.OR P1, PT, R0.reuse, R229, P1 ;  /* 0x000000e50000720c */ /* 0x040fe40000f21670 */
[----:B------:R-:W-:-:S02]  /*a5f0*/  ISETP.LT.OR P5, PT, R0, R228, P5 ;  /* 0x000000e40000720c */ /* 0x000fc40002fa1670 */
[----:B------:R-:W-:Y:S02]  /*a600*/  FMNMX.FTZ R0, R238, R13, !PT ;  /* 0x0000000dee007209 */ /* 0x000fe40007810000 */
[----:B------:R-:W-:Y:S02]  /*a610*/  ISETP.LT.OR P6, PT, R7, R229, P6 ;  /* 0x000000e50700720c */ /* 0x000fe400037c1670 */
[----:B------:R-:W-:Y:S02]  /*a620*/  ISETP.LT.OR P4, PT, R8, R230, P4 ;  /* 0x000000e60800720c */ /* 0x000fe40002781670 */
[----:B------:R-:W-:Y:S02]  /*a630*/  FMNMX.FTZ R0, R20, R0, !PT ;  /* 0x0000000014007209 */ /* 0x000fe40007810000 */
[----:B------:R-:W-:Y:S02]  /*a640*/  FSEL R18, R201, -INF , !P6 ;  /* 0xff800000c9127808 */ /* 0x000fe40007000000 */
[----:B------:R-:W-:-:S02]  /*a650*/  FSEL R184, R17, -INF , !P4 ;  /* 0xff80000011b87808 */ /* 0x000fc40006000000 */
[----:B------:R-:W-:Y:S02]  /*a660*/  ISETP.GE.AND P6, PT, R4, R233, PT ;  /* 0x000000e90400720c */ /* 0x000fe40003fc6270 */
[----:B-1----:R-:W-:Y:S02]  /*a670*/  FMNMX.FTZ R9, R9, R11, !PT ;  /* 0x0000000b09097209 */ /* 0x002fe40007810000 */
[-C--:B------:R-:W-:Y:S02]  /*a680*/  ISETP.GE.AND P4, PT, R6, R233.reuse, PT ;  /* 0x000000e90600720c */ /* 0x080fe40003f86270 */
[----:B------:R-:W-:Y:S01]  /*a690*/  FMNMX.FTZ R0, R19, R0, !PT ;  /* 0x0000000013007209 */ /* 0x000fe20007810000 */
[----:B------:R-:W1:Y:S01]  /*a6a0*/  SHFL.BFLY PT, R136, R9, 0x1, 0x1f ;  /* 0x0c201f0009887f89 */ /* 0x000e6200000e0000 */
[----:B------:R-:W-:Y:S02]  /*a6b0*/  FSEL R11, R200, -INF , !P1 ;  /* 0xff800000c80b7808 */ /* 0x000fe40004800000 */
[----:B------:R-:W-:-:S02]  /*a6c0*/  ISETP.GE.AND P1, PT, R5, R233, PT ;  /* 0x000000e90500720c */ /* 0x000fc40003f26270 */
[-C--:B------:R-:W-:Y:S02]  /*a6d0*/  ISETP.LT.OR P6, PT, R4, R229.reuse, P6 ;  /* 0x000000e50400720c */ /* 0x080fe400037c1670 */
[-C--:B------:R-:W-:Y:S02]  /*a6e0*/  ISETP.LT.OR P4, PT, R6, R229.reuse, P4 ;  /* 0x000000e50600720c */ /* 0x080fe40002781670 */
[----:B------:R-:W-:Y:S02]  /*a6f0*/  FMNMX.FTZ R0, R22, R0, !PT ;  /* 0x0000000016007209 */ /* 0x000fe40007810000 */
[----:B------:R-:W-:Y:S02]  /*a700*/  ISETP.LT.OR P1, PT, R5, R229, P1 ;  /* 0x000000e50500720c */ /* 0x000fe40000f21670 */
[----:B------:R-:W-:Y:S02]  /*a710*/  FSEL R185, R27, -INF , !P6 ;  /* 0xff8000001bb97808 */ /* 0x000fe40007000000 */
[----:B------:R-:W-:-:S02]  /*a720*/  FSEL R17, R140, -INF , !P4 ;  /* 0xff8000008c117808 */ /* 0x000fc40006000000 */
[----:B------:R-:W-:Y:S02]  /*a730*/  FMNMX.FTZ R135, R181, R0, !PT ;  /* 0x00000000b5877209 */ /* 0x000fe40007810000 */
[-C--:B------:R-:W-:Y:S02]  /*a740*/  ISETP.GE.AND P6, PT, R8, R233.reuse, PT ;  /* 0x000000e90800720c */ /* 0x080fe40003fc6270 */
[----:B------:R-:W-:Y:S02]  /*a750*/  ISETP.GE.AND P4, PT, R3, R233, PT ;  /* 0x000000e90300720c */ /* 0x000fe40003f86270 */
[----:B------:R-:W-:Y:S02]  /*a760*/  FMNMX.FTZ R0, R237, R11, !PT ;  /* 0x0000000bed007209 */ /* 0x000fe40007810000 */
        /* <DEDUP_REMOVED lines=8> */
[----:B------:R-:W-:Y:S02]  /*a7f0*/  ISETP.GE.AND P6, PT, R5, R232, PT ;  /* 0x000000e80500720c */ /* 0x000fe40003fc6270 */
[----:B------:R-:W-:Y:S02]  /*a800*/  FMNMX.FTZ R0, R17, R0, !PT ;  /* 0x0000000011007209 */ /* 0x000fe40007810000 */
[-C--:B------:R-:W-:Y:S02]  /*a810*/  ISETP.GE.AND P4, PT, R7, R232.reuse, PT ;  /* 0x000000e80700720c */ /* 0x080fe40003f86270 */
[----:B------:R-:W-:Y:S02]  /*a820*/  FSEL R188, R23, -INF , !P1 ;  /* 0xff80000017bc7808 */ /* 0x000fe40004800000 */
[----:B------:R-:W-:Y:S02]  /*a830*/  ISETP.GE.AND P1, PT, R6, R232, PT ;  /* 0x000000e80600720c */ /* 0x000fe40003f26270 */
[----:B------:R-:W-:-:S02]  /*a840*/  ISETP.LT.OR P6, PT, R5, R228, P6 ;  /* 0x000000e40500720c */ /* 0x000fc400037c1670 */
[----:B------:R-:W-:Y:S02]  /*a850*/  FMNMX.FTZ R0, R21, R0, !PT ;  /* 0x0000000015007209 */ /* 0x000fe40007810000 */
[-C--:B------:R-:W-:Y:S02]  /*a860*/  ISETP.LT.OR P4, PT, R7, R228.reuse, P4 ;  /* 0x000000e40700720c */ /* 0x080fe40002781670 */
[----:B------:R-:W-:Y:S02]  /*a870*/  FSEL R5, R202, -INF , !P5 ;  /* 0xff800000ca057808 */ /* 0x000fe40006800000 */
[----:B------:R-:W-:Y:S02]  /*a880*/  ISETP.LT.OR P1, PT, R6, R228, P1 ;  /* 0x000000e40600720c */ /* 0x000fe40000f21670 */
[----:B------:R-:W-:Y:S02]  /*a890*/  ISETP.GE.AND P5, PT, R4, R232, PT ;  /* 0x000000e80400720c */ /* 0x000fe40003fa6270 */
[----:B------:R-:W-:-:S02]  /*a8a0*/  FMNMX.FTZ R6, R185, R0, !PT ;  /* 0x00000000b9067209 */ /* 0x000fc40007810000 */
[----:B------:R-:W-:Y:S02]  /*a8b0*/  FSEL R7, R190, -INF , !P4 ;  /* 0xff800000be077808 */ /* 0x000fe40006000000 */
[----:B------:R-:W-:Y:S02]  /*a8c0*/  FMNMX.FTZ R0, R236, R5, !PT ;  /* 0x00000005ec007209 */ /* 0x000fe40007810000 */
[----:B------:R-:W-:Y:S02]  /*a8d0*/  ISETP.GE.AND P4, PT, R3, R232, PT ;  /* 0x000000e80300720c */ /* 0x000fe40003f86270 */
[----:B------:R-:W-:Y:S02]  /*a8e0*/  ISETP.LT.OR P5, PT, R4, R228, P5 ;  /* 0x000000e40400720c */ /* 0x000fe40002fa1670 */
[----:B------:R-:W-:Y:S02]  /*a8f0*/  FMNMX.FTZ R4, R186, R6, !PT ;  /* 0x00000006ba047209 */ /* 0x000fe40007810000 */
[----:B------:R-:W-:-:S02]  /*a900*/  FSEL R6, R142, -INF , !P1 ;  /* 0xff8000008e067808 */ /* 0x000fc40004800000 */
[----:B------:R-:W-:Y:S01]  /*a910*/  FMNMX.FTZ R0, R7, R0, !PT ;  /* 0x0000000007007209 */ /* 0x000fe20007810000 */
[----:B------:R-:W-:Y:S01]  /*a920*/  LDSM.16.MT88.4 R140, [R217+0xa000] ;  /* 0x00a00000d98c783b */ /* 0x000fe20000004200 */
[----:B------:R-:W-:Y:S02]  /*a930*/  ISETP.LT.OR P4, PT, R3, R228, P4 ;  /* 0x000000e40300720c */ /* 0x000fe40002781670 */
[----:B------:R-:W-:Y:S02]  /*a940*/  FMNMX.FTZ R3, R188, R4, !PT ;  /* 0x00000004bc037209 */ /* 0x000fe40007810000 */
[----:B------:R-:W-:Y:S02]  /*a950*/  FSEL R4, R134, -INF , !P6 ;  /* 0xff80000086047808 */ /* 0x000fe40007000000 */
[----:B------:R-:W-:Y:S02]  /*a960*/  FMNMX.FTZ R0, R6, R0, !PT ;  /* 0x0000000006007209 */ /* 0x000fe40007810000 */
[----:B------:R-:W-:-:S02]  /*a970*/  ISETP.GE.AND P1, PT, R2, R232, PT ;  /* 0x000000e80200720c */ /* 0x000fc40003f26270 */
        /* <DEDUP_REMOVED lines=9> */
[----:B------:R-:W-:Y:S02]  /*aa10*/  FMNMX.FTZ R0, R190, R0, !PT ;  /* 0x00000000be007209 */ /* 0x000fe40007810000 */
[----:B------:R-:W-:Y:S02]  /*aa20*/  FMNMX.FTZ R135, R180, R135, !PT ;  /* 0x00000087b4877209 */ /* 0x000fe40007810000 */
[----:B------:R-:W-:-:S02]  /*aa30*/  FSEL R191, R29, -INF , !P4 ;  /* 0xff8000001dbf7808 */ /* 0x000fc40006000000 */
[----:B------:R-:W-:Y:S01]  /*aa40*/  FMNMX.FTZ R0, R192, R0, !PT ;  /* 0x00000000c0007209 */ /* 0x000fe20007810000 */
[----:B------:R-:W-:Y:S01]  /*aa50*/  LDSM.16.MT88.4 R28, [R213+0xb000] ;  /* 0x00b00000d51c783b */ /* 0x000fe20000004200 */
[----:B------:R-:W-:Y:S02]  /*aa60*/  FMNMX.FTZ R135, R184, R135, !PT ;  /* 0x00000087b8877209 */ /* 0x000fe40007810000 */
[----:B------:R-:W-:Y:S02]  /*aa70*/  FMNMX.FTZ R3, R189, R3, !PT ;  /* 0x00000003bd037209 */ /* 0x000fe40007810000 */
[----:B------:R-:W-:Y:S01]  /*aa80*/  FMNMX.FTZ R0, R191, R0, !PT ;  /* 0x00000000bf007209 */ /* 0x000fe20007810000 */
[----:B------:R-:W2:Y:S01]  /*aa90*/  SHFL.BFLY PT, R12, R135, 0x2, 0x1f ;  /* 0x0c401f00870c7f89 */ /* 0x000ea200000e0000 */
[----:B-1----:R-:W-:-:S03]  /*aaa0*/  FMNMX.FTZ R136, R9, R136, !PT ;  /* 0x0000008809887209 */ /* 0x002fc60007810000 */
[----:B------:R-:W1:Y:S01]  /*aab0*/  SHFL.BFLY PT, R134, R3, 0x2, 0x1f ;  /* 0x0c401f0003867f89 */ /* 0x000e6200000e0000 */
[----:B------:R-:W-:-:S03]  /*aac0*/  FSETP.NEU.FTZ.AND P6, PT, R136, -INF , PT ;  /* 0xff8000008800780b */ /* 0x000fc60003fdd000 */
[----:B------:R-:W3:Y:S01]  /*aad0*/  SHFL.BFLY PT, R2, R0, 0x2, 0x1f ;  /* 0x0c401f0000027f89 */ /* 0x000ee200000e0000 */
[----:B--2---:R-:W-:Y:S01]  /*aae0*/  FMNMX.FTZ R135, R135, R12, !PT ;  /* 0x0000000c87877209 */ /* 0x004fe20007810000 */
[----:B------:R-:W-:Y:S01]  /*aaf0*/  FMUL.FTZ R12, R136, c[0x0][0x23c] ;  /* 0x00008f00880c7a20 */ /* 0x000fe20000410000 */
[----:B-1----:R-:W-:-:S03]  /*ab00*/  FMNMX.FTZ R134, R134, R3, !PT ;  /* 0x0000000386867209 */ /* 0x002fc60007810000 */
[----:B------:R-:W1:Y:S01]  /*ab10*/  SHFL.BFLY PT, R9, R135, 0x1, 0x1f ;  /* 0x0c201f0087097f89 */ /* 0x000e6200000e0000 */
[----:B------:R-:W-:Y:S02]  /*ab20*/  FSEL R12, R12, RZ, P6 ;  /* 0x000000ff0c0c7208 */ /* 0x000fe40003000000 */
[----:B---3--:R-:W-:Y:S01]  /*ab30*/  FMNMX.FTZ R0, R2, R0, !PT ;  /* 0x0000000002007209 */ /* 0x008fe20007810000 */
[----:B------:R-:W2:Y:S02]  /*ab40*/  SHFL.BFLY PT, R8, R134, 0x1, 0x1f ;  /* 0x0c201f0086087f89 */ /* 0x000ea400000e0000 */
[--C-:B------:R-:W-:Y:S02]  /*ab50*/  FFMA.FTZ R15, R15, c[0x0][0x23c], -R12.reuse ;  /* 0x00008f000f0f7a23 */ /* 0x100fe4000001080c */
[----:B------:R-:W3:Y:S01]  /*ab60*/  SHFL.BFLY PT, R137, R0, 0x1, 0x1f ;  /* 0x0c201f0000897f89 */ /* 0x000ee200000e0000 */
[--C-:B------:R-:W-:Y:S01]  /*ab70*/  FFMA.FTZ R16, R16, c[0x0][0x23c], -R12.reuse ;  /* 0x00008f0010107a23 */ /* 0x100fe2000001080c */
[----:B------:R-:W-:Y:S01]  /*ab80*/  MUFU.EX2 R208, R15 ;  /* 0x0000000f00d07308 */ /* 0x000fe20000000800 */
[----:B------:R-:W-:-:S02]  /*ab90*/  FFMA.FTZ R10, R10, c[0x0][0x23c], -R12 ;  /* 0x00008f000a0a7a23 */ /* 0x000fc4000001080c */
[----:B------:R-:W-:-:S05]  /*aba0*/  FFMA.FTZ R14, R14, c[0x0][0x23c], -R12 ;  /* 0x00008f000e0e7a23 */ /* 0x000fca000001080c */
[----:B------:R-:W4:Y:S01]  /*abb0*/  MUFU.EX2 R205, R16 ;  /* 0x0000001000cd7308 */ /* 0x000f220000000800 */
[----:B-1----:R-:W-:-:S07]  /*abc0*/  FMNMX.FTZ R135, R135, R9, !PT ;  /* 0x0000000987877209 */ /* 0x002fce0007810000 */
[----:B------:R4:W-:Y:S01]  /*abd0*/  MUFU.EX2 R207, R10 ;  /* 0x0000000a00cf7308 */ /* 0x0009e20000000800 */
[----:B--2---:R-:W-:Y:S01]  /*abe0*/  FMNMX.FTZ R134, R134, R8, !PT ;  /* 0x0000000886867209 */ /* 0x004fe20007810000 */
[C---:B------:R-:W-:Y:S01]  /*abf0*/  FMUL.FTZ R3, R135.reuse, c[0x0][0x23c] ;  /* 0x00008f0087037a20 */ /* 0x040fe20000410000 */
[----:B------:R-:W-:Y:S02]  /*ac00*/  FSETP.NEU.FTZ.AND P5, PT, R135, -INF , PT ;  /* 0xff8000008700780b */ /* 0x000fe40003fbd000 */
[----:B---3--:R-:W-:Y:S01]  /*ac10*/  FMNMX.FTZ R137, R0, R137, !PT ;  /* 0x0000008900897209 */ /* 0x008fe20007810000 */
[C---:B------:R-:W-:Y:S01]  /*ac20*/  FMUL.FTZ R2, R134.reuse, c[0x0][0x23c] ;  /* 0x00008f0086027a20 */ /* 0x040fe20000410000 */
[----:B------:R-:W-:Y:S01]  /*ac30*/  FSETP.NEU.FTZ.AND P4, PT, R134, -INF , PT ;  /* 0xff8000008600780b */ /* 0x000fe20003f9d000 */
[----:B------:R-:W1:Y:S01]  /*ac40*/  MUFU.EX2 R206, R14 ;  /* 0x0000000e00ce7308 */ /* 0x000e620000000800 */
[C---:B------:R-:W-:Y:S01]  /*ac50*/  FSETP.NEU.FTZ.AND P1, PT, R137.reuse, -INF , PT ;  /* 0xff8000008900780b */ /* 0x040fe20003f3d000 */
[----:B------:R-:W-:Y:S01]  /*ac60*/  FMUL.FTZ R0, R137, c[0x0][0x23c] ;  /* 0x00008f0089007a20 */ /* 0x000fe20000410000 */
[----:B------:R-:W-:-:S02]  /*ac70*/  FSEL R3, R3, RZ, P5 ;  /* 0x000000ff03037208 */ /* 0x000fc40002800000 */
[----:B------:R-:W-:Y:S02]  /*ac80*/  FSEL R2, R2, RZ, P4 ;  /* 0x000000ff02027208 */ /* 0x000fe40002000000 */
[----:B------:R-:W-:Y:S01]  /*ac90*/  FSEL R0, R0, RZ, P1 ;  /* 0x000000ff00007208 */ /* 0x000fe20000800000 */
[--C-:B------:R-:W-:Y:S01]  /*aca0*/  FFMA.FTZ R20, R20, c[0x0][0x23c], -R3.reuse ;  /* 0x00008f0014147a23 */ /* 0x100fe20000010803 */
[----:B----4-:R-:W-:Y:S01]  /*acb0*/  F2FP.BF16.PACK_AB R10, R208, R205 ;  /* 0x000000cdd00a723e */ /* 0x010fe200000010ff */
[--C-:B------:R-:W-:Y:S02]  /*acc0*/  FFMA.FTZ R22, R22, c[0x0][0x23c], -R3.reuse ;  /* 0x00008f0016167a23 */ /* 0x100fe40000010803 */
[----:B------:R-:W-:Y:S01]  /*acd0*/  FFMA.FTZ R21, R21, c[0x0][0x23c], -R2 ;  /* 0x00008f0015157a23 */ /* 0x000fe20000010802 */
[----:B------:R-:W-:Y:S01]  /*ace0*/  MUFU.EX2 R201, R20 ;  /* 0x0000001400c97308 */ /* 0x000fe20000000800 */
[--C-:B------:R-:W-:Y:S02]  /*acf0*/  FFMA.FTZ R4, R4, c[0x0][0x23c], -R0.reuse ;  /* 0x00008f0004047a23 */ /* 0x100fe40000010800 */
[----:B------:R-:W-:Y:S01]  /*ad00*/  FFMA.FTZ R5, R5, c[0x0][0x23c], -R0 ;  /* 0x00008f0005057a23 */ /* 0x000fe20000010800 */
[----:B-1----:R-:W-:Y:S01]  /*ad10*/  F2FP.BF16.PACK_AB R8, R206, R207 ;  /* 0x000000cfce08723e */ /* 0x002fe200000010ff */
[----:B------:R-:W-:-:S02]  /*ad20*/  FFMA.FTZ R13, R13, c[0x0][0x23c], -R3 ;  /* 0x00008f000d0d7a23 */ /* 0x000fc40000010803 */
[----:B------:R-:W-:Y:S01]  /*ad30*/  FFMA.FTZ R19, R19, c[0x0][0x23c], -R3 ;  /* 0x00008f0013137a23 */ /* 0x000fe20000010803 */
[----:B------:R-:W-:Y:S01]  /*ad40*/  MUFU.EX2 R204, R22 ;  /* 0x0000001600cc7308 */ /* 0x000fe20000000800 */
[----:B------:R-:W-:Y:S02]  /*ad50*/  FFMA.FTZ R11, R11, c[0x0][0x23c], -R2 ;  /* 0x00008f000b0b7a23 */ /* 0x000fe40000010802 */
[----:B------:R-:W-:Y:S02]  /*ad60*/  FFMA.FTZ R6, R6, c[0x0][0x23c], -R0 ;  /* 0x00008f0006067a23 */ /* 0x000fe40000010800 */
[--C-:B------:R-:W-:Y:S02]  /*ad70*/  FFMA.FTZ R18, R18, c[0x0][0x23c], -R2.reuse ;  /* 0x00008f0012127a23 */ /* 0x100fe40000010802 */
[----:B------:R-:W-:Y:S01]  /*ad80*/  FFMA.FTZ R17, R17, c[0x0][0x23c], -R2 ;  /* 0x00008f0011117a23 */ /* 0x000fe20000010802 */
[----:B------:R1:W-:Y:S01]  /*ad90*/  MUFU.EX2 R200, R21 ;  /* 0x0000001500c87308 */ /* 0x0003e20000000800 */
[----:B------:R-:W-:-:S07]  /*ada0*/  FFMA.FTZ R7, R7, c[0x0][0x23c], -R0 ;  /* 0x00008f0007077a23 */ /* 0x000fce0000010800 */
[----:B------:R2:W-:Y:S01]  /*adb0*/  MUFU.EX2 R195, R4 ;  /* 0x0000000400c37308 */ /* 0x0005e20000000800 */
[----:B-1----:R-:W1:Y:S07]  /*adc0*/  LDSM.16.MT88.4 R20, [R213+0xa000] ;  /* 0x00a00000d514783b */ /* 0x002e6e0000004200 */
[----:B------:R3:W-:Y:S01]  /*add0*/  MUFU.EX2 R193, R5 ;  /* 0x0000000500c17308 */ /* 0x0007e20000000800 */
[----:B--2---:R-:W-:-:S07]  /*ade0*/  FSEL R4, R135, RZ, P5 ;  /* 0x000000ff87047208 */ /* 0x004fce0002800000 */
[----:B------:R-:W2:Y:S01]  /*adf0*/  MUFU.EX2 R202, R13 ;  /* 0x0000000d00ca7308 */ /* 0x000ea20000000800 */
[----:B------:R-:W-:Y:S01]  /*ae00*/  FADD.FTZ R4, R238, -R4 ;  /* 0x80000004ee047221 */ /* 0x000fe20000010000 */
[----:B---3--:R-:W-:-:S03]  /*ae10*/  FSEL R5, R136, RZ, P6 ;  /* 0x000000ff88057208 */ /* 0x008fc60003000000 */
[----:B------:R-:W-:-:S03]  /*ae20*/  FMUL.FTZ R15, R4, c[0x0][0x23c] ;  /* 0x00008f00040f7a20 */ /* 0x000fc60000410000 */
[----:B------:R-:W-:Y:S01]  /*ae30*/  MUFU.EX2 R203, R19 ;  /* 0x0000001300cb7308 */ /* 0x000fe20000000800 */
[----:B------:R-:W-:Y:S01]  /*ae40*/  FSEL R4, R137, RZ, P1 ;  /* 0x000000ff89047208 */ /* 0x000fe20000800000 */
[----:B------:R-:W-:Y:S01]  /*ae50*/  FADD.FTZ R5, R239, -R5 ;  /* 0x80000005ef057221 */ /* 0x000fe20000010000 */
[----:B--2---:R-:W-:-:S03]  /*ae60*/  F2FP.BF16.PACK_AB R9, R201, R202 ;  /* 0x000000cac909723e */ /* 0x004fc600000010ff */
[----:B------:R-:W-:Y:S02]  /*ae70*/  FMUL.FTZ R5, R5, c[0x0][0x23c] ;  /* 0x00008f0005057a20 */ /* 0x000fe40000410000 */
[----:B------:R-:W2:Y:S01]  /*ae80*/  MUFU.EX2 R15, R15 ;  /* 0x0000000f000f7308 */ /* 0x000ea20000000800 */
[----:B------:R-:W-:-:S04]  /*ae90*/  FADD.FTZ R4, R236, -R4 ;  /* 0x80000004ec047221 */ /* 0x000fc80000010000 */
[----:B------:R-:W-:-:S03]  /*aea0*/  FMUL.FTZ R4, R4, c[0x0][0x23c] ;  /* 0x00008f0004047a20 */ /* 0x000fc60000410000 */
[----:B------:R-:W3:Y:S08]  /*aeb0*/  MUFU.EX2 R16, R5 ;  /* 0x0000000500107308 */ /* 0x000ef00000000800 */
[----:B------:R4:W-:Y:S01]  /*aec0*/  MUFU.EX2 R198, R11 ;  /* 0x0000000b00c67308 */ /* 0x0009e20000000800 */
[-C--:B--2---:R-:W-:Y:S02]  /*aed0*/  FMUL.FTZ R146, R146, R15.reuse ;  /* 0x0000000f92927220 */ /* 0x084fe40000410000 */
[----:B------:R-:W-:-:S02]  /*aee0*/  FMUL.FTZ R147, R147, R15 ;  /* 0x0000000f93937220 */ /* 0x000fc40000410000 */
[-C--:B------:R-:W-:Y:S02]  /*aef0*/  FMUL.FTZ R162, R162, R15.reuse ;  /* 0x0000000fa2a27220 */ /* 0x080fe40000410000 */
[----:B------:R-:W-:Y:S01]  /*af00*/  FMUL.FTZ R163, R163, R15 ;  /* 0x0000000fa3a37220 */ /* 0x000fe20000410000 */
[----:B------:R2:W-:Y:S01]  /*af10*/  MUFU.EX2 R196, R6 ;  /* 0x0000000600c47308 */ /* 0x0005e20000000800 */
[-C--:B---3--:R-:W-:Y:S02]  /*af20*/  FMUL.FTZ R144, R144, R16.reuse ;  /* 0x0000001090907220 */ /* 0x088fe40000410000 */
[-C--:B------:R-:W-:Y:S02]  /*af30*/  FMUL.FTZ R145, R145, R16.reuse ;  /* 0x0000001091917220 */ /* 0x080fe40000410000 */
[-C--:B------:R-:W-:Y:S02]  /*af40*/  FMUL.FTZ R160, R160, R16.reuse ;  /* 0x00000010a0a07220 */ /* 0x080fe40000410000 */
[-C--:B------:R-:W-:Y:S01]  /*af50*/  FMUL.FTZ R161, R161, R16.reuse ;  /* 0x00000010a1a17220 */ /* 0x080fe20000410000 */
[----:B----4-:R-:W-:Y:S01]  /*af60*/  F2FP.BF16.PACK_AB R11, R204, R203 ;  /* 0x000000cbcc0b723e */ /* 0x010fe200000010ff */
[----:B------:R-:W-:Y:S01]  /*af70*/  MUFU.EX2 R197, R18 ;  /* 0x0000001200c57308 */ /* 0x000fe20000000800 */
[----:B------:R-:W-:-:S02]  /*af80*/  FMUL.FTZ R156, R156, R16 ;  /* 0x000000109c9c7220 */ /* 0x000fc40000410000 */
[-C--:B------:R-:W-:Y:S02]  /*af90*/  FMUL.FTZ R157, R157, R16.reuse ;  /* 0x000000109d9d7220 */ /* 0x080fe40000410000 */
[-C--:B------:R-:W-:Y:S01]  /*afa0*/  FMUL.FTZ R158, R158, R15.reuse ;  /* 0x0000000f9e9e7220 */ /* 0x080fe20000410000 */
[C---:B-1----:R-:W-:Y:S01]  /*afb0*/  HMMA.16816.F32.BF16 R248, R8.reuse, R20, R144 ;  /* 0x0000001408f8723c */ /* 0x042fe20000041890 */
[----:B------:R-:W1:Y:S01]  /*afc0*/  LDSM.16.MT88.4 R144, [R218+0xa000] ;  /* 0x00a00000da90783b */ /* 0x000e620000004200 */
[----:B--2---:R-:W-:Y:S01]  /*afd0*/  FSEL R6, R134, RZ, P4 ;  /* 0x000000ff86067208 */ /* 0x004fe20002000000 */
[----:B------:R-:W2:Y:S01]  /*afe0*/  MUFU.EX2 R199, R17 ;  /* 0x0000001100c77308 */ /* 0x000ea20000000800 */
[----:B------:R-:W-:Y:S02]  /*aff0*/  FMUL.FTZ R159, R159, R15 ;  /* 0x0000000f9f9f7220 */ /* 0x000fe40000410000 */
[-C--:B------:R-:W-:Y:S02]  /*b000*/  FMUL.FTZ R116, R116, R16.reuse ;  /* 0x0000001074747220 */ /* 0x080fe40000410000 */
[----:B------:R-:W-:Y:S01]  /*b010*/  FADD.FTZ R5, R237, -R6 ;  /* 0x80000006ed057221 */ /* 0x000fe20000010000 */
[----:B------:R-:W-:Y:S01]  /*b020*/  HMMA.16816.F32.BF16 R160, R8, R176, R160 ;  /* 0x000000b008a0723c */ /* 0x000fe200000418a0 */
[----:B------:R-:W-:Y:S01]  /*b030*/  FMUL.FTZ R117, R117, R16 ;  /* 0x0000001075757220 */ /* 0x000fe20000410000 */
[----:B------:R3:W4:Y:S01]  /*b040*/  MUFU.EX2 R194, R7 ;  /* 0x0000000700c27308 */ /* 0x0007220000000800 */
[----:B------:R-:W-:-:S02]  /*b050*/  FMUL.FTZ R5, R5, c[0x0][0x23c] ;  /* 0x00008f0005057a20 */ /* 0x000fc40000410000 */
[-C--:B------:R-:W-:Y:S02]  /*b060*/  FMUL.FTZ R118, R118, R15.reuse ;  /* 0x0000000f76767220 */ /* 0x080fe40000410000 */
[----:B------:R-:W-:Y:S02]  /*b070*/  FMUL.FTZ R119, R119, R15 ;  /* 0x0000000f77777220 */ /* 0x000fe40000410000 */
[-C--:B------:R-:W-:Y:S01]  /*b080*/  FMUL.FTZ R172, R172, R16.reuse ;  /* 0x00000010acac7220 */ /* 0x080fe20000410000 */
        /* <DEDUP_REMOVED lines=9> */
[-C--:B------:R-:W-:Y:S01]  /*b120*/  FMUL.FTZ R128, R128, R16.reuse ;  /* 0x0000001080807220 */ /* 0x080fe20000410000 */
        /* <DEDUP_REMOVED lines=15> */
[C---:B------:R-:W-:Y:S01]  /*b220*/  HMMA.16816.F32.BF16 R24, R4.reuse, R144, R40 ;  /* 0x000000900418723c */ /* 0x040fe20000041828 */
[----:B------:R-:W1:Y:S01]  /*b230*/  LDSM.16.MT88.4 R40, [R218+0xb000] ;  /* 0x00b00000da28783b */ /* 0x000e620000004200 */
[-C--:B------:R-:W-:Y:S02]  /*b240*/  FMUL.FTZ R153, R153, R14.reuse ;  /* 0x0000000e99997220 */ /* 0x080fe40000410000 */
[-C--:B------:R-:W-:Y:S02]  /*b250*/  FMUL.FTZ R154, R154, R13.reuse ;  /* 0x0000000d9a9a7220 */ /* 0x080fe40000410000 */
[----:B------:R-:W-:Y:S02]  /*b260*/  FMUL.FTZ R155, R155, R13 ;  /* 0x0000000d9b9b7220 */ /* 0x000fe40000410000 */
        /* <DEDUP_REMOVED lines=18> */
[----:B------:R-:W2:Y:S01]  /*b390*/  LDSM.16.MT88.4 R24, [R217+0xb000] ;  /* 0x00b00000d918783b */ /* 0x000ea20000004200 */
        /* <DEDUP_REMOVED lines=46> */
[----:B-1----:R-:W-:Y:S01]  /*b680*/  HMMA.16816.F32.BF16 R104, R4, R40, R104 ;  /* 0x000000280468723c */ /* 0x002fe20000041868 */
[----:B------:R-:W-:-:S02]  /*b690*/  FMUL.FTZ R123, R123, R13 ;  /* 0x0000000d7b7b7220 */ /* 0x000fc40000410000 */
[-C--:B------:R-:W-:Y:S02]  /*b6a0*/  FMUL.FTZ R126, R126, R13.reuse ;  /* 0x0000000d7e7e7220 */ /* 0x080fe40000410000 */
[----:B------:R-:W-:Y:S02]  /*b6b0*/  FMUL.FTZ R127, R127, R13 ;  /* 0x0000000d7f7f7220 */ /* 0x000fe40000410000 */
        /* <DEDUP_REMOVED lines=15> */
[--C-:B------:R-:W-:Y:S01]  /*b7b0*/  FFMA.FTZ R4, R133, c[0x0][0x23c], -R12.reuse ;  /* 0x00008f0085047a23 */ /* 0x100fe2000001080c */
        /* <DEDUP_REMOVED lines=19> */
[----:B-1----:R-:W-:Y:S01]  /*b8f0*/  FFMA.FTZ R4, R138, c[0x0][0x23c], -R12 ;  /* 0x00008f008a047a23 */ /* 0x002fe2000001080c */
[----:B------:R-:W-:Y:S01]  /*b900*/  MOV R209, R240 ;  /* 0x000000f000d17202 */ /* 0x000fe20000000f00 */
[----:B------:R-:W-:Y:S01]  /*b910*/  FMUL.FTZ R69, R69, R16 ;  /* 0x0000001045457220 */ /* 0x000fe20000410000 */
[----:B------:R-:W-:Y:S01]  /*b920*/  MOV R211, R241 ;  /* 0x000000f100d37202 */ /* 0x000fe20000000f00 */
[----:B------:R1:W2:Y:S01]  /*b930*/  MUFU.EX2 R139, R4 ;  /* 0x00000004008b7308 */ /* 0x0002a20000000800 */
[----:B------:R-:W-:Y:S01]  /*b940*/  HMMA.16816.F32.BF16 R240, R8, R178, R172 ;  /* 0x000000b208f0723c */ /* 0x000fe200000418ac */
[----:B------:R-:W-:Y:S01]  /*b950*/  FMUL.FTZ R70, R70, R15 ;  /* 0x0000000f46467220 */ /* 0x000fe20000410000 */
[----:B------:R-:W-:Y:S01]  /*b960*/  MOV R177, R127 ;  /* 0x0000007f00b17202 */ /* 0x000fe20000000f00 */
[----:B------:R-:W-:-:S02]  /*b970*/  FMUL.FTZ R71, R71, R15 ;  /* 0x0000000f47477220 */ /* 0x000fc40000410000 */
[-C--:B------:R-:W-:Y:S02]  /*b980*/  FMUL.FTZ R80, R80, R16.reuse ;  /* 0x0000001050507220 */ /* 0x080fe40000410000 */
[----:B------:R-:W-:Y:S01]  /*b990*/  FMUL.FTZ R81, R81, R16 ;  /* 0x0000001051517220 */ /* 0x000fe20000410000 */
[C---:B------:R-:W-:Y:S01]  /*b9a0*/  HMMA.16816.F32.BF16 R24, R8.reuse, R26, R128 ;  /* 0x0000001a0818723c */ /* 0x040fe20000041880 */
        /* <DEDUP_REMOVED lines=9> */
[----:B--2---:R-:W-:Y:S01]  /*ba40*/  F2FP.BF16.PACK_AB R128, R139, R133 ;  /* 0x000000858b80723e */ /* 0x004fe200000010ff */
        /* <DEDUP_REMOVED lines=11> */
[----:B-1----:R-:W-:Y:S01]  /*bb00*/  FFMA.FTZ R4, R183, c[0x0][0x23c], -R12 ;  /* 0x00008f00b7047a23 */ /* 0x002fe2000001080c */
[C---:B------:R-:W-:Y:S01]  /*bb10*/  HMMA.16816.F32.BF16 R236, R8.reuse, R146, R48 ;  /* 0x0000009208ec723c */ /* 0x040fe20000041830 */
[-C--:B------:R-:W-:Y:S01]  /*bb20*/  FMUL.FTZ R114, R114, R15.reuse ;  /* 0x0000000f72727220 */ /* 0x080fe20000410000 */
[----:B------:R-:W1:Y:S01]  /*bb30*/  LDSM.16.MT88.4 R48, [R218+0xa800] ;  /* 0x00a80000da30783b */ /* 0x000e620000004200 */
[----:B------:R2:W3:Y:S01]  /*bb40*/  MUFU.EX2 R138, R4 ;  /* 0x00000004008a7308 */ /* 0x0004e20000000800 */
[----:B------:R-:W-:Y:S02]  /*bb50*/  FMUL.FTZ R115, R115, R15 ;  /* 0x0000000f73737220 */ /* 0x000fe40000410000 */
[-C--:B------:R-:W-:Y:S02]  /*bb60*/  FMUL.FTZ R100, R100, R16.reuse ;  /* 0x0000001064647220 */ /* 0x080fe40000410000 */
[----:B------:R-:W-:Y:S01]  /*bb70*/  HMMA.16816.F32.BF16 R68, R8, R28, R68 ;  /* 0x0000001c0844723c */ /* 0x000fe20000041844 */
[----:B------:R-:W-:-:S02]  /*bb80*/  FMUL.FTZ R101, R101, R16 ;  /* 0x0000001065657220 */ /* 0x000fc40000410000 */
[-C--:B------:R-:W-:Y:S02]  /*bb90*/  FMUL.FTZ R102, R102, R15.reuse ;  /* 0x0000000f66667220 */ /* 0x080fe40000410000 */
[----:B------:R-:W-:-:S03]  /*bba0*/  FMUL.FTZ R103, R103, R15 ;  /* 0x0000000f67677220 */ /* 0x000fc60000410000 */
[----:B------:R-:W-:Y:S01]  /*bbb0*/  HMMA.16816.F32.BF16 R84, R8, R32, R84 ;  /* 0x000000200854723c */ /* 0x000fe20000041854 */
[----:B--2---:R-:W-:Y:S01]  /*bbc0*/  FFMA.FTZ R4, R181, c[0x0][0x23c], -R3 ;  /* 0x00008f00b5047a23 */ /* 0x004fe20000010803 */
[----:B---3--:R-:W-:-:S03]  /*bbd0*/  F2FP.BF16.PACK_AB R130, R138, R176 ;  /* 0x000000b08a82723e */ /* 0x008fc600000010ff */
[----:B------:R2:W-:Y:S03]  /*bbe0*/  MUFU.EX2 R21, R4 ;  /* 0x0000000400157308 */ /* 0x0005e60000000800 */
[C---:B------:R-:W-:Y:S01]  /*bbf0*/  HMMA.16816.F32.BF16 R32, R8.reuse, R34, R96 ;  /* 0x000000220820723c */ /* 0x040fe20000041860 */
[----:B------:R-:W-:Y:S07]  /*bc00*/  LDSM.16.MT88.4 R96, [R215+0xb800] ;  /* 0x00b80000d760783b */ /* 0x000fee0000004200 */
[----:B------:R-:W-:Y:S01]  /*bc10*/  HMMA.16816.F32.BF16 R100, R8, R40, R100 ;  /* 0x000000280864723c */ /* 0x000fe20000041864 */
[----:B--2---:R-:W-:-:S04]  /*bc20*/  FFMA.FTZ R4, R182, c[0x0][0x23c], -R3 ;  /* 0x00008f00b6047a23 */ /* 0x004fc80000010803 */
[----:B------:R2:W3:Y:S02]  /*bc30*/  MUFU.EX2 R23, R4 ;  /* 0x0000000400177308 */ /* 0x0004e40000000800 */
[--C-:B--2---:R-:W-:Y:S01]  /*bc40*/  FFMA.FTZ R4, R180, c[0x0][0x23c], -R3.reuse ;  /* 0x00008f00b4047a23 */ /* 0x104fe20000010803 */
[----:B---3--:R-:W-:Y:S01]  /*bc50*/  F2FP.BF16.PACK_AB R129, R23, R21 ;  /* 0x000000151781723e */ /* 0x008fe200000010ff */
[----:B------:R-:W-:Y:S01]  /*bc60*/  FFMA.FTZ R3, R184, c[0x0][0x23c], -R3 ;  /* 0x00008f00b8037a23 */ /* 0x000fe20000010803 */
[----:B------:R-:W-:-:S03]  /*bc70*/  MOV R184, R158 ;  /* 0x0000009e00b87202 */ /* 0x000fc60000000f00 */
[----:B------:R-:W-:Y:S01]  /*bc80*/  MUFU.EX2 R132, R4 ;  /* 0x0000000400847308 */ /* 0x000fe20000000800 */
[C---:B------:R-:W-:Y:S01]  /*bc90*/  HMMA.16816.F32.BF16 R180, R8.reuse, R142, R64 ;  /* 0x0000008e08b4723c */ /* 0x040fe20000041840 */
[----:B------:R-:W2:Y:S06]  /*bca0*/  LDSM.16.MT88.4 R64, [R217+0xa800] ;  /* 0x00a80000d940783b */ /* 0x000eac0000004200 */
[----:B------:R3:W4:Y:S01]  /*bcb0*/  MUFU.EX2 R22, R3 ;  /* 0x0000000300167308 */ /* 0x0007220000000800 */
[C---:B------:R-:W-:Y:S01]  /*bcc0*/  HMMA.16816.F32.BF16 R140, R8.reuse, R30, R80 ;  /* 0x0000001e088c723c */ /* 0x040fe20000041850 */
[----:B------:R-:W5:Y:S07]  /*bcd0*/  LDSM.16.MT88.4 R80, [R213+0xb800] ;  /* 0x00b80000d550783b */ /* 0x000f6e0000004200 */
[----:B------:R-:W-:Y:S01]  /*bce0*/  HMMA.16816.F32.BF16 R28, R8, R42, R112 ;  /* 0x0000002a081c723c */ /* 0x000fe20000041870 */
[----:B------:R-:W-:Y:S01]  /*bcf0*/  LDSM.16.MT88.4 R112, [R218+0xb800] ;  /* 0x00b80000da70783b */ /* 0x000fe20000004200 */
[----:B---3--:R-:W-:Y:S01]  /*bd00*/  FFMA.FTZ R3, R185, c[0x0][0x23c], -R2 ;  /* 0x00008f00b9037a23 */ /* 0x008fe20000010802 */
[----:B------:R-:W-:-:S04]  /*bd10*/  MOV R185, R159 ;  /* 0x0000009f00b97202 */ /* 0x000fc80000000f00 */
[----:B------:R-:W-:Y:S01]  /*bd20*/  FFMA.FTZ R11, R177, R16, R207 ;  /* 0x00000010b10b7223 */ /* 0x000fe200000100cf */
[----:B------:R-:W3:Y:S01]  /*bd30*/  LDSM.16.MT88.4 R156, [R213+0xa800] ;  /* 0x00a80000d59c783b */ /* 0x000ee20000004200 */
[----:B------:R2:W-:Y:S01]  /*bd40*/  MUFU.EX2 R20, R3 ;  /* 0x0000000300147308 */ /* 0x0005e20000000800 */
[----:B----4-:R-:W-:Y:S01]  /*bd50*/  F2FP.BF16.PACK_AB R131, R22, R132 ;  /* 0x000000841683723e */ /* 0x010fe200000010ff */
[----:B------:R-:W-:Y:S02]  /*bd60*/  FFMA.FTZ R8, R211, R15, R202 ;  /* 0x0000000fd3087223 */ /* 0x000fe400000100ca */
[----:B------:R-:W-:Y:S02]  /*bd70*/  FADD.FTZ R11, R206, R11 ;  /* 0x0000000bce0b7221 */ /* 0x000fe40000010000 */
[----:B------:R-:W-:Y:S02]  /*bd80*/  FADD.FTZ R10, R201, R8 ;  /* 0x00000008c90a7221 */ /* 0x000fe40000010000 */
[----:B-1----:R-:W-:Y:S01]  /*bd90*/  HMMA.16816.F32.BF16 R36, R128, R48, R36 ;  /* 0x000000308024723c */ /* 0x002fe20000041824 */
[----:B--2---:R-:W-:Y:S01]  /*bda0*/  FFMA.FTZ R3, R186, c[0x0][0x23c], -R2 ;  /* 0x00008f00ba037a23 */ /* 0x004fe20000010802 */
[----:B------:R-:W-:-:S06]  /*bdb0*/  MOV R186, R5 ;  /* 0x0000000500ba7202 */ /* 0x000fcc0000000f00 */
[C---:B------:R-:W-:Y:S01]  /*bdc0*/  HMMA.16816.F32.BF16 R52, R128.reuse, R64, R52 ;  /* 0x000000408034723c */ /* 0x040fe20000041834 */
[----:B------:R1:W2:Y:S07]  /*bdd0*/  MUFU.EX2 R19, R3 ;  /* 0x0000000300137308 */ /* 0x0002ae0000000800 */
[C---:B-----5:R-:W-:Y:S08]  /*bde0*/  HMMA.16816.F32.BF16 R68, R128.reuse, R80, R68 ;  /* 0x000000508044723c */ /* 0x060ff00000041844 */
[----:B------:R-:W-:Y:S01]  /*bdf0*/  HMMA.16816.F32.BF16 R84, R128, R96, R84 ;  /* 0x000000608054723c */ /* 0x000fe20000041854 */
[--C-:B-1----:R-:W-:Y:S01]  /*be00*/  FFMA.FTZ R3, R188, c[0x0][0x23c], -R2.reuse ;  /* 0x00008f00bc037a23 */ /* 0x102fe20000010802 */
[----:B--2---:R-:W-:Y:S01]  /*be10*/  F2FP.BF16.PACK_AB R124, R19, R20 ;  /* 0x00000014137c723e */ /* 0x004fe200000010ff */
[----:B------:R-:W-:-:S02]  /*be20*/  FFMA.FTZ R2, R189, c[0x0][0x23c], -R2 ;  /* 0x00008f00bd027a23 */ /* 0x000fc40000010802 */
[----:B------:R-:W-:Y:S03]  /*be30*/  MUFU.EX2 R18, R3 ;  /* 0x0000000300127308 */ /* 0x000fe60000000800 */
[C---:B---3--:R-:W-:Y:S01]  /*be40*/  HMMA.16816.F32.BF16 R144, R128.reuse, R156, R172 ;  /* 0x0000009c8090723c */ /* 0x048fe200000418ac */
[----:B------:R-:W1:Y:S04]  /*be50*/  LDSM.16.MT88.4 R172, [R215+0xa800] ;  /* 0x00a80000d7ac783b */ /* 0x000e680000004200 */
[----:B------:R2:W3:Y:S03]  /*be60*/  MUFU.EX2 R17, R2 ;  /* 0x0000000200117308 */ /* 0x0004e60000000800 */
[----:B------:R-:W-:Y:S01]  /*be70*/  HMMA.16816.F32.BF16 R100, R128, R112, R100 ;  /* 0x000000708064723c */ /* 0x000fe20000041864 */
[----:B--2---:R-:W-:Y:S01]  /*be80*/  FFMA.FTZ R2, R187, c[0x0][0x23c], -R0 ;  /* 0x00008f00bb027a23 */ /* 0x004fe20000010800 */
[----:B------:R-:W-:-:S02]  /*be90*/  MOV R187, R6 ;  /* 0x0000000600bb7202 */ /* 0x000fc40000000f00 */
[----:B------:R-:W2:Y:S01]  /*bea0*/  LDSM.16.MT88.4 R4, [R217+0xb800] ;  /* 0x00b80000d904783b */ /* 0x000ea20000004200 */
[----:B------:R4:W-:Y:S01]  /*beb0*/  MUFU.EX2 R12, R2 ;  /* 0x00000002000c7308 */ /* 0x0009e20000000800 */
[----:B---3--:R-:W-:Y:S02]  /*bec0*/  F2FP.BF16.PACK_AB R126, R17, R18 ;  /* 0x00000012117e723e */ /* 0x008fe400000010ff */
[----:B-1----:R-:W-:Y:S01]  /*bed0*/  HMMA.16816.F32.BF16 R160, R128, R172, R160 ;  /* 0x000000ac80a0723c */ /* 0x002fe200000418a0 */
[----:B----4-:R-:W-:-:S04]  /*bee0*/  FFMA.FTZ R2, R190, c[0x0][0x23c], -R0 ;  /* 0x00008f00be027a23 */ /* 0x010fc80000010800 */
        /* <DEDUP_REMOVED lines=121> */
[----:B------:R-:W-:Y:S04]  /*c680*/  LDSM.16.M88.4 R140, [R221+0x8800] ;  /* 0x00880000dd8c783b */ /* 0x000fe80000000200 */
[----:B------:R-:W-:Y:S04]  /*c690*/  LDSM.16.M88.4 R176, [R221+0x8000] ;  /* 0x00800000ddb0783b */ /* 0x000fe80000000200 */
[----:B------:R-:W0:Y:S01]  /*c6a0*/  LDGDEPBAR ;  /* 0x00000000000079af */ /* 0x000e220000000000 */
[----:B--2---:R-:W-:Y:S08]  /*c6b0*/  HMMA.16816.F32.BF16 R200, R8, R24, RZ ;  /* 0x0000001808c8723c */ /* 0x004ff000000418ff */
[C---:B---3--:R-:W-:Y:S08]  /*c6c0*/  HMMA.16816.F32.BF16 R184, R4.reuse, R20, RZ ;  /* 0x0000001404b8723c */ /* 0x048ff000000418ff */
[C---:B------:R-:W-:Y:S08]  /*c6d0*/  HMMA.16816.F32.BF16 R196, R4.reuse, R24, RZ ;  /* 0x0000001804c4723c */ /* 0x040ff000000418ff */
[-C--:B------:R-:W-:Y:S08]  /*c6e0*/  HMMA.16816.F32.BF16 R192, R4, R26.reuse, RZ ;  /* 0x0000001a04c0723c */ /* 0x080ff000000418ff */
[----:B------:R-:W-:Y:S08]  /*c6f0*/  HMMA.16816.F32.BF16 R188, R8, R26, RZ ;  /* 0x0000001a08bc723c */ /* 0x000ff000000418ff */
        /* <DEDUP_REMOVED lines=8> */
[-C--:B------:R-:W-:Y:S01]  /*c780*/  HMMA.16816.F32.BF16 R196, R12, R34.reuse, R180 ;  /* 0x000000220cc4723c */ /* 0x080fe200000418b4 */
[----:B------:R-:W-:Y:S07]  /*c790*/  LDSM.16.M88.4 R12, [R220+0x2000] ;  /* 0x00200000dc0c783b */ /* 0x000fee0000000200 */
[C---:B----4-:R-:W-:Y:S01]  /*c7a0*/  HMMA.16816.F32.BF16 R184, R16.reuse, R34, R20 ;  /* 0x0000002210b8723c */ /* 0x050fe20000041814 */
[----:B------:R-:W4:Y:S07]  /*c7b0*/  LDSM.16.M88.4 R20, [R219+0x800] ;  /* 0x00080000db14783b */ /* 0x000f2e0000000200 */
[C---:B------:R-:W-:Y:S08]  /*c7c0*/  HMMA.16816.F32.BF16 R200, R16.reuse, R28, R200 ;  /* 0x0000001c10c8723c */ /* 0x040ff000000418c8 */
        /* <DEDUP_REMOVED lines=13> */
[----:B------:R-:W-:Y:S04]  /*c8a0*/  LDSM.16.M88.4 R140, [R212+0x9800] ;  /* 0x00980000d48c783b */ /* 0x000fe80000000200 */
[----:B------:R-:W-:Y:S03]  /*c8b0*/  LDSM.16.M88.4 R8, [R214+0x4000] ;  /* 0x00400000d608783b */ /* 0x000fe60000000200 */
[C---:B----4-:R-:W-:Y:S01]  /*c8c0*/  HMMA.16816.F32.BF16 R204, R12.reuse, R20, R28 ;  /* 0x000000140ccc723c */ /* 0x050fe2000004181c */
[----:B------:R-:W2:Y:S07]  /*c8d0*/  LDSM.16.M88.4 R28, [R212+0x9000] ;  /* 0x00900000d41c783b */ /* 0x000eae0000000200 */
[C---:B-----5:R-:W-:Y:S08]  /*c8e0*/  HMMA.16816.F32.BF16 R236, R12.reuse, R24, R180 ;  /* 0x000000180cec723c */ /* 0x060ff000000418b4 */
[C---:B------:R-:W-:Y:S08]  /*c8f0*/  HMMA.16816.F32.BF16 R208, R12.reuse, R26, R32 ;  /* 0x0000001a0cd0723c */ /* 0x040ff00000041820 */
[----:B------:R-:W-:Y:S08]  /*c900*/  HMMA.16816.F32.BF16 R180, R12, R22, R188 ;  /* 0x000000160cb4723c */ /* 0x000ff000000418bc */
[C---:B-1----:R-:W-:Y:S08]  /*c910*/  HMMA.16816.F32.BF16 R184, R16.reuse, R26, R192 ;  /* 0x0000001a10b8723c */ /* 0x042ff000000418c0 */
[C---:B------:R-:W-:Y:S01]  /*c920*/  HMMA.16816.F32.BF16 R32, R16.reuse, R24, R200 ;  /* 0x000000181020723c */ /* 0x040fe200000418c8 */
[----:B------:R-:W-:Y:S07]  /*c930*/  LDSM.16.M88.4 R24, [R216+0x4000] ;  /* 0x00400000d818783b */ /* 0x000fee0000000200 */
[C---:B------:R-:W-:Y:S08]  /*c940*/  HMMA.16816.F32.BF16 R12, R16.reuse, R20, R196 ;  /* 0x00000014100c723c */ /* 0x040ff000000418c4 */
[----:B------:R-:W-:Y:S01]  /*c950*/  HMMA.16816.F32.BF16 R192, R16, R22, R176 ;  /* 0x0000001610c0723c */ /* 0x000fe200000418b0 */
[----:B------:R-:W-:Y:S04]  /*c960*/  LDSM.16.M88.4 R20, [R216+0x6000] ;  /* 0x00600000d814783b */ /* 0x000fe80000000200 */
[----:B------:R-:W1:Y:S03]  /*c970*/  LDSM.16.M88.4 R176, [R225] ;  /* 0x00000000e1b0783b */ /* 0x000e660000000200 */
[C---:B--2---:R-:W-:Y:S01]  /*c980*/  HMMA.16816.F32.BF16 R188, R4.reuse, R28, R236 ;  /* 0x0000001c04bc723c */ /* 0x044fe200000418ec */
[----:B------:R-:W-:Y:S07]  /*c990*/  LDSM.16.M88.4 R16, [R222+0x4000] ;  /* 0x00400000de10783b */ /* 0x000fee0000000200 */
[C---:B------:R-:W-:Y:S08]  /*c9a0*/  HMMA.16816.F32.BF16 R200, R4.reuse, R140, R204 ;  /* 0x0000008c04c8723c */ /* 0x040ff000000418cc */
[C---:B------:R-:W-:Y:S08]  /*c9b0*/  HMMA.16816.F32.BF16 R208, R4.reuse, R30, R208 ;  /* 0x0000001e04d0723c */ /* 0x040ff000000418d0 */
[----:B------:R-:W-:Y:S08]  /*c9c0*/  HMMA.16816.F32.BF16 R204, R4, R142, R180 ;  /* 0x0000008e04cc723c */ /* 0x000ff000000418b4 */
[C---:B------:R-:W-:Y:S01]  /*c9d0*/  HMMA.16816.F32.BF16 R4, R8.reuse, R28, R32 ;  /* 0x0000001c0804723c */ /* 0x040fe20000041820 */
[----:B------:R-:W-:Y:S07]  /*c9e0*/  LDSM.16.M88.4 R32, [R221+0x9000] ;  /* 0x00900000dd20783b */ /* 0x000fee0000000200 */
[C---:B------:R-:W-:Y:S01]  /*c9f0*/  HMMA.16816.F32.BF16 R196, R8.reuse, R140, R12 ;  /* 0x0000008c08c4723c */ /* 0x040fe2000004180c */
[----:B------:R-:W2:Y:S07]  /*ca00*/  LDSM.16.M88.4 R12, [R222+0x6000] ;  /* 0x00600000de0c783b */ /* 0x000eae0000000200 */
[----:B------:R-:W-:Y:S08]  /*ca10*/  HMMA.16816.F32.BF16 R184, R8, R30, R184 ;  /* 0x0000001e08b8723c */ /* 0x000ff000000418b8 */
[-C--:B-1----:R-:W-:Y:S08]  /*ca20*/  HMMA.16816.F32.BF16 R28, R20, R176.reuse, R188 ;  /* 0x000000b0141c723c */ /* 0x082ff000000418bc */
[----:B------:R-:W-:Y:S08]  /*ca30*/  HMMA.16816.F32.BF16 R4, R24, R176, R4 ;  /* 0x000000b01804723c */ /* 0x000ff00000041804 */
[----:B------:R-:W-:Y:S01]  /*ca40*/  HMMA.16816.F32.BF16 R192, R8, R142, R192 ;  /* 0x0000008e08c0723c */ /* 0x000fe200000418c0 */
[----:B------:R-:W-:Y:S04]  /*ca50*/  LDSM.16.M88.4 R140, [R219+0x1000] ;  /* 0x00100000db8c783b */ /* 0x000fe80000000200 */
[----:B------:R-:W1:Y:S03]  /*ca60*/  LDSM.16.M88.4 R8, [R220+0x4000] ;  /* 0x00400000dc08783b */ /* 0x000e660000000200 */
[----:B------:R-:W-:Y:S08]  /*ca70*/  HMMA.16816.F32.BF16 R184, R24, R178, R184 ;  /* 0x000000b218b8723c */ /* 0x000ff000000418b8 */
[-C--:B--2---:R-:W-:Y:S01]  /*ca80*/  HMMA.16816.F32.BF16 R188, R12, R32.reuse, R28 ;  /* 0x000000200cbc723c */ /* 0x084fe2000004181c */
[----:B------:R-:W2:Y:S07]  /*ca90*/  LDSM.16.M88.4 R28, [R224] ;  /* 0x00000000e01c783b */ /* 0x000eae0000000200 */
[----:B------:R-:W-:Y:S01]  /*caa0*/  HMMA.16816.F32.BF16 R180, R16, R32, R4 ;  /* 0x0000002010b4723c */ /* 0x000fe20000041804 */
[----:B------:R-:W3:Y:S07]  /*cab0*/  LDSM.16.M88.4 R4, [R220+0x6000] ;  /* 0x00600000dc04783b */ /* 0x000eee0000000200 */
[----:B------:R-:W-:Y:S11]  /*cac0*/  HMMA.16816.F32.BF16 R176, R20, R178, R208 ;  /* 0x000000b214b0723c */ /* 0x000ff600000418d0 */
[----:B------:R-:W-:Y:S05]  /*cad0*/  @!UPT UIADD3 URZ, URZ, URZ, URZ ;  /* 0x0000003f3f3ff290 */ /* 0x000fea000fffe03f */
[----:B-1----:R-:W-:Y:S08]  /*cae0*/  HMMA.16816.F32.BF16 R180, R8, R140, R180 ;  /* 0x0000008c08b4723c */ /* 0x002ff000000418b4 */
[C---:B--2---:R-:W-:Y:S08]  /*caf0*/  HMMA.16816.F32.BF16 R200, R20.reuse, R28, R200 ;  /* 0x0000001c14c8723c */ /* 0x044ff000000418c8 */
        /* <DEDUP_REMOVED lines=36> */
[----:B------:R-:W2:Y:S01]  /*cd40*/  MUFU.TANH R132, R132 ;  /* 0x0000008400847308 */ /* 0x000ea20000002400 */
[----:B------:R-:W-:Y:S02]  /*cd50*/  FMUL.FTZ R141, R143, c[0x0][0x2ec] ;  /* 0x0000bb008f8d7a20 */ /* 0x000fe40000410000 */
[----:B-----5:R-:W-:Y:S05]  /*cd60*/  HMMA.16816.F32.BF16 R32, R8, R20, R180 ;  /* 0x000000140820723c */ /* 0x020fea00000418b4 */
[----:B------:R-:W2:Y:S03]  /*cd70*/  MUFU.TANH R133, R133 ;  /* 0x0000008500857308 */ /* 0x000ea60000002400 */
[C---:B-1----:R-:W-:Y:S05]  /*cd80*/  HMMA.16816.F32.BF16 R28, R12.reuse, R24, R200 ;  /* 0x000000180c1c723c */ /* 0x042fea00000418c8 */
[----:B------:R1:W1:Y:S03]  /*cd90*/  MUFU.TANH R184, R178 ;  /* 0x000000b200b87308 */ /* 0x0002660000002400 */
[----:B------:R-:W-:Y:S05]  /*cda0*/  HMMA.16816.F32.BF16 R12, R12, R26, R204 ;  /* 0x0000001a0c0c723c */ /* 0x000fea00000418cc */
[----:B------:R-:W1:Y:S03]  /*cdb0*/  MUFU.TANH R138, R138 ;  /* 0x0000008a008a7308 */ /* 0x000e660000002400 */
[----:B------:R-:W-:Y:S01]  /*cdc0*/  HMMA.16816.F32.BF16 R8, R8, R22, R16 ;  /* 0x000000160808723c */ /* 0x000fe20000041810 */
[----:B------:R-:W-:-:S04]  /*cdd0*/  FMUL.FTZ R25, R35, c[0x0][0x2ec] ;  /* 0x0000bb0023197a20 */ /* 0x000fc80000410000 */
[----:B------:R-:W1:Y:S03]  /*cde0*/  MUFU.TANH R139, R139 ;  /* 0x0000008b008b7308 */ /* 0x000e660000002400 */
[C---:B------:R-:W-:Y:S05]  /*cdf0*/  HMMA.16816.F32.BF16 R28, R4.reuse, R20, R28 ;  /* 0x00000014041c723c */ /* 0x040fea000004181c */
[----:B------:R-:W1:Y:S02]  /*ce00*/  MUFU.TANH R140, R140 ;  /* 0x0000008c008c7308 */ /* 0x000e640000002400 */
[----:B------:R-:W-:Y:S01]  /*ce10*/  FMUL.FTZ R21, R32, c[0x0][0x2ec] ;  /* 0x0000bb0020157a20 */ /* 0x000fe20000410000 */
[----:B------:R-:W-:Y:S01]  /*ce20*/  HMMA.16816.F32.BF16 R4, R4, R22, R12 ;  /* 0x000000160404723c */ /* 0x000fe2000004180c */
[----:B------:R-:W-:-:S02]  /*ce30*/  FMUL.FTZ R20, R33, c[0x0][0x2ec] ;  /* 0x0000bb0021147a20 */ /* 0x000fc40000410000 */
[----:B------:R-:W-:Y:S02]  /*ce40*/  FMUL.FTZ R32, R34, c[0x0][0x2ec] ;  /* 0x0000bb0022207a20 */ /* 0x000fe40000410000 */
[----:B------:R-:W1:Y:S03]  /*ce50*/  MUFU.TANH R142, R142 ;  /* 0x0000008e008e7308 */ /* 0x000e660000002400 */
        /* <DEDUP_REMOVED lines=14> */
[----:B------:R-:W-:-:S07]  /*cf40*/  FMUL.FTZ R7, R7, c[0x0][0x2ec] ;  /* 0x0000bb0007077a20 */ /* 0x000fce0000410000 */
        /* <DEDUP_REMOVED lines=62> */
.L_x_2154:
[----:B------:R-:W-:Y:S05]  /*d330*/  BSYNC B0 ;  /* 0x0000000000007941 */ /* 0x000fea0003800000 */
.L_x_2153:
[----:B------:R-:W0:Y:S02]  /*d340*/  LDGDEPBAR ;  /* 0x00000000000079af */ /* 0x000e240000000000 */
.L_x_2152:
[----:B--234-:R-:W2:Y:S01]  /*d350*/  S2R R2, SR_TID.X ;  /* 0x0000000000027919 */ /* 0x01cea20000002100 */
[----:B------:R-:W-:Y:S02]  /*d360*/  MOV R0, UR21 ;  /* 0x0000001500007c02 */ /* 0x000fe40008000f00 */
[----:B--2---:R-:W-:-:S04]  /*d370*/  SHF.L.U32 R2, R2, 0x1, RZ ;  /* 0x0000000102027819 */ /* 0x004fc800000006ff */
[----:B------:R-:W-:-:S04]  /*d380*/  LOP3.LUT R2, R2, 0x6, RZ, 0xc0, !PT ;  /* 0x0000000602027812 */ /* 0x000fc800078ec0ff */
[----:B------:R-:W-:-:S04]  /*d390*/  LEA R0, R0, R2, 0x5 ;  /* 0x0000000200007211 */ /* 0x000fc800078e28ff */
[CC--:B------:R-:W-:Y:S02]  /*d3a0*/  ISETP.GE.AND P4, PT, R0.reuse, R235.reuse, PT ;  /* 0x000000eb0000720c */ /* 0x0c0fe40003f86270 */
[C---:B-1----:R-:W-:Y:S02]  /*d3b0*/  IADD3 R8, R0.reuse, 0x1, RZ ;  /* 0x0000000100087810 */ /* 0x042fe40007ffe0ff */
[----:B------:R-:W-:Y:S02]  /*d3c0*/  IADD3 R7, R0, 0x8, RZ ;  /* 0x0000000800077810 */ /* 0x000fe40007ffe0ff */
[----:B------:R-:W-:Y:S02]  /*d3d0*/  ISETP.GE.AND P1, PT, R8, R235, PT ;  /* 0x000000eb0800720c */ /* 0x000fe40003f26270 */
[C---:B------:R-:W-:Y:S02]  /*d3e0*/  ISETP.LT.OR P4, PT, R0.reuse, R231, P4 ;  /* 0x000000e70000720c */ /* 0x040fe40002781670 */
[----:B------:R-:W-:-:S02]  /*d3f0*/  IADD3 R6, R0, 0x9, RZ ;  /* 0x0000000900067810 */ /* 0x000fc40007ffe0ff */
[C---:B------:R-:W-:Y:S02]  /*d400*/  ISETP.GE.AND P5, PT, R7.reuse, R235, PT ;  /* 0x000000eb0700720c */ /* 0x040fe40003fa6270 */
        /* <DEDUP_REMOVED lines=34> */
[----:B------:R-:W-:-:S02]  /*d630*/  ISETP.GE.AND P4, PT, R8, R234, PT ;  /* 0x000000ea0800720c */ /* 0x000fc40003f86270 */
[----:B------:R-:W-:Y:S01]  /*d640*/  FSEL R12, R190, -INF , !P6 ;  /* 0xff800000be0c7808 */ /* 0x000fe20007000000 */
[----:B------:R-:W1:Y:S01]  /*d650*/  SHFL.BFLY PT, R11, R9, 0x2, 0x1f ;  /* 0x0c401f00090b7f89 */ /* 0x000e6200000e0000 */
[C---:B------:R-:W-:Y:S02]  /*d660*/  ISETP.GE.AND P6, PT, R5.reuse, R234, PT ;  /* 0x000000ea0500720c */ /* 0x040fe40003fc6270 */
[-C--:B------:R-:W-:Y:S02]  /*d670*/  ISETP.LT.OR P4, PT, R8, R230.reuse, P4 ;  /* 0x000000e60800720c */ /* 0x080fe40002781670 */
[----:B------:R-:W-:Y:S02]  /*d680*/  ISETP.LT.OR P6, PT, R5, R230, P6 ;  /* 0x000000e60500720c */ /* 0x000fe400037c1670 */
[----:B------:R-:W-:Y:S02]  /*d690*/  FSEL R21, R187, -INF , !P4 ;  /* 0xff800000bb157808 */ /* 0x000fe40006000000 */
[----:B------:R-:W-:-:S02]  /*d6a0*/  ISETP.GE.AND P4, PT, R4, R234, PT ;  /* 0x000000ea0400720c */ /* 0x000fc40003f86270 */
[----:B------:R-:W-:Y:S02]  /*d6b0*/  FSEL R180, R32, -INF , !P6 ;  /* 0xff80000020b47808 */ /* 0x000fe40007000000 */
[-C--:B------:R-:W-:Y:S01]  /*d6c0*/  ISETP.GE.AND P6, PT, R3, R234.reuse, PT ;  /* 0x000000ea0300720c */ /* 0x080fe20003fc6270 */
[----:B------:R-:W-:Y:S01]  /*d6d0*/  LDSM.16.MT88.4 R32, [R215+0xb000] ;  /* 0x00b00000d720783b */ /* 0x000fe20000004200 */
        /* <DEDUP_REMOVED lines=11> */
[----:B------:R-:W-:Y:S02]  /*d790*/  ISETP.GE.AND P5, PT, R6, R234, PT ;  /* 0x000000ea0600720c */ /* 0x000fe40003fa6270 */
[-C--:B------:R-:W-:Y:S02]  /*d7a0*/  ISETP.LT.OR P6, PT, R8, R229.reuse, P6 ;  /* 0x000000e50800720c */ /* 0x080fe400037c1670 */
[----:B------:R-:W-:Y:S02]  /*d7b0*/  ISETP.LT.OR P1, PT, R0, R229, P1 ;  /* 0x000000e50000720c */ /* 0x000fe40000f21670 */
[----:B------:R-:W-:Y:S02]  /*d7c0*/  FSEL R183, R17, -INF , !P4 ;  /* 0xff80000011b77808 */ /* 0x000fe40006000000 */
[----:B------:R-:W-:-:S02]  /*d7d0*/  ISETP.GE.AND P4, PT, R7, R233, PT ;  /* 0x000000e90700720c */ /* 0x000fc40003f86270 */
[----:B------:R-:W-:Y:S02]  /*d7e0*/  ISETP.LT.OR P5, PT, R6, R230, P5 ;  /* 0x000000e60600720c */ /* 0x000fe40002fa1670 */
[----:B-1----:R-:W-:Y:S02]  /*d7f0*/  FMNMX.FTZ R9, R9, R11, !PT ;  /* 0x0000000b09097209 */ /* 0x002fe40007810000 */
[----:B------:R-:W-:Y:S02]  /*d800*/  FSEL R18, R189, -INF , !P6 ;  /* 0xff800000bd127808 */ /* 0x000fe40007000000 */
[----:B------:R-:W-:Y:S02]  /*d810*/  FSEL R11, R188, -INF , !P1 ;  /* 0xff800000bc0b7808 */ /* 0x000fe40004800000 */
[-C--:B------:R-:W-:Y:S02]  /*d820*/  ISETP.GE.AND P6, PT, R5, R233.reuse, PT ;  /* 0x000000e90500720c */ /* 0x080fe40003fc6270 */
[----:B------:R-:W-:-:S02]  /*d830*/  ISETP.GE.AND P1, PT, R6, R233, PT ;  /* 0x000000e90600720c */ /* 0x000fc40003f26270 */
[-C--:B------:R-:W-:Y:S02]  /*d840*/  ISETP.LT.OR P4, PT, R7, R229.reuse, P4 ;  /* 0x000000e50700720c */ /* 0x080fe40002781670 */
[----:B------:R-:W-:Y:S02]  /*d850*/  FSEL R22, R138, -INF , !P5 ;  /* 0xff8000008a167808 */ /* 0x000fe40006800000 */
[----:B------:R-:W-:Y:S02]  /*d860*/  ISETP.GE.AND P5, PT, R0, R232, PT ;  /* 0x000000e80000720c */ /* 0x000fe40003fa6270 */
[-C--:B------:R-:W-:Y:S02]  /*d870*/  ISETP.LT.OR P6, PT, R5, R229.reuse, P6 ;  /* 0x000000e50500720c */ /* 0x080fe400037c1670 */
[----:B------:R-:W-:Y:S02]  /*d880*/  ISETP.LT.OR P1, PT, R6, R229, P1 ;  /* 0x000000e50600720c */ /* 0x000fe40000f21670 */
[----:B------:R-:W-:-:S02]  /*d890*/  FSEL R17, R139, -INF , !P4 ;  /* 0xff8000008b117808 */ /* 0x000fc40006000000 */
[-C--:B------:R-:W-:Y:S02]  /*d8a0*/  ISETP.GE.AND P4, PT, R4, R233.reuse, PT ;  /* 0x000000e90400720c */ /* 0x080fe40003f86270 */
[----:B------:R-:W-:Y:S02]  /*d8b0*/  ISETP.LT.OR P5, PT, R0, R228, P5 ;  /* 0x000000e40000720c */ /* 0x000fe40002fa1670 */
[----:B------:R-:W-:Y:S02]  /*d8c0*/  FSEL R184, R27, -INF , !P6 ;  /* 0xff8000001bb87808 */ /* 0x000fe40007000000 */
[----:B------:R-:W-:Y:S02]  /*d8d0*/  FMNMX.FTZ R0, R135, R12, !PT ;  /* 0x0000000c87007209 */ /* 0x000fe40007810000 */
[----:B------:R-:W-:Y:S02]  /*d8e0*/  FSEL R19, R140, -INF , !P1 ;  /* 0xff8000008c137808 */ /* 0x000fe40004800000 */
[----:B------:R-:W-:-:S02]  /*d8f0*/  ISETP.GE.AND P6, PT, R2, R233, PT ;  /* 0x000000e90200720c */ /* 0x000fc40003fc6270 */
[----:B------:R-:W-:Y:S02]  /*d900*/  ISETP.GE.AND P1, PT, R3, R233, PT ;  /* 0x000000e90300720c */ /* 0x000fe40003f26270 */
[----:B------:R-:W-:Y:S02]  /*d910*/  ISETP.LT.OR P4, PT, R4, R229, P4 ;  /* 0x000000e50400720c */ /* 0x000fe40002781670 */
[----:B------:R-:W-:Y:S02]  /*d920*/  FMNMX.FTZ R13, R134, R11, !PT ;  /* 0x0000000b860d7209 */ /* 0x000fe40007810000 */
[----:B------:R-:W-:Y:S02]  /*d930*/  FMNMX.FTZ R0, R21, R0, !PT ;  /* 0x0000000015007209 */ /* 0x000fe40007810000 */
[-C--:B------:R-:W-:Y:S02]  /*d940*/  ISETP.LT.OR P6, PT, R2, R229.reuse, P6 ;  /* 0x000000e50200720c */ /* 0x080fe400037c1670 */
[----:B------:R-:W-:-:S02]  /*d950*/  ISETP.LT.OR P1, PT, R3, R229, P1 ;  /* 0x000000e50300720c */ /* 0x000fc40000f21670 */
[----:B------:R-:W-:Y:S02]  /*d960*/  FSEL R185, R26, -INF , !P4 ;  /* 0xff8000001ab97808 */ /* 0x000fe40006000000 */
[----:B------:R-:W-:Y:S02]  /*d970*/  ISETP.GE.AND P4, PT, R8, R232, PT ;  /* 0x000000e80800720c */ /* 0x000fe40003f86270 */
[----:B------:R-:W-:Y:S02]  /*d980*/  FMNMX.FTZ R13, R18, R13, !PT ;  /* 0x0000000d120d7209 */ /* 0x000fe40007810000 */
[----:B------:R-:W-:Y:S02]  /*d990*/  FMNMX.FTZ R0, R20, R0, !PT ;  /* 0x0000000014007209 */ /* 0x000fe40007810000 */
[----:B------:R-:W-:Y:S02]  /*d9a0*/  FSEL R188, R24, -INF , !P6 ;  /* 0xff80000018bc7808 */ /* 0x000fe40007000000 */
[----:B------:R-:W-:Y:S01]  /*d9b0*/  FSEL R187, R23, -INF , !P1 ;  /* 0xff80000017bb7808 */ /* 0x000fe20004800000 */
[----:B------:R-:W1:Y:S01]  /*d9c0*/  SHFL.BFLY PT, R24, R9, 0x1, 0x1f ;  /* 0x0c201f0009187f89 */ /* 0x000e6200000e0000 */
        /* <DEDUP_REMOVED lines=8> */
[----:B------:R-:W-:Y:S02]  /*da50*/  FMNMX.FTZ R7, R19, R8, !PT ;  /* 0x0000000813077209 */ /* 0x000fe40007810000 */
[----:B------:R-:W-:Y:S02]  /*da60*/  ISETP.GE.AND P5, PT, R5, R232, PT ;  /* 0x000000e80500720c */ /* 0x000fe40003fa6270 */
[----:B------:R-:W-:Y:S02]  /*da70*/  FMNMX.FTZ R0, R180, R0, !PT ;  /* 0x00000000b4007209 */ /* 0x000fe40007810000 */
[----:B------:R-:W-:Y:S02]  /*da80*/  FSEL R13, R191, -INF , !P4 ;  /* 0xff800000bf0d7808 */ /* 0x000fe40006000000 */
[----:B------:R-:W-:-:S02]  /*da90*/  FMNMX.FTZ R7, R184, R7, !PT ;  /* 0x00000007b8077209 */ /* 0x000fc40007810000 */
[C---:B------:R-:W-:Y:S02]  /*daa0*/  ISETP.GE.AND P4, PT, R4.reuse, R232, PT ;  /* 0x000000e80400720c */ /* 0x040fe40003f86270 */
[----:B------:R-:W-:Y:S02]  /*dab0*/  ISETP.LT.OR P5, PT, R5, R228, P5 ;  /* 0x000000e40500720c */ /* 0x000fe40002fa1670 */
[----:B------:R-:W-:Y:S02]  /*dac0*/  FMNMX.FTZ R0, R181, R0, !PT ;  /* 0x00000000b5007209 */ /* 0x000fe40007810000 */
[----:B------:R-:W-:Y:S02]  /*dad0*/  FMNMX.FTZ R5, R137, R6, !PT ;  /* 0x0000000689057209 */ /* 0x000fe40007810000 */
[----:B------:R-:W-:Y:S02]  /*dae0*/  FMNMX.FTZ R7, R185, R7, !PT ;  /* 0x00000007b9077209 */ /* 0x000fe40007810000 */
[----:B------:R-:W-:-:S02]  /*daf0*/  ISETP.LT.OR P4, PT, R4, R228, P4 ;  /* 0x000000e40400720c */ /* 0x000fc40002781670 */
[----:B------:R-:W-:Y:S02]  /*db00*/  FMNMX.FTZ R0, R179, R0, !PT ;  /* 0x00000000b3007209 */ /* 0x000fe40007810000 */
[----:B------:R-:W-:Y:S02]  /*db10*/  FSEL R8, R142, -INF , !P1 ;  /* 0xff8000008e087808 */ /* 0x000fe40004800000 */
[----:B------:R-:W-:Y:S02]  /*db20*/  FMNMX.FTZ R4, R13, R5, !PT ;  /* 0x000000050d047209 */ /* 0x000fe40007810000 */
[----:B------:R-:W-:Y:S02]  /*db30*/  FMNMX.FTZ R5, R187, R7, !PT ;  /* 0x00000007bb057209 */ /* 0x000fe40007810000 */
[----:B------:R-:W-:Y:S02]  /*db40*/  ISETP.GE.AND P1, PT, R3, R232, PT ;  /* 0x000000e80300720c */ /* 0x000fe40003f26270 */
[----:B------:R-:W-:-:S02]  /*db50*/  FMNMX.FTZ R0, R183, R0, !PT ;  /* 0x00000000b7007209 */ /* 0x000fc40007810000 */
[----:B------:R-:W-:Y:S02]  /*db60*/  FSEL R7, R141, -INF , !P6 ;  /* 0xff8000008d077808 */ /* 0x000fe40007000000 */
[----:B------:R-:W-:Y:S01]  /*db70*/  FMNMX.FTZ R4, R8, R4, !PT ;  /* 0x0000000408047209 */ /* 0x000fe20007810000 */
[----:B------:R-:W2:Y:S01]  /*db80*/  SHFL.BFLY PT, R23, R0, 0x2, 0x1f ;  /* 0x0c401f0000177f89 */ /* 0x000ea200000e0000 */
[----:B------:R-:W-:Y:S02]  /*db90*/  ISETP.LT.OR P1, PT, R3, R228, P1 ;  /* 0x000000e40300720c */ /* 0x000fe40000f21670 */
[----:B------:R-:W-:Y:S01]  /*dba0*/  FSEL R186, R30, -INF , !P5 ;  /* 0xff8000001eba7808 */ /* 0x000fe20006800000 */
[----:B------:R-:W-:Y:S01]  /*dbb0*/  LDSM.16.MT88.4 R140, [R215+0xa000] ;  /* 0x00a00000d78c783b */ /* 0x000fe20000004200 */
[----:B------:R-:W-:Y:S02]  /*dbc0*/  FMNMX.FTZ R3, R7, R4, !PT ;  /* 0x0000000407037209 */ /* 0x000fe40007810000 */
[----:B------:R-:W-:-:S02]  /*dbd0*/  ISETP.GE.AND P5, PT, R2, R232, PT ;  /* 0x000000e80200720c */ /* 0x000fc40003fa6270 */
[----:B------:R-:W-:Y:S02]  /*dbe0*/  FSEL R189, R31, -INF , !P4 ;  /* 0xff8000001fbd7808 */ /* 0x000fe40006000000 */
[----:B------:R-:W-:Y:S02]  /*dbf0*/  FMNMX.FTZ R3, R186, R3, !PT ;  /* 0x00000003ba037209 */ /* 0x000fe40007810000 */
[----:B------:R-:W-:Y:S02]  /*dc00*/  ISETP.LT.OR P4, PT, R2, R228, P5 ;  /* 0x000000e40200720c */ /* 0x000fe40002f81670 */
[----:B------:R-:W-:Y:S02]  /*dc10*/  FSEL R191, R28, -INF , !P1 ;  /* 0xff8000001cbf7808 */ /* 0x000fe40004800000 */
[----:B------:R-:W-:Y:S02]  /*dc20*/  FMNMX.FTZ R2, R189, R3, !PT ;  /* 0x00000003bd027209 */ /* 0x000fe40007810000 */
[----:B------:R-:W-:-:S02]  /*dc30*/  FSEL R190, R29, -INF , !P4 ;  /* 0xff8000001dbe7808 */ /* 0x000fc40006000000 */
[----:B------:R-:W-:Y:S01]  /*dc40*/  FMNMX.FTZ R2, R191, R2, !PT ;  /* 0x00000002bf027209 */ /* 0x000fe20007810000 */
[----:B------:R-:W-:Y:S01]  /*dc50*/  LDSM.16.MT88.4 R28, [R213+0xb000] ;  /* 0x00b00000d51c783b */ /* 0x000fe20000004200 */
[----:B-1----:R-:W-:Y:S02]  /*dc60*/  FMNMX.FTZ R239, R9, R24, !PT ;  /* 0x0000001809ef7209 */ /* 0x002fe40007810000 */
[----:B------:R-:W-:Y:S02]  /*dc70*/  FMNMX.FTZ R4, R190, R2, !PT ;  /* 0x00000002be047209 */ /* 0x000fe40007810000 */
[----:B------:R-:W-:Y:S01]  /*dc80*/  FMNMX.FTZ R5, R188, R5, !PT ;  /* 0x00000005bc057209 */ /* 0x000fe20007810000 */
[C---:B------:R-:W-:Y:S01]  /*dc90*/  FMUL.FTZ R3, R239.reuse, c[0x0][0x23c] ;  /* 0x00008f00ef037a20 */ /* 0x040fe20000410000 */
[----:B--2---:R-:W-:Y:S01]  /*dca0*/  FMNMX.FTZ R0, R0, R23, !PT ;  /* 0x0000001700007209 */ /* 0x004fe20007810000 */
[----:B------:R-:W1:Y:S01]  /*dcb0*/  SHFL.BFLY PT, R9, R4, 0x2, 0x1f ;  /* 0x0c401f0004097f89 */ /* 0x000e6200000e0000 */
[----:B------:R-:W-:-:S03]  /*dcc0*/  FSETP.NEU.FTZ.AND P6, PT, R239, -INF , PT ;  /* 0xff800000ef00780b */ /* 0x000fc60003fdd000 */
[----:B------:R-:W2:Y:S01]  /*dcd0*/  SHFL.BFLY PT, R23, R5, 0x2, 0x1f ;  /* 0x0c401f0005177f89 */ /* 0x000ea200000e0000 */
[----:B------:R-:W-:-:S03]  /*dce0*/  FSEL R3, R3, RZ, P6 ;  /* 0x000000ff03037208 */ /* 0x000fc60003000000 */
[----:B------:R-:W3:Y:S02]  /*dcf0*/  SHFL.BFLY PT, R24, R0, 0x1, 0x1f ;  /* 0x0c201f0000187f89 */ /* 0x000ee400000e0000 */
[--C-:B------:R-:W-:Y:S02]  /*dd00*/  FFMA.FTZ R10, R10, c[0x0][0x23c], -R3.reuse ;  /* 0x00008f000a0a7a23 */ /* 0x100fe40000010803 */
[--C-:B------:R-:W-:Y:S02]  /*dd10*/  FFMA.FTZ R15, R15, c[0x0][0x23c], -R3.reuse ;  /* 0x00008f000f0f7a23 */ /* 0x100fe40000010803 */
[----:B------:R4:W-:Y:S01]  /*dd20*/  MUFU.EX2 R206, R10 ;  /* 0x0000000a00ce7308 */ /* 0x0009e20000000800 */
[--C-:B------:R-:W-:Y:S02]  /*dd30*/  FFMA.FTZ R16, R16, c[0x0][0x23c], -R3.reuse ;  /* 0x00008f0010107a23 */ /* 0x100fe40000010803 */
[----:B------:R-:W-:-:S05]  /*dd40*/  FFMA.FTZ R14, R14, c[0x0][0x23c], -R3 ;  /* 0x00008f000e0e7a23 */ /* 0x000fca0000010803 */
[----:B------:R-:W-:Y:S01]  /*dd50*/  MUFU.EX2 R204, R15 ;  /* 0x0000000f00cc7308 */ /* 0x000fe20000000800 */
[----:B-1----:R-:W-:Y:S02]  /*dd60*/  FMNMX.FTZ R4, R4, R9, !PT ;  /* 0x0000000904047209 */ /* 0x002fe40007810000 */
[----:B--2---:R-:W-:-:S03]  /*dd70*/  FMNMX.FTZ R5, R5, R23, !PT ;  /* 0x0000001705057209 */ /* 0x004fc60007810000 */
[----:B------:R-:W1:Y:S02]  /*dd80*/  SHFL.BFLY PT, R9, R4, 0x1, 0x1f ;  /* 0x0c201f0004097f89 */ /* 0x000e6400000e0000 */
[----:B------:R-:W-:Y:S01]  /*dd90*/  MUFU.EX2 R205, R16 ;  /* 0x0000001000cd7308 */ /* 0x000fe20000000800 */
[----:B---3--:R-:W-:Y:S01]  /*dda0*/  FMNMX.FTZ R238, R0, R24, !PT ;  /* 0x0000001800ee7209 */ /* 0x008fe20007810000 */
[----:B----4-:R-:W2:Y:S03]  /*ddb0*/  SHFL.BFLY PT, R10, R5, 0x1, 0x1f ;  /* 0x0c201f00050a7f89 */ /* 0x010ea600000e0000 */
[C---:B------:R-:W-:Y:S01]  /*ddc0*/  FSETP.NEU.FTZ.AND P5, PT, R238.reuse, -INF , PT ;  /* 0xff800000ee00780b */ /* 0x040fe20003fbd000 */
[----:B------:R-:W-:Y:S02]  /*ddd0*/  FMUL.FTZ R2, R238, c[0x0][0x23c] ;  /* 0x00008f00ee027a20 */ /* 0x000fe40000410000 */
[----:B------:R-:W3:Y:S01]  /*dde0*/  MUFU.EX2 R207, R14 ;  /* 0x0000000e00cf7308 */ /* 0x000ee20000000800 */
[----:B------:R-:W-:Y:S02]  /*ddf0*/  LDSM.16.MT88.4 R24, [R217+0xb000] ;  /* 0x00b00000d918783b */ /* 0x000fe40000004200 */
[----:B------:R-:W-:-:S05]  /*de00*/  FSEL R2, R2, RZ, P5 ;  /* 0x000000ff02027208 */ /* 0x000fca0002800000 */
[--C-:B------:R-:W-:Y:S02]  /*de10*/  FFMA.FTZ R12, R12, c[0x0][0x23c], -R2.reuse ;  /* 0x00008f000c0c7a23 */ /* 0x100fe40000010802 */
[--C-:B------:R-:W-:Y:S02]  /*de20*/  FFMA.FTZ R21, R21, c[0x0][0x23c], -R2.reuse ;  /* 0x00008f0015157a23 */ /* 0x100fe40000010802 */
[----:B------:R4:W-:Y:S01]  /*de30*/  MUFU.EX2 R201, R12 ;  /* 0x0000000c00c97308 */ /* 0x0009e20000000800 */
[--C-:B------:R-:W-:Y:S01]  /*de40*/  FFMA.FTZ R20, R20, c[0x0][0x23c], -R2.reuse ;  /* 0x00008f0014147a23 */ /* 0x100fe20000010802 */
[----:B-1----:R-:W-:Y:S01]  /*de50*/  FMNMX.FTZ R236, R4, R9, !PT ;  /* 0x0000000904ec7209 */ /* 0x002fe20007810000 */
[----:B------:R-:W-:Y:S01]  /*de60*/  FFMA.FTZ R22, R22, c[0x0][0x23c], -R2 ;  /* 0x00008f0016167a23 */ /* 0x000fe20000010802 */
[----:B------:R-:W-:Y:S02]  /*de70*/  FSEL R4, R239, RZ, P6 ;  /* 0x000000ffef047208 */ /* 0x000fe40003000000 */
[----:B--2---:R-:W-:-:S02]  /*de80*/  FMNMX.FTZ R237, R5, R10, !PT ;  /* 0x0000000a05ed7209 */ /* 0x004fc40007810000 */
[----:B------:R-:W-:Y:S01]  /*de90*/  FSETP.NEU.FTZ.AND P1, PT, R236, -INF , PT ;  /* 0xff800000ec00780b */ /* 0x000fe20003f3d000 */
[----:B------:R-:W-:Y:S01]  /*dea0*/  FADD.FTZ R5, R136, -R4 ;  /* 0x8000000488057221 */ /* 0x000fe20000010000 */
[----:B------:R-:W-:Y:S01]  /*deb0*/  FSEL R4, R238, RZ, P5 ;  /* 0x000000ffee047208 */ /* 0x000fe20002800000 */
[C---:B------:R-:W-:Y:S01]  /*dec0*/  FMUL.FTZ R0, R237.reuse, c[0x0][0x23c] ;  /* 0x00008f00ed007a20 */ /* 0x040fe20000410000 */
[----:B------:R-:W-:Y:S01]  /*ded0*/  FSETP.NEU.FTZ.AND P4, PT, R237, -INF , PT ;  /* 0xff800000ed00780b */ /* 0x000fe20003f9d000 */
[----:B------:R-:W-:Y:S01]  /*dee0*/  FMUL.FTZ R5, R5, c[0x0][0x23c] ;  /* 0x00008f0005057a20 */ /* 0x000fe20000410000 */
[----:B------:R-:W1:Y:S01]  /*def0*/  MUFU.EX2 R200, R21 ;  /* 0x0000001500c87308 */ /* 0x000e620000000800 */
[----:B------:R-:W-:Y:S01]  /*df00*/  FADD.FTZ R4, R135, -R4 ;  /* 0x8000000487047221 */ /* 0x000fe20000010000 */
[----:B------:R-:W-:Y:S01]  /*df10*/  FSEL R0, R0, RZ, P4 ;  /* 0x000000ff00007208 */ /* 0x000fe20002000000 */
[----:B----4-:R-:W-:Y:S01]  /*df20*/  FMUL.FTZ R12, R236, c[0x0][0x23c] ;  /* 0x00008f00ec0c7a20 */ /* 0x010fe20000410000 */
[----:B---3--:R-:W-:Y:S01]  /*df30*/  F2FP.BF16.PACK_AB R10, R207, R204 ;  /* 0x000000cccf0a723e */ /* 0x008fe200000010ff */
[----:B------:R-:W-:Y:S01]  /*df40*/  FMUL.FTZ R15, R4, c[0x0][0x23c] ;  /* 0x00008f00040f7a20 */ /* 0x000fe20000410000 */
[----:B------:R-:W-:Y:S01]  /*df50*/  FSEL R4, R236, RZ, P1 ;  /* 0x000000ffec047208 */ /* 0x000fe20000800000 */
[--C-:B------:R-:W-:Y:S01]  /*df60*/  FFMA.FTZ R11, R11, c[0x0][0x23c], -R0.reuse ;  /* 0x00008f000b0b7a23 */ /* 0x100fe20000010800 */
[----:B------:R-:W-:Y:S01]  /*df70*/  FSEL R12, R12, RZ, P1 ;  /* 0x000000ff0c0c7208 */ /* 0x000fe20000800000 */
[----:B------:R-:W2:Y:S01]  /*df80*/  MUFU.EX2 R16, R5 ;  /* 0x0000000500107308 */ /* 0x000ea20000000800 */
[----:B------:R-:W-:-:S02]  /*df90*/  FFMA.FTZ R18, R18, c[0x0][0x23c], -R0 ;  /* 0x00008f0012127a23 */ /* 0x000fc40000010800 */
[----:B------:R-:W-:Y:S02]  /*dfa0*/  FADD.FTZ R4, R137, -R4 ;  /* 0x8000000489047221 */ /* 0x000fe40000010000 */
[--C-:B------:R-:W-:Y:S01]  /*dfb0*/  FFMA.FTZ R6, R6, c[0x0][0x23c], -R12.reuse ;  /* 0x00008f0006067a23 */ /* 0x100fe2000001080c */
[----:B------:R-:W3:Y:S01]  /*dfc0*/  LDSM.16.MT88.4 R136, [R218+0xa000] ;  /* 0x00a00000da88783b */ /* 0x000ee20000004200 */
[----:B------:R-:W-:Y:S01]  /*dfd0*/  FFMA.FTZ R13, R13, c[0x0][0x23c], -R12 ;  /* 0x00008f000d0d7a23 */ /* 0x000fe2000001080c */
[----:B------:R-:W-:Y:S01]  /*dfe0*/  MUFU.EX2 R197, R11 ;  /* 0x0000000b00c57308 */ /* 0x000fe20000000800 */
[--C-:B------:R-:W-:Y:S01]  /*dff0*/  FFMA.FTZ R17, R17, c[0x0][0x23c], -R0.reuse ;  /* 0x00008f0011117a23 */ /* 0x100fe20000010800 */
[----:B-1----:R-:W-:Y:S01]  /*e000*/  F2FP.BF16.PACK_AB R9, R200, R201 ;  /* 0x000000c9c809723e */ /* 0x002fe200000010ff */
[----:B------:R-:W-:Y:S02]  /*e010*/  FFMA.FTZ R19, R19, c[0x0][0x23c], -R0 ;  /* 0x00008f0013137a23 */ /* 0x000fe40000010800 */
[----:B------:R-:W-:-:S02]  /*e020*/  FFMA.FTZ R8, R8, c[0x0][0x23c], -R12 ;  /* 0x00008f0008087a23 */ /* 0x000fc4000001080c */
[----:B------:R-:W-:Y:S01]  /*e030*/  FFMA.FTZ R7, R7, c[0x0][0x23c], -R12 ;  /* 0x00008f0007077a23 */ /* 0x000fe2000001080c */
[----:B------:R1:W-:Y:S01]  /*e040*/  MUFU.EX2 R192, R6 ;  /* 0x0000000600c07308 */ /* 0x0003e20000000800 */
[----:B------:R-:W-:Y:S02]  /*e050*/  FMUL.FTZ R4, R4, c[0x0][0x23c] ;  /* 0x00008f0004047a20 */ /* 0x000fe40000410000 */
[-C--:B--2---:R-:W-:Y:S02]  /*e060*/  FMUL.FTZ R36, R36, R16.reuse ;  /* 0x0000001024247220 */ /* 0x084fe40000410000 */
[-C--:B------:R-:W-:Y:S02]  /*e070*/  FMUL.FTZ R37, R37, R16.reuse ;  /* 0x0000001025257220 */ /* 0x080fe40000410000 */
[-C--:B------:R-:W-:Y:S01]  /*e080*/  FMUL.FTZ R48, R48, R16.reuse ;  /* 0x0000001030307220 */ /* 0x080fe20000410000 */
[----:B------:R-:W-:Y:S01]  /*e090*/  MUFU.EX2 R193, R13 ;  /* 0x0000000d00c17308 */ /* 0x000fe20000000800 */
[----:B------:R-:W-:-:S02]  /*e0a0*/  FMUL.FTZ R49, R49, R16 ;  /* 0x0000001031317220 */ /* 0x000fc40000410000 */
[-C--:B------:R-:W-:Y:S02]  /*e0b0*/  FMUL.FTZ R144, R144, R16.reuse ;  /* 0x0000001090907220 */ /* 0x080fe40000410000 */
[-C--:B------:R-:W-:Y:S02]  /*e0c0*/  FMUL.FTZ R145, R145, R16.reuse ;  /* 0x0000001091917220 */ /* 0x080fe40000410000 */
[-C--:B------:R-:W-:Y:S01]  /*e0d0*/  FMUL.FTZ R156, R156, R16.reuse ;  /* 0x000000109c9c7220 */ /* 0x080fe20000410000 */
[----:B-1----:R-:W-:Y:S01]  /*e0e0*/  FSEL R6, R237, RZ, P4 ;  /* 0x000000ffed067208 */ /* 0x002fe20002000000 */
[----:B------:R-:W-:Y:S01]  /*e0f0*/  MUFU.EX2 R196, R18 ;  /* 0x0000001200c47308 */ /* 0x000fe20000000800 */
[-C--:B------:R-:W-:Y:S02]  /*e100*/  FMUL.FTZ R157, R157, R16.reuse ;  /* 0x000000109d9d7220 */ /* 0x080fe40000410000 */
[----:B------:R-:W-:Y:S02]  /*e110*/  FMUL.FTZ R52, R52, R16 ;  /* 0x0000001034347220 */ /* 0x000fe40000410000 */
[----:B------:R-:W-:-:S02]  /*e120*/  FADD.FTZ R5, R134, -R6 ;  /* 0x8000000686057221 */ /* 0x000fc40000010000 */
[----:B------:R-:W1:Y:S01]  /*e130*/  LDSM.16.MT88.4 R132, [R217+0xa000] ;  /* 0x00a00000d984783b */ /* 0x000e620000004200 */
[----:B------:R-:W-:Y:S01]  /*e140*/  MUFU.EX2 R198, R17 ;  /* 0x0000001100c67308 */ /* 0x000fe20000000800 */
[----:B------:R-:W-:Y:S02]  /*e150*/  FMUL.FTZ R5, R5, c[0x0][0x23c] ;  /* 0x00008f0005057a20 */ /* 0x000fe40000410000 */
        /* <DEDUP_REMOVED lines=13> */
[----:B------:R-:W5:Y:S01]  /*e230*/  MUFU.EX2 R194, R7 ;  /* 0x0000000700c27308 */ /* 0x000f620000000800 */
[----:B--2---:R-:W-:Y:S01]  /*e240*/  F2FP.BF16.PACK_AB R6, R199, R198 ;  /* 0x000000c6c706723e */ /* 0x004fe200000010ff */
[-C--:B------:R-:W-:Y:S02]  /*e250*/  FMUL.FTZ R64, R64, R16.reuse ;  /* 0x0000001040407220 */ /* 0x080fe40000410000 */
[-C--:B------:R-:W-:Y:S02]  /*e260*/  FMUL.FTZ R65, R65, R16.reuse ;  /* 0x0000001041417220 */ /* 0x080fe40000410000 */
[----:B------:R-:W-:Y:S02]  /*e270*/  FMUL.FTZ R96, R96, R16 ;  /* 0x0000001060607220 */ /* 0x000fe40000410000 */
[----:B------:R2:W1:Y:S01]  /*e280*/  MUFU.EX2 R14, R5 ;  /* 0x00000005000e7308 */ /* 0x0004620000000800 */
[----:B----4-:R-:W-:Y:S01]  /*e290*/  F2FP.BF16.PACK_AB R8, R205, R206 ;  /* 0x000000cecd08723e */ /* 0x010fe200000010ff */
[----:B------:R-:W-:-:S02]  /*e2a0*/  FMUL.FTZ R97, R97, R16 ;  /* 0x0000001061617220 */ /* 0x000fc40000410000 */
[-C--:B------:R-:W-:Y:S02]  /*e2b0*/  FMUL.FTZ R112, R112, R16.reuse ;  /* 0x0000001070707220 */ /* 0x080fe40000410000 */
[-C--:B------:R-:W-:Y:S02]  /*e2c0*/  FMUL.FTZ R113, R113, R16.reuse ;  /* 0x0000001071717220 */ /* 0x080fe40000410000 */
[----:B------:R4:W3:Y:S01]  /*e2d0*/  MUFU.EX2 R13, R4 ;  /* 0x00000004000d7308 */ /* 0x0008e20000000800 */
[----:B-----5:R-:W-:Y:S01]  /*e2e0*/  F2FP.BF16.PACK_AB R7, R194, R195 ;  /* 0x000000c3c207723e */ /* 0x020fe200000010ff */
[-C--:B------:R-:W-:Y:S02]  /*e2f0*/  FMUL.FTZ R116, R116, R16.reuse ;  /* 0x0000001074747220 */ /* 0x080fe40000410000 */
[-C--:B------:R-:W-:Y:S02]  /*e300*/  FMUL.FTZ R117, R117, R16.reuse ;  /* 0x0000001075757220 */ /* 0x080fe40000410000 */
[----:B------:R-:W-:Y:S01]  /*e310*/  FMUL.FTZ R100, R100, R16 ;  /* 0x0000001064647220 */ /* 0x000fe20000410000 */
[----:B--2---:R-:W-:Y:S01]  /*e320*/  F2FP.BF16.PACK_AB R5, R193, R192 ;  /* 0x000000c0c105723e */ /* 0x004fe200000010ff */
[-C--:B-1----:R-:W-:Y:S01]  /*e330*/  FMUL.FTZ R40, R40, R14.reuse ;  /* 0x0000000e28287220 */ /* 0x082fe20000410000 */
[----:B------:R-:W-:Y:S01]  /*e340*/  MUFU.EX2 R202, R20 ;  /* 0x0000001400ca7308 */ /* 0x000fe20000000800 */
[----:B------:R-:W-:-:S02]  /*e350*/  FMUL.FTZ R41, R41, R14 ;  /* 0x0000000e29297220 */ /* 0x000fc40000410000 */
[-C--:B------:R-:W-:Y:S02]  /*e360*/  FMUL.FTZ R148, R148, R14.reuse ;  /* 0x0000000e94947220 */ /* 0x080fe40000410000 */
[----:B------:R-:W-:Y:S01]  /*e370*/  FMUL.FTZ R149, R149, R14 ;  /* 0x0000000e95957220 */ /* 0x000fe20000410000 */
[----:B----4-:R-:W-:Y:S01]  /*e380*/  F2FP.BF16.PACK_AB R4, R196, R197 ;  /* 0x000000c5c404723e */ /* 0x010fe200000010ff */
[-C--:B---3--:R-:W-:Y:S01]  /*e390*/  FMUL.FTZ R42, R42, R13.reuse ;  /* 0x0000000d2a2a7220 */ /* 0x088fe20000410000 */
[----:B------:R1:W2:Y:S01]  /*e3a0*/  MUFU.EX2 R203, R22 ;  /* 0x0000001600cb7308 */ /* 0x0002a20000000800 */
[-C--:B------:R-:W-:Y:S02]  /*e3b0*/  FMUL.FTZ R43, R43, R13.reuse ;  /* 0x0000000d2b2b7220 */ /* 0x080fe40000410000 */
[-C--:B------:R-:W-:Y:S02]  /*e3c0*/  FMUL.FTZ R150, R150, R13.reuse ;  /* 0x0000000d96967220 */ /* 0x080fe40000410000 */
[----:B------:R-:W-:-:S02]  /*e3d0*/  FMUL.FTZ R151, R151, R13 ;  /* 0x0000000d97977220 */ /* 0x000fc40000410000 */
[-C--:B------:R-:W-:Y:S01]  /*e3e0*/  FMUL.FTZ R152, R152, R14.reuse ;  /* 0x0000000e98987220 */ /* 0x080fe20000410000 */
[----:B------:R-:W-:Y:S01]  /*e3f0*/  HMMA.16816.F32.BF16 R240, R4, R136, R40 ;  /* 0x0000008804f0723c */ /* 0x000fe20000041828 */
[----:B------:R-:W-:Y:S01]  /*e400*/  LDSM.16.MT88.4 R40, [R218+0xb000] ;  /* 0x00b00000da28783b */ /* 0x000fe20000004200 */
[----:B------:R-:W3:Y:S01]  /*e410*/  MUFU.EX2 R15, R15 ;  /* 0x0000000f000f7308 */ /* 0x000ee20000000800 */
[-C--:B------:R-:W-:Y:S02]  /*e420*/  FMUL.FTZ R153, R153, R14.reuse ;  /* 0x0000000e99997220 */ /* 0x080fe40000410000 */
[-C--:B------:R-:W-:Y:S02]  /*e430*/  FMUL.FTZ R154, R154, R13.reuse ;  /* 0x0000000d9a9a7220 */ /* 0x080fe40000410000 */
[----:B------:R-:W-:Y:S01]  /*e440*/  FMUL.FTZ R155, R155, R13 ;  /* 0x0000000d9b9b7220 */ /* 0x000fe20000410000 */
[----:B-1----:R-:W1:Y:S01]  /*e450*/  LDSM.16.MT88.4 R20, [R213+0xa000] ;  /* 0x00a00000d514783b */ /* 0x002e620000004200 */
[----:B------:R-:W-:Y:S01]  /*e460*/  FMUL.FTZ R164, R164, R14 ;  /* 0x0000000ea4a47220 */ /* 0x000fe20000410000 */
[----:B--2---:R-:W-:Y:S01]  /*e470*/  F2FP.BF16.PACK_AB R11, R203, R202 ;  /* 0x000000cacb0b723e */ /* 0x004fe200000010ff */
[----:B------:R-:W-:-:S02]  /*e480*/  FMUL.FTZ R165, R165, R14 ;  /* 0x0000000ea5a57220 */ /* 0x000fc40000410000 */
[-C--:B------:R-:W-:Y:S02]  /*e490*/  FMUL.FTZ R166, R166, R13.reuse ;  /* 0x0000000da6a67220 */ /* 0x080fe40000410000 */
        /* <DEDUP_REMOVED lines=24> */
[----:B------:R-:W-:Y:S02]  /*e620*/  FMUL.FTZ R63, R63, R13 ;  /* 0x0000000d3f3f7220 */ /* 0x000fe40000410000 */
        /* <DEDUP_REMOVED lines=39> */
[-C--:B---3--:R-:W-:Y:S02]  /*e8a0*/  FMUL.FTZ R38, R38, R15.reuse ;  /* 0x0000000f26267220 */ /* 0x088fe40000410000 */
        /* <DEDUP_REMOVED lines=26> */
[-C--:B------:R-:W-:Y:S01]  /*ea50*/  FMUL.FTZ R83, R83, R15.reuse ;  /* 0x0000000f53537220 */ /* 0x080fe20000410000 */
[----:B------:R-:W-:Y:S01]  /*ea60*/  LDSM.16.MT88.4 R48, [R218+0xa800] ;  /* 0x00a80000da30783b */ /* 0x000fe20000004200 */
[----:B------:R-:W-:-:S02]  /*ea70*/  FMUL.FTZ R86, R86, R15 ;  /* 0x0000000f56567220 */ /* 0x000fc40000410000 */
[-C--:B------:R-:W-:Y:S02]  /*ea80*/  FMUL.FTZ R87, R87, R15.reuse ;  /* 0x0000000f57577220 */ /* 0x080fe40000410000 */
[-C--:B------:R-:W-:Y:S01]  /*ea90*/  FMUL.FTZ R66, R66, R15.reuse ;  /* 0x0000000f42427220 */ /* 0x080fe20000410000 */
[C---:B------:R-:W-:Y:S01]  /*eaa0*/  HMMA.16816.F32.BF16 R144, R8.reuse, R20, R144 ;  /* 0x000000140890723c */ /* 0x040fe20000041890 */
[-C--:B------:R-:W-:Y:S02]  /*eab0*/  FMUL.FTZ R67, R67, R15.reuse ;  /* 0x0000000f43437220 */ /* 0x080fe40000410000 */
[----:B-1----:R-:W-:Y:S02]  /*eac0*/  FFMA.FTZ R4, R177, c[0x0][0x23c], -R3 ;  /* 0x00008f00b1047a23 */ /* 0x002fe40000010803 */
[----:B------:R-:W-:Y:S02]  /*ead0*/  FMUL.FTZ R98, R98, R15 ;  /* 0x0000000f62627220 */ /* 0x000fe40000410000 */
[----:B------:R1:W2:Y:S01]  /*eae0*/  MUFU.EX2 R138, R4 ;  /* 0x00000004008a7308 */ /* 0x0002a20000000800 */
[----:B------:R-:W-:Y:S01]  /*eaf0*/  MOV R21, R247 ;  /* 0x000000f700157202 */ /* 0x000fe20000000f00 */
[----:B------:R-:W-:Y:S01]  /*eb00*/  HMMA.16816.F32.BF16 R52, R8, R132, R52 ;  /* 0x000000840834723c */ /* 0x000fe20000041834 */
[----:B------:R-:W-:Y:S01]  /*eb10*/  MOV R20, R241 ;  /* 0x000000f100147202 */ /* 0x000fe20000000f00 */
[----:B------:R-:W-:-:S02]  /*eb20*/  FMUL.FTZ R99, R99, R15 ;  /* 0x0000000f63637220 */ /* 0x000fc40000410000 */
[-C--:B------:R-:W-:Y:S02]  /*eb30*/  FMUL.FTZ R114, R114, R15.reuse ;  /* 0x0000000f72727220 */ /* 0x080fe40000410000 */
[-C--:B------:R-:W-:Y:S02]  /*eb40*/  FMUL.FTZ R115, R115, R15.reuse ;  /* 0x0000000f73737220 */ /* 0x080fe40000410000 */
[----:B------:R-:W-:Y:S01]  /*eb50*/  HMMA.16816.F32.BF16 R244, R8, R22, R156 ;  /* 0x0000001608f4723c */ /* 0x000fe2000004189c */
[----:B------:R-:W-:Y:S01]  /*eb60*/  LDSM.16.MT88.4 R156, [R213+0xa800] ;  /* 0x00a80000d59c783b */ /* 0x000fe20000004200 */
[-C--:B------:R-:W-:Y:S02]  /*eb70*/  FMUL.FTZ R118, R118, R15.reuse ;  /* 0x0000000f76767220 */ /* 0x080fe40000410000 */
[----:B------:R-:W-:Y:S02]  /*eb80*/  FMUL.FTZ R119, R119, R15 ;  /* 0x0000000f77777220 */ /* 0x000fe40000410000 */
[----:B-1----:R-:W-:-:S02]  /*eb90*/  FFMA.FTZ R4, R176, c[0x0][0x23c], -R3 ;  /* 0x00008f00b0047a23 */ /* 0x002fc40000010803 */
[----:B------:R-:W-:Y:S01]  /*eba0*/  FFMA.FTZ R3, R182, c[0x0][0x23c], -R3 ;  /* 0x00008f00b6037a23 */ /* 0x000fe20000010803 */
[----:B------:R-:W-:Y:S01]  /*ebb0*/  MOV R182, R125 ;  /* 0x0000007d00b67202 */ /* 0x000fe20000000f00 */
[----:B------:R1:W-:Y:S01]  /*ebc0*/  MUFU.EX2 R139, R4 ;  /* 0x00000004008b7308 */ /* 0x0003e20000000800 */
[----:B------:R-:W-:Y:S01]  /*ebd0*/  MOV R125, R18 ;  /* 0x00000012007d7202 */ /* 0x000fe20000000f00 */
[C---:B------:R-:W-:Y:S01]  /*ebe0*/  HMMA.16816.F32.BF16 R160, R8.reuse, R140, R160 ;  /* 0x0000008c08a0723c */ /* 0x040fe200000418a0 */
[-C--:B------:R-:W-:Y:S02]  /*ebf0*/  FMUL.FTZ R101, R101, R16.reuse ;  /* 0x0000001065657220 */ /* 0x080fe40000410000 */
[-C--:B------:R-:W-:Y:S02]  /*ec00*/  FMUL.FTZ R102, R102, R15.reuse ;  /* 0x0000000f66667220 */ /* 0x080fe40000410000 */
[----:B------:R-:W-:Y:S01]  /*ec10*/  FMUL.FTZ R103, R103, R15 ;  /* 0x0000000f67677220 */ /* 0x000fe20000410000 */
[----:B------:R3:W-:Y:S01]  /*ec20*/  MUFU.EX2 R137, R3 ;  /* 0x0000000300897308 */ /* 0x0007e20000000800 */
[-C--:B------:R-:W-:Y:S01]  /*ec30*/  FMUL.FTZ R128, R128, R16.reuse ;  /* 0x0000001080807220 */ /* 0x080fe20000410000 */
[----:B------:R-:W-:Y:S01]  /*ec40*/  HMMA.16816.F32.BF16 R240, R8, R142, R172 ;  /* 0x0000008e08f0723c */ /* 0x000fe200000418ac */
[----:B------:R-:W-:Y:S01]  /*ec50*/  LDSM.16.MT88.4 R172, [R215+0xa800] ;  /* 0x00a80000d7ac783b */ /* 0x000fe20000004200 */
[----:B------:R-:W-:-:S02]  /*ec60*/  FMUL.FTZ R129, R129, R16 ;  /* 0x0000001081817220 */ /* 0x000fc40000410000 */
[-C--:B------:R-:W-:Y:S01]  /*ec70*/  FMUL.FTZ R130, R130, R15.reuse ;  /* 0x0000000f82827220 */ /* 0x080fe20000410000 */
[----:B-1----:R-:W1:Y:S01]  /*ec80*/  LDSM.16.MT88.4 R4, [R217+0xb800] ;  /* 0x00b80000d904783b */ /* 0x002e620000004200 */
[----:B------:R-:W-:Y:S02]  /*ec90*/  FMUL.FTZ R131, R131, R15 ;  /* 0x0000000f83837220 */ /* 0x000fe40000410000 */
[----:B------:R-:W-:Y:S01]  /*eca0*/  HMMA.16816.F32.BF16 R68, R8, R28, R68 ;  /* 0x0000001c0844723c */ /* 0x000fe20000041844 */
[----:B---3--:R-:W-:Y:S01]  /*ecb0*/  FFMA.FTZ R3, R180, c[0x0][0x23c], -R2 ;  /* 0x00008f00b4037a23 */ /* 0x008fe20000010802 */
[----:B------:R-:W-:-:S06]  /*ecc0*/  MOV R180, R126 ;  /* 0x0000007e00b47202 */ /* 0x000fcc0000000f00 */
[C---:B------:R-:W-:Y:S01]  /*ecd0*/  HMMA.16816.F32.BF16 R140, R8.reuse, R30, R80 ;  /* 0x0000001e088c723c */ /* 0x040fe20000041850 */
[----:B------:R-:W-:Y:S01]  /*ece0*/  MOV R126, R20 ;  /* 0x00000014007e7202 */ /* 0x000fe20000000f00 */
[----:B------:R3:W-:Y:S01]  /*ecf0*/  MUFU.EX2 R22, R3 ;  /* 0x0000000300167308 */ /* 0x0007e20000000800 */
[----:B------:R-:W-:Y:S05]  /*ed00*/  LDSM.16.MT88.4 R80, [R213+0xb800] ;  /* 0x00b80000d550783b */ /* 0x000fea0000004200 */
[C---:B------:R-:W-:Y:S08]  /*ed10*/  HMMA.16816.F32.BF16 R84, R8.reuse, R32, R84 ;  /* 0x000000200854723c */ /* 0x040ff00000041854 */
[----:B------:R-:W-:Y:S01]  /*ed20*/  HMMA.16816.F32.BF16 R32, R8, R34, R96 ;  /* 0x000000220820723c */ /* 0x000fe20000041860 */
[----:B------:R-:W-:Y:S01]  /*ed30*/  LDSM.16.MT88.4 R96, [R215+0xb800] ;  /* 0x00b80000d760783b */ /* 0x000fe20000004200 */
[----:B---3--:R-:W-:Y:S01]  /*ed40*/  FFMA.FTZ R3, R181, c[0x0][0x23c], -R2 ;  /* 0x00008f00b5037a23 */ /* 0x008fe20000010802 */
[----:B------:R-:W-:-:S02]  /*ed50*/  MOV R181, R127 ;  /* 0x0000007f00b57202 */ /* 0x000fc40000000f00 */
[----:B------:R-:W-:Y:S01]  /*ed60*/  MOV R127, R19 ;  /* 0x00000013007f7202 */ /* 0x000fe20000000f00 */
[----:B------:R3:W4:Y:S02]  /*ed70*/  MUFU.EX2 R132, R3 ;  /* 0x0000000300847308 */ /* 0x0007240000000800 */
[C---:B------:R-:W-:Y:S01]  /*ed80*/  HMMA.16816.F32.BF16 R28, R8.reuse, R42, R112 ;  /* 0x0000002a081c723c */ /* 0x040fe20000041870 */
[----:B------:R-:W-:Y:S07]  /*ed90*/  LDSM.16.MT88.4 R112, [R218+0xb800] ;  /* 0x00b80000da70783b */ /* 0x000fee0000004200 */
[----:B------:R-:W-:Y:S01]  /*eda0*/  HMMA.16816.F32.BF16 R116, R8, R24, R116 ;  /* 0x000000180874723c */ /* 0x000fe20000041874 */
[----:B---3--:R-:W-:-:S02]  /*edb0*/  FFMA.FTZ R3, R179, c[0x0][0x23c], -R2 ;  /* 0x00008f00b3037a23 */ /* 0x008fc40000010802 */
[----:B------:R-:W-:Y:S01]  /*edc0*/  FFMA.FTZ R2, R183, c[0x0][0x23c], -R2 ;  /* 0x00008f00b7027a23 */ /* 0x000fe20000010802 */
[----:B------:R-:W-:-:S04]  /*edd0*/  MOV R183, R21 ;  /* 0x0000001500b77202 */ /* 0x000fc80000000f00 */
[C---:B------:R-:W-:Y:S01]  /*ede0*/  HMMA.16816.F32.BF16 R176, R8.reuse, R134, R64 ;  /* 0x0000008608b0723c */ /* 0x040fe20000041840 */
[----:B------:R-:W3:Y:S01]  /*edf0*/  LDSM.16.MT88.4 R64, [R217+0xa800] ;  /* 0x00a80000d940783b */ /* 0x000ee20000004200 */
[----:B------:R5:W-:Y:S05]  /*ee00*/  MUFU.EX2 R23, R2 ;  /* 0x0000000200177308 */ /* 0x000bea0000000800 */
[----:B------:R-:W-:Y:S01]  /*ee10*/  MOV R135, R238 ;  /* 0x000000ee00877202 */ /* 0x000fe20000000f00 */
[C---:B------:R-:W-:Y:S01]  /*ee20*/  HMMA.16816.F32.BF16 R100, R8.reuse, R40, R100 ;  /* 0x000000280864723c */ /* 0x040fe20000041864 */
[----:B------:R-:W-:Y:S01]  /*ee30*/  MOV R134, R237 ;  /* 0x000000ed00867202 */ /* 0x000fe20000000f00 */
[----:B------:R-:W1:Y:S06]  /*ee40*/  MUFU.EX2 R133, R3 ;  /* 0x0000000300857308 */ /* 0x000e6c0000000800 */
[----:B------:R-:W-:Y:S01]  /*ee50*/  HMMA.16816.F32.BF16 R24, R8, R26, R128 ;  /* 0x0000001a0818723c */ /* 0x000fe20000041880 */
[----:B-----5:R-:W-:Y:S01]  /*ee60*/  FFMA.FTZ R2, R184, c[0x0][0x23c], -R0 ;  /* 0x00008f00b8027a23 */ /* 0x020fe20000010800 */
[----:B------:R-:W-:-:S03]  /*ee70*/  MOV R184, R125 ;  /* 0x0000007d00b87202 */ /* 0x000fc60000000f00 */
[----:B------:R5:W-:Y:S02]  /*ee80*/  MUFU.EX2 R21, R2 ;  /* 0x0000000200157308 */ /* 0x000be40000000800 */
[----:B--2---:R-:W-:Y:S01]  /*ee90*/  F2FP.BF16.PACK_AB R128, R138, R136 ;  /* 0x000000888a80723e */ /* 0x004fe200000010ff */
[----:B------:R-:W-:Y:S01]  /*eea0*/  FFMA.FTZ R11, R183, R16, R206 ;  /* 0x00000010b70b7223 */ /* 0x000fe200000100ce */
[----:B----4-:R-:W-:Y:S01]  /*eeb0*/  F2FP.BF16.PACK_AB R129, R132, R22 ;  /* 0x000000168481723e */ /* 0x010fe200000010ff */
[----:B------:R-:W-:Y:S01]  /*eec0*/  FFMA.FTZ R8, R181, R15, R201 ;  /* 0x0000000fb5087223 */ /* 0x000fe200000100c9 */
[----:B------:R-:W-:Y:S01]  /*eed0*/  F2FP.BF16.PACK_AB R130, R137, R139 ;  /* 0x0000008b8982723e */ /* 0x000fe200000010ff */
[----:B------:R-:W-:Y:S01]  /*eee0*/  FADD.FTZ R11, R205, R11 ;  /* 0x0000000bcd0b7221 */ /* 0x000fe20000010000 */
[----:B-1----:R-:W-:Y:S01]  /*eef0*/  F2FP.BF16.PACK_AB R131, R23, R133 ;  /* 0x000000851783723e */ /* 0x002fe200000010ff */
[----:B------:R-:W-:-:S06]  /*ef00*/  FADD.FTZ R10, R200, R8 ;  /* 0x00000008c80a7221 */ /* 0x000fcc0000010000 */
[----:B------:R-:W-:Y:S01]  /*ef10*/  HMMA.16816.F32.BF16 R116, R128, R4, R116 ;  /* 0x000000048074723c */ /* 0x000fe20000041874 */
[----:B-----5:R-:W-:Y:S01]  /*ef20*/  FFMA.FTZ R2, R185, c[0x0][0x23c], -R0 ;  /* 0x00008f00b9027a23 */ /* 0x020fe20000010800 */
[----:B------:R-:W-:-:S03]  /*ef30*/  MOV R185, R126 ;  /* 0x0000007e00b97202 */ /* 0x000fc60000000f00 */
[----:B------:R1:W2:Y:S03]  /*ef40*/  MUFU.EX2 R20, R2 ;  /* 0x0000000200147308 */ /* 0x0002a60000000800 */
[C---:B------:R-:W-:Y:S08]  /*ef50*/  HMMA.16816.F32.BF16 R144, R128.reuse, R156, R144 ;  /* 0x0000009c8090723c */ /* 0x040ff00000041890 */
[C---:B------:R-:W-:Y:S01]  /*ef60*/  HMMA.16816.F32.BF16 R160, R128.reuse, R172, R160 ;  /* 0x000000ac80a0723c */ /* 0x040fe200000418a0 */
[--C-:B-1----:R-:W-:Y:S01]  /*ef70*/  FFMA.FTZ R2, R187, c[0x0][0x23c], -R0.reuse ;  /* 0x00008f00bb027a23 */ /* 0x102fe20000010800 */
[----:B------:R-:W-:Y:S01]  /*ef80*/  MOV R187, R17 ;  /* 0x0000001100bb7202 */ /* 0x000fe20000000f00 */
[----:B------:R-:W-:Y:S01]  /*ef90*/  FFMA.FTZ R0, R188, c[0x0][0x23c], -R0 ;  /* 0x00008f00bc007a23 */ /* 0x000fe20000010800 */
[----:B--2---:R-:W-:Y:S01]  /*efa0*/  F2FP.BF16.PACK_AB R124, R20, R21 ;  /* 0x00000015147c723e */ /* 0x004fe200000010ff */
[----:B------:R1:W-:Y:S03]  /*efb0*/  MUFU.EX2 R19, R2 ;  /* 0x0000000200137308 */ /* 0x0003e60000000800 */
[C---:B------:R-:W-:Y:S05]  /*efc0*/  HMMA.16816.F32.BF16 R36, R128.reuse, R48, R36 ;  /* 0x000000308024723c */ /* 0x040fea0000041824 */
[----:B------:R2:W4:Y:S03]  /*efd0*/  MUFU.EX2 R18, R0 ;  /* 0x0000000000127308 */ /* 0x0005260000000800 */
[----:B---3--:R-:W-:Y:S01]  /*efe0*/  HMMA.16816.F32.BF16 R52, R128, R64, R52 ;  /* 0x000000408034723c */ /* 0x008fe20000041834 */
[----:B-1----:R-:W-:-:S07]  /*eff0*/  FFMA.FTZ R2, R190, c[0x0][0x23c], -R12 ;  /* 0x00008f00be027a23 */ /* 0x002fce000001080c */
[----:B------:R-:W-:Y:S01]  /*f000*/  HMMA.16816.F32.BF16 R68, R128, R80, R68 ;  /* 0x000000508044723c */ /* 0x000fe20000041844 */
[----:B------:R-:W-:Y:S01]  /*f010*/  MUFU.EX2 R2, R2 ;  /* 0x0000000200027308 */ /* 0x000fe20000000800 */
[----:B--2---:R-:W-:Y:S01]  /*f020*/  FFMA.FTZ R0, R186, c[0x0][0x23c], -R12 ;  /* 0x00008f00ba007a23 */ /* 0x004fe2000001080c */
[----:B------:R-:W-:-:S05]  /*f030*/  MOV R186, R127 ;  /* 0x0000007f00ba7202 */ /* 0x000fca0000000f00 */
[C---:B------:R-:W-:Y:S01]  /*f040*/  HMMA.16816.F32.BF16 R84, R128.reuse, R96, R84 ;  /* 0x000000608054723c */ /* 0x040fe20000041854 */
[----:B----4-:R-:W-:Y:S01]  /*f050*/  F2FP.BF16.PACK_AB R126, R18, R19 ;  /* 0x00000013127e723e */ /* 0x010fe200000010ff */
[----:B------:R1:W-:Y:S06]  /*f060*/  MUFU.EX2 R17, R0 ;  /* 0x0000000000117308 */ /* 0x0003ec0000000800 */
[----:B------:R-:W-:Y:S01]  /*f070*/  HMMA.16816.F32.BF16 R100, R128, R112, R100 ;  /* 0x000000708064723c */ /* 0x000fe20000041864 */
[----:B-1----:R-:W-:-:S04]  /*f080*/  FFMA.FTZ R0, R189, c[0x0][0x23c], -R12 ;  /* 0x00008f00bd007a23 */ /* 0x002fc8000001080c */
        /* <DEDUP_REMOVED lines=197> */
[----:B------:R-:W-:Y:S01]  /*fce0*/  FMUL.FTZ R143, R143, c[0x0][0x2ec] ;  /* 0x0000bb008f8f7a20 */ /* 0x000fe20000410000 */
[----:B------:R-:W1:Y:S02]  /*fcf0*/  MUFU.TANH R201, R141 ;  /* 0x0000008d00c97308 */ /* 0x000e640000002400 */
[----:B------:R-:W-:Y:S01]  /*fd00*/  HMMA.16816.F32.BF16 R184, R24, R30, R184 ;  /* 0x0000001e18b8723c */ /* 0x000fe200000418b8 */
[----:B------:R-:W2:Y:S05]  /*fd10*/  LDSM.16.M88.4 R24, [R221+0x9800] ;  /* 0x00980000dd18783b */ /* 0x000eaa0000000200 */
[----:B------:R-:W4:Y:S02]  /*fd20*/  MUFU.TANH R200, R143 ;  /* 0x0000008f00c87308 */ /* 0x000f240000002400 */
[----:B------:R-:W-:Y:S08]  /*fd30*/  HMMA.16816.F32.BF16 R20, R16, R34, R176 ;  /* 0x000000221014723c */ /* 0x000ff000000418b0 */
[----:B---3--:R-:W-:Y:S01]  /*fd40*/  HMMA.16816.F32.BF16 R28, R4, R132, R180 ;  /* 0x00000084041c723c */ /* 0x008fe200000418b4 */
[----:B------:R-:W3:Y:S07]  /*fd50*/  MUFU.TANH R183, R140 ;  /* 0x0000008c00b77308 */ /* 0x000eee0000002400 */
[----:B------:R-:W-:Y:S01]  /*fd60*/  HMMA.16816.F32.BF16 R32, R12, R34, R136 ;  /* 0x000000220c20723c */ /* 0x000fe20000041888 */
[----:B------:R2:W1:Y:S07]  /*fd70*/  MUFU.TANH R182, R142 ;  /* 0x0000008e00b67308 */ /* 0x00046e0000002400 */
[----:B------:R-:W-:Y:S01]  /*fd80*/  HMMA.16816.F32.BF16 R136, R8, R134, R20 ;  /* 0x000000860888723c */ /* 0x000fe20000041814 */
[----:B------:R-:W5:Y:S01]  /*fd90*/  LDSM.16.M88.4 R20, [R219+0x1800] ;  /* 0x00180000db14783b */ /* 0x000f620000000200 */
[----:B------:R-:W-:-:S06]  /*fda0*/  DEPBAR.LE SB0, 0x0 ;  /* 0x000080000000791a */ /* 0x000fcc0000000000 */
[----:B------:R-:W-:Y:S01]  /*fdb0*/  FMUL.FTZ R28, R28, c[0x0][0x2ec] ;  /* 0x0000bb001c1c7a20 */ /* 0x000fe20000410000 */
[----:B--2---:R-:W-:Y:S01]  /*fdc0*/  HMMA.16816.F32.BF16 R140, R16, R24, R188 ;  /* 0x00000018108c723c */ /* 0x004fe200000418bc */
[----:B------:R-:W-:Y:S02]  /*fdd0*/  FMUL.FTZ R29, R29, c[0x0][0x2ec] ;  /* 0x0000bb001d1d7a20 */ /* 0x000fe40000410000 */
[----:B------:R-:W-:Y:S01]  /*fde0*/  FMUL.FTZ R30, R30, c[0x0][0x2ec] ;  /* 0x0000bb001e1e7a20 */ /* 0x000fe20000410000 */
[----:B------:R-:W2:Y:S01]  /*fdf0*/  MUFU.TANH R179, R28 ;  /* 0x0000001c00b37308 */ /* 0x000ea20000002400 */
[----:B------:R-:W-:-:S03]  /*fe00*/  FMUL.FTZ R31, R31, c[0x0][0x2ec] ;  /* 0x0000bb001f1f7a20 */ /* 0x000fc60000410000 */
[----:B------:R-:W-:Y:S04]  /*fe10*/  HMMA.16816.F32.BF16 R16, R16, R26, R184 ;  /* 0x0000001a1010723c */ /* 0x000fe800000418b8 */
[----:B------:R-:W1:Y:S03]  /*fe20*/  MUFU.TANH R181, R29 ;  /* 0x0000001d00b57308 */ /* 0x000e660000002400 */
[----:B------:R-:W-:Y:S01]  /*fe30*/  FMUL.FTZ R137, R137, c[0x0][0x2ec] ;  /* 0x0000bb0089897a20 */ /* 0x000fe20000410000 */
[----:B------:R-:W-:Y:S01]  /*fe40*/  HMMA.16816.F32.BF16 R132, R4, R134, R32 ;  /* 0x000000860484723c */ /* 0x000fe20000041820 */
[----:B------:R-:W-:Y:S02]  /*fe50*/  FMUL.FTZ R136, R136, c[0x0][0x2ec] ;  /* 0x0000bb0088887a20 */ /* 0x000fe40000410000 */
[----:B------:R-:W-:Y:S01]  /*fe60*/  FMUL.FTZ R139, R139, c[0x0][0x2ec] ;  /* 0x0000bb008b8b7a20 */ /* 0x000fe20000410000 */
[----:B------:R-:W1:Y:S08]  /*fe70*/  MUFU.TANH R178, R30 ;  /* 0x0000001e00b27308 */ /* 0x000e700000002400 */
[----:B------:R1:W1:Y:S01]  /*fe80*/  MUFU.TANH R180, R31 ;  /* 0x0000001f00b47308 */ /* 0x0002620000002400 */
[C---:B-----5:R-:W-:Y:S07]  /*fe90*/  HMMA.16816.F32.BF16 R32, R8.reuse, R20, R140 ;  /* 0x000000140820723c */ /* 0x060fee000004188c */
[----:B------:R-:W2:Y:S01]  /*fea0*/  MUFU.TANH R177, R137 ;  /* 0x0000008900b17308 */ /* 0x000ea20000002400 */
[----:B------:R-:W-:Y:S03]  /*feb0*/  HMMA.16816.F32.BF16 R8, R8, R22, R16 ;  /* 0x000000160808723c */ /* 0x000fe60000041810 */
[----:B------:R-:W-:-:S02]  /*fec0*/  FMUL.FTZ R132, R132, c[0x0][0x2ec] ;  /* 0x0000bb0084847a20 */ /* 0x000fc40000410000 */
[----:B------:R-:W-:Y:S02]  /*fed0*/  FMUL.FTZ R134, R134, c[0x0][0x2ec] ;  /* 0x0000bb0086867a20 */ /* 0x000fe40000410000 */
[----:B------:R5:W2:Y:S01]  /*fee0*/  MUFU.TANH R176, R136 ;  /* 0x0000008800b07308 */ /* 0x000aa20000002400 */
[----:B------:R-:W-:Y:S01]  /*fef0*/  FMUL.FTZ R133, R133, c[0x0][0x2ec] ;  /* 0x0000bb0085857a20 */ /* 0x000fe20000410000 */
[C---:B-1----:R-:W-:Y:S06]  /*ff00*/  HMMA.16816.F32.BF16 R28, R12.reuse, R24, R192 ;  /* 0x000000180c1c723c */ /* 0x042fec00000418c0 */
[----:B------:R-:W1:Y:S02]  /*ff10*/  MUFU.TANH R137, R132 ;  /* 0x0000008400897308 */ /* 0x000e640000002400 */
[----:B------:R-:W-:Y:S01]  /*ff20*/  HMMA.16816.F32.BF16 R12, R12, R26, R196 ;  /* 0x0000001a0c0c723c */ /* 0x000fe200000418c4 */
[----:B------:R-:W-:-:S02]  /*ff30*/  FMUL.FTZ R32, R32, c[0x0][0x2ec] ;  /* 0x0000bb0020207a20 */ /* 0x000fc40000410000 */
[----:B------:R-:W-:-:S03]  /*ff40*/  FMUL.FTZ R34, R34, c[0x0][0x2ec] ;  /* 0x0000bb0022227a20 */ /* 0x000fc60000410000 */
[----:B------:R1:W1:Y:S01]  /*ff50*/  MUFU.TANH R141, R134 ;  /* 0x00000086008d7308 */ /* 0x0002620000002400 */
[----:B-----5:R-:W-:Y:S02]  /*ff60*/  FMUL.FTZ R136, R138, c[0x0][0x2ec] ;  /* 0x0000bb008a887a20 */ /* 0x020fe40000410000 */
[----:B------:R-:W-:Y:S02]  /*ff70*/  FMUL.FTZ R8, R8, c[0x0][0x2ec] ;  /* 0x0000bb0008087a20 */ /* 0x000fe40000410000 */
[----:B------:R-:W-:-:S03]  /*ff80*/  FMUL.FTZ R9, R9, c[0x0][0x2ec] ;  /* 0x0000bb0009097a20 */ /* 0x000fc60000410000 */
[----:B------:R5:W2:Y:S01]  /*ff90*/  MUFU.TANH R132, R32 ;  /* 0x0000002000847308 */ /* 0x000aa20000002400 */
[----:B------:R-:W-:Y:S02]  /*ffa0*/  FMUL.FTZ R10, R10, c[0x0][0x2ec] ;  /* 0x0000bb000a0a7a20 */ /* 0x000fe40000410000 */
[----:B------:R-:W-:Y:S01]  /*ffb0*/  FMUL.FTZ R11, R11, c[0x0][0x2ec] ;  /* 0x0000bb000b0b7a20 */ /* 0x000fe20000410000 */
[----:B------:R-:W-:Y:S01]  /*ffc0*/  HMMA.16816.F32.BF16 R28, R4, R20, R28 ;  /* 0x00000014041c723c */ /* 0x000fe2000004181c */
[----:B-1----:R-:W-:-:S03]  /*ffd0*/  FMUL.FTZ R134, R135, c[0x0][0x2ec] ;  /* 0x0000bb0087867a20 */ /* 0x002fc60000410000 */
[----:B------:R-:W1:Y:S04]  /*ffe0*/  MUFU.TANH R136, R136 ;  /* 0x0000008800887308 */ /* 0x000e680000002400 */
[----:B------:R-:W-:Y:S01]  /*fff0*/  HMMA.16816.F32.BF16 R4, R4, R22, R12 ;  /* 0x000000160404723c */ /* 0x000fe2000004180c */
[----:B-----5:R-:W-:-:S03]  /*10000*/  FMUL.FTZ R32, R33, c[0x0][0x2ec] ;  /* 0x0000bb0021207a20 */ /* 0x020fc60000410000 */
[----:B------:R-:W1:Y:S01]  /*10010*/  MUFU.TANH R139, R139 ;  /* 0x0000008b008b7308 */ /* 0x000e620000002400 */
[----:B------:R-:W-:-:S07]  /*10020*/  FMUL.FTZ R33, R35, c[0x0][0x2ec] ;  /* 0x0000bb0023217a20 */ /* 0x000fce0000410000 */
[----:B------:R1:W1:Y:S04]  /*10030*/  MUFU.TANH R140, R133 ;  /* 0x00000085008c7308 */ /* 0x0002680000002400 */
        /* <DEDUP_REMOVED lines=72> */
.L_x_2157:
[----:B------:R-:W-:Y:S05]  /*104c0*/  BSYNC B0 ;  /* 0x0000000000007941 */ /* 0x000fea0003800000 */
.L_x_2156:
[----:B------:R-:W0:Y:S02]  /*104d0*/  LDGDEPBAR ;  /* 0x00000000000079af */ /* 0x000e240000000000 */
.L_x_2155:
[----:B--234-:R-:W2:Y:S01]  /*104e0*/  S2R R2, SR_TID.X ;  /* 0x0000000000027919 */ /* 0x01cea20000002100 */
[----:B------:R-:W-:Y:S02]  /*104f0*/  MOV R0, UR21 ;  /* 0x0000001500007c02 */ /* 0x000fe40008000f00 */
[----:B--2---:R-:W-:-:S04]  /*10500*/  SHF.L.U32 R2, R2, 0x1, RZ ;  /* 0x0000000102027819 */ /* 0x004fc800000006ff */
[----:B------:R-:W-:-:S04]  /*10510*/  LOP3.LUT R2, R2, 0x6, RZ, 0xc0, !PT ;  /* 0x0000000602027812 */ /* 0x000fc800078ec0ff */
[----:B------:R-:W-:-:S04]  /*10520*/  LEA R0, R0, R2, 0x5 ;  /* 0x0000000200007211 */ /* 0x000fc800078e28ff */
[C---:B------:R-:W-:Y:S02]  /*10530*/  IADD3 R2, R0.reuse, 0x1, RZ ;  /* 0x0000000100027810 */ /* 0x040fe40007ffe0ff */
        /* <DEDUP_REMOVED lines=14> */
[----:B-1----:R-:W-:Y:S02]  /*10620*/  FSEL R6, R183, -INF , !P1 ;  /* 0xff800000b7067808 */ /* 0x002fe40004800000 */
[----:B------:R-:W-:Y:S02]  /*10630*/  ISETP.LT.OR P5, PT, R0, R229, P5 ;  /* 0x000000e50000720c */ /* 0x000fe40002fa1670 */
[----:B------:R-:W-:-:S02]  /*10640*/  FSEL R9, R182, -INF , !P0 ;  /* 0xff800000b6097808 */ /* 0x000fc40004000000 */
[----:B------:R-:W-:Y:S02]  /*10650*/  ISETP.GE.AND P1, PT, R0, R232, PT ;  /* 0x000000e80000720c */ /* 0x000fe40003f26270 */
[----:B------:R-:W-:Y:S02]  /*10660*/  ISETP.GE.AND P0, PT, R2, R235, PT ;  /* 0x000000eb0200720c */ /* 0x000fe40003f06270 */
[C---:B------:R-:W-:Y:S02]  /*10670*/  IADD3 R5, R0.reuse, 0x9, RZ ;  /* 0x0000000900057810 */ /* 0x040fe40007ffe0ff */
[----:B------:R-:W-:Y:S02]  /*10680*/  FSEL R11, R179, -INF , !P5 ;  /* 0xff800000b30b7808 */ /* 0x000fe40006800000 */
        /* <DEDUP_REMOVED lines=9> */
[----:B------:R-:W-:Y:S02]  /*10720*/  ISETP.LT.OR P5, PT, R2, R230, P5 ;  /* 0x000000e60200720c */ /* 0x000fe40002fa1670 */
        /* <DEDUP_REMOVED lines=10> */
[----:B------:R-:W-:Y:S02]  /*107d0*/  ISETP.GE.AND P5, PT, R3, R235, PT ;  /* 0x000000eb0300720c */ /* 0x000fe40003fa6270 */
[-C--:B------:R-:W-:Y:S02]  /*107e0*/  ISETP.LT.OR P0, PT, R4, R231.reuse, P0 ;  /* 0x000000e70400720c */ /* 0x080fe40000701670 */
[----:B------:R-:W-:Y:S02]  /*107f0*/  IADD3 R2, R0, 0x18, RZ ;  /* 0x0000001800027810 */ /* 0x000fe40007ffe0ff */
[----:B------:R-:W-:Y:S02]  /*10800*/  FSEL R7, R177, -INF , !P2 ;  /* 0xff800000b1077808 */ /* 0x000fe40005000000 */
[----:B------:R-:W-:Y:S01]  /*10810*/  FMNMX.FTZ R12, R8, R12, !PT ;  /* 0x0000000c080c7209 */ /* 0x000fe20007810000 */
[----:B------:R-:W-:Y:S01]  /*10820*/  LDSM.16.MT88.4 R176, [R215+0xa000] ;  /* 0x00a00000d7b0783b */ /* 0x000fe20000004200 */
        /* <DEDUP_REMOVED lines=24> */
[----:B------:R-:W-:-:S02]  /*109b0*/  ISETP.GE.AND P0, PT, R4, R234, PT ;  /* 0x000000ea0400720c */ /* 0x000fc40003f06270 */
[----:B------:R-:W-:Y:S02]  /*109c0*/  FMNMX.FTZ R136, R185, R5, !PT ;  /* 0x00000005b9887209 */ /* 0x000fe40007810000 */
[----:B------:R-:W-:Y:S02]  /*109d0*/  FSEL R19, R137, -INF , !P1 ;  /* 0xff80000089137808 */ /* 0x000fe40004800000 */
[----:B------:R-:W-:Y:S02]  /*109e0*/  ISETP.GE.AND P1, PT, R3, R234, PT ;  /* 0x000000ea0300720c */ /* 0x000fe40003f26270 */
[----:B------:R-:W-:Y:S02]  /*109f0*/  ISETP.LT.OR P0, PT, R4, R230, P0 ;  /* 0x000000e60400720c */ /* 0x000fe40000701670 */
[----:B------:R-:W-:Y:S02]  /*10a00*/  FSEL R15, R139, -INF , !P4 ;  /* 0xff8000008b0f7808 */ /* 0x000fe40006000000 */
[----:B------:R-:W-:-:S02]  /*10a10*/  FMNMX.FTZ R5, R16, R12, !PT ;  /* 0x0000000c10057209 */ /* 0x000fc40007810000 */
[----:B------:R-:W1:Y:S01]  /*10a20*/  SHFL.BFLY PT, R12, R136, 0x2, 0x1f ;  /* 0x0c401f00880c7f89 */ /* 0x000e6200000e0000 */
[----:B------:R-:W-:Y:S02]  /*10a30*/  ISETP.GE.AND P4, PT, R2, R234, PT ;  /* 0x000000ea0200720c */ /* 0x000fe40003f86270 */
[----:B------:R-:W-:Y:S02]  /*10a40*/  ISETP.LT.OR P1, PT, R3, R230, P1 ;  /* 0x000000e60300720c */ /* 0x000fe40000f21670 */
[----:B------:R-:W-:Y:S02]  /*10a50*/  FSEL R182, R34, -INF , !P0 ;  /* 0xff80000022b67808 */ /* 0x000fe40004000000 */
[----:B------:R-:W-:Y:S02]  /*10a60*/  FMNMX.FTZ R5, R15, R5, !PT ;  /* 0x000000050f057209 */ /* 0x000fe40007810000 */
[----:B------:R-:W-:Y:S02]  /*10a70*/  ISETP.GE.AND P0, PT, R0, R234, PT ;  /* 0x000000ea0000720c */ /* 0x000fe40003f06270 */
[----:B------:R-:W-:-:S02]  /*10a80*/  ISETP.LT.OR P4, PT, R2, R230, P4 ;  /* 0x000000e60200720c */ /* 0x000fc40002781670 */
[----:B------:R-:W-:Y:S02]  /*10a90*/  FSEL R181, R33, -INF , !P1 ;  /* 0xff80000021b57808 */ /* 0x000fe40004800000 */
[----:B------:R-:W-:Y:S01]  /*10aa0*/  FMNMX.FTZ R5, R182, R5, !PT ;  /* 0x00000005b6057209 */ /* 0x000fe20007810000 */
[----:B------:R-:W-:Y:S01]  /*10ab0*/  LDSM.16.MT88.4 R32, [R215+0xb000] ;  /* 0x00b00000d720783b */ /* 0x000fe20000004200 */
[C---:B------:R-:W-:Y:S02]  /*10ac0*/  ISETP.GE.AND P5, PT, R4.reuse, R233, PT ;  /* 0x000000e90400720c */ /* 0x040fe40003fa6270 */
        /* <DEDUP_REMOVED lines=10> */
[----:B------:R-:W-:Y:S02]  /*10b70*/  FMNMX.FTZ R5, R237, R11, !PT ;  /* 0x0000000bed057209 */ /* 0x000fe40007810000 */
[C---:B------:R-:W-:Y:S02]  /*10b80*/  ISETP.LT.OR P4, PT, R3.reuse, R229, P4 ;  /* 0x000000e50300720c */ /* 0x040fe40002781670 */
[----:B------:R-:W-:Y:S02]  /*10b90*/  ISETP.LT.OR P0, PT, R3, R228, P0 ;  /* 0x000000e40300720c */ /* 0x000fe40000701670 */
[----:B------:R-:W-:Y:S02]  /*10ba0*/  FMNMX.FTZ R3, R20, R5, !PT ;  /* 0x0000000514037209 */ /* 0x000fe40007810000 */
[----:B------:R-:W-:-:S02]  /*10bb0*/  FMNMX.FTZ R5, R236, R18, !PT ;  /* 0x00000012ec057209 */ /* 0x000fc40007810000 */
[----:B-1----:R-:W-:Y:S02]  /*10bc0*/  FMNMX.FTZ R136, R136, R12, !PT ;  /* 0x0000000c88887209 */ /* 0x002fe40007810000 */
[----:B------:R-:W-:Y:S02]  /*10bd0*/  FSEL R13, R141, -INF , !P3 ;  /* 0xff8000008d0d7808 */ /* 0x000fe40005800000 */
[----:B------:R-:W-:Y:S01]  /*10be0*/  FMNMX.FTZ R12, R21, R5, !PT ;  /* 0x00000005150c7209 */ /* 0x000fe20007810000 */
[----:B------:R-:W1:Y:S01]  /*10bf0*/  SHFL.BFLY PT, R23, R136, 0x1, 0x1f ;  /* 0x0c201f0088177f89 */ /* 0x000e6200000e0000 */
[----:B------:R-:W-:Y:S02]  /*10c00*/  FSEL R14, R140, -INF , !P6 ;  /* 0xff8000008c0e7808 */ /* 0x000fe40007000000 */
[C---:B------:R-:W-:Y:S01]  /*10c10*/  ISETP.GE.AND P6, PT, R2.reuse, R233, PT ;  /* 0x000000e90200720c */ /* 0x040fe20003fc6270 */
[----:B------:R-:W-:Y:S01]  /*10c20*/  LDSM.16.MT88.4 R140, [R217+0xa000] ;  /* 0x00a00000d98c783b */ /* 0x000fe20000004200 */
[----:B------:R-:W-:-:S02]  /*10c30*/  ISETP.GE.AND P3, PT, R2, R232, PT ;  /* 0x000000e80200720c */ /* 0x000fc40003f66270 */
[----:B------:R-:W-:Y:S02]  /*10c40*/  FMNMX.FTZ R3, R19, R3, !PT ;  /* 0x0000000313037209 */ /* 0x000fe40007810000 */
        /* <DEDUP_REMOVED lines=8> */
[C---:B------:R-:W-:Y:S02]  /*10cd0*/  ISETP.GE.AND P5, PT, R0.reuse, R233, PT ;  /* 0x000000e90000720c */ /* 0x040fe40003fa6270 */
[----:B------:R-:W-:Y:S02]  /*10ce0*/  ISETP.GE.AND P1, PT, R0, R232, PT ;  /* 0x000000e80000720c */ /* 0x000fe40003f26270 */
[----:B------:R-:W-:-:S02]  /*10cf0*/  FSEL R186, R29, -INF , !P4 ;  /* 0xff8000001dba7808 */ /* 0x000fc40006000000 */
[----:B------:R-:W-:Y:S02]  /*10d00*/  FMNMX.FTZ R3, R183, R3, !PT ;  /* 0x00000003b7037209 */ /* 0x000fe40007810000 */
[----:B------:R-:W-:Y:S02]  /*10d10*/  FSEL R190, R31, -INF , !P0 ;  /* 0xff8000001fbe7808 */ /* 0x000fe40004000000 */
[----:B------:R-:W-:Y:S01]  /*10d20*/  FMNMX.FTZ R2, R189, R2, !PT ;  /* 0x00000002bd027209 */ /* 0x000fe20007810000 */
[----:B------:R-:W-:Y:S01]  /*10d30*/  LDSM.16.MT88.4 R28, [R213+0xb000] ;  /* 0x00b00000d51c783b */ /* 0x000fe20000004200 */
        /* <DEDUP_REMOVED lines=10> */
[----:B------:R-:W-:Y:S02]  /*10de0*/  FMNMX.FTZ R134, R188, R3, !PT ;  /* 0x00000003bc867209 */ /* 0x000fe40007810000 */
[----:B------:R-:W-:Y:S02]  /*10df0*/  FMNMX.FTZ R0, R191, R0, !PT ;  /* 0x00000000bf007209 */ /* 0x000fe40007810000 */
[----:B------:R-:W-:Y:S01]  /*10e00*/  FMNMX.FTZ R4, R184, R4, !PT ;  /* 0x00000004b8047209 */ /* 0x000fe20007810000 */
[----:B------:R-:W2:Y:S01]  /*10e10*/  SHFL.BFLY PT, R3, R134, 0x2, 0x1f ;  /* 0x0c401f0086037f89 */ /* 0x000ea200000e0000 */
[----:B-1----:R-:W-:-:S03]  /*10e20*/  FMNMX.FTZ R136, R136, R23, !PT ;  /* 0x0000001788887209 */ /* 0x002fc60007810000 */
[----:B------:R-:W1:Y:S01]  /*10e30*/  SHFL.BFLY PT, R2, R0, 0x2, 0x1f ;  /* 0x0c401f0000027f89 */ /* 0x000e6200000e0000 */
        /* <DEDUP_REMOVED lines=9> */
[----:B--2---:R-:W-:Y:S02]  /*10ed0*/  FMNMX.FTZ R134, R3, R134, !PT ;  /* 0x0000008603867209 */ /* 0x004fe40007810000 */
[----:B-1----:R-:W-:-:S02]  /*10ee0*/  FMNMX.FTZ R0, R2, R0, !PT ;  /* 0x0000000002007209 */ /* 0x002fc40007810000 */
[----:B------:R-:W1:Y:S01]  /*10ef0*/  MUFU.EX2 R210, R10 ;  /* 0x0000000a00d27308 */ /* 0x000e620000000800 */
[----:B---3--:R-:W-:Y:S02]  /*10f00*/  FMNMX.FTZ R4, R4, R22, !PT ;  /* 0x0000001604047209 */ /* 0x008fe40007810000 */
[----:B------:R-:W2:Y:S04]  /*10f10*/  SHFL.BFLY PT, R137, R0, 0x1, 0x1f ;  /* 0x0c201f0000897f89 */ /* 0x000ea800000e0000 */
[----:B----4-:R-:W3:Y:S01]  /*10f20*/  SHFL.BFLY PT, R6, R134, 0x1, 0x1f ;  /* 0x0c201f0086067f89 */ /* 0x010ee200000e0000 */
[----:B------:R1:W-:Y:S03]  /*10f30*/  MUFU.EX2 R209, R8 ;  /* 0x0000000800d17308 */ /* 0x0003e60000000800 */
[----:B------:R-:W4:Y:S05]  /*10f40*/  SHFL.BFLY PT, R135, R4, 0x1, 0x1f ;  /* 0x0c201f0004877f89 */ /* 0x000f2a00000e0000 */
[----:B------:R-:W5:Y:S01]  /*10f50*/  MUFU.EX2 R240, R7 ;  /* 0x0000000700f07308 */ /* 0x000f620000000800 */
[----:B-1----:R-:W-:-:S02]  /*10f60*/  F2FP.BF16.PACK_AB R8, R210, R211 ;  /* 0x000000d3d208723e */ /* 0x002fc400000010ff */
[----:B--2---:R-:W-:Y:S02]  /*10f70*/  FMNMX.FTZ R137, R0, R137, !PT ;  /* 0x0000008900897209 */ /* 0x004fe40007810000 */
[----:B---3--:R-:W-:-:S03]  /*10f80*/  FMNMX.FTZ R134, R134, R6, !PT ;  /* 0x0000000686867209 */ /* 0x008fc60007810000 */
[C---:B------:R-:W-:Y:S01]  /*10f90*/  FMUL.FTZ R0, R137.reuse, c[0x0][0x23c] ;  /* 0x00008f0089007a20 */ /* 0x040fe20000410000 */
[----:B------:R-:W-:Y:S02]  /*10fa0*/  FSETP.NEU.FTZ.AND P0, PT, R137, -INF , PT ;  /* 0xff8000008900780b */ /* 0x000fe40003f1d000 */
[C---:B------:R-:W-:Y:S01]  /*10fb0*/  FSETP.NEU.FTZ.AND P1, PT, R134.reuse, -INF , PT ;  /* 0xff8000008600780b */ /* 0x040fe20003f3d000 */
[----:B------:R-:W-:Y:S01]  /*10fc0*/  FMUL.FTZ R2, R134, c[0x0][0x23c] ;  /* 0x00008f0086027a20 */ /* 0x000fe20000410000 */
[----:B------:R-:W-:Y:S02]  /*10fd0*/  FSEL R0, R0, RZ, P0 ;  /* 0x000000ff00007208 */ /* 0x000fe40000000000 */
[----:B----4-:R-:W-:Y:S02]  /*10fe0*/  FMNMX.FTZ R135, R4, R135, !PT ;  /* 0x0000008704877209 */ /* 0x010fe40007810000 */
[----:B------:R-:W-:Y:S01]  /*10ff0*/  FSEL R2, R2, RZ, P1 ;  /* 0x000000ff02027208 */ /* 0x000fe20000800000 */
[----:B------:R-:W-:Y:S01]  /*11000*/  FFMA.FTZ R21, R21, c[0x0][0x23c], -R0 ;  /* 0x00008f0015157a23 */ /* 0x000fe20000010800 */
[----:B------:R-:W-:Y:S01]  /*11010*/  FSEL R4, R136, RZ, P3 ;  /* 0x000000ff88047208 */ /* 0x000fe20001800000 */
[C---:B------:R-:W-:Y:S01]  /*11020*/  FMUL.FTZ R3, R135.reuse, c[0x0][0x23c] ;  /* 0x00008f0087037a20 */ /* 0x040fe20000410000 */
[----:B------:R-:W-:Y:S01]  /*11030*/  FSETP.NEU.FTZ.AND P2, PT, R135, -INF , PT ;  /* 0xff8000008700780b */ /* 0x000fe20003f5d000 */
[----:B------:R-:W-:Y:S01]  /*11040*/  FFMA.FTZ R20, R20, c[0x0][0x23c], -R2 ;  /* 0x00008f0014147a23 */ /* 0x000fe20000010802 */
[----:B------:R-:W-:Y:S01]  /*11050*/  MUFU.EX2 R194, R21 ;  /* 0x0000001500c27308 */ /* 0x000fe20000000800 */
[----:B------:R-:W-:Y:S01]  /*11060*/  FADD.FTZ R6, R239, -R4 ;  /* 0x80000004ef067221 */ /* 0x000fe20000010000 */
[----:B------:R-:W-:Y:S01]  /*11070*/  FSEL R3, R3, RZ, P2 ;  /* 0x000000ff03037208 */ /* 0x000fe20001000000 */
[----:B------:R-:W-:Y:S01]  /*11080*/  FFMA.FTZ R11, R11, c[0x0][0x23c], -R2 ;  /* 0x00008f000b0b7a23 */ /* 0x000fe20000010802 */
[----:B------:R-:W-:Y:S01]  /*11090*/  FSEL R4, R135, RZ, P2 ;  /* 0x000000ff87047208 */ /* 0x000fe20001000000 */
[----:B------:R-:W-:Y:S01]  /*110a0*/  FMUL.FTZ R6, R6, c[0x0][0x23c] ;  /* 0x00008f0006067a20 */ /* 0x000fe20000410000 */
[----:B-----5:R-:W-:Y:S01]  /*110b0*/  F2FP.BF16.PACK_AB R10, R240, R209 ;  /* 0x000000d1f00a723e */ /* 0x020fe200000010ff */
[----:B------:R-:W-:Y:S01]  /*110c0*/  FFMA.FTZ R15, R15, c[0x0][0x23c], -R3 ;  /* 0x00008f000f0f7a23 */ /* 0x000fe20000010803 */
[----:B------:R1:W-:Y:S01]  /*110d0*/  MUFU.EX2 R197, R20 ;  /* 0x0000001400c57308 */ /* 0x0003e20000000800 */
[----:B------:R-:W-:-:S02]  /*110e0*/  FADD.FTZ R4, R238, -R4 ;  /* 0x80000004ee047221 */ /* 0x000fc40000010000 */
[--C-:B------:R-:W-:Y:S02]  /*110f0*/  FFMA.FTZ R16, R16, c[0x0][0x23c], -R3.reuse ;  /* 0x00008f0010107a23 */ /* 0x100fe40000010803 */
[--C-:B------:R-:W-:Y:S02]  /*11100*/  FFMA.FTZ R9, R9, c[0x0][0x23c], -R3.reuse ;  /* 0x00008f0009097a23 */ /* 0x100fe40000010803 */
[----:B------:R-:W-:Y:S01]  /*11110*/  FFMA.FTZ R17, R17, c[0x0][0x23c], -R3 ;  /* 0x00008f0011117a23 */ /* 0x000fe20000010803 */
[----:B------:R2:W-:Y:S01]  /*11120*/  MUFU.EX2 R208, R15 ;  /* 0x0000000f00d07308 */ /* 0x0005e20000000800 */
[----:B------:R-:W-:Y:S02]  /*11130*/  FFMA.FTZ R5, R5, c[0x0][0x23c], -R0 ;  /* 0x00008f0005057a23 */ /* 0x000fe40000010800 */
[----:B------:R-:W-:Y:S02]  /*11140*/  FFMA.FTZ R14, R14, c[0x0][0x23c], -R2 ;  /* 0x00008f000e0e7a23 */ /* 0x000fe40000010802 */
[----:B------:R-:W-:-:S02]  /*11150*/  FFMA.FTZ R13, R13, c[0x0][0x23c], -R0 ;  /* 0x00008f000d0d7a23 */ /* 0x000fc40000010800 */
[----:B------:R-:W-:Y:S01]  /*11160*/  FFMA.FTZ R19, R19, c[0x0][0x23c], -R2 ;  /* 0x00008f0013137a23 */ /* 0x000fe20000010802 */
[----:B-1----:R-:W1:Y:S01]  /*11170*/  LDSM.16.MT88.4 R20, [R213+0xa000] ;  /* 0x00a00000d514783b */ /* 0x002e620000004200 */
[----:B------:R-:W-:Y:S01]  /*11180*/  MUFU.EX2 R207, R16 ;  /* 0x0000001000cf7308 */ /* 0x000fe20000000800 */
[----:B------:R-:W-:Y:S02]  /*11190*/  FFMA.FTZ R18, R18, c[0x0][0x23c], -R0 ;  /* 0x00008f0012127a23 */ /* 0x000fe40000010800 */
[----:B--2---:R-:W-:-:S05]  /*111a0*/  FMUL.FTZ R15, R4, c[0x0][0x23c] ;  /* 0x00008f00040f7a20 */ /* 0x004fca0000410000 */
[----:B------:R-:W-:Y:S01]  /*111b0*/  MUFU.EX2 R206, R9 ;  /* 0x0000000900ce7308 */ /* 0x000fe20000000800 */
[----:B------:R-:W-:-:S05]  /*111c0*/  FSEL R4, R137, RZ, P0 ;  /* 0x000000ff89047208 */ /* 0x000fca0000000000 */
[----:B------:R-:W-:Y:S02]  /*111d0*/  FADD.FTZ R4, R236, -R4 ;  /* 0x80000004ec047221 */ /* 0x000fe40000010000 */
[----:B------:R-:W2:Y:S02]  /*111e0*/  MUFU.EX2 R205, R17 ;  /* 0x0000001100cd7308 */ /* 0x000ea40000000800 */
[----:B------:R-:W-:-:S06]  /*111f0*/  FMUL.FTZ R4, R4, c[0x0][0x23c] ;  /* 0x00008f0004047a20 */ /* 0x000fcc0000410000 */
        /* <DEDUP_REMOVED lines=39> */
[----:B------:R5:W2:Y:S01]  /*11470*/  MUFU.EX2 R14, R5 ;  /* 0x00000005000e7308 */ /* 0x000aa20000000800 */
[----:B---3--:R-:W-:Y:S01]  /*11480*/  F2FP.BF16.PACK_AB R6, R204, R199 ;  /* 0x000000c7cc06723e */ /* 0x008fe200000010ff */
[-C--:B------:R-:W-:Y:S01]  /*11490*/  FMUL.FTZ R128, R128, R16.reuse ;  /* 0x0000001080807220 */ /* 0x080fe20000410000 */
[----:B------:R-:W-:Y:S01]  /*114a0*/  MOV R17, R251 ;  /* 0x000000fb00117202 */ /* 0x000fe20000000f00 */
[----:B------:R-:W-:-:S02]  /*114b0*/  FMUL.FTZ R129, R129, R16 ;  /* 0x0000001081817220 */ /* 0x000fc40000410000 */
[-C--:B------:R-:W-:Y:S02]  /*114c0*/  FMUL.FTZ R130, R130, R15.reuse ;  /* 0x0000000f82827220 */ /* 0x080fe40000410000 */
[----:B------:R3:W1:Y:S01]  /*114d0*/  MUFU.EX2 R13, R4 ;  /* 0x00000004000d7308 */ /* 0x0006620000000800 */
[----:B----4-:R-:W-:Y:S01]  /*114e0*/  MOV R18, R250 ;  /* 0x000000fa00127202 */ /* 0x010fe20000000f00 */
[----:B------:R-:W-:Y:S02]  /*114f0*/  FMUL.FTZ R131, R131, R15 ;  /* 0x0000000f83837220 */ /* 0x000fe40000410000 */
[-C--:B------:R-:W-:Y:S02]  /*11500*/  FMUL.FTZ R52, R52, R16.reuse ;  /* 0x0000001034347220 */ /* 0x080fe40000410000 */
[----:B------:R-:W-:Y:S01]  /*11510*/  FMUL.FTZ R53, R53, R16 ;  /* 0x0000001035357220 */ /* 0x000fe20000410000 */
[----:B-----5:R-:W-:Y:S01]  /*11520*/  F2FP.BF16.PACK_AB R5, R194, R193 ;  /* 0x000000c1c205723e */ /* 0x020fe200000010ff */
[----:B--2---:R-:W-:-:S02]  /*11530*/  FMUL.FTZ R40, R40, R14 ;  /* 0x0000000e28287220 */ /* 0x004fc40000410000 */
[-C--:B------:R-:W-:Y:S02]  /*11540*/  FMUL.FTZ R41, R41, R14.reuse ;  /* 0x0000000e29297220 */ /* 0x080fe40000410000 */
[-C--:B------:R-:W-:Y:S02]  /*11550*/  FMUL.FTZ R124, R124, R14.reuse ;  /* 0x0000000e7c7c7220 */ /* 0x080fe40000410000 */
[----:B------:R-:W-:Y:S01]  /*11560*/  FMUL.FTZ R125, R125, R14 ;  /* 0x0000000e7d7d7220 */ /* 0x000fe20000410000 */
[----:B---3--:R-:W-:Y:S01]  /*11570*/  F2FP.BF16.PACK_AB R4, R197, R198 ;  /* 0x000000c6c504723e */ /* 0x008fe200000010ff */
        /* <DEDUP_REMOVED lines=85> */
[----:B------:R-:W-:Y:S01]  /*11ad0*/  IMAD.MOV.U32 R127, RZ, RZ, R244 ;  /* 0x000000ffff7f7224 */ /* 0x000fe200078e00f4 */
[----:B------:R-:W-:Y:S01]  /*11ae0*/  HMMA.16816.F32.BF16 R104, R4, R40, R104 ;  /* 0x000000280468723c */ /* 0x000fe20000041868 */
[-C--:B------:R-:W-:Y:S02]  /*11af0*/  FMUL.FTZ R54, R54, R15.reuse ;  /* 0x0000000f36367220 */ /* 0x080fe40000410000 */
[----:B------:R-:W-:Y:S01]  /*11b00*/  FMUL.FTZ R55, R55, R15 ;  /* 0x0000000f37377220 */ /* 0x000fe20000410000 */
[----:B------:R-:W-:Y:S01]  /*11b10*/  MOV R177, R127 ;  /* 0x0000007f00b17202 */ /* 0x000fe20000000f00 */
        /* <DEDUP_REMOVED lines=11> */
[----:B------:R-:W-:Y:S01]  /*11bd0*/  MOV R4, R248 ;  /* 0x000000f800047202 */ /* 0x000fe20000000f00 */
[----:B------:R-:W-:Y:S01]  /*11be0*/  HMMA.16816.F32.BF16 R116, R8, R24, R116 ;  /* 0x000000180874723c */ /* 0x000fe20000041874 */
[----:B------:R-:W-:Y:S01]  /*11bf0*/  MOV R5, R139 ;  /* 0x0000008b00057202 */ /* 0x000fe20000000f00 */
[----:B------:R-:W-:Y:S01]  /*11c00*/  FMUL.FTZ R49, R49, R16 ;  /* 0x0000001031317220 */ /* 0x000fe20000410000 */
[----:B------:R-:W-:Y:S01]  /*11c10*/  MOV R6, R202 ;  /* 0x000000ca00067202 */ /* 0x000fe20000000f00 */
[----:B------:R-:W-:Y:S01]  /*11c20*/  FMUL.FTZ R50, R50, R15 ;  /* 0x0000000f32327220 */ /* 0x000fe20000410000 */
[----:B------:R-:W-:Y:S01]  /*11c30*/  MOV R7, R201 ;  /* 0x000000c900077202 */ /* 0x000fe20000000f00 */
[----:B------:R-:W-:-:S02]  /*11c40*/  FMUL.FTZ R51, R51, R15 ;  /* 0x0000000f33337220 */ /* 0x000fc40000410000 */
[C---:B------:R-:W-:Y:S01]  /*11c50*/  HMMA.16816.F32.BF16 R248, R8.reuse, R22, R156 ;  /* 0x0000001608f8723c */ /* 0x040fe2000004189c */
[-C--:B------:R-:W-:Y:S02]  /*11c60*/  FMUL.FTZ R68, R68, R16.reuse ;  /* 0x0000001044447220 */ /* 0x080fe40000410000 */
[----:B------:R-:W-:Y:S02]  /*11c70*/  FMUL.FTZ R69, R69, R16 ;  /* 0x0000001045457220 */ /* 0x000fe40000410000 */
[----:B------:R-:W-:Y:S02]  /*11c80*/  FMUL.FTZ R70, R70, R15 ;  /* 0x0000000f46467220 */ /* 0x000fe40000410000 */
[----:B------:R-:W-:Y:S01]  /*11c90*/  MOV R158, R4 ;  /* 0x00000004009e7202 */ /* 0x000fe20000000f00 */
[----:B------:R-:W-:Y:S01]  /*11ca0*/  FFMA.FTZ R4, R133, c[0x0][0x23c], -R12 ;  /* 0x00008f0085047a23 */ /* 0x000fe2000001080c */
[----:B------:R-:W-:Y:S01]  /*11cb0*/  MOV R159, R21 ;  /* 0x00000015009f7202 */ /* 0x000fe20000000f00 */
[----:B------:R-:W-:Y:S01]  /*11cc0*/  HMMA.16816.F32.BF16 R244, R8, R178, R172 ;  /* 0x000000b208f4723c */ /* 0x000fe200000418ac */
[----:B------:R-:W-:Y:S01]  /*11cd0*/  FMUL.FTZ R71, R71, R15 ;  /* 0x0000000f47477220 */ /* 0x000fe20000410000 */
[----:B------:R1:W-:Y:S01]  /*11ce0*/  MUFU.EX2 R133, R4 ;  /* 0x0000000400857308 */ /* 0x0003e20000000800 */
[----:B------:R-:W-:-:S02]  /*11cf0*/  FMUL.FTZ R80, R80, R16 ;  /* 0x0000001050507220 */ /* 0x000fc40000410000 */
        /* <DEDUP_REMOVED lines=19> */
[----:B------:R-:W-:Y:S01]  /*11e30*/  FMUL.FTZ R99, R99, R15 ;  /* 0x0000000f63637220 */ /* 0x000fe20000410000 */
[----:B------:R-:W-:Y:S01]  /*11e40*/  LDSM.16.MT88.4 R64, [R217+0xa800] ;  /* 0x00a80000d940783b */ /* 0x000fe20000004200 */
[-C--:B------:R-:W-:Y:S02]  /*11e50*/  FMUL.FTZ R112, R112, R16.reuse ;  /* 0x0000001070707220 */ /* 0x080fe40000410000 */
[----:B------:R-:W-:-:S02]  /*11e60*/  FMUL.FTZ R113, R113, R16 ;  /* 0x0000001071717220 */ /* 0x000fc40000410000 */
[-C--:B------:R-:W-:Y:S01]  /*11e70*/  FMUL.FTZ R114, R114, R15.reuse ;  /* 0x0000000f72727220 */ /* 0x080fe20000410000 */
[C---:B------:R-:W-:Y:S01]  /*11e80*/  HMMA.16816.F32.BF16 R36, R8.reuse, R144, R36 ;  /* 0x000000900824723c */ /* 0x040fe20000041824 */
[----:B------:R-:W-:Y:S02]  /*11e90*/  FMUL.FTZ R115, R115, R15 ;  /* 0x0000000f73737220 */ /* 0x000fe40000410000 */
[-C--:B------:R-:W-:Y:S01]  /*11ea0*/  FMUL.FTZ R100, R100, R16.reuse ;  /* 0x0000001064647220 */ /* 0x080fe20000410000 */
[----:B-1----:R-:W-:Y:S01]  /*11eb0*/  F2FP.BF16.PACK_AB R128, R139, R133 ;  /* 0x000000858b80723e */ /* 0x002fe200000010ff */
[----:B------:R-:W-:Y:S02]  /*11ec0*/  FFMA.FTZ R4, R132, c[0x0][0x23c], -R12 ;  /* 0x00008f0084047a23 */ /* 0x000fe4000001080c */
[----:B------:R-:W-:Y:S01]  /*11ed0*/  FMUL.FTZ R101, R101, R16 ;  /* 0x0000001065657220 */ /* 0x000fe20000410000 */
[----:B------:R-:W-:Y:S01]  /*11ee0*/  HMMA.16816.F32.BF16 R236, R8, R146, R48 ;  /* 0x0000009208ec723c */ /* 0x000fe20000041830 */
[----:B------:R1:W-:Y:S01]  /*11ef0*/  MUFU.EX2 R176, R4 ;  /* 0x0000000400b07308 */ /* 0x0003e20000000800 */
[----:B------:R-:W2:Y:S01]  /*11f00*/  LDSM.16.MT88.4 R48, [R218+0xa800] ;  /* 0x00a80000da30783b */ /* 0x000ea20000004200 */
[----:B------:R-:W-:-:S02]  /*11f10*/  FMUL.FTZ R102, R102, R15 ;  /* 0x0000000f66667220 */ /* 0x000fc40000410000 */
[----:B------:R-:W-:-:S03]  /*11f20*/  FMUL.FTZ R103, R103, R15 ;  /* 0x0000000f67677220 */ /* 0x000fc60000410000 */
[C---:B------:R-:W-:Y:S08]  /*11f30*/  HMMA.16816.F32.BF16 R68, R8.reuse, R28, R68 ;  /* 0x0000001c0844723c */ /* 0x040ff00000041844 */
[C---:B------:R-:W-:Y:S01]  /*11f40*/  HMMA.16816.F32.BF16 R140, R8.reuse, R30, R80 ;  /* 0x0000001e088c723c */ /* 0x040fe20000041850 */
[----:B-1----:R-:W-:Y:S01]  /*11f50*/  FFMA.FTZ R4, R185, c[0x0][0x23c], -R12 ;  /* 0x00008f00b9047a23 */ /* 0x002fe2000001080c */
[----:B------:R-:W-:Y:S01]  /*11f60*/  MOV R185, R6 ;  /* 0x0000000600b97202 */ /* 0x000fe20000000f00 */
[----:B------:R-:W-:Y:S02]  /*11f70*/  LDSM.16.MT88.4 R80, [R213+0xb800] ;  /* 0x00b80000d550783b */ /* 0x000fe40000004200 */
[----:B------:R1:W3:Y:S03]  /*11f80*/  MUFU.EX2 R138, R4 ;  /* 0x00000004008a7308 */ /* 0x0002e60000000800 */
[C---:B------:R-:W-:Y:S08]  /*11f90*/  HMMA.16816.F32.BF16 R84, R8.reuse, R32, R84 ;  /* 0x000000200854723c */ /* 0x040ff00000041854 */
[----:B------:R-:W-:Y:S01]  /*11fa0*/  HMMA.16816.F32.BF16 R32, R8, R34, R96 ;  /* 0x000000220820723c */ /* 0x000fe20000041860 */
[----:B------:R-:W-:Y:S01]  /*11fb0*/  LDSM.16.MT88.4 R96, [R215+0xb800] ;  /* 0x00b80000d760783b */ /* 0x000fe20000004200 */
[----:B-1----:R-:W-:Y:S01]  /*11fc0*/  FFMA.FTZ R4, R182, c[0x0][0x23c], -R3 ;  /* 0x00008f00b6047a23 */ /* 0x002fe20000010803 */
[----:B------:R-:W-:-:S02]  /*11fd0*/  MOV R182, R20 ;  /* 0x0000001400b67202 */ /* 0x000fc40000000f00 */
[----:B---3--:R-:W-:Y:S01]  /*11fe0*/  F2FP.BF16.PACK_AB R130, R138, R176 ;  /* 0x000000b08a82723e */ /* 0x008fe200000010ff */
[----:B------:R1:W-:Y:S02]  /*11ff0*/  MUFU.EX2 R21, R4 ;  /* 0x0000000400157308 */ /* 0x0003e40000000800 */
[C---:B------:R-:W-:Y:S01]  /*12000*/  HMMA.16816.F32.BF16 R28, R8.reuse, R42, R112 ;  /* 0x0000002a081c723c */ /* 0x040fe20000041870 */
[----:B------:R-:W-:Y:S07]  /*12010*/  LDSM.16.MT88.4 R112, [R218+0xb800] ;  /* 0x00b80000da70783b */ /* 0x000fee0000004200 */
[----:B------:R-:W-:Y:S01]  /*12020*/  HMMA.16816.F32.BF16 R100, R8, R40, R100 ;  /* 0x000000280864723c */ /* 0x000fe20000041864 */
[----:B-1----:R-:W-:Y:S01]  /*12030*/  FFMA.FTZ R4, R181, c[0x0][0x23c], -R3 ;  /* 0x00008f00b5047a23 */ /* 0x002fe20000010803 */
[----:B------:R-:W-:-:S05]  /*12040*/  MOV R181, R159 ;  /* 0x0000009f00b57202 */ /* 0x000fca0000000f00 */
[----:B------:R-:W-:Y:S01]  /*12050*/  FFMA.FTZ R11, R177, R16, R211 ;  /* 0x00000010b10b7223 */ /* 0x000fe200000100d3 */
[----:B------:R1:W3:Y:S01]  /*12060*/  MUFU.EX2 R23, R4 ;  /* 0x0000000400177308 */ /* 0x0002e20000000800 */
[----:B------:R-:W-:Y:S02]  /*12070*/  FFMA.FTZ R8, R243, R15, R206 ;  /* 0x0000000ff3087223 */ /* 0x000fe400000100ce */
[----:B------:R-:W-:Y:S02]  /*12080*/  FADD.FTZ R11, R210, R11 ;  /* 0x0000000bd20b7221 */ /* 0x000fe40000010000 */
[----:B------:R-:W-:Y:S02]  /*12090*/  FADD.FTZ R10, R205, R8 ;  /* 0x00000008cd0a7221 */ /* 0x000fe40000010000 */
[--C-:B-1----:R-:W-:Y:S01]  /*120a0*/  FFMA.FTZ R4, R180, c[0x0][0x23c], -R3.reuse ;  /* 0x00008f00b4047a23 */ /* 0x102fe20000010803 */
[----:B------:R-:W-:Y:S01]  /*120b0*/  MOV R180, R158 ;  /* 0x0000009e00b47202 */ /* 0x000fe20000000f00 */
[----:B------:R-:W-:Y:S01]  /*120c0*/  FFMA.FTZ R3, R184, c[0x0][0x23c], -R3 ;  /* 0x00008f00b8037a23 */ /* 0x000fe20000010803 */
[----:B------:R-:W1:Y:S01]  /*120d0*/  LDSM.16.MT88.4 R156, [R213+0xa800] ;  /* 0x00a80000d59c783b */ /* 0x000e620000004200 */
[----:B------:R-:W-:Y:S01]  /*120e0*/  MUFU.EX2 R132, R4 ;  /* 0x0000000400847308 */ /* 0x000fe20000000800 */
[----:B---3--:R-:W-:-:S02]  /*120f0*/  F2FP.BF16.PACK_AB R129, R23, R21 ;  /* 0x000000151781723e */ /* 0x008fc400000010ff */
[----:B------:R-:W-:-:S05]  /*12100*/  MOV R184, R5 ;  /* 0x0000000500b87202 */ /* 0x000fca0000000f00 */
[----:B------:R3:W4:Y:S02]  /*12110*/  MUFU.EX2 R22, R3 ;  /* 0x0000000300167308 */ /* 0x0007240000000800 */
[----:B---3--:R-:W-:Y:S01]  /*12120*/  FFMA.FTZ R3, R183, c[0x0][0x23c], -R2 ;  /* 0x00008f00b7037a23 */ /* 0x008fe20000010802 */
[----:B----4-:R-:W-:Y:S01]  /*12130*/  F2FP.BF16.PACK_AB R131, R22, R132 ;  /* 0x000000841683723e */ /* 0x010fe200000010ff */
[----:B------:R-:W-:-:S04]  /*12140*/  IMAD.MOV.U32 R183, RZ, RZ, R19 ;  /* 0x000000ffffb77224 */ /* 0x000fc800078e0013 */
[----:B------:R3:W-:Y:S02]  /*12150*/  MUFU.EX2 R20, R3 ;  /* 0x0000000300147308 */ /* 0x0007e40000000800 */
[C---:B--2---:R-:W-:Y:S08]  /*12160*/  HMMA.16816.F32.BF16 R36, R128.reuse, R48, R36 ;  /* 0x000000308024723c */ /* 0x044ff00000041824 */
[----:B-1----:R-:W-:Y:S01]  /*12170*/  HMMA.16816.F32.BF16 R144, R128, R156, R172 ;  /* 0x0000009c8090723c */ /* 0x002fe200000418ac */
[----:B------:R-:W1:Y:S01]  /*12180*/  LDSM.16.MT88.4 R172, [R215+0xa800] ;  /* 0x00a80000d7ac783b */ /* 0x000e620000004200 */
[----:B---3--:R-:W-:Y:S01]  /*12190*/  FFMA.FTZ R3, R186, c[0x0][0x23c], -R2 ;  /* 0x00008f00ba037a23 */ /* 0x008fe20000010802 */
[----:B------:R-:W-:-:S02]  /*121a0*/  MOV R186, R7 ;  /* 0x0000000700ba7202 */ /* 0x000fc40000000f00 */
[----:B------:R-:W2:Y:S01]  /*121b0*/  LDSM.16.MT88.4 R4, [R217+0xb800] ;  /* 0x00b80000d904783b */ /* 0x000ea20000004200 */
[----:B------:R3:W4:Y:S02]  /*121c0*/  MUFU.EX2 R19, R3 ;  /* 0x0000000300137308 */ /* 0x0007240000000800 */
[C---:B------:R-:W-:Y:S08]  /*121d0*/  HMMA.16816.F32.BF16 R52, R128.reuse, R64, R52 ;  /* 0x000000408034723c */ /* 0x040ff00000041834 */
[C---:B------:R-:W-:Y:S01]  /*121e0*/  HMMA.16816.F32.BF16 R68, R128.reuse, R80, R68 ;  /* 0x000000508044723c */ /* 0x040fe20000041844 */
[--C-:B---3--:R-:W-:Y:S01]  /*121f0*/  FFMA.FTZ R3, R187, c[0x0][0x23c], -R2.reuse ;  /* 0x00008f00bb037a23 */ /* 0x108fe20000010802 */
[----:B------:R-:W-:Y:S01]  /*12200*/  MOV R187, R124 ;  /* 0x0000007c00bb7202 */ /* 0x000fe20000000f00 */
[----:B------:R-:W-:Y:S01]  /*12210*/  FFMA.FTZ R2, R188, c[0x0][0x23c], -R2 ;  /* 0x00008f00bc027a23 */ /* 0x000fe20000010802 */
[----:B----4-:R-:W-:Y:S01]  /*12220*/  F2FP.BF16.PACK_AB R124, R19, R20 ;  /* 0x00000014137c723e */ /* 0x010fe200000010ff */
[----:B------:R-:W-:Y:S03]  /*12230*/  MUFU.EX2 R18, R3 ;  /* 0x0000000300127308 */ /* 0x000fe60000000800 */
[C---:B------:R-:W-:Y:S05]  /*12240*/  HMMA.16816.F32.BF16 R84, R128.reuse, R96, R84 ;  /* 0x000000608054723c */ /* 0x040fea0000041854 */
[----:B------:R3:W4:Y:S03]  /*12250*/  MUFU.EX2 R17, R2 ;  /* 0x0000000200117308 */ /* 0x0007260000000800 */
[C---:B------:R-:W-:Y:S08]  /*12260*/  HMMA.16816.F32.BF16 R100, R128.reuse, R112, R100 ;  /* 0x000000708064723c */ /* 0x040ff00000041864 */
[----:B-1----:R-:W-:Y:S01]  /*12270*/  HMMA.16816.F32.BF16 R160, R128, R172, R160 ;  /* 0x000000ac80a0723c */ /* 0x002fe200000418a0 */
[----:B---3--:R-:W-:Y:S01]  /*12280*/  FFMA.FTZ R2, R189, c[0x0][0x23c], -R0 ;  /* 0x00008f00bd027a23 */ /* 0x008fe20000010800 */
[----:B----4-:R-:W-:-:S06]  /*12290*/  F2FP.BF16.PACK_AB R126, R17, R18 ;  /* 0x00000012117e723e */ /* 0x010fcc00000010ff */
[----:B--2---:R-:W-:Y:S01]  /*122a0*/  HMMA.16816.F32.BF16 R116, R128, R4, R116 ;  /* 0x000000048074723c */ /* 0x004fe20000041874 */
[----:B------:R1:W-:Y:S02]  /*122b0*/  MUFU.EX2 R12, R2 ;  /* 0x00000002000c7308 */ /* 0x0003e40000000800 */
[----:B-1----:R-:W-:-:S06]  /*122c0*/  FFMA.FTZ R2, R190, c[0x0][0x23c], -R0 ;  /* 0x00008f00be027a23 */ /* 0x002fcc0000010800 */
        /* <DEDUP_REMOVED lines=63> */
.L_x_2145:
        /* <DEDUP_REMOVED lines=15> */
.L_x_2161:
        /* <DEDUP_REMOVED lines=46> */
.L_x_2159:
        /* <DEDUP_REMOVED lines=26> */
[----:B------:R-:W-:Y:S02]  /*12c30*/  @!P4 LEA.HI.X R7, R0, c[0x0][0x174], R5, 0x1, P0 ;  /* 0x00005d000007ca11 */ /* 0x000fe400000f0c05 */
[----:B------:R-:W-:Y:S03]  /*12c40*/  PLOP3.LUT P0, PT, PT, PT, UP0, 0x80, 0x0 ;  /* 0x000000000000781c */ /* 0x000fe60003f0f008 */
        /* <DEDUP_REMOVED lines=15> */
[----:B------:R-:W3:Y:S08]  /*12d40*/  LDSM.16.M88.4 R16, [R212+0x8000] ;  /* 0x00800000d410783b */ /* 0x000ef00000000200 */
[----:B------:R-:W2:Y:S08]  /*12d50*/  LDSM.16.M88.4 R28, [R214+0x2000] ;  /* 0x00200000d61c783b */ /* 0x000eb00000000200 */
[----:B------:R-:W4:Y:S08]  /*12d60*/  LDSM.16.M88.4 R140, [R212+0x8800] ;  /* 0x00880000d48c783b */ /* 0x000f300000000200 */
[----:B------:R-:W0:Y:S08]  /*12d70*/  LDGDEPBAR ;  /* 0x00000000000079af */ /* 0x000e300000000000 */
[----:B------:R-:W-:Y:S01]  /*12d80*/  LDSM.16.M88.4 R176, [R216] ;  /* 0x00000000d8b0783b */ /* 0x000fe20000000200 */
[-C--:B---3--:R-:W-:Y:S07]  /*12d90*/  HMMA.16816.F32.BF16 R4, R32, R16.reuse, RZ ;  /* 0x000000102004723c */ /* 0x088fee00000418ff */
[----:B------:R-:W3:Y:S01]  /*12da0*/  LDSM.16.M88.4 R180, [R223] ;  /* 0x00000000dfb4783b */ /* 0x000ee20000000200 */
[C---:B--2---:R-:W-:Y:S07]  /*12db0*/  HMMA.16816.F32.BF16 R8, R28.reuse, R16, RZ ;  /* 0x000000101c08723c */ /* 0x044fee00000418ff */
[----:B------:R-:W2:Y:S01]  /*12dc0*/  LDSM.16.M88.4 R184, [R216+0x2000] ;  /* 0x00200000d8b8783b */ /* 0x000ea20000000200 */
[-C--:B-1----:R-:W-:Y:S07]  /*12dd0*/  HMMA.16816.F32.BF16 R12, R28, R18.reuse, RZ ;  /* 0x000000121c0c723c */ /* 0x082fee00000418ff */
[----:B------:R-:W1:Y:S01]  /*12de0*/  LDSM.16.M88.4 R188, [R226] ;  /* 0x00000000e2bc783b */ /* 0x000e620000000200 */
        /* <DEDUP_REMOVED lines=9> */
[----:B------:R-:W5:Y:S01]  /*12e80*/  LDSM.16.M88.4 R140, [R222+0x2000] ;  /* 0x00200000de8c783b */ /* 0x000f620000000200 */
[-C--:B---3--:R-:W-:Y:S07]  /*12e90*/  HMMA.16816.F32.BF16 R4, R176, R180.reuse, R4 ;  /* 0x000000b4b004723c */ /* 0x088fee0000041804 */
[----:B------:R-:W3:Y:S01]  /*12ea0*/  LDSM.16.M88.4 R208, [R219] ;  /* 0x00000000dbd0783b */ /* 0x000ee20000000200 */
[C---:B--2---:R-:W-:Y:S08]  /*12eb0*/  HMMA.16816.F32.BF16 R8, R184.reuse, R180, R8 ;  /* 0x000000b4b808723c */ /* 0x044ff00000041808 */
        /* <DEDUP_REMOVED lines=9> */
[-C--:B----4-:R-:W-:Y:S01]  /*12f50*/  HMMA.16816.F32.BF16 R4, R192, R196.reuse, R4 ;  /* 0x000000c4c004723c */ /* 0x090fe20000041804 */
[----:B------:R-:W2:Y:S07]  /*12f60*/  LDSM.16.M88.4 R188, [R212+0x9000] ;  /* 0x00900000d4bc783b */ /* 0x000eae0000000200 */
        /* <DEDUP_REMOVED lines=10> */
[-C--:B---3--:R-:W-:Y:S01]  /*13010*/  HMMA.16816.F32.BF16 R4, R204, R208.reuse, R4 ;  /* 0x000000d0cc04723c */ /* 0x088fe20000041804 */
[----:B------:R-:W3:Y:S07]  /*13020*/  LDSM.16.M88.4 R200, [R225] ;  /* 0x00000000e1c8783b */ /* 0x000eee0000000200 */
        /* <DEDUP_REMOVED lines=10> */
[-C--:B--2---:R-:W-:Y:S01]  /*130d0*/  HMMA.16816.F32.BF16 R4, R184, R188.reuse, R4 ;  /* 0x000000bcb804723c */ /* 0x084fe20000041804 */
[----:B------:R-:W2:Y:S07]  /*130e0*/  LDSM.16.M88.4 R204, [R222+0x4000] ;  /* 0x00400000decc783b */ /* 0x000eae0000000200 */
        /* <DEDUP_REMOVED lines=10> */
[-C--:B---3--:R-:W-:Y:S01]  /*13190*/  HMMA.16816.F32.BF16 R4, R196, R200.reuse, R4 ;  /* 0x000000c8c404723c */ /* 0x088fe20000041804 */
[----:B------:R-:W3:Y:S07]  /*131a0*/  LDSM.16.M88.4 R192, [R219+0x1000] ;  /* 0x00100000dbc0783b */ /* 0x000eee0000000200 */
        /* <DEDUP_REMOVED lines=8> */
[-C--:B--2---:R-:W-:Y:S08]  /*13230*/  HMMA.16816.F32.BF16 R4, R204, R208.reuse, R4 ;  /* 0x000000d0cc04723c */ /* 0x084ff00000041804 */
[C---:B----4-:R-:W-:Y:S08]  /*13240*/  HMMA.16816.F32.BF16 R8, R140.reuse, R208, R8 ;  /* 0x000000d08c08723c */ /* 0x050ff00000041808 */
[-C--:B------:R-:W-:Y:S08]  /*13250*/  HMMA.16816.F32.BF16 R12, R140, R210.reuse, R12 ;  /* 0x000000d28c0c723c */ /* 0x080ff0000004180c */
[C---:B------:R-:W-:Y:S08]  /*13260*/  HMMA.16816.F32.BF16 R16, R204.reuse, R210, R16 ;  /* 0x000000d2cc10723c */ /* 0x040ff00000041810 */
[-C--:B-----5:R-:W-:Y:S08]  /*13270*/  HMMA.16816.F32.BF16 R20, R204, R184.reuse, R20 ;  /* 0x000000b8cc14723c */ /* 0x0a0ff00000041814 */
[C---:B------:R-:W-:Y:S08]  /*13280*/  HMMA.16816.F32.BF16 R24, R140.reuse, R184, R24 ;  /* 0x000000b88c18723c */ /* 0x040ff00000041818 */
[-C--:B------:R-:W-:Y:S08]  /*13290*/  HMMA.16816.F32.BF16 R28, R140, R186.reuse, R28 ;  /* 0x000000ba8c1c723c */ /* 0x080ff0000004181c */
[----:B------:R-:W-:Y:S08]  /*132a0*/  HMMA.16816.F32.BF16 R32, R204, R186, R32 ;  /* 0x000000bacc20723c */ /* 0x000ff00000041820 */
[-C--:B---3--:R-:W-:Y:S08]  /*132b0*/  HMMA.16816.F32.BF16 R4, R188, R192.reuse, R4 ;  /* 0x000000c0bc04723c */ /* 0x088ff00000041804 */
        /* <DEDUP_REMOVED lines=21> */
[----:B------:R4:W1:Y:S10]  /*13410*/  MUFU.TANH R180, R7 ;  /* 0x0000000700b47308 */ /* 0x0008740000002400 */
[----:B------:R-:W1:Y:S10]  /*13420*/  MUFU.TANH R187, R14 ;  /* 0x0000000e00bb7308 */ /* 0x000e740000002400 */
[----:B------:R-:W1:Y:S01]  /*13430*/  MUFU.TANH R186, R15 ;  /* 0x0000000f00ba7308 */ /* 0x000e620000002400 */
[----:B----4-:R-:W4:Y:S01]  /*13440*/  LDSM.16.M88.4 R4, [R219+0x1800] ;  /* 0x00180000db04783b */ /* 0x010f220000000200 */
[----:B------:R-:W-:Y:S08]  /*13450*/  DEPBAR.LE SB0, 0x0 ;  /* 0x000080000000791a */ /* 0x000ff00000000000 */
[----:B------:R5:W1:Y:S01]  /*13460*/  MUFU.TANH R133, R16 ;  /* 0x0000001000857308 */ /* 0x000a620000002400 */
[----:B------:R-:W-:Y:S09]  /*13470*/  BAR.SYNC.DEFER_BLOCKING 0x0 ;  /* 0x0000000000007b1d */ /* 0x000ff20000010000 */
[----:B------:R1:W1:Y:S10]  /*13480*/  MUFU.TANH R135, R18 ;  /* 0x0000001200877308 */ /* 0x0002740000002400 */
[----:B------:R1:W1:Y:S01]  /*13490*/  MUFU.TANH R136, R19 ;  /* 0x0000001300887308 */ /* 0x0002620000002400 */
[----:B-----5:R-:W-:Y:S09]  /*134a0*/  FMUL.FTZ R16, R17, c[0x0][0x2ec] ;  /* 0x0000bb0011107a20 */ /* 0x020ff20000410000 */
        /* <DEDUP_REMOVED lines=12> */
[----:B------:R5:W2:Y:S01]  /*13570*/  MUFU.TANH R134, R22 ;  /* 0x0000001600867308 */ /* 0x000aa20000002400 */
[----:B------:R-:W-:Y:S02]  /*13580*/  FMUL.FTZ R25, R25, c[0x0][0x2ec] ;  /* 0x0000bb0019197a20 */ /* 0x000fe40000410000 */
[----:B------:R-:W-:Y:S02]  /*13590*/  FMUL.FTZ R26, R26, c[0x0][0x2ec] ;  /* 0x0000bb001a1a7a20 */ /* 0x000fe40000410000 */
[----:B------:R-:W-:Y:S02]  /*135a0*/  FMUL.FTZ R27, R27, c[0x0][0x2ec] ;  /* 0x0000bb001b1b7a20 */ /* 0x000fe40000410000 */
[----:B------:R-:W-:Y:S03]  /*135b0*/  FMUL.FTZ R23, R23, c[0x0][0x2ec] ;  /* 0x0000bb0017177a20 */ /* 0x000fe60000410000 */
[----:B------:R2:W2:Y:S03]  /*135c0*/  MUFU.TANH R140, R24 ;  /* 0x00000018008c7308 */ /* 0x0004a60000002400 */
[----:B------:R-:W-:Y:S02]  /*135d0*/  FMUL.FTZ R14, R32, c[0x0][0x2ec] ;  /* 0x0000bb00200e7a20 */ /* 0x000fe40000410000 */
[----:B-1----:R-:W-:Y:S02]  /*135e0*/  FMUL.FTZ R18, R33, c[0x0][0x2ec] ;  /* 0x0000bb0021127a20 */ /* 0x002fe40000410000 */
[----:B------:R-:W-:Y:S03]  /*135f0*/  FMUL.FTZ R19, R35, c[0x0][0x2ec] ;  /* 0x0000bb0023137a20 */ /* 0x000fe60000410000 */
[----:B------:R1:W1:Y:S01]  /*13600*/  MUFU.TANH R137, R25 ;  /* 0x0000001900897308 */ /* 0x0002620000002400 */
[----:B-----5:R-:W-:Y:S09]  /*13610*/  FMUL.FTZ R22, R34, c[0x0][0x2ec] ;  /* 0x0000bb0022167a20 */ /* 0x020ff20000410000 */
[----:B------:R5:W3:Y:S01]  /*13620*/  MUFU.TANH R176, R26 ;  /* 0x0000001a00b07308 */ /* 0x000ae20000002400 */
[----:B--2---:R-:W-:Y:S09]  /*13630*/  FMUL.FTZ R24, R29, c[0x0][0x2ec] ;  /* 0x0000bb001d187a20 */ /* 0x004ff20000410000 */
[----:B------:R2:W2:Y:S01]  /*13640*/  MUFU.TANH R177, R27 ;  /* 0x0000001b00b17308 */ /* 0x0004a20000002400 */
[----:B-1----:R-:W-:Y:S09]  /*13650*/  FMUL.FTZ R25, R28, c[0x0][0x2ec] ;  /* 0x0000bb001c197a20 */ /* 0x002ff20000410000 */
[----:B------:R1:W1:Y:S01]  /*13660*/  MUFU.TANH R183, R12 ;  /* 0x0000000c00b77308 */ /* 0x0002620000002400 */
[----:B-----5:R-:W-:Y:S09]  /*13670*/  FMUL.FTZ R26, R31, c[0x0][0x2ec] ;  /* 0x0000bb001f1a7a20 */ /* 0x020ff20000410000 */
[----:B------:R1:W1:Y:S01]  /*13680*/  MUFU.TANH R181, R13 ;  /* 0x0000000d00b57308 */ /* 0x0002620000002400 */
[----:B--2---:R-:W-:Y:S09]  /*13690*/  FMUL.FTZ R27, R30, c[0x0][0x2ec] ;  /* 0x0000bb001e1b7a20 */ /* 0x004ff20000410000 */
[----:B------:R-:W2:Y:S10]  /*136a0*/  MUFU.TANH R16, R16 ;  /* 0x0000001000107308 */ /* 0x000eb40000002400 */
        /* <DEDUP_REMOVED lines=12> */
.L_x_2160:
[----:B------:R-:W2:Y:S01]  /*13770*/  S2R R2, SR_TID.X ;  /* 0x0000000000027919 */ /* 0x000ea20000002100 */
[----:B------:R-:W-:Y:S01]  /*13780*/  MOV R0, UR7 ;  /* 0x0000000700007c02 */ /* 0x000fe20008000f00 */
[----:B------:R-:W-:Y:S02]  /*13790*/  UISETP.GT.AND UP0, UPT, UR7, UR8, UPT ;  /* 0x000000080700728c */ /* 0x000fe4000bf04270 */
[----:B------:R-:W-:Y:S01]  /*137a0*/  UMOV UR21, UR7 ;  /* 0x0000000700157c82 */ /* 0x000fe20008000000 */
[----:B--2---:R-:W-:Y:S04]  /*137b0*/  SHF.L.U32 R2, R2, 0x1, RZ ;  /* 0x0000000102027819 */ /* 0x004fe800000006ff */
[----:B------:R-:W-:Y:S04]  /*137c0*/  LOP3.LUT R2, R2, 0x6, RZ, 0xc0, !PT ;  /* 0x0000000602027812 */ /* 0x000fe800078ec0ff */
[----:B------:R-:W-:Y:S04]  /*137d0*/  LEA R0, R0, R2, 0x5 ;  /* 0x0000000200007211 */ /* 0x000fe800078e28ff */
[C---:B------:R-:W-:Y:S02]  /*137e0*/  ISETP.GE.AND P6, PT, R0.reuse, R231, PT ;  /* 0x000000e70000720c */ /* 0x040fe40003fc6270 */
[C---:B-1----:R-:W-:Y:S02]  /*137f0*/  IADD3 R7, R0.reuse, 0x1, RZ ;  /* 0x0000000100077810 */ /* 0x042fe40007ffe0ff */
[C---:B------:R-:W-:Y:S02]  /*13800*/  ISETP.GE.AND P2, PT, R0.reuse, R230, PT ;  /* 0x000000e60000720c */ /* 0x040fe40003f46270 */
[C---:B------:R-:W-:Y:S02]  /*13810*/  IADD3 R6, R0.reuse, 0x8, RZ ;  /* 0x0000000800067810 */ /* 0x040fe40007ffe0ff */
[C---:B------:R-:W-:Y:S02]  /*13820*/  ISETP.GE.OR P6, PT, R0.reuse, R235, !P6 ;  /* 0x000000eb0000720c */ /* 0x040fe400077c6670 */
[C---:B------:R-:W-:Y:S02]  /*13830*/  ISETP.GE.AND P1, PT, R7.reuse, R231, PT ;  /* 0x000000e70700720c */ /* 0x040fe40003f26270 */
[C---:B------:R-:W-:Y:S02]  /*13840*/  IADD3 R5, R0.reuse, 0x9, RZ ;  /* 0x0000000900057810 */ /* 0x040fe40007ffe0ff */
[C---:B------:R-:W-:Y:S02]  /*13850*/  IADD3 R4, R0.reuse, 0x10, RZ ;  /* 0x0000001000047810 */ /* 0x040fe40007ffe0ff */
[----:B------:R-:W-:Y:S02]  /*13860*/  ISETP.GE.OR P2, PT, R0, R234, !P2 ;  /* 0x000000ea0000720c */ /* 0x000fe40005746670 */
[----:B------:R-:W-:Y:S02]  /*13870*/  FSEL R10, R142, -INF , !P6 ;  /* 0xff8000008e0a7808 */ /* 0x000fe40007000000 */
[----:B------:R-:W-:Y:S02]  /*13880*/  ISETP.GE.OR P1, PT, R7, R235, !P1 ;  /* 0x000000eb0700720c */ /* 0x000fe40004f26670 */
[-C--:B------:R-:W-:Y:S02]  /*13890*/  ISETP.GE.AND P6, PT, R6, R231.reuse, PT ;  /* 0x000000e70600720c */ /* 0x080fe40003fc6270 */
[----:B------:R-:W-:Y:S02]  /*138a0*/  FSEL R12, R141, -INF , !P2 ;  /* 0xff8000008d0c7808 */ /* 0x000fe40005000000 */
[-C--:B------:R-:W-:Y:S02]  /*138b0*/  ISETP.GE.AND P2, PT, R5, R231.reuse, PT ;  /* 0x000000e70500720c */ /* 0x080fe40003f46270 */
[----:B------:R-:W-:Y:S02]  /*138c0*/  FSEL R11, R143, -INF , !P1 ;  /* 0xff8000008f0b7808 */ /* 0x000fe40004800000 */
[----:B------:R-:W-:Y:S02]  /*138d0*/  ISETP.GE.AND P1, PT, R4, R231, PT ;  /* 0x000000e70400720c */ /* 0x000fe40003f26270 */
[----:B------:R-:W-:Y:S02]  /*138e0*/  FMNMX.FTZ R13, R10, R3, !PT ;  /* 0x000000030a0d7209 */ /* 0x000fe40007810000 */
[-C--:B------:R-:W-:Y:S02]  /*138f0*/  ISETP.GE.OR P6, PT, R6, R235.reuse, !P6 ;  /* 0x000000eb0600720c */ /* 0x080fe400077c6670 */
[C---:B------:R-:W-:Y:S02]  /*13900*/  IADD3 R2, R0.reuse, 0x11, RZ ;  /* 0x0000001100027810 */ /* 0x040fe40007ffe0ff */
[----:B------:R-:W-:Y:S02]  /*13910*/  IADD3 R9, R0, 0x18, RZ ;  /* 0x0000001800097810 */ /* 0x000fe40007ffe0ff */
[-C--:B------:R-:W-:Y:S02]  /*13920*/  ISETP.GE.OR P2, PT, R5, R235.reuse, !P2 ;  /* 0x000000eb0500720c */ /* 0x080fe40005746670 */
[----:B------:R-:W-:Y:S02]  /*13930*/  ISETP.GE.OR P1, PT, R4, R235, !P1 ;  /* 0x000000eb0400720c */ /* 0x000fe40004f26670 */
[----:B------:R-:W-:Y:S02]  /*13940*/  FSEL R17, R133, -INF , !P6 ;  /* 0xff80000085117808 */ /* 0x000fe40007000000 */
[----:B------:R-:W-:Y:S02]  /*13950*/  FMNMX.FTZ R13, R11, R13, !PT ;  /* 0x0000000d0b0d7209 */ /* 0x000fe40007810000 */
[-C--:B------:R-:W-:Y:S02]  /*13960*/  ISETP.GE.AND P6, PT, R2, R231.reuse, PT ;  /* 0x000000e70200720c */ /* 0x080fe40003fc6270 */
[----:B------:R-:W-:Y:S02]  /*13970*/  FSEL R189, R20, -INF , !P1 ;  /* 0xff80000014bd7808 */ /* 0x000fe40004800000 */
[----:B------:R-:W-:Y:S02]  /*13980*/  ISETP.GE.AND P1, PT, R9, R231, PT ;  /* 0x000000e70900720c */ /* 0x000fe40003f26270 */
[----:B------:R-:W-:Y:S02]  /*13990*/  FSEL R16, R16, -INF , !P2 ;  /* 0xff80000010107808 */ /* 0x000fe40005000000 */
[----:B------:R-:W-:Y:S02]  /*139a0*/  ISETP.GE.AND P2, PT, R7, R230, PT ;  /* 0x000000e60700720c */ /* 0x000fe40003f46270 */
[----:B------:R-:W-:Y:S02]  /*139b0*/  FMNMX.FTZ R13, R17, R13, !PT ;  /* 0x0000000d110d7209 */ /* 0x000fe40007810000 */
[-C--:B------:R-:W-:Y:S02]  /*139c0*/  ISETP.GE.OR P6, PT, R2, R235.reuse, !P6 ;  /* 0x000000eb0200720c */ /* 0x080fe400077c6670 */
[----:B------:R-:W-:Y:S02]  /*139d0*/  IADD3 R8, R0, 0x19, RZ ;  /* 0x0000001900087810 */ /* 0x000fe40007ffe0ff */
[----:B------:R-:W-:Y:S02]  /*139e0*/  ISETP.GE.OR P1, PT, R9, R235, !P1 ;  /* 0x000000eb0900720c */ /* 0x000fe40004f26670 */
[----:B------:R-:W-:Y:S02]  /*139f0*/  FMNMX.FTZ R13, R16, R13, !PT ;  /* 0x0000000d100d7209 */ /* 0x000fe40007810000 */
[----:B------:R-:W-:Y:S02]  /*13a00*/  ISETP.GE.OR P2, PT, R7, R234, !P2 ;  /* 0x000000ea0700720c */ /* 0x000fe40005746670 */
[----:B------:R-:W-:Y:S02]  /*13a10*/  FSEL R190, R15, -INF , !P6 ;  /* 0xff8000000fbe7808 */ /* 0x000fe40007000000 */
[-C--:B------:R-:W-:Y:S02]  /*13a20*/  ISETP.GE.AND P6, PT, R6, R230.reuse, PT ;  /* 0x000000e60600720c */ /* 0x080fe40003fc6270 */
[----:B------:R-:W-:Y:S02]  /*13a30*/  FSEL R195, R14, -INF , !P1 ;  /* 0xff8000000ec37808 */ /* 0x000fe40004800000 */
[----:B------:R-:W-:Y:S02]  /*13a40*/  FMNMX.FTZ R14, R189, R13, !PT ;  /* 0x0000000dbd0e7209 */ /* 0x000fe40007810000 */
[----:B------:R-:W-:Y:S02]  /*13a50*/  FSEL R15, R180, -INF , !P2 ;  /* 0xff800000b40f7808 */ /* 0x000fe40005000000 */
[----:B------:R-:W-:Y:S02]  /*13a60*/  ISETP.GE.AND P2, PT, R8, R231, PT ;  /* 0x000000e70800720c */ /* 0x000fe40003f46270 */
[----:B------:R-:W-:Y:S02]  /*13a70*/  ISETP.GE.AND P1, PT, R5, R230, PT ;  /* 0x000000e60500720c */ /* 0x000fe40003f26270 */
[----:B------:R-:W-:Y:S02]  /*13a80*/  ISETP.GE.OR P6, PT, R6, R234, !P6 ;  /* 0x000000ea0600720c */ /* 0x000fe400077c6670 */
[----:B------:R-:W-:Y:S02]  /*13a90*/  FMNMX.FTZ R13, R12, R132, !PT ;  /* 0x000000840c0d7209 */ /* 0x000fe40007810000 */
        /* <DEDUP_REMOVED lines=11> */
[----:B------:R-:W-:Y:S02]  /*13b50*/  ISETP.GE.AND P2, PT, R2, R230, PT ;  /* 0x000000e60200720c */ /* 0x000fe40003f46270 */
[----:B------:R-:W-:Y:S02]  /*13b60*/  FMNMX.FTZ R136, R194, R14, !PT ;  /* 0x0000000ec2887209 */ /* 0x000fe40007810000 */
[----:B------:R-:W-:Y:S02]  /*13b70*/  FSEL R191, R134, -INF , !P6 ;  /* 0xff80000086bf7808 */ /* 0x000fe40007000000 */
[----:B------:R-:W-:Y:S01]  /*13b80*/  ISETP.GE.AND P1, PT, R9, R230, PT ;  /* 0x000000e60900720c */ /* 0x000fe20003f26270 */
[----:B------:R-:W1:Y:S01]  /*13b90*/  SHFL.BFLY PT, R14, R136, 0x2, 0x1f ;  /* 0x0c401f00880e7f89 */ /* 0x000e6200000e0000 */
[----:B------:R-:W-:Y:S02]  /*13ba0*/  ISETP.GE.OR P2, PT, R2, R234, !P2 ;  /* 0x000000ea0200720c */ /* 0x000fe40005746670 */
[----:B------:R-:W-:Y:S02]  /*13bb0*/  FMNMX.FTZ R13, R21, R13, !PT ;  /* 0x0000000d150d7209 */ /* 0x000fe40007810000 */
[----:B------:R-:W-:Y:S02]  /*13bc0*/  FSEL R192, R23, -INF , !P2 ;  /* 0xff80000017c07808 */ /* 0x000fe40005000000 */
[----:B------:R-:W-:Y:S02]  /*13bd0*/  FMNMX.FTZ R13, R191, R13, !PT ;  /* 0x0000000dbf0d7209 */ /* 0x000fe40007810000 */
[C---:B------:R-:W-:Y:S02]  /*13be0*/  ISETP.GE.AND P3, PT, R0.reuse, R229, PT ;  /* 0x000000e50000720c */ /* 0x040fe40003f66270 */
[----:B------:R-:W-:Y:S02]  /*13bf0*/  ISETP.GE.AND P0, PT, R0, R228, PT ;  /* 0x000000e40000720c */ /* 0x000fe40003f06270 */
[----:B------:R-:W-:Y:S02]  /*13c00*/  ISETP.GE.OR P1, PT, R9, R234, !P1 ;  /* 0x000000ea0900720c */ /* 0x000fe40004f26670 */
[----:B------:R-:W-:Y:S02]  /*13c10*/  ISETP.GE.AND P6, PT, R8, R230, PT ;  /* 0x000000e60800720c */ /* 0x000fe40003fc6270 */
[C---:B------:R-:W-:Y:S02]  /*13c20*/  ISETP.GE.OR P3, PT, R0.reuse, R233, !P3 ;  /* 0x000000e90000720c */ /* 0x040fe40005f66670 */
[----:B------:R-:W-:Y:S02]  /*13c30*/  ISETP.GE.OR P0, PT, R0, R232, !P0 ;  /* 0x000000e80000720c */ /* 0x000fe40004706670 */
[----:B------:R-:W-:Y:S02]  /*13c40*/  FMNMX.FTZ R0, R192, R13, !PT ;  /* 0x0000000dc0007209 */ /* 0x000fe40007810000 */
[----:B------:R-:W-:Y:S02]  /*13c50*/  FSEL R197, R22, -INF , !P1 ;  /* 0xff80000016c57808 */ /* 0x000fe40004800000 */
[----:B------:R-:W-:Y:S02]  /*13c60*/  ISETP.GE.OR P6, PT, R8, R234, !P6 ;  /* 0x000000ea0800720c */ /* 0x000fe400077c6670 */
[----:B------:R-:W-:Y:S02]  /*13c70*/  FMNMX.FTZ R0, R197, R0, !PT ;  /* 0x00000000c5007209 */ /* 0x000fe40007810000 */
[----:B------:R-:W-:Y:S02]  /*13c80*/  FSEL R196, R19, -INF , !P6 ;  /* 0xff80000013c47808 */ /* 0x000fe40007000000 */
[----:B------:R-:W-:Y:S02]  /*13c90*/  FSEL R13, R185, -INF , !P3 ;  /* 0xff800000b90d7808 */ /* 0x000fe40005800000 */
[C---:B------:R-:W-:Y:S02]  /*13ca0*/  ISETP.GE.AND P3, PT, R6.reuse, R228, PT ;  /* 0x000000e40600720c */ /* 0x040fe40003f66270 */
[-C--:B------:R-:W-:Y:S02]  /*13cb0*/  ISETP.GE.AND P6, PT, R6, R229.reuse, PT ;  /* 0x000000e50600720c */ /* 0x080fe40003fc6270 */
[----:B------:R-:W-:Y:S02]  /*13cc0*/  FMNMX.FTZ R135, R196, R0, !PT ;  /* 0x00000000c4877209 */ /* 0x000fe40007810000 */
[C---:B------:R-:W-:Y:S02]  /*13cd0*/  ISETP.GE.AND P1, PT, R7.reuse, R229, PT ;  /* 0x000000e50700720c */ /* 0x040fe40003f26270 */
[C---:B------:R-:W-:Y:S02]  /*13ce0*/  ISETP.GE.OR P3, PT, R6.reuse, R232, !P3 ;  /* 0x000000e80600720c */ /* 0x040fe40005f66670 */
[-C--:B------:R-:W-:Y:S02]  /*13cf0*/  ISETP.GE.OR P6, PT, R6, R233.reuse, !P6 ;  /* 0x000000e90600720c */ /* 0x080fe400077c6670 */
[----:B------:R-:W2:Y:S01]  /*13d00*/  SHFL.BFLY PT, R6, R135, 0x2, 0x1f ;  /* 0x0c401f0087067f89 */ /* 0x000ea200000e0000 */
[C---:B------:R-:W-:Y:S02]  /*13d10*/  ISETP.GE.OR P1, PT, R7.reuse, R233, !P1 ;  /* 0x000000e90700720c */ /* 0x040fe40004f26670 */
[C---:B------:R-:W-:Y:S02]  /*13d20*/  ISETP.GE.AND P2, PT, R7.reuse, R228, PT ;  /* 0x000000e40700720c */ /* 0x040fe40003f46270 */
[----:B-1----:R-:W-:Y:S02]  /*13d30*/  FMNMX.FTZ R136, R136, R14, !PT ;  /* 0x0000000e88887209 */ /* 0x002fe40007810000 */
[----:B------:R-:W-:Y:S02]  /*13d40*/  FSEL R14, R184, -INF , !P1 ;  /* 0xff800000b80e7808 */ /* 0x000fe40004800000 */
[-C--:B------:R-:W-:Y:S01]  /*13d50*/  ISETP.GE.AND P1, PT, R4, R229.reuse, PT ;  /* 0x000000e50400720c */ /* 0x080fe20003f26270 */
[----:B------:R-:W-:Y:S01]  /*13d60*/  SHFL.BFLY PT, R22, R136, 0x1, 0x1f ;  /* 0x0c201f0088167f89 */ /* 0x000fe200000e0000 */
[----:B------:R-:W-:Y:S02]  /*13d70*/  ISETP.GE.OR P2, PT, R7, R232, !P2 ;  /* 0x000000e80700720c */ /* 0x000fe40005746670 */
[----:B------:R-:W-:Y:S02]  /*13d80*/  FSEL R7, R182, -INF , !P0 ;  /* 0xff800000b6077808 */ /* 0x000fe40004000000 */
[----:B------:R-:W-:Y:S02]  /*13d90*/  ISETP.GE.AND P0, PT, R5, R229, PT ;  /* 0x000000e50500720c */ /* 0x000fe40003f06270 */
[----:B------:R-:W-:Y:S02]  /*13da0*/  FMNMX.FTZ R0, R13, R138, !PT ;  /* 0x0000008a0d007209 */ /* 0x000fe40007810000 */
[-C--:B------:R-:W-:Y:S02]  /*13db0*/  ISETP.GE.OR P0, PT, R5, R233.reuse, !P0 ;  /* 0x000000e90500720c */ /* 0x080fe40004706670 */
[----:B------:R-:W-:Y:S02]  /*13dc0*/  FSEL R19, R183, -INF , !P6 ;  /* 0xff800000b7137808 */ /* 0x000fe40007000000 */
[----:B------:R-:W-:Y:S02]  /*13dd0*/  ISETP.GE.OR P1, PT, R4, R233, !P1 ;  /* 0x000000e90400720c */ /* 0x000fe40004f26670 */
[----:B------:R-:W-:Y:S02]  /*13de0*/  FMNMX.FTZ R0, R14, R0, !PT ;  /* 0x000000000e007209 */ /* 0x000fe40007810000 */
[----:B------:R-:W-:Y:S02]  /*13df0*/  FSEL R18, R181, -INF , !P0 ;  /* 0xff800000b5127808 */ /* 0x000fe40004000000 */
[----:B------:R-:W-:Y:S02]  /*13e00*/  FSEL R198, R140, -INF , !P1 ;  /* 0xff8000008cc67808 */ /* 0x000fe40004800000 */
[-C--:B------:R-:W-:Y:S02]  /*13e10*/  ISETP.GE.AND P1, PT, R9, R229.reuse, PT ;  /* 0x000000e50900720c */ /* 0x080fe40003f26270 */
[----:B------:R-:W-:Y:S02]  /*13e20*/  FMNMX.FTZ R0, R19, R0, !PT ;  /* 0x0000000013007209 */ /* 0x000fe40007810000 */
[C---:B------:R-:W-:Y:S02]  /*13e30*/  ISETP.GE.AND P6, PT, R2.reuse, R229, PT ;  /* 0x000000e50200720c */ /* 0x040fe40003fc6270 */
[-C--:B------:R-:W-:Y:S02]  /*13e40*/  ISETP.GE.OR P1, PT, R9, R233.reuse, !P1 ;  /* 0x000000e90900720c */ /* 0x080fe40004f26670 */
[----:B------:R-:W-:Y:S02]  /*13e50*/  ISETP.GE.OR P6, PT, R2, R233, !P6 ;  /* 0x000000e90200720c */ /* 0x000fe400077c6670 */
[----:B------:R-:W-:Y:S02]  /*13e60*/  FMNMX.FTZ R0, R18, R0, !PT ;  /* 0x0000000012007209 */ /* 0x000fe40007810000 */
[----:B------:R-:W-:Y:S02]  /*13e70*/  FSEL R210, R25, -INF , !P1 ;  /* 0xff80000019d27808 */ /* 0x000fe40004800000 */
[----:B------:R-:W-:Y:S02]  /*13e80*/  FSEL R199, R137, -INF , !P6 ;  /* 0xff80000089c77808 */ /* 0x000fe40007000000 */
[----:B------:R-:W-:Y:S02]  /*13e90*/  ISETP.GE.AND P1, PT, R8, R229, PT ;  /* 0x000000e50800720c */ /* 0x000fe40003f26270 */
[----:B------:R-:W-:Y:S02]  /*13ea0*/  FMNMX.FTZ R0, R198, R0, !PT ;  /* 0x00000000c6007209 */ /* 0x000fe40007810000 */
[----:B--2---:R-:W-:Y:S02]  /*13eb0*/  FMNMX.FTZ R135, R135, R6, !PT ;  /* 0x0000000687877209 */ /* 0x004fe40007810000 */
[----:B------:R-:W-:Y:S02]  /*13ec0*/  FSEL R6, R193, -INF , !P2 ;  /* 0xff800000c1067808 */ /* 0x000fe40005000000 */
[----:B------:R-:W-:Y:S01]  /*13ed0*/  ISETP.GE.AND P2, PT, R2, R228, PT ;  /* 0x000000e40200720c */ /* 0x000fe20003f46270 */
[----:B------:R-:W-:Y:S01]  /*13ee0*/  SHFL.BFLY PT, R23, R135, 0x1, 0x1f ;  /* 0x0c201f0087177f89 */ /* 0x000fe200000e0000 */
        /* <DEDUP_REMOVED lines=12> */
[----:B------:R-:W-:Y:S02]  /*13fb0*/  ISETP.GE.OR P0, PT, R5, R232, !P0 ;  /* 0x000000e80500720c */ /* 0x000fe40004706670 */
[----:B------:R-:W-:Y:S02]  /*13fc0*/  FMNMX.FTZ R0, R4, R2, !PT ;  /* 0x0000000204007209 */ /* 0x000fe40007810000 */
[----:B------:R-:W1:Y:S01]  /*13fd0*/  SHFL.BFLY PT, R2, R134, 0x2, 0x1f ;  /* 0x0c401f0086027f89 */ /* 0x000e6200000e0000 */
[----:B------:R-:W-:Y:S02]  /*13fe0*/  FSEL R5, R186, -INF , !P0 ;  /* 0xff800000ba057808 */ /* 0x000fe40004000000 */
[----:B------:R-:W-:Y:S02]  /*13ff0*/  FSEL R211, R176, -INF , !P6 ;  /* 0xff800000b0d37808 */ /* 0x000fe40007000000 */
[----:B------:R-:W-:Y:S02]  /*14000*/  ISETP.GE.AND P1, PT, R9, R228, PT ;  /* 0x000000e40900720c */ /* 0x000fe40003f26270 */
[----:B------:R-:W-:Y:S01]  /*14010*/  FMNMX.FTZ R0, R5, R0, !PT ;  /* 0x0000000005007209 */ /* 0x000fe20007810000 */
[----:B------:R-:W-:Y:S01]  /*14020*/  LDSM.16.MT88.4 R184, [R215+0xa000] ;  /* 0x00a00000d7b8783b */ /* 0x000fe20000004200 */
[----:B------:R-:W-:Y:S02]  /*14030*/  FSEL R236, R177, -INF , !P2 ;  /* 0xff800000b1ec7808 */ /* 0x000fe40005000000 */
[----:B------:R-:W-:Y:S02]  /*14040*/  FMNMX.FTZ R0, R211, R0, !PT ;  /* 0x00000000d3007209 */ /* 0x000fe40007810000 */
[----:B------:R-:W-:Y:S02]  /*14050*/  ISETP.GE.OR P1, PT, R9, R232, !P1 ;  /* 0x000000e80900720c */ /* 0x000fe40004f26670 */
[----:B------:R-:W-:Y:S02]  /*14060*/  ISETP.GE.AND P0, PT, R8, R228, PT ;  /* 0x000000e40800720c */ /* 0x000fe40003f06270 */
[----:B------:R-:W-:Y:S02]  /*14070*/  FSEL R237, R27, -INF , !P1 ;  /* 0xff8000001bed7808 */ /* 0x000fe40004800000 */
[----:B------:R-:W-:Y:S02]  /*14080*/  FMNMX.FTZ R0, R236, R0, !PT ;  /* 0x00000000ec007209 */ /* 0x000fe40007810000 */
[----:B------:R-:W-:Y:S02]  /*14090*/  ISETP.GE.OR P0, PT, R8, R232, !P0 ;  /* 0x000000e80800720c */ /* 0x000fe40004706670 */
[----:B------:R-:W-:Y:S02]  /*140a0*/  FMNMX.FTZ R0, R237, R0, !PT ;  /* 0x00000000ed007209 */ /* 0x000fe40007810000 */
[----:B------:R-:W-:Y:S02]  /*140b0*/  FSEL R140, R26, -INF , !P0 ;  /* 0xff8000001a8c7808 */ /* 0x000fe40004000000 */
[----:B-1----:R-:W-:Y:S02]  /*140c0*/  FMNMX.FTZ R134, R134, R2, !PT ;  /* 0x0000000286867209 */ /* 0x002fe40007810000 */
[----:B------:R-:W-:Y:S02]  /*140d0*/  FMNMX.FTZ R0, R140, R0, !PT ;  /* 0x000000008c007209 */ /* 0x000fe40007810000 */
[----:B------:R-:W-:Y:S01]  /*140e0*/  FMNMX.FTZ R136, R136, R22, !PT ;  /* 0x0000001688887209 */ /* 0x000fe20007810000 */
[----:B------:R-:W1:Y:S01]  /*140f0*/  SHFL.BFLY PT, R8, R134, 0x1, 0x1f ;  /* 0x0c201f0086087f89 */ /* 0x000e6200000e0000 */
[----:B------:R-:W-:Y:S02]  /*14100*/  FMNMX.FTZ R135, R135, R23, !PT ;  /* 0x0000001787877209 */ /* 0x000fe40007810000 */
[C---:B------:R-:W-:Y:S01]  /*14110*/  FSETP.NEU.FTZ.AND P3, PT, R136.reuse, -INF , PT ;  /* 0xff8000008800780b */ /* 0x040fe20003f7d000 */
[----:B------:R-:W-:Y:S01]  /*14120*/  FMUL.FTZ R141, R136, c[0x0][0x23c] ;  /* 0x00008f00888d7a20 */ /* 0x000fe20000410000 */
[C---:B------:R-:W-:Y:S01]  /*14130*/  FSETP.NEU.FTZ.AND P2, PT, R135.reuse, -INF , PT ;  /* 0xff8000008700780b */ /* 0x040fe20003f5d000 */
[----:B------:R-:W-:Y:S02]  /*14140*/  FMUL.FTZ R142, R135, c[0x0][0x23c] ;  /* 0x00008f00878e7a20 */ /* 0x000fe40000410000 */
[----:B------:R-:W2:Y:S01]  /*14150*/  SHFL.BFLY PT, R2, R0, 0x2, 0x1f ;  /* 0x0c401f0000027f89 */ /* 0x000ea200000e0000 */
[----:B------:R-:W-:Y:S02]  /*14160*/  FSEL R141, R141, RZ, P3 ;  /* 0x000000ff8d8d7208 */ /* 0x000fe40001800000 */
[----:B------:R-:W-:Y:S03]  /*14170*/  FSEL R142, R142, RZ, P2 ;  /* 0x000000ff8e8e7208 */ /* 0x000fe60001000000 */
[--C-:B------:R-:W-:Y:S02]  /*14180*/  FFMA.FTZ R10, R10, c[0x0][0x23c], -R141.reuse ;  /* 0x00008f000a0a7a23 */ /* 0x100fe4000001088d */
[--C-:B------:R-:W-:Y:S02]  /*14190*/  FFMA.FTZ R20, R20, c[0x0][0x23c], -R142.reuse ;  /* 0x00008f0014147a23 */ /* 0x100fe4000001088e */
[--C-:B------:R-:W-:Y:S01]  /*141a0*/  FFMA.FTZ R21, R21, c[0x0][0x23c], -R142.reuse ;  /* 0x00008f0015157a23 */ /* 0x100fe2000001088e */
[----:B------:R-:W-:Y:S01]  /*141b0*/  MUFU.EX2 R28, R10 ;  /* 0x0000000a001c7308 */ /* 0x000fe20000000800 */
[--C-:B------:R-:W-:Y:S02]  /*141c0*/  FFMA.FTZ R11, R11, c[0x0][0x23c], -R141.reuse ;  /* 0x00008f000b0b7a23 */ /* 0x100fe4000001088d */
[--C-:B------:R-:W-:Y:S01]  /*141d0*/  FFMA.FTZ R17, R17, c[0x0][0x23c], -R141.reuse ;  /* 0x00008f0011117a23 */ /* 0x100fe2000001088d */
[----:B-1----:R-:W-:Y:S01]  /*141e0*/  FMNMX.FTZ R134, R134, R8, !PT ;  /* 0x0000000886867209 */ /* 0x002fe20007810000 */
[----:B------:R-:W-:Y:S02]  /*141f0*/  FFMA.FTZ R16, R16, c[0x0][0x23c], -R141 ;  /* 0x00008f0010107a23 */ /* 0x000fe4000001088d */
[--C-:B------:R-:W-:Y:S01]  /*14200*/  FFMA.FTZ R12, R12, c[0x0][0x23c], -R142.reuse ;  /* 0x00008f000c0c7a23 */ /* 0x100fe2000001088e */
[C---:B------:R-:W-:Y:S02]  /*14210*/  FSETP.NEU.FTZ.AND P1, PT, R134.reuse, -INF , PT ;  /* 0xff8000008600780b */ /* 0x040fe40003f3d000 */
[----:B------:R-:W-:Y:S01]  /*14220*/  MUFU.EX2 R246, R20 ;  /* 0x0000001400f67308 */ /* 0x000fe20000000800 */
[----:B------:R-:W-:Y:S01]  /*14230*/  FMUL.FTZ R143, R134, c[0x0][0x23c] ;  /* 0x00008f00868f7a20 */ /* 0x000fe20000410000 */
[----:B--2---:R-:W-:Y:S01]  /*14240*/  FMNMX.FTZ R0, R0, R2, !PT ;  /* 0x0000000200007209 */ /* 0x004fe20007810000 */
[----:B------:R-:W-:Y:S03]  /*14250*/  FFMA.FTZ R15, R15, c[0x0][0x23c], -R142 ;  /* 0x00008f000f0f7a23 */ /* 0x000fe6000001088e */
[----:B------:R-:W-:Y:S01]  /*14260*/  FSEL R143, R143, RZ, P1 ;  /* 0x000000ff8f8f7208 */ /* 0x000fe20000800000 */
[----:B------:R-:W1:Y:S03]  /*14270*/  SHFL.BFLY PT, R2, R0, 0x1, 0x1f ;  /* 0x0c201f0000027f89 */ /* 0x000e6600000e0000 */
[----:B------:R2:W3:Y:S01]  /*14280*/  MUFU.EX2 R247, R21 ;  /* 0x0000001500f77308 */ /* 0x0004e20000000800 */
[--C-:B------:R-:W-:Y:S02]  /*14290*/  FFMA.FTZ R13, R13, c[0x0][0x23c], -R143.reuse ;  /* 0x00008f000d0d7a23 */ /* 0x100fe4000001088f */
[--C-:B------:R-:W-:Y:S02]  /*142a0*/  FFMA.FTZ R14, R14, c[0x0][0x23c], -R143.reuse ;  /* 0x00008f000e0e7a23 */ /* 0x100fe4000001088f */
[--C-:B------:R-:W-:Y:S02]  /*142b0*/  FFMA.FTZ R19, R19, c[0x0][0x23c], -R143.reuse ;  /* 0x00008f0013137a23 */ /* 0x100fe4000001088f */
[----:B------:R-:W-:Y:S03]  /*142c0*/  FFMA.FTZ R18, R18, c[0x0][0x23c], -R143 ;  /* 0x00008f0012127a23 */ /* 0x000fe6000001088f */
[----:B------:R-:W-:Y:S10]  /*142d0*/  MUFU.EX2 R252, R11 ;  /* 0x0000000b00fc7308 */ /* 0x000ff40000000800 */
[----:B------:R-:W-:Y:S01]  /*142e0*/  MUFU.EX2 R250, R17 ;  /* 0x0000001100fa7308 */ /* 0x000fe20000000800 */
[----:B-1----:R-:W-:Y:S02]  /*142f0*/  FMNMX.FTZ R137, R0, R2, !PT ;  /* 0x0000000200897209 */ /* 0x002fe40007810000 */
[----:B------:R-:W-:Y:S01]  /*14300*/  FSEL R0, R136, RZ, P3 ;  /* 0x000000ff88007208 */ /* 0x000fe20001800000 */
[----:B--2---:R-:W1:Y:S01]  /*14310*/  LDSM.16.MT88.4 R20, [R213+0xa000] ;  /* 0x00a00000d514783b */ /* 0x004e620000004200 */
[----:B------:R-:W-:Y:S01]  /*14320*/  FSEL R2, R135, RZ, P2 ;  /* 0x000000ff87027208 */ /* 0x000fe20001000000 */
[C---:B------:R-:W-:Y:S01]  /*14330*/  FMUL.FTZ R188, R137.reuse, c[0x0][0x23c] ;  /* 0x00008f0089bc7a20 */ /* 0x040fe20000410000 */
[----:B------:R-:W-:Y:S01]  /*14340*/  FSETP.NEU.FTZ.AND P0, PT, R137, -INF , PT ;  /* 0xff8000008900780b */ /* 0x000fe20003f1d000 */
[----:B------:R-:W-:Y:S02]  /*14350*/  FADD.FTZ R0, -R0, R3 ;  /* 0x0000000300007221 */ /* 0x000fe40000010100 */
[----:B------:R-:W2:Y:S01]  /*14360*/  MUFU.EX2 R251, R16 ;  /* 0x0000001000fb7308 */ /* 0x000ea20000000800 */
[----:B---3--:R-:W-:Y:S01]  /*14370*/  F2FP.BF16.PACK_AB R179, R247, R246 ;  /* 0x000000f6f7b3723e */ /* 0x008fe200000010ff */
[----:B------:R-:W-:Y:S01]  /*14380*/  FMUL.FTZ R0, R0, c[0x0][0x23c] ;  /* 0x00008f0000007a20 */ /* 0x000fe20000410000 */
[----:B------:R-:W-:Y:S05]  /*14390*/  FSEL R188, R188, RZ, P0 ;  /* 0x000000ffbcbc7208 */ /* 0x000fea0000000000 */
[--C-:B------:R-:W-:Y:S02]  /*143a0*/  FFMA.FTZ R7, R7, c[0x0][0x23c], -R188.reuse ;  /* 0x00008f0007077a23 */ /* 0x100fe400000108bc */
[----:B------:R3:W4:Y:S01]  /*143b0*/  MUFU.EX2 R133, R0 ;  /* 0x0000000000857308 */ /* 0x0007220000000800 */
[--C-:B------:R-:W-:Y:S02]  /*143c0*/  FFMA.FTZ R6, R6, c[0x0][0x23c], -R188.reuse ;  /* 0x00008f0006067a23 */ /* 0x100fe400000108bc */
[--C-:B------:R-:W-:Y:S02]  /*143d0*/  FFMA.FTZ R4, R4, c[0x0][0x23c], -R188.reuse ;  /* 0x00008f0004047a23 */ /* 0x100fe400000108bc */
[----:B------:R-:W-:Y:S05]  /*143e0*/  FFMA.FTZ R5, R5, c[0x0][0x23c], -R188 ;  /* 0x00008f0005057a23 */ /* 0x000fea00000108bc */
[----:B------:R-:W-:Y:S01]  /*143f0*/  MUFU.EX2 R238, R7 ;  /* 0x0000000700ee7308 */ /* 0x000fe20000000800 */
[----:B--2---:R-:W-:Y:S09]  /*14400*/  F2FP.BF16.PACK_AB R178, R251, R250 ;  /* 0x000000fafbb2723e */ /* 0x004ff200000010ff */
[----:B------:R-:W2:Y:S01]  /*14410*/  MUFU.EX2 R239, R6 ;  /* 0x0000000600ef7308 */ /* 0x000ea20000000800 */
[----:B---3--:R-:W-:Y:S01]  /*14420*/  FADD.FTZ R0, -R2, R132 ;  /* 0x0000008402007221 */ /* 0x008fe20000010100 */
[----:B------:R-:W-:Y:S01]  /*14430*/  FSEL R2, R134, RZ, P1 ;  /* 0x000000ff86027208 */ /* 0x000fe20000800000 */
[C---:B----4-:R-:W-:Y:S02]  /*14440*/  FMUL.FTZ R16, R133.reuse, R156 ;  /* 0x0000009c85107220 */ /* 0x050fe40000410000 */
[----:B------:R-:W-:Y:S05]  /*14450*/  FMUL.FTZ R0, R0, c[0x0][0x23c] ;  /* 0x00008f0000007a20 */ /* 0x000fea0000410000 */
[----:B------:R3:W-:Y:S01]  /*14460*/  MUFU.EX2 R240, R4 ;  /* 0x0000000400f07308 */ /* 0x0007e20000000800 */
[C---:B------:R-:W-:Y:S02]  /*14470*/  FMUL.FTZ R17, R133.reuse, R157 ;  /* 0x0000009d85117220 */ /* 0x040fe40000410000 */
[C---:B------:R-:W-:Y:S02]  /*14480*/  FMUL.FTZ R32, R133.reuse, R172 ;  /* 0x000000ac85207220 */ /* 0x040fe40000410000 */
[C---:B------:R-:W-:Y:S02]  /*14490*/  FMUL.FTZ R33, R133.reuse, R173 ;  /* 0x000000ad85217220 */ /* 0x040fe40000410000 */
[C---:B------:R-:W-:Y:S02]  /*144a0*/  FMUL.FTZ R36, R133.reuse, R36 ;  /* 0x0000002485247220 */ /* 0x040fe40000410000 */
[C---:B------:R-:W-:Y:S01]  /*144b0*/  FMUL.FTZ R37, R133.reuse, R37 ;  /* 0x0000002585257220 */ /* 0x040fe20000410000 */
[----:B------:R4:W5:Y:S01]  /*144c0*/  MUFU.EX2 R132, R0 ;  /* 0x0000000000847308 */ /* 0x0009620000000800 */
[C---:B------:R-:W-:Y:S02]  /*144d0*/  FMUL.FTZ R48, R133.reuse, R48 ;  /* 0x0000003085307220 */ /* 0x040fe40000410000 */
[----:B------:R-:W-:Y:S01]  /*144e0*/  FMUL.FTZ R49, R133, R49 ;  /* 0x0000003185317220 */ /* 0x000fe20000410000 */
[----:B--2---:R-:W-:Y:S01]  /*144f0*/  F2FP.BF16.PACK_AB R181, R239, R238 ;  /* 0x000000eeefb5723e */ /* 0x004fe200000010ff */
[C---:B------:R-:W-:Y:S02]  /*14500*/  FMUL.FTZ R52, R133.reuse, R52 ;  /* 0x0000003485347220 */ /* 0x040fe40000410000 */
        /* <DEDUP_REMOVED lines=8> */
[----:B------:R-:W-:Y:S01]  /*14590*/  MUFU.EX2 R248, R12 ;  /* 0x0000000c00f87308 */ /* 0x000fe20000000800 */
[C---:B------:R-:W-:Y:S02]  /*145a0*/  FMUL.FTZ R81, R133.reuse, R81 ;  /* 0x0000005185517220 */ /* 0x040fe40000410000 */
[----:B------:R-:W-:Y:S02]  /*145b0*/  FMUL.FTZ R84, R133, R84 ;  /* 0x0000005485547220 */ /* 0x000fe40000410000 */
[----:B----4-:R-:W-:Y:S01]  /*145c0*/  FADD.FTZ R0, -R2, R138 ;  /* 0x0000008a02007221 */ /* 0x010fe20000010100 */
[----:B------:R-:W-:Y:S01]  /*145d0*/  FSEL R2, R137, RZ, P0 ;  /* 0x000000ff89027208 */ /* 0x000fe20000000000 */
[----:B-----5:R-:W-:Y:S01]  /*145e0*/  FMUL.FTZ R6, R132, R146 ;  /* 0x0000009284067220 */ /* 0x020fe20000410000 */
[----:B------:R-:W-:Y:S01]  /*145f0*/  MOV R138, R28 ;  /* 0x0000001c008a7202 */ /* 0x000fe20000000f00 */
[----:B------:R-:W-:Y:S01]  /*14600*/  FMUL.FTZ R0, R0, c[0x0][0x23c] ;  /* 0x00008f0000007a20 */ /* 0x000fe20000410000 */
[----:B------:R-:W3:Y:S01]  /*14610*/  MUFU.EX2 R249, R15 ;  /* 0x0000000f00f97308 */ /* 0x000ee20000000800 */
[----:B------:R-:W-:Y:S01]  /*14620*/  FMUL.FTZ R7, R132, R147 ;  /* 0x0000009384077220 */ /* 0x000fe20000410000 */
[----:B------:R-:W-:Y:S01]  /*14630*/  F2FP.BF16.PACK_AB R176, R252, R138 ;  /* 0x0000008afcb0723e */ /* 0x000fe200000010ff */
[C---:B------:R-:W-:Y:S01]  /*14640*/  FMUL.FTZ R34, R132.reuse, R174 ;  /* 0x000000ae84227220 */ /* 0x040fe20000410000 */
[----:B--2---:R-:W-:Y:S01]  /*14650*/  F2FP.BF16.PACK_AB R183, R241, R240 ;  /* 0x000000f0f1b7723e */ /* 0x004fe200000010ff */
[----:B------:R-:W-:Y:S01]  /*14660*/  FMUL.FTZ R5, R133, R145 ;  /* 0x0000009185057220 */ /* 0x000fe20000410000 */
[----:B------:R-:W-:Y:S01]  /*14670*/  PLOP3.LUT P0, PT, PT, PT, UP0, 0x80, 0x0 ;  /* 0x000000000000781c */ /* 0x000fe20003f0f008 */
[----:B------:R-:W2:Y:S01]  /*14680*/  LDSM.16.MT88.4 R144, [R218+0xa000] ;  /* 0x00a00000da90783b */ /* 0x000ea20000004200 */
[C---:B------:R-:W-:Y:S02]  /*14690*/  FMUL.FTZ R35, R132.reuse, R175 ;  /* 0x000000af84237220 */ /* 0x040fe40000410000 */
[----:B------:R4:W5:Y:S01]  /*146a0*/  MUFU.EX2 R3, R0 ;  /* 0x0000000000037308 */ /* 0x0009620000000800 */
[C---:B------:R-:W-:Y:S02]  /*146b0*/  FMUL.FTZ R38, R132.reuse, R38 ;  /* 0x0000002684267220 */ /* 0x040fe40000410000 */
[C---:B------:R-:W-:Y:S02]  /*146c0*/  FMUL.FTZ R39, R132.reuse, R39 ;  /* 0x0000002784277220 */ /* 0x040fe40000410000 */
[----:B------:R-:W-:Y:S01]  /*146d0*/  LDSM.16.MT88.4 R172, [R215+0xa800] ;  /* 0x00a80000d7ac783b */ /* 0x000fe20000004200 */
[C---:B------:R-:W-:Y:S02]  /*146e0*/  FMUL.FTZ R50, R132.reuse, R50 ;  /* 0x0000003284327220 */ /* 0x040fe40000410000 */
[C---:B------:R-:W-:Y:S02]  /*146f0*/  FMUL.FTZ R51, R132.reuse, R51 ;  /* 0x0000003384337220 */ /* 0x040fe40000410000 */
[----:B------:R2:W-:Y:S01]  /*14700*/  MUFU.EX2 R242, R13 ;  /* 0x0000000d00f27308 */ /* 0x0005e20000000800 */
[C---:B------:R-:W-:Y:S02]  /*14710*/  FMUL.FTZ R54, R132.reuse, R54 ;  /* 0x0000003684367220 */ /* 0x040fe40000410000 */
[C---:B------:R-:W-:Y:S01]  /*14720*/  FMUL.FTZ R55, R132.reuse, R55 ;  /* 0x0000003784377220 */ /* 0x040fe20000410000 */
[----:B---3--:R-:W-:Y:S01]  /*14730*/  F2FP.BF16.PACK_AB R177, R249, R248 ;  /* 0x000000f8f9b1723e */ /* 0x008fe200000010ff */
[C---:B------:R-:W-:Y:S02]  /*14740*/  FMUL.FTZ R66, R132.reuse, R66 ;  /* 0x0000004284427220 */ /* 0x040fe40000410000 */
[C---:B------:R-:W-:Y:S02]  /*14750*/  FMUL.FTZ R67, R132.reuse, R67 ;  /* 0x0000004384437220 */ /* 0x040fe40000410000 */
[C---:B------:R-:W-:Y:S01]  /*14760*/  FMUL.FTZ R70, R132.reuse, R70 ;  /* 0x0000004684467220 */ /* 0x040fe20000410000 */
[----:B------:R-:W3:Y:S01]  /*14770*/  MUFU.EX2 R244, R14 ;  /* 0x0000000e00f47308 */ /* 0x000ee20000000800 */
[-C--:B-1----:R-:W-:Y:S01]  /*14780*/  HMMA.16816.F32.BF16 R4, R176, R20.reuse, R4 ;  /* 0x00000014b004723c */ /* 0x082fe20000041804 */
[----:B------:R-:W-:Y:S02]  /*14790*/  FMUL.FTZ R71, R132, R71 ;  /* 0x0000004784477220 */ /* 0x000fe40000410000 */
[----:B----4-:R-:W-:Y:S02]  /*147a0*/  FADD.FTZ R0, -R2, R139 ;  /* 0x0000008b02007221 */ /* 0x010fe40000010100 */
[--C-:B------:R-:W-:Y:S02]  /*147b0*/  FFMA.FTZ R2, R189, c[0x0][0x23c], -R141.reuse ;  /* 0x00008f00bd027a23 */ /* 0x100fe4000001088d */
[----:B------:R-:W-:Y:S02]  /*147c0*/  FMUL.FTZ R0, R0, c[0x0][0x23c] ;  /* 0x00008f0000007a20 */ /* 0x000fe40000410000 */
[----:B------:R1:W-:Y:S03]  /*147d0*/  MUFU.EX2 R209, R2 ;  /* 0x0000000200d17308 */ /* 0x0003e60000000800 */
[C---:B-----5:R-:W-:Y:S02]  /*147e0*/  FMUL.FTZ R8, R3.reuse, R148 ;  /* 0x0000009403087220 */ /* 0x060fe40000410000 */
[C---:B------:R-:W-:Y:S02]  /*147f0*/  FMUL.FTZ R9, R3.reuse, R149 ;  /* 0x0000009503097220 */ /* 0x040fe40000410000 */
[C---:B------:R-:W-:Y:S02]  /*14800*/  FMUL.FTZ R12, R3.reuse, R152 ;  /* 0x00000098030c7220 */ /* 0x040fe40000410000 */
[C---:B--2---:R-:W-:Y:S01]  /*14810*/  FMUL.FTZ R13, R3.reuse, R153 ;  /* 0x00000099030d7220 */ /* 0x044fe20000410000 */
        /* <DEDUP_REMOVED lines=8> */
[C---:B------:R-:W-:Y:S02]  /*148a0*/  FMUL.FTZ R41, R3.reuse, R41 ;  /* 0x0000002903297220 */ /* 0x040fe40000410000 */
[C---:B------:R-:W-:Y:S02]  /*148b0*/  FMUL.FTZ R44, R3.reuse, R44 ;  /* 0x0000002c032c7220 */ /* 0x040fe40000410000 */
[--C-:B-1----:R-:W-:Y:S02]  /*148c0*/  FFMA.FTZ R2, R190, c[0x0][0x23c], -R141.reuse ;  /* 0x00008f00be027a23 */ /* 0x102fe4000001088d */
[C---:B------:R-:W-:Y:S02]  /*148d0*/  FMUL.FTZ R45, R3.reuse, R45 ;  /* 0x0000002d032d7220 */ /* 0x040fe40000410000 */
[C---:B------:R-:W-:Y:S01]  /*148e0*/  FMUL.FTZ R56, R3.reuse, R56 ;  /* 0x0000003803387220 */ /* 0x040fe20000410000 */
[----:B------:R1:W-:Y:S01]  /*148f0*/  MUFU.EX2 R208, R2 ;  /* 0x0000000200d07308 */ /* 0x0003e20000000800 */
[C---:B------:R-:W-:Y:S02]  /*14900*/  FMUL.FTZ R57, R3.reuse, R57 ;  /* 0x0000003903397220 */ /* 0x040fe40000410000 */
[C---:B------:R-:W-:Y:S02]  /*14910*/  FMUL.FTZ R60, R3.reuse, R60 ;  /* 0x0000003c033c7220 */ /* 0x040fe40000410000 */
[C---:B--2---:R-:W-:Y:S02]  /*14920*/  FMUL.FTZ R19, R132.reuse, R159 ;  /* 0x0000009f84137220 */ /* 0x044fe40000410000 */
[C---:B------:R-:W-:Y:S02]  /*14930*/  FMUL.FTZ R61, R3.reuse, R61 ;  /* 0x0000003d033d7220 */ /* 0x040fe40000410000 */
[C---:B------:R-:W-:Y:S01]  /*14940*/  FMUL.FTZ R72, R3.reuse, R72 ;  /* 0x0000004803487220 */ /* 0x040fe20000410000 */
[----:B------:R-:W2:Y:S01]  /*14950*/  MUFU.EX2 R0, R0 ;  /* 0x0000000000007308 */ /* 0x000ea20000000800 */
[C---:B------:R-:W-:Y:S02]  /*14960*/  FMUL.FTZ R73, R3.reuse, R73 ;  /* 0x0000004903497220 */ /* 0x040fe40000410000 */
[----:B------:R-:W-:Y:S01]  /*14970*/  FMUL.FTZ R76, R3, R76 ;  /* 0x0000004c034c7220 */ /* 0x000fe20000410000 */
[----:B---3--:R-:W-:Y:S01]  /*14980*/  F2FP.BF16.PACK_AB R182, R245, R243 ;  /* 0x000000f3f5b6723e */ /* 0x008fe200000010ff */
[C---:B------:R-:W-:Y:S02]  /*14990*/  FMUL.FTZ R18, R132.reuse, R158 ;  /* 0x0000009e84127220 */ /* 0x040fe40000410000 */
[----:B------:R-:W-:Y:S01]  /*149a0*/  LDSM.16.MT88.4 R156, [R213+0xa800] ;  /* 0x00a80000d59c783b */ /* 0x000fe20000004200 */
[----:B------:R-:W-:Y:S02]  /*149b0*/  FMUL.FTZ R77, R3, R77 ;  /* 0x0000004d034d7220 */ /* 0x000fe40000410000 */
[C---:B------:R-:W-:Y:S02]  /*149c0*/  FMUL.FTZ R82, R132.reuse, R82 ;  /* 0x0000005284527220 */ /* 0x040fe40000410000 */
[C---:B------:R-:W-:Y:S02]  /*149d0*/  FMUL.FTZ R83, R132.reuse, R83 ;  /* 0x0000005384537220 */ /* 0x040fe40000410000 */
[--C-:B-1----:R-:W-:Y:S02]  /*149e0*/  FFMA.FTZ R2, R191, c[0x0][0x23c], -R142.reuse ;  /* 0x00008f00bf027a23 */ /* 0x102fe4000001088e */
[----:B------:R-:W-:Y:S02]  /*149f0*/  FMUL.FTZ R85, R133, R85 ;  /* 0x0000005585557220 */ /* 0x000fe40000410000 */
[----:B------:R1:W-:Y:S01]  /*14a00*/  MUFU.EX2 R207, R2 ;  /* 0x0000000200cf7308 */ /* 0x0003e20000000800 */
[C---:B------:R-:W-:Y:S02]  /*14a10*/  FMUL.FTZ R86, R132.reuse, R86 ;  /* 0x0000005684567220 */ /* 0x040fe40000410000 */
[----:B------:R-:W-:Y:S02]  /*14a20*/  FMUL.FTZ R87, R132, R87 ;  /* 0x0000005784577220 */ /* 0x000fe40000410000 */
        /* <DEDUP_REMOVED lines=12> */
[--C-:B-1----:R-:W-:Y:S03]  /*14af0*/  FFMA.FTZ R2, R192, c[0x0][0x23c], -R142.reuse ;  /* 0x00008f00c0027a23 */ /* 0x102fe6000001088e */
[----:B------:R-:W-:Y:S01]  /*14b00*/  FMUL.FTZ R21, R133, R161 ;  /* 0x000000a185157220 */ /* 0x000fe20000410000 */
[----:B------:R1:W3:Y:S01]  /*14b10*/  MUFU.EX2 R206, R2 ;  /* 0x0000000200ce7308 */ /* 0x0002e20000000800 */
        /* <DEDUP_REMOVED lines=12> */
[--C-:B-1----:R-:W-:Y:S02]  /*14be0*/  FFMA.FTZ R2, R195, c[0x0][0x23c], -R141.reuse ;  /* 0x00008f00c3027a23 */ /* 0x102fe4000001088d */
[----:B------:R-:W-:Y:S02]  /*14bf0*/  FFMA.FTZ R141, R194, c[0x0][0x23c], -R141 ;  /* 0x00008f00c28d7a23 */ /* 0x000fe4000001088d */
[----:B------:R1:W-:Y:S01]  /*14c00*/  MUFU.EX2 R205, R2 ;  /* 0x0000000200cd7308 */ /* 0x0003e20000000800 */
[C---:B------:R-:W-:Y:S01]  /*14c10*/  HMMA.16816.F32.BF16 R24, R180.reuse, R184, R24 ;  /* 0x000000b8b418723c */ /* 0x040fe20000041818 */
[C---:B------:R-:W-:Y:S03]  /*14c20*/  FMUL.FTZ R63, R0.reuse, R63 ;  /* 0x0000003f003f7220 */ /* 0x040fe60000410000 */
[C---:B------:R-:W-:Y:S02]  /*14c30*/  FMUL.FTZ R74, R0.reuse, R74 ;  /* 0x0000004a004a7220 */ /* 0x040fe40000410000 */
[C---:B------:R-:W-:Y:S02]  /*14c40*/  FMUL.FTZ R75, R0.reuse, R75 ;  /* 0x0000004b004b7220 */ /* 0x040fe40000410000 */
[-C--:B------:R-:W-:Y:S01]  /*14c50*/  HMMA.16816.F32.BF16 R28, R180, R186.reuse, R28 ;  /* 0x000000bab41c723c */ /* 0x080fe2000004181c */
[C---:B------:R-:W-:Y:S01]  /*14c60*/  FMUL.FTZ R78, R0.reuse, R78 ;  /* 0x0000004e004e7220 */ /* 0x040fe20000410000 */
[----:B------:R3:W4:Y:S02]  /*14c70*/  MUFU.EX2 R204, R141 ;  /* 0x0000008d00cc7308 */ /* 0x0007240000000800 */
[C---:B------:R-:W-:Y:S02]  /*14c80*/  FMUL.FTZ R79, R0.reuse, R79 ;  /* 0x0000004f004f7220 */ /* 0x040fe40000410000 */
[----:B------:R-:W-:Y:S02]  /*14c90*/  FMUL.FTZ R89, R3, R89 ;  /* 0x0000005903597220 */ /* 0x000fe40000410000 */
[C---:B------:R-:W-:Y:S01]  /*14ca0*/  HMMA.16816.F32.BF16 R32, R176.reuse, R186, R32 ;  /* 0x000000bab020723c */ /* 0x040fe20000041820 */
[----:B------:R-:W-:Y:S03]  /*14cb0*/  LDSM.16.MT88.4 R184, [R217+0xa800] ;  /* 0x00a80000d9b8783b */ /* 0x000fe60000004200 */
[C---:B------:R-:W-:Y:S02]  /*14cc0*/  FMUL.FTZ R90, R0.reuse, R90 ;  /* 0x0000005a005a7220 */ /* 0x040fe40000410000 */
[C---:B------:R-:W-:Y:S02]  /*14cd0*/  FMUL.FTZ R91, R0.reuse, R91 ;  /* 0x0000005b005b7220 */ /* 0x040fe40000410000 */
[-C--:B------:R-:W-:Y:S01]  /*14ce0*/  HMMA.16816.F32.BF16 R36, R176, R144.reuse, R36 ;  /* 0x00000090b024723c */ /* 0x080fe20000041824 */
[--C-:B-1----:R-:W-:Y:S03]  /*14cf0*/  FFMA.FTZ R2, R197, c[0x0][0x23c], -R142.reuse ;  /* 0x00008f00c5027a23 */ /* 0x102fe6000001088e */
[C---:B------:R-:W-:Y:S01]  /*14d00*/  FMUL.FTZ R92, R3.reuse, R92 ;  /* 0x0000005c035c7220 */ /* 0x040fe20000410000 */
[----:B------:R1:W-:Y:S01]  /*14d10*/  MUFU.EX2 R203, R2 ;  /* 0x0000000200cb7308 */ /* 0x0003e20000000800 */
[----:B------:R-:W-:Y:S02]  /*14d20*/  FMUL.FTZ R93, R3, R93 ;  /* 0x0000005d035d7220 */ /* 0x000fe40000410000 */
[C---:B------:R-:W-:Y:S01]  /*14d30*/  HMMA.16816.F32.BF16 R40, R180.reuse, R144, R40 ;  /* 0x00000090b428723c */ /* 0x040fe20000041828 */
[C---:B------:R-:W-:Y:S03]  /*14d40*/  FMUL.FTZ R94, R0.reuse, R94 ;  /* 0x0000005e005e7220 */ /* 0x040fe60000410000 */
[----:B------:R-:W-:Y:S01]  /*14d50*/  FMUL.FTZ R95, R0, R95 ;  /* 0x0000005f005f7220 */ /* 0x000fe20000410000 */
[----:B---3--:R-:W-:Y:S01]  /*14d60*/  F2FP.BF16.PACK_AB R141, R206, R207 ;  /* 0x000000cfce8d723e */ /* 0x008fe200000010ff */
[C---:B------:R-:W-:Y:S02]  /*14d70*/  FMUL.FTZ R96, R133.reuse, R96 ;  /* 0x0000006085607220 */ /* 0x040fe40000410000 */
[-C--:B------:R-:W-:Y:S01]  /*14d80*/  HMMA.16816.F32.BF16 R44, R180, R146.reuse, R44 ;  /* 0x00000092b42c723c */ /* 0x080fe2000004182c */
[----:B------:R-:W-:Y:S03]  /*14d90*/  FMUL.FTZ R97, R133, R97 ;  /* 0x0000006185617220 */ /* 0x000fe60000410000 */
[C---:B------:R-:W-:Y:S02]  /*14da0*/  FMUL.FTZ R98, R132.reuse, R98 ;  /* 0x0000006284627220 */ /* 0x040fe40000410000 */
[----:B------:R-:W-:Y:S02]  /*14db0*/  FMUL.FTZ R99, R132, R99 ;  /* 0x0000006384637220 */ /* 0x000fe40000410000 */
[C---:B------:R-:W-:Y:S01]  /*14dc0*/  HMMA.16816.F32.BF16 R48, R176.reuse, R146, R48 ;  /* 0x00000092b030723c */ /* 0x040fe20000041830 */
[----:B------:R-:W3:Y:S03]  /*14dd0*/  LDSM.16.MT88.4 R144, [R213+0xb000] ;  /* 0x00b00000d590783b */ /* 0x000ee60000004200 */
[C---:B------:R-:W-:Y:S02]  /*14de0*/  FMUL.FTZ R104, R3.reuse, R104 ;  /* 0x0000006803687220 */ /* 0x040fe40000410000 */
[--C-:B-1----:R-:W-:Y:S02]  /*14df0*/  FFMA.FTZ R2, R198, c[0x0][0x23c], -R143.reuse ;  /* 0x00008f00c6027a23 */ /* 0x102fe4000001088f */
[-C--:B--2---:R-:W-:Y:S01]  /*14e00*/  HMMA.16816.F32.BF16 R52, R176, R148.reuse, R52 ;  /* 0x00000094b034723c */ /* 0x084fe20000041834 */
[C---:B------:R-:W-:Y:S01]  /*14e10*/  FMUL.FTZ R105, R3.reuse, R105 ;  /* 0x0000006903697220 */ /* 0x040fe20000410000 */
[----:B------:R1:W-:Y:S02]  /*14e20*/  MUFU.EX2 R201, R2 ;  /* 0x0000000200c97308 */ /* 0x0003e40000000800 */
        /* <DEDUP_REMOVED lines=11> */
[----:B------:R-:W2:Y:S03]  /*14ee0*/  LDSM.16.MT88.4 R148, [R215+0xb000] ;  /* 0x00b00000d794783b */ /* 0x000ea60000004200 */
[--C-:B-1----:R-:W-:Y:S02]  /*14ef0*/  FFMA.FTZ R2, R199, c[0x0][0x23c], -R143.reuse ;  /* 0x00008f00c7027a23 */ /* 0x102fe4000001088f */
[C---:B------:R-:W-:Y:S02]  /*14f00*/  FMUL.FTZ R122, R0.reuse, R122 ;  /* 0x0000007a007a7220 */ /* 0x040fe40000410000 */
[----:B------:R1:W-:Y:S01]  /*14f10*/  MUFU.EX2 R200, R2 ;  /* 0x0000000200c87308 */ /* 0x0003e20000000800 */
[-C--:B---3--:R-:W-:Y:S03]  /*14f20*/  HMMA.16816.F32.BF16 R68, R176, R144.reuse, R68 ;  /* 0x00000090b044723c */ /* 0x088fe60000041844 */
[C---:B------:R-:W-:Y:S02]  /*14f30*/  FMUL.FTZ R123, R0.reuse, R123 ;  /* 0x0000007b007b7220 */ /* 0x040fe40000410000 */
[C---:B------:R-:W-:Y:S02]  /*14f40*/  FMUL.FTZ R124, R3.reuse, R124 ;  /* 0x0000007c037c7220 */ /* 0x040fe40000410000 */
[----:B------:R-:W-:Y:S01]  /*14f50*/  FMUL.FTZ R125, R3, R125 ;  /* 0x0000007d037d7220 */ /* 0x000fe20000410000 */
[C---:B------:R-:W-:Y:S01]  /*14f60*/  HMMA.16816.F32.BF16 R72, R180.reuse, R144, R72 ;  /* 0x00000090b448723c */ /* 0x040fe20000041848 */
[C---:B------:R-:W-:Y:S03]  /*14f70*/  FMUL.FTZ R126, R0.reuse, R126 ;  /* 0x0000007e007e7220 */ /* 0x040fe60000410000 */
[----:B------:R-:W-:Y:S02]  /*14f80*/  FMUL.FTZ R127, R0, R127 ;  /* 0x0000007f007f7220 */ /* 0x000fe40000410000 */
[----:B------:R-:W-:Y:S02]  /*14f90*/  FFMA.FTZ R142, R196, c[0x0][0x23c], -R142 ;  /* 0x00008f00c48e7a23 */ /* 0x000fe4000001088e */
[-C--:B------:R-:W-:Y:S01]  /*14fa0*/  HMMA.16816.F32.BF16 R76, R180, R146.reuse, R76 ;  /* 0x00000092b44c723c */ /* 0x080fe2000004184c */
[C---:B------:R-:W-:Y:S01]  /*14fb0*/  FMUL.FTZ R100, R133.reuse, R100 ;  /* 0x0000006485647220 */ /* 0x040fe20000410000 */
[----:B------:R4:W3:Y:S02]  /*14fc0*/  MUFU.EX2 R202, R142 ;  /* 0x0000008e00ca7308 */ /* 0x0008e40000000800 */
[----:B------:R-:W-:Y:S02]  /*14fd0*/  FMUL.FTZ R101, R133, R101 ;  /* 0x0000006585657220 */ /* 0x000fe40000410000 */
[----:B------:R-:W-:Y:S02]  /*14fe0*/  FMUL.FTZ R102, R132, R102 ;  /* 0x0000006684667220 */ /* 0x000fe40000410000 */
[C---:B------:R-:W-:Y:S01]  /*14ff0*/  HMMA.16816.F32.BF16 R80, R176.reuse, R146, R80 ;  /* 0x00000092b050723c */ /* 0x040fe20000041850 */
[--C-:B-1----:R-:W-:Y:S01]  /*15000*/  FFMA.FTZ R2, R210, c[0x0][0x23c], -R143.reuse ;  /* 0x00008f00d2027a23 */ /* 0x102fe2000001088f */
[----:B------:R-:W1:Y:S02]  /*15010*/  LDSM.16.MT88.4 R144, [R218+0xb000] ;  /* 0x00b00000da90783b */ /* 0x000e640000004200 */
[----:B------:R-:W-:Y:S01]  /*15020*/  FFMA.FTZ R143, R193, c[0x0][0x23c], -R143 ;  /* 0x00008f00c18f7a23 */ /* 0x000fe2000001088f */
[----:B------:R5:W-:Y:S01]  /*15030*/  MUFU.EX2 R199, R2 ;  /* 0x0000000200c77308 */ /* 0x000be20000000800 */
[C---:B------:R-:W-:Y:S02]  /*15040*/  FMUL.FTZ R103, R132.reuse, R103 ;  /* 0x0000006784677220 */ /* 0x040fe40000410000 */
[-C--:B--2---:R-:W-:Y:S01]  /*15050*/  HMMA.16816.F32.BF16 R84, R176, R148.reuse, R84 ;  /* 0x00000094b054723c */ /* 0x084fe20000041854 */
[C---:B------:R-:W-:Y:S01]  /*15060*/  FMUL.FTZ R112, R133.reuse, R112 ;  /* 0x0000007085707220 */ /* 0x040fe20000410000 */
[----:B------:R-:W2:Y:S02]  /*15070*/  LDL.LU R210, [R1] ;  /* 0x0000000001d27983 */ /* 0x000ea40000300800 */
[C---:B------:R-:W-:Y:S02]  /*15080*/  FMUL.FTZ R113, R133.reuse, R113 ;  /* 0x0000007185717220 */ /* 0x040fe40000410000 */
[----:B------:R-:W-:Y:S01]  /*15090*/  LDSM.16.MT88.4 R192, [R215+0xb800] ;  /* 0x00b80000d7c0783b */ /* 0x000fe20000004200 */
[----:B------:R3:W1:Y:S01]  /*150a0*/  MUFU.EX2 R198, R143 ;  /* 0x0000008f00c67308 */ /* 0x0006620000000800 */
[C---:B------:R-:W-:Y:S01]  /*150b0*/  HMMA.16816.F32.BF16 R88, R180.reuse, R148, R88 ;  /* 0x00000094b458723c */ /* 0x040fe20000041858 */
[----:B------:R-:W-:Y:S03]  /*150c0*/  FMUL.FTZ R114, R132, R114 ;  /* 0x0000007284727220 */ /* 0x000fe60000410000 */
[----:B----4-:R-:W-:Y:S01]  /*150d0*/  F2FP.BF16.PACK_AB R142, R204, R205 ;  /* 0x000000cdcc8e723e */ /* 0x010fe200000010ff */
[C---:B------:R-:W-:Y:S02]  /*150e0*/  FMUL.FTZ R115, R132.reuse, R115 ;  /* 0x0000007384737220 */ /* 0x040fe40000410000 */
[C---:B------:R-:W-:Y:S01]  /*150f0*/  FMUL.FTZ R116, R133.reuse, R116 ;  /* 0x0000007485747220 */ /* 0x040fe20000410000 */
[-C--:B------:R-:W-:Y:S01]  /*15100*/  HMMA.16816.F32.BF16 R92, R180, R150.reuse, R92 ;  /* 0x00000096b45c723c */ /* 0x080fe2000004185c */
[----:B------:R-:W-:Y:S03]  /*15110*/  FMUL.FTZ R117, R133, R117 ;  /* 0x0000007585757220 */ /* 0x000fe60000410000 */
[C---:B------:R-:W-:Y:S02]  /*15120*/  FMUL.FTZ R118, R132.reuse, R118 ;  /* 0x0000007684767220 */ /* 0x040fe40000410000 */
[--C-:B-----5:R-:W-:Y:S02]  /*15130*/  FFMA.FTZ R2, R211, c[0x0][0x23c], -R188.reuse ;  /* 0x00008f00d3027a23 */ /* 0x120fe400000108bc */
[C---:B------:R-:W-:Y:S01]  /*15140*/  HMMA.16816.F32.BF16 R96, R176.reuse, R150, R96 ;  /* 0x00000096b060723c */ /* 0x040fe20000041860 */
[----:B------:R-:W4:Y:S01]  /*15150*/  LDL.LU R211, [R1+0x4] ;  /* 0x0000040001d37983 */ /* 0x000f220000300800 */
[----:B------:R5:W-:Y:S02]  /*15160*/  MUFU.EX2 R197, R2 ;  /* 0x0000000200c57308 */ /* 0x000be40000000800 */
[----:B------:R-:W-:Y:S01]  /*15170*/  FMUL.FTZ R119, R132, R119 ;  /* 0x0000007784777220 */ /* 0x000fe20000410000 */
[----:B------:R-:W5:Y:S01]  /*15180*/  LDSM.16.MT88.4 R148, [R217+0xb000] ;  /* 0x00b00000d994783b */ /* 0x000f620000004200 */
[C---:B------:R-:W-:Y:S01]  /*15190*/  FMUL.FTZ R128, R133.reuse, R128 ;  /* 0x0000008085807220 */ /* 0x040fe20000410000 */
[----:B---3--:R-:W-:Y:S01]  /*151a0*/  F2FP.BF16.PACK_AB R143, R202, R203 ;  /* 0x000000cbca8f723e */ /* 0x008fe200000010ff */
[----:B------:R-:W-:Y:S01]  /*151b0*/  FMUL.FTZ R129, R133, R129 ;  /* 0x0000008185817220 */ /* 0x000fe20000410000 */
[-C--:B-1----:R-:W-:Y:S03]  /*151c0*/  HMMA.16816.F32.BF16 R100, R176, R144.reuse, R100 ;  /* 0x00000090b064723c */ /* 0x082fe60000041864 */
[C---:B------:R-:W-:Y:S02]  /*151d0*/  FMUL.FTZ R130, R132.reuse, R130 ;  /* 0x0000008284827220 */ /* 0x040fe40000410000 */
[----:B------:R-:W-:Y:S03]  /*151e0*/  FMUL.FTZ R131, R132, R131 ;  /* 0x0000008384837220 */ /* 0x000fe60000410000 */
[C---:B------:R-:W-:Y:S08]  /*151f0*/  HMMA.16816.F32.BF16 R104, R180.reuse, R144, R104 ;  /* 0x00000090b468723c */ /* 0x040ff00000041868 */
[-C--:B------:R-:W-:Y:S01]  /*15200*/  HMMA.16816.F32.BF16 R108, R180, R146.reuse, R108 ;  /* 0x00000092b46c723c */ /* 0x080fe2000004186c */
[--C-:B-----5:R-:W-:Y:S02]  /*15210*/  FFMA.FTZ R2, R236, c[0x0][0x23c], -R188.reuse ;  /* 0x00008f00ec027a23 */ /* 0x120fe400000108bc */
[----:B------:R-:W3:Y:S02]  /*15220*/  LDL.LU R236, [R1+0x8] ;  /* 0x0000080001ec7983 */ /* 0x000ee40000300800 */
[----:B------:R1:W5:Y:S03]  /*15230*/  MUFU.EX2 R196, R2 ;  /* 0x0000000200c47308 */ /* 0x0003660000000800 */
[C---:B------:R-:W-:Y:S08]  /*15240*/  HMMA.16816.F32.BF16 R112, R176.reuse, R146, R112 ;  /* 0x00000092b070723c */ /* 0x040ff00000041870 */
[-C--:B------:R-:W-:Y:S08]  /*15250*/  HMMA.16816.F32.BF16 R116, R176, R148.reuse, R116 ;  /* 0x00000094b074723c */ /* 0x080ff00000041874 */
[C---:B------:R-:W-:Y:S01]  /*15260*/  HMMA.16816.F32.BF16 R120, R180.reuse, R148, R120 ;  /* 0x00000094b478723c */ /* 0x040fe20000041878 */
[--C-:B-1----:R-:W-:Y:S02]  /*15270*/  FFMA.FTZ R2, R237, c[0x0][0x23c], -R188.reuse ;  /* 0x00008f00ed027a23 */ /* 0x102fe400000108bc */
[----:B------:R-:W3:Y:S01]  /*15280*/  LDL.LU R237, [R1+0xc] ;  /* 0x00000c0001ed7983 */ /* 0x000ee20000300800 */
[----:B------:R-:W-:Y:S04]  /*15290*/  FFMA.FTZ R188, R140, c[0x0][0x23c], -R188 ;  /* 0x00008f008cbc7a23 */ /* 0x000fe800000108bc */
[-C--:B------:R-:W-:Y:S01]  /*152a0*/  HMMA.16816.F32.BF16 R124, R180, R150.reuse, R124 ;  /* 0x00000096b47c723c */ /* 0x080fe2000004187c */
[----:B------:R1:W-:Y:S01]  /*152b0*/  MUFU.EX2 R139, R2 ;  /* 0x00000002008b7308 */ /* 0x0003e20000000800 */
[----:B------:R-:W1:Y:S02]  /*152c0*/  LDSM.16.MT88.4 R180, [R218+0xa800] ;  /* 0x00a80000dab4783b */ /* 0x000e640000004200 */
[----:B------:R-:W-:Y:S04]  /*152d0*/  F2FP.BF16.PACK_AB R140, R208, R209 ;  /* 0x000000d1d08c723e */ /* 0x000fe800000010ff */
[----:B------:R-:W-:Y:S07]  /*152e0*/  HMMA.16816.F32.BF16 R128, R176, R150, R128 ;  /* 0x00000096b080723c */ /* 0x000fee0000041880 */
[----:B------:R-:W-:Y:S01]  /*152f0*/  F2FP.BF16.PACK_AB R176, R200, R201 ;  /* 0x000000c9c8b0723e */ /* 0x000fe200000010ff */
[-C--:B------:R-:W-:Y:S01]  /*15300*/  HMMA.16816.F32.BF16 R144, R140, R156.reuse, R4 ;  /* 0x0000009c8c90723c */ /* 0x080fe20000041804 */
[----:B------:R-:W-:Y:S01]  /*15310*/  F2FP.BF16.PACK_AB R178, R198, R199 ;  /* 0x000000c7c6b2723e */ /* 0x000fe200000010ff */
[----:B------:R-:W-:Y:S02]  /*15320*/  LDSM.16.MT88.4 R4, [R218+0xb800] ;  /* 0x00b80000da04783b */ /* 0x000fe40000004200 */
[----:B-----5:R-:W-:Y:S02]  /*15330*/  F2FP.BF16.PACK_AB R177, R196, R197 ;  /* 0x000000c5c4b1723e */ /* 0x020fe400000010ff */
[----:B-1----:R-:W-:Y:S02]  /*15340*/  MOV R2, R138 ;  /* 0x0000008a00027202 */ /* 0x002fe40000000f00 */
[----:B------:R-:W1:Y:S04]  /*15350*/  MUFU.EX2 R138, R188 ;  /* 0x000000bc008a7308 */ /* 0x000e680000000800 */
[----:B-1----:R-:W-:Y:S01]  /*15360*/  F2FP.BF16.PACK_AB R179, R138, R139 ;  /* 0x0000008b8ab3723e */ /* 0x002fe200000010ff */
[----:B------:R-:W1:Y:S06]  /*15370*/  LDSM.16.MT88.4 R188, [R213+0xb800] ;  /* 0x00b80000d5bc783b */ /* 0x000e6c0000004200 */
[C---:B------:R-:W-:Y:S02]  /*15380*/  HMMA.16816.F32.BF16 R148, R176.reuse, R156, R8 ;  /* 0x0000009cb094723c */ /* 0x040fe40000041808 */
[----:B------:R-:W5:Y:S06]  /*15390*/  LDSM.16.MT88.4 R8, [R217+0xb800] ;  /* 0x00b80000d908783b */ /* 0x000f6c0000004200 */
        /* <DEDUP_REMOVED lines=19> */
[----:B--2---:R-:W-:Y:S07]  /*154d0*/  FFMA.FTZ R0, R0, R210, R238 ;  /* 0x000000d200007223 */ /* 0x004fee00000100ee */
[C---:B------:R-:W-:Y:S08]  /*154e0*/  HMMA.16816.F32.BF16 R88, R176.reuse, R192, R88 ;  /* 0x000000c0b058723c */ /* 0x040ff00000041858 */
[-C--:B------:R-:W-:Y:S08]  /*154f0*/  HMMA.16816.F32.BF16 R92, R176, R194.reuse, R92 ;  /* 0x000000c2b05c723c */ /* 0x080ff0000004185c */
        /* <DEDUP_REMOVED lines=11> */
[----:B---3--:R-:W-:Y:S02]  /*155b0*/  FFMA.FTZ R132, R132, R236, R248 ;  /* 0x000000ec84847223 */ /* 0x008fe400000100f8 */
[----:B------:R-:W-:Y:S02]  /*155c0*/  FADD.FTZ R0, R241, R4 ;  /* 0x00000004f1007221 */ /* 0x000fe40000010000 */
        /* <DEDUP_REMOVED lines=36> */
.L_x_2158:
        /* <DEDUP_REMOVED lines=437> */
.L_x_2163:
[----:B---34-:R-:W-:Y:S05]  /*17360*/  BSYNC B0 ;  /* 0x0000000000007941 */ /* 0x018fea0003800000 */
.L_x_2162:
        /* <DEDUP_REMOVED lines=31> */
.L_x_2165:
[----:B---3--:R-:W-:Y:S05]  /*17560*/  BSYNC B0 ;  /* 0x0000000000007941 */ /* 0x008fea0003800000 */
.L_x_2164:
        /* <DEDUP_REMOVED lines=18> */
.L_x_2167:
[----:B------:R-:W-:Y:S05]  /*17690*/  BSYNC B0 ;  /* 0x0000000000007941 */ /* 0x000fea0003800000 */
.L_x_2166:
        /* <DEDUP_REMOVED lines=18> */
.L_x_2169:
[----:B------:R-:W-:Y:S05]  /*177c0*/  BSYNC B0 ;  /* 0x0000000000007941 */ /* 0x000fea0003800000 */
.L_x_2168:
        /* <DEDUP_REMOVED lines=18> */
.L_x_2171:
[----:B------:R-:W-:Y:S05]  /*178f0*/  BSYNC B0 ;  /* 0x0000000000007941 */ /* 0x000fea0003800000 */
.L_x_2170:
        /* <DEDUP_REMOVED lines=18> */
.L_x_2173:
[----:B------:R-:W-:Y:S05]  /*17a20*/  BSYNC B0 ;  /* 0x0000000000007941 */ /* 0x000fea0003800000 */
.L_x_2172:
        /* <DEDUP_REMOVED lines=18> */
.L_x_2175:
[----:B------:R-:W-:Y:S05]  /*17b50*/  BSYNC B0 ;  /* 0x0000000000007941 */ /* 0x000fea0003800000 */
.L_x_2174:
        /* <DEDUP_REMOVED lines=18> */
.L_x_2177:
[----:B------:R-:W-:Y:S05]  /*17c80*/  BSYNC B0 ;  /* 0x0000000000007941 */ /* 0x000fea0003800000 */
.L_x_2176:
        /* <DEDUP_REMOVED lines=19> */
.L_x_2178:
        /* <DEDUP_REMOVED lines=12> */
.L_x_2408:


//--------------------- .text._ZN5flash16flash_fwd_kernelI23Flash_fwd_kernel_traitsILi128ELi128ELi32ELi4ELb0ELb0EN7cutlass10bfloat16_tE19Flash_kernel_traitsILi128ELi128ELi32ELi4ES3_EELb1ELb0ELb1ELb1ELb0ELb0ELb0ELb1EEEvNS_16Flash_fwd_paramsE --------------------------
	.section	.text._ZN5flash16flash_fwd_kernelI23Flash_fwd_kernel_traitsILi128ELi128ELi32ELi4ELb0ELb0EN7cutlass10bfloat16_tE19Flash_kernel_traitsILi128ELi128ELi32ELi4ES3_EELb1ELb0ELb1ELb1ELb0ELb0ELb0ELb1EEEvNS_16Flash_fwd_paramsE,"ax",@progbits
	.sectioninfo	@"SHI_REGISTERS=255"
	.align	128
        .global         _ZN5flash16flash_fwd_kernelI23Flash_fwd_kernel_traitsILi128ELi128ELi32ELi4ELb0ELb0EN7cutlass10bfloat16_tE19Flash_kernel_traitsILi128ELi128ELi32ELi4ES3_EELb1ELb0ELb1ELb1ELb0ELb0ELb0ELb1EEEvNS_16Flash_fwd_paramsE
        .type           _ZN5flash16flash_fwd_kernelI23Flash_fwd_kernel_traitsILi128ELi128ELi32ELi4ELb0ELb0EN7cutlass10bfloat16_tE19Flash_kernel_traitsILi128ELi128ELi32ELi4ES3_EELb1ELb0ELb1ELb1ELb0ELb0ELb0ELb1EEEvNS_16Flash_fwd_paramsE,@function
        .size           _ZN5flash16flash_fwd_kernelI23Flash_fwd_kernel_traitsILi128ELi128ELi32ELi4ELb0ELb0EN7cutlass10bfloat16_tE19Flash_kernel_traitsILi128ELi128ELi32ELi4ES3_EELb1ELb0ELb1ELb1ELb0ELb0ELb0ELb1EEEvNS_16Flash_fwd_paramsE,(.L_x_2371 - _ZN5flash16flash_fwd_kernelI23Flash_fwd_kernel_traitsILi128ELi128ELi32ELi4ELb0ELb0EN7cutlass10bfloat16_tE19Flash_kernel_traitsILi128ELi128ELi32ELi4ES3_EELb1ELb0ELb1ELb1ELb0ELb0ELb0ELb1EEEvNS_16Flash_fwd_paramsE)
        .other          _ZN5flash16flash_fwd_kernelI23Flash_fwd_kernel_traitsILi128ELi128ELi32ELi4ELb0ELb0EN7cutlass10bfloat16_tE19Flash_kernel_traitsILi128ELi128ELi32ELi4ES3_EELb1ELb0ELb1ELb1ELb0ELb0ELb0ELb1EEEvNS_16Flash_fwd_paramsE,@"STO_CUDA_ENTRY STV_DEFAULT"
_ZN5flash16flash_fwd_kernelI23Flash_fwd_kernel_traitsILi128ELi128ELi32ELi4ELb0ELb0EN7cutlass10bfloat16_tE19Flash_kernel_traitsILi128ELi128ELi32ELi4ES3_EELb1ELb0ELb1ELb1ELb0ELb0ELb0ELb1EEEvNS_16Flash_fwd_paramsE:
.text._ZN5flash16flash_fwd_kernelI23Flash_fwd_kernel_traitsILi128ELi128ELi32ELi4ELb0ELb0EN7cutlass10bfloat16_tE19Flash_kernel_traitsILi128ELi128ELi32ELi4ES3_EELb1ELb0ELb1ELb1ELb0ELb0ELb0ELb1EEEvNS_16Flash_fwd_paramsE:
[----:B------:R-:W-:Y:S02]  /*0000*/  MOV R1, c[0x0][0x28] ;  /* 0x00000a0000017a02 */ /* 0x000fe40000000f00 */
[----:B------:R-:W-:Y:S01]  /*0010*/  ULDC.64 UR4, c[0x0][0x40] ;  /* 0x0000100000047ab9 */ /* 0x000fe20000000a00 */
[----:B------:R-:W-:Y:S01]  /*0020*/  BSSY B2, `(.L_x_2179) ;  /* 0x0000005000027945 */ /* 0x000fe20003800000 */
[----:B------:R-:W-:Y:S01]  /*0030*/  UIADD3 UR6, UP0, UR4, 0x160, URZ ;  /* 0x0000016004067890 */ /* 0x000fe2000ff1e03f */
[----:B------:R-:W-:-:S03]  /*0040*/  IADD3 R1, R1, -0x1c0, RZ ;  /* 0xfffffe4001017810 */ /* 0x000fc60007ffe0ff */
[----:B------:R-:W-:-:S07]  /*0050*/  UIADD3.X UR7, URZ, UR5, URZ, UP0, !UPT ;  /* 0x000000053f077290 */ /* 0x000fce00087fe43f */
[----:B------:R-:W-:Y:S05]  /*0060*/  CALL.REL.NOINC `($_ZN5flash16flash_fwd_kernelI23Flash_fwd_kernel_traitsILi128ELi128ELi32ELi4ELb0ELb0EN7cutlass10bfloat16_tE19Flash_kernel_traitsILi128ELi128ELi32ELi4ES3_EELb1ELb0ELb1ELb1ELb0ELb0ELb0ELb1EEEvNS_16Flash_fwd_paramsE$_ZN5flash22compute_attn_1rowblockI23Flash_fwd_kernel_traitsILi128ELi128ELi32ELi4ELb0ELb0EN7cutlass10bfloat16_tE19Flash_kernel_traitsILi128ELi128ELi32ELi4ES3_EELb1ELb0ELb1ELb1ELb0ELb0ELb0ELb1ENS_16Flash_fwd_paramsEEEvRKT8_iii) ;  /* 0x0000002000007944 */ /* 0x000fea0003c00000 */
[----:B------:R-:W-:Y:S05]  /*0070*/  BSYNC B2 ;  /* 0x0000000000027941 */ /* 0x000fea0003800000 */
.L_x_2179:
[----:B------:R-:W-:Y:S05]  /*0080*/  EXIT ;  /* 0x000000000000794d */ /* 0x000fea0003800000 */
        .type           $_ZN5flash16flash_fwd_kernelI23Flash_fwd_kernel_traitsILi128ELi128ELi32ELi4ELb0ELb0EN7cutlass10bfloat16_tE19Flash_kernel_traitsILi128ELi128ELi32ELi4ES3_EELb1ELb0ELb1ELb1ELb0ELb0ELb0ELb1EEEvNS_16Flash_fwd_paramsE$_ZN5flash22compute_attn_1rowblockI23Flash_fwd_kernel_traitsILi128ELi128ELi32ELi4ELb0ELb0EN7cutlass10bfloat16_tE19Flash_kernel_traitsILi128ELi128ELi32ELi4ES3_EELb1ELb0ELb1ELb1ELb0ELb0ELb0ELb1ENS_16Flash_fwd_paramsEEEvRKT8_iii,@function
        .size           $_ZN5flash16flash_fwd_kernelI23Flash_fwd_kernel_traitsILi128ELi128ELi32ELi4ELb0ELb0EN7cutlass10bfloat16_tE19Flash_kernel_traitsILi128ELi128ELi32ELi4ES3_EELb1ELb0ELb1ELb1ELb0ELb0ELb0ELb1EEEvNS_16Flash_fwd_paramsE$_ZN5flash22compute_attn_1rowblockI23Flash_fwd_kernel_traitsILi128ELi128ELi32ELi4ELb0ELb0EN7cutlass10bfloat16_tE19Flash_kernel_traitsILi128ELi128ELi32ELi4ES3_EELb1ELb0ELb1ELb1ELb0ELb0ELb0ELb1ENS_16Flash_fwd_paramsEEEvRKT8_iii,($__internal_0_$__cuda_sm70_shflsync_bfly_p - $_ZN5flash16flash_fwd_kernelI23Flash_fwd_kernel_traitsILi128ELi128ELi32ELi4ELb0ELb0EN7cutlass10bfloat16_tE19Flash_kernel_traitsILi128ELi128ELi32ELi4ES3_EELb1ELb0ELb1ELb1ELb0ELb0ELb0ELb1EEEvNS_16Flash_fwd_paramsE$_ZN5flash22compute_attn_1rowblockI23Flash_fwd_kernel_traitsILi128ELi128ELi32ELi4ELb0ELb0EN7cutlass10bfloat16_tE19Flash_kernel_traitsILi128ELi128ELi32ELi4ES3_EELb1ELb0ELb1ELb1ELb0ELb0ELb0ELb1ENS_16Flash_fwd_paramsEEEvRKT8_iii)
$_ZN5flash16flash_fwd_kernelI23Flash_fwd_kernel_traitsILi128ELi128ELi32ELi4ELb0ELb0EN7cutlass10bfloat16_tE19Flash_kernel_traitsILi128ELi128ELi32ELi4ES3_EELb1ELb0ELb1ELb1ELb0ELb0ELb0ELb1EEEvNS_16Flash_fwd_paramsE$_ZN5flash22compute_attn_1rowblockI23Flash_fwd_kernel_traitsILi128ELi128ELi32ELi4ELb0ELb0EN7cutlass10bfloat16_tE19Flash_kernel_traitsILi128ELi128ELi32ELi4ES3_EELb1ELb0ELb1ELb1ELb0ELb0ELb0ELb1ENS_16Flash_fwd_paramsEEEvRKT8_iii:
[----:B------:R-:W-:Y:S01]  /*0090*/  IMAD.U32 R2, RZ, RZ, UR6 ;  /* 0x00000006ff027e24 */ /* 0x000fe2000f8e00ff */
[----:B------:R-:W-:Y:S01]  /*00a0*/  ULDC.64 UR4, c[0x0][0x118] ;  /* 0x0000460000047ab9 */ /* 0x000fe20000000a00 */
[----:B------:R-:W-:-:S05]  /*00b0*/  IMAD.U32 R3, RZ, RZ, UR7 ;  /* 0x00000007ff037e24 */ /* 0x000fca000f8e00ff */
[----:B------:R1:W2:Y:S04]  /*00c0*/  LD.E.U8 R0, [R2.64+0x1a4] ;  /* 0x0001a40402007980 */ /* 0x0002a8000c101100 */
[----:B------:R1:W3:Y:S01]  /*00d0*/  LD.E.64 R116, [R2.64+0x190] ;  /* 0x0001900402747980 */ /* 0x0002e2000c101b00 */
[----:B------:R-:W4:Y:S03]  /*00e0*/  S2UR UR10, SR_CTAID.Y ;  /* 0x00000000000a79c3 */ /* 0x000f260000002600 */
[----:B------:R-:W4:Y:S05]  /*00f0*/  S2R R41, SR_TID.X ;  /* 0x0000000000297919 */ /* 0x000f2a0000002100 */
[----:B------:R-:W4:Y:S08]  /*0100*/  S2UR UR9, SR_CTAID.X ;  /* 0x00000000000979c3 */ /* 0x000f300000002500 */
[----:B------:R-:W4:Y:S01]  /*0110*/  S2UR UR8, SR_CTAID.Z ;  /* 0x00000000000879c3 */ /* 0x000f220000002700 */
[----:B-1----:R-:W3:Y:S01]  /*0120*/  LD.E.64 R2, [R2.64+0x198] ;  /* 0x0001980402027980 */ /* 0x002ee2000c101b00 */
[----:B------:R-:W-:Y:S01]  /*0130*/  IMAD.U32 R4, RZ, RZ, UR6 ;  /* 0x00000006ff047e24 */ /* 0x000fe2000f8e00ff */
[----:B------:R-:W-:Y:S01]  /*0140*/  MOV R5, UR7 ;  /* 0x0000000700057c02 */ /* 0x000fe20008000f00 */
[----:B----4-:R-:W-:-:S06]  /*0150*/  ULOP3.LUT UR8, UR8, UR9, UR10, 0xfe, !UPT ;  /* 0x0000000908087292 */ /* 0x010fcc000f8efe0a */
[----:B------:R-:W-:-:S13]  /*0160*/  LOP3.LUT P2, RZ, R41, UR8, RZ, 0xfc, !PT ;  /* 0x0000000829ff7c12 */ /* 0x000fda000f84fcff */
[----:B------:R1:W4:Y:S01]  /*0170*/  @!P2 LD.E.64 R12, [R4.64+0x1a8] ;  /* 0x0001a804040ca980 */ /* 0x000322000c101b00 */
[----:B--2---:R-:W-:-:S13]  /*0180*/  ISETP.NE.AND P1, PT, R0, RZ, PT ;  /* 0x000000ff0000720c */ /* 0x004fda0003f25270 */
[----:B---3--:R-:W4:Y:S04]  /*0190*/  @P1 LD.E.64 R116, [R116.64] ;  /* 0x0000000474741980 */ /* 0x008f28000c101b00 */
[----:B------:R1:W2:Y:S01]  /*01a0*/  @P1 LD.E R0, [R4.64+0x1a0] ;  /* 0x0001a00404001980 */ /* 0x0002a2000c101900 */
[----:B------:R-:W-:Y:S01]  /*01b0*/  IMAD.U32 R10, RZ, RZ, UR6 ;  /* 0x00000006ff0a7e24 */ /* 0x000fe2000f8e00ff */
[----:B------:R-:W-:Y:S01]  /*01c0*/  MOV R11, UR7 ;  /* 0x00000007000b7c02 */ /* 0x000fe20008000f00 */
[----:B------:R-:W-:Y:S02]  /*01d0*/  IMAD.U32 R6, RZ, RZ, UR6 ;  /* 0x00000006ff067e24 */ /* 0x000fe4000f8e00ff */
[----:B------:R-:W-:Y:S02]  /*01e0*/  IMAD.U32 R7, RZ, RZ, UR7 ;  /* 0x00000007ff077e24 */ /* 0x000fe4000f8e00ff */
[----:B------:R-:W-:Y:S01]  /*01f0*/  IMAD.U32 R8, RZ, RZ, UR6 ;  /* 0x00000006ff087e24 */ /* 0x000fe2000f8e00ff */
[----:B------:R-:W3:Y:S01]  /*0200*/  LD.E R10, [R10.64+0x60] ;  /* 0x000060040a0a7980 */ /* 0x000ee2000c101900 */
[----:B------:R-:W-:-:S03]  /*0210*/  IMAD.U32 R9, RZ, RZ, UR7 ;  /* 0x00000007ff097e24 */ /* 0x000fc6000f8e00ff */
[----:B------:R2:W5:Y:S04]  /*0220*/  LD.E.U8 R217, [R6.64+0x178] ;  /* 0x0001780406d97980 */ /* 0x000568000c101100 */
[----:B-1----:R-:W2:Y:S04]  /*0230*/  @P1 LD.E.64 R4, [R2.64] ;  /* 0x0000000402041980 */ /* 0x002ea8000c101b00 */
[----:B----4-:R-:W-:Y:S04]  /*0240*/  @!P2 ST.E.64 [R12.64], R116 ;  /* 0x000000740c00a985 */ /* 0x010fe8000c101b04 */
[----:B------:R-:W4:Y:S01]  /*0250*/  @!P2 LD.E.64 R8, [R8.64+0x1a8] ;  /* 0x0001a8040808a980 */ /* 0x000f22000c101b00 */
[----:B--2---:R-:W-:-:S05]  /*0260*/  @P1 IADD3 R0, P0, R0, R4, RZ ;  /* 0x0000000400001210 */ /* 0x004fca0007f1e0ff */
[----:B------:R-:W-:Y:S01]  /*0270*/  @P1 IMAD.X R4, RZ, RZ, R5, P0 ;  /* 0x000000ffff041224 */ /* 0x000fe200000e0605 */
[----:B------:R-:W-:-:S03]  /*0280*/  @P1 MOV R2, R0 ;  /* 0x0000000000021202 */ /* 0x000fc60000000f00 */
[----:B------:R-:W-:-:S05]  /*0290*/  @P1 IMAD.MOV.U32 R3, RZ, RZ, R4 ;  /* 0x000000ffff031224 */ /* 0x000fca00078e0004 */
[----:B----4-:R1:W-:Y:S04]  /*02a0*/  @!P2 ST.E.64 [R8.64+0x8], R2 ;  /* 0x000008020800a985 */ /* 0x0103e8000c101b04 */
[----:B------:R-:W2:Y:S04]  /*02b0*/  LD.E.64 R6, [R6.64+0xe0] ;  /* 0x0000e00406067980 */ /* 0x000ea8000c101b00 */
[----:B------:R-:W1:Y:S01]  /*02c0*/  S2R R119, SR_CTAID.Y ;  /* 0x0000000000777919 */ /* 0x000e620000002600 */
[----:B------:R-:W-:Y:S01]  /*02d0*/  IMAD.MOV.U32 R14, RZ, RZ, -0x1 ;  /* 0xffffffffff0e7424 */ /* 0x000fe200078e00ff */
[----:B------:R-:W-:Y:S01]  /*02e0*/  MOV R5, UR7 ;  /* 0x0000000700057c02 */ /* 0x000fe20008000f00 */
[----:B------:R-:W-:-:S06]  /*02f0*/  IMAD.U32 R4, RZ, RZ, UR6 ;  /* 0x00000006ff047e24 */ /* 0x000fcc000f8e00ff */
[----:B------:R-:W4:Y:S04]  /*0300*/  LD.E.64 R4, [R4.64+0xe8] ;  /* 0x0000e80404047980 */ /* 0x000f28000c101b00 */
[----:B------:R-:W3:Y:S01]  /*0310*/  S2R R120, SR_CTAID.Z ;  /* 0x0000000000787919 */ /* 0x000ee20000002700 */
[----:B--2---:R-:W-:-:S04]  /*0320*/  ISETP.NE.U32.AND P3, PT, R6, RZ, PT ;  /* 0x000000ff0600720c */ /* 0x004fc80003f65070 */
[----:B------:R-:W-:Y:S01]  /*0330*/  ISETP.NE.AND.EX P3, PT, R7, RZ, PT, P3 ;  /* 0x000000ff0700720c */ /* 0x000fe20003f65330 */
[----:B-1----:R-:W-:-:S12]  /*0340*/  IMAD.WIDE R8, R119, 0x4, R6 ;  /* 0x0000000477087825 */ /* 0x002fd800078e0206 */
[----:B------:R-:W2:Y:S01]  /*0350*/  @P3 LD.E R14, [R8.64] ;  /* 0x00000004080e3980 */ /* 0x000ea2000c101900 */
[----:B------:R-:W-:-:S04]  /*0360*/  SHF.R.S32.HI R37, RZ, 0x1f, R41 ;  /* 0x0000001fff257819 */ /* 0x000fc80000011429 */
[----:B------:R-:W-:Y:S01]  /*0370*/  LEA.HI R40, R37, R41, RZ, 0x5 ;  /* 0x0000002925287211 */ /* 0x000fe200078f28ff */
[----:B---3--:R-:W-:-:S03]  /*0380*/  IMAD R6, R119, R10, R120 ;  /* 0x0000000a77067224 */ /* 0x008fc600078e0278 */
[----:B------:R-:W-:Y:S02]  /*0390*/  LOP3.LUT R0, R40, 0xffffffe0, RZ, 0xc0, !PT ;  /* 0xffffffe028007812 */ /* 0x000fe400078ec0ff */
[----:B------:R-:W-:-:S03]  /*03a0*/  SHF.L.U32 R6, R6, 0x5, RZ ;  /* 0x0000000506067819 */ /* 0x000fc600000006ff */
[----:B------:R-:W-:Y:S01]  /*03b0*/  IMAD.IADD R97, R41, 0x1, -R0 ;  /* 0x0000000129617824 */ /* 0x000fe200078e0a00 */
[----:B------:R1:W-:Y:S04]  /*03c0*/  STL.64 [R1+0xe0], R116 ;  /* 0x0000e07401007387 */ /* 0x0003e80000100a00 */
[----:B------:R-:W-:Y:S02]  /*03d0*/  IADD3 R121, P2, P1, R6, R2, R97 ;  /* 0x0000000206797210 */ /* 0x000fe4000795e061 */
[----:B----4-:R-:W-:-:S03]  /*03e0*/  ISETP.NE.U32.AND P0, PT, R4, RZ, PT ;  /* 0x000000ff0400720c */ /* 0x010fc60003f05070 */
[----:B------:R1:W-:Y:S01]  /*03f0*/  STL [R1+0x120], R121 ;  /* 0x0001207901007387 */ /* 0x0003e20000100800 */
[----:B------:R-:W-:Y:S02]  /*0400*/  ISETP.NE.AND.EX P0, PT, R5, RZ, PT, P0 ;  /* 0x000000ff0500720c */ /* 0x000fe40003f05300 */
[----:B------:R-:W-:Y:S02]  /*0410*/  SHF.R.S32.HI R0, RZ, 0x1f, R97 ;  /* 0x0000001fff007819 */ /* 0x000fe40000011461 */
[----:B------:R-:W-:Y:S01]  /*0420*/  SHF.R.S32.HI R7, RZ, 0x1f, R6 ;  /* 0x0000001fff077819 */ /* 0x000fe20000011406 */
[----:B------:R-:W-:Y:S01]  /*0430*/  BSSY B0, `(.L_x_2180) ;  /* 0x000000c000007945 */ /* 0x000fe20003800000 */
[----:B------:R-:W-:Y:S02]  /*0440*/  IMAD.MOV.U32 R17, RZ, RZ, -0x1 ;  /* 0xffffffffff117424 */ /* 0x000fe400078e00ff */
[----:B------:R-:W-:Y:S01]  /*0450*/  IADD3.X R113, R7, R3, R0, P2, P1 ;  /* 0x0000000307717210 */ /* 0x000fe200017e2400 */
[----:B------:R-:W-:Y:S01]  /*0460*/  IMAD.WIDE R6, R119, 0x4, R4 ;  /* 0x0000000477067825 */ /* 0x000fe200078e0204 */
[----:B--2---:R1:W-:Y:S03]  /*0470*/  STL [R1+0x10c], R14 ;  /* 0x00010c0e01007387 */ /* 0x0043e60000100800 */
[----:B------:R-:W-:Y:S05]  /*0480*/  @!P0 BRA `(.L_x_2181) ;  /* 0x0000006000008947 */ /* 0x000fea0003800000 */
[----:B------:R-:W-:Y:S01]  /*0490*/  IMAD.U32 R2, RZ, RZ, UR6 ;  /* 0x00000006ff027e24 */ /* 0x000fe2000f8e00ff */
[----:B------:R-:W-:-:S05]  /*04a0*/  MOV R3, UR7 ;  /* 0x0000000700037c02 */ /* 0x000fca0008000f00 */
[----:B------:R-:W2:Y:S02]  /*04b0*/  LD.E.U8 R2, [R2.64+0x1b2] ;  /* 0x0001b20402027980 */ /* 0x000ea4000c101100 */
[----:B--2---:R-:W-:-:S13]  /*04c0*/  ISETP.NE.AND P1, PT, R2, RZ, PT ;  /* 0x000000ff0200720c */ /* 0x004fda0003f25270 */
[----:B------:R-:W-:Y:S05]  /*04d0*/  @!P1 BRA `(.L_x_2181) ;  /* 0x0000001000009947 */ /* 0x000fea0003800000 */
[----:B------:R2:W5:Y:S02]  /*04e0*/  LD.E R17, [R6.64] ;  /* 0x0000000406117980 */ /* 0x000564000c101900 */
.L_x_2181:
[----:B------:R-:W-:Y:S05]  /*04f0*/  BSYNC B0 ;  /* 0x0000000000007941 */ /* 0x000fea0003800000 */
.L_x_2180:
[----:B------:R-:W3:Y:S01]  /*0500*/  @P3 LD.E R8, [R8.64+0x4] ;  /* 0x0000040408083980 */ /* 0x000ee2000c101900 */
[----:B------:R-:W-:Y:S01]  /*0510*/  MOV R2, UR6 ;  /* 0x0000000600027c02 */ /* 0x000fe20008000f00 */
[----:B------:R-:W-:Y:S02]  /*0520*/  IMAD.U32 R3, RZ, RZ, UR7 ;  /* 0x00000007ff037e24 */ /* 0x000fe4000f8e00ff */
[----:B------:R-:W-:-:S04]  /*0530*/  IMAD.MOV.U32 R46, RZ, RZ, R14 ;  /* 0x000000ffff2e7224 */ /* 0x000fc800078e000e */
[----:B------:R-:W4:Y:S01]  /*0540*/  LD.E.64 R2, [R2.64+0xf0] ;  /* 0x0000f00402027980 */ /* 0x000f22000c101b00 */
[----:B------:R-:W-:Y:S01]  /*0550*/  IMAD.U32 R4, RZ, RZ, UR6 ;  /* 0x00000006ff047e24 */ /* 0x000fe2000f8e00ff */
[----:B------:R-:W-:Y:S02]  /*0560*/  MOV R5, UR7 ;  /* 0x0000000700057c02 */ /* 0x000fe40008000f00 */
[----:B------:R-:W-:Y:S01]  /*0570*/  MOV R12, RZ ;  /* 0x000000ff000c7202 */ /* 0x000fe20000000f00 */
[----:B---3--:R-:W-:-:S06]  /*0580*/  @P3 IMAD.IADD R129, R8, 0x1, -R46 ;  /* 0x0000000108813824 */ /* 0x008fcc00078e0a2e */
[----:B------:R-:W3:Y:S01]  /*0590*/  @!P3 LD.E R129, [R4.64+0xb4] ;  /* 0x0000b4040481b980 */ /* 0x000ee2000c101900 */
[----:B----4-:R-:W-:-:S04]  /*05a0*/  ISETP.NE.U32.AND P1, PT, R2, RZ, PT ;  /* 0x000000ff0200720c */ /* 0x010fc80003f25070 */
[----:B------:R-:W-:-:S13]  /*05b0*/  ISETP.NE.AND.EX P1, PT, R3, RZ, PT, P1 ;  /* 0x000000ff0300720c */ /* 0x000fda0003f25310 */
[----:B------:R-:W-:-:S05]  /*05c0*/  @P1 IMAD.WIDE R2, R119, 0x4, R2 ;  /* 0x0000000477021825 */ /* 0x000fca00078e0202 */
[----:B------:R4:W5:Y:S01]  /*05d0*/  @P1 LD.E R12, [R2.64] ;  /* 0x00000004020c1980 */ /* 0x000962000c101900 */
[----:B------:R-:W-:Y:S03]  /*05e0*/  BSSY B0, `(.L_x_2182) ;  /* 0x000000e000007945 */ /* 0x000fe60003800000 */
[----:B---3--:R4:W-:Y:S01]  /*05f0*/  STL [R1+0x138], R129 ;  /* 0x0001388101007387 */ /* 0x0089e20000100800 */
[----:B------:R-:W-:Y:S05]  /*0600*/  @!P0 BRA `(.L_x_2183) ;  /* 0x0000008000008947 */ /* 0x000fea0003800000 */
[----:B----4-:R-:W-:Y:S01]  /*0610*/  IMAD.U32 R2, RZ, RZ, UR6 ;  /* 0x00000006ff027e24 */ /* 0x010fe2000f8e00ff */
[----:B------:R-:W-:-:S05]  /*0620*/  MOV R3, UR7 ;  /* 0x0000000700037c02 */ /* 0x000fca0008000f00 */
[----:B------:R-:W3:Y:S02]  /*0630*/  LD.E.U8 R2, [R2.64+0x1b2] ;  /* 0x0001b20402027980 */ /* 0x000ee4000c101100 */
[----:B---3--:R-:W-:-:S13]  /*0640*/  ISETP.NE.AND P0, PT, R2, RZ, PT ;  /* 0x000000ff0200720c */ /* 0x008fda0003f05270 */
[----:B------:R-:W3:Y:S02]  /*0650*/  @P0 LD.E R0, [R6.64+0x4] ;  /* 0x0000040406000980 */ /* 0x000ee4000c101900 */
[----:B---3-5:R-:W-:-:S06]  /*0660*/  @P0 IMAD.IADD R4, R0, 0x1, -R17 ;  /* 0x0000000100040824 */ /* 0x028fcc00078e0a11 */
[----:B------:R3:W5:Y:S01]  /*0670*/  @!P0 LD.E R4, [R6.64] ;  /* 0x0000000406048980 */ /* 0x000762000c101900 */
[----:B------:R-:W-:Y:S05]  /*0680*/  BRA `(.L_x_2184) ;  /* 0x0000003000007947 */ /* 0x000fea0003800000 */
.L_x_2183:
[----:B----4-:R-:W-:Y:S02]  /*0690*/  MOV R2, UR6 ;  /* 0x0000000600027c02 */ /* 0x010fe40008000f00 */
[----:B------:R-:W-:-:S05]  /*06a0*/  MOV R3, UR7 ;  /* 0x0000000700037c02 */ /* 0x000fca0008000f00 */
[----:B------:R3:W5:Y:S02]  /*06b0*/  LD.E R4, [R2.64+0xb8] ;  /* 0x0000b80402047980 */ /* 0x000764000c101900 */
.L_x_2184:
[----:B------:R-:W-:Y:S05]  /*06c0*/  BSYNC B0 ;  /* 0x0000000000007941 */ /* 0x000fea0003800000 */
.L_x_2182:
[----:B---3--:R-:W-:Y:S02]  /*06d0*/  IMAD.U32 R2, RZ, RZ, UR6 ;  /* 0x00000006ff027e24 */ /* 0x008fe4000f8e00ff */
[----:B------:R-:W-:-:S06]  /*06e0*/  IMAD.U32 R3, RZ, RZ, UR7 ;  /* 0x00000007ff037e24 */ /* 0x000fcc000f8e00ff */
[----:B------:R-:W3:Y:S01]  /*06f0*/  LD.E.64 R2, [R2.64+0xf8] ;  /* 0x0000f80402027980 */ /* 0x000ee2000c101b00 */
[----:B------:R-:W-:Y:S01]  /*0700*/  BSSY B1, `(.L_x_2185) ;  /* 0x0000015000017945 */ /* 0x000fe20003800000 */
[----:B---3--:R-:W-:-:S04]  /*0710*/  ISETP.NE.U32.AND P0, PT, R2, RZ, PT ;  /* 0x000000ff0200720c */ /* 0x008fc80003f05070 */
[----:B------:R-:W-:-:S13]  /*0720*/  ISETP.NE.AND.EX P0, PT, R3, RZ, PT, P0 ;  /* 0x000000ff0300720c */ /* 0x000fda0003f05300 */
[----:B------:R-:W-:Y:S05]  /*0730*/  @!P0 BRA `(.L_x_2186) ;  /* 0x0000004000008947 */ /* 0x000fea0003800000 */
[----:B------:R-:W-:-:S05]  /*0740*/  IMAD.WIDE R2, R119, 0x4, R2 ;  /* 0x0000000477027825 */ /* 0x000fca00078e0202 */
[----:B------:R-:W3:Y:S02]  /*0750*/  LD.E R0, [R2.64] ;  /* 0x0000000402007980 */ /* 0x000ee4000c101900 */
[----:B---3-5:R-:W-:Y:S01]  /*0760*/  IADD3 R65, R0, -R12, RZ ;  /* 0x8000000c00417210 */ /* 0x028fe20007ffe0ff */
[----:B------:R-:W-:Y:S05]  /*0770*/  BRA `(.L_x_2187) ;  /* 0x000000d000007947 */ /* 0x000fea0003800000 */
.L_x_2186:
[----:B------:R-:W-:Y:S01]  /*0780*/  IMAD.U32 R2, RZ, RZ, UR6 ;  /* 0x00000006ff027e24 */ /* 0x000fe2000f8e00ff */
[----:B------:R-:W-:-:S06]  /*0790*/  MOV R3, UR7 ;  /* 0x0000000700037c02 */ /* 0x000fcc0008000f00 */
[----:B------:R-:W3:Y:S01]  /*07a0*/  LD.E.64 R2, [R2.64+0x108] ;  /* 0x0001080402027980 */ /* 0x000ee2000c101b00 */
[----:B------:R-:W-:Y:S01]  /*07b0*/  BSSY B0, `(.L_x_2188) ;  /* 0x0000008000007945 */ /* 0x000fe20003800000 */
[----:B------:R-:W-:Y:S01]  /*07c0*/  IMAD.MOV.U32 R0, RZ, RZ, RZ ;  /* 0x000000ffff007224 */ /* 0x000fe200078e00ff */
[----:B---3--:R-:W-:-:S04]  /*07d0*/  ISETP.NE.U32.AND P0, PT, R2, RZ, PT ;  /* 0x000000ff0200720c */ /* 0x008fc80003f05070 */
[----:B------:R-:W-:-:S13]  /*07e0*/  ISETP.NE.AND.EX P0, PT, R3, RZ, PT, P0 ;  /* 0x000000ff0300720c */ /* 0x000fda0003f05300 */
[----:B------:R-:W-:Y:S05]  /*07f0*/  @!P0 BRA `(.L_x_2189) ;  /* 0x0000003000008947 */ /* 0x000fea0003800000 */
[----:B------:R-:W-:Y:S02]  /*0800*/  MOV R2, UR6 ;  /* 0x0000000600027c02 */ /* 0x000fe40008000f00 */
[----:B------:R-:W-:-:S05]  /*0810*/  MOV R3, UR7 ;  /* 0x0000000700037c02 */ /* 0x000fca0008000f00 */
[----:B------:R3:W5:Y:S02]  /*0820*/  LD.E R0, [R2.64+0xbc] ;  /* 0x0000bc0402007980 */ /* 0x000764000c101900 */
.L_x_2189:
[----:B------:R-:W-:Y:S05]  /*0830*/  BSYNC B0 ;  /* 0x0000000000007941 */ /* 0x000fea0003800000 */
.L_x_2188:
[----:B-----5:R-:W-:Y:S02]  /*0840*/  IADD3 R65, R0, R4, -R12 ;  /* 0x0000000400417210 */ /* 0x020fe40007ffe80c */
.L_x_2187:
[----:B------:R-:W-:Y:S05]  /*0850*/  BSYNC B1 ;  /* 0x0000000000017941 */ /* 0x000fea0003800000 */
.L_x_2185:
[----:B------:R-:W4:Y:S01]  /*0860*/  S2R R45, SR_CTAID.X ;  /* 0x00000000002d7919 */ /* 0x000f220000002500 */
[----:B------:R-:W-:Y:S01]  /*0870*/  MOV R34, 0x70 ;  /* 0x0000007000227802 */ /* 0x000fe20000000f00 */
[----:B---3--:R-:W-:-:S03]  /*0880*/  IMAD.MOV.U32 R3, RZ, RZ, 0x0 ;  /* 0x00000000ff037424 */ /* 0x008fc600078e00ff */
[----:B------:R-:W-:Y:S01]  /*0890*/  MOV R2, R34 ;  /* 0x0000002200027202 */ /* 0x000fe20000000f00 */
[----:B----4-:R-:W-:-:S05]  /*08a0*/  IMAD.SHL.U32 R114, R45, 0x80, RZ ;  /* 0x000000802d727824 */ /* 0x010fca00078e00ff */
[----:B------:R-:W-:-:S13]  /*08b0*/  ISETP.GT.AND P0, PT, R129, R114, PT ;  /* 0x000000728100720c */ /* 0x000fda0003f04270 */
[----:B------:R-:W-:Y:S05]  /*08c0*/  @!P0 RET.REL.NODEC R2 `(_ZN5flash16flash_fwd_kernelI23Flash_fwd_kernel_traitsILi128ELi128ELi32ELi4ELb0ELb0EN7cutlass10bfloat16_tE19Flash_kernel_traitsILi128ELi128ELi32ELi4ES3_EELb1ELb0ELb1ELb1ELb0ELb0ELb0ELb1EEEvNS_16Flash_fwd_paramsE) ;  /* 0xfffff73002008950 */ /* 0x000fea0003c3ffff */
[----:B------:R-:W-:Y:S02]  /*08d0*/  IMAD.U32 R2, RZ, RZ, UR6 ;  /* 0x00000006ff027e24 */ /* 0x000fe4000f8e00ff */
[----:B------:R-:W-:Y:S02]  /*08e0*/  IMAD.U32 R3, RZ, RZ, UR7 ;  /* 0x00000007ff037e24 */ /* 0x000fe4000f8e00ff */
[----:B------:R-:W-:Y:S02]  /*08f0*/  IMAD.U32 R4, RZ, RZ, UR6 ;  /* 0x00000006ff047e24 */ /* 0x000fe4000f8e00ff */
[----:B------:R-:W-:Y:S01]  /*0900*/  IMAD.U32 R5, RZ, RZ, UR7 ;  /* 0x00000007ff057e24 */ /* 0x000fe2000f8e00ff */
[----:B--2---:R2:W3:Y:S04]  /*0910*/  LD.E R6, [R2.64+0x188] ;  /* 0x0001880402067980 */ /* 0x0044e8000c101900 */
[----:B--2---:R2:W4:Y:S01]  /*0920*/  LD.E R3, [R4.64+0x184] ;  /* 0x0001840404037980 */ /* 0x004522000c101900 */
[----:B------:R-:W-:-:S02]  /*0930*/  IADD3 R0, -R129, 0x9f, R114 ;  /* 0x0000009f81007810 */ /* 0x000fc40007ffe172 */
[C---:B------:R-:W-:Y:S02]  /*0940*/  IADD3 R2, R65.reuse, 0x1f, RZ ;  /* 0x0000001f41027810 */ /* 0x040fe40007ffe0ff */
[----:B--2---:R-:W-:Y:S02]  /*0950*/  IADD3 R4, R65, R114, -R129 ;  /* 0x0000007241047210 */ /* 0x004fe40007ffe881 */
[----:B------:R-:W-:-:S04]  /*0960*/  SHF.R.S32.HI R5, RZ, 0x1f, R2 ;  /* 0x0000001fff057819 */ /* 0x000fc80000011402 */
[----:B------:R-:W-:Y:S02]  /*0970*/  LEA.HI R5, R5, R2, RZ, 0x5 ;  /* 0x0000000205057211 */ /* 0x000fe400078f28ff */
[----:B---3--:R-:W-:Y:S01]  /*0980*/  IADD3 R0, R6, R0, R65 ;  /* 0x0000000006007210 */ /* 0x008fe20007ffe041 */
[----:B----4-:R-:W-:-:S03]  /*0990*/  IMAD.IADD R3, R4, 0x1, -R3 ;  /* 0x0000000104037824 */ /* 0x010fc600078e0a03 */
[----:B------:R-:W-:Y:S02]  /*09a0*/  SHF.R.S32.HI R4, RZ, 0x1f, R0 ;  /* 0x0000001fff047819 */ /* 0x000fe40000011400 */
[----:B------:R-:W-:Y:S02]  /*09b0*/  SHF.R.S32.HI R6, RZ, 0x1f, R3 ;  /* 0x0000001fff067819 */ /* 0x000fe40000011403 */
[----:B------:R-:W-:Y:S02]  /*09c0*/  LEA.HI R0, R4, R0, RZ, 0x5 ;  /* 0x0000000004007211 */ /* 0x000fe400078f28ff */
[----:B------:R-:W-:Y:S02]  /*09d0*/  LEA.HI R2, R6, R3, RZ, 0x5 ;  /* 0x0000000306027211 */ /* 0x000fe400078f28ff */
[----:B------:R-:W-:Y:S02]  /*09e0*/  SHF.R.S32.HI R3, RZ, 0x5, R5 ;  /* 0x00000005ff037819 */ /* 0x000fe40000011405 */
[----:B------:R-:W-:-:S02]  /*09f0*/  SHF.R.S32.HI R2, RZ, 0x5, R2 ;  /* 0x00000005ff027819 */ /* 0x000fc40000011402 */
[----:B------:R-:W-:Y:S02]  /*0a00*/  SHF.R.S32.HI R0, RZ, 0x5, R0 ;  /* 0x00000005ff007819 */ /* 0x000fe40000011400 */
[----:B------:R-:W-:Y:S02]  /*0a10*/  IMNMX R240, RZ, R2, !PT ;  /* 0x00000002fff07217 */ /* 0x000fe40007800200 */
[----:B------:R-:W-:-:S03]  /*0a20*/  IMNMX R250, R3, R0, PT ;  /* 0x0000000003fa7217 */ /* 0x000fc60003800200 */
[----:B------:R2:W-:Y:S01]  /*0a30*/  STL [R1+0xd8], R240 ;  /* 0x0000d8f001007387 */ /* 0x0005e20000100800 */
[----:B------:R-:W-:-:S03]  /*0a40*/  ISETP.GT.AND P0, PT, R250, R240, PT ;  /* 0x000000f0fa00720c */ /* 0x000fc60003f04270 */
[----:B------:R2:W-:Y:S10]  /*0a50*/  STL [R1+0x44], R250 ;  /* 0x000044fa01007387 */ /* 0x0005f40000100800 */
[----:B------:R-:W-:Y:S05]  /*0a60*/  @P0 BRA `(.L_x_2190) ;  /* 0x0000135000000947 */ /* 0x000fea0003800000 */
[----:B------:R-:W-:Y:S01]  /*0a70*/  MOV R6, UR6 ;  /* 0x0000000600067c02 */ /* 0x000fe20008000f00 */
[----:B------:R-:W-:Y:S01]  /*0a80*/  IMAD.U32 R7, RZ, RZ, UR7 ;  /* 0x00000007ff077e24 */ /* 0x000fe2000f8e00ff */
[----:B------:R-:W-:Y:S01]  /*0a90*/  ISETP.NE.AND P1, PT, R46, -0x1, PT ;  /* 0xffffffff2e00780c */ /* 0x000fe20003f25270 */
[----:B------:R-:W-:Y:S01]  /*0aa0*/  IMAD.U32 R2, RZ, RZ, UR6 ;  /* 0x00000006ff027e24 */ /* 0x000fe2000f8e00ff */
[----:B------:R-:W-:Y:S01]  /*0ab0*/  MOV R4, UR6 ;  /* 0x0000000600047c02 */ /* 0x000fe20008000f00 */
[----:B------:R-:W-:Y:S01]  /*0ac0*/  IMAD.U32 R3, RZ, RZ, UR7 ;  /* 0x00000007ff037e24 */ /* 0x000fe2000f8e00ff */
[----:B------:R3:W4:Y:S01]  /*0ad0*/  LD.E.U16 R0, [R6.64+0x1c8] ;  /* 0x0001c80406007980 */ /* 0x000722000c101500 */
[----:B------:R-:W-:-:S05]  /*0ae0*/  IMAD.U32 R5, RZ, RZ, UR7 ;  /* 0x00000007ff057e24 */ /* 0x000fca000f8e00ff */
[----:B------:R1:W5:Y:S04]  /*0af0*/  LD.E.64 R16, [R4.64+0x90] ;  /* 0x0000900404107980 */ /* 0x000368000c101b00 */
[----:B------:R2:W4:Y:S04]  /*0b00*/  @!P1 LD.E.64 R8, [R2.64+0x80] ;  /* 0x0000800402089980 */ /* 0x000528000c101b00 */
[----:B---3--:R-:W5:Y:S04]  /*0b10*/  LD.E.64 R6, [R6.64+0x70] ;  /* 0x0000700406067980 */ /* 0x008f68000c101b00 */
[----:B--2---:R-:W2:Y:S01]  /*0b20*/  LD.E.64 R2, [R4.64+0x88] ;  /* 0x0000880404027980 */ /* 0x004ea2000c101b00 */
[----:B------:R-:W-:Y:S01]  /*0b30*/  @!P1 SHF.R.S32.HI R11, RZ, 0x1f, R119 ;  /* 0x0000001fff0b9819 */ /* 0x000fe20000011477 */
[----:B------:R-:W-:Y:S01]  /*0b40*/  BSSY B1, `(.L_x_2191) ;  /* 0x000001e000017945 */ /* 0x000fe20003800000 */
[----:B------:R-:W-:-:S02]  /*0b50*/  PLOP3.LUT P2, PT, PT, PT, PT, 0x8, 0x0 ;  /* 0x000000000000781c */ /* 0x000fc40003f4e170 */
[C---:B----4-:R-:W-:Y:S02]  /*0b60*/  PRMT R12, R0.reuse, 0x7770, RZ ;  /* 0x00007770000c7816 */ /* 0x050fe400000000ff */
[----:B------:R-:W-:Y:S02]  /*0b70*/  PRMT R0, R0, 0x7771, RZ ;  /* 0x0000777100007816 */ /* 0x000fe400000000ff */
[----:B------:R-:W-:-:S04]  /*0b80*/  ISETP.NE.AND P0, PT, R12, RZ, PT ;  /* 0x000000ff0c00720c */ /* 0x000fc80003f05270 */
[----:B------:R-:W-:Y:S01]  /*0b90*/  ISETP.NE.OR P3, PT, R0, RZ, !P0 ;  /* 0x000000ff0000720c */ /* 0x000fe20004765670 */
[----:B------:R-:W-:-:S04]  /*0ba0*/  @!P1 IMAD R10, R9, R119, RZ ;  /* 0x00000077090a9224 */ /* 0x000fc800078e02ff */
[----:B------:R-:W-:Y:S02]  /*0bb0*/  @!P1 IMAD R10, R8, R11, R10 ;  /* 0x0000000b080a9224 */ /* 0x000fe400078e020a */
[-C--:B--2---:R-:W-:Y:S02]  /*0bc0*/  @P1 IMAD R9, R3, R46.reuse, RZ ;  /* 0x0000002e03091224 */ /* 0x084fe400078e02ff */
[----:B-1----:R-:W-:-:S05]  /*0bd0*/  @P1 IMAD.WIDE.U32 R4, R2, R46, RZ ;  /* 0x0000002e02041225 */ /* 0x002fca00078e00ff */
[----:B------:R-:W-:Y:S01]  /*0be0*/  @P1 IADD3 R15, R5, R9, RZ ;  /* 0x00000009050f1210 */ /* 0x000fe20007ffe0ff */
[----:B------:R-:W-:-:S04]  /*0bf0*/  @!P1 IMAD.WIDE.U32 R8, R8, R119, RZ ;  /* 0x0000007708089225 */ /* 0x000fc800078e00ff */
[----:B------:R-:W-:Y:S01]  /*0c00*/  @P1 IMAD.MOV.U32 R13, RZ, RZ, R4 ;  /* 0x000000ffff0d1224 */ /* 0x000fe200078e0004 */
[----:B------:R-:W-:Y:S01]  /*0c10*/  @!P1 IADD3 R15, R9, R10, RZ ;  /* 0x0000000a090f9210 */ /* 0x000fe20007ffe0ff */
[----:B------:R-:W-:Y:S01]  /*0c20*/  @!P1 IMAD.MOV.U32 R13, RZ, RZ, R8 ;  /* 0x000000ffff0d9224 */ /* 0x000fe200078e0008 */
[----:B------:R-:W-:Y:S01]  /*0c30*/  CS2R R4, SRZ ;  /* 0x0000000000047805 */ /* 0x000fe2000001ff00 */
[----:B------:R-:W-:Y:S05]  /*0c40*/  @P3 BRA `(.L_x_2192) ;  /* 0x000000d000003947 */ /* 0x000fea0003800000 */
[----:B------:R-:W-:Y:S01]  /*0c50*/  ISETP.NE.AND P1, PT, R46, -0x1, PT ;  /* 0xffffffff2e00780c */ /* 0x000fe20003f25270 */
[----:B------:R-:W-:-:S12]  /*0c60*/  BSSY B0, `(.L_x_2193) ;  /* 0x0000007000007945 */ /* 0x000fd80003800000 */
[----:B------:R-:W-:Y:S05]  /*0c70*/  @P1 BRA `(.L_x_2194) ;  /* 0x0000005000001947 */ /* 0x000fea0003800000 */
[----:B------:R-:W-:Y:S02]  /*0c80*/  MOV R4, UR6 ;  /* 0x0000000600047c02 */ /* 0x000fe40008000f00 */
[----:B------:R-:W-:-:S05]  /*0c90*/  MOV R5, UR7 ;  /* 0x0000000700057c02 */ /* 0x000fca0008000f00 */
[----:B------:R-:W2:Y:S02]  /*0ca0*/  LD.E R4, [R4.64+0xb4] ;  /* 0x0000b40404047980 */ /* 0x000ea4000c101900 */
[----:B--2---:R-:W-:-:S05]  /*0cb0*/  IMAD R46, R119, R4, RZ ;  /* 0x00000004772e7224 */ /* 0x004fca00078e02ff */
[----:B------:R1:W-:Y:S02]  /*0cc0*/  STL [R1+0x10c], R46 ;  /* 0x00010c2e01007387 */ /* 0x0003e40000100800 */
.L_x_2194:
[----:B------:R-:W-:Y:S05]  /*0cd0*/  BSYNC B0 ;  /* 0x0000000000007941 */ /* 0x000fea0003800000 */
.L_x_2193:
[----:B------:R-:W-:Y:S01]  /*0ce0*/  PLOP3.LUT P2, PT, PT, PT, PT, 0x80, 0x0 ;  /* 0x000000000000781c */ /* 0x000fe20003f4f070 */
[--C-:B------:R-:W-:Y:S01]  /*0cf0*/  IMAD.MOV.U32 R4, RZ, RZ, R46.reuse ;  /* 0x000000ffff047224 */ /* 0x100fe200078e002e */
[----:B------:R-:W-:Y:S02]  /*0d00*/  SHF.R.S32.HI R5, RZ, 0x1f, R46 ;  /* 0x0000001fff057819 */ /* 0x000fe4000001142e */
[----:B------:R-:W-:-:S04]  /*0d10*/  PRMT R0, RZ, 0x7610, R0 ;  /* 0x00007610ff007816 */ /* 0x000fc80000000000 */
.L_x_2192:
[----:B------:R-:W-:Y:S05]  /*0d20*/  BSYNC B1 ;  /* 0x0000000000017941 */ /* 0x000fea0003800000 */
.L_x_2191:
[----:B------:R-:W-:Y:S02]  /*0d30*/  LOP3.LUT P1, RZ, R0, 0xff, RZ, 0xc0, !PT ;  /* 0x000000ff00ff7812 */ /* 0x000fe4000782c0ff */
[----:B------:R-:W-:Y:S02]  /*0d40*/  MOV R8, UR6 ;  /* 0x0000000600087c02 */ /* 0x000fe40008000f00 */
[----:B------:R-:W-:Y:S01]  /*0d50*/  MOV R9, UR7 ;  /* 0x0000000700097c02 */ /* 0x000fe20008000f00 */
[----:B------:R-:W-:Y:S04]  /*0d60*/  BSSY B0, `(.L_x_2195) ;  /* 0x000000f000007945 */ /* 0x000fe80003800000 */
[----:B------:R2:W5:Y:S04]  /*0d70*/  LD.E.64 R18, [R8.64+0xa0] ;  /* 0x0000a00408127980 */ /* 0x000568000c101b00 */
[----:B------:R2:W3:Y:S02]  /*0d80*/  @P1 LD.E.64 R22, [R8.64+0xb0] ;  /* 0x0000b00408161980 */ /* 0x0004e4000c101b00 */
[----:B--2---:R-:W-:Y:S01]  /*0d90*/  @P1 MOV R8, 0x1 ;  /* 0x0000000100081802 */ /* 0x004fe20000000f00 */
[----:B---3--:R-:W-:Y:S01]  /*0da0*/  @P1 IMAD R0, R23, R22, RZ ;  /* 0x0000001617001224 */ /* 0x008fe200078e02ff */
[----:B------:R-:W-:Y:S05]  /*0db0*/  @P1 BRA `(.L_x_2196) ;  /* 0x0000009000001947 */ /* 0x000fea0003800000 */
[----:B------:R-:W-:Y:S02]  /*0dc0*/  MOV R8, UR6 ;  /* 0x0000000600087c02 */ /* 0x000fe40008000f00 */
[----:B------:R-:W-:-:S05]  /*0dd0*/  MOV R9, UR7 ;  /* 0x0000000700097c02 */ /* 0x000fca0008000f00 */
[----:B------:R-:W2:Y:S01]  /*0de0*/  @P0 LD.E R0, [R8.64+0xd4] ;  /* 0x0000d40408000980 */ /* 0x000ea2000c101900 */
[----:B------:R-:W-:Y:S01]  /*0df0*/  IMAD.U32 R10, RZ, RZ, UR6 ;  /* 0x00000006ff0a7e24 */ /* 0x000fe2000f8e00ff */
[----:B------:R-:W-:-:S05]  /*0e00*/  MOV R11, UR7 ;  /* 0x00000007000b7c02 */ /* 0x000fca0008000f00 */
[----:B------:R-:W2:Y:S04]  /*0e10*/  LD.E R10, [R10.64+0x60] ;  /* 0x000060040a0a7980 */ /* 0x000ea8000c101900 */
[----:B------:R-:W2:Y:S01]  /*0e20*/  @!P0 LD.E R0, [R8.64+0xb4] ;  /* 0x0000b40408008980 */ /* 0x000ea2000c101900 */
[----:B------:R-:W-:Y:S02]  /*0e30*/  IMAD.MOV.U32 R22, RZ, RZ, 0x1 ;  /* 0x00000001ff167424 */ /* 0x000fe400078e00ff */
[----:B--2---:R-:W-:Y:S02]  /*0e40*/  IMAD R8, R0, R10, RZ ;  /* 0x0000000a00087224 */ /* 0x004fe400078e02ff */
.L_x_2196:
[----:B------:R-:W-:Y:S05]  /*0e50*/  BSYNC B0 ;  /* 0x0000000000007941 */ /* 0x000fea0003800000 */
.L_x_2195:
[----:B------:R-:W-:Y:S01]  /*0e60*/  LEA.HI R11, R37, R41, RZ, 0x3 ;  /* 0x00000029250b7211 */ /* 0x000fe200078f18ff */
[----:B------:R-:W-:Y:S02]  /*0e70*/  IMAD R8, R119, R8, RZ ;  /* 0x0000000877087224 */ /* 0x000fe400078e02ff */
[----:B------:R-:W-:Y:S01]  /*0e80*/  IMAD.U32 R20, RZ, RZ, UR6 ;  /* 0x00000006ff147e24 */ /* 0x000fe2000f8e00ff */
[----:B------:R-:W-:Y:S01]  /*0e90*/  LOP3.LUT R9, R11, 0xfffffff8, RZ, 0xc0, !PT ;  /* 0xfffffff80b097812 */ /* 0x000fe200078ec0ff */
[----:B------:R-:W-:Y:S01]  /*0ea0*/  IMAD.U32 R21, RZ, RZ, UR7 ;  /* 0x00000007ff157e24 */ /* 0x000fe2000f8e00ff */
[----:B------:R-:W-:-:S03]  /*0eb0*/  SEL R8, R8, RZ, !P2 ;  /* 0x000000ff08087207 */ /* 0x000fc60005000000 */
[----:B------:R-:W-:Y:S01]  /*0ec0*/  IMAD.IADD R23, R41, 0x1, -R9 ;  /* 0x0000000129177824 */ /* 0x000fe200078e0a09 */
[----:B------:R2:W5:Y:S01]  /*0ed0*/  LD.E R20, [R20.64+0xc0] ;  /* 0x0000c00414147980 */ /* 0x000562000c101900 */
[----:B------:R-:W-:Y:S01]  /*0ee0*/  IMAD R0, R120, R0, R8 ;  /* 0x0000000078007224 */ /* 0x000fe200078e0208 */
[----:B------:R-:W-:Y:S01]  /*0ef0*/  SHF.R.S32.HI R8, RZ, 0x3, R11 ;  /* 0x00000003ff087819 */ /* 0x000fe2000001140b */
[----:B------:R-:W-:Y:S01]  /*0f00*/  IMAD.SHL.U32 R25, R23, 0x8, RZ ;  /* 0x0000000817197824 */ /* 0x000fe200078e00ff */
[----:B------:R-:W-:Y:S01]  /*0f10*/  SHF.R.S32.HI R14, RZ, 0x1f, R120 ;  /* 0x0000001fff0e7819 */ /* 0x000fe20000011478 */
[----:B------:R-:W-:Y:S01]  /*0f20*/  IMAD R12, R114, R22, RZ ;  /* 0x00000016720c7224 */ /* 0x000fe200078e02ff */
[----:B------:R-:W-:Y:S01]  /*0f30*/  BSSY B0, `(.L_x_2197) ;  /* 0x000001c000007945 */ /* 0x000fe20003800000 */
[----:B-----5:R-:W-:Y:S01]  /*0f40*/  IMAD R9, R17, R120, RZ ;  /* 0x0000007811097224 */ /* 0x020fe200078e02ff */
[C---:B------:R-:W-:Y:S02]  /*0f50*/  IADD3 R10, P0, R25.reuse, R13, RZ ;  /* 0x0000000d190a7210 */ /* 0x040fe40007f1e0ff */
[----:B------:R-:W-:Y:S01]  /*0f60*/  SHF.R.S32.HI R13, RZ, 0x1f, R12 ;  /* 0x0000001fff0d7819 */ /* 0x000fe2000001140c */
[----:B------:R-:W-:Y:S01]  /*0f70*/  IMAD R14, R16, R14, R9 ;  /* 0x0000000e100e7224 */ /* 0x000fe200078e0209 */
[----:B------:R-:W-:-:S02]  /*0f80*/  LEA.HI.X.SX32 R11, R25, R15, 0x1, P0 ;  /* 0x0000000f190b7211 */ /* 0x000fc400000f0eff */
[----:B------:R-:W-:Y:S02]  /*0f90*/  IADD3 R26, P1, P0, R12, R4, R0 ;  /* 0x000000040c1a7210 */ /* 0x000fe4000783e000 */
[----:B------:R-:W-:Y:S01]  /*0fa0*/  SHF.R.S32.HI R9, RZ, 0x1f, R8 ;  /* 0x0000001fff097819 */ /* 0x000fe20000011408 */
[----:B------:R-:W-:Y:S01]  /*0fb0*/  IMAD.WIDE.U32 R16, R120, R16, R10 ;  /* 0x0000001078107225 */ /* 0x000fe200078e000a */
[----:B------:R-:W-:Y:S02]  /*0fc0*/  SHF.R.S32.HI R0, RZ, 0x1f, R0 ;  /* 0x0000001fff007819 */ /* 0x000fe40000011400 */
[----:B------:R-:W-:Y:S01]  /*0fd0*/  IADD3 R33, R25, 0x40, RZ ;  /* 0x0000004019217810 */ /* 0x000fe20007ffe0ff */
[----:B------:R-:W-:Y:S01]  /*0fe0*/  IMAD.IADD R11, R17, 0x1, R14 ;  /* 0x00000001110b7824 */ /* 0x000fe200078e020e */
[----:B------:R-:W-:Y:S01]  /*0ff0*/  IADD3.X R24, R13, R5, R0, P1, P0 ;  /* 0x000000050d187210 */ /* 0x000fe20000fe0400 */
[----:B------:R-:W-:-:S04]  /*1000*/  IMAD.WIDE R4, R45, 0x80, R8 ;  /* 0x000000802d047825 */ /* 0x000fc800078e0208 */
[----:B--2---:R-:W-:-:S05]  /*1010*/  IMAD.IADD R21, R129, 0x1, -R114 ;  /* 0x0000000181157824 */ /* 0x004fca00078e0a72 */
[----:B------:R-:W-:-:S13]  /*1020*/  ISETP.GE.AND P2, PT, R8, R21, PT ;  /* 0x000000150800720c */ /* 0x000fda0003f46270 */
[----:B------:R-:W-:Y:S05]  /*1030*/  @P2 BRA `(.L_x_2198) ;  /* 0x000000b000002947 */ /* 0x000fea0003800000 */
[----:B------:R-:W-:Y:S01]  /*1040*/  IMAD R0, R5, R2, RZ ;  /* 0x0000000205007224 */ /* 0x000fe200078e02ff */
[-C--:B------:R-:W-:Y:S01]  /*1050*/  ISETP.GE.AND P2, PT, R25, R20.reuse, PT ;  /* 0x000000141900720c */ /* 0x080fe20003f46270 */
[----:B------:R-:W-:Y:S01]  /*1060*/  IMAD.MOV.U32 R10, RZ, RZ, R16 ;  /* 0x000000ffff0a7224 */ /* 0x000fe200078e0010 */
[----:B------:R-:W-:Y:S01]  /*1070*/  ISETP.GE.AND P1, PT, R33, R20, PT ;  /* 0x000000142100720c */ /* 0x000fe20003f26270 */
[C---:B------:R-:W-:Y:S02]  /*1080*/  IMAD R0, R4.reuse, R3, R0 ;  /* 0x0000000304007224 */ /* 0x040fe400078e0200 */
[----:B------:R-:W-:-:S05]  /*1090*/  IMAD.WIDE.U32 R14, R4, R2, R10 ;  /* 0x00000002040e7225 */ /* 0x000fca00078e000a */
[----:B------:R-:W-:Y:S02]  /*10a0*/  IADD3 R0, R15, R0, RZ ;  /* 0x000000000f007210 */ /* 0x000fe40007ffe0ff */
[----:B------:R-:W-:-:S04]  /*10b0*/  LEA R12, P0, R14, R6, 0x1 ;  /* 0x000000060e0c7211 */ /* 0x000fc800078008ff */
[----:B------:R-:W-:-:S05]  /*10c0*/  LEA.HI.X R13, R14, R7, R0, 0x1, P0 ;  /* 0x000000070e0d7211 */ /* 0x000fca00000f0c00 */
[----:B------:R2:W-:Y:S04]  /*10d0*/  @!P2 ST.E.128 [R12.64], RZ ;  /* 0x000000ff0c00a985 */ /* 0x0005e8000c101d04 */
[----:B------:R2:W-:Y:S02]  /*10e0*/  @!P1 ST.E.128 [R12.64+0x80], RZ ;  /* 0x000080ff0c009985 */ /* 0x0005e4000c101d04 */
.L_x_2198:
[----:B------:R-:W-:Y:S05]  /*10f0*/  BSYNC B0 ;  /* 0x0000000000007941 */ /* 0x000fea0003800000 */
.L_x_2197:
[----:B------:R-:W-:Y:S01]  /*1100*/  IADD3 R32, R8, 0x10, RZ ;  /* 0x0000001008207810 */ /* 0x000fe20007ffe0ff */
[----:B------:R-:W-:Y:S03]  /*1110*/  BSSY B0, `(.L_x_2199) ;  /* 0x0000011000007945 */ /* 0x000fe60003800000 */
[----:B------:R-:W-:-:S13]  /*1120*/  ISETP.GE.AND P0, PT, R32, R21, PT ;  /* 0x000000152000720c */ /* 0x000fda0003f06270 */
[----:B------:R-:W-:Y:S05]  /*1130*/  @P0 BRA `(.L_x_2200) ;  /* 0x000000e000000947 */ /* 0x000fea0003800000 */
[----:B------:R-:W-:Y:S01]  /*1140*/  IADD3 R0, P0, R4, 0x10, RZ ;  /* 0x0000001004007810 */ /* 0x000fe20007f1e0ff */
[----:B------:R-:W-:Y:S01]  /*1150*/  IMAD.MOV.U32 R14, RZ, RZ, R16 ;  /* 0x000000ffff0e7224 */ /* 0x000fe200078e0010 */
[----:B------:R-:W-:Y:S02]  /*1160*/  MOV R15, R11 ;  /* 0x0000000b000f7202 */ /* 0x000fe40000000f00 */
[-C--:B------:R-:W-:Y:S01]  /*1170*/  ISETP.GE.AND P1, PT, R25, R20.reuse, PT ;  /* 0x000000141900720c */ /* 0x080fe20003f26270 */
[----:B--2---:R-:W-:Y:S01]  /*1180*/  IMAD.X R12, RZ, RZ, R5, P0 ;  /* 0x000000ffff0c7224 */ /* 0x004fe200000e0605 */
[----:B------:R-:W-:Y:S01]  /*1190*/  ISETP.GE.AND P0, PT, R33, R20, PT ;  /* 0x000000142100720c */ /* 0x000fe20003f06270 */
[----:B------:R-:W-:-:S04]  /*11a0*/  IMAD.WIDE.U32 R14, R2, R0, R14 ;  /* 0x00000000020e7225 */ /* 0x000fc800078e000e */
[----:B------:R-:W-:-:S04]  /*11b0*/  IMAD R12, R12, R2, RZ ;  /* 0x000000020c0c7224 */ /* 0x000fc800078e02ff */
[----:B------:R-:W-:Y:S01]  /*11c0*/  IMAD R0, R3, R0, R12 ;  /* 0x0000000003007224 */ /* 0x000fe200078e020c */
[----:B------:R-:W-:-:S03]  /*11d0*/  LEA R12, P2, R14, R6, 0x1 ;  /* 0x000000060e0c7211 */ /* 0x000fc600078408ff */
[----:B------:R-:W-:-:S05]  /*11e0*/  IMAD.IADD R0, R15, 0x1, R0 ;  /* 0x000000010f007824 */ /* 0x000fca00078e0200 */
[----:B------:R-:W-:-:S05]  /*11f0*/  LEA.HI.X R13, R14, R7, R0, 0x1, P2 ;  /* 0x000000070e0d7211 */ /* 0x000fca00010f0c00 */
[----:B------:R2:W-:Y:S04]  /*1200*/  @!P1 ST.E.128 [R12.64], RZ ;  /* 0x000000ff0c009985 */ /* 0x0005e8000c101d04 */
[----:B------:R2:W-:Y:S02]  /*1210*/  @!P0 ST.E.128 [R12.64+0x80], RZ ;  /* 0x000080ff0c008985 */ /* 0x0005e4000c101d04 */
.L_x_2200:
[----:B------:R-:W-:Y:S05]  /*1220*/  BSYNC B0 ;  /* 0x0000000000007941 */ /* 0x000fea0003800000 */
.L_x_2199:
        /* <DEDUP_REMOVED lines=18> */
.L_x_2202:
[----:B------:R-:W-:Y:S05]  /*1350*/  BSYNC B0 ;  /* 0x0000000000007941 */ /* 0x000fea0003800000 */
.L_x_2201:
        /* <DEDUP_REMOVED lines=18> */
.L_x_2204:
[----:B------:R-:W-:Y:S05]  /*1480*/  BSYNC B0 ;  /* 0x0000000000007941 */ /* 0x000fea0003800000 */
.L_x_2203:
        /* <DEDUP_REMOVED lines=18> */
.L_x_2206:
[----:B------:R-:W-:Y:S05]  /*15b0*/  BSYNC B0 ;  /* 0x0000000000007941 */ /* 0x000fea0003800000 */
.L_x_2205:
        /* <DEDUP_REMOVED lines=18> */
.L_x_2208:
[----:B------:R-:W-:Y:S05]  /*16e0*/  BSYNC B0 ;  /* 0x0000000000007941 */ /* 0x000fea0003800000 */
.L_x_2207:
        /* <DEDUP_REMOVED lines=18> */
.L_x_2210:
[----:B------:R-:W-:Y:S05]  /*1810*/  BSYNC B0 ;  /* 0x0000000000007941 */ /* 0x000fea0003800000 */
.L_x_2209:
[----:B--2---:R-:W-:Y:S01]  /*1820*/  IADD3 R13, R8, 0x70, RZ ;  /* 0x00000070080d7810 */ /* 0x004fe20007ffe0ff */
[----:B------:R-:W-:Y:S03]  /*1830*/  BSSY B0, `(.L_x_2211) ;  /* 0x0000011000007945 */ /* 0x000fe60003800000 */
[----:B------:R-:W-:-:S13]  /*1840*/  ISETP.GE.AND P0, PT, R13, R21, PT ;  /* 0x000000150d00720c */ /* 0x000fda0003f06270 */
[----:B------:R-:W-:Y:S05]  /*1850*/  @P0 BRA `(.L_x_2212) ;  /* 0x000000e000000947 */ /* 0x000fea0003800000 */
[----:B------:R-:W-:Y:S02]  /*1860*/  IADD3 R0, P0, R4, 0x70, RZ ;  /* 0x0000007004007810 */ /* 0x000fe40007f1e0ff */
[----:B------:R-:W-:-:S03]  /*1870*/  ISETP.GE.AND P1, PT, R25, R20, PT ;  /* 0x000000141900720c */ /* 0x000fc60003f26270 */
[----:B------:R-:W-:Y:S01]  /*1880*/  IMAD.X R4, RZ, RZ, R5, P0 ;  /* 0x000000ffff047224 */ /* 0x000fe200000e0605 */
[----:B------:R-:W-:Y:S02]  /*1890*/  MOV R5, R11 ;  /* 0x0000000b00057202 */ /* 0x000fe40000000f00 */
[----:B------:R-:W-:Y:S01]  /*18a0*/  ISETP.GE.AND P0, PT, R33, R20, PT ;  /* 0x000000142100720c */ /* 0x000fe20003f06270 */
[----:B------:R-:W-:Y:S02]  /*18b0*/  IMAD R10, R4, R2, RZ ;  /* 0x00000002040a7224 */ /* 0x000fe400078e02ff */
[----:B------:R-:W-:Y:S02]  /*18c0*/  IMAD.MOV.U32 R4, RZ, RZ, R16 ;  /* 0x000000ffff047224 */ /* 0x000fe400078e0010 */
[-C--:B------:R-:W-:Y:S02]  /*18d0*/  IMAD R3, R3, R0.reuse, R10 ;  /* 0x0000000003037224 */ /* 0x080fe400078e020a */
[----:B------:R-:W-:-:S04]  /*18e0*/  IMAD.WIDE.U32 R4, R2, R0, R4 ;  /* 0x0000000002047225 */ /* 0x000fc800078e0004 */
[----:B------:R-:W-:Y:S01]  /*18f0*/  IMAD.IADD R3, R5, 0x1, R3 ;  /* 0x0000000105037824 */ /* 0x000fe200078e0203 */
[----:B------:R-:W-:-:S04]  /*1900*/  LEA R2, P2, R4, R6, 0x1 ;  /* 0x0000000604027211 */ /* 0x000fc800078408ff */
[----:B------:R-:W-:-:S05]  /*1910*/  LEA.HI.X R3, R4, R7, R3, 0x1, P2 ;  /* 0x0000000704037211 */ /* 0x000fca00010f0c03 */
[----:B------:R2:W-:Y:S04]  /*1920*/  @!P1 ST.E.128 [R2.64], RZ ;  /* 0x000000ff02009985 */ /* 0x0005e8000c101d04 */
[----:B------:R2:W-:Y:S02]  /*1930*/  @!P0 ST.E.128 [R2.64+0x80], RZ ;  /* 0x000080ff02008985 */ /* 0x0005e4000c101d04 */
.L_x_2212:
[----:B------:R-:W-:Y:S05]  /*1940*/  BSYNC B0 ;  /* 0x0000000000007941 */ /* 0x000fea0003800000 */
.L_x_2211:
[----:B------:R-:W-:-:S04]  /*1950*/  ISETP.NE.AND P6, PT, R23, RZ, PT ;  /* 0x000000ff1700720c */ /* 0x000fc80003fc5270 */
[-C--:B------:R-:W-:Y:S02]  /*1960*/  ISETP.GE.OR P2, PT, R8, R21.reuse, P6 ;  /* 0x000000150800720c */ /* 0x080fe40003746670 */
[-C--:B------:R-:W-:Y:S02]  /*1970*/  ISETP.GE.OR P1, PT, R32, R21.reuse, P6 ;  /* 0x000000152000720c */ /* 0x080fe40003726670 */
[-C--:B------:R-:W-:Y:S02]  /*1980*/  ISETP.GE.OR P5, PT, R31, R21.reuse, P6 ;  /* 0x000000151f00720c */ /* 0x080fe400037a6670 */
[-C--:B------:R-:W-:Y:S02]  /*1990*/  ISETP.GE.OR P4, PT, R30, R21.reuse, P6 ;  /* 0x000000151e00720c */ /* 0x080fe40003786670 */
[----:B------:R-:W-:-:S05]  /*19a0*/  ISETP.GE.OR P3, PT, R29, R21, P6 ;  /* 0x000000151d00720c */ /* 0x000fca0003766670 */
[-C--:B------:R-:W-:Y:S02]  /*19b0*/  @!P2 IMAD R8, R8, R22.reuse, RZ ;  /* 0x000000160808a224 */ /* 0x080fe400078e02ff */
[----:B------:R-:W-:Y:S02]  /*19c0*/  @!P1 IMAD R0, R32, R22, RZ ;  /* 0x0000001620009224 */ /* 0x000fe400078e02ff */
[----:B------:R-:W-:Y:S01]  /*19d0*/  @!P2 IMAD.MOV.U32 R5, RZ, RZ, 0x7f800000 ;  /* 0x7f800000ff05a424 */ /* 0x000fe200078e00ff */
[C---:B--2---:R-:W-:Y:S01]  /*19e0*/  @!P2 IADD3 R3, P0, R8.reuse, R26, RZ ;  /* 0x0000001a0803a210 */ /* 0x044fe20007f1e0ff */
[----:B------:R-:W-:Y:S02]  /*19f0*/  @!P5 IMAD R6, R31, R22, RZ ;  /* 0x000000161f06d224 */ /* 0x000fe400078e02ff */
[----:B------:R-:W-:Y:S01]  /*1a00*/  @!P5 IMAD.MOV.U32 R12, RZ, RZ, 0x7f800000 ;  /* 0x7f800000ff0cd424 */ /* 0x000fe200078e00ff */
[----:B------:R-:W-:Y:S02]  /*1a10*/  @!P2 LEA.HI.X.SX32 R8, R8, R24, 0x1, P0 ;  /* 0x000000180808a211 */ /* 0x000fe400000f0eff */
[----:B------:R-:W-:-:S04]  /*1a20*/  @!P2 LEA R2, P0, R3, R18, 0x2 ;  /* 0x000000120302a211 */ /* 0x000fc800078010ff */
[----:B------:R-:W-:Y:S02]  /*1a30*/  @!P2 LEA.HI.X R3, R3, R19, R8, 0x2, P0 ;  /* 0x000000130303a211 */ /* 0x000fe400000f1408 */
[----:B------:R-:W-:-:S03]  /*1a40*/  @!P1 IADD3 R4, P0, R0, R26, RZ ;  /* 0x0000001a00049210 */ /* 0x000fc60007f1e0ff */
[----:B------:R2:W-:Y:S02]  /*1a50*/  @!P2 ST.E [R2.64], R5 ;  /* 0x000000050200a985 */ /* 0x0005e4000c101904 */
[----:B--2---:R-:W-:Y:S01]  /*1a60*/  @!P1 LEA.HI.X.SX32 R3, R0, R24, 0x1, P0 ;  /* 0x0000001800039211 */ /* 0x004fe200000f0eff */
[----:B------:R-:W-:Y:S01]  /*1a70*/  @!P4 IMAD R5, R30, R22, RZ ;  /* 0x000000161e05c224 */ /* 0x000fe200078e02ff */
[----:B------:R-:W-:Y:S02]  /*1a80*/  @!P1 LEA R2, P2, R4, R18, 0x2 ;  /* 0x0000001204029211 */ /* 0x000fe400078410ff */
[----:B------:R-:W-:Y:S02]  /*1a90*/  @!P5 IADD3 R0, P0, R6, R26, RZ ;  /* 0x0000001a0600d210 */ /* 0x000fe40007f1e0ff */
[----:B------:R-:W-:Y:S02]  /*1aa0*/  @!P1 LEA.HI.X R3, R4, R19, R3, 0x2, P2 ;  /* 0x0000001304039211 */ /* 0x000fe400010f1403 */
[----:B------:R-:W-:-:S02]  /*1ab0*/  @!P5 LEA.HI.X.SX32 R6, R6, R24, 0x1, P0 ;  /* 0x000000180606d211 */ /* 0x000fc400000f0eff */
[C---:B------:R-:W-:Y:S02]  /*1ac0*/  @!P5 LEA R10, P2, R0.reuse, R18, 0x2 ;  /* 0x00000012000ad211 */ /* 0x040fe400078410ff */
[C---:B------:R-:W-:Y:S02]  /*1ad0*/  @!P4 IADD3 R4, P0, R5.reuse, R26, RZ ;  /* 0x0000001a0504c210 */ /* 0x040fe40007f1e0ff */
[----:B------:R-:W-:Y:S01]  /*1ae0*/  @!P5 LEA.HI.X R11, R0, R19, R6, 0x2, P2 ;  /* 0x00000013000bd211 */ /* 0x000fe200010f1406 */
[----:B------:R-:W-:Y:S01]  /*1af0*/  @!P1 IMAD.MOV.U32 R6, RZ, RZ, 0x7f800000 ;  /* 0x7f800000ff069424 */ /* 0x000fe200078e00ff */
[-C--:B------:R-:W-:Y:S02]  /*1b00*/  ISETP.GE.OR P2, PT, R28, R21.reuse, P6 ;  /* 0x000000151c00720c */ /* 0x080fe40003746670 */
[----:B------:R-:W-:Y:S01]  /*1b10*/  @!P4 LEA.HI.X.SX32 R0, R5, R24, 0x1, P0 ;  /* 0x000000180500c211 */ /* 0x000fe200000f0eff */
[----:B------:R-:W-:Y:S01]  /*1b20*/  @!P3 IMAD R5, R29, R22, RZ ;  /* 0x000000161d05b224 */ /* 0x000fe200078e02ff */
[----:B------:R-:W-:Y:S01]  /*1b30*/  @!P4 LEA R8, P0, R4, R18, 0x2 ;  /* 0x000000120408c211 */ /* 0x000fe200078010ff */
[----:B------:R2:W-:Y:S01]  /*1b40*/  @!P1 ST.E [R2.64], R6 ;  /* 0x0000000602009985 */ /* 0x0005e2000c101904 */
[----:B------:R-:W-:-:S02]  /*1b50*/  ISETP.GE.OR P1, PT, R27, R21, P6 ;  /* 0x000000151b00720c */ /* 0x000fc40003726670 */
[----:B------:R-:W-:Y:S01]  /*1b60*/  @!P4 LEA.HI.X R9, R4, R19, R0, 0x2, P0 ;  /* 0x000000130409c211 */ /* 0x000fe200000f1400 */
[----:B------:R3:W-:Y:S01]  /*1b70*/  @!P5 ST.E [R10.64], R12 ;  /* 0x0000000c0a00d985 */ /* 0x0007e2000c101904 */
[----:B------:R-:W-:Y:S02]  /*1b80*/  @!P3 IADD3 R0, P0, R5, R26, RZ ;  /* 0x0000001a0500b210 */ /* 0x000fe40007f1e0ff */
[----:B------:R-:W-:Y:S02]  /*1b90*/  ISETP.GE.OR P6, PT, R13, R21, P6 ;  /* 0x000000150d00720c */ /* 0x000fe400037c6670 */
[----:B------:R-:W-:Y:S01]  /*1ba0*/  @!P3 LEA.HI.X.SX32 R5, R5, R24, 0x1, P0 ;  /* 0x000000180505b211 */ /* 0x000fe200000f0eff */
[----:B--2---:R-:W-:Y:S01]  /*1bb0*/  @!P2 IMAD R2, R28, R22, RZ ;  /* 0x000000161c02a224 */ /* 0x004fe200078e02ff */
[----:B------:R-:W-:-:S03]  /*1bc0*/  @!P3 LEA R6, P0, R0, R18, 0x2 ;  /* 0x000000120006b211 */ /* 0x000fc600078010ff */
[----:B------:R-:W-:Y:S02]  /*1bd0*/  @!P1 IMAD R3, R27, R22, RZ ;  /* 0x000000161b039224 */ /* 0x000fe400078e02ff */
[----:B---3--:R-:W-:Y:S01]  /*1be0*/  @!P3 IMAD.MOV.U32 R10, RZ, RZ, 0x7f800000 ;  /* 0x7f800000ff0ab424 */ /* 0x008fe200078e00ff */
[----:B------:R-:W-:Y:S02]  /*1bf0*/  @!P3 LEA.HI.X R7, R0, R19, R5, 0x2, P0 ;  /* 0x000000130007b211 */ /* 0x000fe400000f1405 */
[----:B------:R-:W-:-:S04]  /*1c00*/  @!P2 IADD3 R0, P0, R2, R26, RZ ;  /* 0x0000001a0200a210 */ /* 0x000fc80007f1e0ff */
[----:B------:R-:W-:Y:S02]  /*1c10*/  @!P2 LEA.HI.X.SX32 R2, R2, R24, 0x1, P0 ;  /* 0x000000180202a211 */ /* 0x000fe400000f0eff */
[----:B------:R-:W-:-:S04]  /*1c20*/  @!P2 LEA R4, P0, R0, R18, 0x2 ;  /* 0x000000120004a211 */ /* 0x000fc800078010ff */
[----:B------:R-:W-:Y:S02]  /*1c30*/  @!P2 LEA.HI.X R5, R0, R19, R2, 0x2, P0 ;  /* 0x000000130005a211 */ /* 0x000fe400000f1402 */
[----:B------:R-:W-:-:S04]  /*1c40*/  @!P1 IADD3 R0, P0, R3, R26, RZ ;  /* 0x0000001a03009210 */ /* 0x000fc80007f1e0ff */
[----:B------:R-:W-:Y:S02]  /*1c50*/  @!P1 LEA.HI.X.SX32 R3, R3, R24, 0x1, P0 ;  /* 0x0000001803039211 */ /* 0x000fe400000f0eff */
[----:B------:R-:W-:-:S04]  /*1c60*/  @!P1 LEA R2, P0, R0, R18, 0x2 ;  /* 0x0000001200029211 */ /* 0x000fc800078010ff */
[----:B------:R-:W-:Y:S01]  /*1c70*/  @!P1 LEA.HI.X R3, R0, R19, R3, 0x2, P0 ;  /* 0x0000001300039211 */ /* 0x000fe200000f1403 */
[----:B------:R-:W-:-:S05]  /*1c80*/  @!P4 IMAD.MOV.U32 R0, RZ, RZ, 0x7f800000 ;  /* 0x7f800000ff00c424 */ /* 0x000fca00078e00ff */
[----:B------:R2:W-:Y:S04]  /*1c90*/  @!P4 ST.E [R8.64], R0 ;  /* 0x000000000800c985 */ /* 0x0005e8000c101904 */
[----:B------:R-:W-:Y:S01]  /*1ca0*/  @!P3 ST.E [R6.64], R10 ;  /* 0x0000000a0600b985 */ /* 0x000fe2000c101904 */
[----:B--2---:R-:W-:Y:S02]  /*1cb0*/  @!P2 IMAD.MOV.U32 R8, RZ, RZ, 0x7f800000 ;  /* 0x7f800000ff08a424 */ /* 0x004fe400078e00ff */
[----:B------:R-:W-:-:S03]  /*1cc0*/  @!P1 IMAD.MOV.U32 R0, RZ, RZ, 0x7f800000 ;  /* 0x7f800000ff009424 */ /* 0x000fc600078e00ff */
[----:B------:R-:W-:Y:S04]  /*1cd0*/  @!P2 ST.E [R4.64], R8 ;  /* 0x000000080400a985 */ /* 0x000fe8000c101904 */
[----:B------:R2:W-:Y:S02]  /*1ce0*/  @!P1 ST.E [R2.64], R0 ;  /* 0x0000000002009985 */ /* 0x0005e4000c101904 */
[----:B--2---:R-:W-:Y:S02]  /*1cf0*/  IMAD.MOV.U32 R2, RZ, RZ, R34 ;  /* 0x000000ffff027224 */ /* 0x004fe400078e0022 */
[----:B------:R-:W-:-:S04]  /*1d00*/  IMAD.MOV.U32 R3, RZ, RZ, 0x0 ;  /* 0x00000000ff037424 */ /* 0x000fc800078e00ff */
[----:B------:R-:W-:Y:S05]  /*1d10*/  @P6 RET.REL.NODEC R2 `(_ZN5flash16flash_fwd_kernelI23Flash_fwd_kernel_traitsILi128ELi128ELi32ELi4ELb0ELb0EN7cutlass10bfloat16_tE19Flash_kernel_traitsILi128ELi128ELi32ELi4ES3_EELb1ELb0ELb1ELb1ELb0ELb0ELb0ELb1EEEvNS_16Flash_fwd_paramsE) ;  /* 0xffffe2e002006950 */ /* 0x000fea0003c3ffff */
[----:B------:R-:W-:-:S05]  /*1d20*/  IMAD R0, R13, R22, RZ ;  /* 0x000000160d007224 */ /* 0x000fca00078e02ff */
[----:B------:R-:W-:-:S04]  /*1d30*/  IADD3 R3, P0, R0, R26, RZ ;  /* 0x0000001a00037210 */ /* 0x000fc80007f1e0ff */
[----:B------:R-:W-:Y:S02]  /*1d40*/  LEA.HI.X.SX32 R0, R0, R24, 0x1, P0 ;  /* 0x0000001800007211 */ /* 0x000fe400000f0eff */
[----:B------:R-:W-:-:S04]  /*1d50*/  LEA R2, P0, R3, R18, 0x2 ;  /* 0x0000001203027211 */ /* 0x000fc800078010ff */
[----:B------:R-:W-:Y:S01]  /*1d60*/  LEA.HI.X R3, R3, R19, R0, 0x2, P0 ;  /* 0x0000001303037211 */ /* 0x000fe200000f1400 */
[----:B------:R-:W-:-:S05]  /*1d70*/  IMAD.MOV.U32 R0, RZ, RZ, 0x7f800000 ;  /* 0x7f800000ff007424 */ /* 0x000fca00078e00ff */
[----:B------:R2:W-:Y:S02]  /*1d80*/  ST.E [R2.64], R0 ;  /* 0x0000000002007985 */ /* 0x0005e4000c101904 */
[----:B--2---:R-:W-:Y:S02]  /*1d90*/  IMAD.MOV.U32 R2, RZ, RZ, R34 ;  /* 0x000000ffff027224 */ /* 0x004fe400078e0022 */
[----:B------:R-:W-:-:S04]  /*1da0*/  IMAD.MOV.U32 R3, RZ, RZ, 0x0 ;  /* 0x00000000ff037424 */ /* 0x000fc800078e00ff */
[----:B------:R-:W-:Y:S05]  /*1db0*/  RET.REL.NODEC R2 `(_ZN5flash16flash_fwd_kernelI23Flash_fwd_kernel_traitsILi128ELi128ELi32ELi4ELb0ELb0EN7cutlass10bfloat16_tE19Flash_kernel_traitsILi128ELi128ELi32ELi4ES3_EELb1ELb0ELb1ELb1ELb0ELb0ELb0ELb1EEEvNS_16Flash_fwd_paramsE) ;  /* 0xffffe24002007950 */ /* 0x000fea0003c3ffff */
.L_x_2190:
[----:B------:R-:W-:Y:S02]  /*1dc0*/  IMAD.U32 R2, RZ, RZ, UR6 ;  /* 0x00000006ff027e24 */ /* 0x000fe4000f8e00ff */
[----:B------:R-:W-:Y:S01]  /*1dd0*/  IMAD.U32 R3, RZ, RZ, UR7 ;  /* 0x00000007ff037e24 */ /* 0x000fe2000f8e00ff */
[----:B------:R-:W-:Y:S01]  /*1de0*/  MOV R10, UR6 ;  /* 0x00000006000a7c02 */ /* 0x000fe20008000f00 */
[----:B------:R-:W-:-:S03]  /*1df0*/  IMAD.U32 R11, RZ, RZ, UR7 ;  /* 0x00000007ff0b7e24 */ /* 0x000fc6000f8e00ff */
[----:B------:R-:W3:Y:S04]  /*1e00*/  LD.E R25, [R2.64+0x68] ;  /* 0x0000680402197980 */ /* 0x000ee8000c101900 */
[----:B--2---:R4:W2:Y:S04]  /*1e10*/  LD.E.64 R34, [R10.64+0xc0] ;  /* 0x0000c0040a227980 */ /* 0x0048a8000c101b00 */
[----:B------:R1:W2:Y:S04]  /*1e20*/  LD.E.64 R20, [R2.64+0x38] ;  /* 0x0000380402147980 */ /* 0x0002a8000c101b00 */
[----:B------:R1:W2:Y:S01]  /*1e30*/  LD.E.64 R42, [R2.64+0x40] ;  /* 0x00004004022a7980 */ /* 0x0002a2000c101b00 */
[----:B------:R-:W-:-:S02]  /*1e40*/  ISETP.NE.AND P1, PT, R17, -0x1, PT ;  /* 0xffffffff1100780c */ /* 0x000fc40003f25270 */
[----:B------:R-:W-:Y:S01]  /*1e50*/  ISETP.NE.AND P0, PT, R46, -0x1, PT ;  /* 0xffffffff2e00780c */ /* 0x000fe20003f05270 */
[----:B------:R1:W2:Y:S01]  /*1e60*/  LD.E.64 R18, [R2.64+0x30] ;  /* 0x0000300402127980 */ /* 0x0002a2000c101b00 */
[----:B------:R-:W-:Y:S01]  /*1e70*/  MOV R4, UR6 ;  /* 0x0000000600047c02 */ /* 0x000fe20008000f00 */
[----:B------:R-:W-:Y:S02]  /*1e80*/  IMAD.U32 R5, RZ, RZ, UR7 ;  /* 0x00000007ff057e24 */ /* 0x000fe4000f8e00ff */
[----:B------:R1:W2:Y:S04]  /*1e90*/  LD.E.64 R30, [R2.64+0x58] ;  /* 0x00005804021e7980 */ /* 0x0002a8000c101b00 */
[----:B------:R1:W2:Y:S04]  /*1ea0*/  LD.E.64 R28, [R4.64+0x50] ;  /* 0x00005004041c7980 */ /* 0x0002a8000c101b00 */
[----:B-1----:R1:W2:Y:S04]  /*1eb0*/  @!P1 LD.E.64 R14, [R2.64+0x20] ;  /* 0x00002004020e9980 */ /* 0x0022a8000c101b00 */
[----:B------:R1:W2:Y:S04]  /*1ec0*/  @!P1 LD.E.64 R22, [R2.64+0x28] ;  /* 0x0000280402169980 */ /* 0x0002a8000c101b00 */
[----:B------:R1:W2:Y:S04]  /*1ed0*/  @!P0 LD.E.64 R26, [R2.64+0x18] ;  /* 0x00001804021a8980 */ /* 0x0002a8000c101b00 */
[----:B------:R1:W2:Y:S04]  /*1ee0*/  LD.E R147, [R2.64+0xc8] ;  /* 0x0000c80402937980 */ /* 0x0002a8000c101900 */
[----:B------:R1:W2:Y:S01]  /*1ef0*/  LD.E.64 R32, [R2.64+0x48] ;  /* 0x0000480402207980 */ /* 0x0002a2000c101b00 */
[----:B------:R-:W-:Y:S01]  /*1f00*/  IMAD.U32 R6, RZ, RZ, UR6 ;  /* 0x00000006ff067e24 */ /* 0x000fe2000f8e00ff */
[----:B------:R-:W-:-:S02]  /*1f10*/  MOV R7, UR7 ;  /* 0x0000000700077c02 */ /* 0x000fc40008000f00 */
[----:B------:R1:W5:Y:S04]  /*1f20*/  LD.E.64 R110, [R2.64+0x98] ;  /* 0x00009804026e7980 */ /* 0x000368000c101b00 */
[----:B------:R-:W5:Y:S01]  /*1f30*/  LD.E.64 R6, [R6.64] ;  /* 0x0000000406067980 */ /* 0x000f62000c101b00 */
[----:B------:R-:W-:Y:S02]  /*1f40*/  IMAD.U32 R8, RZ, RZ, UR6 ;  /* 0x00000006ff087e24 */ /* 0x000fe4000f8e00ff */
[----:B------:R-:W-:Y:S01]  /*1f50*/  IMAD.U32 R9, RZ, RZ, UR7 ;  /* 0x00000007ff097e24 */ /* 0x000fe2000f8e00ff */
[----:B------:R1:W5:Y:S04]  /*1f60*/  LD.E R112, [R4.64+0x60] ;  /* 0x0000600404707980 */ /* 0x000368000c101900 */
[----:B------:R1:W5:Y:S01]  /*1f70*/  LD.E.64 R236, [R8.64+0x8] ;  /* 0x0000080408ec7980 */ /* 0x000362000c101b00 */
[----:B----4-:R-:W-:-:S03]  /*1f80*/  LEA.HI R11, R37, R41, RZ, 0x6 ;  /* 0x00000029250b7211 */ /* 0x010fc600078f30ff */
[----:B------:R4:W5:Y:S02]  /*1f90*/  LD.E.64 R238, [R4.64+0x10] ;  /* 0x0000100404ee7980 */ /* 0x000964000c101b00 */
[----:B------:R-:W-:Y:S02]  /*1fa0*/  IMAD.SHL.U32 R11, R11, 0x8, RZ ;  /* 0x000000080b0b7824 */ /* 0x000fe400078e00ff */
[----:B-1----:R-:W-:Y:S01]  /*1fb0*/  @P1 IMAD.IADD R8, R12, 0x1, R17 ;  /* 0x000000010c081824 */ /* 0x002fe200078e0211 */
[----:B------:R-:W-:Y:S01]  /*1fc0*/  IABS R36, R120 ;  /* 0x0000007800247213 */ /* 0x000fe20000000000 */
[----:B------:R-:W-:Y:S01]  /*1fd0*/  BSSY B0, `(.L_x_2213) ;  /* 0x00000b0000007945 */ /* 0x000fe20003800000 */
[----:B---3--:R-:W-:Y:S01]  /*1fe0*/  IABS R0, R25 ;  /* 0x0000001900007213 */ /* 0x008fe20000000000 */
[----:B--2---:R1:W-:Y:S03]  /*1ff0*/  STL.64 [R1+0x78], R34 ;  /* 0x0000782201007387 */ /* 0x0043e60000100a00 */
[----:B-1----:R-:W-:-:S04]  /*2000*/  MOV R35, R0 ;  /* 0x0000000000237202 */ /* 0x002fc80000000f00 */
[----:B------:R-:W1:Y:S08]  /*2010*/  I2F.RP R0, R35 ;  /* 0x0000002300007306 */ /* 0x000e700000209400 */
[----:B-1----:R1:W2:Y:S01]  /*2020*/  MUFU.RCP R3, R0 ;  /* 0x0000000000037308 */ /* 0x0022a20000001000 */
[----:B------:R-:W-:Y:S01]  /*2030*/  IMAD.MOV.U32 R44, RZ, RZ, R34 ;  /* 0x000000ffff2c7224 */ /* 0x000fe200078e0022 */
[----:B-1----:R-:W-:-:S04]  /*2040*/  LEA.HI R0, R37, R41, RZ, 0x3 ;  /* 0x0000002925007211 */ /* 0x002fc800078f18ff */
[----:B------:R-:W-:Y:S02]  /*2050*/  SHF.R.S32.HI R16, RZ, 0x3, R0 ;  /* 0x00000003ff107819 */ /* 0x000fe40000011400 */
[----:B------:R-:W-:Y:S02]  /*2060*/  LOP3.LUT R0, R0, 0xfffffff8, RZ, 0xc0, !PT ;  /* 0xfffffff800007812 */ /* 0x000fe400078ec0ff */
[----:B--2---:R-:W-:Y:S01]  /*2070*/  IADD3 R3, R3, 0xffffffe, RZ ;  /* 0x0ffffffe03037810 */ /* 0x004fe20007ffe0ff */
[----:B------:R-:W-:Y:S02]  /*2080*/  IMAD.SHL.U32 R2, R16, 0x40, RZ ;  /* 0x0000004010027824 */ /* 0x000fe400078e00ff */
[----:B------:R-:W-:-:S03]  /*2090*/  IMAD.IADD R34, R41, 0x1, -R0 ;  /* 0x0000000129227824 */ /* 0x000fc600078e0a00 */
[----:B------:R-:W1:Y:S01]  /*20a0*/  F2I.FTZ.U32.TRUNC.NTZ R3, R3 ;  /* 0x0000000300037305 */ /* 0x000e62000021f000 */
[----:B------:R-:W-:Y:S02]  /*20b0*/  LOP3.LUT R2, R2, 0x1c0, RZ, 0xc0, !PT ;  /* 0x000001c002027812 */ /* 0x000fe400078ec0ff */
[----:B------:R-:W-:Y:S02]  /*20c0*/  SHF.L.U32 R249, R34, 0x3, RZ ;  /* 0x0000000322f97819 */ /* 0x000fe400000006ff */
[----:B------:R-:W-:Y:S02]  /*20d0*/  SHF.R.U32.HI R10, RZ, 0x3, R2 ;  /* 0x00000003ff0a7819 */ /* 0x000fe40000011602 */
[----:B------:R-:W-:Y:S02]  /*20e0*/  LOP3.LUT R0, R2, 0x38, R249, 0xf8, !PT ;  /* 0x0000003802007812 */ /* 0x000fe400078ef8f9 */
[----:B------:R-:W-:Y:S02]  /*20f0*/  @!P1 SHF.R.S32.HI R2, RZ, 0x1f, R12 ;  /* 0x0000001fff029819 */ /* 0x000fe4000001140c */
[----:B------:R-:W-:Y:S01]  /*2100*/  LOP3.LUT R10, R0, R10, RZ, 0x3c, !PT ;  /* 0x0000000a000a7212 */ /* 0x000fe200078e3cff */
[----:B------:R-:W-:-:S02]  /*2110*/  @!P1 IMAD R0, R21, R12, RZ ;  /* 0x0000000c15009224 */ /* 0x000fc400078e02ff */
[----:B----4-:R-:W-:-:S04]  /*2120*/  @!P1 IMAD.WIDE.U32 R4, R20, R12, RZ ;  /* 0x0000000c14049225 */ /* 0x010fc800078e00ff */
[C---:B------:R-:W-:Y:S01]  /*2130*/  @!P1 IMAD R0, R20.reuse, R2, R0 ;  /* 0x0000000214009224 */ /* 0x040fe200078e0200 */
[----:B-1----:R-:W-:Y:S01]  /*2140*/  IADD3 R2, RZ, -R3, RZ ;  /* 0x80000003ff027210 */ /* 0x002fe20007ffe0ff */
[-C--:B------:R-:W-:Y:S02]  /*2150*/  @P1 IMAD R13, R21, R8.reuse, RZ ;  /* 0x00000008150d1224 */ /* 0x080fe400078e02ff */
[----:B------:R-:W-:Y:S01]  /*2160*/  @P1 IMAD.WIDE.U32 R8, R20, R8, RZ ;  /* 0x0000000814081225 */ /* 0x000fe200078e00ff */
[----:B------:R-:W-:-:S03]  /*2170*/  @!P1 IADD3 R5, R5, R0, RZ ;  /* 0x0000000005059210 */ /* 0x000fc60007ffe0ff */
[----:B------:R-:W-:Y:S01]  /*2180*/  IMAD.MOV.U32 R0, RZ, RZ, R2 ;  /* 0x000000ffff007224 */ /* 0x000fe200078e0002 */
[----:B------:R-:W-:Y:S01]  /*2190*/  @!P1 SHF.R.S32.HI R2, RZ, 0x1f, R12 ;  /* 0x0000001fff029819 */ /* 0x000fe2000001140c */
[----:B------:R-:W-:Y:S02]  /*21a0*/  @P1 IMAD.IADD R24, R9, 0x1, R13 ;  /* 0x0000000109181824 */ /* 0x000fe400078e020d */
[----:B------:R-:W-:Y:S01]  /*21b0*/  @!P1 IMAD R9, R43, R12, RZ ;  /* 0x0000000c2b099224 */ /* 0x000fe200078e02ff */
[----:B------:R-:W-:Y:S02]  /*21c0*/  LEA.HI R37, R37, R41, RZ, 0x4 ;  /* 0x0000002925257211 */ /* 0x000fe400078f20ff */
[----:B------:R-:W-:Y:S01]  /*21d0*/  LOP3.LUT R220, R10, 0xfffffe00, R11, 0xf8, !PT ;  /* 0xfffffe000adc7812 */ /* 0x000fe200078ef80b */
[----:B------:R-:W-:Y:S02]  /*21e0*/  @!P1 IMAD R11, R42, R2, R9 ;  /* 0x000000022a0b9224 */ /* 0x000fe400078e0209 */
[----:B------:R-:W-:Y:S01]  /*21f0*/  @P1 IMAD.MOV.U32 R13, RZ, RZ, R8 ;  /* 0x000000ffff0d1224 */ /* 0x000fe200078e0008 */
[----:B------:R-:W-:Y:S01]  /*2200*/  LOP3.LUT R8, R37, 0xfffffff0, RZ, 0xc0, !PT ;  /* 0xfffffff025087812 */ /* 0x000fe200078ec0ff */
[----:B------:R-:W-:-:S02]  /*2210*/  IMAD R0, R0, R35, RZ ;  /* 0x0000002300007224 */ /* 0x000fc400078e02ff */
[----:B------:R-:W-:-:S04]  /*2220*/  IMAD.MOV.U32 R2, RZ, RZ, RZ ;  /* 0x000000ffff027224 */ /* 0x000fc800078e00ff */
[----:B------:R-:W-:Y:S01]  /*2230*/  IMAD.HI.U32 R10, R3, R0, R2 ;  /* 0x00000000030a7227 */ /* 0x000fe200078e0002 */
[----:B------:R-:W-:Y:S02]  /*2240*/  IADD3 R0, -R8, R41, RZ ;  /* 0x0000002908007210 */ /* 0x000fe40007ffe1ff */
[----:B------:R-:W-:Y:S02]  /*2250*/  IABS R2, R25 ;  /* 0x0000001900027213 */ /* 0x000fe40000000000 */
[----:B------:R-:W-:-:S03]  /*2260*/  SHF.R.S32.HI R3, RZ, 0x1f, R0 ;  /* 0x0000001fff037819 */ /* 0x000fc60000011400 */
[----:B------:R-:W-:Y:S01]  /*2270*/  IMAD.MOV R9, RZ, RZ, -R2 ;  /* 0x000000ffff097224 */ /* 0x000fe200078e0a02 */
[----:B------:R-:W-:Y:S01]  /*2280*/  LEA.HI R39, R3, R0, RZ, 0x3 ;  /* 0x0000000003277211 */ /* 0x000fe200078f18ff */
[----:B------:R-:W-:Y:S02]  /*2290*/  @P1 IMAD.IADD R8, R12, 0x1, R17 ;  /* 0x000000010c081824 */ /* 0x000fe400078e0211 */
[----:B------:R-:W-:Y:S01]  /*22a0*/  @!P1 IMAD.WIDE.U32 R2, R42, R12, RZ ;  /* 0x0000000c2a029225 */ /* 0x000fe200078e00ff */
[----:B------:R-:W-:Y:S02]  /*22b0*/  MOV R12, R9 ;  /* 0x00000009000c7202 */ /* 0x000fe40000000f00 */
[----:B------:R-:W-:Y:S01]  /*22c0*/  @!P1 SHF.R.S32.HI R17, RZ, 0x1f, R119 ;  /* 0x0000001fff119819 */ /* 0x000fe20000011477 */
[----:B------:R-:W-:-:S04]  /*22d0*/  IMAD.HI.U32 R10, R10, R36, RZ ;  /* 0x000000240a0a7227 */ /* 0x000fc800078e00ff */
[----:B------:R-:W-:Y:S02]  /*22e0*/  @!P1 IMAD R15, R15, R119, RZ ;  /* 0x000000770f0f9224 */ /* 0x000fe400078e02ff */
[----:B------:R-:W-:-:S04]  /*22f0*/  @!P1 IMAD.WIDE.U32 R4, R119, R14, R4 ;  /* 0x0000000e77049225 */ /* 0x000fc800078e0004 */
[----:B------:R-:W-:Y:S02]  /*2300*/  @!P1 IMAD.IADD R3, R3, 0x1, R11 ;  /* 0x0000000103039824 */ /* 0x000fe400078e020b */
[----:B------:R-:W-:Y:S02]  /*2310*/  IMAD R11, R10, R12, R36 ;  /* 0x0000000c0a0b7224 */ /* 0x000fe400078e0224 */
[----:B------:R-:W-:Y:S02]  /*2320*/  @!P1 IMAD R14, R14, R17, R15 ;  /* 0x000000110e0e9224 */ /* 0x000fe400078e020f */
[----:B------:R-:W-:Y:S01]  /*2330*/  @!P1 IMAD.MOV.U32 R13, RZ, RZ, R4 ;  /* 0x000000ffff0d9224 */ /* 0x000fe200078e0004 */
[----:B------:R-:W-:Y:S02]  /*2340*/  ISETP.GT.U32.AND P3, PT, R35, R11, PT ;  /* 0x0000000b2300720c */ /* 0x000fe40003f64070 */
[----:B------:R-:W-:Y:S02]  /*2350*/  LOP3.LUT R9, R39, 0xfffffff8, RZ, 0xc0, !PT ;  /* 0xfffffff827097812 */ /* 0x000fe400078ec0ff */
[----:B------:R-:W-:-:S02]  /*2360*/  @!P1 IADD3 R24, R5, R14, RZ ;  /* 0x0000000e05189210 */ /* 0x000fc40007ffe0ff */
[----:B------:R-:W-:Y:S02]  /*2370*/  SHF.R.S32.HI R36, RZ, 0x1f, R249 ;  /* 0x0000001fff247819 */ /* 0x000fe400000114f9 */
[----:B------:R-:W-:Y:S02]  /*2380*/  IADD3 R4, P2, R249, R13, RZ ;  /* 0x0000000df9047210 */ /* 0x000fe40007f5e0ff */
[----:B------:R-:W-:Y:S01]  /*2390*/  IADD3 R38, R0, -R9, RZ ;  /* 0x8000000900267210 */ /* 0x000fe20007ffe0ff */
[----:B------:R-:W-:Y:S01]  /*23a0*/  IMAD R0, R21, R16, RZ ;  /* 0x0000001015007224 */ /* 0x000fe200078e02ff */
[----:B------:R-:W-:Y:S01]  /*23b0*/  SHF.R.S32.HI R17, RZ, 0x1f, R16 ;  /* 0x0000001fff117819 */ /* 0x000fe20000011410 */
[----:B------:R-:W-:Y:S02]  /*23c0*/  IMAD.X R5, R36, 0x1, R24, P2 ;  /* 0x0000000124057824 */ /* 0x000fe400010e0618 */
[-C--:B------:R-:W-:Y:S02]  /*23d0*/  @P1 IMAD R12, R43, R8.reuse, RZ ;  /* 0x000000082b0c1224 */ /* 0x080fe400078e02ff */
[----:B------:R-:W-:Y:S01]  /*23e0*/  @P1 IMAD.WIDE.U32 R8, R42, R8, RZ ;  /* 0x000000082a081225 */ /* 0x000fe200078e00ff */
[----:B------:R-:W-:-:S03]  /*23f0*/  @!P1 SHF.R.S32.HI R15, RZ, 0x1f, R119 ;  /* 0x0000001fff0f9819 */ /* 0x000fc60000011477 */
[C---:B------:R-:W-:Y:S02]  /*2400*/  IMAD R13, R20.reuse, R17, R0 ;  /* 0x00000011140d7224 */ /* 0x040fe400078e0200 */
[----:B------:R-:W-:Y:S01]  /*2410*/  IMAD.WIDE.U32 R4, R20, R16, R4 ;  /* 0x0000001014047225 */ /* 0x000fe200078e0004 */
[----:B------:R-:W-:-:S03]  /*2420*/  @P1 IADD3 R12, R9, R12, RZ ;  /* 0x0000000c090c1210 */ /* 0x000fc60007ffe0ff */
[----:B------:R-:W-:Y:S02]  /*2430*/  @!P1 IMAD R14, R23, R119, RZ ;  /* 0x00000077170e9224 */ /* 0x000fe400078e02ff */
[----:B------:R-:W-:Y:S01]  /*2440*/  @!P1 IMAD.WIDE.U32 R2, R119, R22, R2 ;  /* 0x0000001677029225 */ /* 0x000fe200078e0002 */
[----:B------:R-:W-:-:S03]  /*2450*/  @P1 MOV R0, R8 ;  /* 0x0000000800001202 */ /* 0x000fc60000000f00 */
[----:B------:R-:W-:Y:S02]  /*2460*/  @!P3 IMAD.IADD R11, R11, 0x1, -R35 ;  /* 0x000000010b0bb824 */ /* 0x000fe400078e0a23 */
[----:B------:R-:W-:Y:S02]  /*2470*/  IMAD.IADD R9, R5, 0x1, R13 ;  /* 0x0000000105097824 */ /* 0x000fe400078e020d */
[----:B------:R-:W-:Y:S01]  /*2480*/  @!P1 IMAD R5, R22, R15, R14 ;  /* 0x0000000f16059224 */ /* 0x000fe200078e020e */
[----:B------:R-:W-:Y:S02]  /*2490*/  @!P1 MOV R0, R2 ;  /* 0x0000000200009202 */ /* 0x000fe40000000f00 */
[----:B------:R-:W-:Y:S02]  /*24a0*/  ISETP.GE.U32.AND P4, PT, R11, R35, PT ;  /* 0x000000230b00720c */ /* 0x000fe40003f86070 */
[----:B------:R-:W-:Y:S02]  /*24b0*/  @!P1 IADD3 R12, R3, R5, RZ ;  /* 0x00000005030c9210 */ /* 0x000fe40007ffe0ff */
[----:B------:R-:W-:-:S02]  /*24c0*/  IADD3 R2, P1, R249, R0, RZ ;  /* 0x00000000f9027210 */ /* 0x000fc40007f3e0ff */
[----:B------:R-:W-:Y:S02]  /*24d0*/  LOP3.LUT R11, R120, R25, RZ, 0x3c, !PT ;  /* 0x00000019780b7212 */ /* 0x000fe400078e3cff */
[----:B------:R-:W-:Y:S01]  /*24e0*/  @!P3 IADD3 R10, R10, 0x1, RZ ;  /* 0x000000010a0ab810 */ /* 0x000fe20007ffe0ff */
[----:B------:R-:W-:Y:S01]  /*24f0*/  IMAD.X R3, R36, 0x1, R12, P1 ;  /* 0x0000000124037824 */ /* 0x000fe200008e060c */
[----:B------:R-:W-:Y:S02]  /*2500*/  ISETP.GE.AND P2, PT, R11, RZ, PT ;  /* 0x000000ff0b00720c */ /* 0x000fe40003f46270 */
[----:B------:R-:W-:Y:S01]  /*2510*/  ISETP.NE.AND P1, PT, R25, RZ, PT ;  /* 0x000000ff1900720c */ /* 0x000fe20003f25270 */
[----:B------:R-:W-:Y:S01]  /*2520*/  IMAD R0, R43, R16, RZ ;  /* 0x000000102b007224 */ /* 0x000fe200078e02ff */
[----:B------:R-:W-:Y:S01]  /*2530*/  @P4 IADD3 R10, R10, 0x1, RZ ;  /* 0x000000010a0a4810 */ /* 0x000fe20007ffe0ff */
[----:B------:R-:W-:Y:S01]  /*2540*/  IMAD.MOV.U32 R8, RZ, RZ, R4 ;  /* 0x000000ffff087224 */ /* 0x000fe200078e0004 */
[----:B------:R-:W-:Y:S01]  /*2550*/  @!P0 SHF.R.S32.HI R4, RZ, 0x1f, R119 ;  /* 0x0000001fff048819 */ /* 0x000fe20000011477 */
[----:B------:R-:W-:-:S02]  /*2560*/  @!P0 IMAD R14, R27, R119, RZ ;  /* 0x000000771b0e8224 */ /* 0x000fc400078e02ff */
[C---:B------:R-:W-:Y:S01]  /*2570*/  IMAD R11, R42.reuse, R17, R0 ;  /* 0x000000112a0b7224 */ /* 0x040fe200078e0200 */
[----:B------:R-:W-:Y:S01]  /*2580*/  MOV R0, R10 ;  /* 0x0000000a00007202 */ /* 0x000fe20000000f00 */
[----:B------:R-:W-:-:S03]  /*2590*/  IMAD.WIDE.U32 R2, R42, R16, R2 ;  /* 0x000000102a027225 */ /* 0x000fc600078e0002 */
[----:B------:R-:W-:Y:S01]  /*25a0*/  @!P2 IADD3 R0, -R0, RZ, RZ ;  /* 0x000000ff0000a210 */ /* 0x000fe20007ffe1ff */
[----:B------:R-:W-:Y:S01]  /*25b0*/  @!P0 IMAD R14, R26, R4, R14 ;  /* 0x000000041a0e8224 */ /* 0x000fe200078e020e */
[----:B------:R-:W-:Y:S01]  /*25c0*/  @!P1 LOP3.LUT R0, RZ, R25, RZ, 0x33, !PT ;  /* 0x00000019ff009212 */ /* 0x000fe200078e33ff */
[----:B------:R-:W-:-:S04]  /*25d0*/  @P0 IMAD.WIDE.U32 R4, R18, R46, RZ ;  /* 0x0000002e12040225 */ /* 0x000fc800078e00ff */
[----:B------:R-:W-:Y:S02]  /*25e0*/  IMAD.IADD R3, R3, 0x1, R11 ;  /* 0x0000000103037824 */ /* 0x000fe400078e020b */
[----:B------:R-:W-:Y:S02]  /*25f0*/  @P0 IMAD R13, R19, R46, RZ ;  /* 0x0000002e130d0224 */ /* 0x000fe400078e02ff */
[----:B------:R-:W-:-:S04]  /*2600*/  @!P0 IMAD.WIDE.U32 R10, R26, R119, RZ ;  /* 0x000000771a0a8225 */ /* 0x000fc800078e00ff */
[----:B------:R-:W-:Y:S01]  /*2610*/  @P0 IMAD.MOV.U32 R12, RZ, RZ, R4 ;  /* 0x000000ffff0c0224 */ /* 0x000fe200078e0004 */
[----:B------:R-:W-:Y:S01]  /*2620*/  SHF.R.S32.HI R4, RZ, 0x1f, R0 ;  /* 0x0000001fff047819 */ /* 0x000fe20000011400 */
[----:B------:R-:W-:Y:S01]  /*2630*/  @!P0 IMAD.MOV.U32 R12, RZ, RZ, R10 ;  /* 0x000000ffff0c8224 */ /* 0x000fe200078e000a */
[----:B------:R-:W-:Y:S01]  /*2640*/  @P0 IADD3 R5, R5, R13, RZ ;  /* 0x0000000d05050210 */ /* 0x000fe20007ffe0ff */
[----:B------:R-:W-:Y:S01]  /*2650*/  IMAD R10, R31, R0, RZ ;  /* 0x000000001f0a7224 */ /* 0x000fe200078e02ff */
[----:B------:R-:W-:Y:S01]  /*2660*/  @!P0 IADD3 R5, R11, R14, RZ ;  /* 0x0000000e0b058210 */ /* 0x000fe20007ffe0ff */
[----:B------:R-:W-:Y:S02]  /*2670*/  IMAD R11, R29, R0, RZ ;  /* 0x000000001d0b7224 */ /* 0x000fe400078e02ff */
[----:B------:R-:W-:Y:S01]  /*2680*/  IMAD.WIDE.U32 R46, R0, R30, R2 ;  /* 0x0000001e002e7225 */ /* 0x000fe200078e0002 */
[----:B------:R1:W-:Y:S03]  /*2690*/  STL.64 [R1+0x60], R42 ;  /* 0x0000602a01007387 */ /* 0x0003e60000100a00 */
[----:B------:R-:W-:Y:S01]  /*26a0*/  IMAD.WIDE.U32 R50, R28, R0, R8 ;  /* 0x000000001c327225 */ /* 0x000fe200078e0008 */
[----:B------:R1:W-:Y:S03]  /*26b0*/  STL [R1+0xd0], R249 ;  /* 0x0000d0f901007387 */ /* 0x0003e60000100800 */
[----:B------:R-:W-:-:S02]  /*26c0*/  IMAD R2, R30, R4, R10 ;  /* 0x000000041e027224 */ /* 0x000fc400078e020a */
[----:B------:R-:W-:Y:S02]  /*26d0*/  IMAD R14, R28, R4, R11 ;  /* 0x000000041c0e7224 */ /* 0x000fe400078e020b */
[----:B------:R-:W-:Y:S01]  /*26e0*/  IMAD.IADD R35, R129, 0x1, -R114 ;  /* 0x0000000181237824 */ /* 0x000fe200078e0a72 */
[----:B------:R1:W-:Y:S01]  /*26f0*/  STL [R1+0x130], R147 ;  /* 0x0001309301007387 */ /* 0x0003e20000100800 */
[----:B------:R-:W-:Y:S01]  /*2700*/  IMAD.WIDE R54, R45, 0x80, R16 ;  /* 0x000000802d367825 */ /* 0x000fe200078e0210 */
[----:B------:R-:W-:Y:S02]  /*2710*/  IADD3 R241, R249, 0x40, RZ ;  /* 0x00000040f9f17810 */ /* 0x000fe40007ffe0ff */
[----:B------:R1:W-:Y:S01]  /*2720*/  STL.64 [R1+0x118], R50 ;  /* 0x0001183201007387 */ /* 0x0003e20000100a00 */
[----:B------:R-:W-:Y:S01]  /*2730*/  IADD3 R49, R47, R2, RZ ;  /* 0x000000022f317210 */ /* 0x000fe20007ffe0ff */
[----:B------:R-:W-:Y:S02]  /*2740*/  IMAD.IADD R53, R51, 0x1, R14 ;  /* 0x0000000133357824 */ /* 0x000fe400078e020e */
[----:B------:R1:W-:Y:S04]  /*2750*/  STL.64 [R1+0x110], R46 ;  /* 0x0001102e01007387 */ /* 0x0003e80000100a00 */
[----:B------:R1:W-:Y:S04]  /*2760*/  STL [R1+0x134], R35 ;  /* 0x0001342301007387 */ /* 0x0003e80000100800 */
[----:B------:R1:W-:Y:S04]  /*2770*/  STL.64 [R1+0xe8], R54 ;  /* 0x0000e83601007387 */ /* 0x0003e80000100a00 */
[----:B------:R1:W-:Y:S01]  /*2780*/  STL [R1+0x13c], R241 ;  /* 0x00013cf101007387 */ /* 0x0003e20000100800 */
[----:B------:R-:W-:-:S03]  /*2790*/  SHF.R.S32.HI R25, RZ, 0x5, R40 ;  /* 0x00000005ff197819 */ /* 0x000fc60000011428 */
[----:B------:R1:W-:Y:S01]  /*27a0*/  STL [R1+0xfc], R49 ;  /* 0x0000fc3101007387 */ /* 0x0003e20000100800 */
[----:B------:R-:W-:-:S03]  /*27b0*/  SHF.R.S32.HI R0, RZ, 0x1f, R40 ;  /* 0x0000001fff007819 */ /* 0x000fc60000011428 */
[----:B------:R1:W-:Y:S01]  /*27c0*/  STL [R1+0xf4], R53 ;  /* 0x0000f43501007387 */ /* 0x0003e20000100800 */
[-C--:B------:R-:W-:Y:S01]  /*27d0*/  @P0 MOV R8, R18.reuse ;  /* 0x0000001200080202 */ /* 0x080fe20000000f00 */
[--C-:B------:R-:W-:Y:S01]  /*27e0*/  @P0 IMAD.MOV.U32 R9, RZ, RZ, R19.reuse ;  /* 0x000000ffff090224 */ /* 0x100fe200078e0013 */
[----:B------:R-:W-:Y:S01]  /*27f0*/  @!P0 MOV R8, R18 ;  /* 0x0000001200088202 */ /* 0x000fe20000000f00 */
[----:B------:R-:W-:Y:S01]  /*2800*/  @!P0 IMAD.MOV.U32 R9, RZ, RZ, R19 ;  /* 0x000000ffff098224 */ /* 0x000fe200078e0013 */
[----:B------:R-:W-:Y:S02]  /*2810*/  ISETP.GE.AND P0, PT, R16, R35, PT ;  /* 0x000000231000720c */ /* 0x000fe40003f06270 */
[----:B------:R-:W-:Y:S02]  /*2820*/  IADD3 R12, P1, R249, R12, RZ ;  /* 0x0000000cf90c7210 */ /* 0x000fe40007f3e0ff */
[----:B------:R-:W-:Y:S02]  /*2830*/  LEA.HI R0, R0, R25, RZ, 0x2 ;  /* 0x0000001900007211 */ /* 0x000fe400078f10ff */
[----:B------:R-:W-:Y:S01]  /*2840*/  SHF.R.S32.HI R3, RZ, 0x1f, R97 ;  /* 0x0000001fff037819 */ /* 0x000fe20000011461 */
[----:B------:R-:W-:Y:S01]  /*2850*/  IMAD.X R13, R36, 0x1, R5, P1 ;  /* 0x00000001240d7824 */ /* 0x000fe200008e0605 */
[----:B------:R-:W-:Y:S01]  /*2860*/  SHF.R.S32.HI R23, RZ, 0x1f, R120 ;  /* 0x0000001fff177819 */ /* 0x000fe20000011478 */
[----:B------:R-:W-:Y:S01]  /*2870*/  IMAD R10, R33, R120, RZ ;  /* 0x00000078210a7224 */ /* 0x000fe200078e02ff */
[----:B------:R-:W-:-:S02]  /*2880*/  LOP3.LUT R0, R0, 0xffffffc, RZ, 0xc0, !PT ;  /* 0x0ffffffc00007812 */ /* 0x000fc400078ec0ff */
[----:B------:R-:W-:Y:S01]  /*2890*/  LEA.HI R108, R3, R97, RZ, 0x2 ;  /* 0x00000061036c7211 */ /* 0x000fe200078f10ff */
[----:B------:R-:W-:Y:S01]  /*28a0*/  IMAD R10, R32, R23, R10 ;  /* 0x00000017200a7224 */ /* 0x000fe200078e020a */
[----:B------:R-:W-:Y:S01]  /*28b0*/  R2P PR, R38, 0x6 ;  /* 0x0000000626007804 */ /* 0x000fe20000000000 */
[----:B------:R-:W-:Y:S01]  /*28c0*/  IMAD.WIDE.U32 R12, R120, R32, R12 ;  /* 0x00000020780c7225 */ /* 0x000fe200078e000c */
[----:B------:R-:W-:Y:S02]  /*28d0*/  MOV R4, 0x10 ;  /* 0x0000001000047802 */ /* 0x000fe40000000f00 */
[----:B------:R-:W-:Y:S01]  /*28e0*/  MOV R3, 0x20 ;  /* 0x0000002000037802 */ /* 0x000fe20000000f00 */
[----:B------:R-:W-:Y:S01]  /*28f0*/  IMAD.IADD R0, R25, 0x1, -R0 ;  /* 0x0000000119007824 */ /* 0x000fe200078e0a00 */
[----:B------:R-:W-:Y:S01]  /*2900*/  SHF.R.S32.HI R26, RZ, 0x2, R108 ;  /* 0x00000002ff1a7819 */ /* 0x000fe2000001146c */
[----:B------:R-:W-:Y:S01]  /*2910*/  IMAD.SHL.U32 R220, R220, 0x2, RZ ;  /* 0x00000002dcdc7824 */ /* 0x000fe200078e00ff */
[----:B------:R-:W-:-:S02]  /*2920*/  SEL R4, R4, 0xfffffff0, !P1 ;  /* 0xfffffff004047807 */ /* 0x000fc40004800000 */
[----:B------:R-:W-:Y:S02]  /*2930*/  LEA R109, R0, R26, 0x4 ;  /* 0x0000001a006d7211 */ /* 0x000fe400078e20ff */
[----:B------:R-:W-:Y:S02]  /*2940*/  SEL R3, R3, 0xffffffe0, !P2 ;  /* 0xffffffe003037807 */ /* 0x000fe40005000000 */
[----:B------:R-:W-:Y:S01]  /*2950*/  IADD3 R11, R13, R10, RZ ;  /* 0x0000000a0d0b7210 */ /* 0x000fe20007ffe0ff */
[----:B------:R-:W-:Y:S05]  /*2960*/  @P0 BRA `(.L_x_2214) ;  /* 0x0000016000000947 */ /* 0x000fea0003800000 */
[----:B-1----:R-:W-:Y:S01]  /*2970*/  ISETP.GE.AND P2, PT, R249, R44, PT ;  /* 0x0000002cf900720c */ /* 0x002fe20003f46270 */
[----:B------:R-:W-:Y:S01]  /*2980*/  IMAD R0, R55, R8, RZ ;  /* 0x0000000837007224 */ /* 0x000fe200078e02ff */
[----:B------:R-:W-:Y:S01]  /*2990*/  ISETP.GE.AND P1, PT, R241, R44, PT ;  /* 0x0000002cf100720c */ /* 0x000fe20003f26270 */
[----:B------:R-:W-:Y:S02]  /*29a0*/  IMAD.MOV.U32 R10, RZ, RZ, R12 ;  /* 0x000000ffff0a7224 */ /* 0x000fe400078e000c */
[----:B------:R-:W-:-:S02]  /*29b0*/  IMAD R0, R54, R9, R0 ;  /* 0x0000000936007224 */ /* 0x000fc400078e0200 */
[----:B------:R-:W-:-:S05]  /*29c0*/  IMAD.WIDE.U32 R14, R54, R8, R10 ;  /* 0x00000008360e7225 */ /* 0x000fca00078e000a */
[----:B------:R-:W-:Y:S01]  /*29d0*/  IADD3 R0, R15, R0, RZ ;  /* 0x000000000f007210 */ /* 0x000fe20007ffe0ff */
[----:B------:R1:W-:Y:S01]  /*29e0*/  @P2 STS.128 [R220], RZ ;  /* 0x000000ffdc002388 */ /* 0x0003e20000000c00 */
[----:B-----5:R-:W-:-:S04]  /*29f0*/  @!P2 LEA R18, P0, R14, R6, 0x1 ;  /* 0x000000060e12a211 */ /* 0x020fc800078008ff */
[----:B------:R-:W-:-:S05]  /*2a00*/  @!P2 LEA.HI.X R19, R14, R7, R0, 0x1, P0 ;  /* 0x000000070e13a211 */ /* 0x000fca00000f0c00 */
[----:B------:R-:W-:Y:S01]  /*2a10*/  @!PT LDS RZ, [RZ] ;  /* 0x00000000fffff984 */ /* 0x000fe20000000800 */
[----:B------:R-:W-:Y:S01]  /*2a20*/  @!PT LDS RZ, [RZ] ;  /* 0x00000000fffff984 */ /* 0x000fe20000000800 */
[----:B------:R-:W-:Y:S01]  /*2a30*/  @!PT LDS RZ, [RZ] ;  /* 0x00000000fffff984 */ /* 0x000fe20000000800 */
[----:B------:R1:W-:Y:S04]  /*2a40*/  @!P2 LDGSTS.E.BYPASS.LTC128B.128 [R220], [R18.64] ;  /* 0x0000000012dcafae */ /* 0x0003e8000b901d44 */
[----:B------:R1:W-:Y:S01]  /*2a50*/  @P1 STS.128 [R220+0x4000], RZ ;  /* 0x004000ffdc001388 */ /* 0x0003e20000000c00 */
[----:B------:R-:W-:Y:S05]  /*2a60*/  @P1 BRA `(.L_x_2214) ;  /* 0x0000006000001947 */ /* 0x000fea0003800000 */
[----:B-1----:R-:W-:-:S04]  /*2a70*/  LEA R18, P0, R14, R6, 0x1 ;  /* 0x000000060e127211 */ /* 0x002fc800078008ff */
[----:B------:R-:W-:-:S05]  /*2a80*/  LEA.HI.X R19, R14, R7, R0, 0x1, P0 ;  /* 0x000000070e137211 */ /* 0x000fca00000f0c00 */
[----:B------:R-:W-:Y:S01]  /*2a90*/  @!PT LDS RZ, [RZ] ;  /* 0x00000000fffff984 */ /* 0x000fe20000000800 */
[----:B------:R-:W-:Y:S01]  /*2aa0*/  @!PT LDS RZ, [RZ] ;  /* 0x00000000fffff984 */ /* 0x000fe20000000800 */
[----:B------:R-:W-:Y:S01]  /*2ab0*/  @!PT LDS RZ, [RZ] ;  /* 0x00000000fffff984 */ /* 0x000fe20000000800 */
[----:B------:R1:W-:Y:S04]  /*2ac0*/  LDGSTS.E.BYPASS.LTC128B.128 [R220+0x4000], [R18.64+0x80] ;  /* 0x0400008012dc7fae */ /* 0x0003e8000b901d44 */
.L_x_2214:
[----:B-1----:R-:W-:Y:S05]  /*2ad0*/  BSYNC B0 ;  /* 0x0000000000007941 */ /* 0x002fea0003800000 */
.L_x_2213:
[----:B------:R-:W-:Y:S01]  /*2ae0*/  IADD3 R24, R16, 0x10, RZ ;  /* 0x0000001010187810 */ /* 0x000fe20007ffe0ff */
[----:B------:R-:W-:Y:S03]  /*2af0*/  BSSY B0, `(.L_x_2215) ;  /* 0x000001c000007945 */ /* 0x000fe60003800000 */
[----:B------:R-:W-:-:S13]  /*2b00*/  ISETP.GE.AND P0, PT, R24, R35, PT ;  /* 0x000000231800720c */ /* 0x000fda0003f06270 */
[----:B------:R-:W-:Y:S05]  /*2b10*/  @P0 BRA `(.L_x_2216) ;  /* 0x0000019000000947 */ /* 0x000fea0003800000 */
[----:B------:R-:W-:Y:S01]  /*2b20*/  IADD3 R0, P0, R54, 0x10, RZ ;  /* 0x0000001036007810 */ /* 0x000fe20007f1e0ff */
[----:B------:R-:W-:Y:S01]  /*2b30*/  IMAD.MOV.U32 R14, RZ, RZ, R12 ;  /* 0x000000ffff0e7224 */ /* 0x000fe200078e000c */
[-C--:B------:R-:W-:Y:S02]  /*2b40*/  ISETP.GE.AND P1, PT, R249, R44.reuse, PT ;  /* 0x0000002cf900720c */ /* 0x080fe40003f26270 */
[----:B------:R-:W-:Y:S01]  /*2b50*/  MOV R15, R11 ;  /* 0x0000000b000f7202 */ /* 0x000fe20000000f00 */
[----:B------:R-:W-:Y:S01]  /*2b60*/  IMAD.X R2, RZ, RZ, R55, P0 ;  /* 0x000000ffff027224 */ /* 0x000fe200000e0637 */
[----:B------:R-:W-:-:S03]  /*2b70*/  ISETP.GE.AND P0, PT, R241, R44, PT ;  /* 0x0000002cf100720c */ /* 0x000fc60003f06270 */
[----:B------:R-:W-:Y:S02]  /*2b80*/  IMAD R2, R2, R8, RZ ;  /* 0x0000000802027224 */ /* 0x000fe400078e02ff */
[----:B------:R-:W-:-:S04]  /*2b90*/  IMAD.WIDE.U32 R14, R8, R0, R14 ;  /* 0x00000000080e7225 */ /* 0x000fc800078e000e */
[----:B------:R-:W-:Y:S01]  /*2ba0*/  IMAD R0, R9, R0, R2 ;  /* 0x0000000009007224 */ /* 0x000fe200078e0202 */
[----:B-----5:R-:W-:Y:S01]  /*2bb0*/  @!P1 LEA R18, P2, R14, R6, 0x1 ;  /* 0x000000060e129211 */ /* 0x020fe200078408ff */
[----:B------:R1:W-:Y:S02]  /*2bc0*/  @P1 STS.128 [R220+0x800], RZ ;  /* 0x000800ffdc001388 */ /* 0x0003e40000000c00 */
[----:B------:R-:W-:-:S05]  /*2bd0*/  IMAD.IADD R0, R15, 0x1, R0 ;  /* 0x000000010f007824 */ /* 0x000fca00078e0200 */
[----:B------:R-:W-:-:S05]  /*2be0*/  @!P1 LEA.HI.X R19, R14, R7, R0, 0x1, P2 ;  /* 0x000000070e139211 */ /* 0x000fca00010f0c00 */
[----:B------:R-:W-:Y:S01]  /*2bf0*/  @!PT LDS RZ, [RZ] ;  /* 0x00000000fffff984 */ /* 0x000fe20000000800 */
[----:B------:R-:W-:Y:S01]  /*2c00*/  @!PT LDS RZ, [RZ] ;  /* 0x00000000fffff984 */ /* 0x000fe20000000800 */
[----:B------:R-:W-:Y:S01]  /*2c10*/  @!PT LDS RZ, [RZ] ;  /* 0x00000000fffff984 */ /* 0x000fe20000000800 */
[----:B------:R1:W-:Y:S04]  /*2c20*/  @!P1 LDGSTS.E.BYPASS.LTC128B.128 [R220+0x800], [R18.64] ;  /* 0x0080000012dc9fae */ /* 0x0003e8000b901d44 */
        /* <DEDUP_REMOVED lines=8> */
.L_x_2216:
[----:B------:R-:W-:Y:S05]  /*2cb0*/  BSYNC B0 ;  /* 0x0000000000007941 */ /* 0x000fea0003800000 */
.L_x_2215:
        /* <DEDUP_REMOVED lines=13> */
[----:B-1---5:R-:W-:Y:S01]  /*2d90*/  @!P1 LEA R18, P2, R14, R6, 0x1 ;  /* 0x000000060e129211 */ /* 0x022fe200078408ff */
        /* <DEDUP_REMOVED lines=15> */
.L_x_2218:
[----:B------:R-:W-:Y:S05]  /*2e90*/  BSYNC B0 ;  /* 0x0000000000007941 */ /* 0x000fea0003800000 */
.L_x_2217:
        /* <DEDUP_REMOVED lines=29> */
.L_x_2220:
[----:B------:R-:W-:Y:S05]  /*3070*/  BSYNC B0 ;  /* 0x0000000000007941 */ /* 0x000fea0003800000 */
.L_x_2219:
        /* <DEDUP_REMOVED lines=29> */
.L_x_2222:
[----:B------:R-:W-:Y:S05]  /*3250*/  BSYNC B0 ;  /* 0x0000000000007941 */ /* 0x000fea0003800000 */
.L_x_2221:
        /* <DEDUP_REMOVED lines=29> */
.L_x_2224:
[----:B------:R-:W-:Y:S05]  /*3430*/  BSYNC B0 ;  /* 0x0000000000007941 */ /* 0x000fea0003800000 */
.L_x_2223:
        /* <DEDUP_REMOVED lines=29> */
.L_x_2226:
[----:B------:R-:W-:Y:S05]  /*3610*/  BSYNC B0 ;  /* 0x0000000000007941 */ /* 0x000fea0003800000 */
.L_x_2225:
[C---:B------:R-:W-:Y:S01]  /*3620*/  IMAD.SHL.U32 R123, R20.reuse, 0x20, RZ ;  /* 0x00000020147b7824 */ /* 0x040fe200078e00ff */
[----:B------:R-:W-:Y:S01]  /*3630*/  SHF.L.U64.HI R125, R20, 0x5, R21 ;  /* 0x00000005147d7819 */ /* 0x000fe20000010215 */
[----:B------:R-:W-:Y:S01]  /*3640*/  BSSY B0, `(.L_x_2227) ;  /* 0x000001e000007945 */ /* 0x000fe20003800000 */
[----:B------:R-:W-:Y:S02]  /*3650*/  IADD3 R0, R16, 0x70, RZ ;  /* 0x0000007010007810 */ /* 0x000fe40007ffe0ff */
[----:B------:R2:W-:Y:S02]  /*3660*/  STL [R1+0xcc], R123 ;  /* 0x0000cc7b01007387 */ /* 0x0005e40000100800 */
[----:B------:R-:W-:Y:S02]  /*3670*/  ISETP.GE.AND P0, PT, R0, R35, PT ;  /* 0x000000230000720c */ /* 0x000fe40003f06270 */
[----:B------:R2:W-:Y:S11]  /*3680*/  STL [R1+0x100], R125 ;  /* 0x0001007d01007387 */ /* 0x0005f60000100800 */
[----:B------:R-:W-:Y:S05]  /*3690*/  @P0 BRA `(.L_x_2228) ;  /* 0x0000018000000947 */ /* 0x000fea0003800000 */
[----:B------:R-:W-:Y:S02]  /*36a0*/  IADD3 R0, P0, R54, 0x70, RZ ;  /* 0x0000007036007810 */ /* 0x000fe40007f1e0ff */
[----:B------:R-:W-:-:S02]  /*36b0*/  ISETP.GE.AND P1, PT, R249, R44, PT ;  /* 0x0000002cf900720c */ /* 0x000fc40003f26270 */
        /* <DEDUP_REMOVED lines=16> */
[----:B------:R-:W-:-:S04]  /*37c0*/  LEA R6, P0, R10, R6, 0x1 ;  /* 0x000000060a067211 */ /* 0x000fc800078008ff */
[----:B------:R-:W-:-:S05]  /*37d0*/  LEA.HI.X R7, R10, R7, R0, 0x1, P0 ;  /* 0x000000070a077211 */ /* 0x000fca00000f0c00 */
[----:B------:R-:W-:Y:S01]  /*37e0*/  @!PT LDS RZ, [RZ] ;  /* 0x00000000fffff984 */ /* 0x000fe20000000800 */
[----:B------:R-:W-:Y:S01]  /*37f0*/  @!PT LDS RZ, [RZ] ;  /* 0x00000000fffff984 */ /* 0x000fe20000000800 */
[----:B------:R-:W-:Y:S01]  /*3800*/  @!PT LDS RZ, [RZ] ;  /* 0x00000000fffff984 */ /* 0x000fe20000000800 */
[----:B------:R4:W-:Y:S04]  /*3810*/  LDGSTS.E.BYPASS.LTC128B.128 [R220+0x7800], [R6.64+0x80] ;  /* 0x0780008006dc7fae */ /* 0x0009e8000b901d44 */
.L_x_2228:
[----:B------:R-:W-:Y:S05]  /*3820*/  BSYNC B0 ;  /* 0x0000000000007941 */ /* 0x000fea0003800000 */
.L_x_2227:
[----:B------:R-:W-:Y:S01]  /*3830*/  MOV R126, R52 ;  /* 0x00000034007e7202 */ /* 0x000fe20000000f00 */
[----:B------:R-:W-:Y:S01]  /*3840*/  IMAD.MOV.U32 R126, RZ, RZ, R50 ;  /* 0x000000ffff7e7224 */ /* 0x000fe200078e0032 */
[----:B------:R-:W-:Y:S01]  /*3850*/  MOV R127, R53 ;  /* 0x00000035007f7202 */ /* 0x000fe20000000f00 */
[----:B------:R-:W-:Y:S01]  /*3860*/  BSSY B0, `(.L_x_2229) ;  /* 0x000001d000007945 */ /* 0x000fe20003800000 */
[----:B------:R-:W-:-:S03]  /*3870*/  IADD3 R64, R250, -0x1, RZ ;  /* 0xfffffffffa407810 */ /* 0x000fc60007ffe0ff */
[----:B------:R1:W-:Y:S01]  /*3880*/  STL.64 [R1+0xf0], R126 ;  /* 0x0000f07e01007387 */ /* 0x0003e20000100a00 */
[----:B------:R-:W-:Y:S01]  /*3890*/  SHF.R.S32.HI R13, RZ, 0x1f, R64 ;  /* 0x0000001fff0d7819 */ /* 0x000fe20000011440 */
[C---:B------:R-:W-:Y:S01]  /*38a0*/  IMAD R5, R64.reuse, -0x20, R65 ;  /* 0xffffffe040057824 */ /* 0x040fe200078e0241 */
[-C--:B------:R-:W-:Y:S01]  /*38b0*/  MOV R180, R64.reuse ;  /* 0x0000004000b47202 */ /* 0x080fe20000000f00 */
[----:B------:R-:W-:Y:S02]  /*38c0*/  IMAD R0, R125, R64, RZ ;  /* 0x000000407d007224 */ /* 0x000fe400078e02ff */
[----:B----45:R-:W-:Y:S01]  /*38d0*/  IMAD.WIDE.U32 R6, R64, R123, R126 ;  /* 0x0000007b40067225 */ /* 0x030fe200078e007e */
[----:B------:R-:W-:-:S03]  /*38e0*/  ISETP.GE.AND P0, PT, R16, R5, PT ;  /* 0x000000051000720c */ /* 0x000fc60003f06270 */
[----:B------:R-:W-:-:S04]  /*38f0*/  IMAD R0, R13, R123, R0 ;  /* 0x0000007b0d007224 */ /* 0x000fc800078e0200 */
[----:B------:R-:W-:-:S06]  /*3900*/  IMAD.IADD R0, R7, 0x1, R0 ;  /* 0x0000000107007824 */ /* 0x000fcc00078e0200 */
[----:B------:R-:W-:Y:S05]  /*3910*/  @P0 BRA `(.L_x_2230) ;  /* 0x0000011000000947 */ /* 0x000fea0003800000 */
[-C--:B------:R-:W-:Y:S02]  /*3920*/  ISETP.GE.AND P1, PT, R249, R44.reuse, PT ;  /* 0x0000002cf900720c */ /* 0x080fe40003f26270 */
[----:B------:R-:W-:-:S11]  /*3930*/  ISETP.GE.AND P0, PT, R241, R44, PT ;  /* 0x0000002cf100720c */ /* 0x000fd60003f06270 */
[C---:B---3--:R-:W-:Y:S01]  /*3940*/  @!P1 LEA R8, P2, R6.reuse, R236, 0x1 ;  /* 0x000000ec06089211 */ /* 0x048fe200078408ff */
[----:B------:R3:W-:Y:S03]  /*3950*/  @P1 STS.128 [R220+0x8000], RZ ;  /* 0x008000ffdc001388 */ /* 0x0007e60000000c00 */
[----:B------:R-:W-:-:S05]  /*3960*/  @!P1 LEA.HI.X R9, R6, R237, R0, 0x1, P2 ;  /* 0x000000ed06099211 */ /* 0x000fca00010f0c00 */
[----:B------:R-:W-:Y:S01]  /*3970*/  @!PT LDS RZ, [RZ] ;  /* 0x00000000fffff984 */ /* 0x000fe20000000800 */
[----:B------:R-:W-:Y:S01]  /*3980*/  @!PT LDS RZ, [RZ] ;  /* 0x00000000fffff984 */ /* 0x000fe20000000800 */
[----:B------:R-:W-:Y:S01]  /*3990*/  @!PT LDS RZ, [RZ] ;  /* 0x00000000fffff984 */ /* 0x000fe20000000800 */
[----:B------:R3:W-:Y:S04]  /*39a0*/  @!P1 LDGSTS.E.BYPASS.LTC128B.128 [R220+0x8000], [R8.64] ;  /* 0x0800000008dc9fae */ /* 0x0007e8000b901d44 */
[----:B------:R3:W-:Y:S01]  /*39b0*/  @P0 STS.128 [R220+0x9000], RZ ;  /* 0x009000ffdc000388 */ /* 0x0007e20000000c00 */
[----:B------:R-:W-:Y:S05]  /*39c0*/  @P0 BRA `(.L_x_2230) ;  /* 0x0000006000000947 */ /* 0x000fea0003800000 */
[----:B---3--:R-:W-:-:S04]  /*39d0*/  LEA R8, P0, R6, R236, 0x1 ;  /* 0x000000ec06087211 */ /* 0x008fc800078008ff */
[----:B------:R-:W-:-:S05]  /*39e0*/  LEA.HI.X R9, R6, R237, R0, 0x1, P0 ;  /* 0x000000ed06097211 */ /* 0x000fca00000f0c00 */
[----:B------:R-:W-:Y:S01]  /*39f0*/  @!PT LDS RZ, [RZ] ;  /* 0x00000000fffff984 */ /* 0x000fe20000000800 */
[----:B------:R-:W-:Y:S01]  /*3a00*/  @!PT LDS RZ, [RZ] ;  /* 0x00000000fffff984 */ /* 0x000fe20000000800 */
[----:B------:R-:W-:Y:S01]  /*3a10*/  @!PT LDS RZ, [RZ] ;  /* 0x00000000fffff984 */ /* 0x000fe20000000800 */
[----:B------:R3:W-:Y:S04]  /*3a20*/  LDGSTS.E.BYPASS.LTC128B.128 [R220+0x9000], [R8.64+0x80] ;  /* 0x0900008008dc7fae */ /* 0x0007e8000b901d44 */
.L_x_2230:
[----:B------:R-:W-:Y:S05]  /*3a30*/  BSYNC B0 ;  /* 0x0000000000007941 */ /* 0x000fea0003800000 */
.L_x_2229:
[C---:B------:R-:W-:Y:S01]  /*3a40*/  SHF.L.U64.HI R115, R20.reuse, 0x4, R21 ;  /* 0x0000000414737819 */ /* 0x040fe20000010215 */
[----:B------:R-:W-:Y:S01]  /*3a50*/  IMAD.SHL.U32 R122, R20, 0x10, RZ ;  /* 0x00000010147a7824 */ /* 0x000fe200078e00ff */
[----:B------:R-:W-:Y:S01]  /*3a60*/  ISETP.GE.AND P0, PT, R24, R5, PT ;  /* 0x000000051800720c */ /* 0x000fe20003f06270 */
[----:B------:R-:W-:Y:S02]  /*3a70*/  BSSY B0, `(.L_x_2231) ;  /* 0x0000016000007945 */ /* 0x000fe40003800000 */
[----:B------:R4:W-:Y:S04]  /*3a80*/  STL [R1+0x108], R115 ;  /* 0x0001087301007387 */ /* 0x0009e80000100800 */
[----:B------:R4:W-:Y:S06]  /*3a90*/  STL [R1+0x104], R122 ;  /* 0x0001047a01007387 */ /* 0x0009ec0000100800 */
[----:B------:R-:W-:Y:S05]  /*3aa0*/  @P0 BRA `(.L_x_2232) ;  /* 0x0000012000000947 */ /* 0x000fea0003800000 */
[-C--:B------:R-:W-:Y:S02]  /*3ab0*/  ISETP.GE.AND P2, PT, R249, R44.reuse, PT ;  /* 0x0000002cf900720c */ /* 0x080fe40003f46270 */
[----:B------:R-:W-:-:S02]  /*3ac0*/  ISETP.GE.AND P1, PT, R241, R44, PT ;  /* 0x0000002cf100720c */ /* 0x000fc40003f26270 */
[----:B------:R-:W-:-:S05]  /*3ad0*/  IADD3 R6, P0, R122, R6, RZ ;  /* 0x000000067a067210 */ /* 0x000fca0007f1e0ff */
[----:B------:R-:W-:-:S04]  /*3ae0*/  IMAD.X R0, R115, 0x1, R0, P0 ;  /* 0x0000000173007824 */ /* 0x000fc800000e0600 */
[CC--:B------:R-:W-:Y:S01]  /*3af0*/  @!P2 LEA R10, P3, R6.reuse, R236.reuse, 0x1 ;  /* 0x000000ec060aa211 */ /* 0x0c0fe200078608ff */
[----:B------:R1:W-:Y:S01]  /*3b00*/  @P2 STS.128 [R220+0x8800], RZ ;  /* 0x008800ffdc002388 */ /* 0x0003e20000000c00 */
[C---:B---3--:R-:W-:Y:S02]  /*3b10*/  @!P1 LEA R8, P0, R6.reuse, R236, 0x1 ;  /* 0x000000ec06089211 */ /* 0x048fe400078008ff */
[CCC-:B------:R-:W-:Y:S02]  /*3b20*/  @!P2 LEA.HI.X R11, R6.reuse, R237.reuse, R0.reuse, 0x1, P3 ;  /* 0x000000ed060ba211 */ /* 0x1c0fe400018f0c00 */
[----:B------:R-:W-:-:S03]  /*3b30*/  @!P1 LEA.HI.X R9, R6, R237, R0, 0x1, P0 ;  /* 0x000000ed06099211 */ /* 0x000fc600000f0c00 */
        /* <DEDUP_REMOVED lines=8> */
[----:B------:R1:W-:Y:S02]  /*3bc0*/  @!P1 LDGSTS.E.BYPASS.LTC128B.128 [R220+0x9800], [R8.64+0x80] ;  /* 0x0980008008dc9fae */ /* 0x0003e4000b901d44 */
.L_x_2232:
[----:B------:R-:W-:Y:S05]  /*3bd0*/  BSYNC B0 ;  /* 0x0000000000007941 */ /* 0x000fea0003800000 */
.L_x_2231:
[----:B------:R-:W-:Y:S01]  /*3be0*/  MOV R6, UR6 ;  /* 0x0000000600067c02 */ /* 0x000fe20008000f00 */
[----:B------:R-:W-:Y:S01]  /*3bf0*/  IMAD.U32 R7, RZ, RZ, UR7 ;  /* 0x00000007ff077e24 */ /* 0x000fe2000f8e00ff */
[----:B-1-3--:R-:W-:Y:S01]  /*3c00*/  MOV R8, UR6 ;  /* 0x0000000600087c02 */ /* 0x00afe20008000f00 */
[----:B------:R-:W-:Y:S01]  /*3c10*/  IMAD.U32 R9, RZ, RZ, UR7 ;  /* 0x00000007ff097e24 */ /* 0x000fe2000f8e00ff */
[----:B------:R-:W-:Y:S01]  /*3c20*/  MOV R10, UR6 ;  /* 0x00000006000a7c02 */ /* 0x000fe20008000f00 */
[----:B------:R-:W-:Y:S01]  /*3c30*/  IMAD.U32 R11, RZ, RZ, UR7 ;  /* 0x00000007ff0b7e24 */ /* 0x000fe2000f8e00ff */
[----:B------:R-:W0:Y:S01]  /*3c40*/  LDGDEPBAR ;  /* 0x00000000000079af */ /* 0x000e220000000000 */
[----:B------:R-:W-:-:S02]  /*3c50*/  IMAD.MOV.U32 R242, RZ, RZ, R48 ;  /* 0x000000fffff27224 */ /* 0x000fc400078e0030 */
[----:B------:R-:W-:Y:S01]  /*3c60*/  IMAD.MOV.U32 R243, RZ, RZ, R49 ;  /* 0x000000fffff37224 */ /* 0x000fe200078e0031 */
[----:B------:R-:W3:Y:S02]  /*3c70*/  LD.E.64 R6, [R6.64+0x1b8] ;  /* 0x0001b80406067980 */ /* 0x000ee4000c101b00 */
[----:B---3--:R-:W-:-:S04]  /*3c80*/  ISETP.NE.U32.AND P1, PT, R6, RZ, PT ;  /* 0x000000ff0600720c */ /* 0x008fc80003f25070 */
[----:B------:R-:W-:-:S13]  /*3c90*/  ISETP.NE.AND.EX P1, PT, R7, RZ, PT, P1 ;  /* 0x000000ff0700720c */ /* 0x000fda0003f25310 */
[----:B------:R-:W3:Y:S01]  /*3ca0*/  @P1 LD.E.64 R8, [R8.64+0x1c0] ;  /* 0x0001c00408081980 */ /* 0x000ee2000c101b00 */
[----:B------:R-:W-:Y:S02]  /*3cb0*/  @P1 MOV R22, R120 ;  /* 0x0000007800161202 */ /* 0x000fe40000000f00 */
[----:B------:R-:W-:Y:S01]  /*3cc0*/  @P1 SHF.R.S32.HI R2, RZ, 0x1f, R119 ;  /* 0x0000001fff021819 */ /* 0x000fe20000011477 */
[----:B--2---:R1:W2:Y:S01]  /*3cd0*/  @P1 LD.E R12, [R10.64+0xd8] ;  /* 0x0000d8040a0c1980 */ /* 0x0042a2000c101900 */
[----:B------:R-:W-:Y:S01]  /*3ce0*/  IMAD.MOV.U32 R242, RZ, RZ, R46 ;  /* 0x000000fffff27224 */ /* 0x000fe200078e002e */
[----:B------:R-:W-:Y:S01]  /*3cf0*/  LEA R118, R45, R25, 0x3 ;  /* 0x000000192d767211 */ /* 0x000fe200078e18ff */
[----:B---3--:R-:W-:Y:S02]  /*3d00*/  @P1 IMAD R0, R9, R119, RZ ;  /* 0x0000007709001224 */ /* 0x008fe400078e02ff */
[----:B-1----:R-:W-:-:S04]  /*3d10*/  @P1 IMAD.WIDE.U32 R10, R119, R8, R22 ;  /* 0x00000008770a1225 */ /* 0x002fc800078e0016 */
[----:B------:R-:W-:Y:S01]  /*3d20*/  @P1 IMAD R8, R8, R2, R0 ;  /* 0x0000000208081224 */ /* 0x000fe200078e0200 */
[----:B------:R-:W-:-:S03]  /*3d30*/  @P1 LEA R6, P0, R10, R6, 0x2 ;  /* 0x000000060a061211 */ /* 0x000fc600078010ff */
[----:B------:R-:W-:-:S05]  /*3d40*/  @P1 IMAD.IADD R8, R11, 0x1, R8 ;  /* 0x000000010b081824 */ /* 0x000fca00078e0208 */
[----:B------:R-:W-:-:S05]  /*3d50*/  @P1 LEA.HI.X R7, R10, R7, R8, 0x2, P0 ;  /* 0x000000070a071211 */ /* 0x000fca00000f1408 */
[----:B------:R1:W3:Y:S01]  /*3d60*/  @P1 LD.E R2, [R6.64] ;  /* 0x0000000406021980 */ /* 0x0002e2000c101900 */
[----:B------:R-:W-:Y:S01]  /*3d70*/  MOV R8, UR6 ;  /* 0x0000000600087c02 */ /* 0x000fe20008000f00 */
[----:B------:R-:W-:-:S05]  /*3d80*/  IMAD.U32 R9, RZ, RZ, UR7 ;  /* 0x00000007ff097e24 */ /* 0x000fca000f8e00ff */
[----:B------:R2:W5:Y:S01]  /*3d90*/  LD.E R96, [R8.64+0x184] ;  /* 0x0001840408607980 */ /* 0x000562000c101900 */
[----:B-1----:R-:W-:Y:S01]  /*3da0*/  MOV R6, UR6 ;  /* 0x0000000600067c02 */ /* 0x002fe20008000f00 */
[----:B------:R-:W-:-:S05]  /*3db0*/  IMAD.U32 R7, RZ, RZ, UR7 ;  /* 0x00000007ff077e24 */ /* 0x000fca000f8e00ff */
[----:B------:R1:W5:Y:S01]  /*3dc0*/  LD.E R10, [R6.64+0x188] ;  /* 0x00018804060a7980 */ /* 0x000362000c101900 */
[----:B------:R-:W-:-:S04]  /*3dd0*/  DEPBAR.LE SB0, 0x0 ;  /* 0x000080000000791a */ /* 0x000fc80000000000 */
[----:B------:R-:W-:Y:S01]  /*3de0*/  WARPSYNC 0xffffffff ;  /* 0xffffffff00007948 */ /* 0x000fe20003800000 */
[----:B------:R-:W-:Y:S01]  /*3df0*/  ISETP.GE.AND P0, PT, R16, R5, PT ;  /* 0x000000051000720c */ /* 0x000fe20003f06270 */
[----:B------:R-:W-:Y:S01]  /*3e00*/  BAR.SYNC.DEFER_BLOCKING 0x0 ;  /* 0x0000000000007b1d */ /* 0x000fe20000010000 */
[----:B------:R-:W-:-:S05]  /*3e10*/  IADD3 R128, R116, -0x4ab325aa, RZ ;  /* 0xb54cda5674807810 */ /* 0x000fca0007ffe0ff */
[----:B------:R4:W-:Y:S04]  /*3e20*/  STL.64 [R1+0xf8], R242 ;  /* 0x0000f8f201007387 */ /* 0x0009e80000100a00 */
[----:B------:R4:W-:Y:S04]  /*3e30*/  STL [R1+0xdc], R118 ;  /* 0x0000dc7601007387 */ /* 0x0009e80000100800 */
[----:B------:R4:W-:Y:S01]  /*3e40*/  STL [R1+0x6c], R128 ;  /* 0x00006c8001007387 */ /* 0x0009e20000100800 */
[----:B--2---:R-:W3:Y:S01]  /*3e50*/  @P1 MUFU.RCP R8, R12 ;  /* 0x0000000c00081308 */ /* 0x004ee20000001000 */
[----:B------:R-:W-:-:S02]  /*3e60*/  SHF.L.U64.HI R199, R42, 0x5, R43 ;  /* 0x000000052ac77819 */ /* 0x000fc4000001022b */
[----:B------:R4:W-:Y:S04]  /*3e70*/  @P0 STS.128 [R220+0xa000], RZ ;  /* 0x00a000ffdc000388 */ /* 0x0009e80000000c00 */
[----:B------:R4:W-:Y:S01]  /*3e80*/  @P0 STS.128 [R220+0xb000], RZ ;  /* 0x00b000ffdc000388 */ /* 0x0009e20000000c00 */
[----:B------:R-:W-:Y:S01]  /*3e90*/  SHF.L.U32 R198, R42, 0x5, RZ ;  /* 0x000000052ac67819 */ /* 0x000fe200000006ff */
[----:B------:R-:W-:Y:S01]  /*3ea0*/  IMAD R0, R199, R64, RZ ;  /* 0x00000040c7007224 */ /* 0x000fe200078e02ff */
[----:B------:R-:W-:Y:S01]  /*3eb0*/  SHF.L.U32 R41, R41, 0x1, RZ ;  /* 0x0000000129297819 */ /* 0x000fe200000006ff */
[----:B------:R-:W-:Y:S02]  /*3ec0*/  BSSY B0, `(.L_x_2233) ;  /* 0x0000019000007945 */ /* 0x000fe40003800000 */
[----:B------:R-:W-:-:S02]  /*3ed0*/  IMAD R0, R13, R198, R0 ;  /* 0x000000c60d007224 */ /* 0x000fc400078e0200 */
[----:B-1----:R-:W-:Y:S01]  /*3ee0*/  IMAD.WIDE.U32 R6, R64, R198, R242 ;  /* 0x000000c640067225 */ /* 0x002fe200078e00f2 */
[----:B------:R-:W-:-:S03]  /*3ef0*/  LOP3.LUT R124, R41, 0x6, RZ, 0xc0, !PT ;  /* 0x00000006297c7812 */ /* 0x000fc600078ec0ff */
[----:B------:R-:W-:Y:S02]  /*3f00*/  IMAD.MOV.U32 R216, RZ, RZ, RZ ;  /* 0x000000ffffd87224 */ /* 0x000fe400078e00ff */
[----:B------:R-:W-:Y:S02]  /*3f10*/  IMAD.IADD R0, R7, 0x1, R0 ;  /* 0x0000000107007824 */ /* 0x000fe400078e0200 */
[----:B---3--:R-:W-:Y:S01]  /*3f20*/  @P1 FMUL.FTZ R216, R2, R8 ;  /* 0x0000000802d81220 */ /* 0x008fe20000410000 */
[----:B------:R-:W-:Y:S05]  /*3f30*/  @P0 BRA `(.L_x_2234) ;  /* 0x0000011000000947 */ /* 0x000fea0003800000 */
[-C--:B----4-:R-:W-:Y:S02]  /*3f40*/  ISETP.GE.AND P1, PT, R249, R44.reuse, PT ;  /* 0x0000002cf900720c */ /* 0x090fe40003f26270 */
[----:B------:R-:W-:-:S11]  /*3f50*/  ISETP.GE.AND P0, PT, R241, R44, PT ;  /* 0x0000002cf100720c */ /* 0x000fd60003f06270 */
[C---:B------:R-:W-:Y:S01]  /*3f60*/  @!P1 LEA R8, P2, R6.reuse, R238, 0x1 ;  /* 0x000000ee06089211 */ /* 0x040fe200078408ff */
        /* <DEDUP_REMOVED lines=14> */
.L_x_2234:
[----:B----4-:R-:W-:Y:S05]  /*4050*/  BSYNC B0 ;  /* 0x0000000000007941 */ /* 0x010fea0003800000 */
.L_x_2233:
[----:B------:R-:W-:Y:S01]  /*4060*/  ISETP.GE.AND P0, PT, R24, R5, PT ;  /* 0x000000051800720c */ /* 0x000fe20003f06270 */
[----:B------:R-:W-:Y:S01]  /*4070*/  IMAD R5, R25, 0x10, R26 ;  /* 0x0000001019057824 */ /* 0x000fe200078e021a */
[----:B------:R-:W-:Y:S01]  /*4080*/  IADD3 R2, R65, 0x1, -R129 ;  /* 0x0000000141027810 */ /* 0x000fe20007ffe881 */
[----:B------:R-:W-:Y:S01]  /*4090*/  BSSY B0, `(.L_x_2235) ;  /* 0x000001c000007945 */ /* 0x000fe20003800000 */
[----:B------:R-:W-:Y:S01]  /*40a0*/  SHF.L.U64.HI R222, R42, 0x4, R43 ;  /* 0x000000042ade7819 */ /* 0x000fe2000001022b */
[----:B------:R-:W-:Y:S01]  /*40b0*/  IMAD.IADD R66, R114, 0x1, R5 ;  /* 0x0000000172427824 */ /* 0x000fe200078e0205 */
[----:B------:R-:W-:Y:S01]  /*40c0*/  SHF.L.U32 R211, R42, 0x4, RZ ;  /* 0x000000042ad37819 */ /* 0x000fe200000006ff */
[----:B-----5:R-:W-:-:S06]  /*40d0*/  IMAD.IADD R67, R10, 0x1, R2 ;  /* 0x000000010a437824 */ /* 0x020fcc00078e0202 */
[----:B------:R2:W-:Y:S04]  /*40e0*/  @P0 STS.128 [R220+0xa800], RZ ;  /* 0x00a800ffdc000388 */ /* 0x0005e80000000c00 */
[----:B------:R2:W-:Y:S01]  /*40f0*/  @P0 STS.128 [R220+0xb800], RZ ;  /* 0x00b800ffdc000388 */ /* 0x0005e20000000c00 */
[----:B------:R-:W-:Y:S05]  /*4100*/  @P0 BRA `(.L_x_2236) ;  /* 0x0000014000000947 */ /* 0x000fea0003800000 */
[----:B-1----:R-:W3:Y:S01]  /*4110*/  LDL R8, [R1+0x78] ;  /* 0x0000780001087983 */ /* 0x002ee20000100800 */
[----:B------:R-:W-:-:S05]  /*4120*/  IADD3 R6, P2, R211, R6, RZ ;  /* 0x00000006d3067210 */ /* 0x000fca0007f5e0ff */
[----:B------:R-:W-:Y:S01]  /*4130*/  IMAD.X R0, R222, 0x1, R0, P2 ;  /* 0x00000001de007824 */ /* 0x000fe200010e0600 */
[-C--:B---3--:R-:W-:Y:S02]  /*4140*/  ISETP.GE.AND P1, PT, R249, R8.reuse, PT ;  /* 0x00000008f900720c */ /* 0x088fe40003f26270 */
        /* <DEDUP_REMOVED lines=16> */
.L_x_2236:
[----:B------:R-:W-:Y:S05]  /*4250*/  BSYNC B0 ;  /* 0x0000000000007941 */ /* 0x000fea0003800000 */
.L_x_2235:
[----:B------:R-:W-:Y:S01]  /*4260*/  SHF.R.S32.HI R7, RZ, 0x4, R37 ;  /* 0x00000004ff077819 */ /* 0x000fe20000011425 */
        /* <DEDUP_REMOVED lines=8> */
[----:B------:R-:W-:Y:S01]  /*42f0*/  BSSY B1, `(.L_x_2237) ;  /* 0x00000c6000017945 */ /* 0x000fe20003800000 */
[----:B------:R-:W-:-:S02]  /*4300*/  LOP3.LUT R2, R2, 0x1c0, RZ, 0xc0, !PT ;  /* 0x000001c002027812 */ /* 0x000fc400078ec0ff */
[----:B------:R-:W-:Y:S01]  /*4310*/  LOP3.LUT R99, R6, 0xfffffe00, RZ, 0xc0, !PT ;  /* 0xfffffe0006637812 */ /* 0x000fe200078ec0ff */
[----:B------:R-:W-:Y:S01]  /*4320*/  IMAD.IADD R7, R7, 0x1, -R0 ;  /* 0x0000000107077824 */ /* 0x000fe200078e0a00 */
[----:B------:R-:W-:Y:S02]  /*4330*/  LOP3.LUT R0, R5, 0x1c0, RZ, 0xc0, !PT ;  /* 0x000001c005007812 */ /* 0x000fe400078ec0ff */
[----:B------:R-:W-:Y:S01]  /*4340*/  ISETP.GT.AND P3, PT, R180, R240, PT ;  /* 0x000000f0b400720c */ /* 0x000fe20003f64270 */
        /* <DEDUP_REMOVED lines=10> */
[----:B------:R-:W-:Y:S01]  /*43f0*/  IADD3 R6, R66, 0x8, RZ ;  /* 0x0000000842067810 */ /* 0x000fe20007ffe0ff */
[----:B------:R-:W-:Y:S02]  /*4400*/  IMAD.IADD R2, R98, 0x1, R2 ;  /* 0x0000000162027824 */ /* 0x000fe400078e0202 */
[----:B------:R-:W-:-:S02]  /*4410*/  IMAD.SHL.U32 R200, R0, 0x2, RZ ;  /* 0x0000000200c87824 */ /* 0x000fc400078e00ff */
[----:B------:R-:W-:Y:S01]  /*4420*/  IMAD.SHL.U32 R202, R2, 0x2, RZ ;  /* 0x0000000202ca7824 */ /* 0x000fe200078e00ff */
[C---:B------:R-:W-:Y:S01]  /*4430*/  IADD3 R2, R66.reuse, 0x48, RZ ;  /* 0x0000004842027810 */ /* 0x040fe20007ffe0ff */
[----:B------:R-:W-:Y:S01]  /*4440*/  IMAD.IADD R7, R66, 0x1, R67 ;  /* 0x0000000142077824 */ /* 0x000fe200078e0243 */
[----:B------:R-:W-:Y:S01]  /*4450*/  LDSM.16.M88.4 R20, [R200+0x8000] ;  /* 0x00800000c814783b */ /* 0x000fe20000000200 */
[----:B------:R-:W-:Y:S01]  /*4460*/  IADD3 R0, R200, 0x8000, RZ ;  /* 0x00008000c8007810 */ /* 0x000fe20007ffe0ff */
[--C-:B------:R-:W-:Y:S01]  /*4470*/  IMAD R204, R4, 0x2, R202.reuse ;  /* 0x0000000204cc7824 */ /* 0x100fe200078e02ca */
[----:B------:R-:W-:Y:S01]  /*4480*/  IADD3 R212, R200, 0x8020, RZ ;  /* 0x00008020c8d47810 */ /* 0x000fe20007ffe0ff */
[----:B-1----:R-:W1:Y:S01]  /*4490*/  LDSM.16.M88.4 R8, [R202+0x2000] ;  /* 0x00200000ca08783b */ /* 0x002e620000000200 */
[----:B------:R-:W-:Y:S01]  /*44a0*/  @P1 IADD3 R212, R0, -0x20, RZ ;  /* 0xffffffe000d41810 */ /* 0x000fe20007ffe0ff */
[----:B------:R-:W-:Y:S01]  /*44b0*/  IMAD.MOV.U32 R0, RZ, RZ, 0x40 ;  /* 0x00000040ff007424 */ /* 0x000fe200078e00ff */
[----:B------:R-:W-:Y:S01]  /*44c0*/  IMNMX R234, R7, R65, PT ;  /* 0x0000004107ea7217 */ /* 0x000fe20003800200 */
[----:B------:R-:W3:Y:S01]  /*44d0*/  LDSM.16.M88.4 R28, [R200+0x8800] ;  /* 0x00880000c81c783b */ /* 0x000ee20000000200 */
[C---:B------:R-:W-:Y:S01]  /*44e0*/  IMAD R210, R3.reuse, 0x2, R202 ;  /* 0x0000000203d27824 */ /* 0x040fe200078e02ca */
[----:B------:R-:W-:Y:S01]  /*44f0*/  IADD3 R215, R212, 0x800, RZ ;  /* 0x00000800d4d77810 */ /* 0x000fe20007ffe0ff */
[----:B------:R-:W-:Y:S01]  /*4500*/  IMAD R208, R3, 0x2, R204 ;  /* 0x0000000203d07824 */ /* 0x000fe200078e02cc */
[----:B------:R-:W4:Y:S01]  /*4510*/  LDSM.16.M88.4 R16, [R202] ;  /* 0x00000000ca10783b */ /* 0x000f220000000200 */
[----:B------:R-:W-:-:S02]  /*4520*/  SEL R0, R0, 0xffffffc0, !P2 ;  /* 0xffffffc000007807 */ /* 0x000fc40005000000 */
[C---:B------:R-:W-:Y:S01]  /*4530*/  IADD3 R214, R212.reuse, 0x1000, RZ ;  /* 0x00001000d4d67810 */ /* 0x040fe20007ffe0ff */
[----:B------:R-:W-:Y:S01]  /*4540*/  LDSM.16.M88.4 R32, [R212] ;  /* 0x00000000d420783b */ /* 0x000fe20000000200 */
[----:B------:R-:W-:Y:S01]  /*4550*/  IADD3 R213, R212, 0x1800, RZ ;  /* 0x00001800d4d57810 */ /* 0x000fe20007ffe0ff */
[----:B------:R-:W-:Y:S02]  /*4560*/  IMAD.IADD R209, R200, 0x1, R0 ;  /* 0x00000001c8d17824 */ /* 0x000fe400078e0200 */
[----:B------:R-:W5:Y:S01]  /*4570*/  LDSM.16.M88.4 R12, [R204+0x2000] ;  /* 0x00200000cc0c783b */ /* 0x000f620000000200 */
[----:B------:R-:W-:Y:S02]  /*4580*/  IMAD.IADD R207, R0, 0x1, R212 ;  /* 0x0000000100cf7824 */ /* 0x000fe400078e02d4 */
[----:B------:R-:W-:Y:S01]  /*4590*/  IMAD.IADD R0, R65, 0x1, -R129 ;  /* 0x0000000141007824 */ /* 0x000fe200078e0a81 */
[----:B------:R-:W2:Y:S03]  /*45a0*/  LDSM.16.M88.4 R44, [R212+0x800] ;  /* 0x00080000d42c783b */ /* 0x000ea60000000200 */
[C---:B------:R-:W-:Y:S01]  /*45b0*/  IMAD.IADD R224, R0.reuse, 0x1, R5 ;  /* 0x0000000100e07824 */ /* 0x040fe200078e0205 */
[----:B------:R-:W2:Y:S01]  /*45c0*/  LDSM.16.M88.4 R24, [R204] ;  /* 0x00000000cc18783b */ /* 0x000ea20000000200 */
[----:B------:R-:W-:-:S02]  /*45d0*/  IMAD.IADD R229, R0, 0x1, R2 ;  /* 0x0000000100e57824 */ /* 0x000fc400078e0202 */
[C---:B------:R-:W-:Y:S01]  /*45e0*/  IMAD.IADD R5, R67.reuse, 0x1, R5 ;  /* 0x0000000143057824 */ /* 0x040fe200078e0205 */
[----:B------:R-:W-:Y:S01]  /*45f0*/  LDSM.16.M88.4 R40, [R209+0x8000] ;  /* 0x00800000d128783b */ /* 0x000fe20000000200 */
[----:B------:R-:W-:Y:S02]  /*4600*/  IMAD.IADD R2, R67, 0x1, R2 ;  /* 0x0000000143027824 */ /* 0x000fe400078e0202 */
[----:B------:R-:W-:Y:S01]  /*4610*/  IMAD.IADD R230, R0, 0x1, R6 ;  /* 0x0000000100e67824 */ /* 0x000fe200078e0206 */
[----:B------:R-:W-:Y:S01]  /*4620*/  LDSM.16.M88.4 R60, [R209+0x8800] ;  /* 0x00880000d13c783b */ /* 0x000fe20000000200 */
[----:B------:R-:W-:Y:S01]  /*4630*/  IMAD.IADD R223, R66, 0x1, R0 ;  /* 0x0000000142df7824 */ /* 0x000fe200078e0200 */
[-C--:B------:R-:W-:Y:S01]  /*4640*/  IMNMX R232, R5, R65.reuse, PT ;  /* 0x0000004105e87217 */ /* 0x080fe20003800200 */
[--C-:B------:R-:W-:Y:S01]  /*4650*/  IMAD.IADD R5, R224, 0x1, -R96.reuse ;  /* 0x00000001e0057824 */ /* 0x100fe200078e0a60 */
[----:B------:R-:W-:Y:S01]  /*4660*/  IMNMX R231, R2, R65, PT ;  /* 0x0000004102e77217 */ /* 0x000fe20003800200 */
[----:B------:R-:W-:-:S02]  /*4670*/  IMAD.IADD R0, R223, 0x1, -R96 ;  /* 0x00000001df007824 */ /* 0x000fc400078e0a60 */
[----:B------:R-:W-:Y:S01]  /*4680*/  IMAD.IADD R2, R230, 0x1, -R96 ;  /* 0x00000001e6027824 */ /* 0x000fe200078e0a60 */
[----:B-1----:R-:W-:Y:S01]  /*4690*/  HMMA.16816.F32.BF16 R52, R8, R20, RZ ;  /* 0x000000140834723c */ /* 0x002fe200000418ff */
[----:B------:R-:W-:Y:S02]  /*46a0*/  IMNMX R226, RZ, R5, !PT ;  /* 0x00000005ffe27217 */ /* 0x000fe40007800200 */
[----:B------:R-:W-:Y:S02]  /*46b0*/  IMNMX R228, RZ, R0, !PT ;  /* 0x00000000ffe47217 */ /* 0x000fe40007800200 */
[----:B------:R-:W-:-:S03]  /*46c0*/  IMNMX R227, RZ, R2, !PT ;  /* 0x00000002ffe37217 */ /* 0x000fc60007800200 */
[C---:B------:R-:W-:Y:S08]  /*46d0*/  HMMA.16816.F32.BF16 R48, R8.reuse, R22, RZ ;  /* 0x000000160830723c */ /* 0x040ff000000418ff */
[C---:B---3--:R-:W-:Y:S08]  /*46e0*/  HMMA.16816.F32.BF16 R36, R8.reuse, R28, RZ ;  /* 0x0000001c0824723c */ /* 0x048ff000000418ff */
[----:B------:R-:W-:Y:S08]  /*46f0*/  HMMA.16816.F32.BF16 R8, R8, R30, RZ ;  /* 0x0000001e0808723c */ /* 0x000ff000000418ff */
[C---:B----4-:R-:W-:Y:S08]  /*4700*/  HMMA.16816.F32.BF16 R72, R16.reuse, R20, RZ ;  /* 0x000000141048723c */ /* 0x050ff000000418ff */
[C---:B------:R-:W-:Y:S01]  /*4710*/  HMMA.16816.F32.BF16 R68, R16.reuse, R22, RZ ;  /* 0x000000161044723c */ /* 0x040fe200000418ff */
[----:B------:R-:W1:Y:S07]  /*4720*/  LDSM.16.M88.4 R20, [R210+0x2000] ;  /* 0x00200000d214783b */ /* 0x000e6e0000000200 */
[C---:B------:R-:W-:Y:S08]  /*4730*/  HMMA.16816.F32.BF16 R56, R16.reuse, R28, RZ ;  /* 0x0000001c1038723c */ /* 0x040ff000000418ff */
[----:B------:R-:W-:Y:S01]  /*4740*/  HMMA.16816.F32.BF16 R80, R16, R30, RZ ;  /* 0x0000001e1050723c */ /* 0x000fe200000418ff */
[----:B------:R-:W3:Y:S07]  /*4750*/  LDSM.16.M88.4 R16, [R210] ;  /* 0x00000000d210783b */ /* 0x000eee0000000200 */
[C---:B-----5:R-:W-:Y:S08]  /*4760*/  HMMA.16816.F32.BF16 R76, R12.reuse, R34, R48 ;  /* 0x000000220c4c723c */ /* 0x060ff00000041830 */
[C---:B------:R-:W-:Y:S01]  /*4770*/  HMMA.16816.F32.BF16 R88, R12.reuse, R32, R52 ;  /* 0x000000200c58723c */ /* 0x040fe20000041834 */
[----:B------:R-:W-:Y:S07]  /*4780*/  LDSM.16.M88.4 R52, [R207+0x800] ;  /* 0x00080000cf34783b */ /* 0x000fee0000000200 */
[C---:B--2---:R-:W-:Y:S01]  /*4790*/  HMMA.16816.F32.BF16 R84, R12.reuse, R44, R36 ;  /* 0x0000002c0c54723c */ /* 0x044fe20000041824 */
[----:B------:R-:W-:Y:S07]  /*47a0*/  LDSM.16.M88.4 R36, [R207] ;  /* 0x00000000cf24783b */ /* 0x000fee0000000200 */
[----:B------:R-:W-:Y:S01]  /*47b0*/  HMMA.16816.F32.BF16 R48, R12, R46, R8 ;  /* 0x0000002e0c30723c */ /* 0x000fe20000041808 */
[----:B------:R-:W2:Y:S07]  /*47c0*/  LDSM.16.M88.4 R8, [R208+0x2000] ;  /* 0x00200000d008783b */ /* 0x000eae0000000200 */
[C---:B------:R-:W-:Y:S08]  /*47d0*/  HMMA.16816.F32.BF16 R28, R24.reuse, R32, R72 ;  /* 0x00000020181c723c */ /* 0x040ff00000041848 */
[C---:B------:R-:W-:Y:S01]  /*47e0*/  HMMA.16816.F32.BF16 R12, R24.reuse, R34, R68 ;  /* 0x00000022180c723c */ /* 0x040fe20000041844 */
[----:B------:R-:W4:Y:S07]  /*47f0*/  LDSM.16.M88.4 R32, [R208] ;  /* 0x00000000d020783b */ /* 0x000f2e0000000200 */
[C---:B------:R-:W-:Y:S08]  /*4800*/  HMMA.16816.F32.BF16 R56, R24.reuse, R44, R56 ;  /* 0x0000002c1838723c */ /* 0x040ff00000041838 */
[----:B------:R-:W-:Y:S08]  /*4810*/  HMMA.16816.F32.BF16 R80, R24, R46, R80 ;  /* 0x0000002e1850723c */ /* 0x000ff00000041850 */
[C---:B-1----:R-:W-:Y:S08]  /*4820*/  HMMA.16816.F32.BF16 R88, R20.reuse, R40, R88 ;  /* 0x000000281458723c */ /* 0x042ff00000041858 */
[C---:B------:R-:W-:Y:S08]  /*4830*/  HMMA.16816.F32.BF16 R84, R20.reuse, R60, R84 ;  /* 0x0000003c1454723c */ /* 0x040ff00000041854 */
[C---:B------:R-:W-:Y:S08]  /*4840*/  HMMA.16816.F32.BF16 R72, R20.reuse, R42, R76 ;  /* 0x0000002a1448723c */ /* 0x040ff0000004184c */
[----:B------:R-:W-:Y:S01]  /*4850*/  HMMA.16816.F32.BF16 R68, R20, R62, R48 ;  /* 0x0000003e1444723c */ /* 0x000fe20000041830 */
[----:B------:R-:W-:Y:S04]  /*4860*/  LDSM.16.M88.4 R20, [R200+0x9000] ;  /* 0x00900000c814783b */ /* 0x000fe80000000200 */
[----:B------:R-:W-:Y:S03]  /*4870*/  LDSM.16.M88.4 R48, [R200+0x9800] ;  /* 0x00980000c830783b */ /* 0x000fe60000000200 */
[C---:B---3--:R-:W-:Y:S01]  /*4880*/  HMMA.16816.F32.BF16 R44, R16.reuse, R40, R28 ;  /* 0x00000028102c723c */ /* 0x048fe2000004181c */
[----:B------:R-:W-:Y:S07]  /*4890*/  LDSM.16.M88.4 R28, [R202+0x4000] ;  /* 0x00400000ca1c783b */ /* 0x000fee0000000200 */
[C---:B------:R-:W-:Y:S01]  /*48a0*/  HMMA.16816.F32.BF16 R40, R16.reuse, R42, R12 ;  /* 0x0000002a1028723c */ /* 0x040fe2000004180c */
[----:B------:R-:W1:Y:S07]  /*48b0*/  LDSM.16.M88.4 R12, [R202+0x6000] ;  /* 0x00600000ca0c783b */ /* 0x000e6e0000000200 */
[C---:B------:R-:W-:Y:S01]  /*48c0*/  HMMA.16816.F32.BF16 R24, R16.reuse, R60, R56 ;  /* 0x0000003c1018723c */ /* 0x040fe20000041838 */
[----:B------:R-:W-:Y:S07]  /*48d0*/  LDSM.16.M88.4 R56, [R212+0x1800] ;  /* 0x00180000d438783b */ /* 0x000fee0000000200 */
[----:B------:R-:W-:Y:S08]  /*48e0*/  HMMA.16816.F32.BF16 R76, R16, R62, R80 ;  /* 0x0000003e104c723c */ /* 0x000ff00000041850 */
[C---:B--2---:R-:W-:Y:S08]  /*48f0*/  HMMA.16816.F32.BF16 R88, R8.reuse, R36, R88 ;  /* 0x000000240858723c */ /* 0x044ff00000041858 */
[C---:B------:R-:W-:Y:S08]  /*4900*/  HMMA.16816.F32.BF16 R72, R8.reuse, R38, R72 ;  /* 0x000000260848723c */ /* 0x040ff00000041848 */
[C---:B------:R-:W-:Y:S08]  /*4910*/  HMMA.16816.F32.BF16 R92, R8.reuse, R52, R84 ;  /* 0x00000034085c723c */ /* 0x040ff00000041854 */
[----:B------:R-:W-:Y:S01]  /*4920*/  HMMA.16816.F32.BF16 R60, R8, R54, R68 ;  /* 0x00000036083c723c */ /* 0x000fe20000041844 */
[----:B------:R-:W-:Y:S07]  /*4930*/  LDSM.16.M88.4 R8, [R204+0x6000] ;  /* 0x00600000cc08783b */ /* 0x000fee0000000200 */
[C---:B----4-:R-:W-:Y:S08]  /*4940*/  HMMA.16816.F32.BF16 R44, R32.reuse, R36, R44 ;  /* 0x00000024202c723c */ /* 0x050ff0000004182c */
        /* <DEDUP_REMOVED lines=8> */
[----:B------:R-:W-:Y:S08]  /*49d0*/  HMMA.16816.F32.BF16 R60, R12, R50, R60 ;  /* 0x000000320c3c723c */ /* 0x000ff0000004183c */
[C---:B------:R-:W-:Y:S01]  /*49e0*/  HMMA.16816.F32.BF16 R52, R28.reuse, R20, R44 ;  /* 0x000000141c34723c */ /* 0x040fe2000004182c */
[----:B------:R-:W-:Y:S07]  /*49f0*/  LDSM.16.M88.4 R44, [R209+0x9000] ;  /* 0x00900000d12c783b */ /* 0x000fee0000000200 */
[C---:B------:R-:W-:Y:S01]  /*4a00*/  HMMA.16816.F32.BF16 R32, R28.reuse, R22, R40 ;  /* 0x000000161c20723c */ /* 0x040fe20000041828 */
[----:B------:R-:W-:Y:S04]  /*4a10*/  LDSM.16.M88.4 R40, [R209+0x9800] ;  /* 0x00980000d128783b */ /* 0x000fe80000000200 */
[----:B------:R-:W-:Y:S03]  /*4a20*/  LDSM.16.M88.4 R20, [R210+0x4000] ;  /* 0x00400000d214783b */ /* 0x000fe60000000200 */
[C---:B------:R-:W-:Y:S01]  /*4a30*/  HMMA.16816.F32.BF16 R12, R28.reuse, R48, R16 ;  /* 0x000000301c0c723c */ /* 0x040fe20000041810 */
[----:B------:R-:W1:Y:S07]  /*4a40*/  LDSM.16.M88.4 R16, [R210+0x6000] ;  /* 0x00600000d210783b */ /* 0x000e6e0000000200 */
[----:B------:R-:W-:Y:S01]  /*4a50*/  HMMA.16816.F32.BF16 R48, R28, R50, R68 ;  /* 0x000000321c30723c */ /* 0x000fe20000041844 */
[----:B------:R-:W-:Y:S07]  /*4a60*/  LDSM.16.M88.4 R28, [R207+0x1800] ;  /* 0x00180000cf1c783b */ /* 0x000fee0000000200 */
        /* <DEDUP_REMOVED lines=8> */
[----:B------:R-:W-:Y:S01]  /*4af0*/  HMMA.16816.F32.BF16 R68, R24, R56, R12 ;  /* 0x000000381844723c */ /* 0x000fe2000004180c */
[----:B------:R-:W3:Y:S01]  /*4b00*/  LDSM.16.M88.4 R12, [R208+0x4000] ;  /* 0x00400000d00c783b */ /* 0x000ee20000000200 */
[----:B------:R-:W-:-:S06]  /*4b10*/  DEPBAR.LE SB0, 0x0 ;  /* 0x000080000000791a */ /* 0x000fcc0000000000 */
        /* <DEDUP_REMOVED lines=8> */
[----:B------:R-:W-:Y:S08]  /*4ba0*/  HMMA.16816.F32.BF16 R20, R20, R42, R56 ;  /* 0x0000002a1414723c */ /* 0x000ff00000041838 */
[C---:B--2---:R-:W-:Y:S08]  /*4bb0*/  HMMA.16816.F32.BF16 R60, R8.reuse, R32, R60 ;  /* 0x00000020083c723c */ /* 0x044ff0000004183c */
[C---:B------:R-:W-:Y:S08]  /*4bc0*/  HMMA.16816.F32.BF16 R52, R8.reuse, R34, R52 ;  /* 0x000000220834723c */ /* 0x040ff00000041834 */
[C---:B------:R-:W-:Y:S08]  /*4bd0*/  HMMA.16816.F32.BF16 R48, R8.reuse, R28, R48 ;  /* 0x0000001c0830723c */ /* 0x040ff00000041830 */
[----:B------:R-:W-:Y:S07]  /*4be0*/  HMMA.16816.F32.BF16 R36, R8, R30, R36 ;  /* 0x0000001e0824723c */ /* 0x000fee0000041824 */
[----:B------:R-:W-:Y:S01]  /*4bf0*/  IMAD.IADD R8, R67, 0x1, R6 ;  /* 0x0000000143087824 */ /* 0x000fe200078e0206 */
[----:B---3--:R-:W-:Y:S01]  /*4c00*/  HMMA.16816.F32.BF16 R56, R12, R32, R24 ;  /* 0x000000200c38723c */ /* 0x008fe20000041818 */
[----:B------:R-:W-:-:S03]  /*4c10*/  IMAD.IADD R6, R229, 0x1, -R96 ;  /* 0x00000001e5067824 */ /* 0x000fc600078e0a60 */
[----:B------:R-:W-:Y:S02]  /*4c20*/  IMNMX R233, R8, R65, PT ;  /* 0x0000004108e97217 */ /* 0x000fe40003800200 */
[----:B------:R-:W-:Y:S02]  /*4c30*/  IMNMX R225, RZ, R6, !PT ;  /* 0x00000006ffe17217 */ /* 0x000fe40007800200 */
[C---:B------:R-:W-:Y:S08]  /*4c40*/  HMMA.16816.F32.BF16 R92, R12.reuse, R34, R44 ;  /* 0x000000220c5c723c */ /* 0x040ff0000004182c */
[C---:B------:R-:W-:Y:S08]  /*4c50*/  HMMA.16816.F32.BF16 R100, R12.reuse, R28, R16 ;  /* 0x0000001c0c64723c */ /* 0x040ff00000041810 */
[----:B------:R-:W-:Y:S01]  /*4c60*/  HMMA.16816.F32.BF16 R104, R12, R30, R20 ;  /* 0x0000001e0c68723c */ /* 0x000fe20000041814 */
[----:B------:R-:W-:Y:S06]  /*4c70*/  BAR.SYNC.DEFER_BLOCKING 0x0 ;  /* 0x0000000000007b1d */ /* 0x000fec0000010000 */
[----:B------:R-:W-:Y:S01]  /*4c80*/  @!UPT UIADD3 URZ, URZ, URZ, URZ ;  /* 0x0000003f3f3ff290 */ /* 0x000fe2000fffe03f */
[----:B------:R-:W-:Y:S11]  /*4c90*/  @!P3 BRA `(.L_x_2238) ;  /* 0x000002b00000b947 */ /* 0x000ff60003800000 */
[----:B------:R-:W2:Y:S01]  /*4ca0*/  LDL R129, [R1+0x78] ;  /* 0x0000780001817983 */ /* 0x000ea20000100800 */
[----:B------:R-:W-:Y:S01]  /*4cb0*/  IADD3 R0, R250, -0x2, RZ ;  /* 0xfffffffefa007810 */ /* 0x000fe20007ffe0ff */
[----:B------:R-:W-:Y:S03]  /*4cc0*/  BSSY B0, `(.L_x_2239) ;  /* 0x0000027000007945 */ /* 0x000fe60003800000 */
[----:B------:R-:W-:Y:S01]  /*4cd0*/  SHF.R.S32.HI R5, RZ, 0x1f, R0 ;  /* 0x0000001fff057819 */ /* 0x000fe20000011400 */
[----:B------:R-:W-:-:S02]  /*4ce0*/  IMAD R2, R125, R0, RZ ;  /* 0x000000007d027224 */ /* 0x000fc400078e02ff */
[----:B------:R-:W-:-:S04]  /*4cf0*/  IMAD.WIDE.U32 R6, R0, R123, R126 ;  /* 0x0000007b00067225 */ /* 0x000fc800078e007e */
[----:B------:R-:W-:Y:S01]  /*4d00*/  IMAD R2, R5, R123, R2 ;  /* 0x0000007b05027224 */ /* 0x000fe200078e0202 */
[----:B------:R-:W-:-:S03]  /*4d10*/  IADD3 R0, P5, R122, R6, RZ ;  /* 0x000000067a007210 */ /* 0x000fc60007fbe0ff */
[----:B------:R-:W-:-:S04]  /*4d20*/  IMAD.IADD R2, R7, 0x1, R2 ;  /* 0x0000000107027824 */ /* 0x000fc800078e0202 */
[----:B------:R-:W-:Y:S01]  /*4d30*/  IMAD.X R5, R115, 0x1, R2, P5 ;  /* 0x0000000173057824 */ /* 0x000fe200028e0602 */
[-C--:B--2---:R-:W-:Y:S02]  /*4d40*/  ISETP.GE.AND P2, PT, R249, R129.reuse, PT ;  /* 0x00000081f900720c */ /* 0x084fe40003f46270 */
[----:B------:R-:W-:-:S11]  /*4d50*/  ISETP.GE.AND P1, PT, R241, R129, PT ;  /* 0x00000081f100720c */ /* 0x000fd60003f26270 */
[CC--:B------:R-:W-:Y:S01]  /*4d60*/  @!P2 LEA R12, P6, R6.reuse, R236.reuse, 0x1 ;  /* 0x000000ec060ca211 */ /* 0x0c0fe200078c08ff */
[----:B------:R1:W-:Y:S01]  /*4d70*/  @P2 STS.128 [R220+0x8000], RZ ;  /* 0x008000ffdc002388 */ /* 0x0003e20000000c00 */
[-C--:B------:R-:W-:Y:S02]  /*4d80*/  @!P1 LEA R8, P0, R6, R236.reuse, 0x1 ;  /* 0x000000ec06089211 */ /* 0x080fe400078008ff */
[----:B------:R-:W-:Y:S02]  /*4d90*/  @!P2 LEA R10, P4, R0, R236, 0x1 ;  /* 0x000000ec000aa211 */ /* 0x000fe400078808ff */
[CCC-:B------:R-:W-:Y:S02]  /*4da0*/  @!P2 LEA.HI.X R13, R6.reuse, R237.reuse, R2.reuse, 0x1, P6 ;  /* 0x000000ed060da211 */ /* 0x1c0fe400030f0c02 */
[-C--:B------:R-:W-:Y:S02]  /*4db0*/  @!P1 LEA.HI.X R9, R6, R237.reuse, R2, 0x1, P0 ;  /* 0x000000ed06099211 */ /* 0x080fe400000f0c02 */
[----:B------:R-:W-:Y:S01]  /*4dc0*/  @!P2 LEA.HI.X R11, R0, R237, R5, 0x1, P4 ;  /* 0x000000ed000ba211 */ /* 0x000fe200020f0c05 */
        /* <DEDUP_REMOVED lines=22> */
.L_x_2240:
[----:B------:R-:W-:Y:S05]  /*4f30*/  BSYNC B0 ;  /* 0x0000000000007941 */ /* 0x000fea0003800000 */
.L_x_2239:
[----:B------:R-:W0:Y:S02]  /*4f40*/  LDGDEPBAR ;  /* 0x00000000000079af */ /* 0x000e240000000000 */
.L_x_2238:
[----:B------:R-:W-:Y:S05]  /*4f50*/  BSYNC B1 ;  /* 0x0000000000017941 */ /* 0x000fea0003800000 */
.L_x_2237:
[----:B------:R-:W3:Y:S01]  /*4f60*/  LDL.LU R0, [R1+0x7c] ;  /* 0x00007c0001007983 */ /* 0x000ee20000300800 */
[----:B--2---:R-:W-:Y:S02]  /*4f70*/  IMAD.U32 R6, RZ, RZ, UR6 ;  /* 0x00000006ff067e24 */ /* 0x004fe4000f8e00ff */
[----:B------:R-:W-:-:S05]  /*4f80*/  IMAD.U32 R7, RZ, RZ, UR7 ;  /* 0x00000007ff077e24 */ /* 0x000fca000f8e00ff */
[----:B------:R2:W4:Y:S01]  /*4f90*/  LD.E R2, [R6.64+0xdc] ;  /* 0x0000dc0406027980 */ /* 0x000522000c101900 */
[----:B------:R-:W-:Y:S01]  /*4fa0*/  IMAD.WIDE.U32 R70, R121, -0x2daee0ad, RZ ;  /* 0xd2511f5379467825 */ /* 0x000fe200078e00ff */
[----:B------:R-:W-:Y:S02]  /*4fb0*/  IADD3 R74, R116, -0x61c88647, RZ ;  /* 0x9e3779b9744a7810 */ /* 0x000fe40007ffe0ff */
[C---:B------:R-:W-:Y:S01]  /*4fc0*/  IADD3 R47, R117.reuse, 0x76cf5d0a, RZ ;  /* 0x76cf5d0a752f7810 */ /* 0x040fe20007ffe0ff */
[----:B------:R-:W-:Y:S01]  /*4fd0*/  IMAD.WIDE.U32 R78, R118, -0x326172a9, RZ ;  /* 0xcd9e8d57764e7825 */ /* 0x000fe200078e00ff */
[----:B------:R-:W-:Y:S01]  /*4fe0*/  IADD3 R46, R117, 0x32370b8f, RZ ;  /* 0x32370b8f752e7810 */ /* 0x000fe20007ffe0ff */
[----:B------:R-:W-:Y:S01]  /*4ff0*/  STL.64 [R1+0x38], R70 ;  /* 0x0000384601007387 */ /* 0x000fe20000100a00 */
[C---:B------:R-:W-:Y:S02]  /*5000*/  IADD3 R44, R116.reuse, -0x255992d5, RZ ;  /* 0xdaa66d2b742c7810 */ /* 0x040fe40007ffe0ff */
[----:B------:R-:W-:-:S02]  /*5010*/  IADD3 R245, R116, 0x78dde6e4, RZ ;  /* 0x78dde6e474f57810 */ /* 0x000fc40007ffe0ff */
[C---:B------:R-:W-:Y:S02]  /*5020*/  IADD3 R235, R117.reuse, -0x126145ec, RZ ;  /* 0xed9eba1475eb7810 */ /* 0x040fe40007ffe0ff */
[C---:B------:R-:W-:Y:S02]  /*5030*/  IADD3 R43, R117.reuse, -0x56f99767, RZ ;  /* 0xa9066899752b7810 */ /* 0x040fe40007ffe0ff */
[----:B------:R-:W-:Y:S02]  /*5040*/  IADD3 R252, R116, 0x1715609d, RZ ;  /* 0x1715609d74fc7810 */ /* 0x000fe40007ffe0ff */
[----:B------:R-:W-:Y:S02]  /*5050*/  IADD3 R244, R117, 0x646e171e, RZ ;  /* 0x646e171e75f47810 */ /* 0x000fe40007ffe0ff */
[----:B------:R-:W-:Y:S01]  /*5060*/  PRMT R221, R217, 0x7054, R217 ;  /* 0x00007054d9dd7816 */ /* 0x000fe200000000d9 */
[----:B--2---:R-:W-:Y:S01]  /*5070*/  IMAD R6, R64, 0x20, R124 ;  /* 0x0000002040067824 */ /* 0x004fe200078e027c */
[----:B------:R-:W-:-:S04]  /*5080*/  IADD3 R64, R116, 0x3c6ef372, RZ ;  /* 0x3c6ef37274407810 */ /* 0x000fc80007ffe0ff */
[C---:B------:R-:W-:Y:S02]  /*5090*/  IADD3 R19, R6.reuse, 0x1, RZ ;  /* 0x0000000106137810 */ /* 0x040fe40007ffe0ff */
[C---:B------:R-:W-:Y:S02]  /*50a0*/  IADD3 R21, R6.reuse, 0x8, RZ ;  /* 0x0000000806157810 */ /* 0x040fe40007ffe0ff */
[----:B------:R-:W-:Y:S01]  /*50b0*/  IADD3 R27, R6, 0x9, RZ ;  /* 0x00000009061b7810 */ /* 0x000fe20007ffe0ff */
[----:B------:R-:W-:Y:S01]  /*50c0*/  IMAD.IADD R7, R224, 0x1, -R19 ;  /* 0x00000001e0077824 */ /* 0x000fe200078e0a13 */
[C---:B------:R-:W-:Y:S02]  /*50d0*/  IADD3 R25, R6.reuse, 0x10, RZ ;  /* 0x0000001006197810 */ /* 0x040fe40007ffe0ff */
[C---:B------:R-:W-:Y:S02]  /*50e0*/  IADD3 R29, R6.reuse, 0x11, RZ ;  /* 0x00000011061d7810 */ /* 0x040fe40007ffe0ff */
[----:B------:R-:W-:-:S02]  /*50f0*/  IADD3 R28, R6, 0x18, RZ ;  /* 0x00000018061c7810 */ /* 0x000fc40007ffe0ff */
[C---:B------:R-:W-:Y:S02]  /*5100*/  IADD3 R30, R6.reuse, 0x19, RZ ;  /* 0x00000019061e7810 */ /* 0x040fe40007ffe0ff */
[CC--:B------:R-:W-:Y:S02]  /*5110*/  ISETP.GE.AND P1, PT, R6.reuse, R226.reuse, PT ;  /* 0x000000e20600720c */ /* 0x0c0fe40003f26270 */
[----:B------:R-:W-:Y:S02]  /*5120*/  ISETP.GE.AND P0, PT, R19, R226, PT ;  /* 0x000000e21300720c */ /* 0x000fe40003f06270 */
[----:B------:R-:W-:Y:S02]  /*5130*/  ISETP.GE.OR P1, PT, R6, R232, !P1 ;  /* 0x000000e80600720c */ /* 0x000fe40004f26670 */
[----:B------:R-:W-:Y:S02]  /*5140*/  ISETP.GE.AND P6, PT, R21, R226, PT ;  /* 0x000000e21500720c */ /* 0x000fe40003fc6270 */
[----:B------:R-:W-:-:S02]  /*5150*/  ISETP.GE.OR P0, PT, R19, R232, !P0 ;  /* 0x000000e81300720c */ /* 0x000fc40004706670 */
[----:B------:R-:W-:Y:S02]  /*5160*/  ISETP.GE.OR P6, PT, R21, R232, !P6 ;  /* 0x000000e81500720c */ /* 0x000fe400077c6670 */
[-C--:B------:R-:W-:Y:S02]  /*5170*/  ISETP.GE.AND P5, PT, R27, R226.reuse, PT ;  /* 0x000000e21b00720c */ /* 0x080fe40003fa6270 */
[----:B------:R-:W-:Y:S02]  /*5180*/  ISETP.GE.AND P4, PT, R25, R226, PT ;  /* 0x000000e21900720c */ /* 0x000fe40003f86270 */
[----:B------:R-:W-:Y:S02]  /*5190*/  ISETP.GE.OR P5, PT, R27, R232, !P5 ;  /* 0x000000e81b00720c */ /* 0x000fe40006fa6670 */
[----:B------:R-:W-:Y:S02]  /*51a0*/  ISETP.GE.AND P2, PT, R29, R226, PT ;  /* 0x000000e21d00720c */ /* 0x000fe40003f46270 */
[----:B------:R-:W-:-:S02]  /*51b0*/  ISETP.GE.OR P4, PT, R25, R232, !P4 ;  /* 0x000000e81900720c */ /* 0x000fc40006786670 */
[----:B------:R-:W-:Y:S01]  /*51c0*/  ISETP.GE.OR P2, PT, R29, R232, !P2 ;  /* 0x000000e81d00720c */ /* 0x000fe20005746670 */
[----:B---3--:R-:W-:Y:S02]  /*51d0*/  IMAD.MOV.U32 R24, RZ, RZ, R0 ;  /* 0x000000ffff187224 */ /* 0x008fe400078e0000 */
[----:B------:R-:W-:Y:S02]  /*51e0*/  IMAD.IADD R0, R224, 0x1, -R6 ;  /* 0x00000001e0007824 */ /* 0x000fe400078e0a06 */
[----:B------:R-:W-:-:S03]  /*51f0*/  IMAD.MOV.U32 R65, RZ, RZ, R24 ;  /* 0x000000ffff417224 */ /* 0x000fc600078e0018 */
[----:B------:R-:W-:-:S05]  /*5200*/  IABS R0, R0 ;  /* 0x0000000000007213 */ /* 0x000fca0000000000 */
[----:B------:R-:W-:Y:S01]  /*5210*/  IMAD.MOV.U32 R5, RZ, RZ, R0 ;  /* 0x000000ffff057224 */ /* 0x000fe200078e0000 */
[----:B------:R-:W-:Y:S01]  /*5220*/  IABS R0, R7 ;  /* 0x0000000700007213 */ /* 0x000fe20000000000 */
[C---:B------:R-:W-:Y:S02]  /*5230*/  IMAD.IADD R7, R224.reuse, 0x1, -R21 ;  /* 0x00000001e0077824 */ /* 0x040fe400078e0a15 */
[----:B-1----:R1:W2:Y:S02]  /*5240*/  I2F R9, R5 ;  /* 0x0000000500097306 */ /* 0x0022a40000201400 */
[----:B-1----:R-:W-:Y:S01]  /*5250*/  IMAD.MOV.U32 R5, RZ, RZ, R0 ;  /* 0x000000ffff057224 */ /* 0x002fe200078e0000 */
[----:B------:R-:W-:Y:S01]  /*5260*/  IABS R0, R7 ;  /* 0x0000000700007213 */ /* 0x000fe20000000000 */
[----:B------:R-:W-:-:S04]  /*5270*/  IMAD.IADD R7, R224, 0x1, -R27 ;  /* 0x00000001e0077824 */ /* 0x000fc800078e0a1b */
[----:B------:R1:W3:Y:S01]  /*5280*/  I2F R10, R5 ;  /* 0x00000005000a7306 */ /* 0x0002e20000201400 */
[----:B--2---:R-:W-:Y:S01]  /*5290*/  FFMA.FTZ R9, R9, -R216, R60 ;  /* 0x800000d809097223 */ /* 0x004fe2000001003c */
[----:B------:R-:W-:-:S04]  /*52a0*/  IADD3 R60, R118, 0x4, RZ ;  /* 0x00000004763c7810 */ /* 0x000fc80007ffe0ff */
[----:B------:R-:W-:Y:S01]  /*52b0*/  FSEL R31, R9, -INF , !P1 ;  /* 0xff800000091f7808 */ /* 0x000fe20004800000 */
[----:B------:R-:W-:Y:S01]  /*52c0*/  IMAD.IADD R9, R229, 0x1, -R29 ;  /* 0x00000001e5097824 */ /* 0x000fe200078e0a1d */
[----:B------:R-:W-:Y:S01]  /*52d0*/  ISETP.GE.AND P1, PT, R28, R226, PT ;  /* 0x000000e21c00720c */ /* 0x000fe20003f26270 */
[----:B------:R-:W-:Y:S01]  /*52e0*/  STL [R1+0x124], R60 ;  /* 0x0001243c01007387 */ /* 0x000fe20000100800 */
[----:B------:R-:W-:Y:S02]  /*52f0*/  IMAD.WIDE.U32 R72, R60, -0x326172a9, RZ ;  /* 0xcd9e8d573c487825 */ /* 0x000fe400078e00ff */
[----:B------:R-:W-:Y:S02]  /*5300*/  ISETP.GE.OR P1, PT, R28, R232, !P1 ;  /* 0x000000e81c00720c */ /* 0x000fe40004f26670 */
[----:B-1----:R-:W-:Y:S01]  /*5310*/  IMAD.MOV.U32 R5, RZ, RZ, R0 ;  /* 0x000000ffff057224 */ /* 0x002fe200078e0000 */
[----:B------:R-:W-:Y:S01]  /*5320*/  IABS R0, R7 ;  /* 0x0000000700007213 */ /* 0x000fe20000000000 */
[----:B------:R-:W-:-:S02]  /*5330*/  IMAD.IADD R7, R224, 0x1, -R25 ;  /* 0x00000001e0077824 */ /* 0x000fc400078e0a19 */
[----:B------:R1:W2:Y:S01]  /*5340*/  I2F R13, R5 ;  /* 0x00000005000d7306 */ /* 0x0002a20000201400 */
[----:B---3--:R-:W-:Y:S01]  /*5350*/  FFMA.FTZ R10, R10, -R216, R61 ;  /* 0x800000d80a0a7223 */ /* 0x008fe2000001003d */
[----:B------:R-:W-:-:S04]  /*5360*/  LOP3.LUT R61, R116, R113, RZ, 0x3c, !PT ;  /* 0x00000071743d7212 */ /* 0x000fc800078e3cff */
[----:B------:R-:W-:Y:S01]  /*5370*/  FSEL R33, R10, -INF , !P0 ;  /* 0xff8000000a217808 */ /* 0x000fe20004000000 */
[----:B------:R-:W-:Y:S01]  /*5380*/  IMAD.IADD R10, R229, 0x1, -R28 ;  /* 0x00000001e50a7824 */ /* 0x000fe200078e0a1c */
[C---:B------:R-:W-:Y:S01]  /*5390*/  ISETP.GE.AND P0, PT, R30.reuse, R226, PT ;  /* 0x000000e21e00720c */ /* 0x040fe20003f06270 */
[----:B------:R-:W-:Y:S03]  /*53a0*/  STL [R1+0xd4], R61 ;  /* 0x0000d43d01007387 */ /* 0x000fe60000100800 */
[----:B------:R-:W-:Y:S01]  /*53b0*/  ISETP.GE.OR P0, PT, R30, R232, !P0 ;  /* 0x000000e81e00720c */ /* 0x000fe20004706670 */
[----:B------:R-:W-:Y:S01]  /*53c0*/  STL [R1+0xc4], R74 ;  /* 0x0000c44a01007387 */ /* 0x000fe20000100800 */
[----:B-1----:R-:W-:Y:S01]  /*53d0*/  IMAD.MOV.U32 R5, RZ, RZ, R0 ;  /* 0x000000ffff057224 */ /* 0x002fe200078e0000 */
[----:B------:R-:W-:Y:S01]  /*53e0*/  IABS R0, R7 ;  /* 0x0000000700007213 */ /* 0x000fe20000000000 */
[----:B------:R-:W-:-:S02]  /*53f0*/  IMAD.IADD R7, R224, 0x1, -R29 ;  /* 0x00000001e0077824 */ /* 0x000fc400078e0a1d */
[----:B------:R1:W3:Y:S01]  /*5400*/  I2F R12, R5 ;  /* 0x00000005000c7306 */ /* 0x0002e20000201400 */
[----:B--2---:R-:W-:-:S05]  /*5410*/  FFMA.FTZ R13, R13, -R216, R52 ;  /* 0x800000d80d0d7223 */ /* 0x004fca0000010034 */
[----:B------:R-:W-:Y:S02]  /*5420*/  FSEL R45, R13, -INF , !P6 ;  /* 0xff8000000d2d7808 */ /* 0x000fe40007000000 */
[----:B------:R-:W-:-:S04]  /*5430*/  ISETP.GE.AND P6, PT, R21, R225, PT ;  /* 0x000000e11500720c */ /* 0x000fc80003fc6270 */
[----:B------:R-:W-:Y:S01]  /*5440*/  ISETP.GE.OR P6, PT, R21, R231, !P6 ;  /* 0x000000e71500720c */ /* 0x000fe200077c6670 */
[----:B-1----:R-:W-:Y:S01]  /*5450*/  IMAD.MOV.U32 R5, RZ, RZ, R0 ;  /* 0x000000ffff057224 */ /* 0x002fe200078e0000 */
[----:B------:R-:W-:Y:S01]  /*5460*/  IABS R0, R7 ;  /* 0x0000000700007213 */ /* 0x000fe20000000000 */
[----:B------:R-:W-:Y:S02]  /*5470*/  IMAD.IADD R7, R224, 0x1, -R28 ;  /* 0x00000001e0077824 */ /* 0x000fe400078e0a1c */
[----:B------:R1:W2:Y:S01]  /*5480*/  I2F R11, R5 ;  /* 0x00000005000b7306 */ /* 0x0002a20000201400 */
[----:B---3--:R-:W-:Y:S01]  /*5490*/  FFMA.FTZ R12, R12, -R216, R53 ;  /* 0x800000d80c0c7223 */ /* 0x008fe20000010035 */
[----:B------:R-:W-:-:S04]  /*54a0*/  IADD3 R53, R117, -0x4498517b, RZ ;  /* 0xbb67ae8575357810 */ /* 0x000fc80007ffe0ff */
[----:B------:R-:W-:Y:S01]  /*54b0*/  FSEL R80, R12, -INF , !P5 ;  /* 0xff8000000c507808 */ /* 0x000fe20006800000 */
[----:B------:R-:W-:Y:S01]  /*54c0*/  STL [R1+0xc8], R53 ;  /* 0x0000c83501007387 */ /* 0x000fe20000100800 */
[----:B------:R-:W-:-:S03]  /*54d0*/  ISETP.GE.AND P5, PT, R27, R225, PT ;  /* 0x000000e11b00720c */ /* 0x000fc60003fa6270 */
[----:B------:R-:W-:Y:S01]  /*54e0*/  STL [R1+0xb4], R64 ;  /* 0x0000b44001007387 */ /* 0x000fe20000100800 */
[----:B------:R-:W-:-:S03]  /*54f0*/  ISETP.GE.OR P5, PT, R27, R231, !P5 ;  /* 0x000000e71b00720c */ /* 0x000fc60006fa6670 */
[----:B------:R-:W-:Y:S01]  /*5500*/  STL [R1+0xb8], R47 ;  /* 0x0000b82f01007387 */ /* 0x000fe20000100800 */
[----:B-1----:R-:W-:Y:S01]  /*5510*/  IMAD.MOV.U32 R5, RZ, RZ, R0 ;  /* 0x000000ffff057224 */ /* 0x002fe200078e0000 */
[----:B------:R-:W-:Y:S01]  /*5520*/  IABS R0, R7 ;  /* 0x0000000700007213 */ /* 0x000fe20000000000 */
[----:B------:R-:W-:Y:S01]  /*5530*/  IMAD.IADD R7, R224, 0x1, -R30 ;  /* 0x00000001e0077824 */ /* 0x000fe200078e0a1e */
[----:B------:R-:W-:Y:S01]  /*5540*/  STL [R1+0xbc], R46 ;  /* 0x0000bc2e01007387 */ /* 0x000fe20000100800 */
[----:B------:R1:W3:Y:S01]  /*5550*/  I2F R8, R5 ;  /* 0x0000000500087306 */ /* 0x0002e20000201400 */
[----:B--2---:R-:W-:Y:S02]  /*5560*/  FFMA.FTZ R11, R11, -R216, R48 ;  /* 0x800000d80b0b7223 */ /* 0x004fe40000010030 */
[----:B------:R-:W-:Y:S03]  /*5570*/  STL [R1+0xa8], R44 ;  /* 0x0000a82c01007387 */ /* 0x000fe60000100800 */
        /* <DEDUP_REMOVED lines=8> */
[----:B---3--:R-:W-:Y:S01]  /*5600*/  FFMA.FTZ R14, R8, -R216, R49 ;  /* 0x800000d8080e7223 */ /* 0x008fe20000010031 */
[----:B------:R-:W-:Y:S01]  /*5610*/  STL.64 [R1+0x148], R78 ;  /* 0x0001484e01007387 */ /* 0x000fe20000100a00 */
[----:B------:R-:W1:Y:S01]  /*5620*/  I2F R7, R5 ;  /* 0x0000000500077306 */ /* 0x000e620000201400 */
[----:B------:R-:W-:Y:S02]  /*5630*/  IMAD.IADD R8, R229, 0x1, -R25 ;  /* 0x00000001e5087824 */ /* 0x000fe400078e0a19 */
[----:B------:R-:W-:Y:S01]  /*5640*/  FSEL R85, R14, -INF , !P2 ;  /* 0xff8000000e557808 */ /* 0x000fe20005000000 */
[----:B------:R-:W-:Y:S01]  /*5650*/  STL.64 [R1+0x28], R72 ;  /* 0x0000284801007387 */ /* 0x000fe20000100a00 */
[----:B------:R-:W-:-:S02]  /*5660*/  ISETP.GE.AND P2, PT, R29, R225, PT ;  /* 0x000000e11d00720c */ /* 0x000fc40003f46270 */
[----:B------:R-:W-:Y:S01]  /*5670*/  IABS R8, R8 ;  /* 0x0000000800087213 */ /* 0x000fe20000000000 */
[----:B------:R2:W3:Y:S01]  /*5680*/  I2F R5, R0 ;  /* 0x0000000000057306 */ /* 0x0004e20000201400 */
[----:B------:R-:W-:Y:S01]  /*5690*/  ISETP.GE.OR P2, PT, R29, R231, !P2 ;  /* 0x000000e71d00720c */ /* 0x000fe20005746670 */
[----:B-1----:R-:W-:Y:S02]  /*56a0*/  FFMA.FTZ R15, R7, -R216, R36 ;  /* 0x800000d8070f7223 */ /* 0x002fe40000010024 */
[----:B------:R-:W-:-:S03]  /*56b0*/  IMAD.IADD R7, R229, 0x1, -R19 ;  /* 0x00000001e5077824 */ /* 0x000fc600078e0a13 */
[----:B------:R-:W-:Y:S02]  /*56c0*/  FSEL R83, R15, -INF , !P1 ;  /* 0xff8000000f537808 */ /* 0x000fe40004800000 */
[C---:B------:R-:W-:Y:S01]  /*56d0*/  ISETP.GE.AND P1, PT, R6.reuse, R225, PT ;  /* 0x000000e10600720c */ /* 0x040fe20003f26270 */
[----:B--2---:R-:W-:Y:S02]  /*56e0*/  IMAD.IADD R0, R229, 0x1, -R6 ;  /* 0x00000001e5007824 */ /* 0x004fe400078e0a06 */
[----:B---3--:R-:W-:Y:S01]  /*56f0*/  FFMA.FTZ R18, R5, -R216, R37 ;  /* 0x800000d805127223 */ /* 0x008fe20000010025 */
[----:B------:R-:W-:Y:S02]  /*5700*/  ISETP.GE.OR P1, PT, R6, R231, !P1 ;  /* 0x000000e70600720c */ /* 0x000fe40004f26670 */
[----:B------:R-:W-:Y:S02]  /*5710*/  IABS R0, R0 ;  /* 0x0000000000007213 */ /* 0x000fe40000000000 */
[----:B------:R-:W-:-:S02]  /*5720*/  FSEL R84, R18, -INF , !P0 ;  /* 0xff80000012547808 */ /* 0x000fc40004000000 */
[----:B------:R-:W-:Y:S01]  /*5730*/  ISETP.GE.AND P0, PT, R19, R225, PT ;  /* 0x000000e11300720c */ /* 0x000fe20003f06270 */
[----:B------:R-:W-:Y:S01]  /*5740*/  IMAD.MOV.U32 R5, RZ, RZ, R0 ;  /* 0x000000ffff057224 */ /* 0x000fe200078e0000 */
[----:B------:R-:W-:Y:S01]  /*5750*/  IABS R0, R7 ;  /* 0x0000000700007213 */ /* 0x000fe20000000000 */
[----:B------:R-:W-:Y:S01]  /*5760*/  IMAD.IADD R7, R229, 0x1, -R21 ;  /* 0x00000001e5077824 */ /* 0x000fe200078e0a15 */
[----:B------:R-:W-:Y:S01]  /*5770*/  ISETP.GE.OR P0, PT, R19, R231, !P0 ;  /* 0x000000e71300720c */ /* 0x000fe20004706670 */
[----:B------:R1:W2:Y:S02]  /*5780*/  I2F R23, R5 ;  /* 0x0000000500177306 */ /* 0x0002a40000201400 */
[----:B-1----:R-:W-:Y:S01]  /*5790*/  IMAD.MOV.U32 R5, RZ, RZ, R0 ;  /* 0x000000ffff057224 */ /* 0x002fe200078e0000 */
[----:B------:R-:W-:Y:S01]  /*57a0*/  IABS R0, R7 ;  /* 0x0000000700007213 */ /* 0x000fe20000000000 */
[----:B------:R-:W-:-:S04]  /*57b0*/  IMAD.IADD R7, R229, 0x1, -R27 ;  /* 0x00000001e5077824 */ /* 0x000fc800078e0a1b */
[----:B------:R1:W-:Y:S01]  /*57c0*/  I2F R22, R5 ;  /* 0x0000000500167306 */ /* 0x0003e20000201400 */
[----:B--2---:R-:W-:-:S05]  /*57d0*/  FFMA.FTZ R12, R23, -R216, R62 ;  /* 0x800000d8170c7223 */ /* 0x004fca000001003e */
[----:B------:R-:W-:Y:S02]  /*57e0*/  FSEL R24, R12, -INF , !P1 ;  /* 0xff8000000c187808 */ /* 0x000fe40004800000 */
[----:B------:R-:W-:-:S04]  /*57f0*/  ISETP.GE.AND P1, PT, R28, R225, PT ;  /* 0x000000e11c00720c */ /* 0x000fc80003f26270 */
[----:B------:R-:W-:Y:S01]  /*5800*/  ISETP.GE.OR P1, PT, R28, R231, !P1 ;  /* 0x000000e71c00720c */ /* 0x000fe20004f26670 */
[----:B-1----:R-:W-:Y:S01]  /*5810*/  IMAD.MOV.U32 R5, RZ, RZ, R0 ;  /* 0x000000ffff057224 */ /* 0x002fe200078e0000 */
[----:B------:R-:W-:Y:S02]  /*5820*/  IABS R0, R7 ;  /* 0x0000000700007213 */ /* 0x000fe40000000000 */
[----:B------:R-:W-:Y:S01]  /*5830*/  IABS R7, R9 ;  /* 0x0000000900077213 */ /* 0x000fe20000000000 */
[----:B------:R1:W-:Y:S08]  /*5840*/  I2F R20, R5 ;  /* 0x0000000500147306 */ /* 0x0003f00000201400 */
[----:B------:R2:W3:Y:S01]  /*5850*/  I2F R13, R0 ;  /* 0x00000000000d7306 */ /* 0x0004e20000201400 */
[----:B-1----:R-:W-:-:S07]  /*5860*/  FMNMX.FTZ R5, R31, R33, !PT ;  /* 0x000000211f057209 */ /* 0x002fce0007810000 */
[----:B------:R-:W1:Y:S01]  /*5870*/  I2F R17, R7 ;  /* 0x0000000700117306 */ /* 0x000e620000201400 */
[----:B--2---:R-:W-:Y:S01]  /*5880*/  FMNMX.FTZ R0, R45, R5, !PT ;  /* 0x000000052d007209 */ /* 0x004fe20007810000 */
[----:B------:R-:W-:Y:S02]  /*5890*/  IMAD.MOV.U32 R5, RZ, RZ, R8 ;  /* 0x000000ffff057224 */ /* 0x000fe400078e0008 */
[----:B------:R-:W-:Y:S01]  /*58a0*/  IMAD.IADD R8, R229, 0x1, -R30 ;  /* 0x00000001e5087824 */ /* 0x000fe200078e0a1e */
[----:B------:R-:W-:-:S03]  /*58b0*/  FMNMX.FTZ R0, R80, R0, !PT ;  /* 0x0000000050007209 */ /* 0x000fc60007810000 */
[----:B------:R2:W5:Y:S01]  /*58c0*/  I2F R16, R5 ;  /* 0x0000000500107306 */ /* 0x0005620000201400 */
[----:B---3--:R-:W-:Y:S01]  /*58d0*/  FFMA.FTZ R13, R13, -R216, R55 ;  /* 0x800000d80d0d7223 */ /* 0x008fe20000010037 */
[----:B------:R-:W-:Y:S01]  /*58e0*/  FMNMX.FTZ R0, R82, R0, !PT ;  /* 0x0000000052007209 */ /* 0x000fe20007810000 */
[----:B-1----:R-:W-:-:S03]  /*58f0*/  FFMA.FTZ R17, R17, -R216, R51 ;  /* 0x800000d811117223 */ /* 0x002fc60000010033 */
[----:B------:R-:W-:Y:S02]  /*5900*/  FSEL R69, R13, -INF , !P5 ;  /* 0xff8000000d457808 */ /* 0x000fe40006800000 */
[----:B------:R-:W-:Y:S02]  /*5910*/  FMNMX.FTZ R0, R85, R0, !PT ;  /* 0x0000000055007209 */ /* 0x000fe40007810000 */
[----:B------:R-:W-:Y:S02]  /*5920*/  FSEL R88, R17, -INF , !P2 ;  /* 0xff80000011587808 */ /* 0x000fe40005000000 */
[----:B------:R-:W-:Y:S02]  /*5930*/  FMNMX.FTZ R0, R83, R0, !PT ;  /* 0x0000000053007209 */ /* 0x000fe40007810000 */
[----:B------:R-:W-:Y:S02]  /*5940*/  ISETP.GE.AND P5, PT, R6, R228, PT ;  /* 0x000000e40600720c */ /* 0x000fe40003fa6270 */
[----:B--2---:R-:W-:Y:S01]  /*5950*/  IABS R5, R10 ;  /* 0x0000000a00057213 */ /* 0x004fe20000000000 */
[----:B------:R-:W-:Y:S01]  /*5960*/  IMAD.WIDE.U32 R10, R60, -0x326172a9, RZ ;  /* 0xcd9e8d573c0a7825 */ /* 0x000fe200078e00ff */
[----:B------:R-:W-:-:S02]  /*5970*/  FMNMX.FTZ R0, R84, R0, !PT ;  /* 0x0000000054007209 */ /* 0x000fc40007810000 */
[----:B------:R-:W-:Y:S01]  /*5980*/  ISETP.GE.OR P5, PT, R6, R234, !P5 ;  /* 0x000000ea0600720c */ /* 0x000fe20006fa6670 */
[----:B------:R-:W-:Y:S01]  /*5990*/  IMAD.MOV.U32 R7, RZ, RZ, R5 ;  /* 0x000000ffff077224 */ /* 0x000fe200078e0005 */
[----:B------:R-:W-:Y:S01]  /*59a0*/  IABS R5, R8 ;  /* 0x0000000800057213 */ /* 0x000fe20000000000 */
[----:B------:R-:W1:Y:S01]  /*59b0*/  SHFL.BFLY PT, R14, R0, 0x2, 0x1f ;  /* 0x0c401f00000e7f89 */ /* 0x000e6200000e0000 */
[----:B-----5:R-:W-:Y:S01]  /*59c0*/  FFMA.FTZ R16, R16, -R216, R50 ;  /* 0x800000d810107223 */ /* 0x020fe20000010032 */
[----:B------:R2:W3:Y:S02]  /*59d0*/  I2F R15, R7 ;  /* 0x00000007000f7306 */ /* 0x0004e40000201400 */
[----:B------:R-:W-:Y:S02]  /*59e0*/  IMAD.MOV.U32 R8, RZ, RZ, R5 ;  /* 0x000000ffff087224 */ /* 0x000fe400078e0005 */
[----:B------:R-:W-:Y:S02]  /*59f0*/  FSEL R87, R16, -INF , !P4 ;  /* 0xff80000010577808 */ /* 0x000fe40006000000 */
[----:B--2---:R-:W-:Y:S01]  /*5a00*/  LOP3.LUT R7, R117, R180, RZ, 0x3c, !PT ;  /* 0x000000b475077212 */ /* 0x004fe200078e3cff */
[----:B---3--:R-:W-:-:S03]  /*5a10*/  FFMA.FTZ R15, R15, -R216, R38 ;  /* 0x800000d80f0f7223 */ /* 0x008fc60000010026 */
[----:B------:R-:W-:Y:S02]  /*5a20*/  LOP3.LUT R5, R7, R71, RZ, 0x3c, !PT ;  /* 0x0000004707057212 */ /* 0x000fe400078e3cff */
[----:B------:R2:W3:Y:S01]  /*5a30*/  I2F R7, R8 ;  /* 0x0000000800077306 */ /* 0x0004e20000201400 */
[----:B------:R-:W-:Y:S02]  /*5a40*/  FSEL R75, R15, -INF , !P1 ;  /* 0xff8000000f4b7808 */ /* 0x000fe40004800000 */
[----:B-1----:R-:W-:-:S05]  /*5a50*/  FMNMX.FTZ R0, R14, R0, !PT ;  /* 0x000000000e007209 */ /* 0x002fca0007810000 */
[----:B------:R-:W1:Y:S01]  /*5a60*/  SHFL.BFLY PT, R14, R0, 0x1, 0x1f ;  /* 0x0c201f00000e7f89 */ /* 0x000e6200000e0000 */
[----:B--2---:R-:W-:Y:S01]  /*5a70*/  IMAD.WIDE.U32 R8, R5, -0x326172a9, RZ ;  /* 0xcd9e8d5705087825 */ /* 0x004fe200078e00ff */
[----:B------:R-:W-:-:S03]  /*5a80*/  LOP3.LUT R5, R61, R11, RZ, 0x3c, !PT ;  /* 0x0000000b3d057212 */ /* 0x000fc600078e3cff */
[----:B------:R-:W-:Y:S01]  /*5a90*/  FFMA.FTZ R11, R22, -R216, R63 ;  /* 0x800000d8160b7223 */ /* 0x000fe2000001003f */
[----:B------:R-:W-:Y:S01]  /*5aa0*/  LOP3.LUT R18, R9, R74, R10, 0x96, !PT ;  /* 0x0000004a09127212 */ /* 0x000fe200078e960a */
[-C--:B------:R-:W-:Y:S02]  /*5ab0*/  FFMA.FTZ R10, R20, -R216.reuse, R54 ;  /* 0x800000d8140a7223 */ /* 0x080fe40000010036 */
[----:B------:R-:W-:Y:S01]  /*5ac0*/  IMAD.WIDE.U32 R22, R5, -0x2daee0ad, RZ ;  /* 0xd2511f5305167825 */ /* 0x000fe200078e00ff */
[----:B------:R-:W-:Y:S02]  /*5ad0*/  FSEL R26, R11, -INF , !P0 ;  /* 0xff8000000b1a7808 */ /* 0x000fe40004000000 */
[----:B------:R-:W-:Y:S01]  /*5ae0*/  FSEL R68, R10, -INF , !P6 ;  /* 0xff8000000a447808 */ /* 0x000fe20007000000 */
[----:B---3--:R-:W-:Y:S01]  /*5af0*/  FFMA.FTZ R20, R7, -R216, R39 ;  /* 0x800000d807147223 */ /* 0x008fe20000010027 */
[----:B------:R-:W-:Y:S01]  /*5b00*/  FMNMX.FTZ R5, R24, R26, !PT ;  /* 0x0000001a18057209 */ /* 0x000fe20007810000 */
[----:B------:R-:W-:Y:S01]  /*5b10*/  IMAD.WIDE.U32 R10, R18, -0x2daee0ad, RZ ;  /* 0xd2511f53120a7825 */ /* 0x000fe200078e00ff */
[----:B------:R-:W-:-:S02]  /*5b20*/  LOP3.LUT R7, R23, R53, R70, 0x96, !PT ;  /* 0x0000003517077212 */ /* 0x000fc400078e9646 */
[----:B------:R-:W-:Y:S02]  /*5b30*/  FMNMX.FTZ R5, R68, R5, !PT ;  /* 0x0000000544057209 */ /* 0x000fe40007810000 */
[C---:B------:R-:W-:Y:S01]  /*5b40*/  ISETP.GE.AND P0, PT, R30.reuse, R225, PT ;  /* 0x000000e11e00720c */ /* 0x040fe20003f06270 */
[----:B------:R-:W-:Y:S01]  /*5b50*/  IMAD.WIDE.U32 R12, R7, -0x326172a9, RZ ;  /* 0xcd9e8d57070c7825 */ /* 0x000fe200078e00ff */
[----:B------:R-:W-:Y:S02]  /*5b60*/  FMNMX.FTZ R5, R69, R5, !PT ;  /* 0x0000000545057209 */ /* 0x000fe40007810000 */
[----:B------:R-:W-:Y:S02]  /*5b70*/  ISETP.GE.OR P0, PT, R30, R231, !P0 ;  /* 0x000000e71e00720c */ /* 0x000fe40004706670 */
[----:B------:R-:W-:Y:S02]  /*5b80*/  FMNMX.FTZ R5, R87, R5, !PT ;  /* 0x0000000557057209 */ /* 0x000fe40007810000 */
[----:B------:R-:W-:-:S02]  /*5b90*/  FSEL R76, R20, -INF , !P0 ;  /* 0xff800000144c7808 */ /* 0x000fc40004000000 */
[----:B------:R-:W-:Y:S02]  /*5ba0*/  FMNMX.FTZ R7, R88, R5, !PT ;  /* 0x0000000558077209 */ /* 0x000fe40007810000 */
[----:B------:R-:W-:Y:S02]  /*5bb0*/  LOP3.LUT R5, R13, R64, R8, 0x96, !PT ;  /* 0x000000400d057212 */ /* 0x000fe400078e9608 */
[----:B------:R-:W-:Y:S02]  /*5bc0*/  FMNMX.FTZ R7, R75, R7, !PT ;  /* 0x000000074b077209 */ /* 0x000fe40007810000 */
[----:B------:R-:W-:Y:S01]  /*5bd0*/  LOP3.LUT R11, R11, R47, R22, 0x96, !PT ;  /* 0x0000002f0b0b7212 */ /* 0x000fe200078e9616 */
[----:B------:R-:W-:Y:S01]  /*5be0*/  IMAD.WIDE.U32 R22, R5, -0x2daee0ad, RZ ;  /* 0xd2511f5305167825 */ /* 0x000fe200078e00ff */
[----:B------:R-:W-:Y:S02]  /*5bf0*/  FMNMX.FTZ R7, R76, R7, !PT ;  /* 0x000000074c077209 */ /* 0x000fe40007810000 */
[----:B-1----:R-:W-:-:S02]  /*5c00*/  FMNMX.FTZ R134, R0, R14, !PT ;  /* 0x0000000e00867209 */ /* 0x002fc40007810000 */
[----:B------:R-:W-:Y:S01]  /*5c10*/  LOP3.LUT R5, R23, R46, R10, 0x96, !PT ;  /* 0x0000002e17057212 */ /* 0x000fe200078e960a */
[----:B------:R-:W1:Y:S01]  /*5c20*/  SHFL.BFLY PT, R13, R7, 0x2, 0x1f ;  /* 0x0c401f00070d7f89 */ /* 0x000e6200000e0000 */
[----:B------:R-:W-:Y:S01]  /*5c30*/  IMAD.WIDE.U32 R10, R11, -0x326172a9, RZ ;  /* 0xcd9e8d570b0a7825 */ /* 0x000fe200078e00ff */
[----:B------:R-:W-:Y:S02]  /*5c40*/  FSETP.NEU.FTZ.AND P0, PT, R134, -INF , PT ;  /* 0xff8000008600780b */ /* 0x000fe40003f1d000 */
[C---:B------:R-:W-:Y:S01]  /*5c50*/  ISETP.GE.AND P6, PT, R6.reuse, R227, PT ;  /* 0x000000e30600720c */ /* 0x040fe20003fc6270 */
[----:B------:R-:W-:Y:S01]  /*5c60*/  IMAD.WIDE.U32 R36, R5, -0x326172a9, RZ ;  /* 0xcd9e8d5705247825 */ /* 0x000fe200078e00ff */
[----:B------:R-:W-:Y:S02]  /*5c70*/  LOP3.LUT R5, R11, R44, R12, 0x96, !PT ;  /* 0x0000002c0b057212 */ /* 0x000fe400078e960c */
[----:B------:R-:W-:Y:S02]  /*5c80*/  ISETP.GE.OR P6, PT, R6, R233, !P6 ;  /* 0x000000e90600720c */ /* 0x000fe400077c6670 */
[----:B------:R-:W-:Y:S01]  /*5c90*/  LOP3.LUT R0, R37, R245, R10, 0x96, !PT ;  /* 0x000000f525007212 */ /* 0x000fe200078e960a */
[----:B------:R-:W-:-:S04]  /*5ca0*/  IMAD.WIDE.U32 R10, R5, -0x2daee0ad, RZ ;  /* 0xd2511f53050a7825 */ /* 0x000fc800078e00ff */
[----:B----4-:R-:W-:Y:S01]  /*5cb0*/  FMUL.FTZ R5, R2, R134 ;  /* 0x0000008602057220 */ /* 0x010fe20000410000 */
[----:B------:R-:W-:Y:S01]  /*5cc0*/  LOP3.LUT R11, R11, R235, R22, 0x96, !PT ;  /* 0x000000eb0b0b7212 */ /* 0x000fe200078e9616 */
[----:B------:R-:W-:-:S03]  /*5cd0*/  IMAD.WIDE.U32 R38, R0, -0x2daee0ad, RZ ;  /* 0xd2511f5300267825 */ /* 0x000fc600078e00ff */
[----:B------:R-:W-:Y:S01]  /*5ce0*/  FSEL R5, R5, RZ, P0 ;  /* 0x000000ff05057208 */ /* 0x000fe20000000000 */
[----:B------:R-:W-:Y:S01]  /*5cf0*/  IMAD.WIDE.U32 R34, R11, -0x326172a9, RZ ;  /* 0xcd9e8d570b227825 */ /* 0x000fe200078e00ff */
[----:B------:R-:W-:Y:S02]  /*5d00*/  LOP3.LUT R10, R39, R43, R10, 0x96, !PT ;  /* 0x0000002b270a7212 */ /* 0x000fe400078e960a */
[----:B-1----:R-:W-:Y:S01]  /*5d10*/  FMNMX.FTZ R7, R13, R7, !PT ;  /* 0x000000070d077209 */ /* 0x002fe20007810000 */
[----:B------:R-:W-:Y:S01]  /*5d20*/  FFMA.FTZ R12, R31, R2, -R5 ;  /* 0x000000021f0c7223 */ /* 0x000fe20000010805 */
[----:B------:R-:W-:Y:S01]  /*5d30*/  LOP3.LUT R11, R108, 0x7ffffffc, RZ, 0xc0, !PT ;  /* 0x7ffffffc6c0b7812 */ /* 0x000fe200078ec0ff */
[----:B------:R-:W-:Y:S01]  /*5d40*/  IMAD.WIDE.U32 R14, R10, -0x326172a9, RZ ;  /* 0xcd9e8d570a0e7825 */ /* 0x000fe200078e00ff */
[----:B------:R-:W-:Y:S01]  /*5d50*/  ISETP.GE.AND P0, PT, R19, R228, PT ;  /* 0x000000e41300720c */ /* 0x000fe20003f06270 */
[----:B------:R-:W1:Y:S01]  /*5d60*/  SHFL.BFLY PT, R18, R7, 0x1, 0x1f ;  /* 0x0c201f0007127f89 */ /* 0x000e6200000e0000 */
[----:B------:R2:W-:Y:S01]  /*5d70*/  MUFU.EX2 R197, R12 ;  /* 0x0000000c00c57308 */ /* 0x0005e20000000800 */
[----:B------:R-:W-:Y:S01]  /*5d80*/  IMAD R10, R119, R112, R120 ;  /* 0x00000070770a7224 */ /* 0x000fe200078e0278 */
[----:B------:R-:W-:Y:S01]  /*5d90*/  LOP3.LUT R32, R15, R128, R34, 0x96, !PT ;  /* 0x000000800f207212 */ /* 0x000fe200078e9622 */
[----:B------:R-:W-:Y:S01]  /*5da0*/  IMAD.IADD R13, R223, 0x1, -R6 ;  /* 0x00000001df0d7824 */ /* 0x000fe200078e0a06 */
[----:B------:R-:W-:Y:S01]  /*5db0*/  ISETP.GE.OR P0, PT, R19, R234, !P0 ;  /* 0x000000ea1300720c */ /* 0x000fe20004706670 */
[----:B------:R-:W-:Y:S01]  /*5dc0*/  IMAD R17, R65, R10, R114 ;  /* 0x0000000a41117224 */ /* 0x000fe200078e0272 */
[----:B------:R-:W-:Y:S01]  /*5dd0*/  LOP3.LUT R16, R32, 0xff, RZ, 0xc0, !PT ;  /* 0x000000ff20107812 */ /* 0x000fe200078ec0ff */
[----:B------:R-:W-:Y:S01]  /*5de0*/  IMAD.IADD R0, R99, 0x1, R98 ;  /* 0x0000000163007824 */ /* 0x000fe200078e0262 */
[----:B------:R-:W-:-:S02]  /*5df0*/  IABS R10, R13 ;  /* 0x0000000d000a7213 */ /* 0x000fc40000000000 */
[----:B------:R-:W-:Y:S01]  /*5e00*/  ISETP.GE.U32.AND P1, PT, R217, R16, PT ;  /* 0x00000010d900720c */ /* 0x000fe20003f26070 */
[----:B------:R-:W-:Y:S01]  /*5e10*/  IMAD.SHL.U32 R201, R0, 0x2, RZ ;  /* 0x0000000200c97824 */ /* 0x000fe200078e00ff */
[----:B------:R3:W-:Y:S03]  /*5e20*/  I2F R13, R10 ;  /* 0x0000000a000d7306 */ /* 0x0007e60000201400 */
[----:B------:R-:W-:Y:S02]  /*5e30*/  IMAD R203, R4, 0x2, R201 ;  /* 0x0000000204cb7824 */ /* 0x000fe400078e02c9 */
[----:B--2---:R-:W-:Y:S02]  /*5e40*/  FFMA.FTZ R12, R33, R2, -R5 ;  /* 0x00000002210c7223 */ /* 0x004fe40000010805 */
[----:B------:R-:W-:Y:S02]  /*5e50*/  IMAD.IADD R33, R97, 0x1, -R11 ;  /* 0x0000000161217824 */ /* 0x000fe400078e0a0b */
[----:B------:R-:W-:Y:S01]  /*5e60*/  IMAD.IADD R11, R230, 0x1, -R6 ;  /* 0x00000001e60b7824 */ /* 0x000fe200078e0a06 */
[----:B------:R-:W2:Y:S01]  /*5e70*/  MUFU.EX2 R196, R12 ;  /* 0x0000000c00c47308 */ /* 0x000ea20000000800 */
[----:B-1----:R-:W-:Y:S01]  /*5e80*/  FMNMX.FTZ R133, R7, R18, !PT ;  /* 0x0000001207857209 */ /* 0x002fe20007810000 */
[----:B------:R-:W-:-:S02]  /*5e90*/  IMAD R206, R3, 0x2, R201 ;  /* 0x0000000203ce7824 */ /* 0x000fc400078e02c9 */
[----:B------:R-:W-:Y:S01]  /*5ea0*/  IABS R11, R11 ;  /* 0x0000000b000b7213 */ /* 0x000fe20000000000 */
[----:B------:R-:W-:Y:S01]  /*5eb0*/  IMAD R205, R3, 0x2, R203 ;  /* 0x0000000203cd7824 */ /* 0x000fe200078e02cb */
[----:B------:R-:W-:Y:S01]  /*5ec0*/  FSETP.NEU.FTZ.AND P2, PT, R133, -INF , PT ;  /* 0xff8000008500780b */ /* 0x000fe20003f5d000 */
[----:B---3--:R-:W-:Y:S02]  /*5ed0*/  IMAD.IADD R10, R223, 0x1, -R19 ;  /* 0x00000001df0a7824 */ /* 0x008fe400078e0a13 */
[----:B------:R-:W-:-:S03]  /*5ee0*/  IMAD.MOV.U32 R6, RZ, RZ, R11 ;  /* 0x000000ffff067224 */ /* 0x000fc600078e000b */
[----:B------:R-:W-:Y:S01]  /*5ef0*/  IABS R10, R10 ;  /* 0x0000000a000a7213 */ /* 0x000fe20000000000 */
[----:B------:R1:W3:Y:S01]  /*5f00*/  I2F R20, R6 ;  /* 0x0000000600147306 */ /* 0x0002e20000201400 */
[----:B--2---:R-:W-:-:S03]  /*5f10*/  F2FP.BF16.PACK_AB R11, R196, R197 ;  /* 0x000000c5c40b723e */ /* 0x004fc600000010ff */
[----:B------:R-:W-:Y:S02]  /*5f20*/  IMAD.MOV.U32 R7, RZ, RZ, R10 ;  /* 0x000000ffff077224 */ /* 0x000fe400078e000a */
[----:B------:R-:W-:Y:S01]  /*5f30*/  FMUL.FTZ R10, R2, R133 ;  /* 0x00000085020a7220 */ /* 0x000fe20000410000 */
[C---:B------:R-:W-:Y:S01]  /*5f40*/  PRMT R51, R11.reuse, 0x7610, R51 ;  /* 0x000076100b337816 */ /* 0x040fe20000000033 */
[----:B------:R-:W2:Y:S01]  /*5f50*/  I2F R16, R7 ;  /* 0x0000000700107306 */ /* 0x000ea20000201400 */
[----:B------:R-:W-:Y:S01]  /*5f60*/  PRMT R50, R11, 0x7632, R50 ;  /* 0x000076320b327816 */ /* 0x000fe20000000032 */
[----:B------:R-:W-:Y:S01]  /*5f70*/  IMAD.SHL.U32 R12, R250, 0x20, RZ ;  /* 0x00000020fa0c7824 */ /* 0x000fe200078e00ff */
[----:B------:R-:W-:Y:S01]  /*5f80*/  FSEL R10, R10, RZ, P2 ;  /* 0x000000ff0a0a7208 */ /* 0x000fe20001000000 */
[----:B------:R-:W-:Y:S01]  /*5f90*/  @!P1 HFMA2.BF16_V2 R40, -RZ.H0_H0, RZ.H0_H0, -R51.H0_H0 ;  /* 0x200000ffff289231 */ /* 0x000fe20000340933 */
[----:B------:R-:W-:Y:S01]  /*5fa0*/  PRMT R146, R51, 0x5410, R50 ;  /* 0x0000541033927816 */ /* 0x000fe20000000032 */
[----:B------:R-:W-:Y:S01]  /*5fb0*/  IMAD R34, R147, R17, R12 ;  /* 0x0000001193227224 */ /* 0x000fe200078e020c */
[----:B------:R-:W-:Y:S01]  /*5fc0*/  ISETP.GE.AND P2, PT, R19, R227, PT ;  /* 0x000000e31300720c */ /* 0x000fe20003f46270 */
[----:B-1----:R-:W-:Y:S01]  /*5fd0*/  IMAD.IADD R6, R230, 0x1, -R19 ;  /* 0x00000001e6067824 */ /* 0x002fe200078e0a13 */
[----:B------:R-:W-:Y:S01]  /*5fe0*/  @!P1 PRMT R51, R40, 0x5410, RZ ;  /* 0x0000541028339816 */ /* 0x000fe200000000ff */
[----:B---3--:R-:W-:Y:S01]  /*5ff0*/  FFMA.FTZ R18, R20, -R216, R58 ;  /* 0x800000d814127223 */ /* 0x008fe2000001003a */
[----:B------:R-:W-:-:S02]  /*6000*/  ISETP.GE.AND P1, PT, R21, R228, PT ;  /* 0x000000e41500720c */ /* 0x000fc40003f26270 */
[----:B------:R-:W-:Y:S02]  /*6010*/  IABS R6, R6 ;  /* 0x0000000600067213 */ /* 0x000fe40000000000 */
[----:B------:R-:W-:Y:S01]  /*6020*/  ISETP.GE.OR P1, PT, R21, R234, !P1 ;  /* 0x000000ea1500720c */ /* 0x000fe20004f26670 */
[----:B--2---:R-:W-:Y:S01]  /*6030*/  FFMA.FTZ R16, R16, -R216, R57 ;  /* 0x800000d810107223 */ /* 0x004fe20000010039 */
[----:B------:R-:W-:Y:S01]  /*6040*/  LOP3.LUT R7, R32, 0xffff, RZ, 0xc0, !PT ;  /* 0x0000ffff20077812 */ /* 0x000fe200078ec0ff */
[----:B------:R-:W-:Y:S01]  /*6050*/  IMAD.MOV.U32 R11, RZ, RZ, R6 ;  /* 0x000000ffff0b7224 */ /* 0x000fe200078e0006 */
[----:B------:R-:W-:Y:S02]  /*6060*/  ISETP.GE.OR P2, PT, R19, R233, !P2 ;  /* 0x000000e91300720c */ /* 0x000fe40005746670 */
[----:B------:R-:W-:Y:S01]  /*6070*/  SHF.R.U32.HI R6, RZ, 0x8, R7 ;  /* 0x00000008ff067819 */ /* 0x000fe20000011607 */
[----:B------:R-:W-:Y:S01]  /*6080*/  FFMA.FTZ R7, R24, R2, -R10 ;  /* 0x0000000218077223 */ /* 0x000fe2000001080a */
[----:B------:R1:W-:Y:S01]  /*6090*/  I2F R31, R11 ;  /* 0x0000000b001f7306 */ /* 0x0003e20000201400 */
[----:B------:R-:W-:-:S02]  /*60a0*/  FSEL R52, R16, -INF , !P0 ;  /* 0xff80000010347808 */ /* 0x000fc40004000000 */
[----:B------:R-:W-:Y:S02]  /*60b0*/  LOP3.LUT R6, R6, 0xffff, RZ, 0xc0, !PT ;  /* 0x0000ffff06067812 */ /* 0x000fe400078ec0ff */
[----:B------:R-:W-:Y:S02]  /*60c0*/  FSEL R57, R18, -INF , !P6 ;  /* 0xff80000012397808 */ /* 0x000fe40007000000 */
[----:B------:R-:W-:Y:S01]  /*60d0*/  ISETP.GE.U32.AND P4, PT, R217, R6, PT ;  /* 0x00000006d900720c */ /* 0x000fe20003f86070 */
[----:B------:R2:W-:Y:S01]  /*60e0*/  MUFU.EX2 R121, R7 ;  /* 0x0000000700797308 */ /* 0x0005e20000000800 */
[----:B------:R-:W-:Y:S01]  /*60f0*/  IMAD.IADD R6, R223, 0x1, -R21 ;  /* 0x00000001df067824 */ /* 0x000fe200078e0a15 */
[C---:B------:R-:W-:Y:S02]  /*6100*/  ISETP.GE.AND P6, PT, R27.reuse, R228, PT ;  /* 0x000000e41b00720c */ /* 0x040fe40003fc6270 */
[----:B------:R-:W-:Y:S02]  /*6110*/  ISETP.GE.AND P0, PT, R27, R227, PT ;  /* 0x000000e31b00720c */ /* 0x000fe40003f06270 */
[----:B------:R-:W-:Y:S01]  /*6120*/  IABS R6, R6 ;  /* 0x0000000600067213 */ /* 0x000fe20000000000 */
[----:B-1----:R-:W-:Y:S01]  /*6130*/  FFMA.FTZ R11, R13, -R216, R56 ;  /* 0x800000d80d0b7223 */ /* 0x002fe20000010038 */
[----:B------:R-:W-:-:S02]  /*6140*/  ISETP.GE.OR P6, PT, R27, R234, !P6 ;  /* 0x000000ea1b00720c */ /* 0x000fc400077c6670 */
[----:B------:R1:W3:Y:S01]  /*6150*/  I2F R17, R6 ;  /* 0x0000000600117306 */ /* 0x0002e20000201400 */
[----:B------:R-:W-:Y:S01]  /*6160*/  ISETP.GE.OR P0, PT, R27, R233, !P0 ;  /* 0x000000e91b00720c */ /* 0x000fe20004706670 */
[----:B------:R-:W-:Y:S01]  /*6170*/  @!P4 HFMA2.BF16_V2 R41, -RZ.H0_H0, RZ.H0_H0, -R50.H0_H0 ;  /* 0x200000ffff29c231 */ /* 0x000fe20000340932 */
[----:B------:R-:W-:Y:S01]  /*6180*/  FSEL R63, R11, -INF , !P5 ;  /* 0xff8000000b3f7808 */ /* 0x000fe20006800000 */
[----:B------:R-:W-:Y:S01]  /*6190*/  IMAD.SHL.U32 R11, R33, 0x2, RZ ;  /* 0x00000002210b7824 */ /* 0x000fe200078e00ff */
[----:B------:R-:W-:Y:S01]  /*61a0*/  ISETP.GE.AND P5, PT, R21, R227, PT ;  /* 0x000000e31500720c */ /* 0x000fe20003fa6270 */
[----:B--2---:R-:W-:Y:S01]  /*61b0*/  FFMA.FTZ R7, R26, R2, -R10 ;  /* 0x000000021a077223 */ /* 0x004fe2000001080a */
[----:B------:R-:W-:Y:S02]  /*61c0*/  @!P4 PRMT R50, R41, 0x5410, RZ ;  /* 0x000054102932c816 */ /* 0x000fe400000000ff */
[----:B------:R-:W-:Y:S01]  /*61d0*/  ISETP.GE.OR P5, PT, R21, R233, !P5 ;  /* 0x000000e91500720c */ /* 0x000fe20006fa6670 */
[----:B------:R-:W2:Y:S01]  /*61e0*/  MUFU.EX2 R120, R7 ;  /* 0x0000000700787308 */ /* 0x000ea20000000800 */
[----:B-1----:R-:W-:Y:S01]  /*61f0*/  SHF.R.U32.HI R6, RZ, 0x10, R32 ;  /* 0x00000010ff067819 */ /* 0x002fe20000011620 */
[----:B---3--:R-:W-:-:S03]  /*6200*/  FFMA.FTZ R17, R17, -R216, R92 ;  /* 0x800000d811117223 */ /* 0x008fc6000001005c */
[----:B------:R-:W-:-:S04]  /*6210*/  LOP3.LUT R6, R6, 0xff, RZ, 0xc0, !PT ;  /* 0x000000ff06067812 */ /* 0x000fc800078ec0ff */
[----:B------:R-:W-:Y:S01]  /*6220*/  ISETP.GE.U32.AND P4, PT, R217, R6, PT ;  /* 0x00000006d900720c */ /* 0x000fe20003f86070 */
[----:B------:R-:W-:Y:S01]  /*6230*/  IMAD R6, R147, R109, R11 ;  /* 0x0000006d93067224 */ /* 0x000fe200078e020b */
[----:B--2---:R-:W-:Y:S01]  /*6240*/  F2FP.BF16.PACK_AB R13, R120, R121 ;  /* 0x00000079780d723e */ /* 0x004fe200000010ff */
[----:B------:R-:W-:-:S03]  /*6250*/  IMAD.IADD R7, R230, 0x1, -R21 ;  /* 0x00000001e6077824 */ /* 0x000fc600078e0a15 */
[----:B------:R-:W-:Y:S02]  /*6260*/  PRMT R49, R13, 0x7610, R49 ;  /* 0x000076100d317816 */ /* 0x000fe40000000031 */
[----:B------:R-:W-:Y:S01]  /*6270*/  IABS R12, R7 ;  /* 0x00000007000c7213 */ /* 0x000fe20000000000 */
[----:B------:R-:W-:Y:S01]  /*6280*/  IMAD.IADD R7, R223, 0x1, -R27 ;  /* 0x00000001df077824 */ /* 0x000fe200078e0a1b */
[----:B------:R-:W-:Y:S01]  /*6290*/  PRMT R48, R13, 0x7632, R48 ;  /* 0x000076320d307816 */ /* 0x000fe20000000030 */
[----:B------:R-:W-:Y:S01]  /*62a0*/  FFMA.FTZ R13, R31, -R216, R59 ;  /* 0x800000d81f0d7223 */ /* 0x000fe2000001003b */
[----:B------:R1:W-:Y:S01]  /*62b0*/  I2F R26, R12 ;  /* 0x0000000c001a7306 */ /* 0x0003e20000201400 */
[----:B------:R-:W-:Y:S01]  /*62c0*/  FSEL R59, R17, -INF , !P1 ;  /* 0xff800000113b7808 */ /* 0x000fe20004800000 */
[----:B------:R-:W-:Y:S01]  /*62d0*/  @!P4 HFMA2.BF16_V2 R42, -RZ.H0_H0, RZ.H0_H0, -R49.H0_H0 ;  /* 0x200000ffff2ac231 */ /* 0x000fe20000340931 */
[----:B------:R-:W-:Y:S02]  /*62e0*/  IABS R7, R7 ;  /* 0x0000000700077213 */ /* 0x000fe40000000000 */
[----:B------:R-:W-:-:S02]  /*62f0*/  FSEL R56, R13, -INF , !P2 ;  /* 0xff8000000d387808 */ /* 0x000fc40005000000 */
[----:B------:R-:W-:Y:S01]  /*6300*/  PRMT R145, R49, 0x5410, R48 ;  /* 0x0000541031917816 */ /* 0x000fe20000000030 */
[----:B------:R-:W-:Y:S01]  /*6310*/  IMAD.MOV.U32 R11, RZ, RZ, R7 ;  /* 0x000000ffff0b7224 */ /* 0x000fe200078e0007 */
[----:B------:R-:W-:Y:S02]  /*6320*/  @!P4 PRMT R49, R42, 0x5410, RZ ;  /* 0x000054102a31c816 */ /* 0x000fe400000000ff */
[C---:B------:R-:W-:Y:S01]  /*6330*/  ISETP.GE.AND P1, PT, R25.reuse, R227, PT ;  /* 0x000000e31900720c */ /* 0x040fe20003f26270 */
[----:B------:R2:W-:Y:S01]  /*6340*/  I2F R21, R11 ;  /* 0x0000000b00157306 */ /* 0x0005e20000201400 */
[C---:B------:R-:W-:Y:S02]  /*6350*/  ISETP.GE.AND P4, PT, R25.reuse, R228, PT ;  /* 0x000000e41900720c */ /* 0x040fe40003f86270 */
[C---:B------:R-:W-:Y:S01]  /*6360*/  ISETP.GE.OR P1, PT, R25.reuse, R233, !P1 ;  /* 0x000000e91900720c */ /* 0x040fe20004f26670 */
[----:B-1----:R-:W-:Y:S01]  /*6370*/  IMAD.IADD R12, R230, 0x1, -R27 ;  /* 0x00000001e60c7824 */ /* 0x002fe200078e0a1b */
[----:B------:R-:W-:-:S04]  /*6380*/  ISETP.GE.OR P4, PT, R25, R234, !P4 ;  /* 0x000000ea1900720c */ /* 0x000fc80006786670 */
[----:B------:R-:W-:Y:S01]  /*6390*/  IABS R7, R12 ;  /* 0x0000000c00077213 */ /* 0x000fe20000000000 */
[----:B------:R-:W-:-:S04]  /*63a0*/  IMAD.IADD R12, R223, 0x1, -R25 ;  /* 0x00000001df0c7824 */ /* 0x000fc800078e0a19 */
[----:B--2---:R-:W-:Y:S01]  /*63b0*/  IMAD.MOV.U32 R11, RZ, RZ, R7 ;  /* 0x000000ffff0b7224 */ /* 0x004fe200078e0007 */
[----:B------:R-:W-:Y:S01]  /*63c0*/  IABS R7, R12 ;  /* 0x0000000c00077213 */ /* 0x000fe20000000000 */
[----:B------:R-:W-:Y:S02]  /*63d0*/  IMAD.IADD R12, R230, 0x1, -R25 ;  /* 0x00000001e60c7824 */ /* 0x000fe400078e0a19 */
[----:B------:R1:W-:Y:S02]  /*63e0*/  I2F R20, R11 ;  /* 0x0000000b00147306 */ /* 0x0003e40000201400 */
[----:B-1----:R-:W-:Y:S01]  /*63f0*/  IMAD.MOV.U32 R11, RZ, RZ, R7 ;  /* 0x000000ffff0b7224 */ /* 0x002fe200078e0007 */
[----:B------:R-:W-:Y:S01]  /*6400*/  IABS R7, R12 ;  /* 0x0000000c00077213 */ /* 0x000fe20000000000 */
[----:B------:R-:W-:-:S04]  /*6410*/  IMAD.IADD R12, R223, 0x1, -R29 ;  /* 0x00000001df0c7824 */ /* 0x000fc800078e0a1d */
[----:B------:R1:W2:Y:S02]  /*6420*/  I2F R19, R11 ;  /* 0x0000000b00137306 */ /* 0x0002a40000201400 */
[----:B-1----:R-:W-:Y:S01]  /*6430*/  IMAD.MOV.U32 R11, RZ, RZ, R7 ;  /* 0x000000ffff0b7224 */ /* 0x002fe200078e0007 */
[----:B------:R-:W-:Y:S01]  /*6440*/  IABS R7, R12 ;  /* 0x0000000c00077213 */ /* 0x000fe20000000000 */
[----:B--2---:R-:W-:-:S04]  /*6450*/  FFMA.FTZ R17, R19, -R216, R100 ;  /* 0x800000d813117223 */ /* 0x004fc80000010064 */
[----:B------:R1:W2:Y:S01]  /*6460*/  I2F R16, R11 ;  /* 0x0000000b00107306 */ /* 0x0002a20000201400 */
[----:B------:R-:W-:-:S07]  /*6470*/  FSEL R60, R17, -INF , !P4 ;  /* 0xff800000113c7808 */ /* 0x000fce0006000000 */
[----:B------:R3:W4:Y:S01]  /*6480*/  I2F R13, R7 ;  /* 0x00000007000d7306 */ /* 0x0007220000201400 */
[----:B-1----:R-:W-:Y:S01]  /*6490*/  IADD3 R11, R34, -0x20, RZ ;  /* 0xffffffe0220b7810 */ /* 0x002fe20007ffe0ff */
[----:B--2---:R-:W-:-:S03]  /*64a0*/  FFMA.FTZ R18, R16, -R216, R102 ;  /* 0x800000d810127223 */ /* 0x004fc60000010066 */
[----:B------:R-:W-:Y:S02]  /*64b0*/  SHF.R.S32.HI R12, RZ, 0x1f, R11 ;  /* 0x0000001fff0c7819 */ /* 0x000fe4000001140b */
[----:B------:R-:W-:Y:S02]  /*64c0*/  FSEL R62, R18, -INF , !P1 ;  /* 0xff800000123e7808 */ /* 0x000fe40004800000 */
[C---:B---3--:R-:W-:Y:S01]  /*64d0*/  IADD3 R7, P2, R6.reuse, R11, RZ ;  /* 0x0000000b06077210 */ /* 0x048fe20007f5e0ff */
[----:B------:R-:W-:Y:S01]  /*64e0*/  FFMA.FTZ R11, R21, -R216, R93 ;  /* 0x800000d8150b7223 */ /* 0x000fe2000001005d */
[----:B------:R-:W-:Y:S01]  /*64f0*/  LOP3.LUT R18, R9, R74, R72, 0x96, !PT ;  /* 0x0000004a09127212 */ /* 0x000fe200078e9648 */
[----:B----4-:R-:W-:Y:S01]  /*6500*/  FFMA.FTZ R16, R13, -R216, R101 ;  /* 0x800000d80d107223 */ /* 0x010fe20000010065 */
[----:B------:R-:W-:Y:S01]  /*6510*/  LEA.HI.X.SX32 R24, R6, R12, 0x1, P2 ;  /* 0x0000000c06187211 */ /* 0x000fe200010f0eff */
[-C--:B------:R-:W-:Y:S01]  /*6520*/  FFMA.FTZ R6, R26, -R216.reuse, R94 ;  /* 0x800000d81a067223 */ /* 0x080fe2000001005e */
[----:B------:R-:W-:Y:S01]  /*6530*/  FSEL R54, R11, -INF , !P6 ;  /* 0xff8000000b367808 */ /* 0x000fe20007000000 */
[----:B------:R-:W-:Y:S01]  /*6540*/  FFMA.FTZ R12, R20, -R216, R95 ;  /* 0x800000d8140c7223 */ /* 0x000fe2000001005f */
[----:B------:R-:W-:-:S02]  /*6550*/  LOP3.LUT R13, R61, R79, RZ, 0x3c, !PT ;  /* 0x0000004f3d0d7212 */ /* 0x000fc400078e3cff */
[----:B------:R-:W-:Y:S01]  /*6560*/  FSEL R65, R6, -INF , !P5 ;  /* 0xff80000006417808 */ /* 0x000fe20006800000 */
[----:B------:R-:W-:Y:S01]  /*6570*/  IMAD.IADD R6, R230, 0x1, -R29 ;  /* 0x00000001e6067824 */ /* 0x000fe200078e0a1d */
[----:B------:R-:W-:Y:S01]  /*6580*/  ISETP.GE.AND P2, PT, R29, R228, PT ;  /* 0x000000e41d00720c */ /* 0x000fe20003f46270 */
[----:B------:R-:W-:Y:S01]  /*6590*/  IMAD.WIDE.U32 R66, R13, -0x2daee0ad, RZ ;  /* 0xd2511f530d427825 */ /* 0x000fe200078e00ff */
[----:B------:R-:W-:Y:S02]  /*65a0*/  FSEL R58, R12, -INF , !P0 ;  /* 0xff8000000c3a7808 */ /* 0x000fe40004000000 */
[----:B------:R-:W-:Y:S01]  /*65b0*/  IABS R11, R6 ;  /* 0x00000006000b7213 */ /* 0x000fe20000000000 */
[----:B------:R-:W-:Y:S01]  /*65c0*/  IMAD.IADD R6, R223, 0x1, -R28 ;  /* 0x00000001df067824 */ /* 0x000fe200078e0a1c */
[----:B------:R-:W-:Y:S01]  /*65d0*/  ISETP.GE.OR P2, PT, R29, R234, !P2 ;  /* 0x000000ea1d00720c */ /* 0x000fe20005746670 */
[----:B------:R-:W-:Y:S01]  /*65e0*/  IMAD.IADD R12, R223, 0x1, -R30 ;  /* 0x00000001df0c7824 */ /* 0x000fe200078e0a1e */
[----:B------:R1:W2:Y:S01]  /*65f0*/  I2F R19, R11 ;  /* 0x0000000b00137306 */ /* 0x0002a20000201400 */
[----:B------:R3:W-:Y:S01]  /*6600*/  STL.64 [R1+0x48], R66 ;  /* 0x0000484201007387 */ /* 0x0007e20000100a00 */
[----:B------:R-:W-:-:S02]  /*6610*/  IABS R6, R6 ;  /* 0x0000000600067213 */ /* 0x000fc40000000000 */
[----:B------:R-:W-:Y:S02]  /*6620*/  FSEL R55, R16, -INF , !P2 ;  /* 0xff80000010377808 */ /* 0x000fe40005000000 */
[CC--:B------:R-:W-:Y:S02]  /*6630*/  ISETP.GE.AND P5, PT, R29.reuse, R227.reuse, PT ;  /* 0x000000e31d00720c */ /* 0x0c0fe40003fa6270 */
[----:B------:R-:W4:Y:S01]  /*6640*/  I2F R20, R6 ;  /* 0x0000000600147306 */ /* 0x000f220000201400 */
[CC--:B------:R-:W-:Y:S02]  /*6650*/  ISETP.GE.AND P6, PT, R28.reuse, R228.reuse, PT ;  /* 0x000000e41c00720c */ /* 0x0c0fe40003fc6270 */
[----:B------:R-:W-:Y:S02]  /*6660*/  ISETP.GE.AND P0, PT, R28, R227, PT ;  /* 0x000000e31c00720c */ /* 0x000fe40003f06270 */
[----:B------:R-:W-:Y:S02]  /*6670*/  ISETP.GE.OR P5, PT, R29, R233, !P5 ;  /* 0x000000e91d00720c */ /* 0x000fe40006fa6670 */
[----:B------:R-:W-:Y:S01]  /*6680*/  ISETP.GE.AND P1, PT, R30, R228, PT ;  /* 0x000000e41e00720c */ /* 0x000fe20003f26270 */
[----:B-1----:R-:W-:Y:S01]  /*6690*/  IMAD.IADD R11, R230, 0x1, -R28 ;  /* 0x00000001e60b7824 */ /* 0x002fe200078e0a1c */
[----:B------:R-:W-:Y:S01]  /*66a0*/  ISETP.GE.AND P2, PT, R30, R227, PT ;  /* 0x000000e31e00720c */ /* 0x000fe20003f46270 */
[----:B--2---:R-:W-:Y:S01]  /*66b0*/  FFMA.FTZ R31, R19, -R216, R103 ;  /* 0x800000d8131f7223 */ /* 0x004fe20000010067 */
[----:B------:R-:W-:Y:S01]  /*66c0*/  ISETP.GE.OR P6, PT, R28, R234, !P6 ;  /* 0x000000ea1c00720c */ /* 0x000fe200077c6670 */
[----:B------:R-:W-:Y:S01]  /*66d0*/  IMAD.WIDE.U32 R18, R18, -0x2daee0ad, RZ ;  /* 0xd2511f5312127825 */ /* 0x000fe200078e00ff */
[----:B------:R-:W-:-:S02]  /*66e0*/  IABS R13, R11 ;  /* 0x0000000b000d7213 */ /* 0x000fc40000000000 */
[----:B------:R-:W-:Y:S01]  /*66f0*/  LOP3.LUT R11, R67, R53, R70, 0x96, !PT ;  /* 0x00000035430b7212 */ /* 0x000fe200078e9646 */
[----:B----4-:R-:W-:Y:S01]  /*6700*/  FFMA.FTZ R29, R20, -R216, R104 ;  /* 0x800000d8141d7223 */ /* 0x010fe20000010068 */
[----:B------:R1:W2:Y:S01]  /*6710*/  I2F R26, R13 ;  /* 0x0000000d001a7306 */ /* 0x0002a20000201400 */
[----:B------:R-:W-:Y:S02]  /*6720*/  IABS R6, R12 ;  /* 0x0000000c00067213 */ /* 0x000fe40000000000 */
[----:B------:R-:W-:Y:S01]  /*6730*/  IMAD.WIDE.U32 R194, R11, -0x326172a9, RZ ;  /* 0xcd9e8d570bc27825 */ /* 0x000fe200078e00ff */
[----:B------:R-:W-:Y:S02]  /*6740*/  LEA R12, P4, R7, R110, 0x1 ;  /* 0x0000006e070c7211 */ /* 0x000fe400078808ff */
[----:B------:R-:W-:Y:S01]  /*6750*/  ISETP.GE.OR P0, PT, R28, R233, !P0 ;  /* 0x000000e91c00720c */ /* 0x000fe20004706670 */
[----:B------:R-:W-:Y:S01]  /*6760*/  IMAD.IADD R11, R230, 0x1, -R30 ;  /* 0x00000001e60b7824 */ /* 0x000fe200078e0a1e */
[----:B------:R-:W-:Y:S01]  /*6770*/  LOP3.LUT R16, R195, R64, R8, 0x96, !PT ;  /* 0x00000040c3107212 */ /* 0x000fe200078e9608 */
[----:B------:R4:W5:Y:S01]  /*6780*/  I2F R17, R6 ;  /* 0x0000000600117306 */ /* 0x0009620000201400 */
[----:B------:R-:W-:-:S02]  /*6790*/  LOP3.LUT R18, R23, R46, R18, 0x96, !PT ;  /* 0x0000002e17127212 */ /* 0x000fc400078e9612 */
[----:B------:R-:W-:Y:S02]  /*67a0*/  IABS R11, R11 ;  /* 0x0000000b000b7213 */ /* 0x000fe40000000000 */
[----:B------:R-:W-:Y:S02]  /*67b0*/  ISETP.GE.OR P1, PT, R30, R234, !P1 ;  /* 0x000000ea1e00720c */ /* 0x000fe40004f26670 */
[----:B-1----:R-:W-:Y:S01]  /*67c0*/  LOP3.LUT R13, R9, R74, R78, 0x96, !PT ;  /* 0x0000004a090d7212 */ /* 0x002fe200078e964e */
[----:B------:R1:W1:Y:S01]  /*67d0*/  I2F R21, R11 ;  /* 0x0000000b00157306 */ /* 0x0002620000201400 */
[----:B--2---:R-:W-:Y:S01]  /*67e0*/  FFMA.FTZ R33, R26, -R216, R106 ;  /* 0x800000d81a217223 */ /* 0x004fe2000001006a */
[----:B------:R-:W-:Y:S02]  /*67f0*/  ISETP.GE.OR P2, PT, R30, R233, !P2 ;  /* 0x000000e91e00720c */ /* 0x000fe40005746670 */
[----:B------:R-:W-:Y:S01]  /*6800*/  IMAD.WIDE.U32 R8, R13, -0x2daee0ad, RZ ;  /* 0xd2511f530d087825 */ /* 0x000fe200078e00ff */
[----:B------:R-:W-:-:S02]  /*6810*/  LEA.HI.X R13, R7, R111, R24, 0x1, P4 ;  /* 0x0000006f070d7211 */ /* 0x000fc400020f0c18 */
[----:B----4-:R-:W-:Y:S01]  /*6820*/  LOP3.LUT R6, R61, R73, RZ, 0x3c, !PT ;  /* 0x000000493d067212 */ /* 0x010fe200078e3cff */
[----:B------:R-:W-:Y:S01]  /*6830*/  IMAD.WIDE.U32 R24, R16, -0x2daee0ad, RZ ;  /* 0xd2511f5310187825 */ /* 0x000fe200078e00ff */
[----:B------:R-:W-:-:S03]  /*6840*/  LOP3.LUT R7, R9, R47, R66, 0x96, !PT ;  /* 0x0000002f09077212 */ /* 0x000fc600078e9642 */
[----:B---3--:R-:W-:Y:S01]  /*6850*/  IMAD.WIDE.U32 R66, R6, -0x2daee0ad, RZ ;  /* 0xd2511f5306427825 */ /* 0x008fe200078e00ff */
[----:B------:R-:W-:-:S03]  /*6860*/  LOP3.LUT R26, R25, R46, R8, 0x96, !PT ;  /* 0x0000002e191a7212 */ /* 0x000fc600078e9608 */
[----:B------:R-:W-:Y:S01]  /*6870*/  IMAD.WIDE.U32 R6, R7, -0x326172a9, RZ ;  /* 0xcd9e8d5707067825 */ /* 0x000fe200078e00ff */
[----:B-1----:R-:W-:Y:S01]  /*6880*/  LOP3.LUT R11, R67, R53, R70, 0x96, !PT ;  /* 0x00000035430b7212 */ /* 0x002fe200078e9646 */
[----:B------:R1:W-:Y:S01]  /*6890*/  STL.64 [R1+0x20], R66 ;  /* 0x0000204201007387 */ /* 0x0003e20000100a00 */
[----:B------:R-:W-:Y:S01]  /*68a0*/  LOP3.LUT R9, R19, R47, R66, 0x96, !PT ;  /* 0x0000002f13097212 */ /* 0x000fe200078e9642 */
[----:B-----5:R-:W-:Y:S01]  /*68b0*/  FFMA.FTZ R28, R17, -R216, R105 ;  /* 0x800000d8111c7223 */ /* 0x020fe20000010069 */
[-CC-:B------:R-:W-:Y:S01]  /*68c0*/  LOP3.LUT R16, R7, R44.reuse, R194.reuse, 0x96, !PT ;  /* 0x0000002c07107212 */ /* 0x180fe200078e96c2 */
[----:B------:R-:W-:Y:S01]  /*68d0*/  IMAD.WIDE.U32 R246, R11, -0x326172a9, RZ ;  /* 0xcd9e8d570bf67825 */ /* 0x000fe200078e00ff */
[----:B------:R-:W-:Y:S01]  /*68e0*/  LOP3.LUT R11, R7, R44, R194, 0x96, !PT ;  /* 0x0000002c070b7212 */ /* 0x000fe200078e96c2 */
[----:B------:R-:W-:Y:S01]  /*68f0*/  STL [R1+0xa4], R252 ;  /* 0x0000a4fc01007387 */ /* 0x000fe20000100800 */
[----:B------:R-:W-:Y:S01]  /*6900*/  LOP3.LUT R7, R35, R252, R36, 0x96, !PT ;  /* 0x000000fc23077212 */ /* 0x000fe200078e9624 */
[----:B------:R-:W-:-:S04]  /*6910*/  IMAD.WIDE.U32 R8, R9, -0x326172a9, RZ ;  /* 0xcd9e8d5709087825 */ /* 0x000fc800078e00ff */
[----:B------:R-:W-:Y:S01]  /*6920*/  IMAD.WIDE.U32 R16, R16, -0x2daee0ad, RZ ;  /* 0xd2511f5310107825 */ /* 0x000fe200078e00ff */
[----:B------:R-:W-:-:S03]  /*6930*/  LOP3.LUT R20, R9, R44, R246, 0x96, !PT ;  /* 0x0000002c09147212 */ /* 0x000fc600078e96f6 */
[----:B------:R-:W-:Y:S01]  /*6940*/  IMAD.WIDE.U32 R26, R26, -0x326172a9, RZ ;  /* 0xcd9e8d571a1a7825 */ /* 0x000fe200078e00ff */
[----:B------:R-:W-:-:S03]  /*6950*/  LOP3.LUT R17, R17, R235, R24, 0x96, !PT ;  /* 0x000000eb11117212 */ /* 0x000fc600078e9618 */
[----:B------:R-:W-:Y:S01]  /*6960*/  FFMA.FTZ R30, R21, -R216, R107 ;  /* 0x800000d8151e7223 */ /* 0x000fe2000001006b */
[CCC-:B------:R-:W-:Y:S01]  /*6970*/  LOP3.LUT R24, R27.reuse, R245.reuse, R6.reuse, 0x96, !PT ;  /* 0x000000f51b187212 */ /* 0x1c0fe200078e9606 */
[----:B------:R-:W-:Y:S01]  /*6980*/  IMAD.WIDE.U32 R20, R20, -0x2daee0ad, RZ ;  /* 0xd2511f5314147825 */ /* 0x000fe200078e00ff */
[----:B------:R-:W-:-:S03]  /*6990*/  LOP3.LUT R9, R27, R245, R6, 0x96, !PT ;  /* 0x000000f51b097212 */ /* 0x000fc600078e9606 */
[----:B------:R-:W-:Y:S01]  /*69a0*/  IMAD.WIDE.U32 R18, R18, -0x326172a9, RZ ;  /* 0xcd9e8d5712127825 */ /* 0x000fe200078e00ff */
[----:B------:R-:W-:-:S03]  /*69b0*/  LOP3.LUT R6, R21, R235, R22, 0x96, !PT ;  /* 0x000000eb15067212 */ /* 0x000fc600078e9616 */
[----:B------:R-:W-:Y:S01]  /*69c0*/  IMAD.WIDE.U32 R24, R24, -0x2daee0ad, RZ ;  /* 0xd2511f5318187825 */ /* 0x000fe200078e00ff */
[----:B------:R-:W-:-:S03]  /*69d0*/  LOP3.LUT R22, R19, R245, R8, 0x96, !PT ;  /* 0x000000f513167212 */ /* 0x000fc600078e9608 */
[----:B------:R-:W-:Y:S01]  /*69e0*/  IMAD.WIDE.U32 R46, R6, -0x326172a9, RZ ;  /* 0xcd9e8d57062e7825 */ /* 0x000fe200078e00ff */
[----:B------:R-:W-:-:S03]  /*69f0*/  LOP3.LUT R8, R25, R43, R16, 0x96, !PT ;  /* 0x0000002b19087212 */ /* 0x000fc600078e9610 */
[----:B------:R-:W-:-:S04]  /*6a00*/  IMAD.WIDE.U32 R22, R22, -0x2daee0ad, RZ ;  /* 0xd2511f5316167825 */ /* 0x000fc800078e00ff */
[----:B------:R-:W-:Y:S01]  /*6a10*/  IMAD.WIDE.U32 R16, R17, -0x326172a9, RZ ;  /* 0xcd9e8d5711107825 */ /* 0x000fe200078e00ff */
[----:B-1----:R-:W-:-:S03]  /*6a20*/  LOP3.LUT R66, R23, R43, R20, 0x96, !PT ;  /* 0x0000002b17427212 */ /* 0x002fc600078e9614 */
[----:B------:R-:W-:Y:S01]  /*6a30*/  IMAD R11, R11, -0x2daee0ad, RZ ;  /* 0xd2511f530b0b7824 */ /* 0x000fe200078e02ff */
[-CC-:B------:R-:W-:Y:S01]  /*6a40*/  LOP3.LUT R19, R17, R252.reuse, R26.reuse, 0x96, !PT ;  /* 0x000000fc11137212 */ /* 0x180fe200078e961a */
[----:B------:R-:W-:Y:S01]  /*6a50*/  IMAD.WIDE.U32 R20, R9, -0x2daee0ad, RZ ;  /* 0xd2511f5309147825 */ /* 0x000fe200078e00ff */
[-C--:B------:R-:W-:Y:S02]  /*6a60*/  LOP3.LUT R26, R17, R252.reuse, R26, 0x96, !PT ;  /* 0x000000fc111a7212 */ /* 0x080fe400078e961a */
[----:B------:R-:W-:Y:S01]  /*6a70*/  LOP3.LUT R17, R47, R252, R18, 0x96, !PT ;  /* 0x000000fc2f117212 */ /* 0x000fe200078e9612 */
[----:B------:R-:W-:Y:S01]  /*6a80*/  IMAD.WIDE.U32 R6, R7, -0x2daee0ad, RZ ;  /* 0xd2511f5307067825 */ /* 0x000fe200078e00ff */
[----:B------:R-:W-:-:S03]  /*6a90*/  LOP3.LUT R18, R21, R43, R11, 0x96, !PT ;  /* 0x0000002b15127212 */ /* 0x000fc600078e960b */
[----:B------:R-:W-:Y:S01]  /*6aa0*/  IMAD.WIDE.U32 R8, R8, -0x326172a9, RZ ;  /* 0xcd9e8d5708087825 */ /* 0x000fe200078e00ff */
[----:B------:R-:W-:Y:S02]  /*6ab0*/  LOP3.LUT R41, R7, R244, R38, 0x96, !PT ;  /* 0x000000f407297212 */ /* 0x000fe400078e9626 */
[C---:B------:R-:W-:Y:S02]  /*6ac0*/  LOP3.LUT R25, R6.reuse, 0xff, RZ, 0xc0, !PT ;  /* 0x000000ff06197812 */ /* 0x040fe400078ec0ff */
[----:B------:R-:W-:Y:S02]  /*6ad0*/  LOP3.LUT R27, R6, 0xffff, RZ, 0xc0, !PT ;  /* 0x0000ffff061b7812 */ /* 0x000fe400078ec0ff */
[--C-:B------:R-:W-:Y:S02]  /*6ae0*/  SHF.R.U32.HI R47, RZ, 0x10, R6.reuse ;  /* 0x00000010ff2f7819 */ /* 0x100fe40000011606 */
[----:B------:R-:W-:Y:S01]  /*6af0*/  SHF.R.U32.HI R23, RZ, 0x18, R6 ;  /* 0x00000018ff177819 */ /* 0x000fe20000011606 */
[----:B------:R-:W-:Y:S01]  /*6b00*/  IMAD.WIDE.U32 R6, R19, -0x2daee0ad, RZ ;  /* 0xd2511f5313067825 */ /* 0x000fe200078e00ff */
[----:B------:R-:W-:-:S02]  /*6b10*/  LOP3.LUT R11, R9, R128, R16, 0x96, !PT ;  /* 0x00000080090b7212 */ /* 0x000fc400078e9610 */
[----:B------:R-:W-:Y:S01]  /*6b20*/  LOP3.LUT R21, R8, 0xff, RZ, 0xc0, !PT ;  /* 0x000000ff08157812 */ /* 0x000fe200078ec0ff */
[----:B------:R-:W-:Y:S01]  /*6b30*/  IMAD.WIDE.U32 R18, R18, -0x326172a9, RZ ;  /* 0xcd9e8d5712127825 */ /* 0x000fe200078e00ff */
[----:B------:R-:W-:Y:S02]  /*6b40*/  LOP3.LUT R64, R8, 0xffff, RZ, 0xc0, !PT ;  /* 0x0000ffff08407812 */ /* 0x000fe400078ec0ff */
[--C-:B------:R-:W-:Y:S02]  /*6b50*/  SHF.R.U32.HI R67, RZ, 0x10, R8.reuse ;  /* 0x00000010ff437819 */ /* 0x100fe40000011608 */
[----:B------:R-:W-:Y:S01]  /*6b60*/  SHF.R.U32.HI R53, RZ, 0x18, R8 ;  /* 0x00000018ff357819 */ /* 0x000fe20000011608 */
[----:B------:R-:W-:Y:S01]  /*6b70*/  IMAD.WIDE.U32 R8, R26, -0x2daee0ad, RZ ;  /* 0xd2511f531a087825 */ /* 0x000fe200078e00ff */
[----:B------:R-:W-:Y:S02]  /*6b80*/  LOP3.LUT R43, R19, R128, R16, 0x96, !PT ;  /* 0x00000080132b7212 */ /* 0x000fe400078e9610 */
[----:B------:R-:W-:-:S02]  /*6b90*/  LOP3.LUT R39, R7, R244, R24, 0x96, !PT ;  /* 0x000000f407277212 */ /* 0x000fc400078e9618 */
[----:B------:R-:W-:Y:S02]  /*6ba0*/  FMNMX.FTZ R16, R63, R52, !PT ;  /* 0x000000343f107209 */ /* 0x000fe40007810000 */
[C---:B------:R-:W-:Y:S02]  /*6bb0*/  LOP3.LUT R24, R6.reuse, 0xff, RZ, 0xc0, !PT ;  /* 0x000000ff06187812 */ /* 0x040fe400078ec0ff */
[----:B------:R-:W-:Y:S02]  /*6bc0*/  LOP3.LUT R86, R6, 0xffff, RZ, 0xc0, !PT ;  /* 0x0000ffff06567812 */ /* 0x000fe400078ec0ff */
[--C-:B------:R-:W-:Y:S02]  /*6bd0*/  SHF.R.U32.HI R71, RZ, 0x10, R6.reuse ;  /* 0x00000010ff477819 */ /* 0x100fe40000011606 */
[----:B------:R-:W-:Y:S01]  /*6be0*/  SHF.R.U32.HI R61, RZ, 0x18, R6 ;  /* 0x00000018ff3d7819 */ /* 0x000fe20000011606 */
[----:B------:R-:W-:Y:S01]  /*6bf0*/  IMAD.WIDE.U32 R6, R17, -0x2daee0ad, RZ ;  /* 0xd2511f5311067825 */ /* 0x000fe200078e00ff */
[----:B------:R-:W-:-:S02]  /*6c00*/  LOP3.LUT R72, R8, 0xffff, RZ, 0xc0, !PT ;  /* 0x0000ffff08487812 */ /* 0x000fc400078ec0ff */
[----:B------:R-:W-:Y:S02]  /*6c10*/  LOP3.LUT R77, R8, 0xff, RZ, 0xc0, !PT ;  /* 0x000000ff084d7812 */ /* 0x000fe400078ec0ff */
[--C-:B------:R-:W-:Y:S02]  /*6c20*/  SHF.R.U32.HI R73, RZ, 0x10, R8.reuse ;  /* 0x00000010ff497819 */ /* 0x100fe40000011608 */
[----:B------:R-:W-:Y:S02]  /*6c30*/  SHF.R.U32.HI R79, RZ, 0x18, R8 ;  /* 0x00000018ff4f7819 */ /* 0x000fe40000011608 */
[----:B------:R-:W-:Y:S02]  /*6c40*/  FMNMX.FTZ R8, R59, R16, !PT ;  /* 0x000000103b087209 */ /* 0x000fe40007810000 */
[----:B------:R-:W-:Y:S02]  /*6c50*/  LOP3.LUT R44, R7, R244, R22, 0x96, !PT ;  /* 0x000000f4072c7212 */ /* 0x000fe400078e9616 */
[----:B------:R-:W-:-:S02]  /*6c60*/  LOP3.LUT R70, R6, 0xffff, RZ, 0xc0, !PT ;  /* 0x0000ffff06467812 */ /* 0x000fc400078ec0ff */
[----:B------:R-:W-:Y:S02]  /*6c70*/  FMNMX.FTZ R7, R54, R8, !PT ;  /* 0x0000000836077209 */ /* 0x000fe40007810000 */
[----:B------:R-:W-:Y:S02]  /*6c80*/  LOP3.LUT R74, R6, 0xff, RZ, 0xc0, !PT ;  /* 0x000000ff064a7812 */ /* 0x000fe400078ec0ff */
[--C-:B------:R-:W-:Y:S02]  /*6c90*/  SHF.R.U32.HI R78, RZ, 0x10, R6.reuse ;  /* 0x00000010ff4e7819 */ /* 0x100fe40000011606 */
[----:B------:R-:W-:Y:S01]  /*6ca0*/  SHF.R.U32.HI R81, RZ, 0x18, R6 ;  /* 0x00000018ff517819 */ /* 0x000fe20000011606 */
[----:B------:R-:W-:Y:S01]  /*6cb0*/  FFMA.FTZ R6, R45, R2, -R5 ;  /* 0x000000022d067223 */ /* 0x000fe20000010805 */
[----:B------:R-:W-:Y:S02]  /*6cc0*/  FMNMX.FTZ R7, R60, R7, !PT ;  /* 0x000000073c077209 */ /* 0x000fe40007810000 */
[----:B------:R-:W-:Y:S01]  /*6cd0*/  FSEL R17, R29, -INF , !P6 ;  /* 0xff8000001d117808 */ /* 0x000fe20007000000 */
[----:B------:R1:W-:Y:S01]  /*6ce0*/  MUFU.EX2 R193, R6 ;  /* 0x0000000600c17308 */ /* 0x0003e20000000800 */
[----:B------:R-:W-:-:S02]  /*6cf0*/  FMNMX.FTZ R7, R55, R7, !PT ;  /* 0x0000000737077209 */ /* 0x000fc40007810000 */
[C---:B------:R-:W-:Y:S02]  /*6d00*/  LOP3.LUT R89, R18.reuse, 0xffff, RZ, 0xc0, !PT ;  /* 0x0000ffff12597812 */ /* 0x040fe400078ec0ff */
[----:B------:R-:W-:Y:S02]  /*6d10*/  LOP3.LUT R92, R18, 0xff, RZ, 0xc0, !PT ;  /* 0x000000ff125c7812 */ /* 0x000fe400078ec0ff */
[--C-:B------:R-:W-:Y:S02]  /*6d20*/  SHF.R.U32.HI R90, RZ, 0x10, R18.reuse ;  /* 0x00000010ff5a7819 */ /* 0x100fe40000011612 */
[----:B------:R-:W-:Y:S02]  /*6d30*/  SHF.R.U32.HI R91, RZ, 0x18, R18 ;  /* 0x00000018ff5b7819 */ /* 0x000fe40000011612 */
[----:B------:R-:W-:Y:S02]  /*6d40*/  FSEL R18, R28, -INF , !P1 ;  /* 0xff8000001c127808 */ /* 0x000fe40004800000 */
[----:B------:R-:W-:Y:S01]  /*6d50*/  FMNMX.FTZ R132, R17, R7, !PT ;  /* 0x0000000711847209 */ /* 0x000fe20007810000 */
[----:B------:R-:W-:Y:S01]  /*6d60*/  FFMA.FTZ R7, R80, R2, -R5 ;  /* 0x0000000250077223 */ /* 0x000fe20000010805 */
[----:B------:R-:W-:-:S02]  /*6d70*/  LOP3.LUT R42, R9, R244, R20, 0x96, !PT ;  /* 0x000000f4092a7212 */ /* 0x000fc400078e9614 */
[----:B-1----:R-:W-:Y:S01]  /*6d80*/  FMNMX.FTZ R6, R57, R56, !PT ;  /* 0x0000003839067209 */ /* 0x002fe20007810000 */
[----:B------:R1:W2:Y:S01]  /*6d90*/  MUFU.EX2 R192, R7 ;  /* 0x0000000700c07308 */ /* 0x0002a20000000800 */
[----:B------:R-:W-:Y:S02]  /*6da0*/  FMNMX.FTZ R132, R18, R132, !PT ;  /* 0x0000008412847209 */ /* 0x000fe40007810000 */
[----:B------:R-:W-:Y:S02]  /*6db0*/  FMNMX.FTZ R6, R65, R6, !PT ;  /* 0x0000000641067209 */ /* 0x000fe40007810000 */
[----:B------:R-:W-:Y:S02]  /*6dc0*/  LOP3.LUT R9, R14, 0xffff, RZ, 0xc0, !PT ;  /* 0x0000ffff0e097812 */ /* 0x000fe400078ec0ff */
[----:B------:R-:W-:Y:S02]  /*6dd0*/  FMNMX.FTZ R6, R58, R6, !PT ;  /* 0x000000063a067209 */ /* 0x000fe40007810000 */
[----:B------:R-:W-:-:S02]  /*6de0*/  FSEL R45, R31, -INF , !P5 ;  /* 0xff8000001f2d7808 */ /* 0x000fc40006800000 */
[----:B------:R-:W-:Y:S02]  /*6df0*/  FMNMX.FTZ R6, R62, R6, !PT ;  /* 0x000000063e067209 */ /* 0x000fe40007810000 */
[----:B------:R-:W-:Y:S02]  /*6e00*/  LOP3.LUT R8, R14, 0xff, RZ, 0xc0, !PT ;  /* 0x000000ff0e087812 */ /* 0x000fe400078ec0ff */
[--C-:B------:R-:W-:Y:S02]  /*6e10*/  SHF.R.U32.HI R15, RZ, 0x10, R14.reuse ;  /* 0x00000010ff0f7819 */ /* 0x100fe4000001160e */
[----:B------:R-:W-:Y:S02]  /*6e20*/  SHF.R.U32.HI R16, RZ, 0x18, R14 ;  /* 0x00000018ff107819 */ /* 0x000fe4000001160e */
[----:B------:R-:W3:Y:S01]  /*6e30*/  SHFL.BFLY PT, R14, R132, 0x2, 0x1f ;  /* 0x0c401f00840e7f89 */ /* 0x000ee200000e0000 */
[----:B------:R-:W-:Y:S02]  /*6e40*/  FSEL R20, R33, -INF , !P0 ;  /* 0xff80000021147808 */ /* 0x000fe40004000000 */
[----:B------:R-:W-:-:S02]  /*6e50*/  FMNMX.FTZ R6, R45, R6, !PT ;  /* 0x000000062d067209 */ /* 0x000fc40007810000 */
[----:B-1----:R-:W-:Y:S02]  /*6e60*/  SHF.R.U32.HI R7, RZ, 0x18, R32 ;  /* 0x00000018ff077819 */ /* 0x002fe40000011620 */
[----:B------:R-:W-:Y:S02]  /*6e70*/  FSEL R19, R30, -INF , !P2 ;  /* 0xff8000001e137808 */ /* 0x000fe40005000000 */
[----:B------:R-:W-:Y:S02]  /*6e80*/  FMNMX.FTZ R6, R20, R6, !PT ;  /* 0x0000000614067209 */ /* 0x000fe40007810000 */
[C---:B------:R-:W-:Y:S01]  /*6e90*/  ISETP.GE.U32.AND P5, PT, R217.reuse, R8, PT ;  /* 0x00000008d900720c */ /* 0x040fe20003fa6070 */
[----:B------:R-:W-:Y:S01]  /*6ea0*/  FFMA.FTZ R8, R68, R2, -R10 ;  /* 0x0000000244087223 */ /* 0x000fe2000001080a */
[----:B------:R-:W-:Y:S02]  /*6eb0*/  ISETP.GE.U32.AND P0, PT, R217, R7, PT ;  /* 0x00000007d900720c */ /* 0x000fe40003f06070 */
[----:B------:R-:W-:Y:S01]  /*6ec0*/  FMNMX.FTZ R6, R19, R6, !PT ;  /* 0x0000000613067209 */ /* 0x000fe20007810000 */
[----:B------:R1:W-:Y:S01]  /*6ed0*/  MUFU.EX2 R183, R8 ;  /* 0x0000000800b77308 */ /* 0x0003e20000000800 */
[----:B------:R-:W-:-:S02]  /*6ee0*/  SHF.R.U32.HI R7, RZ, 0x8, R9 ;  /* 0x00000008ff077819 */ /* 0x000fc40000011609 */
[----:B------:R-:W-:Y:S01]  /*6ef0*/  ISETP.GE.U32.AND P4, PT, R217, R25, PT ;  /* 0x00000019d900720c */ /* 0x000fe20003f86070 */
[----:B------:R-:W4:Y:S01]  /*6f00*/  SHFL.BFLY PT, R135, R6, 0x2, 0x1f ;  /* 0x0c401f0006877f89 */ /* 0x000f2200000e0000 */
[----:B------:R-:W-:Y:S02]  /*6f10*/  LOP3.LUT R9, R7, 0xffff, RZ, 0xc0, !PT ;  /* 0x0000ffff07097812 */ /* 0x000fe400078ec0ff */
[----:B--2---:R-:W-:Y:S02]  /*6f20*/  F2FP.BF16.PACK_AB R7, R192, R193 ;  /* 0x000000c1c007723e */ /* 0x004fe400000010ff */
[----:B------:R-:W-:Y:S01]  /*6f30*/  ISETP.GE.U32.AND P2, PT, R217, R9, PT ;  /* 0x00000009d900720c */ /* 0x000fe20003f46070 */
[----:B------:R-:W-:Y:S01]  /*6f40*/  @!P0 HFMA2.BF16_V2 R93, -RZ.H0_H0, RZ.H0_H0, -R48.H0_H0 ;  /* 0x200000ffff5d8231 */ /* 0x000fe20000340930 */
[C---:B------:R-:W-:Y:S02]  /*6f50*/  PRMT R40, R7.reuse, 0x7610, R40 ;  /* 0x0000761007287816 */ /* 0x040fe40000000028 */
[----:B------:R-:W-:-:S02]  /*6f60*/  PRMT R38, R7, 0x7632, R38 ;  /* 0x0000763207267816 */ /* 0x000fc40000000026 */
[----:B---3--:R-:W-:Y:S01]  /*6f70*/  FMNMX.FTZ R132, R132, R14, !PT ;  /* 0x0000000e84847209 */ /* 0x008fe20007810000 */
[-C--:B-1----:R-:W-:Y:S01]  /*6f80*/  FFMA.FTZ R8, R69, R2.reuse, -R10 ;  /* 0x0000000245087223 */ /* 0x082fe2000001080a */
[----:B------:R-:W-:Y:S01]  /*6f90*/  LOP3.LUT R7, R15, 0xff, RZ, 0xc0, !PT ;  /* 0x000000ff0f077812 */ /* 0x000fe200078ec0ff */
[----:B------:R-:W-:Y:S01]  /*6fa0*/  @!P5 HFMA2.BF16_V2 R94, -RZ.H0_H0, RZ.H0_H0, -R40.H0_H0 ;  /* 0x200000ffff5ed231 */ /* 0x000fe20000340928 */
[----:B------:R-:W-:Y:S01]  /*6fb0*/  @!P0 PRMT R48, R93, 0x5410, RZ ;  /* 0x000054105d308816 */ /* 0x000fe200000000ff */
[----:B------:R1:W2:Y:S01]  /*6fc0*/  MUFU.EX2 R151, R8 ;  /* 0x0000000800977308 */ /* 0x0002a20000000800 */
[----:B------:R-:W-:Y:S01]  /*6fd0*/  ISETP.GE.U32.AND P0, PT, R217, R7, PT ;  /* 0x00000007d900720c */ /* 0x000fe20003f06070 */
[----:B------:R-:W-:Y:S01]  /*6fe0*/  FFMA.FTZ R7, R83, R2, -R5 ;  /* 0x0000000253077223 */ /* 0x000fe20000010805 */
[----:B------:R-:W-:Y:S01]  /*6ff0*/  PRMT R69, R40, 0x5410, R38 ;  /* 0x0000541028457816 */ /* 0x000fe20000000026 */
[----:B------:R-:W-:Y:S01]  /*7000*/  @!P2 HFMA2.BF16_V2 R95, -RZ.H0_H0, RZ.H0_H0, -R38.H0_H0 ;  /* 0x200000ffff5fa231 */ /* 0x000fe20000340926 */
[----:B------:R-:W-:-:S02]  /*7010*/  @!P5 PRMT R40, R94, 0x5410, RZ ;  /* 0x000054105e28d816 */ /* 0x000fc400000000ff */
[----:B------:R-:W-:Y:S01]  /*7020*/  ISETP.GE.U32.AND P5, PT, R217, R16, PT ;  /* 0x00000010d900720c */ /* 0x000fe20003fa6070 */
[----:B------:R3:W-:Y:S01]  /*7030*/  MUFU.EX2 R149, R7 ;  /* 0x0000000700957308 */ /* 0x0007e20000000800 */
[----:B------:R-:W-:Y:S01]  /*7040*/  @!P2 PRMT R38, R95, 0x5410, RZ ;  /* 0x000054105f26a816 */ /* 0x000fe200000000ff */
[----:B------:R-:W-:Y:S01]  /*7050*/  IMAD.SHL.U32 R16, R147, 0x40, RZ ;  /* 0x0000004093107824 */ /* 0x000fe200078e00ff */
[----:B----4-:R-:W-:Y:S02]  /*7060*/  FMNMX.FTZ R135, R135, R6, !PT ;  /* 0x0000000687877209 */ /* 0x010fe40007810000 */
[C---:B------:R-:W-:Y:S02]  /*7070*/  ISETP.GE.U32.AND P1, PT, R217.reuse, R23, PT ;  /* 0x00000017d900720c */ /* 0x040fe40003f26070 */
[----:B------:R-:W-:Y:S01]  /*7080*/  ISETP.GE.U32.AND P6, PT, R217, R24, PT ;  /* 0x00000018d900720c */ /* 0x000fe20003fc6070 */
[-CC-:B-1----:R-:W-:Y:S01]  /*7090*/  FFMA.FTZ R8, R82, R2.reuse, -R5.reuse ;  /* 0x0000000252087223 */ /* 0x182fe20000010805 */
[----:B--2---:R-:W-:Y:S01]  /*70a0*/  F2FP.BF16.PACK_AB R37, R151, R183 ;  /* 0x000000b79725723e */ /* 0x004fe200000010ff */
[----:B------:R-:W1:Y:S01]  /*70b0*/  SHFL.BFLY PT, R9, R135, 0x1, 0x1f ;  /* 0x0c201f0087097f89 */ /* 0x000e6200000e0000 */
[----:B------:R-:W-:Y:S01]  /*70c0*/  LOP3.LUT R0, R42, 0xffff, RZ, 0xc0, !PT ;  /* 0x0000ffff2a007812 */ /* 0x000fe200078ec0ff */
[----:B------:R2:W-:Y:S01]  /*70d0*/  MUFU.EX2 R150, R8 ;  /* 0x0000000800967308 */ /* 0x0005e20000000800 */
[----:B------:R-:W-:Y:S01]  /*70e0*/  PRMT R36, R37, 0x7632, R36 ;  /* 0x0000763225247816 */ /* 0x000fe20000000024 */
[----:B------:R-:W-:Y:S01]  /*70f0*/  @!P0 HFMA2.BF16_V2 R96, -RZ.H0_H0, RZ.H0_H0, -R37.H0_H0 ;  /* 0x200000ffff608231 */ /* 0x000fe20000340925 */
[----:B---3--:R-:W-:-:S02]  /*7100*/  FFMA.FTZ R7, R84, R2, -R5 ;  /* 0x0000000254077223 */ /* 0x008fc40000010805 */
[----:B------:R-:W-:Y:S01]  /*7110*/  PRMT R68, R37, 0x5410, R36 ;  /* 0x0000541025447816 */ /* 0x000fe20000000024 */
[----:B------:R-:W-:Y:S01]  /*7120*/  @!P5 HFMA2.BF16_V2 R97, -RZ.H0_H0, RZ.H0_H0, -R36.H0_H0 ;  /* 0x200000ffff61d231 */ /* 0x000fe20000340924 */
[----:B------:R-:W-:Y:S01]  /*7130*/  @!P0 PRMT R37, R96, 0x5410, RZ ;  /* 0x0000541060258816 */ /* 0x000fe200000000ff */
[----:B------:R3:W4:Y:S01]  /*7140*/  MUFU.EX2 R182, R7 ;  /* 0x0000000700b67308 */ /* 0x0007220000000800 */
[----:B------:R-:W-:Y:S02]  /*7150*/  ISETP.GE.U32.AND P0, PT, R217, R21, PT ;  /* 0x00000015d900720c */ /* 0x000fe40003f06070 */
[----:B------:R-:W-:Y:S01]  /*7160*/  @!P5 PRMT R36, R97, 0x5410, RZ ;  /* 0x000054106124d816 */ /* 0x000fe200000000ff */
[----:B--2---:R-:W-:Y:S01]  /*7170*/  FFMA.FTZ R8, R85, R2, -R5 ;  /* 0x0000000255087223 */ /* 0x004fe20000010805 */
[----:B------:R-:W-:-:S03]  /*7180*/  LOP3.LUT R5, R41, 0xff, RZ, 0xc0, !PT ;  /* 0x000000ff29057812 */ /* 0x000fc600078ec0ff */
[----:B------:R2:W5:Y:S01]  /*7190*/  MUFU.EX2 R148, R8 ;  /* 0x0000000800947308 */ /* 0x0005620000000800 */
[----:B------:R-:W-:Y:S02]  /*71a0*/  ISETP.GE.U32.AND P2, PT, R217, R5, PT ;  /* 0x00000005d900720c */ /* 0x000fe40003f46070 */
[----:B------:R-:W-:Y:S01]  /*71b0*/  LOP3.LUT R5, R41, 0xffff, RZ, 0xc0, !PT ;  /* 0x0000ffff29057812 */ /* 0x000fe200078ec0ff */
[----:B---3--:R-:W-:Y:S01]  /*71c0*/  FFMA.FTZ R7, R76, R2, -R10 ;  /* 0x000000024c077223 */ /* 0x008fe2000001080a */
[----:B----4-:R-:W-:Y:S02]  /*71d0*/  F2FP.BF16.PACK_AB R30, R182, R149 ;  /* 0x00000095b61e723e */ /* 0x010fe400000010ff */
[----:B------:R-:W-:Y:S01]  /*71e0*/  SHF.R.U32.HI R5, RZ, 0x8, R5 ;  /* 0x00000008ff057819 */ /* 0x000fe20000011605 */
[----:B------:R3:W-:Y:S01]  /*71f0*/  MUFU.EX2 R181, R7 ;  /* 0x0000000700b57308 */ /* 0x0007e20000000800 */
[----:B-1----:R-:W-:Y:S01]  /*7200*/  FMNMX.FTZ R135, R135, R9, !PT ;  /* 0x0000000987877209 */ /* 0x002fe20007810000 */
[----:B------:R-:W-:Y:S01]  /*7210*/  @!P4 HFMA2.BF16_V2 R100, -RZ.H0_H0, RZ.H0_H0, -R30.H0_H0 ;  /* 0x200000ffff64c231 */ /* 0x000fe2000034091e */
[----:B------:R-:W-:-:S02]  /*7220*/  LOP3.LUT R5, R5, 0xffff, RZ, 0xc0, !PT ;  /* 0x0000ffff05057812 */ /* 0x000fc400078ec0ff */
[----:B------:R-:W-:Y:S02]  /*7230*/  PRMT R29, R30, 0x7632, R29 ;  /* 0x000076321e1d7816 */ /* 0x000fe4000000001d */
[----:B------:R-:W-:Y:S01]  /*7240*/  ISETP.GE.U32.AND P5, PT, R217, R5, PT ;  /* 0x00000005d900720c */ /* 0x000fe20003fa6070 */
[----:B--2---:R-:W1:Y:S01]  /*7250*/  SHFL.BFLY PT, R8, R132, 0x1, 0x1f ;  /* 0x0c201f0084087f89 */ /* 0x004e6200000e0000 */
[----:B-----5:R-:W-:Y:S01]  /*7260*/  F2FP.BF16.PACK_AB R35, R148, R150 ;  /* 0x000000969423723e */ /* 0x020fe200000010ff */
[----:B------:R-:W-:Y:S01]  /*7270*/  FFMA.FTZ R5, R75, R2, -R10 ;  /* 0x000000024b057223 */ /* 0x000fe2000001080a */
[----:B------:R-:W-:Y:S02]  /*7280*/  PRMT R126, R30, 0x5410, R29 ;  /* 0x000054101e7e7816 */ /* 0x000fe4000000001d */
[C---:B------:R-:W-:Y:S01]  /*7290*/  PRMT R34, R35.reuse, 0x7632, R34 ;  /* 0x0000763223227816 */ /* 0x040fe20000000022 */
[----:B------:R-:W-:Y:S01]  /*72a0*/  @!P2 HFMA2.BF16_V2 R98, -RZ.H0_H0, RZ.H0_H0, -R35.H0_H0 ;  /* 0x200000ffff62a231 */ /* 0x000fe20000340923 */
[----:B------:R2:W4:Y:S01]  /*72b0*/  MUFU.EX2 R143, R5 ;  /* 0x00000005008f7308 */ /* 0x0005220000000800 */
[----:B---3--:R-:W-:Y:S01]  /*72c0*/  FMUL.FTZ R7, R2, R135 ;  /* 0x0000008702077220 */ /* 0x008fe20000410000 */
[----:B------:R-:W-:-:S02]  /*72d0*/  PRMT R124, R35, 0x5410, R34 ;  /* 0x00005410237c7816 */ /* 0x000fc40000000022 */
[----:B------:R-:W-:Y:S01]  /*72e0*/  @!P2 PRMT R35, R98, 0x5410, RZ ;  /* 0x000054106223a816 */ /* 0x000fe200000000ff */
[----:B------:R-:W-:Y:S01]  /*72f0*/  @!P5 HFMA2.BF16_V2 R99, -RZ.H0_H0, RZ.H0_H0, -R34.H0_H0 ;  /* 0x200000ffff63d231 */ /* 0x000fe20000340922 */
[----:B------:R-:W-:-:S04]  /*7300*/  @!P4 PRMT R30, R100, 0x5410, RZ ;  /* 0x00005410641ec816 */ /* 0x000fc800000000ff */
[----:B------:R-:W-:Y:S02]  /*7310*/  @!P5 PRMT R34, R99, 0x5410, RZ ;  /* 0x000054106322d816 */ /* 0x000fe400000000ff */
[----:B------:R-:W-:Y:S02]  /*7320*/  FSETP.NEU.FTZ.AND P5, PT, R135, -INF , PT ;  /* 0xff8000008700780b */ /* 0x000fe40003fbd000 */
[----:B--2---:R-:W-:Y:S02]  /*7330*/  SHF.R.U32.HI R5, RZ, 0x8, R27 ;  /* 0x00000008ff057819 */ /* 0x004fe4000001161b */
[----:B-1----:R-:W-:Y:S02]  /*7340*/  FMNMX.FTZ R132, R132, R8, !PT ;  /* 0x0000000884847209 */ /* 0x002fe40007810000 */
[----:B------:R-:W-:Y:S02]  /*7350*/  LOP3.LUT R5, R5, 0xffff, RZ, 0xc0, !PT ;  /* 0x0000ffff05057812 */ /* 0x000fe400078ec0ff */
[----:B------:R-:W-:Y:S01]  /*7360*/  FSETP.NEU.FTZ.AND P2, PT, R132, -INF , PT ;  /* 0xff8000008400780b */ /* 0x000fe20003f5d000 */
[----:B------:R-:W-:Y:S01]  /*7370*/  FMUL.FTZ R6, R2, R132 ;  /* 0x0000008402067220 */ /* 0x000fe20000410000 */
[----:B------:R-:W-:-:S02]  /*7380*/  LOP3.LUT R8, R11, 0xff, RZ, 0xc0, !PT ;  /* 0x000000ff0b087812 */ /* 0x000fc400078ec0ff */
[----:B----4-:R-:W-:Y:S02]  /*7390*/  F2FP.BF16.PACK_AB R32, R181, R143 ;  /* 0x0000008fb520723e */ /* 0x010fe400000010ff */
[----:B------:R-:W-:Y:S02]  /*73a0*/  FSEL R6, R6, RZ, P2 ;  /* 0x000000ff06067208 */ /* 0x000fe40001000000 */
[----:B------:R-:W-:Y:S02]  /*73b0*/  ISETP.GE.U32.AND P2, PT, R217, R5, PT ;  /* 0x00000005d900720c */ /* 0x000fe40003f46070 */
[----:B------:R-:W-:Y:S01]  /*73c0*/  PRMT R31, R32, 0x7632, R31 ;  /* 0x00007632201f7816 */ /* 0x000fe2000000001f */
[-CC-:B------:R-:W-:Y:S02]  /*73d0*/  FFMA.FTZ R5, R63, R2.reuse, -R6.reuse ;  /* 0x000000023f057223 */ /* 0x180fe40000010806 */
[----:B------:R-:W-:Y:S01]  /*73e0*/  FFMA.FTZ R9, R52, R2, -R6 ;  /* 0x0000000234097223 */ /* 0x000fe20000010806 */
[----:B------:R-:W-:Y:S01]  /*73f0*/  PRMT R127, R32, 0x5410, R31 ;  /* 0x00005410207f7816 */ /* 0x000fe2000000001f */
[----:B------:R1:W-:Y:S01]  /*7400*/  MUFU.EX2 R119, R5 ;  /* 0x0000000500777308 */ /* 0x0003e20000000800 */
[----:B------:R-:W-:-:S05]  /*7410*/  @!P1 HFMA2.BF16_V2 R103, -RZ.H0_H0, RZ.H0_H0, -R31.H0_H0 ;  /* 0x200000ffff679231 */ /* 0x000fca000034091f */
[----:B------:R-:W-:Y:S01]  /*7420*/  @!P2 HFMA2.BF16_V2 R101, -RZ.H0_H0, RZ.H0_H0, -R29.H0_H0 ;  /* 0x200000ffff65a231 */ /* 0x000fe2000034091d */
[----:B------:R-:W-:Y:S01]  /*7430*/  @!P1 PRMT R31, R103, 0x5410, RZ ;  /* 0x00005410671f9816 */ /* 0x000fe200000000ff */
[----:B------:R-:W2:Y:S03]  /*7440*/  MUFU.EX2 R118, R9 ;  /* 0x0000000900767308 */ /* 0x000ea60000000800 */
[----:B------:R-:W-:Y:S02]  /*7450*/  @!P2 PRMT R29, R101, 0x5410, RZ ;  /* 0x00005410651da816 */ /* 0x000fe400000000ff */
[----:B-1----:R-:W-:-:S04]  /*7460*/  LOP3.LUT R5, R47, 0xff, RZ, 0xc0, !PT ;  /* 0x000000ff2f057812 */ /* 0x002fc800078ec0ff */
[----:B------:R-:W-:Y:S02]  /*7470*/  ISETP.GE.U32.AND P4, PT, R217, R5, PT ;  /* 0x00000005d900720c */ /* 0x000fe40003f86070 */
[----:B------:R-:W-:Y:S02]  /*7480*/  FSEL R5, R7, RZ, P5 ;  /* 0x000000ff07057208 */ /* 0x000fe40002800000 */
[----:B------:R-:W-:Y:S02]  /*7490*/  LOP3.LUT R7, R11, 0xffff, RZ, 0xc0, !PT ;  /* 0x0000ffff0b077812 */ /* 0x000fe400078ec0ff */
[----:B------:R-:W-:Y:S01]  /*74a0*/  ISETP.GE.U32.AND P5, PT, R217, R8, PT ;  /* 0x00000008d900720c */ /* 0x000fe20003fa6070 */
[----:B------:R-:W-:Y:S01]  /*74b0*/  FFMA.FTZ R8, R57, R2, -R5 ;  /* 0x0000000239087223 */ /* 0x000fe20000010805 */
[----:B------:R-:W-:Y:S02]  /*74c0*/  SHF.R.U32.HI R7, RZ, 0x8, R7 ;  /* 0x00000008ff077819 */ /* 0x000fe40000011607 */
[----:B--2---:R-:W-:Y:S01]  /*74d0*/  F2FP.BF16.PACK_AB R14, R118, R119 ;  /* 0x00000077760e723e */ /* 0x004fe200000010ff */
[----:B------:R1:W-:Y:S01]  /*74e0*/  MUFU.EX2 R117, R8 ;  /* 0x0000000800757308 */ /* 0x0003e20000000800 */
[----:B------:R-:W-:Y:S01]  /*74f0*/  LOP3.LUT R7, R7, 0xffff, RZ, 0xc0, !PT ;  /* 0x0000ffff07077812 */ /* 0x000fe200078ec0ff */
[----:B------:R-:W-:Y:S01]  /*7500*/  @!P4 HFMA2.BF16_V2 R102, -RZ.H0_H0, RZ.H0_H0, -R32.H0_H0 ;  /* 0x200000ffff66c231 */ /* 0x000fe20000340920 */
[----:B------:R-:W-:-:S02]  /*7510*/  PRMT R15, R14, 0x7632, R15 ;  /* 0x000076320e0f7816 */ /* 0x000fc4000000000f */
[----:B------:R-:W-:Y:S02]  /*7520*/  ISETP.GE.U32.AND P2, PT, R217, R7, PT ;  /* 0x00000007d900720c */ /* 0x000fe40003f46070 */
[--C-:B------:R-:W-:Y:S01]  /*7530*/  SHF.R.U32.HI R7, RZ, 0x10, R11.reuse ;  /* 0x00000010ff077819 */ /* 0x100fe2000001160b */
[----:B------:R-:W-:Y:S01]  /*7540*/  @!P5 HFMA2.BF16_V2 R104, -RZ.H0_H0, RZ.H0_H0, -R14.H0_H0 ;  /* 0x200000ffff68d231 */ /* 0x000fe2000034090e */
[----:B------:R-:W-:Y:S02]  /*7550*/  SHF.R.U32.HI R11, RZ, 0x18, R11 ;  /* 0x00000018ff0b7819 */ /* 0x000fe4000001160b */
[----:B------:R-:W-:Y:S02]  /*7560*/  LOP3.LUT R7, R7, 0xff, RZ, 0xc0, !PT ;  /* 0x000000ff07077812 */ /* 0x000fe400078ec0ff */
[----:B------:R-:W-:Y:S02]  /*7570*/  PRMT R63, R14, 0x5410, R15 ;  /* 0x000054100e3f7816 */ /* 0x000fe4000000000f */
[----:B------:R-:W-:Y:S01]  /*7580*/  ISETP.GE.U32.AND P1, PT, R217, R7, PT ;  /* 0x00000007d900720c */ /* 0x000fe20003f26070 */
[-CC-:B-1----:R-:W-:Y:S01]  /*7590*/  FFMA.FTZ R8, R56, R2.reuse, -R5.reuse ;  /* 0x0000000238087223 */ /* 0x182fe20000010805 */
[----:B------:R-:W-:Y:S01]  /*75a0*/  @!P5 PRMT R14, R104, 0x5410, RZ ;  /* 0x00005410680ed816 */ /* 0x000fe200000000ff */
[-C--:B------:R-:W-:Y:S01]  /*75b0*/  FFMA.FTZ R7, R59, R2.reuse, -R6 ;  /* 0x000000023b077223 */ /* 0x080fe20000010806 */
[----:B------:R-:W-:Y:S01]  /*75c0*/  @!P2 HFMA2.BF16_V2 R105, -RZ.H0_H0, RZ.H0_H0, -R15.H0_H0 ;  /* 0x200000ffff69a231 */ /* 0x000fe2000034090f */
[----:B------:R-:W1:Y:S01]  /*75d0*/  MUFU.EX2 R116, R8 ;  /* 0x0000000800747308 */ /* 0x000e620000000800 */
[----:B------:R-:W-:Y:S01]  /*75e0*/  ISETP.GE.U32.AND P5, PT, R217, R11, PT ;  /* 0x0000000bd900720c */ /* 0x000fe20003fa6070 */
[----:B------:R-:W-:Y:S01]  /*75f0*/  FFMA.FTZ R11, R65, R2, -R5 ;  /* 0x00000002410b7223 */ /* 0x000fe20000010805 */
[----:B------:R-:W-:Y:S01]  /*7600*/  @!P4 PRMT R32, R102, 0x5410, RZ ;  /* 0x000054106620c816 */ /* 0x000fe200000000ff */
[----:B------:R-:W-:Y:S01]  /*7610*/  ST.E.U16 [R12.64], R14 ;  /* 0x0000000e0c007985 */ /* 0x000fe2000c101504 */
[----:B------:R-:W-:-:S02]  /*7620*/  @!P2 PRMT R15, R105, 0x5410, RZ ;  /* 0x00005410690fa816 */ /* 0x000fc400000000ff */
[C---:B------:R-:W-:Y:S01]  /*7630*/  ISETP.GE.U32.AND P2, PT, R217.reuse, R61, PT ;  /* 0x0000003dd900720c */ /* 0x040fe20003f46070 */
[----:B------:R2:W-:Y:S01]  /*7640*/  MUFU.EX2 R109, R7 ;  /* 0x00000007006d7308 */ /* 0x0005e20000000800 */
[----:B------:R-:W-:Y:S01]  /*7650*/  ISETP.GE.U32.AND P4, PT, R217, R53, PT ;  /* 0x00000035d900720c */ /* 0x000fe20003f86070 */
[----:B------:R3:W-:Y:S01]  /*7660*/  ST.E.U16 [R12.64+0x2], R15 ;  /* 0x0000020f0c007985 */ /* 0x0007e2000c101504 */
[----:B-1----:R-:W-:-:S05]  /*7670*/  F2FP.BF16.PACK_AB R28, R116, R117 ;  /* 0x00000075741c723e */ /* 0x002fca00000010ff */
[----:B------:R1:W-:Y:S01]  /*7680*/  MUFU.EX2 R141, R11 ;  /* 0x0000000b008d7308 */ /* 0x0003e20000000800 */
[----:B------:R-:W-:Y:S01]  /*7690*/  IMAD.WIDE.U32 R8, R66, -0x326172a9, RZ ;  /* 0xcd9e8d5742087825 */ /* 0x000fe200078e00ff */
[----:B------:R-:W-:Y:S01]  /*76a0*/  PRMT R27, R28, 0x7632, R27 ;  /* 0x000076321c1b7816 */ /* 0x000fe2000000001b */
[----:B------:R-:W-:-:S03]  /*76b0*/  @!P1 HFMA2.BF16_V2 R106, -RZ.H0_H0, RZ.H0_H0, -R28.H0_H0 ;  /* 0x200000ffff6a9231 */ /* 0x000fc6000034091c */
[----:B------:R-:W-:Y:S01]  /*76c0*/  LOP3.LUT R33, R9, R128, R46, 0x96, !PT ;  /* 0x0000008009217212 */ /* 0x000fe200078e962e */
[-CC-:B--2---:R-:W-:Y:S01]  /*76d0*/  FFMA.FTZ R7, R54, R2.reuse, -R6.reuse ;  /* 0x0000000236077223 */ /* 0x184fe20000010806 */
[----:B------:R-:W-:Y:S01]  /*76e0*/  PRMT R61, R28, 0x5410, R27 ;  /* 0x000054101c3d7816 */ /* 0x000fe2000000001b */
[----:B------:R-:W-:Y:S01]  /*76f0*/  @!P5 HFMA2.BF16_V2 R107, -RZ.H0_H0, RZ.H0_H0, -R27.H0_H0 ;  /* 0x200000ffff6bd231 */ /* 0x000fe2000034091b */
[----:B------:R-:W-:Y:S01]  /*7700*/  @!P1 PRMT R28, R106, 0x5410, RZ ;  /* 0x000054106a1c9816 */ /* 0x000fe200000000ff */
[----:B------:R2:W4:Y:S01]  /*7710*/  MUFU.EX2 R142, R7 ;  /* 0x00000007008e7308 */ /* 0x0005220000000800 */
[C---:B------:R-:W-:Y:S01]  /*7720*/  LOP3.LUT R46, R8.reuse, 0xffff, RZ, 0xc0, !PT ;  /* 0x0000ffff082e7812 */ /* 0x040fe200078ec0ff */
[----:B------:R-:W-:Y:S01]  /*7730*/  FFMA.FTZ R9, R17, R2, -R6 ;  /* 0x0000000211097223 */ /* 0x000fe20000010806 */
[----:B------:R-:W-:Y:S01]  /*7740*/  LOP3.LUT R52, R8, 0xff, RZ, 0xc0, !PT ;  /* 0x000000ff08347812 */ /* 0x000fe200078ec0ff */
[----:B------:R-:W-:Y:S01]  /*7750*/  IMAD.WIDE R16, R16, 0x2, R12 ;  /* 0x0000000210107825 */ /* 0x000fe200078e020c */
[----:B------:R-:W-:-:S02]  /*7760*/  SHF.R.U32.HI R53, RZ, 0x10, R8 ;  /* 0x00000010ff357819 */ /* 0x000fc40000011608 */
[----:B------:R-:W-:Y:S01]  /*7770*/  SHF.R.U32.HI R54, RZ, 0x18, R8 ;  /* 0x00000018ff367819 */ /* 0x000fe20000011608 */
[-C--:B-1----:R-:W-:Y:S01]  /*7780*/  FFMA.FTZ R11, R58, R2.reuse, -R5 ;  /* 0x000000023a0b7223 */ /* 0x082fe20000010805 */
[----:B------:R-:W-:Y:S01]  /*7790*/  @!P5 PRMT R27, R107, 0x5410, RZ ;  /* 0x000054106b1bd816 */ /* 0x000fe200000000ff */
[----:B------:R-:W-:Y:S02]  /*77a0*/  FFMA.FTZ R8, R55, R2, -R6 ;  /* 0x0000000237087223 */ /* 0x000fe40000010806 */
[----:B------:R-:W1:Y:S01]  /*77b0*/  MUFU.EX2 R140, R11 ;  /* 0x0000000b008c7308 */ /* 0x000e620000000800 */
[----:B--2---:R-:W-:Y:S02]  /*77c0*/  SHF.R.U32.HI R7, RZ, 0x8, R64 ;  /* 0x00000008ff077819 */ /* 0x004fe40000011640 */
[----:B----4-:R-:W-:Y:S02]  /*77d0*/  F2FP.BF16.PACK_AB R24, R142, R109 ;  /* 0x0000006d8e18723e */ /* 0x010fe400000010ff */
[----:B------:R-:W-:-:S03]  /*77e0*/  LOP3.LUT R7, R7, 0xffff, RZ, 0xc0, !PT ;  /* 0x0000ffff07077812 */ /* 0x000fc600078ec0ff */
[----:B------:R2:W-:Y:S01]  /*77f0*/  MUFU.EX2 R110, R8 ;  /* 0x00000008006e7308 */ /* 0x0005e20000000800 */
[----:B------:R-:W-:Y:S01]  /*7800*/  PRMT R23, R24, 0x7632, R23 ;  /* 0x0000763218177816 */ /* 0x000fe20000000017 */
[----:B------:R-:W-:Y:S01]  /*7810*/  @!P0 HFMA2.BF16_V2 R108, -RZ.H0_H0, RZ.H0_H0, -R24.H0_H0 ;  /* 0x200000ffff6c8231 */ /* 0x000fe20000340918 */
[----:B------:R-:W-:Y:S01]  /*7820*/  ISETP.GE.U32.AND P1, PT, R217, R7, PT ;  /* 0x00000007d900720c */ /* 0x000fe20003f26070 */
[-CC-:B------:R-:W-:Y:S01]  /*7830*/  FFMA.FTZ R7, R60, R2.reuse, -R6.reuse ;  /* 0x000000023c077223 */ /* 0x180fe20000010806 */
[----:B------:R-:W-:Y:S01]  /*7840*/  PRMT R57, R24, 0x5410, R23 ;  /* 0x0000541018397816 */ /* 0x000fe20000000017 */
[----:B------:R-:W-:Y:S01]  /*7850*/  FFMA.FTZ R6, R18, R2, -R6 ;  /* 0x0000000212067223 */ /* 0x000fe20000010806 */
[----:B------:R-:W-:Y:S01]  /*7860*/  @!P0 PRMT R24, R108, 0x5410, RZ ;  /* 0x000054106c188816 */ /* 0x000fe200000000ff */
[----:B------:R4:W5:Y:S01]  /*7870*/  MUFU.EX2 R111, R7 ;  /* 0x00000007006f7308 */ /* 0x0009620000000800 */
[----:B-1----:R-:W-:Y:S01]  /*7880*/  F2FP.BF16.PACK_AB R26, R140, R141 ;  /* 0x0000008d8c1a723e */ /* 0x002fe200000010ff */
[----:B------:R-:W-:-:S03]  /*7890*/  IMAD.SHL.U32 R18, R147, 0x8, RZ ;  /* 0x0000000893127824 */ /* 0x000fc600078e00ff */
[C---:B------:R-:W-:Y:S02]  /*78a0*/  PRMT R25, R26.reuse, 0x7632, R25 ;  /* 0x000076321a197816 */ /* 0x040fe40000000019 */
[----:B--2---:R-:W-:Y:S01]  /*78b0*/  LOP3.LUT R8, R39, 0xffff, RZ, 0xc0, !PT ;  /* 0x0000ffff27087812 */ /* 0x004fe200078ec0ff */
[----:B------:R-:W-:Y:S01]  /*78c0*/  @!P1 HFMA2.BF16_V2 R112, -RZ.H0_H0, RZ.H0_H0, -R23.H0_H0 ;  /* 0x200000ffff709231 */ /* 0x000fe20000340917 */
[----:B------:R-:W-:Y:S01]  /*78d0*/  PRMT R56, R26, 0x5410, R25 ;  /* 0x000054101a387816 */ /* 0x000fe20000000019 */
[----:B------:R-:W-:Y:S01]  /*78e0*/  @!P4 HFMA2.BF16_V2 R114, -RZ.H0_H0, RZ.H0_H0, -R25.H0_H0 ;  /* 0x200000ffff72c231 */ /* 0x000fe20000340919 */
[----:B------:R-:W-:Y:S01]  /*78f0*/  SHF.R.U32.HI R8, RZ, 0x8, R8 ;  /* 0x00000008ff087819 */ /* 0x000fe20000011608 */
[----:B------:R1:W-:Y:S01]  /*7900*/  MUFU.EX2 R95, R6 ;  /* 0x00000006005f7308 */ /* 0x0003e20000000800 */
[----:B------:R-:W-:Y:S02]  /*7910*/  @!P1 PRMT R23, R112, 0x5410, RZ ;  /* 0x0000541070179816 */ /* 0x000fe400000000ff */
[----:B----4-:R-:W-:-:S02]  /*7920*/  LOP3.LUT R7, R67, 0xff, RZ, 0xc0, !PT ;  /* 0x000000ff43077812 */ /* 0x010fc400078ec0ff */
[----:B-----5:R-:W-:Y:S02]  /*7930*/  F2FP.BF16.PACK_AB R22, R110, R111 ;  /* 0x0000006f6e16723e */ /* 0x020fe400000010ff */
[----:B------:R-:W-:Y:S01]  /*7940*/  ISETP.GE.U32.AND P5, PT, R217, R7, PT ;  /* 0x00000007d900720c */ /* 0x000fe20003fa6070 */
[----:B------:R-:W-:Y:S01]  /*7950*/  MUFU.EX2 R108, R9 ;  /* 0x00000009006c7308 */ /* 0x000fe20000000800 */
[----:B------:R-:W-:Y:S02]  /*7960*/  LOP3.LUT R7, R39, 0xff, RZ, 0xc0, !PT ;  /* 0x000000ff27077812 */ /* 0x000fe400078ec0ff */
[----:B------:R-:W-:Y:S02]  /*7970*/  PRMT R21, R22, 0x7632, R21 ;  /* 0x0000763216157816 */ /* 0x000fe40000000015 */
[----:B------:R-:W-:Y:S02]  /*7980*/  ISETP.GE.U32.AND P0, PT, R217, R7, PT ;  /* 0x00000007d900720c */ /* 0x000fe40003f06070 */
[----:B------:R-:W-:-:S02]  /*7990*/  SHF.R.U32.HI R7, RZ, 0x18, R39 ;  /* 0x00000018ff077819 */ /* 0x000fc40000011627 */
[----:B------:R-:W-:Y:S02]  /*79a0*/  @!P4 PRMT R25, R114, 0x5410, RZ ;  /* 0x000054107219c816 */ /* 0x000fe400000000ff */
[----:B------:R-:W-:Y:S01]  /*79b0*/  ISETP.GE.U32.AND P1, PT, R217, R7, PT ;  /* 0x00000007d900720c */ /* 0x000fe20003f26070 */
[----:B------:R-:W-:Y:S01]  /*79c0*/  @!P5 HFMA2.BF16_V2 R113, -RZ.H0_H0, RZ.H0_H0, -R26.H0_H0 ;  /* 0x200000ffff71d231 */ /* 0x000fe2000034091a */
[----:B------:R-:W-:Y:S01]  /*79d0*/  LOP3.LUT R7, R8, 0xffff, RZ, 0xc0, !PT ;  /* 0x0000ffff08077812 */ /* 0x000fe200078ec0ff */
[----:B------:R-:W-:Y:S01]  /*79e0*/  FFMA.FTZ R8, R62, R2, -R5 ;  /* 0x000000023e087223 */ /* 0x000fe20000010805 */
[----:B------:R-:W-:Y:S02]  /*79f0*/  PRMT R128, R22, 0x5410, R21 ;  /* 0x0000541016807816 */ /* 0x000fe40000000015 */
[----:B------:R-:W-:Y:S01]  /*7a00*/  @!P5 PRMT R26, R113, 0x5410, RZ ;  /* 0x00005410711ad816 */ /* 0x000fe200000000ff */
[----:B------:R-:W-:Y:S01]  /*7a10*/  @!P0 HFMA2.BF16_V2 R115, -RZ.H0_H0, RZ.H0_H0, -R22.H0_H0 ;  /* 0x200000ffff738231 */ /* 0x000fe20000340916 */
[----:B------:R-:W-:Y:S01]  /*7a20*/  ISETP.GE.U32.AND P5, PT, R217, R7, PT ;  /* 0x00000007d900720c */ /* 0x000fe20003fa6070 */
[----:B------:R2:W-:Y:S01]  /*7a30*/  MUFU.EX2 R94, R8 ;  /* 0x00000008005e7308 */ /* 0x0005e20000000800 */
[----:B------:R-:W-:-:S02]  /*7a40*/  LOP3.LUT R7, R71, 0xff, RZ, 0xc0, !PT ;  /* 0x000000ff47077812 */ /* 0x000fc400078ec0ff */
[----:B------:R-:W-:Y:S02]  /*7a50*/  @!P0 PRMT R22, R115, 0x5410, RZ ;  /* 0x0000541073168816 */ /* 0x000fe400000000ff */
[C---:B------:R-:W-:Y:S02]  /*7a60*/  ISETP.GE.U32.AND P4, PT, R217.reuse, R7, PT ;  /* 0x00000007d900720c */ /* 0x040fe40003f86070 */
[----:B------:R-:W-:Y:S02]  /*7a70*/  SHF.R.U32.HI R7, RZ, 0x18, R41 ;  /* 0x00000018ff077819 */ /* 0x000fe40000011629 */
[----:B-1----:R-:W-:Y:S02]  /*7a80*/  SHF.R.U32.HI R6, RZ, 0x10, R39 ;  /* 0x00000010ff067819 */ /* 0x002fe40000011627 */
[----:B------:R-:W-:Y:S01]  /*7a90*/  ISETP.GE.U32.AND P0, PT, R217, R7, PT ;  /* 0x00000007d900720c */ /* 0x000fe20003f06070 */
[----:B------:R-:W-:Y:S01]  /*7aa0*/  @!P5 HFMA2.BF16_V2 R122, -RZ.H0_H0, RZ.H0_H0, -R21.H0_H0 ;  /* 0x200000ffff7ad231 */ /* 0x000fe20000340915 */
[----:B------:R-:W-:-:S02]  /*7ab0*/  LOP3.LUT R7, R90, 0xff, RZ, 0xc0, !PT ;  /* 0x000000ff5a077812 */ /* 0x000fc400078ec0ff */
[----:B------:R-:W-:Y:S01]  /*7ac0*/  LOP3.LUT R6, R6, 0xff, RZ, 0xc0, !PT ;  /* 0x000000ff06067812 */ /* 0x000fe200078ec0ff */
[-C--:B--2---:R-:W-:Y:S01]  /*7ad0*/  FFMA.FTZ R8, R45, R2.reuse, -R5 ;  /* 0x000000022d087223 */ /* 0x084fe20000010805 */
[----:B------:R-:W-:Y:S01]  /*7ae0*/  PRMT R47, R7, 0x5410, R91 ;  /* 0x00005410072f7816 */ /* 0x000fe2000000005b */
[--C-:B------:R-:W-:Y:S01]  /*7af0*/  FFMA.FTZ R7, R20, R2, -R5.reuse ;  /* 0x0000000214077223 */ /* 0x100fe20000010805 */
[----:B------:R-:W-:Y:S01]  /*7b00*/  @!P5 PRMT R21, R122, 0x5410, RZ ;  /* 0x000054107a15d816 */ /* 0x000fe200000000ff */
[----:B------:R1:W2:Y:S01]  /*7b10*/  MUFU.EX2 R93, R8 ;  /* 0x00000008005d7308 */ /* 0x0002a20000000800 */
[----:B------:R-:W-:Y:S01]  /*7b20*/  ISETP.GE.U32.AND P5, PT, R217, R6, PT ;  /* 0x00000006d900720c */ /* 0x000fe20003fa6070 */
[----:B------:R-:W-:Y:S01]  /*7b30*/  FFMA.FTZ R6, R19, R2, -R5 ;  /* 0x0000000213067223 */ /* 0x000fe20000010805 */
[----:B------:R-:W-:Y:S01]  /*7b40*/  SHF.R.U32.HI R5, RZ, 0x8, R70 ;  /* 0x00000008ff057819 */ /* 0x000fe20000011646 */
[----:B------:R-:W-:-:S03]  /*7b50*/  IMAD.WIDE R18, R18, 0x2, R12 ;  /* 0x0000000212127825 */ /* 0x000fc600078e020c */
[----:B------:R-:W-:Y:S02]  /*7b60*/  PRMT R60, R74, 0x5410, R5 ;  /* 0x000054104a3c7816 */ /* 0x000fe40000000005 */
[----:B------:R-:W-:Y:S01]  /*7b70*/  LOP3.LUT R5, R78, 0xff, RZ, 0xc0, !PT ;  /* 0x000000ff4e057812 */ /* 0x000fe200078ec0ff */
[----:B------:R-:W-:Y:S03]  /*7b80*/  ST.E.U16 [R18.64], R28 ;  /* 0x0000001c12007985 */ /* 0x000fe6000c101504 */
[----:B------:R-:W-:Y:S01]  /*7b90*/  PRMT R59, R5, 0x5410, R81 ;  /* 0x00005410053b7816 */ /* 0x000fe20000000051 */
[----:B------:R-:W-:Y:S01]  /*7ba0*/  ST.E.U16 [R18.64+0x2], R27 ;  /* 0x0000021b12007985 */ /* 0x000fe2000c101504 */
[----:B-1----:R-:W-:Y:S02]  /*7bb0*/  SHF.R.U32.HI R8, RZ, 0x8, R89 ;  /* 0x00000008ff087819 */ /* 0x002fe40000011659 */
[----:B--2---:R-:W-:Y:S01]  /*7bc0*/  F2FP.BF16.PACK_AB R20, R93, R94 ;  /* 0x0000005e5d14723e */ /* 0x004fe200000010ff */
[----:B------:R-:W-:Y:S01]  /*7bd0*/  ST.E.U16 [R16.64], R51 ;  /* 0x0000003310007985 */ /* 0x000fe2000c101504 */
[----:B------:R-:W-:-:S02]  /*7be0*/  PRMT R45, R92, 0x5410, R8 ;  /* 0x000054105c2d7816 */ /* 0x000fc40000000008 */
[----:B------:R1:W-:Y:S01]  /*7bf0*/  MUFU.EX2 R92, R7 ;  /* 0x00000007005c7308 */ /* 0x0003e20000000800 */
[----:B------:R-:W-:Y:S01]  /*7c00*/  SHF.R.U32.HI R8, RZ, 0x8, R72 ;  /* 0x00000008ff087819 */ /* 0x000fe20000011648 */
[----:B------:R-:W-:Y:S01]  /*7c10*/  @!P5 HFMA2.BF16_V2 R123, -RZ.H0_H0, RZ.H0_H0, -R20.H0_H0 ;  /* 0x200000ffff7bd231 */ /* 0x000fe20000340914 */
[C---:B------:R-:W-:Y:S01]  /*7c20*/  PRMT R11, R20.reuse, 0x7632, R11 ;  /* 0x00007632140b7816 */ /* 0x040fe2000000000b */
[----:B------:R-:W-:Y:S01]  /*7c30*/  ST.E.U16 [R16.64+0x2], R50 ;  /* 0x0000023210007985 */ /* 0x000fe2000c101504 */
[----:B------:R-:W-:Y:S02]  /*7c40*/  PRMT R55, R77, 0x5410, R8 ;  /* 0x000054104d377816 */ /* 0x000fe40000000008 */
[----:B------:R-:W-:Y:S01]  /*7c50*/  PRMT R129, R20, 0x5410, R11 ;  /* 0x0000541014817816 */ /* 0x000fe2000000000b */
[----:B------:R2:W4:Y:S01]  /*7c60*/  MUFU.EX2 R77, R6 ;  /* 0x00000006004d7308 */ /* 0x0005220000000800 */
[----:B------:R-:W-:Y:S01]  /*7c70*/  @!P5 PRMT R20, R123, 0x5410, RZ ;  /* 0x000054107b14d816 */ /* 0x000fe200000000ff */
[----:B------:R-:W-:-:S05]  /*7c80*/  @!P1 HFMA2.BF16_V2 R125, -RZ.H0_H0, RZ.H0_H0, -R11.H0_H0 ;  /* 0x200000ffff7d9231 */ /* 0x000fca000034090b */
[----:B------:R-:W-:Y:S02]  /*7c90*/  @!P1 PRMT R11, R125, 0x5410, RZ ;  /* 0x000054107d0b9816 */ /* 0x000fe400000000ff */
[----:B-1----:R-:W-:-:S04]  /*7ca0*/  LOP3.LUT R7, R73, 0xff, RZ, 0xc0, !PT ;  /* 0x000000ff49077812 */ /* 0x002fc800078ec0ff */
[----:B------:R-:W-:Y:S01]  /*7cb0*/  PRMT R58, R7, 0x5410, R79 ;  /* 0x00005410073a7816 */ /* 0x000fe2000000004f */
[-CC-:B------:R-:W-:Y:S02]  /*7cc0*/  FFMA.FTZ R7, R87, R2.reuse, -R10.reuse ;  /* 0x0000000257077223 */ /* 0x180fe4000001080a */
[----:B------:R-:W-:Y:S01]  /*7cd0*/  FFMA.FTZ R2, R88, R2, -R10 ;  /* 0x0000000258027223 */ /* 0x000fe2000001080a */
[----:B--2---:R-:W-:Y:S01]  /*7ce0*/  SHF.R.U32.HI R6, RZ, 0x8, R86 ;  /* 0x00000008ff067819 */ /* 0x004fe20000011656 */
[----:B------:R1:W-:Y:S01]  /*7cf0*/  MUFU.EX2 R76, R7 ;  /* 0x00000007004c7308 */ /* 0x0003e20000000800 */
[----:B------:R-:W-:Y:S01]  /*7d00*/  IMAD R10, R147, 0x48, RZ ;  /* 0x00000048930a7824 */ /* 0x000fe200078e02ff */
[----:B----4-:R-:W-:Y:S02]  /*7d10*/  F2FP.BF16.PACK_AB R9, R77, R92 ;  /* 0x0000005c4d09723e */ /* 0x010fe400000010ff */
[----:B------:R-:W-:Y:S01]  /*7d20*/  LOP3.LUT R5, R6, 0xffff, RZ, 0xc0, !PT ;  /* 0x0000ffff06057812 */ /* 0x000fe200078ec0ff */
[----:B---3--:R-:W-:Y:S01]  /*7d30*/  IMAD.WIDE R14, R10, 0x2, R12 ;  /* 0x000000020a0e7825 */ /* 0x008fe200078e020c */
[----:B------:R-:W-:Y:S01]  /*7d40*/  LOP3.LUT R6, R43, 0xff, RZ, 0xc0, !PT ;  /* 0x000000ff2b067812 */ /* 0x000fe200078ec0ff */
[----:B------:R-:W-:Y:S01]  /*7d50*/  @!P4 HFMA2.BF16_V2 R139, -RZ.H0_H0, RZ.H0_H0, -R9.H0_H0 ;  /* 0x200000ffff8bc231 */ /* 0x000fe20000340909 */
[----:B------:R2:W3:Y:S01]  /*7d60*/  MUFU.EX2 R62, R2 ;  /* 0x00000002003e7308 */ /* 0x0004e20000000800 */
[----:B------:R-:W-:Y:S01]  /*7d70*/  ISETP.GE.U32.AND P5, PT, R217, R5, PT ;  /* 0x00000005d900720c */ /* 0x000fe20003fa6070 */
[----:B------:R-:W-:Y:S01]  /*7d80*/  ST.E.U16 [R14.64], R49 ;  /* 0x000000310e007985 */ /* 0x000fe2000c101504 */
[----:B------:R-:W-:-:S02]  /*7d90*/  SHF.R.U32.HI R5, RZ, 0x10, R41 ;  /* 0x00000010ff057819 */ /* 0x000fc40000011629 */
[----:B------:R-:W-:Y:S01]  /*7da0*/  PRMT R8, R9, 0x7632, R8 ;  /* 0x0000763209087816 */ /* 0x000fe20000000008 */
[----:B------:R-:W-:Y:S01]  /*7db0*/  ST.E.U16 [R14.64+0x2], R48 ;  /* 0x000002300e007985 */ /* 0x000fe2000c101504 */
[----:B------:R-:W-:Y:S02]  /*7dc0*/  LOP3.LUT R5, R5, 0xff, RZ, 0xc0, !PT ;  /* 0x000000ff05057812 */ /* 0x000fe400078ec0ff */
[----:B-1----:R-:W-:Y:S01]  /*7dd0*/  F2FP.BF16.PACK_AB R7, R95, R108 ;  /* 0x0000006c5f07723e */ /* 0x002fe200000010ff */
[----:B------:R-:W-:Y:S01]  /*7de0*/  ST.E.U16 [R12.64+0x10], R24 ;  /* 0x000010180c007985 */ /* 0x000fe2000c101504 */
[----:B------:R-:W-:Y:S01]  /*7df0*/  ISETP.GE.U32.AND P1, PT, R217, R5, PT ;  /* 0x00000005d900720c */ /* 0x000fe20003f26070 */
[----:B------:R-:W-:Y:S01]  /*7e00*/  @!P2 HFMA2.BF16_V2 R138, -RZ.H0_H0, RZ.H0_H0, -R8.H0_H0 ;  /* 0x200000ffff8aa231 */ /* 0x000fe20000340908 */
[----:B------:R-:W-:Y:S01]  /*7e10*/  LOP3.LUT R10, R33, 0xff, RZ, 0xc0, !PT ;  /* 0x000000ff210a7812 */ /* 0x000fe200078ec0ff */
[----:B------:R-:W-:Y:S01]  /*7e20*/  ST.E.U16 [R12.64+0x12], R23 ;  /* 0x000012170c007985 */ /* 0x000fe2000c101504 */
[----:B------:R-:W-:Y:S01]  /*7e30*/  @!P6 HFMA2.BF16_V2 R131, -RZ.H0_H0, RZ.H0_H0, -R7.H0_H0 ;  /* 0x200000ffff83e231 */ /* 0x000fe20000340907 */
[----:B--2---:R-:W-:-:S02]  /*7e40*/  LOP3.LUT R2, R43, 0xffff, RZ, 0xc0, !PT ;  /* 0x0000ffff2b027812 */ /* 0x004fc400078ec0ff */
[----:B---3--:R-:W-:Y:S01]  /*7e50*/  F2FP.BF16.PACK_AB R5, R62, R76 ;  /* 0x0000004c3e05723e */ /* 0x008fe200000010ff */
[----:B------:R-:W-:Y:S01]  /*7e60*/  ST.E.U16 [R18.64+0x10], R26 ;  /* 0x0000101a12007985 */ /* 0x000fe2000c101504 */
[----:B------:R-:W-:-:S03]  /*7e70*/  SHF.R.U32.HI R2, RZ, 0x8, R2 ;  /* 0x00000008ff027819 */ /* 0x000fc60000011602 */
[----:B------:R-:W-:Y:S01]  /*7e80*/  ST.E.U16 [R18.64+0x12], R25 ;  /* 0x0000121912007985 */ /* 0x000fe2000c101504 */
[--C-:B------:R-:W-:Y:S01]  /*7e90*/  PRMT R39, R6, 0x5410, R2.reuse ;  /* 0x0000541006277816 */ /* 0x100fe20000000002 */
[----:B------:R-:W-:Y:S01]  /*7ea0*/  @!P1 HFMA2.BF16_V2 R137, -RZ.H0_H0, RZ.H0_H0, -R5.H0_H0 ;  /* 0x200000ffff899231 */ /* 0x000fe20000340905 */
[----:B------:R-:W-:Y:S01]  /*7eb0*/  PRMT R2, R5, 0x7632, R2 ;  /* 0x0000763205027816 */ /* 0x000fe20000000002 */
[----:B------:R-:W-:Y:S01]  /*7ec0*/  ST.E.U16 [R16.64+0x10], R40 ;  /* 0x0000102810007985 */ /* 0x000fe2000c101504 */
[----:B------:R-:W-:Y:S02]  /*7ed0*/  PRMT R6, R7, 0x7632, R6 ;  /* 0x0000763207067816 */ /* 0x000fe40000000006 */
[----:B------:R-:W-:Y:S01]  /*7ee0*/  PRMT R125, R5, 0x5410, R2 ;  /* 0x00005410057d7816 */ /* 0x000fe20000000002 */
[----:B------:R-:W-:Y:S01]  /*7ef0*/  @!P0 HFMA2.BF16_V2 R144, -RZ.H0_H0, RZ.H0_H0, -R2.H0_H0 ;  /* 0x200000ffff908231 */ /* 0x000fe20000340902 */
[----:B------:R-:W-:Y:S01]  /*7f00*/  ST.E.U16 [R16.64+0x12], R38 ;  /* 0x0000122610007985 */ /* 0x000fe2000c101504 */
[----:B------:R-:W-:Y:S01]  /*7f10*/  @!P5 HFMA2.BF16_V2 R136, -RZ.H0_H0, RZ.H0_H0, -R6.H0_H0 ;  /* 0x200000ffff88d231 */ /* 0x000fe20000340906 */
[----:B------:R-:W-:-:S02]  /*7f20*/  PRMT R130, R7, 0x5410, R6 ;  /* 0x0000541007827816 */ /* 0x000fc40000000006 */
[----:B------:R-:W-:Y:S01]  /*7f30*/  @!P0 PRMT R2, R144, 0x5410, RZ ;  /* 0x0000541090028816 */ /* 0x000fe200000000ff */
[----:B------:R-:W-:Y:S01]  /*7f40*/  ST.E.U16 [R14.64+0x10], R37 ;  /* 0x000010250e007985 */ /* 0x000fe2000c101504 */
[----:B------:R-:W-:Y:S02]  /*7f50*/  @!P1 PRMT R5, R137, 0x5410, RZ ;  /* 0x0000541089059816 */ /* 0x000fe400000000ff */
[----:B------:R-:W-:Y:S01]  /*7f60*/  @!P6 PRMT R7, R131, 0x5410, RZ ;  /* 0x000054108307e816 */ /* 0x000fe200000000ff */
[----:B------:R-:W-:Y:S01]  /*7f70*/  ST.E.U16 [R14.64+0x12], R36 ;  /* 0x000012240e007985 */ /* 0x000fe2000c101504 */
[----:B------:R-:W-:Y:S02]  /*7f80*/  @!P5 PRMT R6, R136, 0x5410, RZ ;  /* 0x000054108806d816 */ /* 0x000fe400000000ff */
[----:B------:R-:W-:Y:S01]  /*7f90*/  PRMT R131, R9, 0x5410, R8 ;  /* 0x0000541009837816 */ /* 0x000fe20000000008 */
[----:B------:R-:W-:Y:S01]  /*7fa0*/  ST.E.U16 [R12.64+0x20], R22 ;  /* 0x000020160c007985 */ /* 0x000fe2000c101504 */
[----:B------:R-:W-:-:S02]  /*7fb0*/  @!P4 PRMT R9, R139, 0x5410, RZ ;  /* 0x000054108b09c816 */ /* 0x000fc400000000ff */
[----:B------:R-:W-:Y:S01]  /*7fc0*/  @!P2 PRMT R8, R138, 0x5410, RZ ;  /* 0x000054108a08a816 */ /* 0x000fe200000000ff */
[----:B------:R-:W-:Y:S01]  /*7fd0*/  ST.E.U16 [R12.64+0x22], R21 ;  /* 0x000022150c007985 */ /* 0x000fe2000c101504 */
[----:B------:R-:W-:-:S03]  /*7fe0*/  IADD3 R218, P0, R12, -0x40, RZ ;  /* 0xffffffc00cda7810 */ /* 0x000fc60007f1e0ff */
[----:B------:R-:W-:Y:S01]  /*7ff0*/  ST.E.U16 [R18.64+0x20], R20 ;  /* 0x0000201412007985 */ /* 0x000fe2000c101504 */
[----:B------:R-:W-:-:S03]  /*8000*/  IADD3.X R219, R13, -0x1, RZ, P0, !PT ;  /* 0xffffffff0ddb7810 */ /* 0x000fc600007fe4ff */
[----:B------:R-:W-:Y:S04]  /*8010*/  ST.E.U16 [R18.64+0x22], R11 ;  /* 0x0000220b12007985 */ /* 0x000fe8000c101504 */
[----:B------:R-:W-:Y:S04]  /*8020*/  ST.E.U16 [R16.64+0x20], R35 ;  /* 0x0000202310007985 */ /* 0x000fe8000c101504 */
[----:B------:R-:W-:Y:S04]  /*8030*/  ST.E.U16 [R16.64+0x22], R34 ;  /* 0x0000222210007985 */ /* 0x000fe8000c101504 */
[----:B------:R1:W-:Y:S04]  /*8040*/  ST.E.U16 [R14.64+0x22], R2 ;  /* 0x000022020e007985 */ /* 0x0003e8000c101504 */
[----:B------:R2:W-:Y:S04]  /*8050*/  ST.E.U16 [R14.64+0x20], R5 ;  /* 0x000020050e007985 */ /* 0x0005e8000c101504 */
[----:B------:R3:W-:Y:S04]  /*8060*/  ST.E.U16 [R12.64+0x30], R7 ;  /* 0x000030070c007985 */ /* 0x0007e8000c101504 */
[----:B------:R4:W-:Y:S04]  /*8070*/  ST.E.U16 [R12.64+0x32], R6 ;  /* 0x000032060c007985 */ /* 0x0009e8000c101504 */
[----:B------:R5:W-:Y:S04]  /*8080*/  ST.E.U16 [R18.64+0x30], R9 ;  /* 0x0000300912007985 */ /* 0x000be8000c101504 */
[----:B------:R5:W-:Y:S04]  /*8090*/  ST.E.U16 [R18.64+0x32], R8 ;  /* 0x0000320812007985 */ /* 0x000be8000c101504 */
[----:B------:R-:W-:Y:S01]  /*80a0*/  ST.E.U16 [R16.64+0x30], R30 ;  /* 0x0000301e10007985 */ /* 0x000fe2000c101504 */
[----:B-1----:R-:W-:-:S03]  /*80b0*/  SHF.R.U32.HI R2, RZ, 0x10, R42 ;  /* 0x00000010ff027819 */ /* 0x002fc6000001162a */
[----:B------:R-:W-:Y:S01]  /*80c0*/  ST.E.U16 [R16.64+0x32], R29 ;  /* 0x0000321d10007985 */ /* 0x000fe2000c101504 */
[----:B------:R-:W-:-:S03]  /*80d0*/  LOP3.LUT R2, R2, 0xff, RZ, 0xc0, !PT ;  /* 0x000000ff02027812 */ /* 0x000fc600078ec0ff */
[----:B------:R-:W-:Y:S01]  /*80e0*/  ST.E.U16 [R14.64+0x30], R32 ;  /* 0x000030200e007985 */ /* 0x000fe2000c101504 */
[----:B--2---:R-:W-:Y:S02]  /*80f0*/  SHF.R.U32.HI R5, RZ, 0x10, R43 ;  /* 0x00000010ff057819 */ /* 0x004fe4000001162b */
[----:B---3--:R-:W-:Y:S01]  /*8100*/  SHF.R.U32.HI R7, RZ, 0x18, R42 ;  /* 0x00000018ff077819 */ /* 0x008fe2000001162a */
[----:B------:R-:W-:Y:S03]  /*8110*/  ST.E.U16 [R14.64+0x32], R31 ;  /* 0x0000321f0e007985 */ /* 0x000fe6000c101504 */
[----:B------:R-:W-:Y:S01]  /*8120*/  PRMT R24, R2, 0x5410, R7 ;  /* 0x0000541002187816 */ /* 0x000fe20000000007 */
[----:B------:R-:W1:Y:S01]  /*8130*/  LDSM.16.MT88.4 R80, [R203+0xa000] ;  /* 0x00a00000cb50783b */ /* 0x000e620000004200 */
[----:B----4-:R-:W-:Y:S02]  /*8140*/  LOP3.LUT R6, R5, 0xff, RZ, 0xc0, !PT ;  /* 0x000000ff05067812 */ /* 0x010fe400078ec0ff */
[----:B-----5:R-:W-:Y:S01]  /*8150*/  SHF.R.U32.HI R9, RZ, 0x18, R43 ;  /* 0x00000018ff097819 */ /* 0x020fe2000001162b */
[----:B------:R-:W-:Y:S01]  /*8160*/  LDSM.16.MT88.4 R156, [R203+0xa800] ;  /* 0x00a80000cb9c783b */ /* 0x000fe20000004200 */
[----:B------:R-:W-:-:S02]  /*8170*/  SHF.R.U32.HI R2, RZ, 0x10, R33 ;  /* 0x00000010ff027819 */ /* 0x000fc40000011621 */
[----:B------:R-:W-:Y:S01]  /*8180*/  SHF.R.U32.HI R5, RZ, 0x8, R0 ;  /* 0x00000008ff057819 */ /* 0x000fe20000011600 */
[----:B------:R-:W2:Y:S01]  /*8190*/  LDSM.16.MT88.4 R176, [R201+0xa000] ;  /* 0x00a00000c9b0783b */ /* 0x000ea20000004200 */
[----:B------:R-:W-:Y:S02]  /*81a0*/  SHF.R.U32.HI R0, RZ, 0x8, R46 ;  /* 0x00000008ff007819 */ /* 0x000fe4000001162e */
[----:B------:R-:W-:Y:S01]  /*81b0*/  PRMT R22, R6, 0x5410, R9 ;  /* 0x0000541006167816 */ /* 0x000fe20000000009 */
[----:B------:R-:W-:Y:S01]  /*81c0*/  LDSM.16.MT88.4 R172, [R206+0xa000] ;  /* 0x00a00000ceac783b */ /* 0x000fe20000004200 */
[----:B------:R-:W-:Y:S02]  /*81d0*/  SHF.R.U32.HI R7, RZ, 0x18, R33 ;  /* 0x00000018ff077819 */ /* 0x000fe40000011621 */
[----:B------:R-:W-:Y:S01]  /*81e0*/  LOP3.LUT R2, R2, 0xff, RZ, 0xc0, !PT ;  /* 0x000000ff02027812 */ /* 0x000fe200078ec0ff */
[----:B------:R-:W-:Y:S01]  /*81f0*/  LDSM.16.MT88.4 R184, [R203+0xb000] ;  /* 0x00b00000cbb8783b */ /* 0x000fe20000004200 */
[----:B------:R-:W-:-:S02]  /*8200*/  LOP3.LUT R9, R53, 0xff, RZ, 0xc0, !PT ;  /* 0x000000ff35097812 */ /* 0x000fc400078ec0ff */
[----:B------:R-:W-:Y:S01]  /*8210*/  PRMT R23, R52, 0x5410, R0 ;  /* 0x0000541034177816 */ /* 0x000fe20000000000 */
[----:B------:R-:W-:Y:S01]  /*8220*/  LDSM.16.MT88.4 R188, [R206+0xb000] ;  /* 0x00b00000cebc783b */ /* 0x000fe20000004200 */
[----:B------:R-:W-:Y:S02]  /*8230*/  LOP3.LUT R0, R44, 0xffff, RZ, 0xc0, !PT ;  /* 0x0000ffff2c007812 */ /* 0x000fe400078ec0ff */
[----:B------:R-:W-:Y:S01]  /*8240*/  PRMT R21, R2, 0x5410, R7 ;  /* 0x0000541002157816 */ /* 0x000fe20000000007 */
[----:B------:R-:W-:Y:S01]  /*8250*/  HSET2.LE.AND R2, R22, R221, PT ;  /* 0x000000dd16027233 */ /* 0x000fe20003803000 */
[----:B------:R-:W-:Y:S01]  /*8260*/  PRMT R11, R9, 0x5410, R54 ;  /* 0x00005410090b7816 */ /* 0x000fe20000000036 */
[----:B------:R-:W-:Y:S01]  /*8270*/  LDSM.16.MT88.4 R164, [R201+0xa800] ;  /* 0x00a80000c9a4783b */ /* 0x000fe20000004200 */
[----:B------:R-:W-:Y:S02]  /*8280*/  LOP3.LUT R8, R42, 0xff, RZ, 0xc0, !PT ;  /* 0x000000ff2a087812 */ /* 0x000fe400078ec0ff */
[----:B------:R-:W-:Y:S01]  /*8290*/  SHF.R.U32.HI R6, RZ, 0x8, R0 ;  /* 0x00000008ff067819 */ /* 0x000fe20000011600 */
[----:B------:R-:W-:Y:S01]  /*82a0*/  LDSM.16.MT88.4 R48, [R206+0xa800] ;  /* 0x00a80000ce30783b */ /* 0x000fe20000004200 */
[----:B------:R-:W-:-:S02]  /*82b0*/  LOP3.LUT R0, R33, 0xffff, RZ, 0xc0, !PT ;  /* 0x0000ffff21007812 */ /* 0x000fc400078ec0ff */
[----:B------:R-:W-:Y:S01]  /*82c0*/  LOP3.LUT R9, R61, R2, RZ, 0xc0, !PT ;  /* 0x000000023d097212 */ /* 0x000fe200078ec0ff */
[--C-:B------:R-:W-:Y:S01]  /*82d0*/  HSET2.LE.AND R2, R11, R221.reuse, PT ;  /* 0x000000dd0b027233 */ /* 0x100fe20003803000 */
[----:B------:R-:W-:Y:S01]  /*82e0*/  PRMT R25, R8, 0x5410, R5 ;  /* 0x0000541008197816 */ /* 0x000fe20000000005 */
[----:B------:R-:W-:Y:S01]  /*82f0*/  LDSM.16.MT88.4 R32, [R205+0xb000] ;  /* 0x00b00000cd20783b */ /* 0x000fe20000004200 */
[----:B------:R-:W-:Y:S01]  /*8300*/  SHF.R.U32.HI R5, RZ, 0x8, R0 ;  /* 0x00000008ff057819 */ /* 0x000fe20000011600 */
[--C-:B------:R-:W-:Y:S01]  /*8310*/  HSET2.LE.AND R0, R39, R221.reuse, PT ;  /* 0x000000dd27007233 */ /* 0x100fe20003803000 */
[----:B------:R-:W-:Y:S01]  /*8320*/  LOP3.LUT R8, R44, 0xff, RZ, 0xc0, !PT ;  /* 0x000000ff2c087812 */ /* 0x000fe200078ec0ff */
[----:B------:R-:W-:Y:S01]  /*8330*/  LDSM.16.MT88.4 R64, [R205+0xa800] ;  /* 0x00a80000cd40783b */ /* 0x000fe20000004200 */
[----:B------:R-:W-:Y:S02]  /*8340*/  LOP3.LUT R7, R68, R2, RZ, 0xc0, !PT ;  /* 0x0000000244077212 */ /* 0x000fe400078ec0ff */
[----:B------:R-:W-:Y:S01]  /*8350*/  SHF.R.U32.HI R2, RZ, 0x10, R44 ;  /* 0x00000010ff027819 */ /* 0x000fe2000001162c */
[----:B------:R-:W-:Y:S01]  /*8360*/  LDSM.16.MT88.4 R96, [R203+0xb800] ;  /* 0x00b80000cb60783b */ /* 0x000fe20000004200 */
[----:B------:R-:W-:Y:S01]  /*8370*/  PRMT R26, R8, 0x5410, R6 ;  /* 0x00005410081a7816 */ /* 0x000fe20000000006 */
[--C-:B------:R-:W-:Y:S01]  /*8380*/  HSET2.LE.AND R6, R47, R221.reuse, PT ;  /* 0x000000dd2f067233 */ /* 0x100fe20003803000 */
[----:B------:R-:W-:Y:S01]  /*8390*/  PRMT R20, R10, 0x5410, R5 ;  /* 0x000054100a147816 */ /* 0x000fe20000000005 */
[--C-:B------:R-:W-:Y:S01]  /*83a0*/  HSET2.LE.AND R5, R45, R221.reuse, PT ;  /* 0x000000dd2d057233 */ /* 0x100fe20003803000 */
[----:B------:R-:W-:Y:S01]  /*83b0*/  LOP3.LUT R8, R63, R0, RZ, 0xc0, !PT ;  /* 0x000000003f087212 */ /* 0x000fe200078ec0ff */
[--C-:B------:R-:W-:Y:S01]  /*83c0*/  HSET2.LE.AND R0, R23, R221.reuse, PT ;  /* 0x000000dd17007233 */ /* 0x100fe20003803000 */
[----:B------:R-:W-:Y:S01]  /*83d0*/  SHF.R.U32.HI R23, RZ, 0x18, R44 ;  /* 0x00000018ff177819 */ /* 0x000fe2000001162c */
[--C-:B------:R-:W-:Y:S01]  /*83e0*/  HSET2.LE.AND R4, R20, R221.reuse, PT ;  /* 0x000000dd14047233 */ /* 0x100fe20003803000 */
[----:B------:R-:W-:Y:S01]  /*83f0*/  LOP3.LUT R22, R2, 0xff, RZ, 0xc0, !PT ;  /* 0x000000ff02167812 */ /* 0x000fe200078ec0ff */
[--C-:B------:R-:W-:Y:S01]  /*8400*/  HSET2.LE.AND R20, R55, R221.reuse, PT ;  /* 0x000000dd37147233 */ /* 0x100fe20003803000 */
[----:B------:R-:W-:Y:S01]  /*8410*/  LOP3.LUT R11, R56, R6, RZ, 0xc0, !PT ;  /* 0x00000006380b7212 */ /* 0x000fe200078ec0ff */
[--C-:B------:R-:W-:Y:S01]  /*8420*/  HSET2.LE.AND R2, R24, R221.reuse, PT ;  /* 0x000000dd18027233 */ /* 0x100fe20003803000 */
[----:B------:R-:W-:Y:S01]  /*8430*/  PRMT R22, R22, 0x5410, R23 ;  /* 0x0000541016167816 */ /* 0x000fe20000000017 */
[--C-:B------:R-:W-:Y:S01]  /*8440*/  HSET2.LE.AND R3, R26, R221.reuse, PT ;  /* 0x000000dd1a037233 */ /* 0x100fe20003803000 */
[----:B------:R-:W-:Y:S01]  /*8450*/  LOP3.LUT R6, R69, R0, RZ, 0xc0, !PT ;  /* 0x0000000045067212 */ /* 0x000fe200078ec0ff */
        /* <DEDUP_REMOVED lines=8> */
[----:B------:R-:W-:Y:S01]  /*84e0*/  LDSM.16.MT88.4 R24, [R205+0xa000] ;  /* 0x00a00000cd18783b */ /* 0x000fe20000004200 */
[----:B------:R-:W-:Y:S01]  /*84f0*/  LOP3.LUT R125, R125, R20, RZ, 0xc0, !PT ;  /* 0x000000147d7d7212 */ /* 0x000fe200078ec0ff */
[-C--:B-1----:R-:W-:Y:S01]  /*8500*/  HMMA.16816.F32.BF16 R160, R8, R80.reuse, RZ ;  /* 0x0000005008a0723c */ /* 0x082fe200000418ff */
[----:B------:R-:W-:Y:S01]  /*8510*/  LOP3.LUT R4, R146, R4, RZ, 0xc0, !PT ;  /* 0x0000000492047212 */ /* 0x000fe200078ec0ff */
[----:B------:R-:W1:Y:S01]  /*8520*/  LDSM.16.MT88.4 R20, [R201+0xb000] ;  /* 0x00b00000c914783b */ /* 0x000e620000004200 */
[----:B------:R-:W-:Y:S01]  /*8530*/  LOP3.LUT R128, R128, R0, RZ, 0xc0, !PT ;  /* 0x0000000080807212 */ /* 0x000fe200078ec0ff */
[--C-:B------:R-:W-:Y:S01]  /*8540*/  HSET2.LE.AND R0, R60, R221.reuse, PT ;  /* 0x000000dd3c007233 */ /* 0x100fe20003803000 */
[----:B------:R-:W-:Y:S01]  /*8550*/  LOP3.LUT R124, R124, R3, RZ, 0xc0, !PT ;  /* 0x000000037c7c7212 */ /* 0x000fe200078ec0ff */
[----:B------:R-:W-:Y:S01]  /*8560*/  FADD.FTZ R3, R117, R116 ;  /* 0x0000007475037221 */ /* 0x000fe20000010000 */
[----:B------:R-:W-:Y:S01]  /*8570*/  LOP3.LUT R129, R129, R2, RZ, 0xc0, !PT ;  /* 0x0000000281817212 */ /* 0x000fe200078ec0ff */
[----:B------:R-:W-:Y:S01]  /*8580*/  HSET2.LE.AND R2, R59, R221, PT ;  /* 0x000000dd3b027233 */ /* 0x000fe20003803000 */
[----:B------:R-:W-:Y:S01]  /*8590*/  LOP3.LUT R126, R126, R0, RZ, 0xc0, !PT ;  /* 0x000000007e7e7212 */ /* 0x000fe200078ec0ff */
[----:B------:R-:W-:Y:S01]  /*85a0*/  FADD.FTZ R0, R119, R118 ;  /* 0x0000007677007221 */ /* 0x000fe20000010000 */
[----:B------:R-:W-:Y:S01]  /*85b0*/  HMMA.16816.F32.BF16 R144, R4, R80, RZ ;  /* 0x000000500490723c */ /* 0x000fe200000418ff */
[----:B------:R-:W-:Y:S01]  /*85c0*/  FADD.FTZ R3, R141, R3 ;  /* 0x000000038d037221 */ /* 0x000fe20000010000 */
[----:B------:R-:W-:Y:S01]  /*85d0*/  LOP3.LUT R127, R127, R2, RZ, 0xc0, !PT ;  /* 0x000000027f7f7212 */ /* 0x000fe200078ec0ff */
[----:B------:R-:W-:Y:S01]  /*85e0*/  FADD.FTZ R2, R197, R196 ;  /* 0x000000c4c5027221 */ /* 0x000fe20000010000 */
[----:B------:R-:W3:Y:S01]  /*85f0*/  LDSM.16.MT88.4 R112, [R206+0xb800] ;  /* 0x00b80000ce70783b */ /* 0x000ee20000004200 */
[----:B------:R-:W-:-:S02]  /*8600*/  FADD.FTZ R3, R140, R3 ;  /* 0x000000038c037221 */ /* 0x000fc40000010000 */
[----:B------:R-:W-:Y:S01]  /*8610*/  FADD.FTZ R2, R193, R2 ;  /* 0x00000002c1027221 */ /* 0x000fe20000010000 */
[----:B------:R-:W4:Y:S01]  /*8620*/  LDSM.16.MT88.4 R136, [R201+0xb800] ;  /* 0x00b80000c988783b */ /* 0x000f220000004200 */
[----:B------:R-:W-:Y:S01]  /*8630*/  FADD.FTZ R3, R94, R3 ;  /* 0x000000035e037221 */ /* 0x000fe20000010000 */
[----:B--2---:R-:W-:Y:S01]  /*8640*/  HMMA.16816.F32.BF16 R168, R8, R176, RZ ;  /* 0x000000b008a8723c */ /* 0x004fe200000418ff */
[----:B------:R-:W-:Y:S01]  /*8650*/  FADD.FTZ R2, R192, R2 ;  /* 0x00000002c0027221 */ /* 0x000fe20000010000 */
[----:B------:R-:W2:Y:S01]  /*8660*/  LDSM.16.MT88.4 R28, [R205+0xb800] ;  /* 0x00b80000cd1c783b */ /* 0x000ea20000004200 */
[----:B------:R-:W-:Y:S02]  /*8670*/  FADD.FTZ R3, R93, R3 ;  /* 0x000000035d037221 */ /* 0x000fe40000010000 */
[----:B------:R-:W-:Y:S02]  /*8680*/  FADD.FTZ R2, R150, R2 ;  /* 0x0000000296027221 */ /* 0x000fe40000010000 */
[----:B------:R-:W-:Y:S01]  /*8690*/  FADD.FTZ R3, R92, R3 ;  /* 0x000000035c037221 */ /* 0x000fe20000010000 */
[----:B------:R-:W-:Y:S01]  /*86a0*/  HMMA.16816.F32.BF16 R160, R128, R156, R160 ;  /* 0x0000009c80a0723c */ /* 0x000fe200000418a0 */
[----:B------:R-:W-:-:S04]  /*86b0*/  FADD.FTZ R2, R148, R2 ;  /* 0x0000000294027221 */ /* 0x000fc80000010000 */
[----:B------:R-:W-:-:S03]  /*86c0*/  FADD.FTZ R2, R149, R2 ;  /* 0x0000000295027221 */ /* 0x000fc60000010000 */
[----:B------:R-:W-:Y:S08]  /*86d0*/  HMMA.16816.F32.BF16 R144, R124, R156, R144 ;  /* 0x0000009c7c90723c */ /* 0x000ff00000041890 */
[-C--:B-1----:R-:W-:Y:S08]  /*86e0*/  HMMA.16816.F32.BF16 R68, R8, R20.reuse, RZ ;  /* 0x000000140844723c */ /* 0x082ff000000418ff */
[C---:B------:R-:W-:Y:S07]  /*86f0*/  HMMA.16816.F32.BF16 R72, R4.reuse, R20, RZ ;  /* 0x000000140448723c */ /* 0x040fee00000418ff */
        /* <DEDUP_REMOVED lines=17> */
[----:B------:R-:W-:Y:S01]  /*8810*/  FADD.FTZ R2, R77, R3 ;  /* 0x000000034d027221 */ /* 0x000fe20000010000 */
[----:B------:R1:W-:Y:S01]  /*8820*/  STL [R1+0xa0], R21 ;  /* 0x0000a01501007387 */ /* 0x0003e20000100800 */
[----:B------:R-:W-:-:S03]  /*8830*/  FADD.FTZ R0, R181, R0 ;  /* 0x00000000b5007221 */ /* 0x000fc60000010000 */
[----:B------:R1:W-:Y:S02]  /*8840*/  STL [R1+0x70], R20 ;  /* 0x0000701401007387 */ /* 0x0003e40000100800 */
[C---:B------:R-:W-:Y:S02]  /*8850*/  HMMA.16816.F32.BF16 R80, R8.reuse, R82, RZ ;  /* 0x000000520850723c */ /* 0x040fe400000418ff */
[----:B------:R1:W-:Y:S04]  /*8860*/  STL [R1+0x74], R2 ;  /* 0x0000740201007387 */ /* 0x0003e80000100800 */
[----:B------:R1:W-:Y:S02]  /*8870*/  STL [R1+0x68], R0 ;  /* 0x0000680001007387 */ /* 0x0003e40000100800 */
[----:B------:R-:W-:Y:S08]  /*8880*/  HMMA.16816.F32.BF16 R52, R8, R24, RZ ;  /* 0x000000180834723c */ /* 0x000ff000000418ff */
[----:B------:R-:W-:Y:S08]  /*8890*/  HMMA.16816.F32.BF16 R140, R124, R158, R140 ;  /* 0x0000009e7c8c723c */ /* 0x000ff0000004188c */
[----:B------:R-:W-:Y:S08]  /*88a0*/  HMMA.16816.F32.BF16 R56, R4, R24, RZ ;  /* 0x000000180438723c */ /* 0x000ff000000418ff */
[-C--:B------:R-:W-:Y:S08]  /*88b0*/  HMMA.16816.F32.BF16 R84, R8, R184.reuse, RZ ;  /* 0x000000b80854723c */ /* 0x080ff000000418ff */
[----:B------:R-:W-:Y:S08]  /*88c0*/  HMMA.16816.F32.BF16 R88, R4, R184, RZ ;  /* 0x000000b80458723c */ /* 0x000ff000000418ff */
[-C--:B------:R-:W-:Y:S08]  /*88d0*/  HMMA.16816.F32.BF16 R100, R8, R188.reuse, RZ ;  /* 0x000000bc0864723c */ /* 0x080ff000000418ff */
[C---:B------:R-:W-:Y:S08]  /*88e0*/  HMMA.16816.F32.BF16 R104, R4.reuse, R188, RZ ;  /* 0x000000bc0468723c */ /* 0x040ff000000418ff */
[C---:B------:R-:W-:Y:S08]  /*88f0*/  HMMA.16816.F32.BF16 R148, R4.reuse, R178, RZ ;  /* 0x000000b20494723c */ /* 0x040ff000000418ff */
[C---:B------:R-:W-:Y:S08]  /*8900*/  HMMA.16816.F32.BF16 R44, R4.reuse, R174, RZ ;  /* 0x000000ae042c723c */ /* 0x040ff000000418ff */
[C---:B------:R-:W-:Y:S08]  /*8910*/  HMMA.16816.F32.BF16 R60, R4.reuse, R26, RZ ;  /* 0x0000001a043c723c */ /* 0x040ff000000418ff */
[C---:B------:R-:W-:Y:S08]  /*8920*/  HMMA.16816.F32.BF16 R92, R4.reuse, R186, RZ ;  /* 0x000000ba045c723c */ /* 0x040ff000000418ff */
[----:B------:R-:W-:Y:S08]  /*8930*/  HMMA.16816.F32.BF16 R108, R4, R190, RZ ;  /* 0x000000be046c723c */ /* 0x000ff000000418ff */
[----:B------:R-:W-:Y:S08]  /*8940*/  HMMA.16816.F32.BF16 R156, R128, R158, R80 ;  /* 0x0000009e809c723c */ /* 0x000ff00000041850 */
[-C--:B------:R-:W-:Y:S08]  /*8950*/  HMMA.16816.F32.BF16 R116, R8, R32.reuse, RZ ;  /* 0x000000200874723c */ /* 0x080ff000000418ff */
[C---:B------:R-:W-:Y:S08]  /*8960*/  HMMA.16816.F32.BF16 R120, R4.reuse, R32, RZ ;  /* 0x000000200478723c */ /* 0x040ff000000418ff */
[----:B------:R-:W-:Y:S08]  /*8970*/  HMMA.16816.F32.BF16 R76, R4, R22, RZ ;  /* 0x00000016044c723c */ /* 0x000ff000000418ff */
[C---:B------:R-:W-:Y:S08]  /*8980*/  HMMA.16816.F32.BF16 R176, R8.reuse, R178, RZ ;  /* 0x000000b208b0723c */ /* 0x040ff000000418ff */
[C---:B------:R-:W-:Y:S08]  /*8990*/  HMMA.16816.F32.BF16 R172, R8.reuse, R174, RZ ;  /* 0x000000ae08ac723c */ /* 0x040ff000000418ff */
[C---:B------:R-:W-:Y:S08]  /*89a0*/  HMMA.16816.F32.BF16 R24, R8.reuse, R26, RZ ;  /* 0x0000001a0818723c */ /* 0x040ff000000418ff */
[C---:B------:R-:W-:Y:S08]  /*89b0*/  HMMA.16816.F32.BF16 R80, R8.reuse, R22, RZ ;  /* 0x000000160850723c */ /* 0x040ff000000418ff */
[C---:B------:R-:W-:Y:S08]  /*89c0*/  HMMA.16816.F32.BF16 R184, R8.reuse, R186, RZ ;  /* 0x000000ba08b8723c */ /* 0x040ff000000418ff */
[----:B------:R-:W-:Y:S08]  /*89d0*/  HMMA.16816.F32.BF16 R188, R8, R190, RZ ;  /* 0x000000be08bc723c */ /* 0x000ff000000418ff */
[-C--:B------:R-:W-:Y:S08]  /*89e0*/  HMMA.16816.F32.BF16 R4, R4, R34.reuse, RZ ;  /* 0x000000220404723c */ /* 0x080ff000000418ff */
[----:B------:R-:W-:Y:S08]  /*89f0*/  HMMA.16816.F32.BF16 R8, R8, R34, RZ ;  /* 0x000000220808723c */ /* 0x000ff000000418ff */
[-C--:B------:R-:W-:Y:S08]  /*8a00*/  HMMA.16816.F32.BF16 R168, R128, R164.reuse, R168 ;  /* 0x000000a480a8723c */ /* 0x080ff000000418a8 */
[----:B------:R-:W-:Y:S08]  /*8a10*/  HMMA.16816.F32.BF16 R152, R124, R164, R152 ;  /* 0x000000a47c98723c */ /* 0x000ff00000041898 */
[-C--:B------:R-:W-:Y:S08]  /*8a20*/  HMMA.16816.F32.BF16 R36, R128, R48.reuse, R36 ;  /* 0x000000308024723c */ /* 0x080ff00000041824 */
[----:B------:R-:W-:Y:S08]  /*8a30*/  HMMA.16816.F32.BF16 R40, R124, R48, R40 ;  /* 0x000000307c28723c */ /* 0x000ff00000041828 */
[-C--:B------:R-:W-:Y:S08]  /*8a40*/  HMMA.16816.F32.BF16 R52, R128, R64.reuse, R52 ;  /* 0x000000408034723c */ /* 0x080ff00000041834 */
[----:B------:R-:W-:Y:S08]  /*8a50*/  HMMA.16816.F32.BF16 R56, R124, R64, R56 ;  /* 0x000000407c38723c */ /* 0x000ff00000041838 */
[-C--:B------:R-:W-:Y:S08]  /*8a60*/  HMMA.16816.F32.BF16 R84, R128, R96.reuse, R84 ;  /* 0x000000608054723c */ /* 0x080ff00000041854 */
[----:B------:R-:W-:Y:S08]  /*8a70*/  HMMA.16816.F32.BF16 R88, R124, R96, R88 ;  /* 0x000000607c58723c */ /* 0x000ff00000041858 */
[-C--:B---3--:R-:W-:Y:S08]  /*8a80*/  HMMA.16816.F32.BF16 R100, R128, R112.reuse, R100 ;  /* 0x000000708064723c */ /* 0x088ff00000041864 */
[C---:B------:R-:W-:Y:S08]  /*8a90*/  HMMA.16816.F32.BF16 R104, R124.reuse, R112, R104 ;  /* 0x000000707c68723c */ /* 0x040ff00000041868 */
[C---:B------:R-:W-:Y:S08]  /*8aa0*/  HMMA.16816.F32.BF16 R148, R124.reuse, R166, R148 ;  /* 0x000000a67c94723c */ /* 0x040ff00000041894 */
[C---:B------:R-:W-:Y:S08]  /*8ab0*/  HMMA.16816.F32.BF16 R44, R124.reuse, R50, R44 ;  /* 0x000000327c2c723c */ /* 0x040ff0000004182c */
[C---:B------:R-:W-:Y:S08]  /*8ac0*/  HMMA.16816.F32.BF16 R60, R124.reuse, R66, R60 ;  /* 0x000000427c3c723c */ /* 0x040ff0000004183c */
[C---:B------:R-:W-:Y:S08]  /*8ad0*/  HMMA.16816.F32.BF16 R92, R124.reuse, R98, R92 ;  /* 0x000000627c5c723c */ /* 0x040ff0000004185c */
[----:B------:R-:W-:Y:S08]  /*8ae0*/  HMMA.16816.F32.BF16 R108, R124, R114, R108 ;  /* 0x000000727c6c723c */ /* 0x000ff0000004186c */
[-C--:B----4-:R-:W-:Y:S08]  /*8af0*/  HMMA.16816.F32.BF16 R68, R128, R136.reuse, R68 ;  /* 0x000000888044723c */ /* 0x090ff00000041844 */
[----:B------:R-:W-:Y:S08]  /*8b00*/  HMMA.16816.F32.BF16 R72, R124, R136, R72 ;  /* 0x000000887c48723c */ /* 0x000ff00000041848 */
[-C--:B--2---:R-:W-:Y:S08]  /*8b10*/  HMMA.16816.F32.BF16 R116, R128, R28.reuse, R116 ;  /* 0x0000001c8074723c */ /* 0x084ff00000041874 */
[C---:B------:R-:W-:Y:S08]  /*8b20*/  HMMA.16816.F32.BF16 R120, R124.reuse, R28, R120 ;  /* 0x0000001c7c78723c */ /* 0x040ff00000041878 */
[----:B------:R-:W-:Y:S08]  /*8b30*/  HMMA.16816.F32.BF16 R76, R124, R138, R76 ;  /* 0x0000008a7c4c723c */ /* 0x000ff0000004184c */
        /* <DEDUP_REMOVED lines=9> */
[----:B-1----:R-:W2:Y:S01]  /*8bd0*/  LDL R248, [R1+0x78] ;  /* 0x0000780001f87983 */ /* 0x002ea20000100800 */
[----:B------:R-:W-:-:S04]  /*8be0*/  DEPBAR.LE SB0, 0x0 ;  /* 0x000080000000791a */ /* 0x000fc80000000000 */
[----:B------:R-:W-:Y:S01]  /*8bf0*/  WARPSYNC 0xffffffff ;  /* 0xffffffff00007948 */ /* 0x000fe20003800000 */
[----:B------:R-:W-:Y:S01]  /*8c00*/  IADD3 R192, R250, -0x2, RZ ;  /* 0xfffffffefac07810 */ /* 0x000fe20007ffe0ff */
[----:B------:R-:W-:Y:S01]  /*8c10*/  IMAD.MOV.U32 R193, RZ, RZ, R240 ;  /* 0x000000ffffc17224 */ /* 0x000fe200078e00f0 */
[----:B------:R-:W1:Y:S01]  /*8c20*/  S2R R219, SR_TID.X ;  /* 0x0000000000db7919 */ /* 0x000e620000002100 */
[----:B------:R-:W-:Y:S01]  /*8c30*/  BSSY B1, `(.L_x_2242) ;  /* 0x00001c1000017945 */ /* 0x000fe20003800000 */
[----:B------:R-:W-:Y:S01]  /*8c40*/  SHF.R.S32.HI R4, RZ, 0x1f, R192 ;  /* 0x0000001fff047819 */ /* 0x000fe200000114c0 */
[----:B------:R-:W-:Y:S02]  /*8c50*/  IMAD R0, R199, R192, RZ ;  /* 0x000000c0c7007224 */ /* 0x000fe400078e02ff */
[----:B------:R-:W-:-:S04]  /*8c60*/  IMAD.WIDE.U32 R2, R192, R198, R242 ;  /* 0x000000c6c0027225 */ /* 0x000fc800078e00f2 */
[----:B------:R-:W-:Y:S01]  /*8c70*/  IMAD R4, R4, R198, R0 ;  /* 0x000000c604047224 */ /* 0x000fe200078e0200 */
[----:B------:R-:W-:Y:S01]  /*8c80*/  BAR.SYNC.DEFER_BLOCKING 0x0 ;  /* 0x0000000000007b1d */ /* 0x000fe20000010000 */
[----:B------:R-:W-:Y:S02]  /*8c90*/  IADD3 R0, P2, R211, R2, RZ ;  /* 0x00000002d3007210 */ /* 0x000fe40007f5e0ff */
[----:B------:R-:W-:-:S04]  /*8ca0*/  IMAD.IADD R3, R3, 0x1, R4 ;  /* 0x0000000103037824 */ /* 0x000fc800078e0204 */
[----:B------:R-:W-:Y:S02]  /*8cb0*/  IMAD.X R5, R222, 0x1, R3, P2 ;  /* 0x00000001de057824 */ /* 0x000fe400010e0603 */
[----:B-1----:R-:W-:-:S05]  /*8cc0*/  IMAD.SHL.U32 R219, R219, 0x2, RZ ;  /* 0x00000002dbdb7824 */ /* 0x002fca00078e00ff */
[----:B------:R-:W-:Y:S02]  /*8cd0*/  LOP3.LUT R219, R219, 0x6, RZ, 0xc0, !PT ;  /* 0x00000006dbdb7812 */ /* 0x000fe400078ec0ff */
[-C--:B--2---:R-:W-:Y:S02]  /*8ce0*/  ISETP.GE.AND P1, PT, R249, R248.reuse, PT ;  /* 0x000000f8f900720c */ /* 0x084fe40003f26270 */
[----:B------:R-:W-:-:S11]  /*8cf0*/  ISETP.GE.AND P0, PT, R241, R248, PT ;  /* 0x000000f8f100720c */ /* 0x000fd60003f06270 */
[CC--:B------:R-:W-:Y:S01]  /*8d00*/  @!P1 LEA R10, P5, R2.reuse, R238.reuse, 0x1 ;  /* 0x000000ee020a9211 */ /* 0x0c0fe200078a08ff */
[----:B------:R-:W-:Y:S01]  /*8d10*/  @P1 STS.128 [R220+0xa000], RZ ;  /* 0x00a000ffdc001388 */ /* 0x000fe20000000c00 */
[-C--:B------:R-:W-:Y:S02]  /*8d20*/  @!P0 LEA R6, P3, R2, R238.reuse, 0x1 ;  /* 0x000000ee02068211 */ /* 0x080fe400078608ff */
[-C--:B------:R-:W-:Y:S02]  /*8d30*/  @!P1 LEA R8, P4, R0, R238.reuse, 0x1 ;  /* 0x000000ee00089211 */ /* 0x080fe400078808ff */
[-CC-:B------:R-:W-:Y:S02]  /*8d40*/  @!P1 LEA.HI.X R11, R2, R239.reuse, R3.reuse, 0x1, P5 ;  /* 0x000000ef020b9211 */ /* 0x180fe400028f0c03 */
[----:B------:R-:W-:Y:S02]  /*8d50*/  @!P0 LEA R4, P2, R0, R238, 0x1 ;  /* 0x000000ee00048211 */ /* 0x000fe400078408ff */
[-C--:B------:R-:W-:Y:S01]  /*8d60*/  @!P0 LEA.HI.X R7, R2, R239.reuse, R3, 0x1, P3 ;  /* 0x000000ef02078211 */ /* 0x080fe200018f0c03 */
[----:B------:R-:W-:Y:S01]  /*8d70*/  @!PT LDS RZ, [RZ] ;  /* 0x00000000fffff984 */ /* 0x000fe20000000800 */
[----:B------:R-:W-:Y:S01]  /*8d80*/  @!PT LDS RZ, [RZ] ;  /* 0x00000000fffff984 */ /* 0x000fe20000000800 */
[----:B------:R-:W-:Y:S01]  /*8d90*/  @!PT LDS RZ, [RZ] ;  /* 0x00000000fffff984 */ /* 0x000fe20000000800 */
[----:B------:R1:W-:Y:S01]  /*8da0*/  @!P1 LDGSTS.E.BYPASS.LTC128B.128 [R220+0xa000], [R10.64] ;  /* 0x0a0000000adc9fae */ /* 0x0003e2000b901d44 */
[----:B------:R-:W-:-:S02]  /*8db0*/  @!P1 LEA.HI.X R9, R0, R239, R5, 0x1, P4 ;  /* 0x000000ef00099211 */ /* 0x000fc400020f0c05 */
[----:B------:R-:W-:Y:S01]  /*8dc0*/  @!P0 LEA.HI.X R5, R0, R239, R5, 0x1, P2 ;  /* 0x000000ef00058211 */ /* 0x000fe200010f0c05 */
[----:B------:R-:W-:Y:S01]  /*8dd0*/  @P0 STS.128 [R220+0xb000], RZ ;  /* 0x00b000ffdc000388 */ /* 0x000fe20000000c00 */
[----:B------:R-:W-:-:S03]  /*8de0*/  IMAD R0, R192, 0x20, R219 ;  /* 0x00000020c0007824 */ /* 0x000fc600078e02db */
[----:B------:R-:W-:Y:S01]  /*8df0*/  @!PT LDS RZ, [RZ] ;  /* 0x00000000fffff984 */ /* 0x000fe20000000800 */
[----:B------:R-:W-:Y:S01]  /*8e00*/  @!PT LDS RZ, [RZ] ;  /* 0x00000000fffff984 */ /* 0x000fe20000000800 */
[----:B------:R-:W-:Y:S01]  /*8e10*/  @!PT LDS RZ, [RZ] ;  /* 0x00000000fffff984 */ /* 0x000fe20000000800 */
[----:B------:R2:W-:Y:S01]  /*8e20*/  @!P0 LDGSTS.E.BYPASS.LTC128B.128 [R220+0xb000], [R6.64+0x80] ;  /* 0x0b00008006dc8fae */ /* 0x0005e2000b901d44 */
[----:B------:R-:W-:Y:S01]  /*8e30*/  IMAD.IADD R2, R223, 0x1, -R0 ;  /* 0x00000001df027824 */ /* 0x000fe200078e0a00 */
[C---:B------:R-:W-:Y:S02]  /*8e40*/  ISETP.GE.AND P6, PT, R0.reuse, R228, PT ;  /* 0x000000e40000720c */ /* 0x040fe40003fc6270 */
[----:B------:R-:W-:Y:S02]  /*8e50*/  @P1 STS.128 [R220+0xa800], RZ ;  /* 0x00a800ffdc001388 */ /* 0x000fe40000000c00 */
[----:B------:R-:W-:Y:S02]  /*8e60*/  IABS R2, R2 ;  /* 0x0000000200027213 */ /* 0x000fe40000000000 */
[----:B------:R-:W-:Y:S01]  /*8e70*/  @!PT LDS RZ, [RZ] ;  /* 0x00000000fffff984 */ /* 0x000fe20000000800 */
[----:B------:R-:W-:Y:S01]  /*8e80*/  @!PT LDS RZ, [RZ] ;  /* 0x00000000fffff984 */ /* 0x000fe20000000800 */
[----:B------:R-:W-:Y:S01]  /*8e90*/  @!PT LDS RZ, [RZ] ;  /* 0x00000000fffff984 */ /* 0x000fe20000000800 */
[----:B------:R1:W-:Y:S01]  /*8ea0*/  @!P1 LDGSTS.E.BYPASS.LTC128B.128 [R220+0xa800], [R8.64] ;  /* 0x0a80000008dc9fae */ /* 0x0003e2000b901d44 */
[----:B------:R-:W-:Y:S02]  /*8eb0*/  ISETP.GE.OR P6, PT, R0, R234, !P6 ;  /* 0x000000ea0000720c */ /* 0x000fe400077c6670 */
[----:B------:R-:W-:Y:S01]  /*8ec0*/  IMAD.MOV.U32 R3, RZ, RZ, R2 ;  /* 0x000000ffff037224 */ /* 0x000fe200078e0002 */
[----:B------:R-:W-:Y:S01]  /*8ed0*/  @P0 STS.128 [R220+0xb800], RZ ;  /* 0x00b800ffdc000388 */ /* 0x000fe20000000c00 */
[----:B------:R-:W-:-:S03]  /*8ee0*/  IMAD.IADD R2, R230, 0x1, -R0 ;  /* 0x00000001e6027824 */ /* 0x000fc600078e0a00 */
[----:B------:R-:W-:Y:S01]  /*8ef0*/  @!PT LDS RZ, [RZ] ;  /* 0x00000000fffff984 */ /* 0x000fe20000000800 */
[----:B------:R-:W-:Y:S01]  /*8f00*/  @!PT LDS RZ, [RZ] ;  /* 0x00000000fffff984 */ /* 0x000fe20000000800 */
[----:B------:R-:W-:Y:S01]  /*8f10*/  @!PT LDS RZ, [RZ] ;  /* 0x00000000fffff984 */ /* 0x000fe20000000800 */
[----:B------:R2:W-:Y:S02]  /*8f20*/  @!P0 LDGSTS.E.BYPASS.LTC128B.128 [R220+0xb800], [R4.64+0x80] ;  /* 0x0b80008004dc8fae */ /* 0x0005e4000b901d44 */
[----:B------:R-:W-:Y:S02]  /*8f30*/  IABS R2, R2 ;  /* 0x0000000200027213 */ /* 0x000fe40000000000 */
[----:B------:R-:W-:Y:S04]  /*8f40*/  LDSM.16.M88.4 R136, [R200+0x8000] ;  /* 0x00800000c888783b */ /* 0x000fe80000000200 */
[----:B------:R-:W3:Y:S04]  /*8f50*/  LDSM.16.M88.4 R20, [R202+0x2000] ;  /* 0x00200000ca14783b */ /* 0x000ee80000000200 */
[----:B------:R-:W4:Y:S04]  /*8f60*/  LDSM.16.M88.4 R24, [R202] ;  /* 0x00000000ca18783b */ /* 0x000f280000000200 */
[----:B------:R-:W-:Y:S04]  /*8f70*/  LDSM.16.M88.4 R32, [R212] ;  /* 0x00000000d420783b */ /* 0x000fe80000000200 */
[----:B-1----:R-:W-:Y:S04]  /*8f80*/  LDSM.16.M88.4 R8, [R204] ;  /* 0x00000000cc08783b */ /* 0x002fe80000000200 */
[----:B------:R-:W1:Y:S04]  /*8f90*/  LDSM.16.M88.4 R172, [R200+0x8800] ;  /* 0x00880000c8ac783b */ /* 0x000e680000000200 */
[----:B--2---:R-:W2:Y:S04]  /*8fa0*/  LDSM.16.M88.4 R4, [R204+0x2000] ;  /* 0x00200000cc04783b */ /* 0x004ea80000000200 */
[----:B------:R-:W0:Y:S01]  /*8fb0*/  LDGDEPBAR ;  /* 0x00000000000079af */ /* 0x000e220000000000 */
[-C--:B---3--:R-:W-:Y:S08]  /*8fc0*/  HMMA.16816.F32.BF16 R28, R20, R136.reuse, RZ ;  /* 0x00000088141c723c */ /* 0x088ff000000418ff */
[C---:B----4-:R-:W-:Y:S08]  /*8fd0*/  HMMA.16816.F32.BF16 R176, R24.reuse, R136, RZ ;  /* 0x0000008818b0723c */ /* 0x050ff000000418ff */
[----:B-1----:R-:W-:Y:S08]  /*8fe0*/  HMMA.16816.F32.BF16 R180, R24, R172, RZ ;  /* 0x000000ac18b4723c */ /* 0x002ff000000418ff */
[-C--:B--2---:R-:W-:Y:S01]  /*8ff0*/  HMMA.16816.F32.BF16 R188, R4, R32.reuse, R28 ;  /* 0x0000002004bc723c */ /* 0x084fe2000004181c */
[----:B------:R-:W1:Y:S07]  /*9000*/  LDSM.16.M88.4 R28, [R215] ;  /* 0x00000000d71c783b */ /* 0x000e6e0000000200 */
[----:B------:R-:W-:Y:S08]  /*9010*/  HMMA.16816.F32.BF16 R196, R8, R32, R176 ;  /* 0x0000002008c4723c */ /* 0x000ff000000418b0 */
[----:B------:R-:W-:Y:S11]  /*9020*/  HMMA.16816.F32.BF16 R176, R20, R172, RZ ;  /* 0x000000ac14b0723c */ /* 0x000ff600000418ff */
[----:B------:R-:W-:Y:S11]  /*9030*/  @!UPT UIADD3 URZ, URZ, URZ, URZ ;  /* 0x0000003f3f3ff290 */ /* 0x000ff6000fffe03f */
[----:B------:R-:W-:Y:S02]  /*9040*/  @!UPT UIADD3 URZ, URZ, URZ, URZ ;  /* 0x0000003f3f3ff290 */ /* 0x000fe4000fffe03f */
[----:B-1----:R-:W-:Y:S08]  /*9050*/  HMMA.16816.F32.BF16 R240, R4, R28, R176 ;  /* 0x0000001c04f0723c */ /* 0x002ff000000418b0 */
[-C--:B------:R-:W-:Y:S08]  /*9060*/  HMMA.16816.F32.BF16 R176, R20, R138.reuse, RZ ;  /* 0x0000008a14b0723c */ /* 0x080ff000000418ff */
[----:B------:R-:W-:Y:S08]  /*9070*/  HMMA.16816.F32.BF16 R136, R24, R138, RZ ;  /* 0x0000008a1888723c */ /* 0x000ff000000418ff */
[-C--:B------:R-:W-:Y:S08]  /*9080*/  HMMA.16816.F32.BF16 R20, R20, R174.reuse, RZ ;  /* 0x000000ae1414723c */ /* 0x080ff000000418ff */
[----:B------:R-:W-:Y:S08]  /*9090*/  HMMA.16816.F32.BF16 R24, R24, R174, RZ ;  /* 0x000000ae1818723c */ /* 0x000ff000000418ff */
[----:B------:R-:W-:Y:S08]  /*90a0*/  HMMA.16816.F32.BF16 R180, R8, R28, R180 ;  /* 0x0000001c08b4723c */ /* 0x000ff000000418b4 */
[C---:B------:R-:W-:Y:S08]  /*90b0*/  HMMA.16816.F32.BF16 R176, R4.reuse, R34, R176 ;  /* 0x0000002204b0723c */ /* 0x040ff000000418b0 */
[----:B------:R-:W-:Y:S01]  /*90c0*/  HMMA.16816.F32.BF16 R184, R4, R30, R20 ;  /* 0x0000001e04b8723c */ /* 0x000fe20000041814 */
[----:B------:R-:W-:Y:S04]  /*90d0*/  LDSM.16.M88.4 R4, [R210+0x2000] ;  /* 0x00200000d204783b */ /* 0x000fe80000000200 */
[----:B------:R-:W1:Y:S03]  /*90e0*/  LDSM.16.M88.4 R20, [R209+0x8000] ;  /* 0x00800000d114783b */ /* 0x000e660000000200 */
[C---:B------:R-:W-:Y:S08]  /*90f0*/  HMMA.16816.F32.BF16 R136, R8.reuse, R34, R136 ;  /* 0x000000220888723c */ /* 0x040ff00000041888 */
[----:B------:R-:W-:Y:S01]  /*9100*/  HMMA.16816.F32.BF16 R24, R8, R30, R24 ;  /* 0x0000001e0818723c */ /* 0x000fe20000041818 */
[----:B------:R-:W2:Y:S07]  /*9110*/  LDSM.16.M88.4 R8, [R210] ;  /* 0x00000000d208783b */ /* 0x000eae0000000200 */
[C---:B-1----:R-:W-:Y:S08]  /*9120*/  HMMA.16816.F32.BF16 R172, R4.reuse, R20, R188 ;  /* 0x0000001404ac723c */ /* 0x042ff000000418bc */
[----:B------:R-:W-:Y:S08]  /*9130*/  HMMA.16816.F32.BF16 R176, R4, R22, R176 ;  /* 0x0000001604b0723c */ /* 0x000ff000000418b0 */
[C---:B--2---:R-:W-:Y:S08]  /*9140*/  HMMA.16816.F32.BF16 R32, R8.reuse, R20, R196 ;  /* 0x000000140820723c */ /* 0x044ff000000418c4 */
        /* <DEDUP_REMOVED lines=62> */
[----:B------:R-:W-:-:S06]  /*9530*/  DEPBAR.LE SB0, 0x0 ;  /* 0x000080000000791a */ /* 0x000fcc0000000000 */
[C---:B-1----:R-:W-:Y:S08]  /*9540*/  HMMA.16816.F32.BF16 R240, R4.reuse, R20, R136 ;  /* 0x0000001404f0723c */ /* 0x042ff00000041888 */
[-C--:B------:R-:W-:Y:S08]  /*9550*/  HMMA.16816.F32.BF16 R176, R4, R22.reuse, R28 ;  /* 0x0000001604b0723c */ /* 0x080ff0000004181c */
[C---:B------:R-:W-:Y:S08]  /*9560*/  HMMA.16816.F32.BF16 R4, R8.reuse, R22, R24 ;  /* 0x000000160804723c */ /* 0x040ff00000041818 */
[----:B------:R-:W-:Y:S01]  /*9570*/  HMMA.16816.F32.BF16 R248, R8, R20, R172 ;  /* 0x0000001408f8723c */ /* 0x000fe200000418ac */
[----:B------:R1:W-:Y:S07]  /*9580*/  I2F R9, R3 ;  /* 0x0000000300097306 */ /* 0x0003ee0000201400 */
[----:B------:R-:W-:-:S02]  /*9590*/  IMAD.MOV.U32 R28, RZ, RZ, R179 ;  /* 0x000000ffff1c7224 */ /* 0x000fc400078e00b3 */
[----:B------:R-:W-:Y:S02]  /*95a0*/  IMAD.MOV.U32 R211, RZ, RZ, R178 ;  /* 0x000000ffffd37224 */ /* 0x000fe400078e00b2 */
[----:B------:R-:W-:Y:S02]  /*95b0*/  IMAD.MOV.U32 R31, RZ, RZ, R177 ;  /* 0x000000ffff1f7224 */ /* 0x000fe400078e00b1 */
[----:B------:R-:W-:Y:S02]  /*95c0*/  IMAD.MOV.U32 R32, RZ, RZ, R176 ;  /* 0x000000ffff207224 */ /* 0x000fe400078e00b0 */
[----:B------:R-:W-:Y:S02]  /*95d0*/  IMAD.MOV.U32 R33, RZ, RZ, R4 ;  /* 0x000000ffff217224 */ /* 0x000fe400078e0004 */
[----:B------:R-:W-:Y:S02]  /*95e0*/  IMAD.IADD R4, R224, 0x1, -R0 ;  /* 0x00000001e0047824 */ /* 0x000fe400078e0a00 */
[----:B-1----:R-:W-:-:S02]  /*95f0*/  IMAD.MOV.U32 R3, RZ, RZ, R2 ;  /* 0x000000ffff037224 */ /* 0x002fc400078e0002 */
[----:B------:R-:W-:Y:S01]  /*9600*/  IMAD.MOV.U32 R179, RZ, RZ, R5 ;  /* 0x000000ffffb37224 */ /* 0x000fe200078e0005 */
[----:B------:R-:W-:Y:S01]  /*9610*/  IABS R2, R4 ;  /* 0x0000000400027213 */ /* 0x000fe20000000000 */
[----:B------:R1:W2:Y:S01]  /*9620*/  I2F R10, R3 ;  /* 0x00000003000a7306 */ /* 0x0002a20000201400 */
[----:B------:R-:W-:Y:S02]  /*9630*/  IMAD.MOV.U32 R178, RZ, RZ, R7 ;  /* 0x000000ffffb27224 */ /* 0x000fe400078e0007 */
[----:B------:R-:W-:Y:S02]  /*9640*/  IMAD.MOV.U32 R25, RZ, RZ, R6 ;  /* 0x000000ffff197224 */ /* 0x000fe400078e0006 */
[----:B------:R-:W-:Y:S01]  /*9650*/  IMAD.MOV.U32 R4, RZ, RZ, R2 ;  /* 0x000000ffff047224 */ /* 0x000fe200078e0002 */
[----:B------:R-:W-:-:S03]  /*9660*/  IADD3 R2, R0, 0x1, RZ ;  /* 0x0000000100027810 */ /* 0x000fc60007ffe0ff */
[----:B------:R3:W4:Y:S01]  /*9670*/  I2F R8, R4 ;  /* 0x0000000400087306 */ /* 0x0007220000201400 */
[C---:B------:R-:W-:Y:S01]  /*9680*/  ISETP.GE.AND P5, PT, R2.reuse, R228, PT ;  /* 0x000000e40200720c */ /* 0x040fe20003fa6270 */
[----:B------:R-:W-:Y:S01]  /*9690*/  IMAD.IADD R5, R223, 0x1, -R2 ;  /* 0x00000001df057824 */ /* 0x000fe200078e0a02 */
[----:B------:R-:W-:Y:S01]  /*96a0*/  BAR.SYNC.DEFER_BLOCKING 0x0 ;  /* 0x0000000000007b1d */ /* 0x000fe20000010000 */
[C---:B------:R-:W-:Y:S02]  /*96b0*/  ISETP.GE.AND P4, PT, R2.reuse, R227, PT ;  /* 0x000000e30200720c */ /* 0x040fe40003f86270 */
[C---:B------:R-:W-:Y:S01]  /*96c0*/  ISETP.GE.AND P3, PT, R2.reuse, R226, PT ;  /* 0x000000e20200720c */ /* 0x040fe20003f66270 */
[----:B-1----:R-:W-:Y:S01]  /*96d0*/  IMAD.IADD R3, R229, 0x1, -R0 ;  /* 0x00000001e5037824 */ /* 0x002fe200078e0a00 */
[----:B------:R-:W-:Y:S01]  /*96e0*/  ISETP.GE.AND P2, PT, R2, R225, PT ;  /* 0x000000e10200720c */ /* 0x000fe20003f46270 */
[----:B--2---:R-:W-:Y:S01]  /*96f0*/  FFMA.FTZ R10, R10, -R216, R182 ;  /* 0x800000d80a0a7223 */ /* 0x004fe200000100b6 */
[----:B------:R-:W-:-:S02]  /*9700*/  ISETP.GE.OR P5, PT, R2, R234, !P5 ;  /* 0x000000ea0200720c */ /* 0x000fc40006fa6670 */
[----:B------:R-:W-:Y:S02]  /*9710*/  IABS R3, R3 ;  /* 0x0000000300037213 */ /* 0x000fe40000000000 */
[C---:B------:R-:W-:Y:S02]  /*9720*/  ISETP.GE.OR P4, PT, R2.reuse, R233, !P4 ;  /* 0x000000e90200720c */ /* 0x040fe40006786670 */
[----:B------:R-:W-:Y:S01]  /*9730*/  ISETP.GE.OR P3, PT, R2, R232, !P3 ;  /* 0x000000e80200720c */ /* 0x000fe20005f66670 */
[----:B---3--:R-:W-:Y:S01]  /*9740*/  IMAD.MOV.U32 R4, RZ, RZ, R3 ;  /* 0x000000ffff047224 */ /* 0x008fe200078e0003 */
[----:B------:R-:W-:Y:S01]  /*9750*/  IABS R3, R5 ;  /* 0x0000000500037213 */ /* 0x000fe20000000000 */
[----:B------:R-:W-:Y:S01]  /*9760*/  IMAD.IADD R5, R224, 0x1, -R2 ;  /* 0x00000001e0057824 */ /* 0x000fe200078e0a02 */
[----:B------:R-:W-:Y:S01]  /*9770*/  ISETP.GE.OR P2, PT, R2, R231, !P2 ;  /* 0x000000e70200720c */ /* 0x000fe20005746670 */
[----:B------:R1:W2:Y:S01]  /*9780*/  I2F R7, R4 ;  /* 0x0000000400077306 */ /* 0x0002a20000201400 */
[----:B----4-:R-:W-:-:S02]  /*9790*/  FFMA.FTZ R11, R8, -R216, R196 ;  /* 0x800000d8080b7223 */ /* 0x010fc400000100c4 */
[----:B-1----:R-:W-:Y:S02]  /*97a0*/  IMAD.MOV.U32 R4, RZ, RZ, R3 ;  /* 0x000000ffff047224 */ /* 0x002fe400078e0003 */
[----:B------:R-:W-:-:S03]  /*97b0*/  IMAD.IADD R3, R230, 0x1, -R2 ;  /* 0x00000001e6037824 */ /* 0x000fc600078e0a02 */
[----:B------:R1:W3:Y:S01]  /*97c0*/  I2F R6, R4 ;  /* 0x0000000400067306 */ /* 0x0002e20000201400 */
[----:B------:R-:W-:Y:S01]  /*97d0*/  IMAD.IADD R2, R229, 0x1, -R2 ;  /* 0x00000001e5027824 */ /* 0x000fe200078e0a02 */
[----:B------:R-:W-:Y:S01]  /*97e0*/  IABS R3, R3 ;  /* 0x0000000300037213 */ /* 0x000fe20000000000 */
[----:B--2---:R-:W-:-:S04]  /*97f0*/  FFMA.FTZ R22, R7, -R216, R198 ;  /* 0x800000d807167223 */ /* 0x004fc800000100c6 */
[----:B-1----:R-:W-:Y:S01]  /*9800*/  IMAD.MOV.U32 R4, RZ, RZ, R3 ;  /* 0x000000ffff047224 */ /* 0x002fe200078e0003 */
[----:B------:R-:W-:Y:S01]  /*9810*/  IABS R3, R5 ;  /* 0x0000000500037213 */ /* 0x000fe20000000000 */
[-C--:B---3--:R-:W-:Y:S02]  /*9820*/  FFMA.FTZ R23, R6, -R216.reuse, R181 ;  /* 0x800000d806177223 */ /* 0x088fe400000100b5 */
[----:B------:R-:W-:Y:S02]  /*9830*/  FFMA.FTZ R5, R9, -R216, R180 ;  /* 0x800000d809057223 */ /* 0x000fe400000100b4 */
[----:B------:R-:W1:Y:S01]  /*9840*/  I2F R4, R4 ;  /* 0x0000000400047306 */ /* 0x000e620000201400 */
[----:B------:R-:W-:Y:S02]  /*9850*/  FSEL R30, R23, -INF , !P5 ;  /* 0xff800000171e7808 */ /* 0x000fe40006800000 */
[----:B------:R-:W-:Y:S02]  /*9860*/  FSEL R136, R5, -INF , !P6 ;  /* 0xff80000005887808 */ /* 0x000fe40007000000 */
[----:B------:R-:W-:-:S03]  /*9870*/  ISETP.GE.AND P6, PT, R0, R227, PT ;  /* 0x000000e30000720c */ /* 0x000fc60003fc6270 */
[----:B------:R-:W2:Y:S01]  /*9880*/  I2F R3, R3 ;  /* 0x0000000300037306 */ /* 0x000ea20000201400 */
[----:B------:R-:W-:-:S04]  /*9890*/  ISETP.GE.OR P6, PT, R0, R233, !P6 ;  /* 0x000000e90000720c */ /* 0x000fc800077c6670 */
[----:B------:R-:W-:Y:S02]  /*98a0*/  FSEL R138, R10, -INF , !P6 ;  /* 0xff8000000a8a7808 */ /* 0x000fe40007000000 */
[----:B------:R-:W-:Y:S01]  /*98b0*/  ISETP.GE.AND P6, PT, R0, R226, PT ;  /* 0x000000e20000720c */ /* 0x000fe20003fc6270 */
[----:B-1----:R-:W-:Y:S01]  /*98c0*/  FFMA.FTZ R21, R4, -R216, R183 ;  /* 0x800000d804157223 */ /* 0x002fe200000100b7 */
[----:B------:R-:W-:Y:S02]  /*98d0*/  IABS R4, R2 ;  /* 0x0000000200047213 */ /* 0x000fe40000000000 */
[C---:B------:R-:W-:Y:S02]  /*98e0*/  ISETP.GE.OR P6, PT, R0.reuse, R232, !P6 ;  /* 0x000000e80000720c */ /* 0x040fe400077c6670 */
[----:B------:R1:W-:Y:S01]  /*98f0*/  I2F R24, R4 ;  /* 0x0000000400187306 */ /* 0x0003e20000201400 */
[----:B------:R-:W-:Y:S01]  /*9900*/  FSEL R137, R21, -INF , !P4 ;  /* 0xff80000015897808 */ /* 0x000fe20006000000 */
[----:B--2---:R-:W-:Y:S01]  /*9910*/  FFMA.FTZ R20, R3, -R216, R197 ;  /* 0x800000d803147223 */ /* 0x004fe200000100c5 */
[----:B------:R-:W-:-:S02]  /*9920*/  IADD3 R3, R0, 0x8, RZ ;  /* 0x0000000800037810 */ /* 0x000fc40007ffe0ff */
[----:B------:R-:W-:Y:S02]  /*9930*/  FSEL R173, R11, -INF , !P6 ;  /* 0xff8000000bad7808 */ /* 0x000fe40007000000 */
[----:B------:R-:W-:Y:S01]  /*9940*/  ISETP.GE.AND P6, PT, R0, R225, PT ;  /* 0x000000e10000720c */ /* 0x000fe20003fc6270 */
[----:B------:R-:W-:Y:S01]  /*9950*/  IMAD.IADD R2, R223, 0x1, -R3 ;  /* 0x00000001df027824 */ /* 0x000fe200078e0a03 */
[----:B------:R-:W-:Y:S02]  /*9960*/  FSEL R174, R20, -INF , !P3 ;  /* 0xff80000014ae7808 */ /* 0x000fe40005800000 */
[----:B------:R-:W-:Y:S02]  /*9970*/  ISETP.GE.OR P6, PT, R0, R231, !P6 ;  /* 0x000000e70000720c */ /* 0x000fe400077c6670 */
[----:B------:R-:W-:Y:S02]  /*9980*/  IABS R2, R2 ;  /* 0x0000000200027213 */ /* 0x000fe40000000000 */
[----:B------:R-:W-:-:S02]  /*9990*/  FSEL R177, R22, -INF , !P6 ;  /* 0xff80000016b17808 */ /* 0x000fc40007000000 */
[C---:B------:R-:W-:Y:S01]  /*99a0*/  ISETP.GE.AND P6, PT, R3.reuse, R228, PT ;  /* 0x000000e40300720c */ /* 0x040fe20003fc6270 */
[----:B-1----:R-:W-:Y:S01]  /*99b0*/  IMAD.MOV.U32 R4, RZ, RZ, R2 ;  /* 0x000000ffff047224 */ /* 0x002fe200078e0002 */
[C---:B------:R-:W-:Y:S01]  /*99c0*/  ISETP.GE.AND P5, PT, R3.reuse, R227, PT ;  /* 0x000000e30300720c */ /* 0x040fe20003fa6270 */
[----:B------:R-:W-:Y:S01]  /*99d0*/  IMAD.IADD R2, R230, 0x1, -R3 ;  /* 0x00000001e6027824 */ /* 0x000fe200078e0a03 */
[C---:B------:R-:W-:Y:S01]  /*99e0*/  ISETP.GE.AND P4, PT, R3.reuse, R226, PT ;  /* 0x000000e20300720c */ /* 0x040fe20003f86270 */
[----:B------:R1:W2:Y:S01]  /*99f0*/  I2F R6, R4 ;  /* 0x0000000400067306 */ /* 0x0002a20000201400 */
[C---:B------:R-:W-:Y:S02]  /*9a00*/  ISETP.GE.AND P3, PT, R3.reuse, R225, PT ;  /* 0x000000e10300720c */ /* 0x040fe40003f66270 */
[----:B------:R-:W-:Y:S02]  /*9a10*/  IABS R2, R2 ;  /* 0x0000000200027213 */ /* 0x000fe40000000000 */
[----:B------:R-:W-:-:S02]  /*9a20*/  ISETP.GE.OR P6, PT, R3, R234, !P6 ;  /* 0x000000ea0300720c */ /* 0x000fc400077c6670 */
[C---:B------:R-:W-:Y:S02]  /*9a30*/  ISETP.GE.OR P5, PT, R3.reuse, R233, !P5 ;  /* 0x000000e90300720c */ /* 0x040fe40006fa6670 */
[C---:B------:R-:W-:Y:S02]  /*9a40*/  ISETP.GE.OR P4, PT, R3.reuse, R232, !P4 ;  /* 0x000000e80300720c */ /* 0x040fe40006786670 */
[----:B------:R-:W-:Y:S01]  /*9a50*/  ISETP.GE.OR P3, PT, R3, R231, !P3 ;  /* 0x000000e70300720c */ /* 0x000fe20005f66670 */
[----:B-1----:R-:W-:Y:S02]  /*9a60*/  IMAD.MOV.U32 R4, RZ, RZ, R2 ;  /* 0x000000ffff047224 */ /* 0x002fe400078e0002 */
[----:B------:R-:W-:Y:S02]  /*9a70*/  IMAD.IADD R2, R224, 0x1, -R3 ;  /* 0x00000001e0027824 */ /* 0x000fe400078e0a03 */
[----:B------:R1:W-:Y:S01]  /*9a80*/  I2F R9, R4 ;  /* 0x0000000400097306 */ /* 0x0003e20000201400 */
[----:B--2---:R-:W-:-:S02]  /*9a90*/  FFMA.FTZ R6, R6, -R216, R184 ;  /* 0x800000d806067223 */ /* 0x004fc400000100b8 */
[----:B------:R-:W-:-:S03]  /*9aa0*/  IABS R2, R2 ;  /* 0x0000000200027213 */ /* 0x000fc60000000000 */
[----:B------:R-:W-:Y:S02]  /*9ab0*/  FSEL R27, R6, -INF , !P6 ;  /* 0xff800000061b7808 */ /* 0x000fe40007000000 */
[----:B------:R-:W-:Y:S02]  /*9ac0*/  IMAD.MOV.U32 R5, RZ, RZ, R2 ;  /* 0x000000ffff057224 */ /* 0x000fe400078e0002 */
[----:B------:R-:W-:Y:S02]  /*9ad0*/  IMAD.IADD R2, R229, 0x1, -R3 ;  /* 0x00000001e5027824 */ /* 0x000fe400078e0a03 */
[----:B------:R2:W3:Y:S01]  /*9ae0*/  I2F R8, R5 ;  /* 0x0000000500087306 */ /* 0x0004e20000201400 */
[----:B------:R-:W-:Y:S02]  /*9af0*/  FFMA.FTZ R3, R24, -R216, R199 ;  /* 0x800000d818037223 */ /* 0x000fe400000100c7 */
[----:B-1----:R-:W-:Y:S02]  /*9b00*/  IABS R4, R2 ;  /* 0x0000000200047213 */ /* 0x002fe40000000000 */
[----:B------:R-:W-:-:S02]  /*9b10*/  IADD3 R2, R0, 0x9, RZ ;  /* 0x0000000900027810 */ /* 0x000fc40007ffe0ff */
[----:B------:R-:W-:Y:S02]  /*9b20*/  FSEL R176, R3, -INF , !P2 ;  /* 0xff80000003b07808 */ /* 0x000fe40005000000 */
[C---:B------:R-:W-:Y:S02]  /*9b30*/  ISETP.GE.AND P2, PT, R2.reuse, R228, PT ;  /* 0x000000e40200720c */ /* 0x040fe40003f46270 */
[C---:B------:R-:W-:Y:S02]  /*9b40*/  ISETP.GE.AND P6, PT, R2.reuse, R227, PT ;  /* 0x000000e30200720c */ /* 0x040fe40003fc6270 */
[C---:B------:R-:W-:Y:S01]  /*9b50*/  ISETP.GE.OR P2, PT, R2.reuse, R234, !P2 ;  /* 0x000000ea0200720c */ /* 0x040fe20005746670 */
[----:B--2---:R-:W-:Y:S01]  /*9b60*/  IMAD.MOV.U32 R5, RZ, RZ, R4 ;  /* 0x000000ffff057224 */ /* 0x004fe200078e0004 */
[----:B------:R-:W-:Y:S01]  /*9b70*/  ISETP.GE.OR P6, PT, R2, R233, !P6 ;  /* 0x000000e90200720c */ /* 0x000fe200077c6670 */
[----:B------:R-:W-:Y:S02]  /*9b80*/  IMAD.IADD R4, R223, 0x1, -R2 ;  /* 0x00000001df047824 */ /* 0x000fe400078e0a02 */
[----:B------:R1:W2:Y:S01]  /*9b90*/  I2F R7, R5 ;  /* 0x0000000500077306 */ /* 0x0002a20000201400 */
[----:B---3--:R-:W-:-:S02]  /*9ba0*/  FFMA.FTZ R8, R8, -R216, R188 ;  /* 0x800000d808087223 */ /* 0x008fc400000100bc */
[----:B------:R-:W-:-:S03]  /*9bb0*/  IABS R4, R4 ;  /* 0x0000000400047213 */ /* 0x000fc60000000000 */
[----:B------:R-:W-:Y:S02]  /*9bc0*/  FSEL R139, R8, -INF , !P4 ;  /* 0xff800000088b7808 */ /* 0x000fe40006000000 */
[C---:B------:R-:W-:Y:S01]  /*9bd0*/  ISETP.GE.AND P4, PT, R2.reuse, R225, PT ;  /* 0x000000e10200720c */ /* 0x040fe20003f86270 */
[----:B------:R-:W3:Y:S03]  /*9be0*/  I2F R4, R4 ;  /* 0x0000000400047306 */ /* 0x000ee60000201400 */
[----:B------:R-:W-:Y:S01]  /*9bf0*/  ISETP.GE.OR P4, PT, R2, R231, !P4 ;  /* 0x000000e70200720c */ /* 0x000fe20006786670 */
[-C--:B-1----:R-:W-:Y:S02]  /*9c00*/  FFMA.FTZ R5, R9, -R216.reuse, R186 ;  /* 0x800000d809057223 */ /* 0x082fe400000100ba */
[----:B--2---:R-:W-:-:S03]  /*9c10*/  FFMA.FTZ R20, R7, -R216, R190 ;  /* 0x800000d807147223 */ /* 0x004fc600000100be */
[----:B------:R-:W-:Y:S02]  /*9c20*/  FSEL R35, R5, -INF , !P5 ;  /* 0xff80000005237808 */ /* 0x000fe40006800000 */
[----:B------:R-:W-:Y:S01]  /*9c30*/  ISETP.GE.AND P5, PT, R2, R226, PT ;  /* 0x000000e20200720c */ /* 0x000fe20003fa6270 */
[----:B---3--:R-:W-:Y:S01]  /*9c40*/  FFMA.FTZ R11, R4, -R216, R185 ;  /* 0x800000d8040b7223 */ /* 0x008fe200000100b9 */
[----:B------:R-:W-:Y:S01]  /*9c50*/  FSEL R175, R20, -INF , !P3 ;  /* 0xff80000014af7808 */ /* 0x000fe20005800000 */
[----:B------:R-:W-:Y:S01]  /*9c60*/  IMAD.IADD R4, R230, 0x1, -R2 ;  /* 0x00000001e6047824 */ /* 0x000fe200078e0a02 */
[----:B------:R-:W-:Y:S02]  /*9c70*/  ISETP.GE.OR P5, PT, R2, R232, !P5 ;  /* 0x000000e80200720c */ /* 0x000fe40006fa6670 */
        /* <DEDUP_REMOVED lines=11> */
[C---:B------:R-:W-:Y:S01]  /*9d30*/  ISETP.GE.AND P3, PT, R2.reuse, R228, PT ;  /* 0x000000e40200720c */ /* 0x040fe20003f66270 */
[----:B---3--:R-:W-:Y:S01]  /*9d40*/  IMAD.IADD R3, R223, 0x1, -R2 ;  /* 0x00000001df037824 */ /* 0x008fe200078e0a02 */
[----:B------:R1:W-:Y:S01]  /*9d50*/  I2F R21, R4 ;  /* 0x0000000400157306 */ /* 0x0003e20000201400 */
[C---:B------:R-:W-:Y:S02]  /*9d60*/  ISETP.GE.AND P2, PT, R2.reuse, R227, PT ;  /* 0x000000e30200720c */ /* 0x040fe40003f46270 */
[C---:B------:R-:W-:Y:S02]  /*9d70*/  ISETP.GE.OR P3, PT, R2.reuse, R234, !P3 ;  /* 0x000000ea0200720c */ /* 0x040fe40005f66670 */
[----:B------:R-:W-:Y:S02]  /*9d80*/  IABS R3, R3 ;  /* 0x0000000300037213 */ /* 0x000fe40000000000 */
[----:B------:R-:W-:-:S03]  /*9d90*/  ISETP.GE.OR P2, PT, R2, R233, !P2 ;  /* 0x000000e90200720c */ /* 0x000fc60005746670 */
        /* <DEDUP_REMOVED lines=10> */
[-C--:B--2---:R-:W-:Y:S02]  /*9e40*/  FFMA.FTZ R5, R10, -R216.reuse, R187 ;  /* 0x800000d80a057223 */ /* 0x084fe400000100bb */
[----:B------:R1:W2:Y:S01]  /*9e50*/  I2F R6, R4 ;  /* 0x0000000400067306 */ /* 0x0002a20000201400 */
[-C--:B---3--:R-:W-:Y:S02]  /*9e60*/  FFMA.FTZ R7, R7, -R216.reuse, R250 ;  /* 0x800000d807077223 */ /* 0x088fe400000100fa */
[----:B------:R-:W-:Y:S01]  /*9e70*/  FSEL R26, R5, -INF , !P6 ;  /* 0xff800000051a7808 */ /* 0x000fe20007000000 */
[----:B------:R-:W-:Y:S01]  /*9e80*/  FFMA.FTZ R5, R9, -R216, R248 ;  /* 0x800000d809057223 */ /* 0x000fe200000100f8 */
[C---:B------:R-:W-:Y:S02]  /*9e90*/  ISETP.GE.AND P6, PT, R2.reuse, R226, PT ;  /* 0x000000e20200720c */ /* 0x040fe40003fc6270 */
[----:B------:R-:W-:Y:S01]  /*9ea0*/  FSEL R22, R7, -INF , !P2 ;  /* 0xff80000007167808 */ /* 0x000fe20005000000 */
[----:B------:R-:W3:Y:S01]  /*9eb0*/  I2F R3, R3 ;  /* 0x0000000300037306 */ /* 0x000ee20000201400 */
[----:B------:R-:W-:-:S02]  /*9ec0*/  ISETP.GE.OR P6, PT, R2, R232, !P6 ;  /* 0x000000e80200720c */ /* 0x000fc400077c6670 */
[----:B------:R-:W-:Y:S01]  /*9ed0*/  FSEL R10, R5, -INF , !P3 ;  /* 0xff800000050a7808 */ /* 0x000fe20005800000 */
[-C--:B-1----:R-:W-:Y:S02]  /*9ee0*/  FFMA.FTZ R4, R8, -R216.reuse, R189 ;  /* 0x800000d808047223 */ /* 0x082fe400000100bd */
[----:B--2---:R-:W-:-:S03]  /*9ef0*/  FFMA.FTZ R6, R6, -R216, R240 ;  /* 0x800000d806067223 */ /* 0x004fc600000100f0 */
[----:B------:R-:W-:Y:S01]  /*9f00*/  FSEL R34, R4, -INF , !P5 ;  /* 0xff80000004227808 */ /* 0x000fe20006800000 */
[-C--:B------:R-:W-:Y:S01]  /*9f10*/  FFMA.FTZ R4, R21, -R216.reuse, R191 ;  /* 0x800000d815047223 */ /* 0x080fe200000100bf */
[----:B------:R-:W-:Y:S01]  /*9f20*/  ISETP.GE.AND P5, PT, R2, R225, PT ;  /* 0x000000e10200720c */ /* 0x000fe20003fa6270 */
[----:B---3--:R-:W-:Y:S01]  /*9f30*/  FFMA.FTZ R21, R3, -R216, R242 ;  /* 0x800000d803157223 */ /* 0x008fe200000100f2 */
[----:B------:R-:W-:Y:S02]  /*9f40*/  FSEL R29, R6, -INF , !P6 ;  /* 0xff800000061d7808 */ /* 0x000fe40007000000 */
[----:B------:R-:W-:Y:S02]  /*9f50*/  ISETP.GE.OR P5, PT, R2, R231, !P5 ;  /* 0x000000e70200720c */ /* 0x000fe40006fa6670 */
[----:B------:R-:W-:Y:S02]  /*9f60*/  IADD3 R2, R0, 0x11, RZ ;  /* 0x0000001100027810 */ /* 0x000fe40007ffe0ff */
[----:B------:R-:W-:-:S02]  /*9f70*/  FSEL R172, R4, -INF , !P4 ;  /* 0xff80000004ac7808 */ /* 0x000fc40006000000 */
[C---:B------:R-:W-:Y:S01]  /*9f80*/  ISETP.GE.AND P4, PT, R2.reuse, R228, PT ;  /* 0x000000e40200720c */ /* 0x040fe20003f86270 */
[--C-:B------:R-:W-:Y:S01]  /*9f90*/  IMAD.IADD R3, R223, 0x1, -R2.reuse ;  /* 0x00000001df037824 */ /* 0x100fe200078e0a02 */
[C---:B------:R-:W-:Y:S02]  /*9fa0*/  ISETP.GE.AND P3, PT, R2.reuse, R227, PT ;  /* 0x000000e30200720c */ /* 0x040fe40003f66270 */
[C---:B------:R-:W-:Y:S02]  /*9fb0*/  ISETP.GE.AND P2, PT, R2.reuse, R226, PT ;  /* 0x000000e20200720c */ /* 0x040fe40003f46270 */
[----:B------:R-:W-:Y:S02]  /*9fc0*/  IABS R3, R3 ;  /* 0x0000000300037213 */ /* 0x000fe40000000000 */
[C---:B------:R-:W-:Y:S02]  /*9fd0*/  ISETP.GE.AND P6, PT, R2.reuse, R225, PT ;  /* 0x000000e10200720c */ /* 0x040fe40003fc6270 */
[C---:B------:R-:W-:Y:S01]  /*9fe0*/  ISETP.GE.OR P4, PT, R2.reuse, R234, !P4 ;  /* 0x000000ea0200720c */ /* 0x040fe20006786670 */
[----:B------:R-:W-:Y:S01]  /*9ff0*/  IMAD.MOV.U32 R4, RZ, RZ, R3 ;  /* 0x000000ffff047224 */ /* 0x000fe200078e0003 */
[----:B------:R-:W-:Y:S01]  /*a000*/  ISETP.GE.OR P3, PT, R2, R233, !P3 ;  /* 0x000000e90200720c */ /* 0x000fe20005f66670 */
[----:B------:R-:W-:Y:S01]  /*a010*/  IMAD.IADD R3, R230, 0x1, -R2 ;  /* 0x00000001e6037824 */ /* 0x000fe200078e0a02 */
[C---:B------:R-:W-:Y:S01]  /*a020*/  ISETP.GE.OR P2, PT, R2.reuse, R232, !P2 ;  /* 0x000000e80200720c */ /* 0x040fe20005746670 */
[----:B------:R1:W-:Y:S01]  /*a030*/  I2F R9, R4 ;  /* 0x0000000400097306 */ /* 0x0003e20000201400 */
[----:B------:R-:W-:-:S02]  /*a040*/  ISETP.GE.OR P6, PT, R2, R231, !P6 ;  /* 0x000000e70200720c */ /* 0x000fc400077c6670 */
[----:B------:R-:W-:-:S05]  /*a050*/  IABS R3, R3 ;  /* 0x0000000300037213 */ /* 0x000fca0000000000 */
[----:B-1----:R-:W-:Y:S02]  /*a060*/  IMAD.MOV.U32 R4, RZ, RZ, R3 ;  /* 0x000000ffff047224 */ /* 0x002fe400078e0003 */
[----:B------:R-:W-:Y:S02]  /*a070*/  IMAD.IADD R3, R224, 0x1, -R2 ;  /* 0x00000001e0037824 */ /* 0x000fe400078e0a02 */
[----:B------:R1:W2:Y:S03]  /*a080*/  I2F R6, R4 ;  /* 0x0000000400067306 */ /* 0x0002a60000201400 */
[----:B------:R-:W-:-:S05]  /*a090*/  IABS R3, R3 ;  /* 0x0000000300037213 */ /* 0x000fca0000000000 */
[----:B------:R3:W4:Y:S01]  /*a0a0*/  I2F R7, R3 ;  /* 0x0000000300077306 */ /* 0x0007220000201400 */
[----:B-1----:R-:W-:Y:S01]  /*a0b0*/  IMAD.IADD R4, R229, 0x1, -R2 ;  /* 0x00000001e5047824 */ /* 0x002fe200078e0a02 */
[----:B------:R-:W-:Y:S01]  /*a0c0*/  IADD3 R2, R0, 0x18, RZ ;  /* 0x0000001800027810 */ /* 0x000fe20007ffe0ff */
[----:B--2---:R-:W-:Y:S01]  /*a0d0*/  FFMA.FTZ R6, R6, -R216, R251 ;  /* 0x800000d806067223 */ /* 0x004fe200000100fb */
[----:B------:R-:W-:Y:S02]  /*a0e0*/  IADD3 R0, R0, 0x19, RZ ;  /* 0x0000001900007810 */ /* 0x000fe40007ffe0ff */
[----:B------:R-:W-:Y:S01]  /*a0f0*/  IABS R4, R4 ;  /* 0x0000000400047213 */ /* 0x000fe20000000000 */
[--C-:B------:R-:W-:Y:S02]  /*a100*/  IMAD.IADD R5, R224, 0x1, -R2.reuse ;  /* 0x00000001e0057824 */ /* 0x100fe400078e0a02 */
[----:B---3--:R-:W-:Y:S01]  /*a110*/  IMAD.IADD R3, R223, 0x1, -R2 ;  /* 0x00000001df037824 */ /* 0x008fe200078e0a02 */
[----:B------:R1:W2:Y:S01]  /*a120*/  I2F R11, R4 ;  /* 0x00000004000b7306 */ /* 0x0002a20000201400 */
[----:B----4-:R-:W-:-:S03]  /*a130*/  FFMA.FTZ R7, R7, -R216, R241 ;  /* 0x800000d807077223 */ /* 0x010fc600000100f1 */
[----:B------:R-:W-:-:S05]  /*a140*/  IABS R3, R3 ;  /* 0x0000000300037213 */ /* 0x000fca0000000000 */
[----:B-1----:R-:W-:Y:S02]  /*a150*/  IMAD.MOV.U32 R4, RZ, RZ, R3 ;  /* 0x000000ffff047224 */ /* 0x002fe400078e0003 */
[----:B------:R-:W-:Y:S02]  /*a160*/  IMAD.IADD R3, R230, 0x1, -R2 ;  /* 0x00000001e6037824 */ /* 0x000fe400078e0a02 */
[----:B------:R1:W3:Y:S01]  /*a170*/  I2F R8, R4 ;  /* 0x0000000400087306 */ /* 0x0002e20000201400 */
[----:B--2---:R-:W-:Y:S02]  /*a180*/  FFMA.FTZ R11, R11, -R216, R243 ;  /* 0x800000d80b0b7223 */ /* 0x004fe400000100f3 */
[----:B------:R-:W-:-:S05]  /*a190*/  IABS R3, R3 ;  /* 0x0000000300037213 */ /* 0x000fca0000000000 */
[----:B-1----:R-:W-:Y:S01]  /*a1a0*/  IMAD.MOV.U32 R4, RZ, RZ, R3 ;  /* 0x000000ffff047224 */ /* 0x002fe200078e0003 */
[----:B------:R-:W-:Y:S01]  /*a1b0*/  IABS R3, R5 ;  /* 0x0000000500037213 */ /* 0x000fe20000000000 */
[----:B---3--:R-:W-:Y:S01]  /*a1c0*/  FFMA.FTZ R23, R8, -R216, R33 ;  /* 0x800000d808177223 */ /* 0x008fe20000010021 */
[----:B------:R-:W-:Y:S01]  /*a1d0*/  FSEL R33, R21, -INF , !P5 ;  /* 0xff80000015217808 */ /* 0x000fe20006800000 */
[----:B------:R1:W2:Y:S01]  /*a1e0*/  I2F R5, R4 ;  /* 0x0000000400057306 */ /* 0x0002a20000201400 */
[----:B------:R-:W-:Y:S02]  /*a1f0*/  FSEL R21, R6, -INF , !P3 ;  /* 0xff80000006157808 */ /* 0x000fe40005800000 */
[C---:B------:R-:W-:Y:S02]  /*a200*/  ISETP.GE.AND P5, PT, R2.reuse, R228, PT ;  /* 0x000000e40200720c */ /* 0x040fe40003fa6270 */
[C---:B------:R-:W-:Y:S02]  /*a210*/  ISETP.GE.AND P3, PT, R2.reuse, R226, PT ;  /* 0x000000e20200720c */ /* 0x040fe40003f66270 */
[C---:B------:R-:W-:Y:S01]  /*a220*/  ISETP.GE.OR P5, PT, R2.reuse, R234, !P5 ;  /* 0x000000ea0200720c */ /* 0x040fe20006fa6670 */
[----:B------:R-:W3:Y:S01]  /*a230*/  I2F R3, R3 ;  /* 0x0000000300037306 */ /* 0x000ee20000201400 */
[----:B------:R-:W-:Y:S01]  /*a240*/  ISETP.GE.OR P3, PT, R2, R232, !P3 ;  /* 0x000000e80200720c */ /* 0x000fe20005f66670 */
[----:B-1----:R-:W-:-:S02]  /*a250*/  FFMA.FTZ R4, R9, -R216, R249 ;  /* 0x800000d809047223 */ /* 0x002fc400000100f9 */
[-C--:B--2---:R-:W-:Y:S01]  /*a260*/  FFMA.FTZ R5, R5, -R216.reuse, R25 ;  /* 0x800000d805057223 */ /* 0x084fe20000010019 */
[----:B------:R-:W-:Y:S02]  /*a270*/  FSEL R25, R7, -INF , !P2 ;  /* 0xff80000007197808 */ /* 0x000fe40005000000 */
[----:B------:R-:W-:Y:S02]  /*a280*/  FSEL R8, R4, -INF , !P4 ;  /* 0xff80000004087808 */ /* 0x000fe40006000000 */
[C---:B------:R-:W-:Y:S01]  /*a290*/  ISETP.GE.AND P4, PT, R2.reuse, R227, PT ;  /* 0x000000e30200720c */ /* 0x040fe20003f86270 */
[----:B---3--:R-:W-:Y:S01]  /*a2a0*/  FFMA.FTZ R24, R3, -R216, R32 ;  /* 0x800000d803187223 */ /* 0x008fe20000010020 */
[C---:B------:R-:W-:Y:S01]  /*a2b0*/  ISETP.GE.AND P2, PT, R2.reuse, R225, PT ;  /* 0x000000e10200720c */ /* 0x040fe20003f46270 */
[----:B------:R-:W-:Y:S01]  /*a2c0*/  IMAD.IADD R3, R229, 0x1, -R2 ;  /* 0x00000001e5037824 */ /* 0x000fe200078e0a02 */
[C---:B------:R-:W-:Y:S02]  /*a2d0*/  ISETP.GE.OR P4, PT, R2.reuse, R233, !P4 ;  /* 0x000000e90200720c */ /* 0x040fe40006786670 */
[----:B------:R-:W-:Y:S01]  /*a2e0*/  ISETP.GE.OR P2, PT, R2, R231, !P2 ;  /* 0x000000e70200720c */ /* 0x000fe20005746670 */
[----:B------:R-:W-:Y:S01]  /*a2f0*/  IMAD.IADD R2, R223, 0x1, -R0 ;  /* 0x00000001df027824 */ /* 0x000fe200078e0a00 */
[----:B------:R-:W-:-:S02]  /*a300*/  IABS R3, R3 ;  /* 0x0000000300037213 */ /* 0x000fc40000000000 */
[----:B------:R-:W-:Y:S02]  /*a310*/  FSEL R32, R11, -INF , !P6 ;  /* 0xff8000000b207808 */ /* 0x000fe40007000000 */
[----:B------:R-:W-:Y:S01]  /*a320*/  IABS R2, R2 ;  /* 0x0000000200027213 */ /* 0x000fe20000000000 */
[----:B------:R1:W-:Y:S01]  /*a330*/  I2F R4, R3 ;  /* 0x0000000300047306 */ /* 0x0003e20000201400 */
[----:B------:R-:W-:Y:S02]  /*a340*/  FSEL R7, R23, -INF , !P5 ;  /* 0xff80000017077808 */ /* 0x000fe40006800000 */
[----:B------:R-:W-:Y:S02]  /*a350*/  FSEL R11, R5, -INF , !P4 ;  /* 0xff800000050b7808 */ /* 0x000fe40006000000 */
[----:B------:R-:W-:Y:S02]  /*a360*/  FSEL R24, R24, -INF , !P3 ;  /* 0xff80000018187808 */ /* 0x000fe40005800000 */
[C---:B------:R-:W-:Y:S01]  /*a370*/  ISETP.GE.AND P6, PT, R0.reuse, R228, PT ;  /* 0x000000e40000720c */ /* 0x040fe20003fc6270 */
[----:B------:R2:W3:Y:S01]  /*a380*/  I2F R6, R2 ;  /* 0x0000000200067306 */ /* 0x0004e20000201400 */
[----:B------:R-:W-:-:S02]  /*a390*/  ISETP.GE.AND P5, PT, R0, R227, PT ;  /* 0x000000e30000720c */ /* 0x000fc40003fa6270 */
[C---:B------:R-:W-:Y:S02]  /*a3a0*/  ISETP.GE.AND P4, PT, R0.reuse, R226, PT ;  /* 0x000000e20000720c */ /* 0x040fe40003f86270 */
[C---:B------:R-:W-:Y:S02]  /*a3b0*/  ISETP.GE.AND P3, PT, R0.reuse, R225, PT ;  /* 0x000000e10000720c */ /* 0x040fe40003f66270 */
[----:B------:R-:W-:Y:S01]  /*a3c0*/  ISETP.GE.OR P6, PT, R0, R234, !P6 ;  /* 0x000000ea0000720c */ /* 0x000fe200077c6670 */
[----:B-1----:R-:W-:Y:S01]  /*a3d0*/  IMAD.IADD R3, R230, 0x1, -R0 ;  /* 0x00000001e6037824 */ /* 0x002fe200078e0a00 */
[C---:B------:R-:W-:Y:S02]  /*a3e0*/  ISETP.GE.OR P5, PT, R0.reuse, R233, !P5 ;  /* 0x000000e90000720c */ /* 0x040fe40006fa6670 */
[----:B------:R-:W-:Y:S02]  /*a3f0*/  ISETP.GE.OR P4, PT, R0, R232, !P4 ;  /* 0x000000e80000720c */ /* 0x000fe40006786670 */
[----:B------:R-:W-:-:S02]  /*a400*/  IABS R3, R3 ;  /* 0x0000000300037213 */ /* 0x000fc40000000000 */
[----:B------:R-:W-:Y:S01]  /*a410*/  ISETP.GE.OR P3, PT, R0, R231, !P3 ;  /* 0x000000e70000720c */ /* 0x000fe20005f66670 */
[----:B--2---:R-:W-:Y:S01]  /*a420*/  IMAD.IADD R2, R224, 0x1, -R0 ;  /* 0x00000001e0027824 */ /* 0x004fe200078e0a00 */
[----:B------:R1:W2:Y:S01]  /*a430*/  I2F R9, R3 ;  /* 0x0000000300097306 */ /* 0x0002a20000201400 */
[----:B---3--:R-:W-:-:S03]  /*a440*/  FFMA.FTZ R6, R6, -R216, R179 ;  /* 0x800000d806067223 */ /* 0x008fc600000100b3 */
[----:B------:R-:W-:Y:S02]  /*a450*/  IABS R2, R2 ;  /* 0x0000000200027213 */ /* 0x000fe40000000000 */
[----:B------:R-:W-:-:S03]  /*a460*/  FSEL R6, R6, -INF , !P6 ;  /* 0xff80000006067808 */ /* 0x000fc60007000000 */
[----:B-1----:R-:W-:Y:S02]  /*a470*/  IMAD.MOV.U32 R3, RZ, RZ, R2 ;  /* 0x000000ffff037224 */ /* 0x002fe400078e0002 */
[----:B------:R-:W-:Y:S02]  /*a480*/  IMAD.IADD R2, R229, 0x1, -R0 ;  /* 0x00000001e5027824 */ /* 0x000fe400078e0a00 */
[----:B------:R-:W-:Y:S02]  /*a490*/  FFMA.FTZ R0, R4, -R216, R211 ;  /* 0x800000d804007223 */ /* 0x000fe400000100d3 */
[----:B------:R-:W1:Y:S01]  /*a4a0*/  I2F R3, R3 ;  /* 0x0000000300037306 */ /* 0x000e620000201400 */
[----:B------:R-:W-:Y:S01]  /*a4b0*/  IABS R2, R2 ;  /* 0x0000000200027213 */ /* 0x000fe20000000000 */
[----:B--2---:R-:W-:-:S05]  /*a4c0*/  FFMA.FTZ R9, R9, -R216, R178 ;  /* 0x800000d809097223 */ /* 0x004fca00000100b2 */
[----:B------:R-:W-:Y:S01]  /*a4d0*/  FSEL R9, R9, -INF , !P5 ;  /* 0xff80000009097808 */ /* 0x000fe20006800000 */
[----:B------:R-:W2:Y:S01]  /*a4e0*/  I2F R2, R2 ;  /* 0x0000000200027306 */ /* 0x000ea20000201400 */
[-C--:B-1----:R-:W-:Y:S01]  /*a4f0*/  FFMA.FTZ R23, R3, -R216.reuse, R31 ;  /* 0x800000d803177223 */ /* 0x082fe2000001001f */
[----:B------:R-:W-:Y:S02]  /*a500*/  FSEL R31, R0, -INF , !P2 ;  /* 0xff800000001f7808 */ /* 0x000fe40005000000 */
[----:B------:R-:W-:Y:S02]  /*a510*/  ISETP.GT.AND P2, PT, R192, R193, PT ;  /* 0x000000c1c000720c */ /* 0x000fe40003f44270 */
[----:B------:R-:W-:Y:S01]  /*a520*/  FSEL R23, R23, -INF , !P4 ;  /* 0xff80000017177808 */ /* 0x000fe20006000000 */
[----:B--2---:R-:W-:-:S05]  /*a530*/  FFMA.FTZ R2, R2, -R216, R28 ;  /* 0x800000d802027223 */ /* 0x004fca000001001c */
[----:B------:R-:W-:-:S05]  /*a540*/  FSEL R28, R2, -INF , !P3 ;  /* 0xff800000021c7808 */ /* 0x000fca0005800000 */
[----:B------:R-:W-:Y:S05]  /*a550*/  @!P2 BRA `(.L_x_2243) ;  /* 0x000002e00000a947 */ /* 0x000fea0003800000 */
[----:B------:R-:W2:Y:S04]  /*a560*/  LDL R222, [R1+0x44] ;  /* 0x0000440001de7983 */ /* 0x000ea80000100800 */
[----:B------:R-:W3:Y:S04]  /*a570*/  LDL R211, [R1+0x100] ;  /* 0x0001000001d37983 */ /* 0x000ee80000100800 */
[----:B------:R-:W4:Y:S04]  /*a580*/  LDL R218, [R1+0xcc] ;  /* 0x0000cc0001da7983 */ /* 0x000f280000100800 */
[----:B------:R-:W5:Y:S04]  /*a590*/  LDL.64 R178, [R1+0xf0] ;  /* 0x0000f00001b27983 */ /* 0x000f680000100a00 */
[----:B------:R-:W5:Y:S04]  /*a5a0*/  LDL R219, [R1+0x104] ;  /* 0x0001040001db7983 */ /* 0x000f680000100800 */
[----:B------:R-:W5:Y:S04]  /*a5b0*/  LDL R193, [R1+0x108] ;  /* 0x0001080001c17983 */ /* 0x000f680000100800 */
[----:B------:R1:W-:Y:S01]  /*a5c0*/  @P1 STS.128 [R220+0x8000], RZ ;  /* 0x008000ffdc001388 */ /* 0x0003e20000000c00 */
[----:B------:R-:W-:Y:S01]  /*a5d0*/  BSSY B0, `(.L_x_2244) ;  /* 0x0000025000007945 */ /* 0x000fe20003800000 */
[----:B--2---:R-:W-:-:S04]  /*a5e0*/  IADD3 R2, R222, -0x3, RZ ;  /* 0xfffffffdde027810 */ /* 0x004fc80007ffe0ff */
[----:B------:R-:W-:Y:S01]  /*a5f0*/  SHF.R.S32.HI R3, RZ, 0x1f, R2 ;  /* 0x0000001fff037819 */ /* 0x000fe20000011402 */
[----:B---3--:R-:W-:-:S04]  /*a600*/  IMAD R0, R211, R2, RZ ;  /* 0x00000002d3007224 */ /* 0x008fc800078e02ff */
[-C--:B----4-:R-:W-:Y:S02]  /*a610*/  IMAD R0, R3, R218.reuse, R0 ;  /* 0x000000da03007224 */ /* 0x090fe400078e0200 */
[----:B-----5:R-:W-:-:S04]  /*a620*/  IMAD.WIDE.U32 R2, R2, R218, R178 ;  /* 0x000000da02027225 */ /* 0x020fc800078e00b2 */
[----:B------:R-:W-:Y:S01]  /*a630*/  IMAD.IADD R0, R3, 0x1, R0 ;  /* 0x0000000103007824 */ /* 0x000fe200078e0200 */
[----:B------:R-:W-:-:S04]  /*a640*/  @!P1 LEA R4, P2, R2, R236, 0x1 ;  /* 0x000000ec02049211 */ /* 0x000fc800078408ff */
[----:B------:R-:W-:-:S05]  /*a650*/  @!P1 LEA.HI.X R5, R2, R237, R0, 0x1, P2 ;  /* 0x000000ed02059211 */ /* 0x000fca00010f0c00 */
[----:B------:R-:W-:Y:S01]  /*a660*/  @!PT LDS RZ, [RZ] ;  /* 0x00000000fffff984 */ /* 0x000fe20000000800 */
[----:B------:R-:W-:Y:S01]  /*a670*/  @!PT LDS RZ, [RZ] ;  /* 0x00000000fffff984 */ /* 0x000fe20000000800 */
[----:B------:R-:W-:Y:S01]  /*a680*/  @!PT LDS RZ, [RZ] ;  /* 0x00000000fffff984 */ /* 0x000fe20000000800 */
[----:B------:R2:W-:Y:S04]  /*a690*/  @!P1 LDGSTS.E.BYPASS.LTC128B.128 [R220+0x8000], [R4.64] ;  /* 0x0800000004dc9fae */ /* 0x0005e8000b901d44 */
[----:B------:R1:W-:Y:S01]  /*a6a0*/  @P0 STS.128 [R220+0x9000], RZ ;  /* 0x009000ffdc000388 */ /* 0x0003e20000000c00 */
[----:B--2---:R-:W-:-:S04]  /*a6b0*/  @!P0 LEA R4, P2, R2, R236, 0x1 ;  /* 0x000000ec02048211 */ /* 0x004fc800078408ff */
[----:B------:R-:W-:Y:S02]  /*a6c0*/  @!P0 LEA.HI.X R5, R2, R237, R0, 0x1, P2 ;  /* 0x000000ed02058211 */ /* 0x000fe400010f0c00 */
[----:B------:R-:W-:-:S03]  /*a6d0*/  IADD3 R2, P2, R219, R2, RZ ;  /* 0x00000002db027210 */ /* 0x000fc60007f5e0ff */
[----:B------:R-:W-:Y:S01]  /*a6e0*/  @!PT LDS RZ, [RZ] ;  /* 0x00000000fffff984 */ /* 0x000fe20000000800 */
[----:B------:R-:W-:Y:S01]  /*a6f0*/  @!PT LDS RZ, [RZ] ;  /* 0x00000000fffff984 */ /* 0x000fe20000000800 */
[----:B------:R-:W-:Y:S01]  /*a700*/  @!PT LDS RZ, [RZ] ;  /* 0x00000000fffff984 */ /* 0x000fe20000000800 */
[----:B------:R2:W-:Y:S02]  /*a710*/  @!P0 LDGSTS.E.BYPASS.LTC128B.128 [R220+0x9000], [R4.64+0x80] ;  /* 0x0900008004dc8fae */ /* 0x0005e4000b901d44 */
[----:B------:R-:W-:Y:S02]  /*a720*/  IMAD.X R0, R193, 0x1, R0, P2 ;  /* 0x00000001c1007824 */ /* 0x000fe400010e0600 */
[----:B------:R1:W-:Y:S01]  /*a730*/  @P1 STS.128 [R220+0x8800], RZ ;  /* 0x008800ffdc001388 */ /* 0x0003e20000000c00 */
[----:B--2---:R-:W-:-:S04]  /*a740*/  @!P1 LEA R4, P2, R2, R236, 0x1 ;  /* 0x000000ec02049211 */ /* 0x004fc800078408ff */
        /* <DEDUP_REMOVED lines=13> */
.L_x_2245:
[----:B------:R-:W-:Y:S05]  /*a820*/  BSYNC B0 ;  /* 0x0000000000007941 */ /* 0x000fea0003800000 */
.L_x_2244:
[----:B------:R-:W0:Y:S02]  /*a830*/  LDGDEPBAR ;  /* 0x00000000000079af */ /* 0x000e240000000000 */
.L_x_2243:
[----:B------:R-:W-:Y:S05]  /*a840*/  BSYNC B1 ;  /* 0x0000000000017941 */ /* 0x000fea0003800000 */
.L_x_2242:
[----:B------:R-:W-:Y:S01]  /*a850*/  FMNMX.FTZ R0, R132, R136, !PT ;  /* 0x0000008884007209 */ /* 0x000fe20007810000 */
[----:B------:R-:W2:Y:S03]  /*a860*/  LDL R186, [R1+0xa8] ;  /* 0x0000a80001ba7983 */ /* 0x000ea60000100800 */
[----:B------:R-:W-:Y:S01]  /*a870*/  FMNMX.FTZ R0, R30, R0, !PT ;  /* 0x000000001e007209 */ /* 0x000fe20007810000 */
[----:B------:R-:W-:Y:S01]  /*a880*/  IMAD.U32 R3, RZ, RZ, UR7 ;  /* 0x00000007ff037e24 */ /* 0x000fe2000f8e00ff */
[----:B------:R-:W3:Y:S02]  /*a890*/  LDL.LU R187, [R1+0xa0] ;  /* 0x0000a00001bb7983 */ /* 0x000ee40000300800 */
[----:B------:R-:W-:Y:S02]  /*a8a0*/  FMNMX.FTZ R0, R27, R0, !PT ;  /* 0x000000001b007209 */ /* 0x000fe40007810000 */
[----:B------:R-:W-:Y:S02]  /*a8b0*/  STL.64 [R1+0x198], R228 ;  /* 0x000198e401007387 */ /* 0x000fe40000100a00 */
[----:B------:R-:W-:-:S02]  /*a8c0*/  FMNMX.FTZ R0, R20, R0, !PT ;  /* 0x0000000014007209 */ /* 0x000fc40007810000 */
[----:B------:R-:W-:Y:S02]  /*a8d0*/  STL [R1+0x194], R223 ;  /* 0x000194df01007387 */ /* 0x000fe40000100800 */
[----:B------:R-:W-:Y:S02]  /*a8e0*/  FMNMX.FTZ R0, R10, R0, !PT ;  /* 0x000000000a007209 */ /* 0x000fe40007810000 */
[----:B------:R-:W-:Y:S02]  /*a8f0*/  STL [R1+0x190], R220 ;  /* 0x000190dc01007387 */ /* 0x000fe40000100800 */
[----:B------:R-:W-:Y:S02]  /*a900*/  FMNMX.FTZ R0, R8, R0, !PT ;  /* 0x0000000008007209 */ /* 0x000fe40007810000 */
[----:B------:R-:W-:Y:S02]  /*a910*/  STL.64 [R1+0x188], R226 ;  /* 0x000188e201007387 */ /* 0x000fe40000100a00 */
[----:B------:R-:W-:-:S02]  /*a920*/  FMNMX.FTZ R0, R7, R0, !PT ;  /* 0x0000000007007209 */ /* 0x000fc40007810000 */
[----:B------:R4:W-:Y:S02]  /*a930*/  STL.64 [R1+0x180], R224 ;  /* 0x000180e001007387 */ /* 0x0009e40000100a00 */
[----:B------:R-:W-:-:S05]  /*a940*/  FMNMX.FTZ R0, R6, R0, !PT ;  /* 0x0000000006007209 */ /* 0x000fca0007810000 */
[----:B------:R-:W1:Y:S04]  /*a950*/  SHFL.BFLY PT, R2, R0, 0x2, 0x1f ;  /* 0x0c401f0000027f89 */ /* 0x000e6800000e0000 */
[----:B----4-:R-:W4:Y:S01]  /*a960*/  LDL.64 R224, [R1+0x38] ;  /* 0x0000380001e07983 */ /* 0x010f220000100a00 */
[----:B-1----:R-:W-:-:S03]  /*a970*/  FMNMX.FTZ R0, R0, R2, !PT ;  /* 0x0000000200007209 */ /* 0x002fc60007810000 */
[----:B------:R-:W-:Y:S04]  /*a980*/  STL [R1+0x17c], R216 ;  /* 0x00017cd801007387 */ /* 0x000fe80000100800 */
[----:B------:R-:W1:Y:S04]  /*a990*/  SHFL.BFLY PT, R2, R0, 0x1, 0x1f ;  /* 0x0c201f0000027f89 */ /* 0x000e6800000e0000 */
[----:B------:R-:W-:Y:S04]  /*a9a0*/  STL [R1+0x178], R215 ;  /* 0x000178d701007387 */ /* 0x000fe80000100800 */
[----:B------:R-:W-:Y:S04]  /*a9b0*/  STL [R1+0x174], R214 ;  /* 0x000174d601007387 */ /* 0x000fe80000100800 */
[----:B------:R-:W-:Y:S04]  /*a9c0*/  STL [R1+0x170], R213 ;  /* 0x000170d501007387 */ /* 0x000fe80000100800 */
[----:B------:R-:W-:Y:S04]  /*a9d0*/  STL [R1+0x16c], R212 ;  /* 0x00016cd401007387 */ /* 0x000fe80000100800 */
[----:B------:R-:W-:Y:S01]  /*a9e0*/  STL [R1+0x168], R210 ;  /* 0x000168d201007387 */ /* 0x000fe20000100800 */
[----:B-1----:R-:W-:Y:S01]  /*a9f0*/  FMNMX.FTZ R211, R0, R2, !PT ;  /* 0x0000000200d37209 */ /* 0x002fe20007810000 */
[----:B------:R-:W-:-:S02]  /*aa00*/  IMAD.U32 R2, RZ, RZ, UR6 ;  /* 0x00000006ff027e24 */ /* 0x000fc4000f8e00ff */
[----:B------:R-:W-:Y:S01]  /*aa10*/  STL [R1+0x164], R209 ;  /* 0x000164d101007387 */ /* 0x000fe20000100800 */
[----:B------:R-:W-:-:S03]  /*aa20*/  FSETP.NEU.FTZ.AND P2, PT, R211, -INF , PT ;  /* 0xff800000d300780b */ /* 0x000fc60003f5d000 */
[----:B------:R-:W-:Y:S01]  /*aa30*/  STL [R1+0x160], R208 ;  /* 0x000160d001007387 */ /* 0x000fe20000100800 */
[----:B------:R-:W-:-:S03]  /*aa40*/  FSEL R0, R211, RZ, P2 ;  /* 0x000000ffd3007208 */ /* 0x000fc60001000000 */
[----:B------:R-:W-:Y:S02]  /*aa50*/  STL [R1+0x15c], R207 ;  /* 0x00015ccf01007387 */ /* 0x000fe40000100800 */
[----:B------:R-:W-:Y:S02]  /*aa60*/  FADD.FTZ R4, R132, -R0 ;  /* 0x8000000084047221 */ /* 0x000fe40000010000 */
[----:B------:R-:W-:Y:S04]  /*aa70*/  STL [R1+0x158], R204 ;  /* 0x000158cc01007387 */ /* 0x000fe80000100800 */
[----:B------:R-:W2:Y:S04]  /*aa80*/  LD.E R0, [R2.64+0xdc] ;  /* 0x0000dc0402007980 */ /* 0x000ea8000c101900 */
[----:B------:R1:W-:Y:S04]  /*aa90*/  STL [R1+0x154], R202 ;  /* 0x000154ca01007387 */ /* 0x0003e80000100800 */
[----:B------:R-:W-:Y:S01]  /*aaa0*/  STL [R1+0x150], R200 ;  /* 0x000150c801007387 */ /* 0x000fe20000100800 */
[----:B--2---:R-:W-:-:S05]  /*aab0*/  FMUL.FTZ R3, R0, R211 ;  /* 0x000000d300037220 */ /* 0x004fca0000410000 */
[----:B------:R-:W-:Y:S01]  /*aac0*/  FSEL R3, R3, RZ, P2 ;  /* 0x000000ff03037208 */ /* 0x000fe20001000000 */
[----:B------:R-:W-:-:S04]  /*aad0*/  FMUL.FTZ R2, R0, R4 ;  /* 0x0000000400027220 */ /* 0x000fc80000410000 */
[-CC-:B------:R-:W-:Y:S02]  /*aae0*/  FFMA.FTZ R132, R20, R0.reuse, -R3.reuse ;  /* 0x0000000014847223 */ /* 0x180fe40000010803 */
[----:B------:R-:W2:Y:S01]  /*aaf0*/  LDL.LU R20, [R1+0x74] ;  /* 0x0000740001147983 */ /* 0x000ea20000300800 */
[-CC-:B------:R-:W-:Y:S01]  /*ab00*/  FFMA.FTZ R4, R136, R0.reuse, -R3.reuse ;  /* 0x0000000088047223 */ /* 0x180fe20000010803 */
[----:B------:R-:W1:Y:S08]  /*ab10*/  MUFU.EX2 R2, R2 ;  /* 0x0000000200027308 */ /* 0x000e700000000800 */
[----:B------:R-:W3:Y:S01]  /*ab20*/  MUFU.EX2 R182, R4 ;  /* 0x0000000400b67308 */ /* 0x000ee20000000800 */
[----:B------:R-:W-:-:S02]  /*ab30*/  FFMA.FTZ R180, R7, R0, -R3 ;  /* 0x0000000007b47223 */ /* 0x000fc40000010803 */
[-C--:B-1----:R-:W-:Y:S02]  /*ab40*/  FMUL.FTZ R185, R53, R2.reuse ;  /* 0x0000000235b97220 */ /* 0x082fe40000410000 */
        /* <DEDUP_REMOVED lines=31> */
[----:B---3--:R-:W-:Y:S01]  /*ad40*/  FFMA.FTZ R53, R187, R2, R182 ;  /* 0x00000002bb357223 */ /* 0x008fe200000100b6 */
[----:B------:R-:W-:-:S04]  /*ad50*/  FMNMX.FTZ R2, R135, R138, !PT ;  /* 0x0000008a87027209 */ /* 0x000fc80007810000 */
[----:B------:R-:W-:-:S04]  /*ad60*/  FMNMX.FTZ R2, R137, R2, !PT ;  /* 0x0000000289027209 */ /* 0x000fc80007810000 */
[----:B------:R-:W-:-:S04]  /*ad70*/  FMNMX.FTZ R2, R35, R2, !PT ;  /* 0x0000000223027209 */ /* 0x000fc80007810000 */
[----:B------:R-:W-:-:S04]  /*ad80*/  FMNMX.FTZ R2, R26, R2, !PT ;  /* 0x000000021a027209 */ /* 0x000fc80007810000 */
[----:B------:R-:W-:-:S04]  /*ad90*/  FMNMX.FTZ R2, R22, R2, !PT ;  /* 0x0000000216027209 */ /* 0x000fc80007810000 */
[----:B------:R-:W-:-:S04]  /*ada0*/  FMNMX.FTZ R2, R21, R2, !PT ;  /* 0x0000000215027209 */ /* 0x000fc80007810000 */
[----:B------:R-:W-:Y:S01]  /*adb0*/  FMNMX.FTZ R2, R11, R2, !PT ;  /* 0x000000020b027209 */ /* 0x000fe20007810000 */
[----:B------:R-:W-:-:S03]  /*adc0*/  FFMA.FTZ R178, R30, R0, -R3 ;  /* 0x000000001eb27223 */ /* 0x000fc60000010803 */
[----:B------:R-:W-:Y:S01]  /*add0*/  FMNMX.FTZ R2, R9, R2, !PT ;  /* 0x0000000209027209 */ /* 0x000fe20007810000 */
[-CC-:B------:R-:W-:Y:S02]  /*ade0*/  FFMA.FTZ R136, R27, R0.reuse, -R3.reuse ;  /* 0x000000001b887223 */ /* 0x180fe40000010803 */
[-CC-:B------:R-:W-:Y:S02]  /*adf0*/  FFMA.FTZ R30, R10, R0.reuse, -R3.reuse ;  /* 0x000000000a1e7223 */ /* 0x180fe40000010803 */
[-CC-:B------:R-:W-:Y:S02]  /*ae00*/  FFMA.FTZ R179, R8, R0.reuse, -R3.reuse ;  /* 0x0000000008b37223 */ /* 0x180fe40000010803 */
[----:B------:R-:W-:Y:S02]  /*ae10*/  FFMA.FTZ R181, R6, R0, -R3 ;  /* 0x0000000006b57223 */ /* 0x000fe40000010803 */
[----:B------:R-:W1:Y:S02]  /*ae20*/  SHFL.BFLY PT, R3, R2, 0x2, 0x1f ;  /* 0x0c401f0002037f89 */ /* 0x000e6400000e0000 */
[----:B-1----:R-:W-:-:S05]  /*ae30*/  FMNMX.FTZ R2, R2, R3, !PT ;  /* 0x0000000302027209 */ /* 0x002fca0007810000 */
[----:B------:R-:W1:Y:S01]  /*ae40*/  SHFL.BFLY PT, R3, R2, 0x1, 0x1f ;  /* 0x0c201f0002037f89 */ /* 0x000e6200000e0000 */
[----:B------:R-:W-:Y:S01]  /*ae50*/  IMAD.MOV.U32 R187, RZ, RZ, R245 ;  /* 0x000000ffffbb7224 */ /* 0x000fe200078e00f5 */
[----:B-1----:R-:W-:-:S04]  /*ae60*/  FMNMX.FTZ R245, R2, R3, !PT ;  /* 0x0000000302f57209 */ /* 0x002fc80007810000 */
[----:B------:R-:W-:Y:S01]  /*ae70*/  FSETP.NEU.FTZ.AND P2, PT, R245, -INF , PT ;  /* 0xff800000f500780b */ /* 0x000fe20003f5d000 */
[----:B------:R-:W-:-:S05]  /*ae80*/  FMUL.FTZ R3, R0, R245 ;  /* 0x000000f500037220 */ /* 0x000fca0000410000 */
[----:B------:R-:W-:-:S05]  /*ae90*/  FSEL R3, R3, RZ, P2 ;  /* 0x000000ff03037208 */ /* 0x000fca0001000000 */
[----:B------:R-:W-:Y:S02]  /*aea0*/  FFMA.FTZ R97, R9, R0, -R3 ;  /* 0x0000000009617223 */ /* 0x000fe40000010803 */
[----:B------:R-:W3:Y:S01]  /*aeb0*/  LDL.LU R9, [R1+0x70] ;  /* 0x0000700001097983 */ /* 0x000ee20000300800 */
[----:B------:R-:W-:-:S05]  /*aec0*/  FSEL R2, R245, RZ, P2 ;  /* 0x000000fff5027208 */ /* 0x000fca0001000000 */
[----:B------:R-:W-:-:S04]  /*aed0*/  FADD.FTZ R2, R135, -R2 ;  /* 0x8000000287027221 */ /* 0x000fc80000010000 */
[----:B------:R-:W-:Y:S02]  /*aee0*/  FMUL.FTZ R2, R0, R2 ;  /* 0x0000000200027220 */ /* 0x000fe40000410000 */
[----:B------:R-:W-:-:S04]  /*aef0*/  FFMA.FTZ R4, R138, R0, -R3 ;  /* 0x000000008a047223 */ /* 0x000fc80000010803 */
[----:B------:R-:W1:Y:S08]  /*af00*/  MUFU.EX2 R2, R2 ;  /* 0x0000000200027308 */ /* 0x000e700000000800 */
[----:B------:R-:W2:Y:S01]  /*af10*/  MUFU.EX2 R101, R4 ;  /* 0x0000000400657308 */ /* 0x000ea20000000800 */
        /* <DEDUP_REMOVED lines=32> */
[----:B--2---:R-:W-:Y:S01]  /*b120*/  FFMA.FTZ R20, R20, R2, R101 ;  /* 0x0000000214147223 */ /* 0x004fe20000010065 */
        /* <DEDUP_REMOVED lines=8> */
[-CC-:B------:R-:W-:Y:S02]  /*b1b0*/  FFMA.FTZ R10, R137, R0.reuse, -R3.reuse ;  /* 0x00000000890a7223 */ /* 0x180fe40000010803 */
[-CC-:B------:R-:W-:Y:S02]  /*b1c0*/  FFMA.FTZ R27, R35, R0.reuse, -R3.reuse ;  /* 0x00000000231b7223 */ /* 0x180fe40000010803 */
[-CC-:B------:R-:W-:Y:S02]  /*b1d0*/  FFMA.FTZ R26, R26, R0.reuse, -R3.reuse ;  /* 0x000000001a1a7223 */ /* 0x180fe40000010803 */
[-CC-:B------:R-:W-:Y:S02]  /*b1e0*/  FFMA.FTZ R68, R22, R0.reuse, -R3.reuse ;  /* 0x0000000016447223 */ /* 0x180fe40000010803 */
[-CC-:B------:R-:W-:Y:S02]  /*b1f0*/  FFMA.FTZ R80, R21, R0.reuse, -R3.reuse ;  /* 0x0000000015507223 */ /* 0x180fe40000010803 */
[----:B------:R-:W-:-:S02]  /*b200*/  FFMA.FTZ R100, R11, R0, -R3 ;  /* 0x000000000b647223 */ /* 0x000fc40000010803 */
[----:B------:R-:W1:Y:S02]  /*b210*/  SHFL.BFLY PT, R3, R2, 0x2, 0x1f ;  /* 0x0c401f0002037f89 */ /* 0x000e6400000e0000 */
[----:B-1----:R-:W-:-:S05]  /*b220*/  FMNMX.FTZ R2, R2, R3, !PT ;  /* 0x0000000302027209 */ /* 0x002fca0007810000 */
[----:B------:R-:W1:Y:S01]  /*b230*/  SHFL.BFLY PT, R3, R2, 0x1, 0x1f ;  /* 0x0c201f0002037f89 */ /* 0x000e6200000e0000 */
[----:B------:R-:W-:Y:S02]  /*b240*/  IMAD.MOV.U32 R21, RZ, RZ, R190 ;  /* 0x000000ffff157224 */ /* 0x000fe400078e00be */
[----:B------:R-:W-:Y:S01]  /*b250*/  IMAD.MOV.U32 R190, RZ, RZ, R186 ;  /* 0x000000ffffbe7224 */ /* 0x000fe200078e00ba */
[----:B------:R-:W-:Y:S02]  /*b260*/  MOV R186, R235 ;  /* 0x000000eb00ba7202 */ /* 0x000fe40000000f00 */
[----:B-1----:R-:W-:-:S04]  /*b270*/  FMNMX.FTZ R235, R2, R3, !PT ;  /* 0x0000000302eb7209 */ /* 0x002fc80007810000 */
[----:B------:R-:W-:Y:S01]  /*b280*/  FSETP.NEU.FTZ.AND P2, PT, R235, -INF , PT ;  /* 0xff800000eb00780b */ /* 0x000fe20003f5d000 */
[----:B------:R-:W-:-:S03]  /*b290*/  FMUL.FTZ R3, R0, R235 ;  /* 0x000000eb00037220 */ /* 0x000fc60000410000 */
[----:B------:R-:W-:Y:S02]  /*b2a0*/  FSEL R2, R235, RZ, P2 ;  /* 0x000000ffeb027208 */ /* 0x000fe40001000000 */
[----:B------:R-:W-:-:S03]  /*b2b0*/  FSEL R3, R3, RZ, P2 ;  /* 0x000000ff03037208 */ /* 0x000fc60001000000 */
[----:B------:R-:W-:Y:S02]  /*b2c0*/  FADD.FTZ R2, R134, -R2 ;  /* 0x8000000286027221 */ /* 0x000fe40000010000 */
[----:B------:R-:W-:Y:S02]  /*b2d0*/  FFMA.FTZ R4, R173, R0, -R3 ;  /* 0x00000000ad047223 */ /* 0x000fe40000010803 */
[----:B------:R-:W-:Y:S02]  /*b2e0*/  FMUL.FTZ R2, R0, R2 ;  /* 0x0000000200027220 */ /* 0x000fe40000410000 */
[----:B------:R-:W-:Y:S08]  /*b2f0*/  MUFU.EX2 R54, R4 ;  /* 0x0000000400367308 */ /* 0x000ff00000000800 */
[----:B------:R-:W1:Y:S01]  /*b300*/  MUFU.EX2 R2, R2 ;  /* 0x0000000200027308 */ /* 0x000e620000000800 */
[----:B------:R-:W-:-:S02]  /*b310*/  IMAD.MOV.U32 R35, RZ, RZ, R189 ;  /* 0x000000ffff237224 */ /* 0x000fc400078e00bd */
[----:B------:R-:W-:Y:S02]  /*b320*/  IMAD.MOV.U32 R166, RZ, RZ, R188 ;  /* 0x000000ffffa67224 */ /* 0x000fe400078e00bc */
[----:B------:R-:W-:Y:S02]  /*b330*/  IMAD.MOV.U32 R11, RZ, RZ, R185 ;  /* 0x000000ffff0b7224 */ /* 0x000fe400078e00b9 */
[----:B------:R-:W-:Y:S02]  /*b340*/  IMAD.MOV.U32 R158, RZ, RZ, R184 ;  /* 0x000000ffff9e7224 */ /* 0x000fe400078e00b8 */
[-C--:B-1----:R-:W-:Y:S02]  /*b350*/  FMUL.FTZ R152, R152, R2.reuse ;  /* 0x0000000298987220 */ /* 0x082fe40000410000 */
        /* <DEDUP_REMOVED lines=39> */
[----:B------:R-:W-:-:S03]  /*b5d0*/  IMAD.MOV.U32 R39, RZ, RZ, R5 ;  /* 0x000000ffff277224 */ /* 0x000fc600078e0005 */
[----:B------:R-:W-:Y:S01]  /*b5e0*/  FMNMX.FTZ R2, R28, R2, !PT ;  /* 0x000000021c027209 */ /* 0x000fe20007810000 */
[-CC-:B------:R-:W-:Y:S01]  /*b5f0*/  FFMA.FTZ R5, R174, R0.reuse, -R3.reuse ;  /* 0x00000000ae057223 */ /* 0x180fe20000010803 */
[----:B------:R-:W-:Y:S01]  /*b600*/  MOV R137, R7 ;  /* 0x0000000700897202 */ /* 0x000fe20000000f00 */
[--C-:B------:R-:W-:Y:S01]  /*b610*/  FFMA.FTZ R6, R139, R0, -R3.reuse ;  /* 0x000000008b067223 */ /* 0x100fe20000010803 */
[----:B------:R-:W-:Y:S01]  /*b620*/  MOV R129, R96 ;  /* 0x0000006000817202 */ /* 0x000fe20000000f00 */
[-CC-:B------:R-:W-:Y:S02]  /*b630*/  FFMA.FTZ R7, R34, R0.reuse, -R3.reuse ;  /* 0x0000000022077223 */ /* 0x180fe40000010803 */
[-CC-:B------:R-:W-:Y:S02]  /*b640*/  FFMA.FTZ R37, R29, R0.reuse, -R3.reuse ;  /* 0x000000001d257223 */ /* 0x180fe40000010803 */
[-CC-:B------:R-:W-:Y:S02]  /*b650*/  FFMA.FTZ R38, R25, R0.reuse, -R3.reuse ;  /* 0x0000000019267223 */ /* 0x180fe40000010803 */
[----:B------:R-:W-:-:S02]  /*b660*/  FFMA.FTZ R87, R24, R0, -R3 ;  /* 0x0000000018577223 */ /* 0x000fc40000010803 */
[----:B------:R-:W-:Y:S02]  /*b670*/  FFMA.FTZ R96, R23, R0, -R3 ;  /* 0x0000000017607223 */ /* 0x000fe40000010803 */
[----:B------:R-:W1:Y:S02]  /*b680*/  SHFL.BFLY PT, R3, R2, 0x2, 0x1f ;  /* 0x0c401f0002037f89 */ /* 0x000e6400000e0000 */
[----:B-1----:R-:W-:-:S05]  /*b690*/  FMNMX.FTZ R2, R2, R3, !PT ;  /* 0x0000000302027209 */ /* 0x002fca0007810000 */
[----:B------:R-:W1:Y:S01]  /*b6a0*/  SHFL.BFLY PT, R3, R2, 0x1, 0x1f ;  /* 0x0c201f0002037f89 */ /* 0x000e6200000e0000 */
[----:B------:R2:W-:Y:S01]  /*b6b0*/  MUFU.EX2 R25, R132 ;  /* 0x0000008400197308 */ /* 0x0005e20000000800 */
[----:B------:R-:W-:Y:S02]  /*b6c0*/  IMAD.MOV.U32 R139, RZ, RZ, R8 ;  /* 0x000000ffff8b7224 */ /* 0x000fe400078e0008 */
[----:B------:R-:W-:-:S05]  /*b6d0*/  IMAD.MOV.U32 R130, RZ, RZ, R39 ;  /* 0x000000ffff827224 */ /* 0x000fca00078e0027 */
[----:B------:R-:W3:Y:S01]  /*b6e0*/  MUFU.EX2 R8, R178 ;  /* 0x000000b200087308 */ /* 0x000ee20000000800 */
[----:B--2---:R-:W-:Y:S02]  /*b6f0*/  MOV R132, R222 ;  /* 0x000000de00847202 */ /* 0x004fe40000000f00 */
[----:B-1----:R-:W-:-:S04]  /*b700*/  FMNMX.FTZ R222, R2, R3, !PT ;  /* 0x0000000302de7209 */ /* 0x002fc80007810000 */
[----:B------:R-:W-:Y:S01]  /*b710*/  FSETP.NEU.FTZ.AND P2, PT, R222, -INF , PT ;  /* 0xff800000de00780b */ /* 0x000fe20003f5d000 */
[----:B------:R-:W-:Y:S01]  /*b720*/  FMUL.FTZ R3, R0, R222 ;  /* 0x000000de00037220 */ /* 0x000fe20000410000 */
[----:B------:R-:W1:Y:S04]  /*b730*/  MUFU.EX2 R23, R10 ;  /* 0x0000000a00177308 */ /* 0x000e680000000800 */
[----:B------:R-:W-:Y:S02]  /*b740*/  FSEL R3, R3, RZ, P2 ;  /* 0x000000ff03037208 */ /* 0x000fe40001000000 */
[----:B------:R-:W-:Y:S02]  /*b750*/  FSEL R2, R222, RZ, P2 ;  /* 0x000000ffde027208 */ /* 0x000fe40001000000 */
[----:B------:R-:W-:Y:S01]  /*b760*/  MUFU.EX2 R39, R30 ;  /* 0x0000001e00277308 */ /* 0x000fe20000000800 */
[----:B------:R-:W-:-:S02]  /*b770*/  FFMA.FTZ R4, R176, R0, -R3 ;  /* 0x00000000b0047223 */ /* 0x000fc40000010803 */
[----:B------:R-:W-:-:S05]  /*b780*/  FADD.FTZ R2, R133, -R2 ;  /* 0x8000000285027221 */ /* 0x000fca0000010000 */
[----:B------:R2:W-:Y:S01]  /*b790*/  MUFU.EX2 R34, R136 ;  /* 0x0000008800227308 */ /* 0x0005e20000000800 */
[-CC-:B------:R-:W-:Y:S02]  /*b7a0*/  FFMA.FTZ R76, R33, R0.reuse, -R3.reuse ;  /* 0x00000000214c7223 */ /* 0x180fe40000010803 */
[----:B------:R-:W-:-:S05]  /*b7b0*/  FFMA.FTZ R77, R32, R0, -R3 ;  /* 0x00000000204d7223 */ /* 0x000fca0000010803 */
[----:B------:R1:W-:Y:S01]  /*b7c0*/  MUFU.EX2 R30, R6 ;  /* 0x00000006001e7308 */ /* 0x0003e20000000800 */
[----:B------:R-:W-:Y:S02]  /*b7d0*/  FMUL.FTZ R2, R0, R2 ;  /* 0x0000000200027220 */ /* 0x000fe40000410000 */
[----:B--2---:R-:W-:-:S05]  /*b7e0*/  IMAD.MOV.U32 R136, RZ, RZ, R21 ;  /* 0x000000ffff887224 */ /* 0x004fca00078e0015 */
[----:B------:R-:W-:Y:S01]  /*b7f0*/  MUFU.EX2 R29, R26 ;  /* 0x0000001a001d7308 */ /* 0x000fe20000000800 */
[----:B-1----:R-:W-:-:S07]  /*b800*/  FFMA.FTZ R6, R175, R0, -R3 ;  /* 0x00000000af067223 */ /* 0x002fce0000010803 */
[----:B------:R1:W-:Y:S01]  /*b810*/  MUFU.EX2 R21, R5 ;  /* 0x0000000500157308 */ /* 0x0003e20000000800 */
[----:B------:R-:W-:Y:S01]  /*b820*/  MOV R175, R84 ;  /* 0x0000005400af7202 */ /* 0x000fe20000000f00 */
[----:B------:R-:W-:Y:S01]  /*b830*/  FFMA.FTZ R84, R31, R0, -R3 ;  /* 0x000000001f547223 */ /* 0x000fe20000010803 */
[----:B---3--:R-:W-:-:S05]  /*b840*/  F2FP.BF16.PACK_AB R22, R8, R182 ;  /* 0x000000b60816723e */ /* 0x008fca00000010ff */
[----:B------:R2:W-:Y:S01]  /*b850*/  MUFU.EX2 R26, R7 ;  /* 0x00000007001a7308 */ /* 0x0005e20000000800 */
[-C--:B-1----:R-:W-:Y:S02]  /*b860*/  FFMA.FTZ R5, R177, R0.reuse, -R3 ;  /* 0x00000000b1057223 */ /* 0x082fe40000010803 */
[----:B------:R-:W-:Y:S02]  /*b870*/  IMAD.MOV.U32 R177, RZ, RZ, R85 ;  /* 0x000000ffffb17224 */ /* 0x000fe400078e0055 */
[-CC-:B------:R-:W-:Y:S02]  /*b880*/  FFMA.FTZ R85, R28, R0.reuse, -R3.reuse ;  /* 0x000000001c557223 */ /* 0x180fe40000010803 */
[----:B--2---:R-:W-:Y:S01]  /*b890*/  FFMA.FTZ R7, R172, R0, -R3 ;  /* 0x00000000ac077223 */ /* 0x004fe20000010803 */
[----:B------:R-:W-:Y:S01]  /*b8a0*/  MOV R3, R175 ;  /* 0x000000af00037202 */ /* 0x000fe20000000f00 */
[----:B------:R-:W-:Y:S01]  /*b8b0*/  FADD.FTZ R0, R8, R53 ;  /* 0x0000003508007221 */ /* 0x000fe20000010000 */
[----:B------:R-:W2:Y:S01]  /*b8c0*/  LDL.LU R172, [R1+0x68] ;  /* 0x0000680001ac7983 */ /* 0x000ea20000300800 */
[----:B------:R1:W-:Y:S01]  /*b8d0*/  MUFU.EX2 R8, R6 ;  /* 0x0000000600087308 */ /* 0x0003e20000000800 */
[----:B------:R-:W-:Y:S01]  /*b8e0*/  MOV R134, R11 ;  /* 0x0000000b00867202 */ /* 0x000fe20000000f00 */
[----:B------:R-:W-:Y:S01]  /*b8f0*/  IMAD.MOV.U32 R102, RZ, RZ, R35 ;  /* 0x000000ffff667224 */ /* 0x000fe200078e0023 */
[----:B------:R-:W-:-:S05]  /*b900*/  MOV R174, R158 ;  /* 0x0000009e00ae7202 */ /* 0x000fca0000000f00 */
[----:B------:R-:W3:Y:S08]  /*b910*/  MUFU.EX2 R2, R2 ;  /* 0x0000000200027308 */ /* 0x000ef00000000800 */
[----:B------:R-:W-:Y:S01]  /*b920*/  MUFU.EX2 R10, R4 ;  /* 0x00000004000a7308 */ /* 0x000fe20000000800 */
[----:B-1----:R-:W-:Y:S02]  /*b930*/  IMAD.MOV.U32 R6, RZ, RZ, R3 ;  /* 0x000000ffff067224 */ /* 0x002fe400078e0003 */
[----:B------:R-:W-:Y:S01]  /*b940*/  IMAD.MOV.U32 R98, RZ, RZ, R86 ;  /* 0x000000ffff627224 */ /* 0x000fe200078e0056 */
[C---:B------:R-:W-:Y:S01]  /*b950*/  F2FP.BF16.PACK_AB R24, R23.reuse, R101 ;  /* 0x000000651718723e */ /* 0x040fe200000010ff */
[----:B------:R-:W-:Y:S01]  /*b960*/  FADD.FTZ R3, R23, R20 ;  /* 0x0000001417037221 */ /* 0x000fe20000010000 */
[----:B------:R-:W4:Y:S04]  /*b970*/  LDL R182, [R1+0xb0] ;  /* 0x0000b00001b67983 */ /* 0x000f280000100800 */
[----:B------:R-:W4:Y:S01]  /*b980*/  LDL R20, [R1+0x6c] ;  /* 0x00006c0001147983 */ /* 0x000f220000100800 */
[----:B------:R1:W2:Y:S01]  /*b990*/  MUFU.EX2 R11, R5 ;  /* 0x00000005000b7308 */ /* 0x0002a20000000800 */
[----:B------:R-:W-:-:S07]  /*b9a0*/  IMAD.MOV.U32 R133, RZ, RZ, R229 ;  /* 0x000000ffff857224 */ /* 0x000fce00078e00e5 */
[----:B------:R3:W2:Y:S01]  /*b9b0*/  MUFU.EX2 R35, R27 ;  /* 0x0000001b00237308 */ /* 0x0006a20000000800 */
[----:B------:R-:W-:Y:S02]  /*b9c0*/  IMAD.MOV.U32 R99, RZ, RZ, R159 ;  /* 0x000000ffff637224 */ /* 0x000fe400078e009f */
[----:B------:R-:W-:Y:S02]  /*b9d0*/  IMAD.MOV.U32 R173, RZ, RZ, R167 ;  /* 0x000000ffffad7224 */ /* 0x000fe400078e00a7 */
[----:B------:R-:W-:Y:S02]  /*b9e0*/  IMAD.MOV.U32 R178, RZ, RZ, R166 ;  /* 0x000000ffffb27224 */ /* 0x000fe400078e00a6 */
[----:B------:R-:W-:Y:S02]  /*b9f0*/  IMAD.MOV.U32 R103, RZ, RZ, R191 ;  /* 0x000000ffff677224 */ /* 0x000fe400078e00bf */
[----:B-1----:R-:W-:Y:S02]  /*ba00*/  IMAD.MOV.U32 R5, RZ, RZ, R132 ;  /* 0x000000ffff057224 */ /* 0x002fe400078e0084 */
[----:B------:R-:W-:-:S02]  /*ba10*/  IMAD.MOV.U32 R86, RZ, RZ, R190 ;  /* 0x000000ffff567224 */ /* 0x000fc400078e00be */
[----:B------:R-:W-:Y:S02]  /*ba20*/  IMAD.MOV.U32 R176, RZ, RZ, R187 ;  /* 0x000000ffffb07224 */ /* 0x000fe400078e00bb */
[----:B------:R-:W-:Y:S02]  /*ba30*/  IMAD.MOV.U32 R229, RZ, RZ, R186 ;  /* 0x000000ffffe57224 */ /* 0x000fe400078e00ba */
        /* <DEDUP_REMOVED lines=32> */
[----:B------:R-:W-:Y:S01]  /*bc40*/  IMAD.MOV.U32 R4, RZ, RZ, R177 ;  /* 0x000000ffff047224 */ /* 0x000fe200078e00b1 */
[----:B------:R-:W-:Y:S01]  /*bc50*/  F2FP.BF16.PACK_AB R27, R25, R34 ;  /* 0x00000022191b723e */ /* 0x000fe200000010ff */
[----:B--2---:R-:W-:Y:S01]  /*bc60*/  FFMA.FTZ R2, R172, R2, R11 ;  /* 0x00000002ac027223 */ /* 0x004fe2000001000b */
[----:B----4-:R-:W-:Y:S01]  /*bc70*/  MOV R101, R20 ;  /* 0x0000001400657202 */ /* 0x010fe20000000f00 */
[----:B------:R-:W-:-:S02]  /*bc80*/  IMAD.MOV.U32 R20, RZ, RZ, R5 ;  /* 0x000000ffff147224 */ /* 0x000fc400078e0005 */
[----:B------:R-:W-:Y:S02]  /*bc90*/  FADD.FTZ R5, R21, R9 ;  /* 0x0000000915057221 */ /* 0x000fe40000010000 */
[----:B------:R-:W-:Y:S02]  /*bca0*/  IMAD.MOV.U32 R9, RZ, RZ, R4 ;  /* 0x000000ffff097224 */ /* 0x000fe400078e0004 */
[----:B------:R-:W-:Y:S02]  /*bcb0*/  FADD.FTZ R4, R10, R2 ;  /* 0x000000020a047221 */ /* 0x000fe40000010000 */
[----:B------:R-:W-:Y:S02]  /*bcc0*/  FADD.FTZ R2, R34, R0 ;  /* 0x0000000022027221 */ /* 0x000fe40000010000 */
[----:B------:R-:W-:Y:S02]  /*bcd0*/  FADD.FTZ R0, R35, R3 ;  /* 0x0000000323007221 */ /* 0x000fe40000010000 */
[----:B------:R-:W-:-:S02]  /*bce0*/  FADD.FTZ R2, R25, R2 ;  /* 0x0000000219027221 */ /* 0x000fc40000010000 */
[C---:B------:R-:W-:Y:S01]  /*bcf0*/  FADD.FTZ R25, R29.reuse, R0 ;  /* 0x000000001d197221 */ /* 0x040fe20000010000 */
[----:B------:R-:W-:Y:S02]  /*bd00*/  F2FP.BF16.PACK_AB R29, R29, R35 ;  /* 0x000000231d1d723e */ /* 0x000fe400000010ff */
[----:B------:R-:W2:Y:S01]  /*bd10*/  LDL.64 R34, [R1+0xe0] ;  /* 0x0000e00001227983 */ /* 0x000ea20000100a00 */
[----:B------:R-:W1:Y:S01]  /*bd20*/  MUFU.EX2 R7, R7 ;  /* 0x0000000700077308 */ /* 0x000e620000000800 */
[----:B------:R-:W-:Y:S01]  /*bd30*/  FADD.FTZ R0, R8, R4 ;  /* 0x0000000408007221 */ /* 0x000fe20000010000 */
[----:B------:R-:W-:Y:S01]  /*bd40*/  F2FP.BF16.PACK_AB R55, R10, R11 ;  /* 0x0000000b0a37723e */ /* 0x000fe200000010ff */
[----:B------:R-:W-:Y:S02]  /*bd50*/  IMAD.MOV.U32 R10, RZ, RZ, R82 ;  /* 0x000000ffff0a7224 */ /* 0x000fe400078e0052 */
[----:B------:R-:W-:Y:S02]  /*bd60*/  IMAD.MOV.U32 R177, RZ, RZ, R216 ;  /* 0x000000ffffb17224 */ /* 0x000fe400078e00d8 */
[----:B------:R-:W3:Y:S01]  /*bd70*/  LDL R216, [R1+0xc4] ;  /* 0x0000c40001d87983 */ /* 0x000ee20000100800 */
[----:B------:R-:W-:-:S03]  /*bd80*/  IMAD.MOV.U32 R172, RZ, RZ, R215 ;  /* 0x000000ffffac7224 */ /* 0x000fc600078e00d7 */
[----:B------:R-:W4:Y:S01]  /*bd90*/  LDL R215, [R1+0xb4] ;  /* 0x0000b40001d77983 */ /* 0x000f220000100800 */
[----:B-1----:R-:W-:Y:S01]  /*bda0*/  FADD.FTZ R82, R7, R0 ;  /* 0x0000000007527221 */ /* 0x002fe20000010000 */
[----:B------:R-:W-:Y:S01]  /*bdb0*/  MOV R58, R130 ;  /* 0x00000082003a7202 */ /* 0x000fe20000000f00 */
[----:B------:R-:W-:Y:S01]  /*bdc0*/  IMAD.MOV.U32 R28, RZ, RZ, R133 ;  /* 0x000000ffff1c7224 */ /* 0x000fe200078e0085 */
[----:B------:R-:W-:Y:S01]  /*bdd0*/  MOV R133, R213 ;  /* 0x000000d500857202 */ /* 0x000fe20000000f00 */
[----:B------:R-:W-:Y:S01]  /*bde0*/  IMAD.MOV.U32 R175, RZ, RZ, R214 ;  /* 0x000000ffffaf7224 */ /* 0x000fe200078e00d6 */
[----:B------:R-:W3:Y:S01]  /*bdf0*/  LDL R213, [R1+0xbc] ;  /* 0x0000bc0001d57983 */ /* 0x000ee20000100800 */
[----:B------:R-:W-:Y:S02]  /*be00*/  IMAD.MOV.U32 R132, RZ, RZ, R226 ;  /* 0x000000ffff847224 */ /* 0x000fe400078e00e2 */
[----:B------:R-:W-:Y:S01]  /*be10*/  IMAD.MOV.U32 R130, RZ, RZ, R227 ;  /* 0x000000ffff827224 */ /* 0x000fe200078e00e3 */
[----:B------:R-:W3:Y:S04]  /*be20*/  LDL R214, [R1+0xb8] ;  /* 0x0000b80001d67983 */ /* 0x000ee80000100800 */
[----:B------:R-:W3:Y:S01]  /*be30*/  LDL.64 R226, [R1+0x48] ;  /* 0x0000480001e27983 */ /* 0x000ee20000100a00 */
[----:B--2---:R-:W-:-:S03]  /*be40*/  LOP3.LUT R0, R35, R192, RZ, 0x3c, !PT ;  /* 0x000000c023007212 */ /* 0x004fc600078e3cff */
[----:B------:R-:W3:Y:S01]  /*be50*/  LDL.64 R34, [R1+0x148] ;  /* 0x0001480001227983 */ /* 0x000ee20000100a00 */
[----:B------:R-:W-:Y:S02]  /*be60*/  IMAD.MOV.U32 R23, RZ, RZ, R6 ;  /* 0x000000ffff177224 */ /* 0x000fe400078e0006 */
[----:B------:R-:W1:Y:S01]  /*be70*/  MUFU.EX2 R6, R179 ;  /* 0x000000b300067308 */ /* 0x000e620000000800 */
[----:B------:R-:W-:Y:S02]  /*be80*/  F2FP.BF16.PACK_AB R53, R21, R54 ;  /* 0x000000361535723e */ /* 0x000fe400000010ff */
[----:B------:R-:W-:Y:S01]  /*be90*/  MOV R21, R28 ;  /* 0x0000001c00157202 */ /* 0x000fe20000000f00 */
[----:B------:R-:W-:Y:S01]  /*bea0*/  FADD.FTZ R3, R30, R5 ;  /* 0x000000051e037221 */ /* 0x000fe20000010000 */
[----:B------:R-:W-:Y:S01]  /*beb0*/  LOP3.LUT R0, R0, R225, RZ, 0x3c, !PT ;  /* 0x000000e100007212 */ /* 0x000fe200078e3cff */
[----:B------:R-:W-:Y:S02]  /*bec0*/  FADD.FTZ R2, R39, R2 ;  /* 0x0000000227027221 */ /* 0x000fe40000010000 */
[----:B------:R-:W-:-:S02]  /*bed0*/  IMAD.MOV.U32 R11, RZ, RZ, R21 ;  /* 0x000000ffff0b7224 */ /* 0x000fc400078e0015 */
[----:B------:R-:W-:Y:S02]  /*bee0*/  FADD.FTZ R28, R26, R3 ;  /* 0x000000031a1c7221 */ /* 0x000fe40000010000 */
[----:B-1----:R-:W-:Y:S02]  /*bef0*/  FADD.FTZ R21, R6, R2 ;  /* 0x0000000206157221 */ /* 0x002fe40000010000 */
[----:B------:R-:W-:Y:S01]  /*bf00*/  IMAD.WIDE.U32 R2, R0, -0x326172a9, RZ ;  /* 0xcd9e8d5700027825 */ /* 0x000fe200078e00ff */
[----:B------:R-:W-:Y:S02]  /*bf10*/  F2FP.BF16.PACK_AB R54, R26, R30 ;  /* 0x0000001e1a36723e */ /* 0x000fe400000010ff */
[----:B------:R-:W-:Y:S02]  /*bf20*/  F2FP.BF16.PACK_AB R56, R7, R8 ;  /* 0x000000080738723e */ /* 0x000fe400000010ff */
[----:B------:R-:W-:Y:S01]  /*bf30*/  F2FP.BF16.PACK_AB R26, R6, R39 ;  /* 0x00000027061a723e */ /* 0x000fe200000010ff */
[----:B------:R-:W-:Y:S01]  /*bf40*/  IMAD.MOV.U32 R179, RZ, RZ, R11 ;  /* 0x000000ffffb37224 */ /* 0x000fe200078e000b */
[----:B------:R-:W-:-:S02]  /*bf50*/  PRMT R39, R24, 0x7632, R39 ;  /* 0x0000763218277816 */ /* 0x000fc40000000027 */
[----:B------:R-:W-:Y:S02]  /*bf60*/  PRMT R40, R24, 0x7610, R40 ;  /* 0x0000761018287816 */ /* 0x000fe40000000028 */
[C---:B------:R-:W-:Y:S02]  /*bf70*/  PRMT R42, R27.reuse, 0x7610, R42 ;  /* 0x000076101b2a7816 */ /* 0x040fe4000000002a */
[----:B------:R-:W-:Y:S02]  /*bf80*/  PRMT R41, R27, 0x7632, R41 ;  /* 0x000076321b297816 */ /* 0x000fe40000000029 */
[----:B---3--:R-:W-:-:S05]  /*bf90*/  LOP3.LUT R0, R3, R216, R34, 0x96, !PT ;  /* 0x000000d803007212 */ /* 0x008fca00078e9622 */
[----:B------:R-:W-:Y:S01]  /*bfa0*/  IMAD.WIDE.U32 R34, R0, -0x2daee0ad, RZ ;  /* 0xd2511f5300227825 */ /* 0x000fe200078e00ff */
[----:B----4-:R-:W-:-:S05]  /*bfb0*/  LOP3.LUT R0, R195, R215, R2, 0x96, !PT ;  /* 0x000000d7c3007212 */ /* 0x010fca00078e9602 */
[----:B------:R-:W-:Y:S01]  /*bfc0*/  IMAD.WIDE.U32 R6, R0, -0x2daee0ad, RZ ;  /* 0xd2511f5300067825 */ /* 0x000fe200078e00ff */
[----:B------:R-:W-:-:S04]  /*bfd0*/  LOP3.LUT R4, R35, R214, R226, 0x96, !PT ;  /* 0x000000d623047212 */ /* 0x000fc800078e96e2 */
[----:B------:R-:W-:Y:S01]  /*bfe0*/  LOP3.LUT R0, R7, R213, R34, 0x96, !PT ;  /* 0x000000d507007212 */ /* 0x000fe200078e9622 */
[----:B------:R-:W-:Y:S02]  /*bff0*/  IMAD.MOV.U32 R195, RZ, RZ, R9 ;  /* 0x000000ffffc37224 */ /* 0x000fe400078e0009 */
[----:B------:R-:W-:-:S04]  /*c000*/  IMAD.WIDE.U32 R4, R4, -0x326172a9, RZ ;  /* 0xcd9e8d5704047825 */ /* 0x000fc800078e00ff */
[----:B------:R-:W-:Y:S01]  /*c010*/  IMAD.WIDE.U32 R8, R0, -0x326172a9, RZ ;  /* 0xcd9e8d5700087825 */ /* 0x000fe200078e00ff */
[----:B------:R-:W-:-:S04]  /*c020*/  LOP3.LUT R5, R5, R86, R194, 0x96, !PT ;  /* 0x0000005605057212 */ /* 0x000fc800078e96c2 */
[----:B------:R-:W-:Y:S01]  /*c030*/  LOP3.LUT R0, R9, R176, R4, 0x96, !PT ;  /* 0x000000b009007212 */ /* 0x000fe200078e9604 */
[----:B------:R-:W-:Y:S01]  /*c040*/  IMAD.WIDE.U32 R4, R5, -0x2daee0ad, RZ ;  /* 0xd2511f5305047825 */ /* 0x000fe200078e00ff */
[----:B------:R-:W-:-:S03]  /*c050*/  MOV R194, R10 ;  /* 0x0000000a00c27202 */ /* 0x000fc60000000f00 */
[----:B------:R-:W-:Y:S01]  /*c060*/  IMAD.WIDE.U32 R10, R0, -0x2daee0ad, RZ ;  /* 0xd2511f53000a7825 */ /* 0x000fe200078e00ff */
[----:B------:R-:W-:-:S04]  /*c070*/  LOP3.LUT R6, R5, R229, R6, 0x96, !PT ;  /* 0x000000e505067212 */ /* 0x000fc800078e9606 */
[----:B------:R-:W-:Y:S01]  /*c080*/  LOP3.LUT R0, R11, R182, R4, 0x96, !PT ;  /* 0x000000b60b007212 */ /* 0x000fe200078e9604 */
[----:B------:R-:W-:-:S04]  /*c090*/  IMAD.WIDE.U32 R6, R6, -0x326172a9, RZ ;  /* 0xcd9e8d5706067825 */ /* 0x000fc800078e00ff */
[----:B------:R-:W-:-:S05]  /*c0a0*/  IMAD.WIDE.U32 R4, R0, -0x326172a9, RZ ;  /* 0xcd9e8d5700047825 */ /* 0x000fca00078e00ff */
[----:B------:R-:W-:-:S04]  /*c0b0*/  LOP3.LUT R0, R5, R101, R6, 0x96, !PT ;  /* 0x0000006505007212 */ /* 0x000fc800078e9606 */
[----:B------:R-:W-:-:S04]  /*c0c0*/  LOP3.LUT R6, R0, 0xff, RZ, 0xc0, !PT ;  /* 0x000000ff00067812 */ /* 0x000fc800078ec0ff */
[----:B------:R-:W-:Y:S02]  /*c0d0*/  ISETP.GE.U32.AND P3, PT, R217, R6, PT ;  /* 0x00000006d900720c */ /* 0x000fe40003f66070 */
[----:B------:R-:W-:Y:S01]  /*c0e0*/  LOP3.LUT R6, R0, 0xffff, RZ, 0xc0, !PT ;  /* 0x0000ffff00067812 */ /* 0x000fe200078ec0ff */
[----:B------:R-:W-:-:S03]  /*c0f0*/  IMAD.MOV.U32 R11, RZ, RZ, R23 ;  /* 0x000000ffff0b7224 */ /* 0x000fc600078e0017 */
[----:B------:R-:W-:Y:S01]  /*c100*/  SHF.R.U32.HI R6, RZ, 0x8, R6 ;  /* 0x00000008ff067819 */ /* 0x000fe20000011606 */
[----:B------:R1:W-:Y:S03]  /*c110*/  MUFU.EX2 R23, R68 ;  /* 0x0000004400177308 */ /* 0x0003e60000000800 */
[----:B------:R-:W-:-:S05]  /*c120*/  LOP3.LUT R6, R6, 0xffff, RZ, 0xc0, !PT ;  /* 0x0000ffff06067812 */ /* 0x000fca00078ec0ff */
[----:B------:R2:W-:Y:S01]  /*c130*/  MUFU.EX2 R9, R80 ;  /* 0x0000005000097308 */ /* 0x0005e20000000800 */
[----:B------:R-:W-:Y:S02]  /*c140*/  ISETP.GE.U32.AND P2, PT, R217, R6, PT ;  /* 0x00000006d900720c */ /* 0x000fe40003f46070 */
[----:B------:R-:W-:Y:S01]  /*c150*/  SHF.R.U32.HI R6, RZ, 0x10, R0 ;  /* 0x00000010ff067819 */ /* 0x000fe20000011600 */
[----:B-1----:R-:W-:-:S04]  /*c160*/  IMAD.MOV.U32 R68, RZ, RZ, R11 ;  /* 0x000000ffff447224 */ /* 0x002fc800078e000b */
[----:B------:R1:W-:Y:S01]  /*c170*/  MUFU.EX2 R11, R38 ;  /* 0x00000026000b7308 */ /* 0x0003e20000000800 */
[----:B--2---:R-:W-:-:S07]  /*c180*/  MOV R80, R20 ;  /* 0x0000001400507202 */ /* 0x004fce0000000f00 */
[----:B------:R2:W3:Y:S01]  /*c190*/  MUFU.EX2 R20, R37 ;  /* 0x0000002500147308 */ /* 0x0004e20000000800 */
[----:B------:R-:W-:-:S04]  /*c1a0*/  SHF.R.U32.HI R0, RZ, 0x18, R0 ;  /* 0x00000018ff007819 */ /* 0x000fc80000011600 */
[----:B------:R-:W-:Y:S02]  /*c1b0*/  ISETP.GE.U32.AND P6, PT, R217, R0, PT ;  /* 0x00000000d900720c */ /* 0x000fe40003fc6070 */
[----:B------:R-:W-:Y:S02]  /*c1c0*/  LOP3.LUT R0, R4, 0xff, RZ, 0xc0, !PT ;  /* 0x000000ff04007812 */ /* 0x000fe400078ec0ff */
[----:B-1----:R-:W-:Y:S02]  /*c1d0*/  PRMT R38, R22, 0x7610, R38 ;  /* 0x0000761016267816 */ /* 0x002fe40000000026 */
[----:B------:R-:W-:Y:S02]  /*c1e0*/  LOP3.LUT R8, R7, R252, R8, 0x96, !PT ;  /* 0x000000fc07087212 */ /* 0x000fe400078e9608 */
[----:B------:R-:W-:Y:S01]  /*c1f0*/  ISETP.GE.U32.AND P5, PT, R217, R0, PT ;  /* 0x00000000d900720c */ /* 0x000fe20003fa6070 */
[----:B------:R-:W-:Y:S01]  /*c200*/  @!P3 HFMA2.BF16_V2 R31, -RZ.H0_H0, RZ.H0_H0, -R38.H0_H0 ;  /* 0x200000ffff1fb231 */ /* 0x000fe20000340926 */
[----:B------:R-:W-:-:S02]  /*c210*/  LOP3.LUT R5, R4, 0xffff, RZ, 0xc0, !PT ;  /* 0x0000ffff04057812 */ /* 0x000fc400078ec0ff */
[----:B--2---:R-:W-:Y:S02]  /*c220*/  PRMT R37, R22, 0x7632, R37 ;  /* 0x0000763216257816 */ /* 0x004fe40000000025 */
[--C-:B------:R-:W-:Y:S02]  /*c230*/  SHF.R.U32.HI R7, RZ, 0x10, R4.reuse ;  /* 0x00000010ff077819 */ /* 0x100fe40000011604 */
[----:B------:R-:W-:Y:S01]  /*c240*/  SHF.R.U32.HI R0, RZ, 0x18, R4 ;  /* 0x00000018ff007819 */ /* 0x000fe20000011604 */
[----:B---3--:R-:W-:Y:S01]  /*c250*/  FADD.FTZ R4, R20, R28 ;  /* 0x0000001c14047221 */ /* 0x008fe20000010000 */
[----:B------:R-:W-:Y:S01]  /*c260*/  F2FP.BF16.PACK_AB R47, R11, R20 ;  /* 0x000000140b2f723e */ /* 0x000fe200000010ff */
[----:B------:R-:W-:Y:S01]  /*c270*/  IMAD.MOV.U32 R20, RZ, RZ, R86 ;  /* 0x000000ffff147224 */ /* 0x000fe200078e0056 */
[----:B------:R-:W-:Y:S02]  /*c280*/  PRMT R86, R38, 0x5410, R37 ;  /* 0x0000541026567816 */ /* 0x000fe40000000025 */
[----:B------:R-:W-:-:S02]  /*c290*/  @!P3 PRMT R38, R31, 0x5410, RZ ;  /* 0x000054101f26b816 */ /* 0x000fc400000000ff */
[----:B------:R-:W-:Y:S02]  /*c2a0*/  ISETP.GE.U32.AND P3, PT, R217, R0, PT ;  /* 0x00000000d900720c */ /* 0x000fe40003f66070 */
[----:B------:R-:W-:Y:S01]  /*c2b0*/  SHF.R.U32.HI R0, RZ, 0x8, R5 ;  /* 0x00000008ff007819 */ /* 0x000fe20000011605 */
[----:B------:R-:W-:-:S03]  /*c2c0*/  @!P2 HFMA2.BF16_V2 R32, -RZ.H0_H0, RZ.H0_H0, -R37.H0_H0 ;  /* 0x200000ffff20a231 */ /* 0x000fc60000340925 */
[----:B------:R-:W-:Y:S01]  /*c2d0*/  LOP3.LUT R0, R0, 0xffff, RZ, 0xc0, !PT ;  /* 0x0000ffff00007812 */ /* 0x000fe200078ec0ff */
[----:B------:R-:W-:Y:S01]  /*c2e0*/  @!P6 HFMA2.BF16_V2 R33, -RZ.H0_H0, RZ.H0_H0, -R39.H0_H0 ;  /* 0x200000ffff21e231 */ /* 0x000fe20000340927 */
[----:B------:R-:W-:Y:S01]  /*c2f0*/  LOP3.LUT R6, R6, 0xff, RZ, 0xc0, !PT ;  /* 0x000000ff06067812 */ /* 0x000fe200078ec0ff */
[----:B------:R-:W-:Y:S01]  /*c300*/  FADD.FTZ R28, R11, R4 ;  /* 0x000000040b1c7221 */ /* 0x000fe20000010000 */
[----:B------:R-:W-:Y:S01]  /*c310*/  @!P2 PRMT R37, R32, 0x5410, RZ ;  /* 0x000054102025a816 */ /* 0x000fe200000000ff */
[----:B------:R-:W-:Y:S01]  /*c320*/  IMAD.WIDE.U32 R4, R8, -0x2daee0ad, RZ ;  /* 0xd2511f5308047825 */ /* 0x000fe200078e00ff */
[----:B------:R-:W-:Y:S02]  /*c330*/  ISETP.GE.U32.AND P2, PT, R217, R0, PT ;  /* 0x00000000d900720c */ /* 0x000fe40003f46070 */
[----:B------:R-:W-:Y:S01]  /*c340*/  LOP3.LUT R0, R7, 0xff, RZ, 0xc0, !PT ;  /* 0x000000ff07007812 */ /* 0x000fe200078ec0ff */
[----:B------:R-:W-:Y:S01]  /*c350*/  IMAD.MOV.U32 R22, RZ, RZ, R80 ;  /* 0x000000ffff167224 */ /* 0x000fe200078e0050 */
[----:B------:R-:W-:Y:S01]  /*c360*/  ISETP.GE.U32.AND P4, PT, R217, R6, PT ;  /* 0x00000006d900720c */ /* 0x000fe20003f86070 */
[----:B------:R-:W1:Y:S01]  /*c370*/  MUFU.EX2 R11, R180 ;  /* 0x000000b4000b7308 */ /* 0x000e620000000800 */
[----:B------:R-:W-:Y:S01]  /*c380*/  PRMT R80, R40, 0x5410, R39 ;  /* 0x0000541028507816 */ /* 0x000fe20000000027 */
[----:B------:R-:W-:Y:S01]  /*c390*/  FADD.FTZ R6, R23, R25 ;  /* 0x0000001917067221 */ /* 0x000fe20000010000 */
[----:B------:R-:W-:-:S02]  /*c3a0*/  @!P6 PRMT R39, R33, 0x5410, RZ ;  /* 0x000054102127e816 */ /* 0x000fc400000000ff */
[----:B------:R-:W-:Y:S02]  /*c3b0*/  ISETP.GE.U32.AND P6, PT, R217, R0, PT ;  /* 0x00000000d900720c */ /* 0x000fe40003fc6070 */
[----:B------:R-:W-:Y:S01]  /*c3c0*/  LOP3.LUT R0, R5, R244, R10, 0x96, !PT ;  /* 0x000000f405007212 */ /* 0x000fe200078e960a */
[----:B------:R-:W2:Y:S01]  /*c3d0*/  MUFU.EX2 R8, R181 ;  /* 0x000000b500087308 */ /* 0x000ea20000000800 */
[----:B------:R-:W-:Y:S02]  /*c3e0*/  FADD.FTZ R25, R9, R6 ;  /* 0x0000000609197221 */ /* 0x000fe40000010000 */
[----:B------:R-:W-:Y:S01]  /*c3f0*/  LOP3.LUT R6, R0, 0xffff, RZ, 0xc0, !PT ;  /* 0x0000ffff00067812 */ /* 0x000fe200078ec0ff */
[----:B------:R-:W-:-:S03]  /*c400*/  @!P4 HFMA2.BF16_V2 R36, -RZ.H0_H0, RZ.H0_H0, -R40.H0_H0 ;  /* 0x200000ffff24c231 */ /* 0x000fc60000340928 */
[----:B------:R-:W-:Y:S01]  /*c410*/  SHF.R.U32.HI R6, RZ, 0x8, R6 ;  /* 0x00000008ff067819 */ /* 0x000fe20000011606 */
[----:B-1----:R-:W-:-:S03]  /*c420*/  FADD.FTZ R7, R11, R21 ;  /* 0x000000150b077221 */ /* 0x002fc60000010000 */
[----:B------:R-:W-:Y:S02]  /*c430*/  LOP3.LUT R6, R6, 0xffff, RZ, 0xc0, !PT ;  /* 0x0000ffff06067812 */ /* 0x000fe400078ec0ff */
[----:B------:R-:W-:Y:S02]  /*c440*/  @!P4 PRMT R40, R36, 0x5410, RZ ;  /* 0x000054102428c816 */ /* 0x000fe400000000ff */
[----:B------:R-:W-:Y:S01]  /*c450*/  ISETP.GE.U32.AND P4, PT, R217, R6, PT ;  /* 0x00000006d900720c */ /* 0x000fe20003f86070 */
[----:B--2---:R-:W-:Y:S01]  /*c460*/  FADD.FTZ R6, R8, R7 ;  /* 0x0000000708067221 */ /* 0x004fe20000010000 */
[----:B------:R-:W-:Y:S01]  /*c470*/  @!P5 HFMA2.BF16_V2 R43, -RZ.H0_H0, RZ.H0_H0, -R42.H0_H0 ;  /* 0x200000ffff2bd231 */ /* 0x000fe2000034092a */
[----:B------:R-:W-:Y:S01]  /*c480*/  IMAD.MOV.U32 R180, RZ, RZ, R20 ;  /* 0x000000ffffb47224 */ /* 0x000fe200078e0014 */
[----:B------:R-:W-:Y:S01]  /*c490*/  MOV R20, R101 ;  /* 0x0000006500147202 */ /* 0x000fe20000000f00 */
[----:B------:R-:W-:Y:S01]  /*c4a0*/  IMAD.MOV.U32 R101, RZ, RZ, R177 ;  /* 0x000000ffff657224 */ /* 0x000fe200078e00b1 */
[----:B------:R1:W-:Y:S01]  /*c4b0*/  STL [R1+0xa0], R6 ;  /* 0x0000a00601007387 */ /* 0x0003e20000100800 */
[----:B------:R-:W-:Y:S01]  /*c4c0*/  MOV R177, R133 ;  /* 0x0000008500b17202 */ /* 0x000fe20000000f00 */
[----:B------:R-:W-:Y:S01]  /*c4d0*/  IMAD.MOV.U32 R133, RZ, RZ, R66 ;  /* 0x000000ffff857224 */ /* 0x000fe200078e0042 */
[----:B------:R-:W-:Y:S01]  /*c4e0*/  PRMT R66, R42, 0x5410, R41 ;  /* 0x000054102a427816 */ /* 0x000fe20000000029 */
[----:B------:R-:W-:Y:S01]  /*c4f0*/  @!P2 HFMA2.BF16_V2 R44, -RZ.H0_H0, RZ.H0_H0, -R41.H0_H0 ;  /* 0x200000ffff2ca231 */ /* 0x000fe20000340929 */
[----:B------:R-:W-:Y:S01]  /*c500*/  @!P5 PRMT R42, R43, 0x5410, RZ ;  /* 0x000054102b2ad816 */ /* 0x000fe200000000ff */
[----:B------:R-:W-:Y:S01]  /*c510*/  IMAD.MOV.U32 R10, RZ, RZ, R182 ;  /* 0x000000ffff0a7224 */ /* 0x000fe200078e00b6 */
[----:B------:R-:W-:-:S02]  /*c520*/  PRMT R43, R29, 0x7632, R43 ;  /* 0x000076321d2b7816 */ /* 0x000fc4000000002b */
[----:B------:R-:W-:Y:S01]  /*c530*/  @!P2 PRMT R41, R44, 0x5410, RZ ;  /* 0x000054102c29a816 */ /* 0x000fe200000000ff */
[----:B------:R-:W-:Y:S01]  /*c540*/  IMAD.MOV.U32 R181, RZ, RZ, R10 ;  /* 0x000000ffffb57224 */ /* 0x000fe200078e000a */
[----:B------:R-:W-:Y:S01]  /*c550*/  PRMT R44, R26, 0x7632, R44 ;  /* 0x000076321a2c7816 */ /* 0x000fe2000000002c */
[----:B------:R-:W-:Y:S01]  /*c560*/  @!P3 HFMA2.BF16_V2 R45, -RZ.H0_H0, RZ.H0_H0, -R43.H0_H0 ;  /* 0x200000ffff2db231 */ /* 0x000fe2000034092b */
[----:B------:R-:W-:Y:S01]  /*c570*/  PRMT R36, R29, 0x7610, R36 ;  /* 0x000076101d247816 */ /* 0x000fe20000000024 */
[----:B------:R-:W-:Y:S01]  /*c580*/  IMAD.MOV.U32 R10, RZ, RZ, R20 ;  /* 0x000000ffff0a7224 */ /* 0x000fe200078e0014 */
[----:B-1----:R-:W-:-:S04]  /*c590*/  LOP3.LUT R6, R0, 0xff, RZ, 0xc0, !PT ;  /* 0x000000ff00067812 */ /* 0x002fc800078ec0ff */
[----:B------:R-:W-:Y:S02]  /*c5a0*/  ISETP.GE.U32.AND P5, PT, R217, R6, PT ;  /* 0x00000006d900720c */ /* 0x000fe40003fa6070 */
[----:B------:R-:W-:-:S04]  /*c5b0*/  SHF.R.U32.HI R6, RZ, 0x18, R0 ;  /* 0x00000018ff067819 */ /* 0x000fc80000011600 */
[----:B------:R-:W-:Y:S02]  /*c5c0*/  ISETP.GE.U32.AND P2, PT, R217, R6, PT ;  /* 0x00000006d900720c */ /* 0x000fe40003f46070 */
[----:B------:R-:W-:Y:S01]  /*c5d0*/  MOV R20, R22 ;  /* 0x0000001600147202 */ /* 0x000fe20000000f00 */
[----:B------:R-:W-:Y:S01]  /*c5e0*/  IMAD.MOV.U32 R22, RZ, RZ, R194 ;  /* 0x000000ffff167224 */ /* 0x000fe200078e00c2 */
[----:B------:R-:W-:Y:S01]  /*c5f0*/  F2FP.BF16.PACK_AB R9, R9, R23 ;  /* 0x000000170909723e */ /* 0x000fe200000010ff */
[----:B------:R-:W-:Y:S01]  /*c600*/  IMAD.MOV.U32 R182, RZ, RZ, R58 ;  /* 0x000000ffffb67224 */ /* 0x000fe200078e003a */
[----:B------:R-:W-:Y:S01]  /*c610*/  PRMT R58, R36, 0x5410, R43 ;  /* 0x00005410243a7816 */ /* 0x000fe2000000002b */
[----:B------:R-:W-:Y:S01]  /*c620*/  IMAD.MOV.U32 R194, RZ, RZ, R179 ;  /* 0x000000ffffc27224 */ /* 0x000fe200078e00b3 */
[----:B------:R-:W-:Y:S01]  /*c630*/  PRMT R33, R26, 0x7610, R33 ;  /* 0x000076101a217816 */ /* 0x000fe20000000021 */
[----:B------:R-:W-:Y:S01]  /*c640*/  IMAD.MOV.U32 R179, RZ, RZ, R136 ;  /* 0x000000ffffb37224 */ /* 0x000fe200078e0088 */
[----:B------:R-:W-:Y:S01]  /*c650*/  @!P4 HFMA2.BF16_V2 R51, -RZ.H0_H0, RZ.H0_H0, -R44.H0_H0 ;  /* 0x200000ffff33c231 */ /* 0x000fe2000034092c */
[----:B------:R-:W-:Y:S01]  /*c660*/  @!P3 PRMT R43, R45, 0x5410, RZ ;  /* 0x000054102d2bb816 */ /* 0x000fe200000000ff */
[----:B------:R-:W2:Y:S01]  /*c670*/  LDL.LU.64 R6, [R1+0x28] ;  /* 0x0000280001067983 */ /* 0x000ea20000300a00 */
[----:B------:R-:W-:Y:S01]  /*c680*/  MOV R136, R178 ;  /* 0x000000b200887202 */ /* 0x000fe20000000f00 */
[----:B------:R-:W-:Y:S01]  /*c690*/  IMAD.MOV.U32 R178, RZ, RZ, R139 ;  /* 0x000000ffffb27224 */ /* 0x000fe200078e008b */
[----:B------:R-:W-:Y:S01]  /*c6a0*/  PRMT R45, R9, 0x7632, R45 ;  /* 0x00007632092d7816 */ /* 0x000fe2000000002d */
[----:B------:R-:W-:Y:S01]  /*c6b0*/  IMAD.MOV.U32 R139, RZ, RZ, R128 ;  /* 0x000000ffff8b7224 */ /* 0x000fe200078e0080 */
[----:B------:R-:W-:-:S02]  /*c6c0*/  PRMT R128, R33, 0x5410, R44 ;  /* 0x0000541021807816 */ /* 0x000fc4000000002c */
[----:B------:R-:W-:Y:S01]  /*c6d0*/  @!P4 PRMT R44, R51, 0x5410, RZ ;  /* 0x00005410332cc816 */ /* 0x000fe200000000ff */
[----:B------:R-:W-:Y:S01]  /*c6e0*/  IMAD.MOV.U32 R51, RZ, RZ, R181 ;  /* 0x000000ffff337224 */ /* 0x000fe200078e00b5 */
[----:B------:R-:W-:Y:S01]  /*c6f0*/  PRMT R46, R9, 0x7610, R46 ;  /* 0x00007610092e7816 */ /* 0x000fe2000000002e */
[----:B------:R-:W-:Y:S01]  /*c700*/  @!P2 HFMA2.BF16_V2 R48, -RZ.H0_H0, RZ.H0_H0, -R45.H0_H0 ;  /* 0x200000ffff30a231 */ /* 0x000fe2000034092d */
[----:B------:R-:W-:Y:S01]  /*c710*/  MOV R181, R10 ;  /* 0x0000000a00b57202 */ /* 0x000fe20000000f00 */
[----:B------:R-:W-:Y:S02]  /*c720*/  IMAD.MOV.U32 R10, RZ, RZ, R194 ;  /* 0x000000ffff0a7224 */ /* 0x000fe400078e00c2 */
[----:B------:R-:W-:Y:S02]  /*c730*/  IMAD.MOV.U32 R194, RZ, RZ, R179 ;  /* 0x000000ffffc27224 */ /* 0x000fe400078e00b3 */
[----:B------:R-:W-:Y:S01]  /*c740*/  IMAD.MOV.U32 R179, RZ, RZ, R129 ;  /* 0x000000ffffb37224 */ /* 0x000fe200078e0081 */
[----:B------:R-:W-:-:S02]  /*c750*/  PRMT R129, R46, 0x5410, R45 ;  /* 0x000054102e817816 */ /* 0x000fc4000000002d */
[----:B------:R-:W-:Y:S02]  /*c760*/  @!P2 PRMT R45, R48, 0x5410, RZ ;  /* 0x00005410302da816 */ /* 0x000fe400000000ff */
[----:B------:R-:W-:Y:S01]  /*c770*/  MOV R48, R176 ;  /* 0x000000b000307202 */ /* 0x000fe20000000f00 */
[----:B------:R-:W-:Y:S01]  /*c780*/  IMAD.MOV.U32 R176, RZ, RZ, R174 ;  /* 0x000000ffffb07224 */ /* 0x000fe200078e00ae */
[----:B------:R-:W-:Y:S01]  /*c790*/  F2FP.BF16.PACK_AB R23, R8, R11 ;  /* 0x0000000b0817723e */ /* 0x000fe200000010ff */
[----:B------:R-:W-:Y:S02]  /*c7a0*/  IMAD.MOV.U32 R174, RZ, RZ, R228 ;  /* 0x000000ffffae7224 */ /* 0x000fe400078e00e4 */
[----:B------:R-:W-:Y:S02]  /*c7b0*/  IMAD.MOV.U32 R11, RZ, RZ, R229 ;  /* 0x000000ffff0b7224 */ /* 0x000fe400078e00e5 */
[----:B------:R-:W3:Y:S01]  /*c7c0*/  LDL.LU.64 R228, [R1+0x20] ;  /* 0x0000200001e47983 */ /* 0x000ee20000300a00 */
[----:B------:R-:W-:-:S04]  /*c7d0*/  SHF.R.U32.HI R0, RZ, 0x10, R0 ;  /* 0x00000010ff007819 */ /* 0x000fc80000011600 */
[----:B------:R-:W-:-:S04]  /*c7e0*/  LOP3.LUT R0, R0, 0xff, RZ, 0xc0, !PT ;  /* 0x000000ff00007812 */ /* 0x000fc800078ec0ff */
[----:B------:R-:W-:Y:S01]  /*c7f0*/  ISETP.GE.U32.AND P3, PT, R217, R0, PT ;  /* 0x00000000d900720c */ /* 0x000fe20003f66070 */
[----:B------:R-:W-:Y:S01]  /*c800*/  @!P5 HFMA2.BF16_V2 R52, -RZ.H0_H0, RZ.H0_H0, -R33.H0_H0 ;  /* 0x200000ffff34d231 */ /* 0x000fe20000340921 */
[----:B------:R-:W-:Y:S01]  /*c810*/  MOV R8, R10 ;  /* 0x0000000a00087202 */ /* 0x000fe20000000f00 */
[----:B------:R-:W-:Y:S01]  /*c820*/  IMAD.MOV.U32 R10, RZ, RZ, R22 ;  /* 0x000000ffff0a7224 */ /* 0x000fe200078e0016 */
[----:B------:R-:W-:Y:S02]  /*c830*/  LOP3.LUT R22, R4, 0xffff, RZ, 0xc0, !PT ;  /* 0x0000ffff04167812 */ /* 0x000fe400078ec0ff */
[----:B------:R-:W-:Y:S02]  /*c840*/  SHF.R.U32.HI R21, RZ, 0x10, R4 ;  /* 0x00000010ff157819 */ /* 0x000fe40000011604 */
[----:B------:R-:W-:Y:S01]  /*c850*/  @!P5 PRMT R33, R52, 0x5410, RZ ;  /* 0x000054103421d816 */ /* 0x000fe200000000ff */
[----:B------:R-:W-:Y:S01]  /*c860*/  @!P6 HFMA2.BF16_V2 R49, -RZ.H0_H0, RZ.H0_H0, -R36.H0_H0 ;  /* 0x200000ffff31e231 */ /* 0x000fe20000340924 */
[----:B------:R-:W-:-:S04]  /*c870*/  IMAD.MOV.U32 R52, RZ, RZ, R11 ;  /* 0x000000ffff347224 */ /* 0x000fc800078e000b */
[----:B------:R-:W-:Y:S02]  /*c880*/  @!P6 PRMT R36, R49, 0x5410, RZ ;  /* 0x000054103124e816 */ /* 0x000fe400000000ff */
[----:B------:R-:W-:Y:S01]  /*c890*/  MOV R49, R8 ;  /* 0x0000000800317202 */ /* 0x000fe20000000f00 */
[----:B------:R-:W-:-:S05]  /*c8a0*/  @!P3 HFMA2.BF16_V2 R50, -RZ.H0_H0, RZ.H0_H0, -R46.H0_H0 ;  /* 0x200000ffff32b231 */ /* 0x000fca000034092e */
[----:B------:R-:W-:Y:S01]  /*c8b0*/  @!P3 PRMT R46, R50, 0x5410, RZ ;  /* 0x00005410322eb816 */ /* 0x000fe200000000ff */
[----:B------:R-:W-:Y:S02]  /*c8c0*/  IMAD.MOV.U32 R50, RZ, RZ, R49 ;  /* 0x000000ffff327224 */ /* 0x000fe400078e0031 */
[----:B------:R-:W-:Y:S01]  /*c8d0*/  IMAD.MOV.U32 R49, RZ, RZ, R10 ;  /* 0x000000ffff317224 */ /* 0x000fe200078e000a */
[C---:B------:R-:W-:Y:S02]  /*c8e0*/  PRMT R30, R23.reuse, 0x7610, R30 ;  /* 0x00007610171e7816 */ /* 0x040fe4000000001e */
[----:B------:R-:W-:Y:S02]  /*c8f0*/  PRMT R29, R23, 0x7632, R29 ;  /* 0x00007632171d7816 */ /* 0x000fe4000000001d */
[----:B------:R-:W-:Y:S02]  /*c900*/  PRMT R26, R53, 0x7610, R26 ;  /* 0x00007610351a7816 */ /* 0x000fe4000000001a */
[----:B------:R-:W-:-:S02]  /*c910*/  PRMT R24, R56, 0x7610, R24 ;  /* 0x0000761038187816 */ /* 0x000fc40000000018 */
[----:B--2---:R-:W-:Y:S01]  /*c920*/  LOP3.LUT R0, R3, R216, R6, 0x96, !PT ;  /* 0x000000d803007212 */ /* 0x004fe200078e9606 */
[----:B------:R-:W-:Y:S01]  /*c930*/  IMAD.MOV.U32 R7, RZ, RZ, R20 ;  /* 0x000000ffff077224 */ /* 0x000fe200078e0014 */
[----:B------:R-:W-:Y:S02]  /*c940*/  LOP3.LUT R6, R4, 0xff, RZ, 0xc0, !PT ;  /* 0x000000ff04067812 */ /* 0x000fe400078ec0ff */
[----:B------:R-:W-:Y:S01]  /*c950*/  SHF.R.U32.HI R20, RZ, 0x18, R4 ;  /* 0x00000018ff147819 */ /* 0x000fe20000011604 */
[----:B------:R-:W-:Y:S01]  /*c960*/  IMAD.WIDE.U32 R4, R0, -0x2daee0ad, RZ ;  /* 0xd2511f5300047825 */ /* 0x000fe200078e00ff */
[----:B------:R-:W-:Y:S02]  /*c970*/  ISETP.GE.U32.AND P5, PT, R217, R6, PT ;  /* 0x00000006d900720c */ /* 0x000fe40003fa6070 */
[----:B------:R-:W-:Y:S01]  /*c980*/  LOP3.LUT R0, R247, R215, R2, 0x96, !PT ;  /* 0x000000d7f7007212 */ /* 0x000fe200078e9602 */
[----:B------:R-:W-:-:S04]  /*c990*/  IMAD.MOV.U32 R11, RZ, RZ, R7 ;  /* 0x000000ffff0b7224 */ /* 0x000fc800078e0007 */
[----:B------:R-:W-:Y:S01]  /*c9a0*/  IMAD.WIDE.U32 R8, R0, -0x2daee0ad, RZ ;  /* 0xd2511f5300087825 */ /* 0x000fe200078e00ff */
[----:B---3--:R-:W-:-:S04]  /*c9b0*/  LOP3.LUT R6, R5, R214, R228, 0x96, !PT ;  /* 0x000000d605067212 */ /* 0x008fc800078e96e4 */
[----:B------:R-:W-:Y:S01]  /*c9c0*/  LOP3.LUT R9, R9, R213, R4, 0x96, !PT ;  /* 0x000000d509097212 */ /* 0x000fe200078e9604 */
[----:B------:R1:W5:Y:S01]  /*c9d0*/  LDL.LU.64 R228, [R1+0x198] ;  /* 0x0001980001e47983 */ /* 0x0003620000300a00 */
[----:B------:R-:W-:-:S05]  /*c9e0*/  IMAD.WIDE.U32 R6, R6, -0x326172a9, RZ ;  /* 0xcd9e8d5706067825 */ /* 0x000fca00078e00ff */
[----:B------:R-:W-:Y:S01]  /*c9f0*/  LOP3.LUT R0, R7, R180, R246, 0x96, !PT ;  /* 0x000000b407007212 */ /* 0x000fe200078e96f6 */
[----:B------:R-:W-:-:S04]  /*ca00*/  IMAD.MOV.U32 R246, RZ, RZ, R52 ;  /* 0x000000fffff67224 */ /* 0x000fc800078e0034 */
[----:B------:R-:W-:-:S05]  /*ca10*/  IMAD.WIDE.U32 R4, R0, -0x2daee0ad, RZ ;  /* 0xd2511f5300047825 */ /* 0x000fca00078e00ff */
[----:B------:R-:W-:Y:S01]  /*ca20*/  LOP3.LUT R7, R5, R246, R8, 0x96, !PT ;  /* 0x000000f605077212 */ /* 0x000fe200078e9608 */
[----:B------:R-:W-:Y:S01]  /*ca30*/  IMAD.WIDE.U32 R8, R9, -0x326172a9, RZ ;  /* 0xcd9e8d5709087825 */ /* 0x000fe200078e00ff */
[----:B------:R-:W-:-:S04]  /*ca40*/  MOV R52, R11 ;  /* 0x0000000b00347202 */ /* 0x000fc80000000f00 */
[----:B------:R-:W-:-:S05]  /*ca50*/  LOP3.LUT R0, R9, R48, R6, 0x96, !PT ;  /* 0x0000003009007212 */ /* 0x000fca00078e9606 */
[----:B------:R-:W-:-:S05]  /*ca60*/  IMAD.WIDE.U32 R10, R0, -0x2daee0ad, RZ ;  /* 0xd2511f53000a7825 */ /* 0x000fca00078e00ff */
[----:B------:R-:W-:Y:S01]  /*ca70*/  LOP3.LUT R0, R11, R51, R4, 0x96, !PT ;  /* 0x000000330b007212 */ /* 0x000fe200078e9604 */
[----:B------:R-:W-:-:S04]  /*ca80*/  IMAD.WIDE.U32 R6, R7, -0x326172a9, RZ ;  /* 0xcd9e8d5707067825 */ /* 0x000fc800078e00ff */
[----:B------:R-:W-:Y:S01]  /*ca90*/  IMAD.WIDE.U32 R4, R0, -0x326172a9, RZ ;  /* 0xcd9e8d5700047825 */ /* 0x000fe200078e00ff */
[----:B------:R-:W2:Y:S04]  /*caa0*/  MUFU.EX2 R11, R100 ;  /* 0x00000064000b7308 */ /* 0x000ea80000000800 */
[----:B------:R-:W-:Y:S02]  /*cab0*/  LOP3.LUT R0, R5, R181, R6, 0x96, !PT ;  /* 0x000000b505007212 */ /* 0x000fe400078e9606 */
[----:B------:R-:W-:Y:S02]  /*cac0*/  LOP3.LUT R9, R7, R252, R8, 0x96, !PT ;  /* 0x000000fc07097212 */ /* 0x000fe400078e9608 */
[----:B------:R-:W-:Y:S01]  /*cad0*/  SHF.R.U32.HI R6, RZ, 0x10, R0 ;  /* 0x00000010ff067819 */ /* 0x000fe20000011600 */
[----:B------:R-:W3:Y:S03]  /*cae0*/  MUFU.EX2 R8, R97 ;  /* 0x0000006100087308 */ /* 0x000ee60000000800 */
[----:B------:R-:W-:-:S02]  /*caf0*/  LOP3.LUT R6, R6, 0xff, RZ, 0xc0, !PT ;  /* 0x000000ff06067812 */ /* 0x000fc400078ec0ff */
[----:B------:R-:W-:Y:S02]  /*cb00*/  SHF.R.U32.HI R7, RZ, 0x8, R22 ;  /* 0x00000008ff077819 */ /* 0x000fe40000011616 */
[----:B------:R-:W-:Y:S02]  /*cb10*/  ISETP.GE.U32.AND P3, PT, R217, R6, PT ;  /* 0x00000006d900720c */ /* 0x000fe40003f66070 */
[----:B------:R-:W-:-:S04]  /*cb20*/  LOP3.LUT R6, R21, 0xff, RZ, 0xc0, !PT ;  /* 0x000000ff15067812 */ /* 0x000fc800078ec0ff */
[----:B------:R-:W-:Y:S02]  /*cb30*/  ISETP.GE.U32.AND P6, PT, R217, R6, PT ;  /* 0x00000006d900720c */ /* 0x000fe40003fc6070 */
[----:B------:R-:W-:Y:S01]  /*cb40*/  LOP3.LUT R6, R7, 0xffff, RZ, 0xc0, !PT ;  /* 0x0000ffff07067812 */ /* 0x000fe200078ec0ff */
[----:B--2---:R-:W-:-:S03]  /*cb50*/  FADD.FTZ R7, R11, R25 ;  /* 0x000000190b077221 */ /* 0x004fc60000010000 */
[----:B------:R-:W-:Y:S01]  /*cb60*/  ISETP.GE.U32.AND P4, PT, R217, R6, PT ;  /* 0x00000006d900720c */ /* 0x000fe20003f86070 */
[----:B---3--:R-:W-:Y:S01]  /*cb70*/  FADD.FTZ R6, R8, R7 ;  /* 0x0000000708067221 */ /* 0x008fe20000010000 */
[----:B------:R-:W-:Y:S01]  /*cb80*/  @!P5 HFMA2.BF16_V2 R57, -RZ.H0_H0, RZ.H0_H0, -R30.H0_H0 ;  /* 0x200000ffff39d231 */ /* 0x000fe2000034091e */
[----:B------:R-:W-:Y:S01]  /*cb90*/  MOV R97, R181 ;  /* 0x000000b500617202 */ /* 0x000fe20000000f00 */
[----:B------:R-:W-:Y:S02]  /*cba0*/  IMAD.MOV.U32 R181, RZ, RZ, R130 ;  /* 0x000000ffffb57224 */ /* 0x000fe400078e0082 */
[----:B------:R2:W-:Y:S01]  /*cbb0*/  STL [R1+0x74], R6 ;  /* 0x0000740601007387 */ /* 0x0005e20000100800 */
[----:B------:R-:W-:Y:S02]  /*cbc0*/  PRMT R130, R30, 0x5410, R29 ;  /* 0x000054101e827816 */ /* 0x000fe4000000001d */
[----:B------:R-:W-:Y:S02]  /*cbd0*/  @!P5 PRMT R30, R57, 0x5410, RZ ;  /* 0x00005410391ed816 */ /* 0x000fe400000000ff */
[----:B------:R-:W-:-:S02]  /*cbe0*/  F2FP.BF16.PACK_AB R7, R8, R11 ;  /* 0x0000000b0807723e */ /* 0x000fc400000010ff */
[----:B------:R-:W-:Y:S01]  /*cbf0*/  @!P4 HFMA2.BF16_V2 R61, -RZ.H0_H0, RZ.H0_H0, -R29.H0_H0 ;  /* 0x200000ffff3dc231 */ /* 0x000fe2000034091d */
[----:B------:R-:W-:Y:S02]  /*cc00*/  ISETP.GE.U32.AND P2, PT, R217, R20, PT ;  /* 0x00000014d900720c */ /* 0x000fe40003f46070 */
[----:B------:R-:W-:Y:S02]  /*cc10*/  PRMT R32, R7, 0x7610, R32 ;  /* 0x0000761007207816 */ /* 0x000fe40000000020 */
[----:B--2---:R-:W-:-:S04]  /*cc20*/  LOP3.LUT R6, R0, 0xff, RZ, 0xc0, !PT ;  /* 0x000000ff00067812 */ /* 0x004fc800078ec0ff */
[----:B------:R-:W-:Y:S02]  /*cc30*/  ISETP.GE.U32.AND P5, PT, R217, R6, PT ;  /* 0x00000006d900720c */ /* 0x000fe40003fa6070 */
[----:B------:R-:W-:-:S04]  /*cc40*/  LOP3.LUT R6, R0, 0xffff, RZ, 0xc0, !PT ;  /* 0x0000ffff00067812 */ /* 0x000fc800078ec0ff */
[----:B------:R-:W-:Y:S01]  /*cc50*/  SHF.R.U32.HI R6, RZ, 0x8, R6 ;  /* 0x00000008ff067819 */ /* 0x000fe20000011606 */
[----:B------:R-:W-:-:S03]  /*cc60*/  @!P6 HFMA2.BF16_V2 R59, -RZ.H0_H0, RZ.H0_H0, -R32.H0_H0 ;  /* 0x200000ffff3be231 */ /* 0x000fc60000340920 */
[----:B------:R-:W-:Y:S02]  /*cc70*/  LOP3.LUT R6, R6, 0xffff, RZ, 0xc0, !PT ;  /* 0x0000ffff06067812 */ /* 0x000fe400078ec0ff */
[----:B------:R-:W-:Y:S02]  /*cc80*/  PRMT R31, R7, 0x7632, R31 ;  /* 0x00007632071f7816 */ /* 0x000fe4000000001f */
[----:B------:R-:W-:Y:S01]  /*cc90*/  @!P4 PRMT R29, R61, 0x5410, RZ ;  /* 0x000054103d1dc816 */ /* 0x000fe200000000ff */
[----:B------:R-:W-:Y:S01]  /*cca0*/  IMAD.MOV.U32 R100, RZ, RZ, R180 ;  /* 0x000000ffff647224 */ /* 0x000fe200078e00b4 */
[----:B------:R-:W-:Y:S01]  /*ccb0*/  ISETP.GE.U32.AND P4, PT, R217, R6, PT ;  /* 0x00000006d900720c */ /* 0x000fe20003f86070 */
[----:B------:R-:W-:Y:S01]  /*ccc0*/  IMAD.MOV.U32 R180, RZ, RZ, R103 ;  /* 0x000000ffffb47224 */ /* 0x000fe200078e0067 */
[----:B------:R-:W-:Y:S02]  /*ccd0*/  LOP3.LUT R6, R4, 0xff, RZ, 0xc0, !PT ;  /* 0x000000ff04067812 */ /* 0x000fe400078ec0ff */
[----:B------:R-:W-:Y:S01]  /*cce0*/  PRMT R103, R32, 0x5410, R31 ;  /* 0x0000541020677816 */ /* 0x000fe2000000001f */
[----:B------:R-:W-:Y:S01]  /*ccf0*/  @!P5 HFMA2.BF16_V2 R62, -RZ.H0_H0, RZ.H0_H0, -R26.H0_H0 ;  /* 0x200000ffff3ed231 */ /* 0x000fe2000034091a */
[----:B------:R-:W-:-:S02]  /*cd00*/  @!P6 PRMT R32, R59, 0x5410, RZ ;  /* 0x000054103b20e816 */ /* 0x000fc400000000ff */
[----:B------:R-:W-:Y:S02]  /*cd10*/  ISETP.GE.U32.AND P6, PT, R217, R6, PT ;  /* 0x00000006d900720c */ /* 0x000fe40003fc6070 */
[----:B------:R-:W-:Y:S02]  /*cd20*/  PRMT R25, R53, 0x7632, R25 ;  /* 0x0000763235197816 */ /* 0x000fe40000000019 */
[----:B------:R-:W-:Y:S01]  /*cd30*/  SHF.R.U32.HI R6, RZ, 0x18, R0 ;  /* 0x00000018ff067819 */ /* 0x000fe20000011600 */
[----:B------:R-:W-:Y:S01]  /*cd40*/  @!P2 HFMA2.BF16_V2 R60, -RZ.H0_H0, RZ.H0_H0, -R31.H0_H0 ;  /* 0x200000ffff3ca231 */ /* 0x000fe2000034091f */
[----:B------:R-:W-:Y:S02]  /*cd50*/  SHF.R.U32.HI R0, RZ, 0x18, R4 ;  /* 0x00000018ff007819 */ /* 0x000fe40000011604 */
[----:B------:R-:W-:Y:S02]  /*cd60*/  LOP3.LUT R5, R4, 0xffff, RZ, 0xc0, !PT ;  /* 0x0000ffff04057812 */ /* 0x000fe400078ec0ff */
[----:B------:R-:W-:-:S02]  /*cd70*/  PRMT R53, R26, 0x5410, R25 ;  /* 0x000054101a357816 */ /* 0x000fc40000000019 */
[----:B------:R-:W-:Y:S02]  /*cd80*/  @!P5 PRMT R26, R62, 0x5410, RZ ;  /* 0x000054103e1ad816 */ /* 0x000fe400000000ff */
[----:B------:R-:W-:Y:S02]  /*cd90*/  ISETP.GE.U32.AND P5, PT, R217, R0, PT ;  /* 0x00000000d900720c */ /* 0x000fe40003fa6070 */
[----:B------:R-:W-:Y:S01]  /*cda0*/  SHF.R.U32.HI R0, RZ, 0x8, R5 ;  /* 0x00000008ff007819 */ /* 0x000fe20000011605 */
[----:B------:R-:W-:Y:S01]  /*cdb0*/  @!P4 HFMA2.BF16_V2 R63, -RZ.H0_H0, RZ.H0_H0, -R25.H0_H0 ;  /* 0x200000ffff3fc231 */ /* 0x000fe20000340919 */
[----:B------:R-:W-:Y:S01]  /*cdc0*/  @!P2 PRMT R31, R60, 0x5410, RZ ;  /* 0x000054103c1fa816 */ /* 0x000fe200000000ff */
[----:B------:R-:W2:Y:S01]  /*cdd0*/  MUFU.EX2 R20, R87 ;  /* 0x0000005700147308 */ /* 0x000ea20000000800 */
[----:B------:R-:W-:Y:S02]  /*cde0*/  PRMT R7, R55, 0x7610, R7 ;  /* 0x0000761037077816 */ /* 0x000fe40000000007 */
[----:B------:R-:W-:-:S02]  /*cdf0*/  ISETP.GE.U32.AND P2, PT, R217, R6, PT ;  /* 0x00000006d900720c */ /* 0x000fc40003f46070 */
[----:B------:R-:W-:Y:S01]  /*ce00*/  SHF.R.U32.HI R8, RZ, 0x10, R4 ;  /* 0x00000010ff087819 */ /* 0x000fe20000011604 */
[----:B------:R-:W-:Y:S01]  /*ce10*/  IMAD.WIDE.U32 R4, R9, -0x2daee0ad, RZ ;  /* 0xd2511f5309047825 */ /* 0x000fe200078e00ff */
[----:B------:R-:W-:Y:S01]  /*ce20*/  LOP3.LUT R0, R0, 0xffff, RZ, 0xc0, !PT ;  /* 0x0000ffff00007812 */ /* 0x000fe200078ec0ff */
[----:B------:R-:W-:Y:S01]  /*ce30*/  @!P3 HFMA2.BF16_V2 R64, -RZ.H0_H0, RZ.H0_H0, -R7.H0_H0 ;  /* 0x200000ffff40b231 */ /* 0x000fe20000340907 */
[----:B------:R-:W-:Y:S01]  /*ce40*/  PRMT R6, R55, 0x7632, R6 ;  /* 0x0000763237067816 */ /* 0x000fe20000000006 */
[----:B------:R-:W3:Y:S01]  /*ce50*/  MUFU.EX2 R11, R96 ;  /* 0x00000060000b7308 */ /* 0x000ee20000000800 */
[----:B------:R-:W-:Y:S01]  /*ce60*/  MOV R57, R97 ;  /* 0x0000006100397202 */ /* 0x000fe20000000f00 */
[----:B------:R-:W-:Y:S01]  /*ce70*/  IMAD.MOV.U32 R247, RZ, RZ, R50 ;  /* 0x000000fffff77224 */ /* 0x000fe200078e0032 */
[----:B------:R-:W-:Y:S01]  /*ce80*/  @!P4 PRMT R25, R63, 0x5410, RZ ;  /* 0x000054103f19c816 */ /* 0x000fe200000000ff */
[----:B------:R-:W-:Y:S01]  /*ce90*/  IMAD.MOV.U32 R97, RZ, RZ, R51 ;  /* 0x000000ffff617224 */ /* 0x000fe200078e0033 */
[----:B------:R-:W-:Y:S01]  /*cea0*/  ISETP.GE.U32.AND P4, PT, R217, R0, PT ;  /* 0x00000000d900720c */ /* 0x000fe20003f86070 */
[----:B------:R-:W-:Y:S01]  /*ceb0*/  IMAD.MOV.U32 R50, RZ, RZ, R52 ;  /* 0x000000ffff327224 */ /* 0x000fe200078e0034 */
[----:B------:R-:W-:-:S02]  /*cec0*/  LOP3.LUT R8, R8, 0xff, RZ, 0xc0, !PT ;  /* 0x000000ff08087812 */ /* 0x000fc400078ec0ff */
[----:B------:R-:W-:Y:S02]  /*ced0*/  LOP3.LUT R0, R5, R244, R10, 0x96, !PT ;  /* 0x000000f405007212 */ /* 0x000fe400078e960a */
[----:B------:R-:W-:Y:S01]  /*cee0*/  PRMT R52, R7, 0x5410, R6 ;  /* 0x0000541007347816 */ /* 0x000fe20000000006 */
[----:B------:R4:W-:Y:S01]  /*cef0*/  MUFU.EX2 R10, R76 ;  /* 0x0000004c000a7308 */ /* 0x0009e20000000800 */
[----:B------:R-:W-:Y:S02]  /*cf00*/  @!P3 PRMT R7, R64, 0x5410, RZ ;  /* 0x000054104007b816 */ /* 0x000fe400000000ff */
[----:B------:R-:W-:Y:S02]  /*cf10*/  ISETP.GE.U32.AND P3, PT, R217, R8, PT ;  /* 0x00000008d900720c */ /* 0x000fe40003f66070 */
[----:B------:R-:W-:Y:S01]  /*cf20*/  SHF.R.U32.HI R8, RZ, 0x10, R0 ;  /* 0x00000010ff087819 */ /* 0x000fe20000011600 */
[----:B------:R-:W-:Y:S01]  /*cf30*/  @!P2 HFMA2.BF16_V2 R65, -RZ.H0_H0, RZ.H0_H0, -R6.H0_H0 ;  /* 0x200000ffff41a231 */ /* 0x000fe20000340906 */
[----:B--2---:R-:W-:-:S02]  /*cf40*/  FADD.FTZ R9, R20, R28 ;  /* 0x0000001c14097221 */ /* 0x004fc40000010000 */
[----:B------:R-:W-:Y:S01]  /*cf50*/  LOP3.LUT R8, R8, 0xff, RZ, 0xc0, !PT ;  /* 0x000000ff08087812 */ /* 0x000fe200078ec0ff */
[----:B----4-:R-:W-:Y:S02]  /*cf60*/  IMAD.MOV.U32 R76, RZ, RZ, R57 ;  /* 0x000000ffff4c7224 */ /* 0x010fe400078e0039 */
[----:B------:R-:W-:Y:S01]  /*cf70*/  IMAD.MOV.U32 R57, RZ, RZ, R97 ;  /* 0x000000ffff397224 */ /* 0x000fe200078e0061 */
[----:B------:R-:W-:Y:S02]  /*cf80*/  MOV R97, R48 ;  /* 0x0000003000617202 */ /* 0x000fe40000000f00 */
[----:B------:R2:W4:Y:S01]  /*cf90*/  MUFU.EX2 R48, R77 ;  /* 0x0000004d00307308 */ /* 0x0005220000000800 */
[----:B------:R-:W-:Y:S02]  /*cfa0*/  @!P2 PRMT R6, R65, 0x5410, RZ ;  /* 0x000054104106a816 */ /* 0x000fe400000000ff */
[----:B------:R-:W-:Y:S01]  /*cfb0*/  ISETP.GE.U32.AND P2, PT, R217, R8, PT ;  /* 0x00000008d900720c */ /* 0x000fe20003f46070 */
[----:B---3--:R-:W-:Y:S01]  /*cfc0*/  FADD.FTZ R8, R11, R9 ;  /* 0x000000090b087221 */ /* 0x008fe20000010000 */
[----:B------:R-:W-:Y:S01]  /*cfd0*/  PRMT R21, R56, 0x7632, R21 ;  /* 0x0000763238157816 */ /* 0x000fe20000000015 */
[----:B--2---:R-:W-:-:S02]  /*cfe0*/  IMAD.MOV.U32 R77, RZ, RZ, R57 ;  /* 0x000000ffff4d7224 */ /* 0x004fc400078e0039 */
[----:B------:R-:W-:Y:S02]  /*cff0*/  IMAD.MOV.U32 R57, RZ, RZ, R97 ;  /* 0x000000ffff397224 */ /* 0x000fe400078e0061 */
[----:B------:R-:W-:Y:S01]  /*d000*/  IMAD.MOV.U32 R97, RZ, RZ, R246 ;  /* 0x000000ffff617224 */ /* 0x000fe200078e00f6 */
[----:B------:R-:W-:Y:S01]  /*d010*/  MOV R246, R247 ;  /* 0x000000f700f67202 */ /* 0x000fe20000000f00 */
[----:B------:R-:W-:Y:S02]  /*d020*/  IMAD.MOV.U32 R247, RZ, RZ, R50 ;  /* 0x000000fffff77224 */ /* 0x000fe400078e0032 */
[----:B------:R-:W-:Y:S02]  /*d030*/  IMAD.MOV.U32 R50, RZ, RZ, R49 ;  /* 0x000000ffff327224 */ /* 0x000fe400078e0031 */
[----:B------:R-:W-:Y:S01]  /*d040*/  IMAD.MOV.U32 R49, RZ, RZ, R223 ;  /* 0x000000ffff317224 */ /* 0x000fe200078e00df */
[----:B------:R2:W-:Y:S01]  /*d050*/  STL [R1+0x70], R8 ;  /* 0x0000700801007387 */ /* 0x0005e20000100800 */
[----:B------:R-:W-:Y:S01]  /*d060*/  MOV R56, R57 ;  /* 0x0000003900387202 */ /* 0x000fe20000000f00 */
[----:B------:R-:W-:-:S02]  /*d070*/  IMAD.MOV.U32 R62, RZ, RZ, R220 ;  /* 0x000000ffff3e7224 */ /* 0x000fc400078e00dc */
[----:B------:R1:W5:Y:S01]  /*d080*/  LDL.LU R223, [R1+0x194] ;  /* 0x0001940001df7983 */ /* 0x0003620000300800 */
[----:B------:R-:W-:Y:S02]  /*d090*/  IMAD.MOV.U32 R57, RZ, RZ, R49 ;  /* 0x000000ffff397224 */ /* 0x000fe400078e0031 */
[----:B------:R3:W-:Y:S01]  /*d0a0*/  MUFU.EX2 R49, R84 ;  /* 0x0000005400317308 */ /* 0x0007e20000000800 */
[----:B------:R1:W5:Y:S04]  /*d0b0*/  LDL.LU R220, [R1+0x190] ;  /* 0x0001900001dc7983 */ /* 0x0003680000300800 */
[----:B---3--:R-:W3:Y:S01]  /*d0c0*/  LDL R84, [R1+0xc8] ;  /* 0x0000c80001547983 */ /* 0x008ee20000100800 */
[C---:B------:R-:W-:Y:S02]  /*d0d0*/  PRMT R22, R54.reuse, 0x7632, R22 ;  /* 0x0000763236167816 */ /* 0x040fe40000000016 */
[----:B------:R-:W-:-:S03]  /*d0e0*/  PRMT R23, R54, 0x7610, R23 ;  /* 0x0000761036177816 */ /* 0x000fc60000000017 */
[----:B------:R-:W-:Y:S01]  /*d0f0*/  @!P4 HFMA2.BF16_V2 R69, -RZ.H0_H0, RZ.H0_H0, -R22.H0_H0 ;  /* 0x200000ffff45c231 */ /* 0x000fe20000340916 */
[C---:B--2---:R-:W-:Y:S02]  /*d100*/  LOP3.LUT R8, R0.reuse, 0xff, RZ, 0xc0, !PT ;  /* 0x000000ff00087812 */ /* 0x044fe400078ec0ff */
[----:B------:R-:W-:Y:S02]  /*d110*/  PRMT R51, R23, 0x5410, R22 ;  /* 0x0000541017337816 */ /* 0x000fe40000000016 */
[----:B------:R-:W-:Y:S02]  /*d120*/  @!P4 PRMT R22, R69, 0x5410, RZ ;  /* 0x000054104516c816 */ /* 0x000fe400000000ff */
[----:B------:R-:W-:Y:S02]  /*d130*/  ISETP.GE.U32.AND P4, PT, R217, R8, PT ;  /* 0x00000008d900720c */ /* 0x000fe40003f86070 */
[----:B------:R-:W-:Y:S02]  /*d140*/  SHF.R.U32.HI R8, RZ, 0x18, R0 ;  /* 0x00000018ff087819 */ /* 0x000fe40000011600 */
[----:B------:R-:W-:Y:S01]  /*d150*/  LOP3.LUT R0, R0, 0xffff, RZ, 0xc0, !PT ;  /* 0x0000ffff00007812 */ /* 0x000fe200078ec0ff */
[----:B------:R-:W-:-:S03]  /*d160*/  @!P3 HFMA2.BF16_V2 R70, -RZ.H0_H0, RZ.H0_H0, -R24.H0_H0 ;  /* 0x200000ffff46b231 */ /* 0x000fc60000340918 */
[----:B------:R-:W-:Y:S01]  /*d170*/  SHF.R.U32.HI R0, RZ, 0x8, R0 ;  /* 0x00000008ff007819 */ /* 0x000fe20000011600 */
[----:B------:R-:W-:Y:S01]  /*d180*/  @!P6 HFMA2.BF16_V2 R67, -RZ.H0_H0, RZ.H0_H0, -R23.H0_H0 ;  /* 0x200000ffff43e231 */ /* 0x000fe20000340917 */
[----:B------:R-:W-:Y:S02]  /*d190*/  IMAD.MOV.U32 R54, RZ, RZ, R100 ;  /* 0x000000ffff367224 */ /* 0x000fe400078e0064 */
[----:B------:R-:W-:Y:S01]  /*d1a0*/  LOP3.LUT R0, R0, 0xffff, RZ, 0xc0, !PT ;  /* 0x0000ffff00007812 */ /* 0x000fe200078ec0ff */
[----:B------:R-:W-:Y:S01]  /*d1b0*/  IMAD.MOV.U32 R100, RZ, RZ, R50 ;  /* 0x000000ffff647224 */ /* 0x000fe200078e0032 */
[----:B------:R-:W-:Y:S02]  /*d1c0*/  PRMT R50, R24, 0x5410, R21 ;  /* 0x0000541018327816 */ /* 0x000fe40000000015 */
[----:B------:R-:W-:Y:S01]  /*d1d0*/  @!P3 PRMT R24, R70, 0x5410, RZ ;  /* 0x000054104618b816 */ /* 0x000fe200000000ff */
[----:B------:R-:W-:Y:S01]  /*d1e0*/  @!P5 HFMA2.BF16_V2 R73, -RZ.H0_H0, RZ.H0_H0, -R21.H0_H0 ;  /* 0x200000ffff49d231 */ /* 0x000fe20000340915 */
[----:B------:R-:W-:Y:S01]  /*d1f0*/  ISETP.GE.U32.AND P3, PT, R217, R0, PT ;  /* 0x00000000d900720c */ /* 0x000fe20003f66070 */
[----:B------:R-:W-:Y:S01]  /*d200*/  IMAD.MOV.U32 R63, RZ, RZ, R194 ;  /* 0x000000ffff3f7224 */ /* 0x000fe200078e00c2 */
[----:B------:R-:W-:-:S02]  /*d210*/  @!P6 PRMT R23, R67, 0x5410, RZ ;  /* 0x000054104317e816 */ /* 0x000fc400000000ff */
[----:B----4-:R-:W-:Y:S01]  /*d220*/  F2FP.BF16.PACK_AB R0, R48, R10 ;  /* 0x0000000a3000723e */ /* 0x010fe200000010ff */
[----:B------:R-:W2:Y:S01]  /*d230*/  MUFU.EX2 R194, R85 ;  /* 0x0000005500c27308 */ /* 0x000ea20000000800 */
[----:B------:R-:W-:Y:S02]  /*d240*/  ISETP.GE.U32.AND P6, PT, R217, R8, PT ;  /* 0x00000008d900720c */ /* 0x000fe40003fc6070 */
[----:B------:R-:W-:Y:S01]  /*d250*/  LOP3.LUT R8, R4, 0xff, RZ, 0xc0, !PT ;  /* 0x000000ff04087812 */ /* 0x000fe200078ec0ff */
[----:B------:R-:W-:Y:S01]  /*d260*/  @!P2 HFMA2.BF16_V2 R71, -RZ.H0_H0, RZ.H0_H0, -R0.H0_H0 ;  /* 0x200000ffff47a231 */ /* 0x000fe20000340900 */
[----:B------:R-:W-:Y:S02]  /*d270*/  PRMT R28, R47, 0x7610, R28 ;  /* 0x000076102f1c7816 */ /* 0x000fe4000000001c */
[----:B------:R-:W-:Y:S02]  /*d280*/  @P2 PRMT R47, R0, 0x7610, R47 ;  /* 0x00007610002f2816 */ /* 0x000fe4000000002f */
[----:B------:R-:W-:-:S02]  /*d290*/  @!P5 PRMT R21, R73, 0x5410, RZ ;  /* 0x000054104915d816 */ /* 0x000fc400000000ff */
[----:B------:R-:W-:Y:S02]  /*d2a0*/  LOP3.LUT R5, R4, 0xffff, RZ, 0xc0, !PT ;  /* 0x0000ffff04057812 */ /* 0x000fe400078ec0ff */
[----:B------:R-:W-:Y:S02]  /*d2b0*/  ISETP.GE.U32.AND P5, PT, R217, R8, PT ;  /* 0x00000008d900720c */ /* 0x000fe40003fa6070 */
[--C-:B------:R-:W-:Y:S02]  /*d2c0*/  SHF.R.U32.HI R8, RZ, 0x18, R4.reuse ;  /* 0x00000018ff087819 */ /* 0x100fe40000011604 */
[----:B------:R-:W-:Y:S02]  /*d2d0*/  SHF.R.U32.HI R4, RZ, 0x10, R4 ;  /* 0x00000010ff047819 */ /* 0x000fe40000011604 */
[----:B------:R-:W-:Y:S02]  /*d2e0*/  PRMT R27, R47, 0x7632, R27 ;  /* 0x000076322f1b7816 */ /* 0x000fe4000000001b */
[----:B------:R-:W-:Y:S01]  /*d2f0*/  SHF.R.U32.HI R5, RZ, 0x8, R5 ;  /* 0x00000008ff057819 */ /* 0x000fe20000011605 */
[----:B------:R-:W-:Y:S01]  /*d300*/  @!P4 HFMA2.BF16_V2 R72, -RZ.H0_H0, RZ.H0_H0, -R28.H0_H0 ;  /* 0x200000ffff48c231 */ /* 0x000fe2000034091c */
[----:B------:R-:W-:-:S02]  /*d310*/  @!P2 PRMT R47, R71, 0x5410, RZ ;  /* 0x00005410472fa816 */ /* 0x000fc400000000ff */
[----:B------:R-:W-:Y:S02]  /*d320*/  ISETP.GE.U32.AND P2, PT, R217, R8, PT ;  /* 0x00000008d900720c */ /* 0x000fe40003f46070 */
[----:B------:R-:W-:Y:S02]  /*d330*/  F2FP.BF16.PACK_AB R11, R11, R20 ;  /* 0x000000140b0b723e */ /* 0x000fe400000010ff */
[----:B------:R-:W-:Y:S01]  /*d340*/  LOP3.LUT R8, R4, 0xff, RZ, 0xc0, !PT ;  /* 0x000000ff04087812 */ /* 0x000fe200078ec0ff */
[----:B------:R-:W-:Y:S01]  /*d350*/  FADD.FTZ R9, R10, R82 ;  /* 0x000000520a097221 */ /* 0x000fe20000010000 */
[----:B------:R-:W-:Y:S02]  /*d360*/  LOP3.LUT R4, R5, 0xffff, RZ, 0xc0, !PT ;  /* 0x0000ffff05047812 */ /* 0x000fe400078ec0ff */
[----:B------:R-:W-:Y:S01]  /*d370*/  PRMT R20, R0, 0x7632, R20 ;  /* 0x0000763200147816 */ /* 0x000fe20000000014 */
[----:B------:R-:W-:Y:S01]  /*d380*/  @!P3 HFMA2.BF16_V2 R74, -RZ.H0_H0, RZ.H0_H0, -R27.H0_H0 ;  /* 0x200000ffff4ab231 */ /* 0x000fe2000034091b */
[----:B------:R-:W-:-:S02]  /*d390*/  PRMT R96, R28, 0x5410, R27 ;  /* 0x000054101c607816 */ /* 0x000fc4000000001b */
[----:B------:R-:W-:Y:S02]  /*d3a0*/  @!P4 PRMT R28, R72, 0x5410, RZ ;  /* 0x00005410481cc816 */ /* 0x000fe400000000ff */
[C---:B------:R-:W-:Y:S01]  /*d3b0*/  ISETP.GE.U32.AND P4, PT, R217.reuse, R4, PT ;  /* 0x00000004d900720c */ /* 0x040fe20003f86070 */
[----:B------:R-:W-:Y:S01]  /*d3c0*/  FADD.FTZ R4, R48, R9 ;  /* 0x0000000930047221 */ /* 0x000fe20000010000 */
[----:B------:R-:W-:Y:S02]  /*d3d0*/  PRMT R82, R0, 0x5410, R20 ;  /* 0x0000541000527816 */ /* 0x000fe40000000014 */
[----:B--2---:R-:W-:Y:S01]  /*d3e0*/  F2FP.BF16.PACK_AB R0, R194, R49 ;  /* 0x00000031c200723e */ /* 0x004fe200000010ff */
[----:B------:R-:W-:Y:S01]  /*d3f0*/  IMAD.MOV.U32 R59, RZ, RZ, R98 ;  /* 0x000000ffff3b7224 */ /* 0x000fe200078e0062 */
[----:B------:R-:W-:Y:S01]  /*d400*/  @!P3 PRMT R27, R74, 0x5410, RZ ;  /* 0x000054104a1bb816 */ /* 0x000fe200000000ff */
[----:B------:R-:W-:Y:S01]  /*d410*/  IMAD.MOV.U32 R98, RZ, RZ, R193 ;  /* 0x000000ffff627224 */ /* 0x000fe200078e00c1 */
[----:B------:R-:W-:Y:S01]  /*d420*/  ISETP.GE.U32.AND P3, PT, R217, R8, PT ;  /* 0x00000008d900720c */ /* 0x000fe20003f66070 */
[----:B------:R-:W-:Y:S01]  /*d430*/  FADD.FTZ R193, R49, R4 ;  /* 0x0000000431c17221 */ /* 0x000fe20000010000 */
[----:B------:R-:W-:-:S02]  /*d440*/  PRMT R9, R0, 0x7610, R9 ;  /* 0x0000761000097816 */ /* 0x000fc40000000009 */
[----:B------:R-:W-:Y:S02]  /*d450*/  PRMT R8, R0, 0x7632, R8 ;  /* 0x0000763200087816 */ /* 0x000fe40000000008 */
[----:B------:R-:W-:Y:S02]  /*d460*/  LOP3.LUT R4, R35, R214, R226, 0x96, !PT ;  /* 0x000000d623047212 */ /* 0x000fe400078e96e2 */
[----:B---3--:R-:W-:Y:S02]  /*d470*/  LOP3.LUT R0, R227, R84, R224, 0x96, !PT ;  /* 0x00000054e3007212 */ /* 0x008fe400078e96e0 */
[----:B------:R1:W5:Y:S04]  /*d480*/  LDL.LU.64 R226, [R1+0x188] ;  /* 0x0001880001e27983 */ /* 0x0003680000300a00 */
[----:B------:R-:W2:Y:S04]  /*d490*/  LDL R73, [R1+0x124] ;  /* 0x0001240001497983 */ /* 0x000ea80000100800 */
[----:B------:R-:W3:Y:S01]  /*d4a0*/  LDL R74, [R1+0xd4] ;  /* 0x0000d400014a7983 */ /* 0x000ee20000100800 */
[----:B------:R-:W-:Y:S01]  /*d4b0*/  IMAD.MOV.U32 R65, RZ, RZ, R97 ;  /* 0x000000ffff417224 */ /* 0x000fe200078e0061 */
[----:B------:R-:W-:Y:S01]  /*d4c0*/  MOV R97, R247 ;  /* 0x000000f700617202 */ /* 0x000fe20000000f00 */
[----:B------:R-:W-:-:S02]  /*d4d0*/  IMAD.MOV.U32 R61, RZ, RZ, R246 ;  /* 0x000000ffff3d7224 */ /* 0x000fc400078e00f6 */
[----:B------:R-:W-:-:S05]  /*d4e0*/  IMAD.WIDE.U32 R246, R0, -0x326172a9, RZ ;  /* 0xcd9e8d5700f67825 */ /* 0x000fca00078e00ff */
[----:B------:R-:W-:-:S05]  /*d4f0*/  LOP3.LUT R0, R247, R215, R2, 0x96, !PT ;  /* 0x000000d7f7007212 */ /* 0x000fca00078e9602 */
[----:B------:R-:W-:-:S05]  /*d500*/  IMAD.WIDE.U32 R48, R0, -0x2daee0ad, RZ ;  /* 0xd2511f5300307825 */ /* 0x000fca00078e00ff */
[----:B------:R-:W-:Y:S01]  /*d510*/  LOP3.LUT R0, R49, R213, R34, 0x96, !PT ;  /* 0x000000d531007212 */ /* 0x000fe200078e9622 */
[----:B------:R-:W-:Y:S01]  /*d520*/  IMAD.WIDE.U32 R4, R4, -0x326172a9, RZ ;  /* 0xcd9e8d5704047825 */ /* 0x000fe200078e00ff */
[----:B------:R-:W-:-:S03]  /*d530*/  MOV R60, R102 ;  /* 0x00000066003c7202 */ /* 0x000fc60000000f00 */
[----:B------:R-:W-:Y:S01]  /*d540*/  IMAD.WIDE.U32 R70, R0, -0x326172a9, RZ ;  /* 0xcd9e8d5700467825 */ /* 0x000fe200078e00ff */
[----:B------:R-:W-:-:S04]  /*d550*/  LOP3.LUT R5, R5, R54, R246, 0x96, !PT ;  /* 0x0000003605057212 */ /* 0x000fc800078e96f6 */
[----:B------:R-:W-:Y:S01]  /*d560*/  LOP3.LUT R0, R71, R56, R4, 0x96, !PT ;  /* 0x0000003847007212 */ /* 0x000fe200078e9604 */
[----:B------:R-:W-:Y:S02]  /*d570*/  IMAD.MOV.U32 R55, RZ, RZ, R60 ;  /* 0x000000ffff377224 */ /* 0x000fe400078e003c */
[----:B------:R-:W-:Y:S02]  /*d580*/  IMAD.MOV.U32 R60, RZ, RZ, R61 ;  /* 0x000000ffff3c7224 */ /* 0x000fe400078e003d */
[----:B------:R-:W-:Y:S02]  /*d590*/  IMAD.MOV.U32 R61, RZ, RZ, R100 ;  /* 0x000000ffff3d7224 */ /* 0x000fe400078e0064 */
[----:B------:R-:W-:Y:S02]  /*d5a0*/  IMAD.MOV.U32 R64, RZ, RZ, R101 ;  /* 0x000000ffff407224 */ /* 0x000fe400078e0065 */
[----:B------:R-:W-:Y:S01]  /*d5b0*/  IMAD.WIDE.U32 R4, R5, -0x2daee0ad, RZ ;  /* 0xd2511f5305047825 */ /* 0x000fe200078e00ff */
[----:B------:R-:W-:-:S03]  /*d5c0*/  MOV R87, R63 ;  /* 0x0000003f00577202 */ /* 0x000fc60000000f00 */
[----:B------:R-:W-:Y:S01]  /*d5d0*/  IMAD.WIDE.U32 R100, R0, -0x2daee0ad, RZ ;  /* 0xd2511f5300647825 */ /* 0x000fe200078e00ff */
[----:B------:R-:W-:-:S03]  /*d5e0*/  LOP3.LUT R5, R5, R65, R48, 0x96, !PT ;  /* 0x0000004105057212 */ /* 0x000fc600078e9630 */
[----:B------:R-:W-:Y:S01]  /*d5f0*/  IMAD.MOV.U32 R63, RZ, RZ, R59 ;  /* 0x000000ffff3f7224 */ /* 0x000fe200078e003b */
[----:B------:R-:W-:Y:S01]  /*d600*/  MOV R59, R97 ;  /* 0x00000061003b7202 */ /* 0x000fe20000000f00 */
[----:B------:R-:W-:Y:S01]  /*d610*/  IMAD.MOV.U32 R97, RZ, RZ, R181 ;  /* 0x000000ffff617224 */ /* 0x000fe200078e00b5 */
[----:B------:R-:W-:Y:S01]  /*d620*/  LOP3.LUT R0, R101, R77, R4, 0x96, !PT ;  /* 0x0000004d65007212 */ /* 0x000fe200078e9604 */
[----:B------:R-:W-:Y:S01]  /*d630*/  IMAD.MOV.U32 R181, RZ, RZ, R180 ;  /* 0x000000ffffb57224 */ /* 0x000fe200078e00b4 */
[----:B------:R-:W-:Y:S01]  /*d640*/  MOV R180, R68 ;  /* 0x0000004400b47202 */ /* 0x000fe20000000f00 */
[----:B------:R-:W-:Y:S01]  /*d650*/  IMAD.WIDE.U32 R68, R5, -0x326172a9, RZ ;  /* 0xcd9e8d5705447825 */ /* 0x000fe200078e00ff */
[----:B------:R-:W-:Y:S03]  /*d660*/  ST.E.U16 [R12.64+-0x40], R38 ;  /* 0xffffc0260c007985 */ /* 0x000fe6000c101504 */
[----:B------:R-:W-:Y:S01]  /*d670*/  IMAD.WIDE.U32 R4, R0, -0x326172a9, RZ ;  /* 0xcd9e8d5700047825 */ /* 0x000fe200078e00ff */
[----:B------:R-:W-:Y:S04]  /*d680*/  ST.E.U16 [R12.64+-0x3e], R37 ;  /* 0xffffc2250c007985 */ /* 0x000fe8000c101504 */
[----:B------:R-:W-:Y:S01]  /*d690*/  ST.E.U16 [R18.64+-0x40], R40 ;  /* 0xffffc02812007985 */ /* 0x000fe2000c101504 */
[----:B------:R-:W-:-:S03]  /*d6a0*/  LOP3.LUT R0, R5, R76, R68, 0x96, !PT ;  /* 0x0000004c05007212 */ /* 0x000fc600078e9644 */
[----:B------:R-:W-:Y:S01]  /*d6b0*/  ST.E.U16 [R18.64+-0x3e], R39 ;  /* 0xffffc22712007985 */ /* 0x000fe2000c101504 */
[----:B------:R-:W-:-:S03]  /*d6c0*/  LOP3.LUT R5, R4, 0xffff, RZ, 0xc0, !PT ;  /* 0x0000ffff04057812 */ /* 0x000fc600078ec0ff */
[----:B------:R-:W-:Y:S04]  /*d6d0*/  ST.E.U16 [R16.64+-0x40], R26 ;  /* 0xffffc01a10007985 */ /* 0x000fe8000c101504 */
[----:B------:R4:W-:Y:S04]  /*d6e0*/  ST.E.U16 [R16.64+-0x3e], R25 ;  /* 0xffffc21910007985 */ /* 0x0009e8000c101504 */
[----:B------:R1:W-:Y:S01]  /*d6f0*/  ST.E.U16 [R14.64+-0x40], R7 ;  /* 0xffffc0070e007985 */ /* 0x0003e2000c101504 */
[----:B------:R-:W-:-:S03]  /*d700*/  SHF.R.U32.HI R5, RZ, 0x8, R5 ;  /* 0x00000008ff057819 */ /* 0x000fc60000011605 */
[----:B------:R1:W-:Y:S01]  /*d710*/  ST.E.U16 [R14.64+-0x3e], R6 ;  /* 0xffffc2060e007985 */ /* 0x0003e2000c101504 */
[----:B----4-:R-:W-:Y:S02]  /*d720*/  LOP3.LUT R25, R4, 0xff, RZ, 0xc0, !PT ;  /* 0x000000ff04197812 */ /* 0x010fe400078ec0ff */
[--C-:B-1----:R-:W-:Y:S02]  /*d730*/  SHF.R.U32.HI R7, RZ, 0x10, R4.reuse ;  /* 0x00000010ff077819 */ /* 0x102fe40000011604 */
[----:B------:R-:W-:Y:S02]  /*d740*/  SHF.R.U32.HI R6, RZ, 0x18, R4 ;  /* 0x00000018ff067819 */ /* 0x000fe40000011604 */
[----:B------:R-:W-:Y:S02]  /*d750*/  LOP3.LUT R4, R7, 0xff, RZ, 0xc0, !PT ;  /* 0x000000ff07047812 */ /* 0x000fe400078ec0ff */
[----:B------:R-:W-:Y:S02]  /*d760*/  PRMT R26, R25, 0x5410, R5 ;  /* 0x00005410191a7816 */ /* 0x000fe40000000005 */
[----:B------:R-:W-:-:S02]  /*d770*/  PRMT R25, R4, 0x5410, R6 ;  /* 0x0000541004197816 */ /* 0x000fc40000000006 */
        /* <DEDUP_REMOVED lines=8> */
[----:B------:R-:W-:Y:S04]  /*d800*/  ST.E.U16 [R12.64+-0x30], R42 ;  /* 0xffffd02a0c007985 */ /* 0x000fe8000c101504 */
[----:B------:R-:W-:Y:S04]  /*d810*/  ST.E.U16 [R12.64+-0x2e], R41 ;  /* 0xffffd2290c007985 */ /* 0x000fe8000c101504 */
[----:B------:R1:W-:Y:S04]  /*d820*/  ST.E.U16 [R18.64+-0x30], R36 ;  /* 0xffffd02412007985 */ /* 0x0003e8000c101504 */
[----:B------:R-:W-:Y:S04]  /*d830*/  ST.E.U16 [R18.64+-0x2e], R43 ;  /* 0xffffd22b12007985 */ /* 0x000fe8000c101504 */
[----:B------:R-:W-:Y:S04]  /*d840*/  ST.E.U16 [R16.64+-0x30], R23 ;  /* 0xffffd01710007985 */ /* 0x000fe8000c101504 */
[----:B------:R4:W-:Y:S04]  /*d850*/  ST.E.U16 [R16.64+-0x2e], R22 ;  /* 0xffffd21610007985 */ /* 0x0009e8000c101504 */
[----:B------:R-:W-:Y:S04]  /*d860*/  ST.E.U16 [R14.64+-0x30], R24 ;  /* 0xffffd0180e007985 */ /* 0x000fe8000c101504 */
[----:B------:R-:W-:Y:S04]  /*d870*/  ST.E.U16 [R14.64+-0x2e], R21 ;  /* 0xffffd2150e007985 */ /* 0x000fe8000c101504 */
[----:B------:R-:W-:Y:S04]  /*d880*/  ST.E.U16 [R12.64+-0x20], R33 ;  /* 0xffffe0210c007985 */ /* 0x000fe8000c101504 */
[----:B------:R-:W-:Y:S04]  /*d890*/  ST.E.U16 [R12.64+-0x1e], R44 ;  /* 0xffffe22c0c007985 */ /* 0x000fe8000c101504 */
[----:B------:R-:W-:Y:S01]  /*d8a0*/  ST.E.U16 [R18.64+-0x1e], R45 ;  /* 0xffffe22d12007985 */ /* 0x000fe2000c101504 */
[----:B------:R-:W-:Y:S01]  /*d8b0*/  PRMT R10, R11, 0x7632, R10 ;  /* 0x000076320b0a7816 */ /* 0x000fe2000000000a */
[----:B------:R-:W-:-:S02]  /*d8c0*/  @!P6 HFMA2.BF16_V2 R75, -RZ.H0_H0, RZ.H0_H0, -R20.H0_H0 ;  /* 0x200000ffff4be231 */ /* 0x000fc40000340914 */
[----:B------:R-:W-:Y:S02]  /*d8d0*/  @!P5 HFMA2.BF16_V2 R81, -RZ.H0_H0, RZ.H0_H0, -R11.H0_H0 ;  /* 0x200000ffff51d231 */ /* 0x000fe4000034090b */
[----:B------:R-:W-:Y:S01]  /*d8e0*/  @!P4 HFMA2.BF16_V2 R83, -RZ.H0_H0, RZ.H0_H0, -R10.H0_H0 ;  /* 0x200000ffff53c231 */ /* 0x000fe2000034090a */
[----:B------:R-:W-:Y:S01]  /*d8f0*/  @!P6 PRMT R20, R75, 0x5410, RZ ;  /* 0x000054104b14e816 */ /* 0x000fe200000000ff */
[----:B------:R-:W-:Y:S02]  /*d900*/  @!P3 HFMA2.BF16_V2 R79, -RZ.H0_H0, RZ.H0_H0, -R9.H0_H0 ;  /* 0x200000ffff4fb231 */ /* 0x000fe40000340909 */
[----:B------:R-:W-:Y:S01]  /*d910*/  @!P2 HFMA2.BF16_V2 R78, -RZ.H0_H0, RZ.H0_H0, -R8.H0_H0 ;  /* 0x200000ffff4ea231 */ /* 0x000fe20000340908 */
[----:B------:R-:W-:Y:S01]  /*d920*/  PRMT R67, R11, 0x5410, R10 ;  /* 0x000054100b437816 */ /* 0x000fe2000000000a */
[----:B------:R-:W-:Y:S01]  /*d930*/  ST.E.U16 [R18.64+-0x20], R46 ;  /* 0xffffe02e12007985 */ /* 0x000fe2000c101504 */
[----:B------:R-:W-:Y:S02]  /*d940*/  @!P5 PRMT R11, R81, 0x5410, RZ ;  /* 0x00005410510bd816 */ /* 0x000fe400000000ff */
[----:B------:R-:W-:Y:S01]  /*d950*/  @!P4 PRMT R10, R83, 0x5410, RZ ;  /* 0x00005410530ac816 */ /* 0x000fe200000000ff */
[----:B------:R-:W-:Y:S01]  /*d960*/  ST.E.U16 [R16.64+-0x20], R28 ;  /* 0xffffe01c10007985 */ /* 0x000fe2000c101504 */
[----:B------:R-:W-:-:S02]  /*d970*/  PRMT R102, R9, 0x5410, R8 ;  /* 0x0000541009667816 */ /* 0x000fc40000000008 */
[----:B------:R-:W-:Y:S01]  /*d980*/  @!P3 PRMT R9, R79, 0x5410, RZ ;  /* 0x000054104f09b816 */ /* 0x000fe200000000ff */
[----:B--2---:R-:W-:-:S05]  /*d990*/  IMAD.WIDE.U32 R72, R73, -0x326172a9, RZ ;  /* 0xcd9e8d5749487825 */ /* 0x004fca00078e00ff */
[----:B---3--:R-:W-:Y:S02]  /*d9a0*/  LOP3.LUT R0, R74, R73, RZ, 0x3c, !PT ;  /* 0x000000494a007212 */ /* 0x008fe400078e3cff */
[----:B------:R-:W-:-:S03]  /*d9b0*/  LOP3.LUT R3, R3, R216, R72, 0x96, !PT ;  /* 0x000000d803037212 */ /* 0x000fc600078e9648 */
[----:B------:R-:W-:-:S04]  /*d9c0*/  IMAD.WIDE.U32 R4, R0, -0x2daee0ad, RZ ;  /* 0xd2511f5300047825 */ /* 0x000fc800078e00ff */
[----:B------:R-:W-:Y:S01]  /*d9d0*/  IMAD.WIDE.U32 R6, R3, -0x2daee0ad, RZ ;  /* 0xd2511f5303067825 */ /* 0x000fe200078e00ff */
[----:B------:R-:W-:Y:S01]  /*d9e0*/  LOP3.LUT R0, R5, R84, R224, 0x96, !PT ;  /* 0x0000005405007212 */ /* 0x000fe200078e96e0 */
[----:B------:R-:W-:Y:S04]  /*d9f0*/  STL.64 [R1+0x20], R72 ;  /* 0x0000204801007387 */ /* 0x000fe80000100a00 */
[----:B-1----:R-:W-:Y:S01]  /*da00*/  IMAD.WIDE.U32 R36, R0, -0x326172a9, RZ ;  /* 0xcd9e8d5700247825 */ /* 0x002fe200078e00ff */
[----:B------:R-:W-:Y:S01]  /*da10*/  LOP3.LUT R0, R7, R214, R4, 0x96, !PT ;  /* 0x000000d607007212 */ /* 0x000fe200078e9604 */
[----:B------:R1:W-:Y:S03]  /*da20*/  STL.64 [R1+0x18], R4 ;  /* 0x0000180401007387 */ /* 0x0003e60000100a00 */
[----:B------:R-:W-:Y:S01]  /*da30*/  LOP3.LUT R2, R37, R215, R2, 0x96, !PT ;  /* 0x000000d725027212 */ /* 0x000fe200078e9602 */
[----:B------:R-:W-:Y:S04]  /*da40*/  ST.E.U16 [R16.64+-0x1e], R27 ;  /* 0xffffe21b10007985 */ /* 0x000fe8000c101504 */
[----:B----4-:R-:W-:-:S04]  /*da50*/  IMAD.WIDE.U32 R22, R2, -0x2daee0ad, RZ ;  /* 0xd2511f5302167825 */ /* 0x010fc800078e00ff */
[----:B-1----:R-:W-:Y:S01]  /*da60*/  IMAD.WIDE.U32 R4, R0, -0x326172a9, RZ ;  /* 0xcd9e8d5700047825 */ /* 0x002fe200078e00ff */
[----:B------:R-:W-:Y:S01]  /*da70*/  @!P2 PRMT R8, R78, 0x5410, RZ ;  /* 0x000054104e08a816 */ /* 0x000fe200000000ff */
[----:B------:R1:W5:Y:S03]  /*da80*/  LDL.LU.64 R224, [R1+0x180] ;  /* 0x0001800001e07983 */ /* 0x0003660000300a00 */
[----:B------:R-:W-:Y:S01]  /*da90*/  LOP3.LUT R2, R5, R54, R36, 0x96, !PT ;  /* 0x0000003605027212 */ /* 0x000fe200078e9624 */
[----:B------:R-:W-:Y:S01]  /*daa0*/  ST.E.U16 [R14.64+-0x20], R47 ;  /* 0xffffe02f0e007985 */ /* 0x000fe2000c101504 */
[----:B------:R-:W-:-:S03]  /*dab0*/  LOP3.LUT R0, R23, R213, R6, 0x96, !PT ;  /* 0x000000d517007212 */ /* 0x000fc600078e9606 */
[----:B------:R-:W-:Y:S01]  /*dac0*/  IMAD.WIDE.U32 R2, R2, -0x2daee0ad, RZ ;  /* 0xd2511f5302027825 */ /* 0x000fe200078e00ff */
[----:B------:R-:W-:Y:S03]  /*dad0*/  ST.E.U16 [R14.64+-0x1e], R20 ;  /* 0xffffe2140e007985 */ /* 0x000fe6000c101504 */
[----:B------:R-:W-:Y:S01]  /*dae0*/  IMAD.MOV.U32 R54, RZ, RZ, R64 ;  /* 0x000000ffff367224 */ /* 0x000fe200078e0040 */
[----:B------:R-:W-:Y:S01]  /*daf0*/  LOP3.LUT R5, R3, R65, R22, 0x96, !PT ;  /* 0x0000004103057212 */ /* 0x000fe200078e9616 */
[----:B------:R-:W-:Y:S01]  /*db00*/  IMAD.WIDE.U32 R64, R0, -0x326172a9, RZ ;  /* 0xcd9e8d5700407825 */ /* 0x000fe200078e00ff */
[----:B------:R1:W5:Y:S04]  /*db10*/  LDL.LU R216, [R1+0x17c] ;  /* 0x00017c0001d87983 */ /* 0x0003680000300800 */
[----:B------:R-:W-:-:S05]  /*db20*/  LOP3.LUT R0, R65, R56, R4, 0x96, !PT ;  /* 0x0000003841007212 */ /* 0x000fca00078e9604 */
[----:B------:R-:W-:-:S05]  /*db30*/  IMAD.WIDE.U32 R48, R0, -0x2daee0ad, RZ ;  /* 0xd2511f5300307825 */ /* 0x000fca00078e00ff */
[----:B------:R-:W-:-:S05]  /*db40*/  LOP3.LUT R2, R49, R77, R2, 0x96, !PT ;  /* 0x0000004d31027212 */ /* 0x000fca00078e9602 */
[----:B------:R-:W-:-:S05]  /*db50*/  IMAD.WIDE.U32 R2, R2, -0x326172a9, RZ ;  /* 0xcd9e8d5702027825 */ /* 0x000fca00078e00ff */
[C---:B------:R-:W-:Y:S02]  /*db60*/  LOP3.LUT R0, R2.reuse, 0xffff, RZ, 0xc0, !PT ;  /* 0x0000ffff02007812 */ /* 0x040fe400078ec0ff */
[----:B------:R-:W-:Y:S02]  /*db70*/  LOP3.LUT R4, R2, 0xff, RZ, 0xc0, !PT ;  /* 0x000000ff02047812 */ /* 0x000fe400078ec0ff */
[----:B------:R-:W-:Y:S01]  /*db80*/  SHF.R.U32.HI R0, RZ, 0x8, R0 ;  /* 0x00000008ff007819 */ /* 0x000fe20000011600 */
[----:B------:R-:W-:-:S03]  /*db90*/  IMAD.WIDE.U32 R44, R5, -0x326172a9, RZ ;  /* 0xcd9e8d57052c7825 */ /* 0x000fc600078e00ff */
[----:B------:R-:W-:Y:S02]  /*dba0*/  PRMT R6, R4, 0x5410, R0 ;  /* 0x0000541004067816 */ /* 0x000fe40000000000 */
[----:B------:R-:W-:Y:S02]  /*dbb0*/  SHF.R.U32.HI R4, RZ, 0x10, R2 ;  /* 0x00000010ff047819 */ /* 0x000fe40000011602 */
[----:B------:R-:W-:Y:S02]  /*dbc0*/  LOP3.LUT R0, R3, R76, R44, 0x96, !PT ;  /* 0x0000004c03007212 */ /* 0x000fe400078e962c */
        /* <DEDUP_REMOVED lines=9> */
[----:B------:R-:W-:Y:S01]  /*dc60*/  LOP3.LUT R0, R3, 0xff, RZ, 0xc0, !PT ;  /* 0x000000ff03007812 */ /* 0x000fe200078ec0ff */
[----:B------:R-:W-:Y:S04]  /*dc70*/  ST.E.U16 [R12.64+-0x10], R30 ;  /* 0xfffff01e0c007985 */ /* 0x000fe8000c101504 */
[----:B------:R-:W-:Y:S01]  /*dc80*/  ST.E.U16 [R12.64+-0xe], R29 ;  /* 0xfffff21d0c007985 */ /* 0x000fe2000c101504 */
[----:B------:R-:W-:Y:S01]  /*dc90*/  PRMT R4, R0, 0x5410, R2 ;  /* 0x0000541000047816 */ /* 0x000fe20000000002 */
[----:B------:R-:W-:-:S02]  /*dca0*/  HSET2.LE.AND R0, R26, R221, PT ;  /* 0x000000dd1a007233 */ /* 0x000fc40003803000 */
[----:B------:R-:W-:Y:S01]  /*dcb0*/  ST.E.U16 [R18.64+-0x10], R32 ;  /* 0xfffff02012007985 */ /* 0x000fe2000c101504 */
[----:B------:R-:W-:-:S03]  /*dcc0*/  HSET2.LE.AND R2, R25, R221, PT ;  /* 0x000000dd19027233 */ /* 0x000fc60003803000 */
[----:B------:R-:W-:Y:S04]  /*dcd0*/  ST.E.U16 [R18.64+-0xe], R31 ;  /* 0xfffff21f12007985 */ /* 0x000fe8000c101504 */
[----:B------:R2:W-:Y:S04]  /*dce0*/  ST.E.U16 [R16.64+-0x10], R11 ;  /* 0xfffff00b10007985 */ /* 0x0005e8000c101504 */
[----:B------:R3:W-:Y:S04]  /*dcf0*/  ST.E.U16 [R16.64+-0xe], R10 ;  /* 0xfffff20a10007985 */ /* 0x0007e8000c101504 */
[----:B------:R4:W-:Y:S04]  /*dd00*/  ST.E.U16 [R14.64+-0x10], R9 ;  /* 0xfffff0090e007985 */ /* 0x0009e8000c101504 */
[----:B------:R1:W-:Y:S04]  /*dd10*/  ST.E.U16 [R14.64+-0xe], R8 ;  /* 0xfffff2080e007985 */ /* 0x0003e8000c101504 */
[----:B------:R-:W1:Y:S04]  /*dd20*/  LDSM.16.MT88.4 R24, [R201+0xa000] ;  /* 0x00a00000c918783b */ /* 0x000e680000004200 */
[----:B------:R-:W1:Y:S01]  /*dd30*/  LDSM.16.MT88.4 R20, [R203+0xa000] ;  /* 0x00a00000cb14783b */ /* 0x000e620000004200 */
[----:B------:R-:W-:-:S03]  /*dd40*/  HSET2.LE.AND R3, R6, R221, PT ;  /* 0x000000dd06037233 */ /* 0x000fc60003803000 */
[----:B------:R-:W-:Y:S01]  /*dd50*/  STL.64 [R1+0x10], R36 ;  /* 0x0000102401007387 */ /* 0x000fe20000100a00 */
[----:B--2---:R-:W-:Y:S01]  /*dd60*/  LOP3.LUT R11, R58, R2, RZ, 0xc0, !PT ;  /* 0x000000023a0b7212 */ /* 0x004fe200078ec0ff */
[--C-:B------:R-:W-:Y:S02]  /*dd70*/  HSET2.LE.AND R2, R34, R221.reuse, PT ;  /* 0x000000dd22027233 */ /* 0x100fe40003803000 */
[----:B------:R-:W-:Y:S01]  /*dd80*/  LDSM.16.MT88.4 R36, [R206+0xa000] ;  /* 0x00a00000ce24783b */ /* 0x000fe20000004200 */
[----:B---3--:R-:W-:Y:S01]  /*dd90*/  LOP3.LUT R10, R66, R0, RZ, 0xc0, !PT ;  /* 0x00000000420a7212 */ /* 0x008fe200078ec0ff */
[--C-:B------:R-:W-:Y:S01]  /*dda0*/  HSET2.LE.AND R0, R35, R221.reuse, PT ;  /* 0x000000dd23007233 */ /* 0x100fe20003803000 */
[----:B------:R-:W-:Y:S01]  /*ddb0*/  LOP3.LUT R6, R51, R3, RZ, 0xc0, !PT ;  /* 0x0000000333067212 */ /* 0x000fe200078ec0ff */
[--C-:B------:R-:W-:Y:S01]  /*ddc0*/  HSET2.LE.AND R3, R4, R221.reuse, PT ;  /* 0x000000dd04037233 */ /* 0x100fe20003803000 */
[----:B----4-:R-:W-:Y:S01]  /*ddd0*/  LOP3.LUT R9, R80, R2, RZ, 0xc0, !PT ;  /* 0x0000000250097212 */ /* 0x010fe200078ec0ff */
[--C-:B------:R-:W-:Y:S01]  /*dde0*/  HSET2.LE.AND R2, R5, R221.reuse, PT ;  /* 0x000000dd05027233 */ /* 0x100fe20003803000 */
[----:B------:R-:W-:Y:S01]  /*ddf0*/  IMAD.MOV.U32 R77, RZ, RZ, R54 ;  /* 0x000000ffff4d7224 */ /* 0x000fe200078e0036 */
[----:B------:R-:W-:Y:S01]  /*de00*/  MOV R74, R209 ;  /* 0x000000d1004a7202 */ /* 0x000fe20000000f00 */
[----:B------:R-:W-:Y:S01]  /*de10*/  LDSM.16.MT88.4 R28, [R205+0xa000] ;  /* 0x00a00000cd1c783b */ /* 0x000fe20000004200 */
[----:B-1----:R-:W-:Y:S01]  /*de20*/  LOP3.LUT R8, R86, R0, RZ, 0xc0, !PT ;  /* 0x0000000056087212 */ /* 0x002fe200078ec0ff */
[----:B------:R-:W-:Y:S01]  /*de30*/  HSET2.LE.AND R0, R7, R221, PT ;  /* 0x000000dd07007233 */ /* 0x000fe20003803000 */
[----:B------:R-:W-:Y:S01]  /*de40*/  IMAD.MOV.U32 R54, RZ, RZ, R133 ;  /* 0x000000ffff367224 */ /* 0x000fe200078e0085 */
[----:B------:R-:W-:Y:S01]  /*de50*/  LOP3.LUT R4, R53, R2, RZ, 0xc0, !PT ;  /* 0x0000000235047212 */ /* 0x000fe200078ec0ff */
[----:B------:R-:W-:Y:S01]  /*de60*/  IMAD.MOV.U32 R56, RZ, RZ, R132 ;  /* 0x000000ffff387224 */ /* 0x000fe200078e0084 */
[----:B------:R-:W-:Y:S01]  /*de70*/  LOP3.LUT R5, R52, R3, RZ, 0xc0, !PT ;  /* 0x0000000334057212 */ /* 0x000fe200078ec0ff */
[----:B------:R-:W-:Y:S01]  /*de80*/  IMAD.MOV.U32 R73, RZ, RZ, R135 ;  /* 0x000000ffff497224 */ /* 0x000fe200078e0087 */
[----:B------:R-:W-:-:S02]  /*de90*/  LOP3.LUT R7, R50, R0, RZ, 0xc0, !PT ;  /* 0x0000000032077212 */ /* 0x000fc400078ec0ff */
[----:B------:R-:W-:Y:S01]  /*dea0*/  MOV R76, R177 ;  /* 0x000000b1004c7202 */ /* 0x000fe20000000f00 */
[----:B------:R-:W-:Y:S01]  /*deb0*/  IMAD.MOV.U32 R177, RZ, RZ, R136 ;  /* 0x000000ffffb17224 */ /* 0x000fe200078e0088 */
[----:B------:R-:W-:Y:S01]  /*dec0*/  MOV R136, R134 ;  /* 0x0000008600887202 */ /* 0x000fe20000000f00 */
[----:B------:R-:W-:Y:S01]  /*ded0*/  IMAD.MOV.U32 R83, RZ, RZ, R56 ;  /* 0x000000ffff537224 */ /* 0x000fe200078e0038 */
[----:B------:R-:W-:Y:S01]  /*dee0*/  MOV R85, R54 ;  /* 0x0000003600557202 */ /* 0x000fe20000000f00 */
[----:B------:R-:W-:Y:S01]  /*def0*/  IMAD.MOV.U32 R81, RZ, RZ, R77 ;  /* 0x000000ffff517224 */ /* 0x000fe200078e004d */
[----:B------:R-:W1:Y:S01]  /*df00*/  LDSM.16.MT88.4 R32, [R206+0xb000] ;  /* 0x00b00000ce20783b */ /* 0x000e620000004200 */
[C---:B------:R-:W-:Y:S01]  /*df10*/  HMMA.16816.F32.BF16 R132, R8.reuse, R26, R196 ;  /* 0x0000001a0884723c */ /* 0x040fe200000418c4 */
[----:B------:R-:W-:Y:S01]  /*df20*/  IMAD.MOV.U32 R54, RZ, RZ, R63 ;  /* 0x000000ffff367224 */ /* 0x000fe200078e003f */
[----:B------:R-:W-:Y:S01]  /*df30*/  MOV R77, R57 ;  /* 0x00000039004d7202 */ /* 0x000fe20000000f00 */
[----:B------:R-:W-:Y:S01]  /*df40*/  IMAD.MOV.U32 R56, RZ, RZ, R61 ;  /* 0x000000ffff387224 */ /* 0x000fe200078e003d */
[----:B------:R-:W-:Y:S01]  /*df50*/  MOV R57, R175 ;  /* 0x000000af00397202 */ /* 0x000fe20000000f00 */
[----:B------:R-:W-:Y:S01]  /*df60*/  IMAD.MOV.U32 R63, RZ, RZ, R180 ;  /* 0x000000ffff3f7224 */ /* 0x000fe200078e00b4 */
[----:B------:R-:W-:Y:S01]  /*df70*/  LDSM.16.MT88.4 R40, [R205+0xb000] ;  /* 0x00b00000cd28783b */ /* 0x000fe20000004200 */
[----:B------:R-:W-:Y:S01]  /*df80*/  IMAD.MOV.U32 R196, RZ, RZ, R74 ;  /* 0x000000ffffc47224 */ /* 0x000fe200078e004a */
[----:B------:R-:W-:Y:S01]  /*df90*/  HMMA.16816.F32.BF16 R168, R8, R24, R168 ;  /* 0x0000001808a8723c */ /* 0x000fe200000418a8 */
[----:B------:R-:W-:Y:S01]  /*dfa0*/  IMAD.MOV.U32 R74, RZ, RZ, R87 ;  /* 0x000000ffff4a7224 */ /* 0x000fe200078e0057 */
[----:B------:R2:W5:Y:S01]  /*dfb0*/  LDL.LU R215, [R1+0x178] ;  /* 0x0001780001d77983 */ /* 0x0005620000300800 */
[----:B------:R-:W-:-:S02]  /*dfc0*/  IMAD.MOV.U32 R87, RZ, RZ, R181 ;  /* 0x000000ffff577224 */ /* 0x000fc400078e00b5 */
[----:B------:R-:W-:-:S03]  /*dfd0*/  IMAD.MOV.U32 R61, RZ, RZ, R172 ;  /* 0x000000ffff3d7224 */ /* 0x000fc600078e00ac */
[----:B------:R-:W-:Y:S01]  /*dfe0*/  HMMA.16816.F32.BF16 R152, R4, R24, R152 ;  /* 0x000000180498723c */ /* 0x000fe20000041898 */
[----:B------:R-:W-:-:S07]  /*dff0*/  IMAD.MOV.U32 R181, RZ, RZ, R174 ;  /* 0x000000ffffb57224 */ /* 0x000fce00078e00ae */
[----:B------:R-:W-:Y:S01]  /*e000*/  HMMA.16816.F32.BF16 R148, R4, R26, R148 ;  /* 0x0000001a0494723c */ /* 0x000fe20000041894 */
[----:B------:R-:W-:Y:S01]  /*e010*/  IMAD.MOV.U32 R180, RZ, RZ, R173 ;  /* 0x000000ffffb47224 */ /* 0x000fe200078e00ad */
[----:B------:R-:W-:Y:S06]  /*e020*/  LDSM.16.MT88.4 R24, [R201+0xb000] ;  /* 0x00b00000c918783b */ /* 0x000fec0000004200 */
[-C--:B------:R-:W-:Y:S08]  /*e030*/  HMMA.16816.F32.BF16 R160, R8, R20.reuse, R160 ;  /* 0x0000001408a0723c */ /* 0x080ff000000418a0 */
[C---:B------:R-:W-:Y:S08]  /*e040*/  HMMA.16816.F32.BF16 R144, R4.reuse, R20, R144 ;  /* 0x000000140490723c */ /* 0x040ff00000041890 */
[-C--:B------:R-:W-:Y:S01]  /*e050*/  HMMA.16816.F32.BF16 R140, R4, R22.reuse, R140 ;  /* 0x00000016048c723c */ /* 0x080fe2000004188c */
[----:B------:R-:W-:Y:S01]  /*e060*/  IMAD.MOV.U32 R84, RZ, RZ, R212 ;  /* 0x000000ffff547224 */ /* 0x000fe200078e00d4 */
[----:B------:R-:W-:Y:S01]  /*e070*/  MOV R199, R73 ;  /* 0x0000004900c77202 */ /* 0x000fe20000000f00 */
[----:B------:R-:W-:Y:S01]  /*e080*/  IMAD.MOV.U32 R72, RZ, RZ, R210 ;  /* 0x000000ffff487224 */ /* 0x000fe200078e00d2 */
[----:B------:R-:W-:Y:S01]  /*e090*/  LOP3.LUT R2, R45, R252, R64, 0x96, !PT ;  /* 0x000000fc2d027212 */ /* 0x000fe200078e9640 */
[----:B------:R-:W-:Y:S01]  /*e0a0*/  IMAD.MOV.U32 R75, RZ, RZ, R76 ;  /* 0x000000ffff4b7224 */ /* 0x000fe200078e004c */
[----:B------:R2:W5:Y:S02]  /*e0b0*/  LDL.LU R214, [R1+0x174] ;  /* 0x0001740001d67983 */ /* 0x0005640000300800 */
[----:B------:R-:W-:Y:S02]  /*e0c0*/  HMMA.16816.F32.BF16 R172, R8, R22, R240 ;  /* 0x0000001608ac723c */ /* 0x000fe400000418f0 */
[----:B------:R-:W3:Y:S01]  /*e0d0*/  LDSM.16.MT88.4 R20, [R203+0xb000] ;  /* 0x00b00000cb14783b */ /* 0x000ee20000004200 */
[----:B------:R-:W-:-:S02]  /*e0e0*/  IMAD.MOV.U32 R73, RZ, RZ, R59 ;  /* 0x000000ffff497224 */ /* 0x000fc400078e003b */
[----:B------:R-:W-:Y:S01]  /*e0f0*/  IMAD.MOV.U32 R197, RZ, RZ, R84 ;  /* 0x000000ffffc57224 */ /* 0x000fe200078e0054 */
[----:B------:R2:W5:Y:S01]  /*e100*/  LDL.LU R213, [R1+0x170] ;  /* 0x0001700001d57983 */ /* 0x0005620000300800 */
[----:B------:R-:W-:Y:S02]  /*e110*/  IMAD.MOV.U32 R76, RZ, RZ, R97 ;  /* 0x000000ffff4c7224 */ /* 0x000fe400078e0061 */
[----:B------:R-:W-:Y:S02]  /*e120*/  IMAD.MOV.U32 R198, RZ, RZ, R72 ;  /* 0x000000ffffc67224 */ /* 0x000fe400078e0048 */
[----:B------:R-:W-:Y:S02]  /*e130*/  IMAD.MOV.U32 R242, RZ, RZ, R75 ;  /* 0x000000fffff27224 */ /* 0x000fe400078e004b */
[----:B------:R-:W-:Y:S02]  /*e140*/  IMAD.MOV.U32 R241, RZ, RZ, R81 ;  /* 0x000000fffff17224 */ /* 0x000fe400078e0051 */
[----:B------:R-:W-:-:S02]  /*e150*/  IMAD.MOV.U32 R240, RZ, RZ, R83 ;  /* 0x000000fffff07224 */ /* 0x000fc400078e0053 */
        /* <DEDUP_REMOVED lines=13> */
[----:B-1----:R-:W-:Y:S01]  /*e230*/  HMMA.16816.F32.BF16 R104, R4, R32, R104 ;  /* 0x000000200468723c */ /* 0x002fe20000041868 */
[----:B------:R-:W-:Y:S01]  /*e240*/  IMAD.MOV.U32 R182, RZ, RZ, R207 ;  /* 0x000000ffffb67224 */ /* 0x000fe200078e00cf */
[----:B------:R2:W5:Y:S01]  /*e250*/  LDL.LU R212, [R1+0x16c] ;  /* 0x00016c0001d47983 */ /* 0x0005620000300800 */
[----:B------:R-:W-:Y:S01]  /*e260*/  IMAD.MOV.U32 R81, RZ, RZ, R72 ;  /* 0x000000ffff517224 */ /* 0x000fe200078e0048 */
[----:B------:R-:W-:Y:S01]  /*e270*/  MOV R72, R87 ;  /* 0x0000005700487202 */ /* 0x000fe20000000f00 */
[----:B------:R-:W-:Y:S01]  /*e280*/  IMAD.MOV.U32 R63, RZ, RZ, R57 ;  /* 0x000000ffff3f7224 */ /* 0x000fe200078e0039 */
[----:B------:R2:W5:Y:S01]  /*e290*/  LDL.LU R210, [R1+0x168] ;  /* 0x0001680001d27983 */ /* 0x0005620000300800 */
[----:B------:R-:W-:-:S02]  /*e2a0*/  IMAD.MOV.U32 R83, RZ, RZ, R84 ;  /* 0x000000ffff537224 */ /* 0x000fc400078e0054 */
[----:B------:R-:W-:Y:S01]  /*e2b0*/  IMAD.MOV.U32 R57, RZ, RZ, R176 ;  /* 0x000000ffff397224 */ /* 0x000fe200078e00b0 */
[----:B------:R-:W-:Y:S01]  /*e2c0*/  MOV R176, R177 ;  /* 0x000000b100b07202 */ /* 0x000fe20000000f00 */
[----:B------:R-:W-:Y:S02]  /*e2d0*/  IMAD.MOV.U32 R74, RZ, RZ, R77 ;  /* 0x000000ffff4a7224 */ /* 0x000fe400078e004d */
[----:B------:R-:W-:Y:S01]  /*e2e0*/  IMAD.MOV.U32 R85, RZ, RZ, R56 ;  /* 0x000000ffff557224 */ /* 0x000fe200078e0038 */
[----:B---3--:R-:W-:Y:S01]  /*e2f0*/  HMMA.16816.F32.BF16 R88, R4, R20, R88 ;  /* 0x000000140458723c */ /* 0x008fe20000041858 */
[----:B------:R-:W-:Y:S01]  /*e300*/  IMAD.MOV.U32 R84, RZ, RZ, R76 ;  /* 0x000000ffff547224 */ /* 0x000fe200078e004c */
[----:B------:R-:W-:Y:S01]  /*e310*/  MOV R76, R59 ;  /* 0x0000003b004c7202 */ /* 0x000fe20000000f00 */
[----:B------:R-:W-:Y:S01]  /*e320*/  IMAD.MOV.U32 R87, RZ, RZ, R61 ;  /* 0x000000ffff577224 */ /* 0x000fe200078e003d */
[----:B------:R2:W5:Y:S01]  /*e330*/  LDL.LU R209, [R1+0x164] ;  /* 0x0001640001d17983 */ /* 0x0005620000300800 */
[----:B------:R-:W-:Y:S01]  /*e340*/  IMAD.MOV.U32 R77, RZ, RZ, R60 ;  /* 0x000000ffff4d7224 */ /* 0x000fe200078e003c */
[----:B------:R-:W-:Y:S01]  /*e350*/  MOV R60, R181 ;  /* 0x000000b5003c7202 */ /* 0x000fe20000000f00 */
[----:B------:R-:W-:-:S02]  /*e360*/  IMAD.MOV.U32 R61, RZ, RZ, R195 ;  /* 0x000000ffff3d7224 */ /* 0x000fc400078e00c3 */
[----:B------:R-:W-:Y:S02]  /*e370*/  IMAD.MOV.U32 R177, RZ, RZ, R136 ;  /* 0x000000ffffb17224 */ /* 0x000fe400078e0088 */
[----:B------:R-:W-:Y:S02]  /*e380*/  IMAD.MOV.U32 R59, RZ, RZ, R180 ;  /* 0x000000ffff3b7224 */ /* 0x000fe400078e00b4 */
[----:B------:R-:W-:Y:S02]  /*e390*/  IMAD.MOV.U32 R195, RZ, RZ, R182 ;  /* 0x000000ffffc37224 */ /* 0x000fe400078e00b6 */
[----:B------:R-:W-:Y:S02]  /*e3a0*/  IMAD.MOV.U32 R136, RZ, RZ, R183 ;  /* 0x000000ffff887224 */ /* 0x000fe400078e00b7 */
[----:B------:R-:W-:Y:S01]  /*e3b0*/  HMMA.16816.F32.BF16 R180, R8, R36, R248 ;  /* 0x0000002408b4723c */ /* 0x000fe200000418f8 */
[----:B------:R-:W-:Y:S02]  /*e3c0*/  IMAD.MOV.U32 R56, RZ, RZ, R62 ;  /* 0x000000ffff387224 */ /* 0x000fe400078e003e */
[----:B------:R-:W-:-:S04]  /*e3d0*/  IMAD.MOV.U32 R62, RZ, RZ, R97 ;  /* 0x000000ffff3e7224 */ /* 0x000fc800078e0061 */
[----:B------:R-:W-:Y:S02]  /*e3e0*/  IMAD.MOV.U32 R250, RZ, RZ, R54 ;  /* 0x000000fffffa7224 */ /* 0x000fe400078e0036 */
[----:B------:R-:W-:Y:S02]  /*e3f0*/  IMAD.MOV.U32 R251, RZ, RZ, R55 ;  /* 0x000000fffffb7224 */ /* 0x000fe400078e0037 */
[----:B------:R-:W-:Y:S01]  /*e400*/  HMMA.16816.F32.BF16 R52, R4, R36, R112 ;  /* 0x000000240434723c */ /* 0x000fe20000041870 */
[----:B------:R-:W-:Y:S01]  /*e410*/  IMAD.MOV.U32 R248, RZ, RZ, R79 ;  /* 0x000000fffff87224 */ /* 0x000fe200078e004f */
[----:B------:R-:W-:Y:S01]  /*e420*/  MOV R79, R76 ;  /* 0x0000004c004f7202 */ /* 0x000fe20000000f00 */
[----:B------:R-:W-:-:S04]  /*e430*/  IMAD.MOV.U32 R78, RZ, RZ, R77 ;  /* 0x000000ffff4e7224 */ /* 0x000fc800078e004d */
        /* <DEDUP_REMOVED lines=12> */
[----:B------:R-:W-:Y:S02]  /*e500*/  IMAD.MOV.U32 R85, RZ, RZ, R60 ;  /* 0x000000ffff557224 */ /* 0x000fe400078e003c */
[----:B------:R-:W-:Y:S01]  /*e510*/  HMMA.16816.F32.BF16 R60, R4, R28, R156 ;  /* 0x0000001c043c723c */ /* 0x000fe2000004189c */
[----:B------:R-:W-:Y:S01]  /*e520*/  IMAD.MOV.U32 R84, RZ, RZ, R59 ;  /* 0x000000ffff547224 */ /* 0x000fe200078e003b */
[----:B------:R-:W-:-:S05]  /*e530*/  MOV R112, R81 ;  /* 0x0000005100707202 */ /* 0x000fca0000000f00 */
[----:B------:R-:W-:Y:S01]  /*e540*/  IMAD.MOV.U32 R156, RZ, RZ, R75 ;  /* 0x000000ffff9c7224 */ /* 0x000fe200078e004b */
[----:B------:R-:W-:Y:S01]  /*e550*/  MOV R157, R74 ;  /* 0x0000004a009d7202 */ /* 0x000fe20000000f00 */
[----:B------:R-:W-:Y:S02]  /*e560*/  IMAD.MOV.U32 R158, RZ, RZ, R72 ;  /* 0x000000ffff9e7224 */ /* 0x000fe400078e0048 */
[----:B------:R-:W-:Y:S02]  /*e570*/  IMAD.MOV.U32 R159, RZ, RZ, R73 ;  /* 0x000000ffff9f7224 */ /* 0x000fe400078e0049 */
[----:B------:R-:W-:Y:S01]  /*e580*/  HMMA.16816.F32.BF16 R72, R4, R30, R164 ;  /* 0x0000001e0448723c */ /* 0x000fe200000418a4 */
[----:B------:R-:W-:-:S06]  /*e590*/  IMAD.MOV.U32 R81, RZ, RZ, R57 ;  /* 0x000000ffff517224 */ /* 0x000fcc00078e0039 */
[----:B------:R-:W-:Y:S01]  /*e5a0*/  MOV R164, R78 ;  /* 0x0000004e00a47202 */ /* 0x000fe20000000f00 */
[----:B------:R-:W-:Y:S01]  /*e5b0*/  IMAD.MOV.U32 R165, RZ, RZ, R79 ;  /* 0x000000ffffa57224 */ /* 0x000fe200078e004f */
[----:B------:R-:W-:Y:S01]  /*e5c0*/  MOV R167, R76 ;  /* 0x0000004c00a77202 */ /* 0x000fe20000000f00 */
[----:B------:R-:W-:Y:S01]  /*e5d0*/  IMAD.MOV.U32 R166, RZ, RZ, R77 ;  /* 0x000000ffffa67224 */ /* 0x000fe200078e004d */
[C---:B------:R-:W-:Y:S08]  /*e5e0*/  HMMA.16816.F32.BF16 R56, R4.reuse, R38, R116 ;  /* 0x000000260438723c */ /* 0x040ff00000041874 */
[C---:B------:R-:W-:Y:S07]  /*e5f0*/  HMMA.16816.F32.BF16 R76, R4.reuse, R24, R184 ;  /* 0x00000018044c723c */ /* 0x040fee00000418b8 */
[----:B------:R-:W-:Y:S01]  /*e600*/  IMAD.MOV.U32 R185, RZ, RZ, R85 ;  /* 0x000000ffffb97224 */ /* 0x000fe200078e0055 */
[----:B------:R-:W-:Y:S01]  /*e610*/  MOV R186, R84 ;  /* 0x0000005400ba7202 */ /* 0x000fe20000000f00 */
[----:B------:R-:W-:Y:S01]  /*e620*/  IMAD.MOV.U32 R187, RZ, RZ, R87 ;  /* 0x000000ffffbb7224 */ /* 0x000fe200078e0057 */
[C---:B------:R-:W-:Y:S08]  /*e630*/  HMMA.16816.F32.BF16 R92, R4.reuse, R22, R92 ;  /* 0x00000016045c723c */ /* 0x040ff0000004185c */
[C---:B------:R-:W-:Y:S08]  /*e640*/  HMMA.16816.F32.BF16 R84, R4.reuse, R26, R188 ;  /* 0x0000001a0454723c */ /* 0x040ff000000418bc */
[C---:B------:R-:W-:Y:S08]  /*e650*/  HMMA.16816.F32.BF16 R108, R4.reuse, R34, R108 ;  /* 0x00000022046c723c */ /* 0x040ff0000004186c */
[C---:B------:R-:W-:Y:S08]  /*e660*/  HMMA.16816.F32.BF16 R120, R4.reuse, R40, R120 ;  /* 0x000000280478723c */ /* 0x040ff00000041878 */
[----:B------:R-:W-:Y:S08]  /*e670*/  HMMA.16816.F32.BF16 R116, R4, R42, R124 ;  /* 0x0000002a0474723c */ /* 0x000ff0000004187c */
[----:B------:R-:W-:Y:S01]  /*e680*/  HMMA.16816.F32.BF16 R4, R8, R22, R164 ;  /* 0x000000160804723c */ /* 0x000fe200000418a4 */
[----:B------:R-:W-:Y:S01]  /*e690*/  IMAD.MOV.U32 R179, RZ, RZ, R208 ;  /* 0x000000ffffb37224 */ /* 0x000fe200078e00d0 */
[----:B------:R-:W-:Y:S01]  /*e6a0*/  LDSM.16.MT88.4 R164, [R201+0xa800] ;  /* 0x00a80000c9a4783b */ /* 0x000fe20000004200 */
[----:B------:R-:W-:-:S03]  /*e6b0*/  IMAD.WIDE.U32 R2, R2, -0x2daee0ad, RZ ;  /* 0xd2511f5302027825 */ /* 0x000fc600078e00ff */
[----:B------:R-:W-:Y:S01]  /*e6c0*/  MOV R97, R179 ;  /* 0x000000b300617202 */ /* 0x000fe20000000f00 */
[----:B------:R-:W-:Y:S01]  /*e6d0*/  IMAD.MOV.U32 R179, RZ, RZ, R139 ;  /* 0x000000ffffb37224 */ /* 0x000fe200078e008b */
[----:B------:R-:W-:Y:S01]  /*e6e0*/  MOV R139, R200 ;  /* 0x000000c8008b7202 */ /* 0x000fe20000000f00 */
[C---:B------:R-:W-:Y:S01]  /*e6f0*/  HMMA.16816.F32.BF16 R248, R8.reuse, R20, R248 ;  /* 0x0000001408f8723c */ /* 0x040fe200000418f8 */
[----:B------:R-:W-:Y:S01]  /*e700*/  LOP3.LUT R0, R3, R244, R48, 0x96, !PT ;  /* 0x000000f403007212 */ /* 0x000fe200078e9630 */
[----:B------:R-:W-:Y:S01]  /*e710*/  IMAD.MOV.U32 R99, RZ, RZ, R204 ;  /* 0x000000ffff637224 */ /* 0x000fe200078e00cc */
[----:B------:R2:W5:Y:S05]  /*e720*/  LDL.LU R208, [R1+0x160] ;  /* 0x0001600001d07983 */ /* 0x00056a0000300800 */
[----:B------:R-:W-:Y:S01]  /*e730*/  HMMA.16816.F32.BF16 R136, R8, R38, R136 ;  /* 0x000000260888723c */ /* 0x000fe20000041888 */
[----:B------:R-:W-:-:S02]  /*e740*/  LOP3.LUT R3, R2, 0xffff, RZ, 0xc0, !PT ;  /* 0x0000ffff02037812 */ /* 0x000fc400078ec0ff */
[----:B------:R-:W-:Y:S02]  /*e750*/  LOP3.LUT R21, R2, 0xff, RZ, 0xc0, !PT ;  /* 0x000000ff02157812 */ /* 0x000fe400078ec0ff */
[----:B------:R-:W-:Y:S02]  /*e760*/  SHF.R.U32.HI R20, RZ, 0x18, R2 ;  /* 0x00000018ff147819 */ /* 0x000fe40000011602 */
[----:B------:R-:W-:Y:S01]  /*e770*/  IMAD.MOV.U32 R36, RZ, RZ, R7 ;  /* 0x000000ffff247224 */ /* 0x000fe200078e0007 */
[----:B------:R-:W-:Y:S01]  /*e780*/  MOV R37, R6 ;  /* 0x0000000600257202 */ /* 0x000fe20000000f00 */
        /* <DEDUP_REMOVED lines=9> */
[----:B------:R-:W-:-:S02]  /*e820*/  SHF.R.U32.HI R2, RZ, 0x10, R0 ;  /* 0x00000010ff027819 */ /* 0x000fc40000011600 */
[----:B------:R-:W-:Y:S01]  /*e830*/  MOV R189, R97 ;  /* 0x0000006100bd7202 */ /* 0x000fe20000000f00 */
[C---:B------:R-:W-:Y:S01]  /*e840*/  HMMA.16816.F32.BF16 R176, R8.reuse, R28, R176 ;  /* 0x0000001c08b0723c */ /* 0x040fe200000418b0 */
[----:B------:R-:W-:Y:S01]  /*e850*/  PRMT R6, R4, 0x5410, R5 ;  /* 0x0000541004067816 */ /* 0x000fe20000000005 */
[----:B------:R-:W-:Y:S01]  /*e860*/  IMAD.MOV.U32 R184, RZ, RZ, R83 ;  /* 0x000000ffffb87224 */ /* 0x000fe200078e0053 */
[----:B------:R-:W-:Y:S01]  /*e870*/  SHF.R.U32.HI R5, RZ, 0x18, R0 ;  /* 0x00000018ff057819 */ /* 0x000fe20000011600 */
[----:B------:R-:W1:Y:S01]  /*e880*/  LDSM.16.MT88.4 R48, [R206+0xa800] ;  /* 0x00a80000ce30783b */ /* 0x000e620000004200 */
[----:B------:R-:W-:Y:S02]  /*e890*/  LOP3.LUT R2, R2, 0xff, RZ, 0xc0, !PT ;  /* 0x000000ff02027812 */ /* 0x000fe400078ec0ff */
[----:B------:R-:W-:Y:S01]  /*e8a0*/  SHF.R.U32.HI R4, RZ, 0x8, R3 ;  /* 0x00000008ff047819 */ /* 0x000fe20000011603 */
[--C-:B------:R-:W-:Y:S01]  /*e8b0*/  HSET2.LE.AND R0, R6, R221.reuse, PT ;  /* 0x000000dd06007233 */ /* 0x100fe20003803000 */
[----:B------:R-:W-:Y:S01]  /*e8c0*/  PRMT R2, R2, 0x5410, R5 ;  /* 0x0000541002027816 */ /* 0x000fe20000000005 */
[C---:B------:R-:W-:Y:S01]  /*e8d0*/  HMMA.16816.F32.BF16 R240, R8.reuse, R32, R240 ;  /* 0x0000002008f0723c */ /* 0x040fe200000418f0 */
[----:B------:R-:W-:Y:S01]  /*e8e0*/  PRMT R4, R21, 0x5410, R4 ;  /* 0x0000541015047816 */ /* 0x000fe20000000004 */
[----:B------:R2:W5:Y:S01]  /*e8f0*/  LDL.LU R207, [R1+0x15c] ;  /* 0x00015c0001cf7983 */ /* 0x0005620000300800 */
[----:B------:R-:W-:Y:S01]  /*e900*/  LOP3.LUT R124, R96, R0, RZ, 0xc0, !PT ;  /* 0x00000000607c7212 */ /* 0x000fe200078ec0ff */
[--C-:B------:R-:W-:Y:S01]  /*e910*/  HSET2.LE.AND R0, R2, R221.reuse, PT ;  /* 0x000000dd02007233 */ /* 0x100fe20003803000 */
[----:B------:R-:W-:Y:S01]  /*e920*/  LOP3.LUT R3, R7, 0xff, RZ, 0xc0, !PT ;  /* 0x000000ff07037812 */ /* 0x000fe200078ec0ff */
[----:B------:R-:W-:Y:S01]  /*e930*/  HSET2.LE.AND R2, R4, R221, PT ;  /* 0x000000dd04027233 */ /* 0x000fe20003803000 */
[----:B------:R2:W5:Y:S01]  /*e940*/  LDL.LU R204, [R1+0x158] ;  /* 0x0001580001cc7983 */ /* 0x0005620000300800 */
[----:B------:R-:W-:Y:S01]  /*e950*/  HMMA.16816.F32.BF16 R28, R8, R30, R188 ;  /* 0x0000001e081c723c */ /* 0x000fe200000418bc */
[----:B------:R-:W-:-:S02]  /*e960*/  PRMT R3, R3, 0x5410, R20 ;  /* 0x0000541003037816 */ /* 0x000fc40000000014 */
[----:B------:R-:W-:Y:S01]  /*e970*/  LOP3.LUT R126, R67, R2, RZ, 0xc0, !PT ;  /* 0x00000002437e7212 */ /* 0x000fe200078ec0ff */
[----:B------:R-:W-:Y:S01]  /*e980*/  LDSM.16.MT88.4 R20, [R205+0xb800] ;  /* 0x00b80000cd14783b */ /* 0x000fe20000004200 */
[----:B------:R-:W-:-:S03]  /*e990*/  LOP3.LUT R2, R69, R252, R70, 0x96, !PT ;  /* 0x000000fc45027212 */ /* 0x000fc600078e9646 */
[C---:B------:R-:W-:Y:S01]  /*e9a0*/  HMMA.16816.F32.BF16 R188, R8.reuse, R26, R112 ;  /* 0x0000001a08bc723c */ /* 0x040fe20000041870 */
[----:B------:R-:W-:Y:S01]  /*e9b0*/  LOP3.LUT R125, R82, R0, RZ, 0xc0, !PT ;  /* 0x00000000527d7212 */ /* 0x000fe200078ec0ff */
[----:B------:R-:W-:Y:S01]  /*e9c0*/  HSET2.LE.AND R0, R3, R221, PT ;  /* 0x000000dd03007233 */ /* 0x000fe20003803000 */
[----:B------:R-:W-:Y:S01]  /*e9d0*/  IMAD.WIDE.U32 R2, R2, -0x2daee0ad, RZ ;  /* 0xd2511f5302027825 */ /* 0x000fe200078e00ff */
[----:B------:R-:W3:Y:S03]  /*e9e0*/  LDSM.16.MT88.4 R64, [R205+0xa800] ;  /* 0x00a80000cd40783b */ /* 0x000ee60000004200 */
[----:B------:R-:W-:Y:S01]  /*e9f0*/  MOV R112, R98 ;  /* 0x0000006200707202 */ /* 0x000fe20000000f00 */
[----:B------:R-:W-:Y:S01]  /*ea00*/  IMAD.MOV.U32 R113, RZ, RZ, R219 ;  /* 0x000000ffff717224 */ /* 0x000fe200078e00db */
[----:B------:R-:W-:Y:S01]  /*ea10*/  MOV R115, R131 ;  /* 0x0000008300737202 */ /* 0x000fe20000000f00 */
[----:B------:R-:W-:Y:S01]  /*ea20*/  IMAD.MOV.U32 R114, RZ, RZ, R218 ;  /* 0x000000ffff727224 */ /* 0x000fe200078e00da */
[----:B------:R-:W-:Y:S01]  /*ea30*/  HMMA.16816.F32.BF16 R184, R8, R24, R184 ;  /* 0x0000001808b8723c */ /* 0x000fe200000418b8 */
[----:B------:R-:W4:Y:S01]  /*ea40*/  LDSM.16.MT88.4 R80, [R201+0xb800] ;  /* 0x00b80000c950783b */ /* 0x000f220000004200 */
[----:B------:R-:W-:-:S02]  /*ea50*/  LOP3.LUT R127, R102, R0, RZ, 0xc0, !PT ;  /* 0x00000000667f7212 */ /* 0x000fc400078ec0ff */
[----:B------:R-:W-:Y:S01]  /*ea60*/  LOP3.LUT R0, R3, R244, R100, 0x96, !PT ;  /* 0x000000f403007212 */ /* 0x000fe200078e9664 */
[----:B------:R-:W-:Y:S03]  /*ea70*/  LDSM.16.MT88.4 R96, [R203+0xb800] ;  /* 0x00b80000cb60783b */ /* 0x000fe60000004200 */
[C---:B------:R-:W-:Y:S01]  /*ea80*/  HMMA.16816.F32.BF16 R196, R8.reuse, R34, R196 ;  /* 0x0000002208c4723c */ /* 0x040fe200000418c4 */
[----:B------:R-:W-:Y:S01]  /*ea90*/  LOP3.LUT R3, R2, 0xffff, RZ, 0xc0, !PT ;  /* 0x0000ffff02037812 */ /* 0x000fe200078ec0ff */
[----:B------:R2:W5:Y:S06]  /*eaa0*/  LDL.LU R202, [R1+0x154] ;  /* 0x0001540001ca7983 */ /* 0x00056c0000300800 */
[----:B------:R-:W-:Y:S01]  /*eab0*/  HMMA.16816.F32.BF16 R32, R8, R40, R156 ;  /* 0x000000280820723c */ /* 0x000fe2000004189c */
[----:B------:R-:W1:Y:S01]  /*eac0*/  LDSM.16.MT88.4 R156, [R203+0xa800] ;  /* 0x00a80000cb9c783b */ /* 0x000e620000004200 */
[----:B------:R-:W-:-:S06]  /*ead0*/  SHF.R.U32.HI R4, RZ, 0x8, R3 ;  /* 0x00000008ff047819 */ /* 0x000fcc0000011603 */
[----:B------:R-:W-:Y:S01]  /*eae0*/  HMMA.16816.F32.BF16 R24, R8, R42, R112 ;  /* 0x0000002a0818723c */ /* 0x000fe20000041870 */
[----:B------:R-:W2:Y:S01]  /*eaf0*/  LDSM.16.MT88.4 R112, [R206+0xb800] ;  /* 0x00b80000ce70783b */ /* 0x000ea20000004200 */
[----:B------:R-:W-:Y:S02]  /*eb00*/  LOP3.LUT R3, R2, 0xff, RZ, 0xc0, !PT ;  /* 0x000000ff02037812 */ /* 0x000fe400078ec0ff */
[--C-:B------:R-:W-:Y:S01]  /*eb10*/  SHF.R.U32.HI R6, RZ, 0x10, R2.reuse ;  /* 0x00000010ff067819 */ /* 0x100fe20000011602 */
[----:B------:R1:W5:Y:S01]  /*eb20*/  LDL.LU R200, [R1+0x150] ;  /* 0x0001500001c87983 */ /* 0x0003620000300800 */
[----:B------:R-:W-:Y:S02]  /*eb30*/  SHF.R.U32.HI R7, RZ, 0x18, R2 ;  /* 0x00000018ff077819 */ /* 0x000fe40000011602 */
[----:B------:R-:W-:Y:S02]  /*eb40*/  LOP3.LUT R2, R0, 0xffff, RZ, 0xc0, !PT ;  /* 0x0000ffff00027812 */ /* 0x000fe400078ec0ff */
[----:B------:R-:W-:-:S02]  /*eb50*/  PRMT R8, R3, 0x5410, R4 ;  /* 0x0000541003087816 */ /* 0x000fc40000000004 */
[----:B------:R-:W-:Y:S02]  /*eb60*/  SHF.R.U32.HI R3, RZ, 0x8, R2 ;  /* 0x00000008ff037819 */ /* 0x000fe40000011602 */
[----:B------:R-:W-:-:S04]  /*eb70*/  LOP3.LUT R2, R0, 0xff, RZ, 0xc0, !PT ;  /* 0x000000ff00027812 */ /* 0x000fc800078ec0ff */
[----:B------:R-:W-:Y:S02]  /*eb80*/  PRMT R3, R2, 0x5410, R3 ;  /* 0x0000541002037816 */ /* 0x000fe40000000003 */
[--C-:B------:R-:W-:Y:S02]  /*eb90*/  SHF.R.U32.HI R2, RZ, 0x10, R0.reuse ;  /* 0x00000010ff027819 */ /* 0x100fe40000011600 */
[----:B------:R-:W-:Y:S02]  /*eba0*/  SHF.R.U32.HI R5, RZ, 0x18, R0 ;  /* 0x00000018ff057819 */ /* 0x000fe40000011600 */
[----:B------:R-:W-:Y:S02]  /*ebb0*/  LOP3.LUT R2, R2, 0xff, RZ, 0xc0, !PT ;  /* 0x000000ff02027812 */ /* 0x000fe400078ec0ff */
[----:B------:R-:W-:Y:S01]  /*ebc0*/  LOP3.LUT R4, R6, 0xff, RZ, 0xc0, !PT ;  /* 0x000000ff06047812 */ /* 0x000fe200078ec0ff */
[----:B------:R-:W-:Y:S01]  /*ebd0*/  HSET2.LE.AND R0, R3, R221, PT ;  /* 0x000000dd03007233 */ /* 0x000fe20003803000 */
[----:B------:R-:W-:-:S02]  /*ebe0*/  PRMT R2, R2, 0x5410, R5 ;  /* 0x0000541002027816 */ /* 0x000fc40000000005 */
[----:B------:R-:W-:Y:S02]  /*ebf0*/  PRMT R3, R4, 0x5410, R7 ;  /* 0x0000541004037816 */ /* 0x000fe40000000007 */
[----:B------:R-:W-:Y:S01]  /*ec00*/  LOP3.LUT R128, R128, R0, RZ, 0xc0, !PT ;  /* 0x0000000080807212 */ /* 0x000fe200078ec0ff */
[--C-:B------:R-:W-:Y:S02]  /*ec10*/  HSET2.LE.AND R0, R2, R221.reuse, PT ;  /* 0x000000dd02007233 */ /* 0x100fe40003803000 */
[--C-:B------:R-:W-:Y:S02]  /*ec20*/  HSET2.LE.AND R2, R8, R221.reuse, PT ;  /* 0x000000dd08027233 */ /* 0x100fe40003803000 */
[----:B------:R-:W-:Y:S01]  /*ec30*/  HSET2.LE.AND R3, R3, R221, PT ;  /* 0x000000dd03037233 */ /* 0x000fe20003803000 */
[----:B-1----:R-:W-:Y:S01]  /*ec40*/  HMMA.16816.F32.BF16 R44, R124, R50, R56 ;  /* 0x000000327c2c723c */ /* 0x002fe20000041838 */
[----:B------:R-:W-:Y:S02]  /*ec50*/  LOP3.LUT R129, R129, R0, RZ, 0xc0, !PT ;  /* 0x0000000081817212 */ /* 0x000fe400078ec0ff */
[----:B------:R-:W-:-:S02]  /*ec60*/  LOP3.LUT R130, R130, R2, RZ, 0xc0, !PT ;  /* 0x0000000282827212 */ /* 0x000fc400078ec0ff */
[----:B------:R-:W-:-:S03]  /*ec70*/  LOP3.LUT R131, R103, R3, RZ, 0xc0, !PT ;  /* 0x0000000367837212 */ /* 0x000fc600078ec0ff */
[C---:B---3--:R-:W-:Y:S08]  /*ec80*/  HMMA.16816.F32.BF16 R56, R124.reuse, R64, R60 ;  /* 0x000000407c38723c */ /* 0x048ff0000004183c */
[C---:B------:R-:W-:Y:S08]  /*ec90*/  HMMA.16816.F32.BF16 R60, R124.reuse, R66, R72 ;  /* 0x000000427c3c723c */ /* 0x040ff00000041848 */
[C---:B----4-:R-:W-:Y:S08]  /*eca0*/  HMMA.16816.F32.BF16 R72, R124.reuse, R80, R76 ;  /* 0x000000507c48723c */ /* 0x050ff0000004184c */
        /* <DEDUP_REMOVED lines=11> */
[----:B------:R-:W-:Y:S07]  /*ed60*/  HMMA.16816.F32.BF16 R124, R124, R22, R116 ;  /* 0x000000167c7c723c */ /* 0x000fee0000041874 */
[----:B------:R-:W-:Y:S01]  /*ed70*/  IMAD.MOV.U32 R116, RZ, RZ, R39 ;  /* 0x000000ffff747224 */ /* 0x000fe200078e0027 */
[----:B------:R-:W-:Y:S01]  /*ed80*/  MOV R117, R38 ;  /* 0x0000002600757202 */ /* 0x000fe20000000f00 */
[----:B------:R-:W-:-:S02]  /*ed90*/  IMAD.MOV.U32 R118, RZ, RZ, R37 ;  /* 0x000000ffff767224 */ /* 0x000fc400078e0025 */
[----:B------:R-:W-:Y:S02]  /*eda0*/  IMAD.MOV.U32 R119, RZ, RZ, R36 ;  /* 0x000000ffff777224 */ /* 0x000fe400078e0024 */
[----:B------:R-:W-:Y:S01]  /*edb0*/  HMMA.16816.F32.BF16 R36, R128, R48, R180 ;  /* 0x000000308024723c */ /* 0x000fe200000418b4 */
[----:B------:R-:W2:Y:S01]  /*edc0*/  LDL R183, [R1+0xd8] ;  /* 0x0000d80001b77983 */ /* 0x000ea20000100800 */
[----:B------:R-:W-:-:S05]  /*edd0*/  FADD.FTZ R0, R194, R193 ;  /* 0x000000c1c2007221 */ /* 0x000fca0000010000 */
[----:B------:R1:W-:Y:S01]  /*ede0*/  STL [R1+0x68], R0 ;  /* 0x0000680001007387 */ /* 0x0003e20000100800 */
[----:B------:R-:W-:Y:S01]  /*edf0*/  HMMA.16816.F32.BF16 R84, R128, R96, R248 ;  /* 0x000000608054723c */ /* 0x000fe200000418f8 */
[----:B------:R-:W-:Y:S02]  /*ee00*/  IADD3 R218, P2, R12, -0x80, RZ ;  /* 0xffffff800cda7810 */ /* 0x000fe40007f5e0ff */
[----:B------:R-:W-:-:S05]  /*ee10*/  MOV R180, R192 ;  /* 0x000000c000b47202 */ /* 0x000fca0000000f00 */
[----:B------:R-:W-:Y:S01]  /*ee20*/  HMMA.16816.F32.BF16 R168, R128, R164, R168 ;  /* 0x000000a480a8723c */ /* 0x000fe200000418a8 */
[----:B------:R-:W-:-:S07]  /*ee30*/  IADD3.X R219, R13, -0x1, RZ, P2, !PT ;  /* 0xffffffff0ddb7810 */ /* 0x000fce00017fe4ff */
[C---:B------:R-:W-:Y:S08]  /*ee40*/  HMMA.16816.F32.BF16 R160, R128.reuse, R156, R160 ;  /* 0x0000009c80a0723c */ /* 0x040ff000000418a0 */
[C---:B------:R-:W-:Y:S08]  /*ee50*/  HMMA.16816.F32.BF16 R52, R128.reuse, R64, R176 ;  /* 0x000000408034723c */ /* 0x040ff000000418b0 */
[C---:B------:R-:W-:Y:S08]  /*ee60*/  HMMA.16816.F32.BF16 R68, R128.reuse, R80, R184 ;  /* 0x000000508044723c */ /* 0x040ff000000418b8 */
[C---:B------:R-:W-:Y:S08]  /*ee70*/  HMMA.16816.F32.BF16 R96, R128.reuse, R98, R116 ;  /* 0x000000628060723c */ /* 0x040ff00000041874 */
[C---:B------:R-:W-:Y:S08]  /*ee80*/  HMMA.16816.F32.BF16 R100, R128.reuse, R112, R240 ;  /* 0x000000708064723c */ /* 0x040ff000000418f0 */
[C---:B------:R-:W-:Y:S08]  /*ee90*/  HMMA.16816.F32.BF16 R164, R128.reuse, R166, R132 ;  /* 0x000000a680a4723c */ /* 0x040ff00000041884 */
[----:B------:R-:W-:Y:S01]  /*eea0*/  HMMA.16816.F32.BF16 R156, R128, R158, R172 ;  /* 0x0000009e809c723c */ /* 0x000fe200000418ac */
[----:B------:R-:W-:Y:S01]  /*eeb0*/  IMAD.MOV.U32 R135, RZ, RZ, R245 ;  /* 0x000000ffff877224 */ /* 0x000fe200078e00f5 */
[----:B------:R-:W-:Y:S01]  /*eec0*/  MOV R133, R222 ;  /* 0x000000de00857202 */ /* 0x000fe20000000f00 */
[----:B------:R-:W-:-:S05]  /*eed0*/  IMAD.MOV.U32 R132, RZ, RZ, R211 ;  /* 0x000000ffff847224 */ /* 0x000fca00078e00d3 */
[----:B------:R-:W-:Y:S01]  /*eee0*/  HMMA.16816.F32.BF16 R48, R128, R50, R136 ;  /* 0x000000328030723c */ /* 0x000fe20000041888 */
[----:B------:R-:W-:-:S07]  /*eef0*/  IMAD.MOV.U32 R134, RZ, RZ, R235 ;  /* 0x000000ffff867224 */ /* 0x000fce00078e00eb */
[C---:B------:R-:W-:Y:S08]  /*ef00*/  HMMA.16816.F32.BF16 R64, R128.reuse, R66, R28 ;  /* 0x000000428040723c */ /* 0x040ff0000004181c */
[C---:B------:R-:W-:Y:S08]  /*ef10*/  HMMA.16816.F32.BF16 R80, R128.reuse, R82, R188 ;  /* 0x000000528050723c */ /* 0x040ff000000418bc */
[C---:B------:R-:W-:Y:S08]  /*ef20*/  HMMA.16816.F32.BF16 R112, R128.reuse, R114, R196 ;  /* 0x000000728070723c */ /* 0x040ff000000418c4 */
[C---:B------:R-:W-:Y:S08]  /*ef30*/  HMMA.16816.F32.BF16 R116, R128.reuse, R20, R32 ;  /* 0x000000148074723c */ /* 0x040ff00000041820 */
[----:B------:R-:W-:Y:S01]  /*ef40*/  HMMA.16816.F32.BF16 R128, R128, R22, R24 ;  /* 0x000000168080723c */ /* 0x000fe20000041818 */
[----:B--2---:R-:W-:Y:S11]  /*ef50*/  ISETP.GT.AND P3, PT, R192, R183, PT ;  /* 0x000000b7c000720c */ /* 0x004ff60003f64270 */
[----:B------:R-:W-:Y:S02]  /*ef60*/  @!UPT UIADD3 URZ, URZ, URZ, URZ ;  /* 0x0000003f3f3ff290 */ /* 0x000fe4000fffe03f */
[----:B------:R-:W-:Y:S05]  /*ef70*/  @!P3 BRA `(.L_x_2241) ;  /* 0x000125500000b947 */ /* 0x000fea0003800000 */
[----:B-1----:R-:W2:Y:S01]  /*ef80*/  LDL.64 R174, [R1+0x60] ;  /* 0x0000600001ae7983 */ /* 0x002ea20000100a00 */
[----:B------:R-:W-:-:S04]  /*ef90*/  DEPBAR.LE SB0, 0x0 ;  /* 0x000080000000791a */ /* 0x000fc80000000000 */
[----:B------:R-:W3:Y:S04]  /*efa0*/  LDL R248, [R1+0x44] ;  /* 0x0000440001f87983 */ /* 0x000ee80000100800 */
[----:B------:R-:W4:Y:S04]  /*efb0*/  LDL.64 R6, [R1+0xf8] ;  /* 0x0000f80001067983 */ /* 0x000f280000100a00 */
[----:B------:R-:W4:Y:S01]  /*efc0*/  LDL.64 R10, [R1+0x110] ;  /* 0x00011000010a7983 */ /* 0x000f220000100a00 */
[----:B------:R-:W-:Y:S03]  /*efd0*/  WARPSYNC 0xffffffff ;  /* 0xffffffff00007948 */ /* 0x000fe60003800000 */
[----:B------:R-:W-:Y:S06]  /*efe0*/  BAR.SYNC.DEFER_BLOCKING 0x0 ;  /* 0x0000000000007b1d */ /* 0x000fec0000010000 */
[----:B-----5:R-:W-:Y:S01]  /*eff0*/  @P1 STS.128 [R220+0xa000], RZ ;  /* 0x00a000ffdc001388 */ /* 0x020fe20000000c00 */
[----:B--2---:R-:W-:-:S02]  /*f000*/  SHF.L.U64.HI R2, R174, 0x5, R175 ;  /* 0x00000005ae027819 */ /* 0x004fc400000102af */
[----:B---3--:R-:W-:Y:S01]  /*f010*/  IADD3 R180, R248, -0x3, RZ ;  /* 0xfffffffdf8b47810 */ /* 0x008fe20007ffe0ff */
[----:B------:R-:W-:-:S03]  /*f020*/  IMAD.SHL.U32 R0, R174, 0x20, RZ ;  /* 0x00000020ae007824 */ /* 0x000fc600078e00ff */
[----:B------:R-:W-:Y:S01]  /*f030*/  SHF.R.S32.HI R5, RZ, 0x1f, R180 ;  /* 0x0000001fff057819 */ /* 0x000fe200000114b4 */
[----:B------:R-:W-:Y:S02]  /*f040*/  IMAD R4, R2, R180, RZ ;  /* 0x000000b402047224 */ /* 0x000fe400078e02ff */
[----:B----4-:R-:W-:Y:S02]  /*f050*/  IMAD.MOV.U32 R6, RZ, RZ, R10 ;  /* 0x000000ffff067224 */ /* 0x010fe400078e000a */
[-C--:B------:R-:W-:Y:S02]  /*f060*/  IMAD R4, R5, R0.reuse, R4 ;  /* 0x0000000005047224 */ /* 0x080fe400078e0204 */
[----:B------:R-:W-:Y:S01]  /*f070*/  IMAD.WIDE.U32 R2, R180, R0, R6 ;  /* 0x00000000b4027225 */ /* 0x000fe200078e0006 */
[----:B------:R1:W-:Y:S03]  /*f080*/  STL.64 [R1+0x128], R6 ;  /* 0x0001280601007387 */ /* 0x0003e60000100a00 */
[----:B------:R-:W-:Y:S01]  /*f090*/  IMAD.IADD R3, R3, 0x1, R4 ;  /* 0x0000000103037824 */ /* 0x000fe200078e0204 */
[----:B------:R-:W-:-:S02]  /*f0a0*/  LEA R0, P2, R174, R2, 0x4 ;  /* 0x00000002ae007211 */ /* 0x000fc400078420ff */
[-C--:B------:R-:W-:Y:S02]  /*f0b0*/  @!P1 LEA R10, P5, R2, R238.reuse, 0x1 ;  /* 0x000000ee020a9211 */ /* 0x080fe400078a08ff */
[-C--:B------:R-:W-:Y:S02]  /*f0c0*/  @!P1 LEA R8, P4, R0, R238.reuse, 0x1 ;  /* 0x000000ee00089211 */ /* 0x080fe400078808ff */
[----:B------:R-:W-:Y:S02]  /*f0d0*/  LEA.HI.X R5, R174, R3, R175, 0x4, P2 ;  /* 0x00000003ae057211 */ /* 0x000fe400010f24af */
[-C--:B------:R-:W-:Y:S02]  /*f0e0*/  @!P1 LEA.HI.X R11, R2, R239.reuse, R3, 0x1, P5 ;  /* 0x000000ef020b9211 */ /* 0x080fe400028f0c03 */
[C---:B------:R-:W-:Y:S02]  /*f0f0*/  @!P0 LEA R4, P2, R0.reuse, R238, 0x1 ;  /* 0x000000ee00048211 */ /* 0x040fe400078408ff */
[CCC-:B------:R-:W-:Y:S01]  /*f100*/  @!P1 LEA.HI.X R9, R0.reuse, R239.reuse, R5.reuse, 0x1, P4 ;  /* 0x000000ef00099211 */ /* 0x1c0fe200020f0c05 */
[----:B------:R-:W-:Y:S01]  /*f110*/  @!PT LDS RZ, [RZ] ;  /* 0x00000000fffff984 */ /* 0x000fe20000000800 */
[----:B------:R-:W-:Y:S01]  /*f120*/  @!PT LDS RZ, [RZ] ;  /* 0x00000000fffff984 */ /* 0x000fe20000000800 */
[----:B------:R-:W-:Y:S01]  /*f130*/  @!PT LDS RZ, [RZ] ;  /* 0x00000000fffff984 */ /* 0x000fe20000000800 */
[----:B------:R2:W-:Y:S01]  /*f140*/  @!P1 LDGSTS.E.BYPASS.LTC128B.128 [R220+0xa000], [R10.64] ;  /* 0x0a0000000adc9fae */ /* 0x0005e2000b901d44 */
[----:B------:R-:W-:-:S02]  /*f150*/  @!P0 LEA.HI.X R5, R0, R239, R5, 0x1, P2 ;  /* 0x000000ef00058211 */ /* 0x000fc400010f0c05 */
[----:B-1----:R-:W-:-:S04]  /*f160*/  @!P0 LEA R6, P3, R2, R238, 0x1 ;  /* 0x000000ee02068211 */ /* 0x002fc800078608ff */
[----:B------:R-:W-:Y:S01]  /*f170*/  @!P0 LEA.HI.X R7, R2, R239, R3, 0x1, P3 ;  /* 0x000000ef02078211 */ /* 0x000fe200018f0c03 */
        /* <DEDUP_REMOVED lines=16> */
[----:B------:R-:W3:Y:S04]  /*f280*/  LDSM.16.M88.4 R20, [R202+0x2000] ;  /* 0x00200000ca14783b */ /* 0x000ee80000000200 */
[----:B------:R-:W4:Y:S04]  /*f290*/  LDSM.16.M88.4 R24, [R202] ;  /* 0x00000000ca18783b */ /* 0x000f280000000200 */
[----:B------:R-:W-:Y:S04]  /*f2a0*/  LDSM.16.M88.4 R32, [R212] ;  /* 0x00000000d420783b */ /* 0x000fe80000000200 */
[----:B--2---:R-:W-:Y:S04]  /*f2b0*/  LDSM.16.M88.4 R8, [R204] ;  /* 0x00000000cc08783b */ /* 0x004fe80000000200 */
[----:B------:R-:W-:Y:S04]  /*f2c0*/  LDSM.16.M88.4 R136, [R200+0x8800] ;  /* 0x00880000c888783b */ /* 0x000fe80000000200 */
[----:B-1----:R-:W1:Y:S04]  /*f2d0*/  LDSM.16.M88.4 R4, [R204+0x2000] ;  /* 0x00200000cc04783b */ /* 0x002e680000000200 */
[----:B------:R-:W0:Y:S01]  /*f2e0*/  LDGDEPBAR ;  /* 0x00000000000079af */ /* 0x000e220000000000 */
[-C--:B---3--:R-:W-:Y:S08]  /*f2f0*/  HMMA.16816.F32.BF16 R28, R20, R132.reuse, RZ ;  /* 0x00000084141c723c */ /* 0x088ff000000418ff */
[----:B----4-:R-:W-:Y:S11]  /*f300*/  HMMA.16816.F32.BF16 R172, R24, R132, RZ ;  /* 0x0000008418ac723c */ /* 0x010ff600000418ff */
[----:B------:R-:W-:Y:S05]  /*f310*/  @!UPT UIADD3 URZ, URZ, URZ, URZ ;  /* 0x0000003f3f3ff290 */ /* 0x000fea000fffe03f */
[-C--:B-1----:R-:W-:Y:S01]  /*f320*/  HMMA.16816.F32.BF16 R188, R4, R32.reuse, R28 ;  /* 0x0000002004bc723c */ /* 0x082fe2000004181c */
[----:B------:R-:W1:Y:S07]  /*f330*/  LDSM.16.M88.4 R28, [R215] ;  /* 0x00000000d71c783b */ /* 0x000e6e0000000200 */
[----:B------:R-:W-:Y:S08]  /*f340*/  HMMA.16816.F32.BF16 R192, R8, R32, R172 ;  /* 0x0000002008c0723c */ /* 0x000ff000000418ac */
[-C--:B------:R-:W-:Y:S08]  /*f350*/  HMMA.16816.F32.BF16 R172, R20, R136.reuse, RZ ;  /* 0x0000008814ac723c */ /* 0x080ff000000418ff */
[----:B------:R-:W-:Y:S11]  /*f360*/  HMMA.16816.F32.BF16 R176, R24, R136, RZ ;  /* 0x0000008818b0723c */ /* 0x000ff600000418ff */
[----:B------:R-:W-:Y:S05]  /*f370*/  @!UPT UIADD3 URZ, URZ, URZ, URZ ;  /* 0x0000003f3f3ff290 */ /* 0x000fea000fffe03f */
        /* <DEDUP_REMOVED lines=72> */
[----:B------:R-:W2:Y:S01]  /*f800*/  LDSM.16.M88.4 R8, [R208+0x4000] ;  /* 0x00400000d008783b */ /* 0x000ea20000000200 */
[----:B------:R-:W-:-:S02]  /*f810*/  ISETP.GT.AND P2, PT, R180, R183, PT ;  /* 0x000000b7b400720c */ /* 0x000fc40003f44270 */
[C---:B-1----:R-:W-:Y:S08]  /*f820*/  HMMA.16816.F32.BF16 R184, R4.reuse, R22, R172 ;  /* 0x0000001604b8723c */ /* 0x042ff000000418ac */
[-C--:B------:R-:W-:Y:S08]  /*f830*/  HMMA.16816.F32.BF16 R192, R4, R20.reuse, R192 ;  /* 0x0000001404c0723c */ /* 0x080ff000000418c0 */
[C---:B--2---:R-:W-:Y:S08]  /*f840*/  HMMA.16816.F32.BF16 R176, R8.reuse, R20, R176 ;  /* 0x0000001408b0723c */ /* 0x044ff000000418b0 */
[----:B------:R-:W-:Y:S01]  /*f850*/  HMMA.16816.F32.BF16 R172, R8, R22, R32 ;  /* 0x0000001608ac723c */ /* 0x000fe20000041820 */
[----:B------:R-:W1:Y:S01]  /*f860*/  LDSM.16.M88.4 R20, [R207+0x1800] ;  /* 0x00180000cf14783b */ /* 0x000e620000000200 */
[----:B------:R-:W-:-:S04]  /*f870*/  DEPBAR.LE SB0, 0x0 ;  /* 0x000080000000791a */ /* 0x000fc80000000000 */
[----:B------:R-:W-:Y:S02]  /*f880*/  BSSY B1, `(.L_x_2246) ;  /* 0x0000035000017945 */ /* 0x000fe40003800000 */
[-C--:B-1----:R-:W-:Y:S08]  /*f890*/  HMMA.16816.F32.BF16 R188, R4, R20.reuse, R132 ;  /* 0x0000001404bc723c */ /* 0x082ff00000041884 */
[----:B------:R-:W-:Y:S08]  /*f8a0*/  HMMA.16816.F32.BF16 R136, R8, R20, R136 ;  /* 0x000000140888723c */ /* 0x000ff00000041888 */
[-C--:B------:R-:W-:Y:S08]  /*f8b0*/  HMMA.16816.F32.BF16 R196, R4, R22.reuse, R28 ;  /* 0x0000001604c4723c */ /* 0x080ff0000004181c */
[----:B------:R-:W-:Y:S01]  /*f8c0*/  HMMA.16816.F32.BF16 R132, R8, R22, R24 ;  /* 0x000000160884723c */ /* 0x000fe20000041818 */
[----:B------:R-:W-:Y:S06]  /*f8d0*/  BAR.SYNC.DEFER_BLOCKING 0x0 ;  /* 0x0000000000007b1d */ /* 0x000fec0000010000 */
[----:B------:R-:W-:Y:S01]  /*f8e0*/  @!UPT UIADD3 URZ, URZ, URZ, URZ ;  /* 0x0000003f3f3ff290 */ /* 0x000fe2000fffe03f */
[----:B------:R-:W-:Y:S11]  /*f8f0*/  @!P2 BRA `(.L_x_2247) ;  /* 0x000002d00000a947 */ /* 0x000ff60003800000 */
[----:B------:R-:W2:Y:S04]  /*f900*/  LDL R249, [R1+0x100] ;  /* 0x0001000001f97983 */ /* 0x000ea80000100800 */
[----:B------:R-:W3:Y:S04]  /*f910*/  LDL R181, [R1+0xcc] ;  /* 0x0000cc0001b57983 */ /* 0x000ee80000100800 */
[----:B------:R-:W4:Y:S04]  /*f920*/  LDL.64 R250, [R1+0xf0] ;  /* 0x0000f00001fa7983 */ /* 0x000f280000100a00 */
[----:B------:R-:W5:Y:S04]  /*f930*/  LDL R182, [R1+0x104] ;  /* 0x0001040001b67983 */ /* 0x000f680000100800 */
[----:B------:R-:W5:Y:S01]  /*f940*/  LDL R183, [R1+0x108] ;  /* 0x0001080001b77983 */ /* 0x000f620000100800 */
[----:B------:R-:W-:-:S04]  /*f950*/  IADD3 R2, R248, -0x4, RZ ;  /* 0xfffffffcf8027810 */ /* 0x000fc80007ffe0ff */
[----:B------:R-:W-:Y:S01]  /*f960*/  SHF.R.S32.HI R3, RZ, 0x1f, R2 ;  /* 0x0000001fff037819 */ /* 0x000fe20000011402 */
[----:B------:R1:W-:Y:S01]  /*f970*/  @P1 STS.128 [R220+0x8000], RZ ;  /* 0x008000ffdc001388 */ /* 0x0003e20000000c00 */
[----:B------:R-:W-:Y:S01]  /*f980*/  BSSY B0, `(.L_x_2248) ;  /* 0x0000023000007945 */ /* 0x000fe20003800000 */
[----:B--2---:R-:W-:-:S04]  /*f990*/  IMAD R0, R249, R2, RZ ;  /* 0x00000002f9007224 */ /* 0x004fc800078e02ff */
[-C--:B---3--:R-:W-:Y:S02]  /*f9a0*/  IMAD R0, R3, R181.reuse, R0 ;  /* 0x000000b503007224 */ /* 0x088fe400078e0200 */
[----:B----4-:R-:W-:-:S04]  /*f9b0*/  IMAD.WIDE.U32 R2, R2, R181, R250 ;  /* 0x000000b502027225 */ /* 0x010fc800078e00fa */
        /* <DEDUP_REMOVED lines=10> */
[----:B-----5:R-:W-:-:S03]  /*fa60*/  IADD3 R2, P2, R182, R2, RZ ;  /* 0x00000002b6027210 */ /* 0x020fc60007f5e0ff */
        /* <DEDUP_REMOVED lines=20> */
.L_x_2249:
[----:B------:R-:W-:Y:S05]  /*fbb0*/  BSYNC B0 ;  /* 0x0000000000007941 */ /* 0x000fea0003800000 */
.L_x_2248:
[----:B------:R-:W0:Y:S02]  /*fbc0*/  LDGDEPBAR ;  /* 0x00000000000079af */ /* 0x000e240000000000 */
.L_x_2247:
[----:B------:R-:W-:Y:S05]  /*fbd0*/  BSYNC B1 ;  /* 0x0000000000017941 */ /* 0x000fea0003800000 */
.L_x_2246:
[----:B------:R-:W2:Y:S04]  /*fbe0*/  LDL R0, [R1+0xac] ;  /* 0x0000ac0001007983 */ /* 0x000ea80000100800 */
[----:B------:R-:W3:Y:S04]  /*fbf0*/  LDL R2, [R1+0xa8] ;  /* 0x0000a80001027983 */ /* 0x000ee80000100800 */
[----:B------:R-:W4:Y:S04]  /*fc00*/  LDL R6, [R1+0x6c] ;  /* 0x00006c0001067983 */ /* 0x000f280000100800 */
[----:B------:R-:W4:Y:S04]  /*fc10*/  LDL R3, [R1+0xc0] ;  /* 0x0000c00001037983 */ /* 0x000f280000100800 */
[----:B-1----:R-:W4:Y:S04]  /*fc20*/  LDL R5, [R1+0xb0] ;  /* 0x0000b00001057983 */ /* 0x002f280000100800 */
[----:B------:R-:W1:Y:S02]  /*fc30*/  S2R R4, SR_TID.X ;  /* 0x0000000000047919 */ /* 0x000e640000002100 */
[----:B-1----:R-:W-:-:S05]  /*fc40*/  IMAD.SHL.U32 R4, R4, 0x2, RZ ;  /* 0x0000000204047824 */ /* 0x002fca00078e00ff */
[----:B------:R-:W-:-:S05]  /*fc50*/  LOP3.LUT R4, R4, 0x6, RZ, 0xc0, !PT ;  /* 0x0000000604047812 */ /* 0x000fca00078ec0ff */
[----:B------:R-:W-:-:S05]  /*fc60*/  IMAD R4, R180, 0x20, R4 ;  /* 0x00000020b4047824 */ /* 0x000fca00078e0204 */
[C---:B------:R-:W-:Y:S02]  /*fc70*/  IADD3 R11, R4.reuse, 0x1, RZ ;  /* 0x00000001040b7810 */ /* 0x040fe40007ffe0ff */
[C---:B------:R-:W-:Y:S02]  /*fc80*/  IADD3 R10, R4.reuse, 0x8, RZ ;  /* 0x00000008040a7810 */ /* 0x040fe40007ffe0ff */
[C---:B------:R-:W-:Y:S02]  /*fc90*/  IADD3 R9, R4.reuse, 0x9, RZ ;  /* 0x0000000904097810 */ /* 0x040fe40007ffe0ff */
[C---:B------:R-:W-:Y:S02]  /*fca0*/  IADD3 R8, R4.reuse, 0x10, RZ ;  /* 0x0000001004087810 */ /* 0x040fe40007ffe0ff */
[C---:B------:R-:W-:Y:S02]  /*fcb0*/  IADD3 R7, R4.reuse, 0x11, RZ ;  /* 0x0000001104077810 */ /* 0x040fe40007ffe0ff */
[----:B------:R-:W-:-:S02]  /*fcc0*/  ISETP.GE.AND P2, PT, R4, R228, PT ;  /* 0x000000e40400720c */ /* 0x000fc40003f46270 */
[C---:B------:R-:W-:Y:S02]  /*fcd0*/  ISETP.GE.AND P5, PT, R11.reuse, R228, PT ;  /* 0x000000e40b00720c */ /* 0x040fe40003fa6270 */
[----:B------:R-:W-:Y:S02]  /*fce0*/  ISETP.GE.OR P2, PT, R4, R234, !P2 ;  /* 0x000000ea0400720c */ /* 0x000fe40005746670 */
[C---:B------:R-:W-:Y:S02]  /*fcf0*/  ISETP.GE.AND P4, PT, R10.reuse, R228, PT ;  /* 0x000000e40a00720c */ /* 0x040fe40003f86270 */
[----:B------:R-:W-:Y:S02]  /*fd00*/  ISETP.GE.OR P5, PT, R11, R234, !P5 ;  /* 0x000000ea0b00720c */ /* 0x000fe40006fa6670 */
[----:B------:R-:W-:Y:S02]  /*fd10*/  ISETP.GE.AND P3, PT, R9, R228, PT ;  /* 0x000000e40900720c */ /* 0x000fe40003f66270 */
[----:B------:R-:W-:-:S02]  /*fd20*/  ISETP.GE.OR P4, PT, R10, R234, !P4 ;  /* 0x000000ea0a00720c */ /* 0x000fc40006786670 */
[----:B------:R-:W-:Y:S01]  /*fd30*/  ISETP.GE.OR P3, PT, R9, R234, !P3 ;  /* 0x000000ea0900720c */ /* 0x000fe20005f66670 */
[----:B--2---:R-:W-:Y:S01]  /*fd40*/  IMAD.MOV.U32 R29, RZ, RZ, R0 ;  /* 0x000000ffff1d7224 */ /* 0x004fe200078e0000 */
[----:B------:R-:W-:-:S04]  /*fd50*/  IADD3 R0, R223, -R4, RZ ;  /* 0x80000004df007210 */ /* 0x000fc80007ffe0ff */
[----:B------:R-:W-:Y:S01]  /*fd60*/  IABS R0, R0 ;  /* 0x0000000000007213 */ /* 0x000fe20000000000 */
[----:B---3--:R-:W-:-:S04]  /*fd70*/  IMAD.MOV.U32 R218, RZ, RZ, R2 ;  /* 0x000000ffffda7224 */ /* 0x008fc800078e0002 */
[----:B------:R-:W-:Y:S02]  /*fd80*/  IMAD.MOV.U32 R2, RZ, RZ, R0 ;  /* 0x000000ffff027224 */ /* 0x000fe400078e0000 */
[----:B------:R-:W-:Y:S02]  /*fd90*/  IMAD.IADD R0, R223, 0x1, -R11 ;  /* 0x00000001df007824 */ /* 0x000fe400078e0a0b */
[----:B----4-:R-:W-:-:S03]  /*fda0*/  IMAD.MOV.U32 R181, RZ, RZ, R6 ;  /* 0x000000ffffb57224 */ /* 0x010fc600078e0006 */
[----:B------:R-:W-:Y:S01]  /*fdb0*/  IABS R0, R0 ;  /* 0x0000000000007213 */ /* 0x000fe20000000000 */
[----:B------:R1:W-:Y:S01]  /*fdc0*/  I2F R6, R2 ;  /* 0x0000000200067306 */ /* 0x0003e20000201400 */
[----:B------:R-:W-:Y:S02]  /*fdd0*/  IMAD.MOV.U32 R183, RZ, RZ, R3 ;  /* 0x000000ffffb77224 */ /* 0x000fe400078e0003 */
[C---:B------:R-:W-:Y:S02]  /*fde0*/  IMAD.IADD R3, R223.reuse, 0x1, -R9 ;  /* 0x00000001df037824 */ /* 0x040fe400078e0a09 */
[----:B------:R-:W-:Y:S02]  /*fdf0*/  IMAD.MOV.U32 R182, RZ, RZ, R5 ;  /* 0x000000ffffb67224 */ /* 0x000fe400078e0005 */
[----:B-1----:R-:W-:Y:S02]  /*fe00*/  IMAD.MOV.U32 R2, RZ, RZ, R0 ;  /* 0x000000ffff027224 */ /* 0x002fe400078e0000 */
[----:B------:R-:W-:-:S05]  /*fe10*/  IMAD.IADD R0, R223, 0x1, -R10 ;  /* 0x00000001df007824 */ /* 0x000fca00078e0a0a */
[----:B------:R-:W-:Y:S01]  /*fe20*/  IABS R0, R0 ;  /* 0x0000000000007213 */ /* 0x000fe20000000000 */
[----:B------:R1:W-:Y:S04]  /*fe30*/  I2F R5, R2 ;  /* 0x0000000200057306 */ /* 0x0003e80000201400 */
[----:B-1----:R-:W-:Y:S01]  /*fe40*/  IMAD.MOV.U32 R2, RZ, RZ, R0 ;  /* 0x000000ffff027224 */ /* 0x002fe200078e0000 */
[----:B------:R-:W-:-:S06]  /*fe50*/  IABS R0, R3 ;  /* 0x0000000300007213 */ /* 0x000fcc0000000000 */
[----:B------:R-:W1:Y:S08]  /*fe60*/  I2F R0, R0 ;  /* 0x0000000000007306 */ /* 0x000e700000201400 */
[----:B------:R-:W2:Y:S01]  /*fe70*/  I2F R2, R2 ;  /* 0x0000000200027306 */ /* 0x000ea20000201400 */
[C---:B------:R-:W-:Y:S02]  /*fe80*/  IMAD.IADD R3, R223.reuse, 0x1, -R7 ;  /* 0x00000001df037824 */ /* 0x040fe400078e0a07 */
[----:B-1----:R-:W-:Y:S01]  /*fe90*/  FFMA.FTZ R24, R0, -R216, R173 ;  /* 0x800000d800187223 */ /* 0x002fe200000100ad */
[----:B------:R-:W-:-:S04]  /*fea0*/  IADD3 R0, R223, -R8, RZ ;  /* 0x80000008df007210 */ /* 0x000fc80007ffe0ff */
[----:B------:R-:W-:Y:S01]  /*feb0*/  IABS R0, R0 ;  /* 0x0000000000007213 */ /* 0x000fe20000000000 */
[----:B--2---:R-:W-:-:S04]  /*fec0*/  FFMA.FTZ R25, R2, -R216, R172 ;  /* 0x800000d802197223 */ /* 0x004fc800000100ac */
[----:B------:R-:W-:Y:S01]  /*fed0*/  IMAD.MOV.U32 R2, RZ, RZ, R0 ;  /* 0x000000ffff027224 */ /* 0x000fe200078e0000 */
[----:B------:R-:W-:-:S06]  /*fee0*/  IABS R0, R3 ;  /* 0x0000000300007213 */ /* 0x000fcc0000000000 */
[----:B------:R-:W1:Y:S01]  /*fef0*/  I2F R0, R0 ;  /* 0x0000000000007306 */ /* 0x000e620000201400 */
[-C--:B------:R-:W-:Y:S01]  /*ff00*/  FFMA.FTZ R21, R6, -R216.reuse, R176 ;  /* 0x800000d806157223 */ /* 0x080fe200000100b0 */
[----:B------:R-:W-:Y:S01]  /*ff10*/  IADD3 R6, R4, 0x18, RZ ;  /* 0x0000001804067810 */ /* 0x000fe20007ffe0ff */
[----:B-1----:R-:W-:-:S04]  /*ff20*/  FFMA.FTZ R22, R0, -R216, R137 ;  /* 0x800000d800167223 */ /* 0x002fc80000010089 */
[----:B------:R-:W-:-:S05]  /*ff30*/  IMAD.IADD R0, R223, 0x1, -R6 ;  /* 0x00000001df007824 */ /* 0x000fca00078e0a06 */
[----:B------:R-:W-:-:S06]  /*ff40*/  IABS R0, R0 ;  /* 0x0000000000007213 */ /* 0x000fcc0000000000 */
[----:B------:R-:W1:Y:S01]  /*ff50*/  I2F R0, R0 ;  /* 0x0000000000007306 */ /* 0x000e620000201400 */
[-C--:B------:R-:W-:Y:S01]  /*ff60*/  FFMA.FTZ R20, R5, -R216.reuse, R177 ;  /* 0x800000d805147223 */ /* 0x080fe200000100b1 */
[----:B------:R-:W-:Y:S01]  /*ff70*/  IADD3 R5, R4, 0x19, RZ ;  /* 0x0000001904057810 */ /* 0x000fe20007ffe0ff */
[----:B-1----:R-:W-:-:S04]  /*ff80*/  FFMA.FTZ R3, R0, -R216, R132 ;  /* 0x800000d800037223 */ /* 0x002fc80000010084 */
[----:B------:R-:W-:-:S05]  /*ff90*/  IMAD.IADD R0, R223, 0x1, -R5 ;  /* 0x00000001df007824 */ /* 0x000fca00078e0a05 */
[----:B------:R-:W-:Y:S01]  /*ffa0*/  IABS R0, R0 ;  /* 0x0000000000007213 */ /* 0x000fe20000000000 */
[----:B------:R-:W1:Y:S08]  /*ffb0*/  I2F R2, R2 ;  /* 0x0000000200027306 */ /* 0x000e700000201400 */
[----:B------:R-:W2:Y:S01]  /*ffc0*/  I2F R0, R0 ;  /* 0x0000000000007306 */ /* 0x000ea20000201400 */
[----:B------:R-:W-:-:S02]  /*ffd0*/  FSEL R27, R21, -INF , !P2 ;  /* 0xff800000151b7808 */ /* 0x000fc40005000000 */
[----:B------:R-:W-:Y:S01]  /*ffe0*/  FSEL R26, R20, -INF , !P5 ;  /* 0xff800000141a7808 */ /* 0x000fe20006800000 */
[----:B-1----:R-:W-:Y:S01]  /*fff0*/  FFMA.FTZ R23, R2, -R216, R136 ;  /* 0x800000d802177223 */ /* 0x002fe20000010088 */
[----:B------:R-:W-:Y:S02]  /*10000*/  ISETP.GE.AND P2, PT, R8, R228, PT ;  /* 0x000000e40800720c */ /* 0x000fe40003f46270 */
[----:B------:R-:W-:Y:S01]  /*10010*/  FSEL R25, R25, -INF , !P4 ;  /* 0xff80000019197808 */ /* 0x000fe20006000000 */
[----:B--2---:R-:W-:Y:S01]  /*10020*/  FFMA.FTZ R2, R0, -R216, R133 ;  /* 0x800000d800027223 */ /* 0x004fe20000010085 */
[----:B------:R-:W-:-:S04]  /*10030*/  FMNMX.FTZ R0, R211, R27, !PT ;  /* 0x0000001bd3007209 */ /* 0x000fc80007810000 */
[----:B------:R-:W-:Y:S02]  /*10040*/  FMNMX.FTZ R0, R26, R0, !PT ;  /* 0x000000001a007209 */ /* 0x000fe40007810000 */
[----:B------:R-:W-:Y:S02]  /*10050*/  ISETP.GE.AND P4, PT, R7, R228, PT ;  /* 0x000000e40700720c */ /* 0x000fe40003f86270 */
[----:B------:R-:W-:Y:S02]  /*10060*/  ISETP.GE.OR P2, PT, R8, R234, !P2 ;  /* 0x000000ea0800720c */ /* 0x000fe40005746670 */
[----:B------:R-:W-:Y:S02]  /*10070*/  FSEL R24, R24, -INF , !P3 ;  /* 0xff80000018187808 */ /* 0x000fe40005800000 */
[----:B------:R-:W-:Y:S02]  /*10080*/  FMNMX.FTZ R0, R25, R0, !PT ;  /* 0x0000000019007209 */ /* 0x000fe40007810000 */
[----:B------:R-:W-:-:S02]  /*10090*/  ISETP.GE.AND P3, PT, R6, R228, PT ;  /* 0x000000e40600720c */ /* 0x000fc40003f66270 */
[----:B------:R-:W-:Y:S02]  /*100a0*/  ISETP.GE.OR P4, PT, R7, R234, !P4 ;  /* 0x000000ea0700720c */ /* 0x000fe40006786670 */
[----:B------:R-:W-:Y:S02]  /*100b0*/  FSEL R23, R23, -INF , !P2 ;  /* 0xff80000017177808 */ /* 0x000fe40005000000 */
[----:B------:R-:W-:Y:S02]  /*100c0*/  FMNMX.FTZ R0, R24, R0, !PT ;  /* 0x0000000018007209 */ /* 0x000fe40007810000 */
[----:B------:R-:W-:Y:S02]  /*100d0*/  ISETP.GE.AND P2, PT, R5, R228, PT ;  /* 0x000000e40500720c */ /* 0x000fe40003f46270 */
[----:B------:R-:W-:Y:S02]  /*100e0*/  ISETP.GE.OR P3, PT, R6, R234, !P3 ;  /* 0x000000ea0600720c */ /* 0x000fe40005f66670 */
[----:B------:R-:W-:-:S02]  /*100f0*/  FSEL R22, R22, -INF , !P4 ;  /* 0xff80000016167808 */ /* 0x000fc40006000000 */
[----:B------:R-:W-:Y:S02]  /*10100*/  FMNMX.FTZ R0, R23, R0, !PT ;  /* 0x0000000017007209 */ /* 0x000fe40007810000 */
[----:B------:R-:W-:Y:S02]  /*10110*/  ISETP.GE.OR P2, PT, R5, R234, !P2 ;  /* 0x000000ea0500720c */ /* 0x000fe40005746670 */
        /* <DEDUP_REMOVED lines=8> */
[----:B------:R-:W-:Y:S01]  /*101a0*/  IMAD.U32 R3, RZ, RZ, UR7 ;  /* 0x00000007ff037e24 */ /* 0x000fe2000f8e00ff */
[----:B-1----:R-:W-:-:S04]  /*101b0*/  FMNMX.FTZ R132, R0, R2, !PT ;  /* 0x0000000200847209 */ /* 0x002fc80007810000 */
[----:B------:R-:W-:Y:S01]  /*101c0*/  FSETP.NEU.FTZ.AND P2, PT, R132, -INF , PT ;  /* 0xff8000008400780b */ /* 0x000fe20003f5d000 */
[----:B------:R-:W-:-:S03]  /*101d0*/  IMAD.U32 R2, RZ, RZ, UR6 ;  /* 0x00000006ff027e24 */ /* 0x000fc6000f8e00ff */
[----:B------:R-:W-:-:S05]  /*101e0*/  FSEL R0, R132, RZ, P2 ;  /* 0x000000ff84007208 */ /* 0x000fca0001000000 */
[----:B------:R-:W-:Y:S02]  /*101f0*/  FADD.FTZ R28, R211, -R0 ;  /* 0x80000000d31c7221 */ /* 0x000fe40000010000 */
[----:B------:R-:W2:Y:S04]  /*10200*/  LD.E R0, [R2.64+0xdc] ;  /* 0x0000dc0402007980 */ /* 0x000ea8000c101900 */
[----:B------:R1:W-:Y:S04]  /*10210*/  STL.64 [R1+0x1a0], R14 ;  /* 0x0001a00e01007387 */ /* 0x0003e80000100a00 */
[----:B------:R3:W-:Y:S04]  /*10220*/  STL [R1+0x190], R205 ;  /* 0x000190cd01007387 */ /* 0x0007e80000100800 */
[----:B------:R4:W-:Y:S04]  /*10230*/  STL [R1+0x18c], R239 ;  /* 0x00018cef01007387 */ /* 0x0009e80000100800 */
[----:B------:R1:W-:Y:S04]  /*10240*/  STL [R1+0x188], R238 ;  /* 0x000188ee01007387 */ /* 0x0003e80000100800 */
[----:B------:R1:W-:Y:S04]  /*10250*/  STL [R1+0x184], R237 ;  /* 0x000184ed01007387 */ /* 0x0003e80000100800 */
[----:B------:R-:W-:Y:S04]  /*10260*/  STL [R1+0x180], R236 ;  /* 0x000180ec01007387 */ /* 0x000fe80000100800 */
[----:B------:R-:W-:Y:S04]  /*10270*/  STL [R1+0x17c], R220 ;  /* 0x00017cdc01007387 */ /* 0x000fe80000100800 */
[----:B------:R1:W-:Y:S04]  /*10280*/  STL [R1+0x178], R215 ;  /* 0x000178d701007387 */ /* 0x0003e80000100800 */
[----:B------:R-:W-:Y:S04]  /*10290*/  STL [R1+0x174], R214 ;  /* 0x000174d601007387 */ /* 0x000fe80000100800 */
[----:B------:R1:W-:Y:S04]  /*102a0*/  STL [R1+0x170], R213 ;  /* 0x000170d501007387 */ /* 0x0003e80000100800 */
[----:B------:R1:W-:Y:S04]  /*102b0*/  STL [R1+0x16c], R212 ;  /* 0x00016cd401007387 */ /* 0x0003e80000100800 */
[----:B------:R1:W-:Y:S04]  /*102c0*/  STL [R1+0x168], R210 ;  /* 0x000168d201007387 */ /* 0x0003e80000100800 */
[----:B------:R-:W-:Y:S04]  /*102d0*/  STL [R1+0x164], R209 ;  /* 0x000164d101007387 */ /* 0x000fe80000100800 */
[----:B------:R2:W-:Y:S04]  /*102e0*/  STL [R1+0x160], R208 ;  /* 0x000160d001007387 */ /* 0x0005e80000100800 */
[----:B------:R-:W-:Y:S04]  /*102f0*/  STL [R1+0x15c], R207 ;  /* 0x00015ccf01007387 */ /* 0x000fe80000100800 */
[----:B------:R2:W-:Y:S04]  /*10300*/  STL [R1+0x158], R204 ;  /* 0x000158cc01007387 */ /* 0x0005e80000100800 */
[----:B------:R2:W-:Y:S04]  /*10310*/  STL [R1+0x154], R202 ;  /* 0x000154ca01007387 */ /* 0x0005e80000100800 */
[----:B------:R2:W-:Y:S04]  /*10320*/  STL [R1+0x150], R200 ;  /* 0x000150c801007387 */ /* 0x0005e80000100800 */
[----:B------:R-:W4:Y:S01]  /*10330*/  LDL.LU R30, [R1+0xa0] ;  /* 0x0000a000011e7983 */ /* 0x000f220000300800 */
[----:B------:R-:W-:-:S02]  /*10340*/  ISETP.GE.AND P4, PT, R4, R227, PT ;  /* 0x000000e30400720c */ /* 0x000fc40003f86270 */
[C---:B------:R-:W-:Y:S01]  /*10350*/  ISETP.GE.AND P6, PT, R4.reuse, R226, PT ;  /* 0x000000e20400720c */ /* 0x040fe20003fc6270 */
[----:B-1----:R-:W4:Y:S01]  /*10360*/  LDL.64 R14, [R1+0x48] ;  /* 0x00004800010e7983 */ /* 0x002f220000100a00 */
[----:B------:R-:W-:Y:S01]  /*10370*/  ISETP.GE.OR P4, PT, R4, R233, !P4 ;  /* 0x000000e90400720c */ /* 0x000fe20006786670 */
[C---:B--2---:R-:W-:Y:S01]  /*10380*/  FMUL.FTZ R3, R0.reuse, R132 ;  /* 0x0000008400037220 */ /* 0x044fe20000410000 */
[C---:B------:R-:W-:Y:S01]  /*10390*/  ISETP.GE.AND P3, PT, R11.reuse, R227, PT ;  /* 0x000000e30b00720c */ /* 0x040fe20003f66270 */
[----:B------:R-:W-:Y:S01]  /*103a0*/  FMUL.FTZ R2, R0, R28 ;  /* 0x0000001c00027220 */ /* 0x000fe20000410000 */
[----:B------:R-:W-:Y:S01]  /*103b0*/  ISETP.GE.AND P5, PT, R11, R226, PT ;  /* 0x000000e20b00720c */ /* 0x000fe20003fa6270 */
[----:B---3--:R-:W2:Y:S01]  /*103c0*/  LDL R205, [R1+0xc4] ;  /* 0x0000c40001cd7983 */ /* 0x008ea20000100800 */
[----:B------:R-:W-:-:S03]  /*103d0*/  FSEL R3, R3, RZ, P2 ;  /* 0x000000ff03037208 */ /* 0x000fc60001000000 */
[----:B------:R-:W1:Y:S01]  /*103e0*/  MUFU.EX2 R2, R2 ;  /* 0x0000000200027308 */ /* 0x000e620000000800 */
[----:B----4-:R-:W3:Y:S01]  /*103f0*/  LDL R239, [R1+0xb4] ;  /* 0x0000b40001ef7983 */ /* 0x010ee20000100800 */
[-CC-:B------:R-:W-:Y:S02]  /*10400*/  FFMA.FTZ R27, R27, R0.reuse, -R3.reuse ;  /* 0x000000001b1b7223 */ /* 0x180fe40000010803 */
[-CC-:B------:R-:W-:Y:S01]  /*10410*/  FFMA.FTZ R26, R26, R0.reuse, -R3.reuse ;  /* 0x000000001a1a7223 */ /* 0x180fe20000010803 */
[----:B------:R-:W4:Y:S01]  /*10420*/  LDL R238, [R1+0xb8] ;  /* 0x0000b80001ee7983 */ /* 0x000f220000100800 */
[-CC-:B------:R-:W-:Y:S02]  /*10430*/  FFMA.FTZ R136, R25, R0.reuse, -R3.reuse ;  /* 0x0000000019887223 */ /* 0x180fe40000010803 */
[-CC-:B------:R-:W-:Y:S01]  /*10440*/  FFMA.FTZ R137, R24, R0.reuse, -R3.reuse ;  /* 0x0000000018897223 */ /* 0x180fe20000010803 */
[----:B------:R-:W2:Y:S01]  /*10450*/  LDL R237, [R1+0xbc] ;  /* 0x0000bc0001ed7983 */ /* 0x000ea20000100800 */
[----:B------:R-:W-:-:S02]  /*10460*/  FFMA.FTZ R172, R23, R0, -R3 ;  /* 0x0000000017ac7223 */ /* 0x000fc40000010803 */
[-CC-:B------:R-:W-:Y:S02]  /*10470*/  FFMA.FTZ R173, R22, R0.reuse, -R3.reuse ;  /* 0x0000000016ad7223 */ /* 0x180fe40000010803 */
[-CC-:B------:R-:W-:Y:S02]  /*10480*/  FFMA.FTZ R176, R21, R0.reuse, -R3.reuse ;  /* 0x0000000015b07223 */ /* 0x180fe40000010803 */
[----:B------:R-:W-:Y:S02]  /*10490*/  FFMA.FTZ R177, R20, R0, -R3 ;  /* 0x0000000014b17223 */ /* 0x000fe40000010803 */
[----:B------:R-:W1:Y:S02]  /*104a0*/  MUFU.EX2 R3, R27 ;  /* 0x0000001b00037308 */ /* 0x000e640000000800 */
[-C--:B-1----:R-:W-:Y:S01]  /*104b0*/  FMUL.FTZ R249, R165, R2.reuse ;  /* 0x00000002a5f97220 */ /* 0x082fe20000410000 */
[----:B------:R-:W-:Y:S01]  /*104c0*/  MOV R165, R29 ;  /* 0x0000001d00a57202 */ /* 0x000fe20000000f00 */
[----:B------:R-:W-:-:S02]  /*104d0*/  FMUL.FTZ R240, R168, R2 ;  /* 0x00000002a8f07220 */ /* 0x000fc40000410000 */
[-C--:B------:R-:W-:Y:S02]  /*104e0*/  FMUL.FTZ R241, R169, R2.reuse ;  /* 0x00000002a9f17220 */ /* 0x080fe40000410000 */
        /* <DEDUP_REMOVED lines=30> */
[----:B------:R-:W-:Y:S02]  /*106d0*/  FFMA.FTZ R20, R30, R2, R3 ;  /* 0x000000021e147223 */ /* 0x000fe40000010003 */
[----:B------:R-:W1:Y:S02]  /*106e0*/  MUFU.EX2 R2, R26 ;  /* 0x0000001a00027308 */ /* 0x000e640000000800 */
[C---:B-1----:R-:W-:Y:S01]  /*106f0*/  FADD.FTZ R64, R2.reuse, R20 ;  /* 0x0000001402407221 */ /* 0x042fe20000010000 */
[----:B------:R-:W-:Y:S01]  /*10700*/  F2FP.BF16.PACK_AB R156, R2, R3 ;  /* 0x00000003029c723e */ /* 0x000fe200000010ff */
[----:B------:R-:W-:-:S05]  /*10710*/  IMAD.IADD R2, R230, 0x1, -R4 ;  /* 0x00000001e6027824 */ /* 0x000fca00078e0a04 */
[----:B------:R-:W-:-:S06]  /*10720*/  IABS R2, R2 ;  /* 0x0000000200027213 */ /* 0x000fcc0000000000 */
[----:B------:R-:W1:Y:S02]  /*10730*/  I2F R2, R2 ;  /* 0x0000000200027306 */ /* 0x000e640000201400 */
[----:B-1----:R-:W-:Y:S01]  /*10740*/  FFMA.FTZ R3, R2, -R216, R178 ;  /* 0x800000d802037223 */ /* 0x002fe200000100b2 */
[----:B------:R-:W-:-:S04]  /*10750*/  IADD3 R2, R224, -R4, RZ ;  /* 0x80000004e0027210 */ /* 0x000fc80007ffe0ff */
[----:B------:R-:W-:-:S06]  /*10760*/  IABS R2, R2 ;  /* 0x0000000200027213 */ /* 0x000fcc0000000000 */
[----:B------:R-:W1:Y:S02]  /*10770*/  I2F R2, R2 ;  /* 0x0000000200027306 */ /* 0x000e640000201400 */
[----:B-1----:R-:W-:Y:S02]  /*10780*/  FFMA.FTZ R24, R2, -R216, R192 ;  /* 0x800000d802187223 */ /* 0x002fe400000100c0 */
[----:B------:R-:W-:-:S05]  /*10790*/  IMAD.IADD R2, R229, 0x1, -R4 ;  /* 0x00000001e5027824 */ /* 0x000fca00078e0a04 */
[----:B------:R-:W-:-:S06]  /*107a0*/  IABS R2, R2 ;  /* 0x0000000200027213 */ /* 0x000fcc0000000000 */
[----:B------:R-:W1:Y:S01]  /*107b0*/  I2F R2, R2 ;  /* 0x0000000200027306 */ /* 0x000e620000201400 */
[----:B------:R-:W-:Y:S02]  /*107c0*/  IMAD.MOV.U32 R96, RZ, RZ, R23 ;  /* 0x000000ffff607224 */ /* 0x000fe400078e0017 */
[----:B-1----:R-:W-:Y:S02]  /*107d0*/  FFMA.FTZ R23, R2, -R216, R194 ;  /* 0x800000d802177223 */ /* 0x002fe400000100c2 */
[----:B------:R-:W-:-:S05]  /*107e0*/  IMAD.IADD R2, R230, 0x1, -R11 ;  /* 0x00000001e6027824 */ /* 0x000fca00078e0a0b */
[----:B------:R-:W-:-:S06]  /*107f0*/  IABS R2, R2 ;  /* 0x0000000200027213 */ /* 0x000fcc0000000000 */
[----:B------:R-:W1:Y:S02]  /*10800*/  I2F R2, R2 ;  /* 0x0000000200027306 */ /* 0x000e640000201400 */
[----:B-1----:R-:W-:Y:S02]  /*10810*/  FFMA.FTZ R20, R2, -R216, R179 ;  /* 0x800000d802147223 */ /* 0x002fe400000100b3 */
[----:B------:R-:W-:-:S05]  /*10820*/  IMAD.IADD R2, R224, 0x1, -R11 ;  /* 0x00000001e0027824 */ /* 0x000fca00078e0a0b */
[----:B------:R-:W-:-:S06]  /*10830*/  IABS R2, R2 ;  /* 0x0000000200027213 */ /* 0x000fcc0000000000 */
[----:B------:R-:W1:Y:S01]  /*10840*/  I2F R2, R2 ;  /* 0x0000000200027306 */ /* 0x000e620000201400 */
[----:B------:R-:W-:Y:S01]  /*10850*/  IMAD.MOV.U32 R97, RZ, RZ, R22 ;  /* 0x000000ffff617224 */ /* 0x000fe200078e0016 */
[----:B------:R-:W-:Y:S01]  /*10860*/  FSEL R48, R3, -INF , !P4 ;  /* 0xff80000003307808 */ /* 0x000fe20006000000 */
[----:B-1----:R-:W-:Y:S02]  /*10870*/  FFMA.FTZ R22, R2, -R216, R193 ;  /* 0x800000d802167223 */ /* 0x002fe400000100c1 */
[----:B------:R-:W-:-:S05]  /*10880*/  IMAD.IADD R2, R229, 0x1, -R11 ;  /* 0x00000001e5027824 */ /* 0x000fca00078e0a0b */
[----:B------:R-:W-:Y:S01]  /*10890*/  IABS R3, R2 ;  /* 0x0000000200037213 */ /* 0x000fe20000000000 */
[----:B------:R-:W-:-:S05]  /*108a0*/  IMAD.IADD R2, R230, 0x1, -R10 ;  /* 0x00000001e6027824 */ /* 0x000fca00078e0a0a */
[----:B------:R-:W-:-:S06]  /*108b0*/  IABS R2, R2 ;  /* 0x0000000200027213 */ /* 0x000fcc0000000000 */
[----:B------:R-:W1:Y:S01]  /*108c0*/  I2F R2, R2 ;  /* 0x0000000200027306 */ /* 0x000e620000201400 */
[----:B------:R-:W-:-:S07]  /*108d0*/  IMAD.MOV.U32 R112, RZ, RZ, R21 ;  /* 0x000000ffff707224 */ /* 0x000fce00078e0015 */
[----:B------:R-:W3:Y:S01]  /*108e0*/  I2F R3, R3 ;  /* 0x0000000300037306 */ /* 0x000ee20000201400 */
[-C--:B------:R-:W-:Y:S02]  /*108f0*/  ISETP.GE.AND P2, PT, R4, R225.reuse, PT ;  /* 0x000000e10400720c */ /* 0x080fe40003f46270 */
[----:B------:R-:W-:Y:S01]  /*10900*/  ISETP.GE.AND P4, PT, R11, R225, PT ;  /* 0x000000e10b00720c */ /* 0x000fe20003f86270 */
[----:B-1----:R-:W-:Y:S02]  /*10910*/  FFMA.FTZ R21, R2, -R216, R174 ;  /* 0x800000d802157223 */ /* 0x002fe400000100ae */
[----:B------:R-:W-:Y:S01]  /*10920*/  IMAD.IADD R2, R224, 0x1, -R10 ;  /* 0x00000001e0027824 */ /* 0x000fe200078e0a0a */
[C---:B------:R-:W-:Y:S02]  /*10930*/  ISETP.GE.OR P6, PT, R4.reuse, R232, !P6 ;  /* 0x000000e80400720c */ /* 0x040fe400077c6670 */
[----:B------:R-:W-:Y:S02]  /*10940*/  ISETP.GE.OR P2, PT, R4, R231, !P2 ;  /* 0x000000e70400720c */ /* 0x000fe40005746670 */
[----:B------:R-:W-:-:S02]  /*10950*/  IABS R2, R2 ;  /* 0x0000000200027213 */ /* 0x000fc40000000000 */
[----:B------:R-:W-:Y:S02]  /*10960*/  IADD3 R4, R229, -R10, RZ ;  /* 0x8000000ae5047210 */ /* 0x000fe40007ffe0ff */
[C---:B------:R-:W-:Y:S02]  /*10970*/  ISETP.GE.OR P3, PT, R11.reuse, R233, !P3 ;  /* 0x000000e90b00720c */ /* 0x040fe40005f66670 */
[C---:B------:R-:W-:Y:S02]  /*10980*/  ISETP.GE.OR P5, PT, R11.reuse, R232, !P5 ;  /* 0x000000e80b00720c */ /* 0x040fe40006fa6670 */
[----:B------:R-:W-:Y:S01]  /*10990*/  ISETP.GE.OR P4, PT, R11, R231, !P4 ;  /* 0x000000e70b00720c */ /* 0x000fe20006786670 */
[----:B---3--:R-:W-:Y:S02]  /*109a0*/  FFMA.FTZ R11, R3, -R216, R195 ;  /* 0x800000d8030b7223 */ /* 0x008fe400000100c3 */
[----:B------:R-:W-:Y:S01]  /*109b0*/  IMAD.MOV.U32 R3, RZ, RZ, R2 ;  /* 0x000000ffff037224 */ /* 0x000fe200078e0002 */
[----:B------:R-:W-:-:S06]  /*109c0*/  IABS R2, R4 ;  /* 0x0000000400027213 */ /* 0x000fcc0000000000 */
[----:B------:R-:W1:Y:S08]  /*109d0*/  I2F R2, R2 ;  /* 0x0000000200027306 */ /* 0x000e700000201400 */
[----:B------:R-:W3:Y:S01]  /*109e0*/  I2F R3, R3 ;  /* 0x0000000300037306 */ /* 0x000ee20000201400 */
[----:B------:R-:W-:Y:S01]  /*109f0*/  FSEL R35, R23, -INF , !P2 ;  /* 0xff80000017237808 */ /* 0x000fe20005000000 */
[----:B-1----:R-:W-:-:S02]  /*10a00*/  FFMA.FTZ R23, R2, -R216, R186 ;  /* 0x800000d802177223 */ /* 0x002fc400000100ba */
[----:B------:R-:W-:-:S05]  /*10a10*/  IMAD.IADD R2, R230, 0x1, -R9 ;  /* 0x00000001e6027824 */ /* 0x000fca00078e0a09 */
[----:B------:R-:W-:Y:S01]  /*10a20*/  IABS R2, R2 ;  /* 0x0000000200027213 */ /* 0x000fe20000000000 */
[----:B---3--:R-:W-:Y:S02]  /*10a30*/  FFMA.FTZ R25, R3, -R216, R184 ;  /* 0x800000d803197223 */ /* 0x008fe400000100b8 */
[----:B------:R-:W-:Y:S01]  /*10a40*/  IMAD.IADD R3, R224, 0x1, -R9 ;  /* 0x00000001e0037824 */ /* 0x000fe200078e0a09 */
[----:B------:R-:W-:Y:S01]  /*10a50*/  FSEL R37, R24, -INF , !P6 ;  /* 0xff80000018257808 */ /* 0x000fe20007000000 */
[----:B------:R-:W-:Y:S01]  /*10a60*/  IMAD.MOV.U32 R4, RZ, RZ, R2 ;  /* 0x000000ffff047224 */ /* 0x000fe200078e0002 */
[----:B------:R-:W-:Y:S02]  /*10a70*/  FSEL R20, R20, -INF , !P3 ;  /* 0xff80000014147808 */ /* 0x000fe40005800000 */
[C---:B------:R-:W-:Y:S02]  /*10a80*/  ISETP.GE.AND P6, PT, R10.reuse, R227, PT ;  /* 0x000000e30a00720c */ /* 0x040fe40003fc6270 */
[----:B------:R-:W-:-:S02]  /*10a90*/  ISETP.GE.AND P2, PT, R10, R226, PT ;  /* 0x000000e20a00720c */ /* 0x000fc40003f46270 */
[C---:B------:R-:W-:Y:S02]  /*10aa0*/  ISETP.GE.AND P3, PT, R10.reuse, R225, PT ;  /* 0x000000e10a00720c */ /* 0x040fe40003f66270 */
[----:B------:R-:W-:Y:S01]  /*10ab0*/  IABS R2, R3 ;  /* 0x0000000300027213 */ /* 0x000fe20000000000 */
[----:B------:R-:W-:Y:S01]  /*10ac0*/  IMAD.IADD R3, R229, 0x1, -R9 ;  /* 0x00000001e5037824 */ /* 0x000fe200078e0a09 */
[C---:B------:R-:W-:Y:S02]  /*10ad0*/  ISETP.GE.OR P6, PT, R10.reuse, R233, !P6 ;  /* 0x000000e90a00720c */ /* 0x040fe400077c6670 */
[C---:B------:R-:W-:Y:S02]  /*10ae0*/  ISETP.GE.OR P2, PT, R10.reuse, R232, !P2 ;  /* 0x000000e80a00720c */ /* 0x040fe40005746670 */
[----:B------:R-:W-:Y:S02]  /*10af0*/  ISETP.GE.OR P3, PT, R10, R231, !P3 ;  /* 0x000000e70a00720c */ /* 0x000fe40005f66670 */
[----:B------:R1:W-:Y:S01]  /*10b00*/  I2F R10, R4 ;  /* 0x00000004000a7306 */ /* 0x0003e20000201400 */
[----:B------:R3:W-:Y:S01]  /*10b10*/  STL.64 [R1+0x198], R240 ;  /* 0x000198f001007387 */ /* 0x0007e20000100a00 */
[----:B-1----:R-:W-:-:S06]  /*10b20*/  IABS R4, R3 ;  /* 0x0000000300047213 */ /* 0x002fcc0000000000 */
[----:B------:R-:W1:Y:S01]  /*10b30*/  I2F R3, R2 ;  /* 0x0000000200037306 */ /* 0x000e620000201400 */
[----:B---3--:R-:W3:Y:S04]  /*10b40*/  LDL.64 R240, [R1+0x38] ;  /* 0x0000380001f07983 */ /* 0x008ee80000100a00 */
[----:B------:R-:W2:Y:S01]  /*10b50*/  LDL.LU R117, [R1+0x68] ;  /* 0x0000680001757983 */ /* 0x000ea20000300800 */
[----:B-1----:R-:W-:-:S03]  /*10b60*/  FFMA.FTZ R24, R3, -R216, R185 ;  /* 0x800000d803187223 */ /* 0x002fc600000100b9 */
[----:B------:R-:W2:Y:S01]  /*10b70*/  LDL.64 R184, [R1+0xe0] ;  /* 0x0000e00001b87983 */ /* 0x000ea20000100a00 */
[----:B------:R-:W-:Y:S01]  /*10b80*/  FFMA.FTZ R10, R10, -R216, R175 ;  /* 0x800000d80a0a7223 */ /* 0x000fe200000100af */
[----:B------:R-:W-:Y:S01]  /*10b90*/  FSEL R52, R11, -INF , !P4 ;  /* 0xff8000000b347808 */ /* 0x000fe20006000000 */
[----:B------:R-:W-:Y:S01]  /*10ba0*/  IMAD.IADD R2, R230, 0x1, -R8 ;  /* 0x00000001e6027824 */ /* 0x000fe200078e0a08 */
[----:B------:R-:W2:Y:S01]  /*10bb0*/  LDL.64 R174, [R1+0x148] ;  /* 0x0001480001ae7983 */ /* 0x000ea20000100a00 */
[----:B------:R-:W-:Y:S02]  /*10bc0*/  FSEL R36, R22, -INF , !P5 ;  /* 0xff80000016247808 */ /* 0x000fe40006800000 */
[----:B------:R-:W-:Y:S02]  /*10bd0*/  FSEL R11, R21, -INF , !P6 ;  /* 0xff800000150b7808 */ /* 0x000fe40007000000 */
[C---:B------:R-:W-:Y:S02]  /*10be0*/  ISETP.GE.AND P5, PT, R9.reuse, R227, PT ;  /* 0x000000e30900720c */ /* 0x040fe40003fa6270 */
[----:B------:R-:W-:-:S02]  /*10bf0*/  ISETP.GE.AND P4, PT, R9, R226, PT ;  /* 0x000000e20900720c */ /* 0x000fc40003f86270 */
[C---:B------:R-:W-:Y:S02]  /*10c00*/  ISETP.GE.AND P6, PT, R9.reuse, R225, PT ;  /* 0x000000e10900720c */ /* 0x040fe40003fc6270 */
[----:B------:R-:W-:Y:S02]  /*10c10*/  IABS R2, R2 ;  /* 0x0000000200027213 */ /* 0x000fe40000000000 */
[C---:B------:R-:W-:Y:S02]  /*10c20*/  ISETP.GE.OR P5, PT, R9.reuse, R233, !P5 ;  /* 0x000000e90900720c */ /* 0x040fe40006fa6670 */
[C---:B------:R-:W-:Y:S02]  /*10c30*/  ISETP.GE.OR P4, PT, R9.reuse, R232, !P4 ;  /* 0x000000e80900720c */ /* 0x040fe40006786670 */
[----:B------:R-:W-:Y:S02]  /*10c40*/  ISETP.GE.OR P6, PT, R9, R231, !P6 ;  /* 0x000000e70900720c */ /* 0x000fe400077c6670 */
[----:B------:R-:W-:Y:S08]  /*10c50*/  I2F R9, R4 ;  /* 0x0000000400097306 */ /* 0x000ff00000201400 */
[----:B------:R1:W-:Y:S02]  /*10c60*/  I2F R4, R2 ;  /* 0x0000000200047306 */ /* 0x0003e40000201400 */
[----:B-1----:R-:W-:-:S04]  /*10c70*/  IADD3 R2, R224, -R8, RZ ;  /* 0x80000008e0027210 */ /* 0x002fc80007ffe0ff */
[----:B------:R-:W-:-:S04]  /*10c80*/  IABS R2, R2 ;  /* 0x0000000200027213 */ /* 0x000fc80000000000 */
[----:B------:R1:W1:Y:S01]  /*10c90*/  I2F R3, R2 ;  /* 0x0000000200037306 */ /* 0x0002620000201400 */
[----:B------:R-:W-:Y:S02]  /*10ca0*/  IMAD.MOV.U32 R113, RZ, RZ, R29 ;  /* 0x000000ffff717224 */ /* 0x000fe400078e001d */
[----:B-1----:R-:W-:-:S05]  /*10cb0*/  IMAD.IADD R2, R229, 0x1, -R8 ;  /* 0x00000001e5027824 */ /* 0x002fca00078e0a08 */
[----:B------:R-:W-:Y:S01]  /*10cc0*/  IABS R2, R2 ;  /* 0x0000000200027213 */ /* 0x000fe20000000000 */
[----:B------:R-:W-:-:S04]  /*10cd0*/  FFMA.FTZ R22, R3, -R216, R188 ;  /* 0x800000d803167223 */ /* 0x000fc800000100bc */
[----:B------:R-:W-:Y:S02]  /*10ce0*/  IMAD.MOV.U32 R3, RZ, RZ, R2 ;  /* 0x000000ffff037224 */ /* 0x000fe400078e0002 */
[--C-:B------:R-:W-:Y:S02]  /*10cf0*/  IMAD.IADD R2, R230, 0x1, -R7.reuse ;  /* 0x00000001e6027824 */ /* 0x100fe400078e0a07 */
[----:B------:R-:W-:Y:S02]  /*10d00*/  FFMA.FTZ R29, R4, -R216, R138 ;  /* 0x800000d8041d7223 */ /* 0x000fe4000001008a */
[----:B------:R-:W-:Y:S01]  /*10d10*/  IMAD.IADD R4, R229, 0x1, -R7 ;  /* 0x00000001e5047824 */ /* 0x000fe200078e0a07 */
[----:B------:R-:W-:Y:S01]  /*10d20*/  IABS R2, R2 ;  /* 0x0000000200027213 */ /* 0x000fe20000000000 */
[----:B------:R1:W1:Y:S01]  /*10d30*/  I2F R21, R3 ;  /* 0x0000000300157306 */ /* 0x0002620000201400 */
[----:B------:R-:W-:Y:S01]  /*10d40*/  FFMA.FTZ R30, R9, -R216, R187 ;  /* 0x800000d8091e7223 */ /* 0x000fe200000100bb */
[----:B------:R-:W-:-:S02]  /*10d50*/  FSEL R25, R25, -INF , !P2 ;  /* 0xff80000019197808 */ /* 0x000fc40005000000 */
[----:B------:R-:W-:Y:S02]  /*10d60*/  FSEL R26, R23, -INF , !P3 ;  /* 0xff800000171a7808 */ /* 0x000fe40005800000 */
[----:B------:R-:W-:Y:S01]  /*10d70*/  FSEL R10, R10, -INF , !P5 ;  /* 0xff8000000a0a7808 */ /* 0x000fe20006800000 */
[----:B-1----:R-:W-:Y:S01]  /*10d80*/  IMAD.MOV.U32 R3, RZ, RZ, R2 ;  /* 0x000000ffff037224 */ /* 0x002fe200078e0002 */
[----:B------:R-:W-:-:S03]  /*10d90*/  IABS R2, R4 ;  /* 0x0000000400027213 */ /* 0x000fc60000000000 */
[----:B------:R1:W1:Y:S01]  /*10da0*/  I2F R9, R3 ;  /* 0x0000000300097306 */ /* 0x0002620000201400 */
[C---:B------:R-:W-:Y:S02]  /*10db0*/  ISETP.GE.AND P2, PT, R8.reuse, R227, PT ;  /* 0x000000e30800720c */ /* 0x040fe40003f46270 */
[C---:B------:R-:W-:Y:S02]  /*10dc0*/  ISETP.GE.AND P3, PT, R8.reuse, R226, PT ;  /* 0x000000e20800720c */ /* 0x040fe40003f66270 */
[----:B------:R-:W-:Y:S01]  /*10dd0*/  ISETP.GE.AND P5, PT, R8, R225, PT ;  /* 0x000000e10800720c */ /* 0x000fe20003fa6270 */
[----:B------:R-:W-:Y:S01]  /*10de0*/  IMAD.IADD R4, R230, 0x1, -R5 ;  /* 0x00000001e6047824 */ /* 0x000fe200078e0a05 */
[----:B------:R-:W-:Y:S01]  /*10df0*/  ISETP.GE.OR P2, PT, R8, R233, !P2 ;  /* 0x000000e90800720c */ /* 0x000fe20005746670 */
[----:B-1----:R-:W-:Y:S01]  /*10e00*/  IMAD.MOV.U32 R3, RZ, RZ, R2 ;  /* 0x000000ffff037224 */ /* 0x002fe200078e0002 */
[----:B------:R-:W-:-:S04]  /*10e10*/  IADD3 R2, R230, -R6, RZ ;  /* 0x80000006e6027210 */ /* 0x000fc80007ffe0ff */
[----:B------:R-:W-:Y:S02]  /*10e20*/  IABS R2, R2 ;  /* 0x0000000200027213 */ /* 0x000fe40000000000 */
[C---:B------:R-:W-:Y:S02]  /*10e30*/  ISETP.GE.OR P3, PT, R8.reuse, R232, !P3 ;  /* 0x000000e80800720c */ /* 0x040fe40005f66670 */
[----:B------:R-:W-:Y:S02]  /*10e40*/  ISETP.GE.OR P5, PT, R8, R231, !P5 ;  /* 0x000000e70800720c */ /* 0x000fe40006fa6670 */
[----:B------:R1:W-:Y:S02]  /*10e50*/  I2F R8, R3 ;  /* 0x0000000300087306 */ /* 0x0003e40000201400 */
[----:B-1----:R-:W-:Y:S01]  /*10e60*/  IMAD.MOV.U32 R3, RZ, RZ, R2 ;  /* 0x000000ffff037224 */ /* 0x002fe200078e0002 */
[----:B------:R-:W-:-:S06]  /*10e70*/  IABS R2, R4 ;  /* 0x0000000400027213 */ /* 0x000fcc0000000000 */
[----:B------:R-:W1:Y:S01]  /*10e80*/  I2F R2, R2 ;  /* 0x0000000200027306 */ /* 0x000e620000201400 */
[----:B------:R-:W-:-:S07]  /*10e90*/  FSEL R24, R24, -INF , !P4 ;  /* 0xff80000018187808 */ /* 0x000fce0006000000 */
[----:B------:R-:W4:Y:S01]  /*10ea0*/  I2F R3, R3 ;  /* 0x0000000300037306 */ /* 0x000f220000201400 */
[----:B------:R-:W-:Y:S01]  /*10eb0*/  ISETP.GE.AND P4, PT, R7, R227, PT ;  /* 0x000000e30700720c */ /* 0x000fe20003f86270 */
[-C--:B------:R-:W-:Y:S02]  /*10ec0*/  FFMA.FTZ R4, R21, -R216.reuse, R190 ;  /* 0x800000d815047223 */ /* 0x080fe400000100be */
[-C--:B------:R-:W-:Y:S02]  /*10ed0*/  FFMA.FTZ R21, R9, -R216.reuse, R139 ;  /* 0x800000d809157223 */ /* 0x080fe4000001008b */
[-C--:B-1----:R-:W-:Y:S02]  /*10ee0*/  FFMA.FTZ R28, R2, -R216.reuse, R135 ;  /* 0x800000d8021c7223 */ /* 0x082fe40000010087 */
[----:B------:R-:W-:Y:S01]  /*10ef0*/  IMAD.IADD R2, R224, 0x1, -R7 ;  /* 0x00000001e0027824 */ /* 0x000fe200078e0a07 */
[----:B------:R-:W-:Y:S01]  /*10f00*/  ISETP.GE.OR P4, PT, R7, R233, !P4 ;  /* 0x000000e90700720c */ /* 0x000fe20006786670 */
[----:B------:R-:W-:Y:S01]  /*10f10*/  FFMA.FTZ R23, R8, -R216, R191 ;  /* 0x800000d808177223 */ /* 0x000fe200000100bf */
[----:B------:R-:W-:-:S02]  /*10f20*/  FSEL R9, R29, -INF , !P2 ;  /* 0xff8000001d097808 */ /* 0x000fc40005000000 */
[----:B------:R-:W-:Y:S01]  /*10f30*/  IABS R2, R2 ;  /* 0x0000000200027213 */ /* 0x000fe20000000000 */
[----:B----4-:R-:W-:Y:S01]  /*10f40*/  FFMA.FTZ R27, R3, -R216, R134 ;  /* 0x800000d8031b7223 */ /* 0x010fe20000010086 */
[----:B------:R-:W-:Y:S01]  /*10f50*/  ISETP.GE.AND P2, PT, R7, R225, PT ;  /* 0x000000e10700720c */ /* 0x000fe20003f46270 */
[----:B------:R-:W-:Y:S01]  /*10f60*/  IMAD.IADD R3, R224, 0x1, -R6 ;  /* 0x00000001e0037824 */ /* 0x000fe200078e0a06 */
[----:B------:R-:W-:Y:S02]  /*10f70*/  FSEL R22, R22, -INF , !P3 ;  /* 0xff80000016167808 */ /* 0x000fe40005800000 */
[----:B------:R-:W-:Y:S02]  /*10f80*/  FSEL R31, R4, -INF , !P5 ;  /* 0xff800000041f7808 */ /* 0x000fe40006800000 */
[----:B------:R-:W-:Y:S02]  /*10f90*/  FSEL R8, R21, -INF , !P4 ;  /* 0xff80000015087808 */ /* 0x000fe40006000000 */
[----:B------:R-:W-:-:S02]  /*10fa0*/  ISETP.GE.AND P3, PT, R6, R227, PT ;  /* 0x000000e30600720c */ /* 0x000fc40003f66270 */
[C---:B------:R-:W-:Y:S02]  /*10fb0*/  ISETP.GE.AND P5, PT, R6.reuse, R226, PT ;  /* 0x000000e20600720c */ /* 0x040fe40003fa6270 */
[C---:B------:R-:W-:Y:S01]  /*10fc0*/  ISETP.GE.AND P4, PT, R6.reuse, R225, PT ;  /* 0x000000e10600720c */ /* 0x040fe20003f86270 */
[----:B------:R-:W-:Y:S01]  /*10fd0*/  IMAD.MOV.U32 R4, RZ, RZ, R2 ;  /* 0x000000ffff047224 */ /* 0x000fe200078e0002 */
[----:B------:R-:W-:Y:S01]  /*10fe0*/  ISETP.GE.OR P2, PT, R7, R231, !P2 ;  /* 0x000000e70700720c */ /* 0x000fe20005746670 */
[----:B------:R-:W-:Y:S01]  /*10ff0*/  IMAD.IADD R2, R229, 0x1, -R6 ;  /* 0x00000001e5027824 */ /* 0x000fe200078e0a06 */
[C---:B------:R-:W-:Y:S02]  /*11000*/  ISETP.GE.OR P3, PT, R6.reuse, R233, !P3 ;  /* 0x000000e90600720c */ /* 0x040fe40005f66670 */
[C---:B------:R-:W-:Y:S02]  /*11010*/  ISETP.GE.OR P5, PT, R6.reuse, R232, !P5 ;  /* 0x000000e80600720c */ /* 0x040fe40006fa6670 */
[----:B------:R-:W-:-:S02]  /*11020*/  ISETP.GE.OR P4, PT, R6, R231, !P4 ;  /* 0x000000e70600720c */ /* 0x000fc40006786670 */
[----:B------:R-:W-:Y:S02]  /*11030*/  IABS R6, R3 ;  /* 0x0000000300067213 */ /* 0x000fe40000000000 */
[----:B------:R-:W-:Y:S02]  /*11040*/  FSEL R23, R23, -INF , !P2 ;  /* 0xff80000017177808 */ /* 0x000fe40005000000 */
[----:B------:R-:W-:Y:S02]  /*11050*/  ISETP.GE.AND P2, PT, R5, R227, PT ;  /* 0x000000e30500720c */ /* 0x000fe40003f46270 */
[----:B------:R-:W-:Y:S02]  /*11060*/  IABS R3, R2 ;  /* 0x0000000200037213 */ /* 0x000fe40000000000 */
[----:B------:R-:W-:Y:S02]  /*11070*/  FSEL R32, R30, -INF , !P6 ;  /* 0xff8000001e207808 */ /* 0x000fe40007000000 */
[----:B------:R-:W-:-:S02]  /*11080*/  MOV R2, R6 ;  /* 0x0000000600027202 */ /* 0x000fc40000000f00 */
[----:B------:R-:W-:Y:S01]  /*11090*/  ISETP.GE.AND P6, PT, R7, R226, PT ;  /* 0x000000e20700720c */ /* 0x000fe20003fc6270 */
[----:B------:R-:W-:Y:S01]  /*110a0*/  I2F R29, R4 ;  /* 0x00000004001d7306 */ /* 0x000fe20000201400 */
[----:B------:R-:W-:Y:S02]  /*110b0*/  ISETP.GE.OR P2, PT, R5, R233, !P2 ;  /* 0x000000e90500720c */ /* 0x000fe40005746670 */
[----:B------:R-:W-:Y:S02]  /*110c0*/  ISETP.GE.OR P6, PT, R7, R232, !P6 ;  /* 0x000000e80700720c */ /* 0x000fe400077c6670 */
[----:B------:R-:W-:-:S03]  /*110d0*/  FSEL R7, R27, -INF , !P3 ;  /* 0xff8000001b077808 */ /* 0x000fc60005800000 */
[----:B------:R1:W4:Y:S01]  /*110e0*/  I2F R4, R2 ;  /* 0x0000000200047306 */ /* 0x0003220000201400 */
[----:B------:R-:W-:Y:S02]  /*110f0*/  FSEL R6, R28, -INF , !P2 ;  /* 0xff8000001c067808 */ /* 0x000fe40005000000 */
[C---:B------:R-:W-:Y:S02]  /*11100*/  ISETP.GE.AND P3, PT, R5.reuse, R226, PT ;  /* 0x000000e20500720c */ /* 0x040fe40003f66270 */
[----:B------:R-:W-:-:S03]  /*11110*/  ISETP.GE.AND P2, PT, R5, R225, PT ;  /* 0x000000e10500720c */ /* 0x000fc60003f46270 */
[----:B------:R4:W-:Y:S01]  /*11120*/  I2F R21, R3 ;  /* 0x0000000300157306 */ /* 0x0009e20000201400 */
[C---:B------:R-:W-:Y:S02]  /*11130*/  ISETP.GE.OR P3, PT, R5.reuse, R232, !P3 ;  /* 0x000000e80500720c */ /* 0x040fe40005f66670 */
[----:B------:R-:W-:Y:S01]  /*11140*/  ISETP.GE.OR P2, PT, R5, R231, !P2 ;  /* 0x000000e70500720c */ /* 0x000fe20005746670 */
[--C-:B-1----:R-:W-:Y:S02]  /*11150*/  IMAD.IADD R2, R224, 0x1, -R5.reuse ;  /* 0x00000001e0027824 */ /* 0x102fe400078e0a05 */
[----:B----4-:R-:W-:-:S03]  /*11160*/  IMAD.IADD R3, R229, 0x1, -R5 ;  /* 0x00000001e5037824 */ /* 0x010fc600078e0a05 */
[----:B------:R-:W-:Y:S02]  /*11170*/  IABS R2, R2 ;  /* 0x0000000200027213 */ /* 0x000fe40000000000 */
[----:B------:R-:W-:Y:S02]  /*11180*/  IABS R5, R3 ;  /* 0x0000000300057213 */ /* 0x000fe40000000000 */
[----:B------:R1:W4:Y:S01]  /*11190*/  I2F R3, R2 ;  /* 0x0000000200037306 */ /* 0x0003220000201400 */
[----:B------:R-:W-:Y:S02]  /*111a0*/  FFMA.FTZ R34, R4, -R216, R196 ;  /* 0x800000d804227223 */ /* 0x000fe400000100c4 */
[----:B-1----:R-:W-:-:S05]  /*111b0*/  IMAD.MOV.U32 R2, RZ, RZ, R5 ;  /* 0x000000ffff027224 */ /* 0x002fca00078e0005 */
[----:B------:R1:W1:Y:S01]  /*111c0*/  I2F R4, R2 ;  /* 0x0000000200047306 */ /* 0x0002620000201400 */
[----:B----4-:R-:W-:Y:S01]  /*111d0*/  FFMA.FTZ R49, R3, -R216, R197 ;  /* 0x800000d803317223 */ /* 0x010fe200000100c5 */
[----:B-1----:R-:W-:-:S04]  /*111e0*/  FMNMX.FTZ R2, R245, R48, !PT ;  /* 0x00000030f5027209 */ /* 0x002fc80007810000 */
[----:B------:R-:W-:-:S04]  /*111f0*/  FMNMX.FTZ R2, R20, R2, !PT ;  /* 0x0000000214027209 */ /* 0x000fc80007810000 */
[----:B------:R-:W-:-:S04]  /*11200*/  FMNMX.FTZ R2, R11, R2, !PT ;  /* 0x000000020b027209 */ /* 0x000fc80007810000 */
[----:B------:R-:W-:-:S04]  /*11210*/  FMNMX.FTZ R2, R10, R2, !PT ;  /* 0x000000020a027209 */ /* 0x000fc80007810000 */
[----:B------:R-:W-:Y:S02]  /*11220*/  FMNMX.FTZ R3, R9, R2, !PT ;  /* 0x0000000209037209 */ /* 0x000fe40007810000 */
[----:B------:R-:W-:Y:S02]  /*11230*/  FMNMX.FTZ R2, R222, R35, !PT ;  /* 0x00000023de027209 */ /* 0x000fe40007810000 */
[----:B------:R-:W-:Y:S02]  /*11240*/  FMNMX.FTZ R3, R8, R3, !PT ;  /* 0x0000000308037209 */ /* 0x000fe40007810000 */
[----:B------:R-:W-:Y:S01]  /*11250*/  FMNMX.FTZ R2, R52, R2, !PT ;  /* 0x0000000234027209 */ /* 0x000fe20007810000 */
[----:B------:R-:W-:Y:S01]  /*11260*/  FFMA.FTZ R27, R21, -R216, R198 ;  /* 0x800000d8151b7223 */ /* 0x000fe200000100c6 */
[----:B------:R-:W-:Y:S02]  /*11270*/  FMNMX.FTZ R3, R7, R3, !PT ;  /* 0x0000000307037209 */ /* 0x000fe40007810000 */
[----:B------:R-:W-:Y:S01]  /*11280*/  FMNMX.FTZ R2, R26, R2, !PT ;  /* 0x000000021a027209 */ /* 0x000fe20007810000 */
[----:B------:R-:W-:-:S03]  /*11290*/  FFMA.FTZ R21, R4, -R216, R199 ;  /* 0x800000d804157223 */ /* 0x000fc600000100c7 */
[----:B------:R-:W-:Y:S02]  /*112a0*/  FMNMX.FTZ R4, R32, R2, !PT ;  /* 0x0000000220047209 */ /* 0x000fe40007810000 */
[----:B------:R-:W-:Y:S02]  /*112b0*/  FMNMX.FTZ R2, R6, R3, !PT ;  /* 0x0000000306027209 */ /* 0x000fe40007810000 */
[----:B------:R-:W-:-:S03]  /*112c0*/  FMNMX.FTZ R3, R235, R37, !PT ;  /* 0x00000025eb037209 */ /* 0x000fc60007810000 */
[----:B------:R-:W1:Y:S01]  /*112d0*/  SHFL.BFLY PT, R33, R2, 0x2, 0x1f ;  /* 0x0c401f0002217f89 */ /* 0x000e6200000e0000 */
[----:B------:R-:W-:Y:S02]  /*112e0*/  FMNMX.FTZ R5, R36, R3, !PT ;  /* 0x0000000324057209 */ /* 0x000fe40007810000 */
[----:B------:R-:W-:Y:S02]  /*112f0*/  FMNMX.FTZ R3, R31, R4, !PT ;  /* 0x000000041f037209 */ /* 0x000fe40007810000 */
[----:B------:R-:W-:Y:S01]  /*11300*/  FMNMX.FTZ R5, R25, R5, !PT ;  /* 0x0000000519057209 */ /* 0x000fe20007810000 */
[----:B------:R-:W-:Y:S01]  /*11310*/  FFMA.FTZ R28, R29, -R216, R189 ;  /* 0x800000d81d1c7223 */ /* 0x000fe200000100bd */
[----:B------:R-:W-:Y:S02]  /*11320*/  FSEL R30, R27, -INF , !P4 ;  /* 0xff8000001b1e7808 */ /* 0x000fe40006000000 */
[----:B------:R-:W-:Y:S02]  /*11330*/  FMNMX.FTZ R3, R23, R3, !PT ;  /* 0x0000000317037209 */ /* 0x000fe40007810000 */
[----:B------:R-:W-:-:S02]  /*11340*/  FMNMX.FTZ R5, R24, R5, !PT ;  /* 0x0000000518057209 */ /* 0x000fc40007810000 */
[----:B------:R-:W-:Y:S02]  /*11350*/  FSEL R29, R21, -INF , !P2 ;  /* 0xff800000151d7808 */ /* 0x000fe40005000000 */
[----:B------:R-:W-:Y:S02]  /*11360*/  FMNMX.FTZ R3, R30, R3, !PT ;  /* 0x000000031e037209 */ /* 0x000fe40007810000 */
[----:B------:R-:W-:Y:S02]  /*11370*/  FSEL R28, R28, -INF , !P6 ;  /* 0xff8000001c1c7808 */ /* 0x000fe40007000000 */
[----:B------:R-:W-:Y:S02]  /*11380*/  FMNMX.FTZ R5, R22, R5, !PT ;  /* 0x0000000516057209 */ /* 0x000fe40007810000 */
[----:B------:R-:W-:Y:S02]  /*11390*/  FMNMX.FTZ R4, R29, R3, !PT ;  /* 0x000000031d047209 */ /* 0x000fe40007810000 */
[----:B------:R-:W-:-:S02]  /*113a0*/  FSEL R27, R34, -INF , !P5 ;  /* 0xff800000221b7808 */ /* 0x000fc40006800000 */
[----:B------:R-:W-:Y:S01]  /*113b0*/  FMNMX.FTZ R3, R28, R5, !PT ;  /* 0x000000051c037209 */ /* 0x000fe20007810000 */
[----:B------:R-:W4:Y:S01]  /*113c0*/  SHFL.BFLY PT, R34, R4, 0x2, 0x1f ;  /* 0x0c401f0004227f89 */ /* 0x000f2200000e0000 */
[----:B------:R-:W-:Y:S02]  /*113d0*/  FSEL R21, R49, -INF , !P3 ;  /* 0xff80000031157808 */ /* 0x000fe40005800000 */
[----:B------:R-:W-:Y:S02]  /*113e0*/  FMNMX.FTZ R5, R27, R3, !PT ;  /* 0x000000031b057209 */ /* 0x000fe40007810000 */
[----:B-1----:R-:W-:Y:S02]  /*113f0*/  FMNMX.FTZ R3, R33, R2, !PT ;  /* 0x0000000221037209 */ /* 0x002fe40007810000 */
[----:B------:R-:W-:-:S05]  /*11400*/  FMNMX.FTZ R2, R21, R5, !PT ;  /* 0x0000000515027209 */ /* 0x000fca0007810000 */
[----:B------:R-:W1:Y:S04]  /*11410*/  SHFL.BFLY PT, R5, R2, 0x2, 0x1f ;  /* 0x0c401f0002057f89 */ /* 0x000e6800000e0000 */
[----:B------:R-:W2:Y:S01]  /*11420*/  SHFL.BFLY PT, R33, R3, 0x1, 0x1f ;  /* 0x0c201f0003217f89 */ /* 0x000ea200000e0000 */
[----:B----4-:R-:W-:-:S05]  /*11430*/  FMNMX.FTZ R4, R34, R4, !PT ;  /* 0x0000000422047209 */ /* 0x010fca0007810000 */
[----:B------:R-:W4:Y:S01]  /*11440*/  SHFL.BFLY PT, R34, R4, 0x1, 0x1f ;  /* 0x0c201f0004227f89 */ /* 0x000f2200000e0000 */
[----:B-1----:R-:W-:Y:S02]  /*11450*/  FMNMX.FTZ R5, R5, R2, !PT ;  /* 0x0000000205057209 */ /* 0x002fe40007810000 */
[----:B--2---:R-:W-:-:S03]  /*11460*/  FMNMX.FTZ R135, R3, R33, !PT ;  /* 0x0000002103877209 */ /* 0x004fc60007810000 */
[----:B------:R-:W1:Y:S01]  /*11470*/  SHFL.BFLY PT, R3, R5, 0x1, 0x1f ;  /* 0x0c201f0005037f89 */ /* 0x000e6200000e0000 */
[----:B------:R-:W-:Y:S01]  /*11480*/  FSETP.NEU.FTZ.AND P4, PT, R135, -INF , PT ;  /* 0xff8000008700780b */ /* 0x000fe20003f9d000 */
[----:B------:R-:W-:-:S05]  /*11490*/  FMUL.FTZ R2, R0, R135 ;  /* 0x0000008700027220 */ /* 0x000fca0000410000 */
[----:B------:R-:W-:Y:S02]  /*114a0*/  FSEL R2, R2, RZ, P4 ;  /* 0x000000ff02027208 */ /* 0x000fe40002000000 */
[----:B----4-:R-:W-:-:S03]  /*114b0*/  FMNMX.FTZ R133, R4, R34, !PT ;  /* 0x0000002204857209 */ /* 0x010fc60007810000 */
[-CC-:B------:R-:W-:Y:S02]  /*114c0*/  FFMA.FTZ R33, R48, R0.reuse, -R2.reuse ;  /* 0x0000000030217223 */ /* 0x180fe40000010802 */
[-CC-:B------:R-:W-:Y:S02]  /*114d0*/  FFMA.FTZ R48, R20, R0.reuse, -R2.reuse ;  /* 0x0000000014307223 */ /* 0x180fe40000010802 */
[-CC-:B------:R-:W-:Y:S02]  /*114e0*/  FFMA.FTZ R53, R11, R0.reuse, -R2.reuse ;  /* 0x000000000b357223 */ /* 0x180fe40000010802 */
[-CC-:B------:R-:W-:Y:S02]  /*114f0*/  FFMA.FTZ R65, R10, R0.reuse, -R2.reuse ;  /* 0x000000000a417223 */ /* 0x180fe40000010802 */
[-CC-:B------:R-:W-:Y:S02]  /*11500*/  FFMA.FTZ R68, R9, R0.reuse, -R2.reuse ;  /* 0x0000000009447223 */ /* 0x180fe40000010802 */
[----:B------:R-:W-:-:S02]  /*11510*/  FFMA.FTZ R69, R8, R0, -R2 ;  /* 0x0000000008457223 */ /* 0x000fc40000010802 */
[-CC-:B------:R-:W-:Y:S02]  /*11520*/  FFMA.FTZ R84, R7, R0.reuse, -R2.reuse ;  /* 0x0000000007547223 */ /* 0x180fe40000010802 */
[----:B------:R-:W-:Y:S01]  /*11530*/  FFMA.FTZ R85, R6, R0, -R2 ;  /* 0x0000000006557223 */ /* 0x000fe20000010802 */
[----:B------:R-:W-:Y:S01]  /*11540*/  FSETP.NEU.FTZ.AND P2, PT, R133, -INF , PT ;  /* 0xff8000008500780b */ /* 0x000fe20003f5d000 */
[----:B------:R-:W-:Y:S01]  /*11550*/  FMUL.FTZ R2, R0, R133 ;  /* 0x0000008500027220 */ /* 0x000fe20000410000 */
[----:B-1----:R-:W-:-:S04]  /*11560*/  FMNMX.FTZ R134, R5, R3, !PT ;  /* 0x0000000305867209 */ /* 0x002fc80007810000 */
[----:B------:R-:W-:Y:S01]  /*11570*/  FSEL R4, R2, RZ, P2 ;  /* 0x000000ff02047208 */ /* 0x000fe20001000000 */
[----:B------:R-:W-:Y:S01]  /*11580*/  FMUL.FTZ R3, R0, R134 ;  /* 0x0000008600037220 */ /* 0x000fe20000410000 */
[----:B------:R-:W-:-:S03]  /*11590*/  FSETP.NEU.FTZ.AND P3, PT, R134, -INF , PT ;  /* 0xff8000008600780b */ /* 0x000fc60003f7d000 */
[----:B------:R-:W-:Y:S01]  /*115a0*/  FFMA.FTZ R2, R35, R0, -R4 ;  /* 0x0000000023027223 */ /* 0x000fe20000010804 */
[----:B------:R-:W-:-:S03]  /*115b0*/  FSEL R5, R133, RZ, P2 ;  /* 0x000000ff85057208 */ /* 0x000fc60001000000 */
[----:B------:R1:W-:Y:S02]  /*115c0*/  MUFU.EX2 R6, R2 ;  /* 0x0000000200067308 */ /* 0x0003e40000000800 */
[----:B------:R-:W-:Y:S01]  /*115d0*/  FADD.FTZ R9, R222, -R5 ;  /* 0x80000005de097221 */ /* 0x000fe20000010000 */
[----:B-1----:R-:W-:Y:S01]  /*115e0*/  FSEL R2, R3, RZ, P3 ;  /* 0x000000ff03027208 */ /* 0x002fe20001800000 */
[----:B------:R-:W-:-:S04]  /*115f0*/  FFMA.FTZ R3, R52, R0, -R4 ;  /* 0x0000000034037223 */ /* 0x000fc80000010804 */
[----:B------:R1:W-:Y:S01]  /*11600*/  MUFU.EX2 R5, R3 ;  /* 0x0000000300057308 */ /* 0x0003e20000000800 */
[----:B------:R-:W-:Y:S01]  /*11610*/  IMAD.MOV.U32 R222, RZ, RZ, R113 ;  /* 0x000000ffffde7224 */ /* 0x000fe200078e0071 */
[----:B------:R-:W-:Y:S01]  /*11620*/  MOV R179, R96 ;  /* 0x0000006000b37202 */ /* 0x000fe20000000f00 */
[----:B------:R-:W-:Y:S02]  /*11630*/  IMAD.MOV.U32 R195, RZ, RZ, R112 ;  /* 0x000000ffffc37224 */ /* 0x000fe400078e0070 */
[----:B-1----:R-:W-:-:S06]  /*11640*/  FMUL.FTZ R3, R0, R9 ;  /* 0x0000000900037220 */ /* 0x002fcc0000410000 */
[----:B------:R-:W1:Y:S01]  /*11650*/  MUFU.EX2 R3, R3 ;  /* 0x0000000300037308 */ /* 0x000e620000000800 */
[----:B------:R-:W-:Y:S01]  /*11660*/  IMAD.MOV.U32 R193, RZ, RZ, R97 ;  /* 0x000000ffffc17224 */ /* 0x000fe200078e0061 */
[----:B------:R-:W-:Y:S01]  /*11670*/  FSEL R10, R135, RZ, P4 ;  /* 0x000000ff870a7208 */ /* 0x000fe20002000000 */
[----:B------:R-:W-:Y:S01]  /*11680*/  IMAD.MOV.U32 R178, RZ, RZ, R80 ;  /* 0x000000ffffb27224 */ /* 0x000fe200078e0050 */
[----:B------:R-:W-:Y:S01]  /*11690*/  FSEL R9, R134, RZ, P3 ;  /* 0x000000ff86097208 */ /* 0x000fe20001800000 */
[-CC-:B------:R-:W-:Y:S02]  /*116a0*/  FFMA.FTZ R37, R37, R0.reuse, -R2.reuse ;  /* 0x0000000025257223 */ /* 0x180fe40000010802 */
[-CC-:B------:R-:W-:Y:S02]  /*116b0*/  FFMA.FTZ R80, R36, R0.reuse, -R2.reuse ;  /* 0x0000000024507223 */ /* 0x180fe40000010802 */
[-CC-:B------:R-:W-:Y:S02]  /*116c0*/  FFMA.FTZ R96, R25, R0.reuse, -R2.reuse ;  /* 0x0000000019607223 */ /* 0x180fe40000010802 */
[----:B------:R-:W-:-:S02]  /*116d0*/  FFMA.FTZ R97, R24, R0, -R2 ;  /* 0x0000000018617223 */ /* 0x000fc40000010802 */
[-CC-:B------:R-:W-:Y:S02]  /*116e0*/  FFMA.FTZ R113, R22, R0.reuse, -R2.reuse ;  /* 0x0000000016717223 */ /* 0x180fe40000010802 */
[-CC-:B------:R-:W-:Y:S02]  /*116f0*/  FFMA.FTZ R112, R28, R0.reuse, -R2.reuse ;  /* 0x000000001c707223 */ /* 0x180fe40000010802 */
[-CC-:B------:R-:W-:Y:S02]  /*11700*/  FFMA.FTZ R116, R27, R0.reuse, -R2.reuse ;  /* 0x000000001b747223 */ /* 0x180fe40000010802 */
[-C--:B------:R-:W-:Y:S02]  /*11710*/  FFMA.FTZ R128, R21, R0.reuse, -R2 ;  /* 0x0000000015807223 */ /* 0x080fe40000010802 */
[----:B------:R-:W-:Y:S02]  /*11720*/  FFMA.FTZ R2, R26, R0, -R4 ;  /* 0x000000001a027223 */ /* 0x000fe40000010804 */
[----:B------:R-:W-:Y:S01]  /*11730*/  FADD.FTZ R11, R245, -R10 ;  /* 0x8000000af50b7221 */ /* 0x000fe20000010000 */
[----:B------:R2:W-:Y:S01]  /*11740*/  MUFU.EX2 R8, R136 ;  /* 0x0000008800087308 */ /* 0x0005e20000000800 */
[----:B------:R-:W-:-:S02]  /*11750*/  FADD.FTZ R10, R235, -R9 ;  /* 0x80000009eb0a7221 */ /* 0x000fc40000010000 */
[----:B------:R-:W-:Y:S02]  /*11760*/  IMAD.MOV.U32 R192, RZ, RZ, R101 ;  /* 0x000000ffffc07224 */ /* 0x000fe400078e0065 */
[----:B------:R-:W-:Y:S02]  /*11770*/  IMAD.MOV.U32 R194, RZ, RZ, R100 ;  /* 0x000000ffffc27224 */ /* 0x000fe400078e0064 */
[-CC-:B------:R-:W-:Y:S01]  /*11780*/  FFMA.FTZ R9, R32, R0.reuse, -R4.reuse ;  /* 0x0000000020097223 */ /* 0x180fe20000010804 */
[----:B------:R4:W-:Y:S01]  /*11790*/  MUFU.EX2 R7, R137 ;  /* 0x0000008900077308 */ /* 0x0009e20000000800 */
[-CC-:B------:R-:W-:Y:S02]  /*117a0*/  FFMA.FTZ R100, R30, R0.reuse, -R4.reuse ;  /* 0x000000001e647223 */ /* 0x180fe40000010804 */
[----:B------:R-:W-:Y:S02]  /*117b0*/  FFMA.FTZ R101, R29, R0, -R4 ;  /* 0x000000001d657223 */ /* 0x000fe40000010804 */
[----:B------:R-:W-:-:S03]  /*117c0*/  FMUL.FTZ R25, R0, R10 ;  /* 0x0000000a00197220 */ /* 0x000fc60000410000 */
[----:B------:R-:W3:Y:S01]  /*117d0*/  MUFU.EX2 R2, R2 ;  /* 0x0000000200027308 */ /* 0x000ee20000000800 */
[-CC-:B--2---:R-:W-:Y:S02]  /*117e0*/  FFMA.FTZ R136, R31, R0.reuse, -R4.reuse ;  /* 0x000000001f887223 */ /* 0x184fe40000010804 */
[----:B----4-:R-:W-:Y:S02]  /*117f0*/  FFMA.FTZ R137, R23, R0, -R4 ;  /* 0x0000000017897223 */ /* 0x010fe40000010804 */
[----:B-1----:R-:W-:Y:S02]  /*11800*/  FFMA.FTZ R4, R117, R3, R6 ;  /* 0x0000000375047223 */ /* 0x002fe40000010006 */
[----:B------:R-:W-:Y:S02]  /*11810*/  FMUL.FTZ R23, R0, R11 ;  /* 0x0000000b00177220 */ /* 0x000fe40000410000 */
[----:B------:R1:W2:Y:S01]  /*11820*/  MUFU.EX2 R0, R9 ;  /* 0x0000000900007308 */ /* 0x0002a20000000800 */
[C---:B------:R-:W-:Y:S01]  /*11830*/  F2FP.BF16.PACK_AB R129, R5.reuse, R6 ;  /* 0x000000060581723e */ /* 0x040fe200000010ff */
[----:B-1----:R-:W-:Y:S01]  /*11840*/  FADD.FTZ R9, R5, R4 ;  /* 0x0000000405097221 */ /* 0x002fe20000010000 */
[----:B------:R-:W-:-:S04]  /*11850*/  LOP3.LUT R4, R185, R180, RZ, 0x3c, !PT ;  /* 0x000000b4b9047212 */ /* 0x000fc800078e3cff */
[----:B---3--:R-:W-:Y:S01]  /*11860*/  LOP3.LUT R4, R4, R241, RZ, 0x3c, !PT ;  /* 0x000000f104047212 */ /* 0x008fe200078e3cff */
[----:B------:R-:W-:-:S04]  /*11870*/  FADD.FTZ R5, R2, R9 ;  /* 0x0000000902057221 */ /* 0x000fc80000010000 */
[----:B------:R-:W-:Y:S01]  /*11880*/  IMAD.WIDE.U32 R34, R4, -0x326172a9, RZ ;  /* 0xcd9e8d5704227825 */ /* 0x000fe200078e00ff */
[----:B--2---:R-:W-:-:S03]  /*11890*/  F2FP.BF16.PACK_AB R81, R0, R2 ;  /* 0x000000020051723e */ /* 0x004fc600000010ff */
[----:B------:R-:W-:Y:S01]  /*118a0*/  FADD.FTZ R117, R0, R5 ;  /* 0x0000000500757221 */ /* 0x000fe20000010000 */
[----:B------:R-:W-:Y:S01]  /*118b0*/  LOP3.LUT R0, R35, R205, R174, 0x96, !PT ;  /* 0x000000cd23007212 */ /* 0x000fe200078e96ae */
[----:B------:R-:W-:Y:S01]  /*118c0*/  FADD.FTZ R10, R8, R64 ;  /* 0x00000040080a7221 */ /* 0x000fe20000010000 */
[----:B------:R-:W-:Y:S01]  /*118d0*/  F2FP.BF16.PACK_AB R22, R7, R8 ;  /* 0x000000080716723e */ /* 0x000fe200000010ff */
[----:B------:R-:W2:Y:S02]  /*118e0*/  LDL.LU.64 R174, [R1+0x20] ;  /* 0x0000200001ae7983 */ /* 0x000ea40000300a00 */
[----:B------:R-:W-:Y:S01]  /*118f0*/  IMAD.WIDE.U32 R30, R0, -0x2daee0ad, RZ ;  /* 0xd2511f53001e7825 */ /* 0x000fe200078e00ff */
[----:B------:R-:W-:Y:S01]  /*11900*/  LOP3.LUT R0, R247, R239, R34, 0x96, !PT ;  /* 0x000000eff7007212 */ /* 0x000fe200078e9622 */
[----:B------:R-:W3:Y:S02]  /*11910*/  LDL.LU R184, [R1+0x74] ;  /* 0x0000740001b87983 */ /* 0x000ee40000300800 */
[----:B------:R-:W-:-:S02]  /*11920*/  FADD.FTZ R20, R7, R10 ;  /* 0x0000000a07147221 */ /* 0x000fc40000010000 */
[----:B------:R-:W-:Y:S01]  /*11930*/  IMAD.WIDE.U32 R6, R0, -0x2daee0ad, RZ ;  /* 0xd2511f5300067825 */ /* 0x000fe200078e00ff */
[----:B------:R-:W-:-:S04]  /*11940*/  LOP3.LUT R2, R31, R238, R14, 0x96, !PT ;  /* 0x000000ee1f027212 */ /* 0x000fc800078e960e */
[----:B------:R-:W-:Y:S01]  /*11950*/  LOP3.LUT R0, R7, R237, R30, 0x96, !PT ;  /* 0x000000ed07007212 */ /* 0x000fe200078e961e */
[----:B------:R-:W-:-:S04]  /*11960*/  IMAD.WIDE.U32 R4, R2, -0x326172a9, RZ ;  /* 0xcd9e8d5702047825 */ /* 0x000fc800078e00ff */
        /* <DEDUP_REMOVED lines=12> */
[----:B------:R-:W-:-:S04]  /*11a30*/  LOP3.LUT R2, R0, 0xffff, RZ, 0xc0, !PT ;  /* 0x0000ffff00027812 */ /* 0x000fc800078ec0ff */
[----:B------:R-:W-:Y:S02]  /*11a40*/  SHF.R.U32.HI R6, RZ, 0x8, R2 ;  /* 0x00000008ff067819 */ /* 0x000fe40000011602 */
[----:B------:R-:W-:Y:S02]  /*11a50*/  LOP3.LUT R21, R7, R222, R8, 0x96, !PT ;  /* 0x000000de07157212 */ /* 0x000fe400078e9608 */
[----:B------:R-:W-:Y:S01]  /*11a60*/  LOP3.LUT R6, R6, 0xffff, RZ, 0xc0, !PT ;  /* 0x0000ffff06067812 */ /* 0x000fe200078ec0ff */
[----:B------:R-:W1:Y:S03]  /*11a70*/  MUFU.EX2 R7, R172 ;  /* 0x000000ac00077308 */ /* 0x000e660000000800 */
[----:B------:R-:W-:Y:S02]  /*11a80*/  ISETP.GE.U32.AND P2, PT, R217, R6, PT ;  /* 0x00000006d900720c */ /* 0x000fe40003f46070 */
[----:B------:R-:W-:-:S03]  /*11a90*/  SHF.R.U32.HI R6, RZ, 0x10, R0 ;  /* 0x00000010ff067819 */ /* 0x000fc60000011600 */
[----:B------:R-:W4:Y:S01]  /*11aa0*/  MUFU.EX2 R2, R173 ;  /* 0x000000ad00027308 */ /* 0x000f220000000800 */
[----:B------:R-:W-:-:S04]  /*11ab0*/  LOP3.LUT R6, R6, 0xff, RZ, 0xc0, !PT ;  /* 0x000000ff06067812 */ /* 0x000fc800078ec0ff */
[----:B------:R-:W-:-:S03]  /*11ac0*/  ISETP.GE.U32.AND P3, PT, R217, R6, PT ;  /* 0x00000006d900720c */ /* 0x000fc60003f66070 */
[----:B------:R-:W4:Y:S01]  /*11ad0*/  MUFU.EX2 R8, R176 ;  /* 0x000000b000087308 */ /* 0x000f220000000800 */
[----:B------:R-:W-:Y:S01]  /*11ae0*/  SHF.R.U32.HI R0, RZ, 0x18, R0 ;  /* 0x00000018ff007819 */ /* 0x000fe20000011600 */
[----:B-1----:R-:W-:-:S06]  /*11af0*/  FADD.FTZ R9, R7, R20 ;  /* 0x0000001407097221 */ /* 0x002fcc0000010000 */
[----:B------:R-:W1:Y:S01]  /*11b00*/  MUFU.EX2 R6, R177 ;  /* 0x000000b100067308 */ /* 0x000e620000000800 */
[----:B------:R-:W-:Y:S02]  /*11b10*/  ISETP.GE.U32.AND P6, PT, R217, R0, PT ;  /* 0x00000000d900720c */ /* 0x000fe40003fc6070 */
[C---:B------:R-:W-:Y:S02]  /*11b20*/  LOP3.LUT R11, R4.reuse, 0xffff, RZ, 0xc0, !PT ;  /* 0x0000ffff040b7812 */ /* 0x040fe400078ec0ff */
[----:B------:R-:W-:Y:S02]  /*11b30*/  LOP3.LUT R0, R4, 0xff, RZ, 0xc0, !PT ;  /* 0x000000ff04007812 */ /* 0x000fe400078ec0ff */
[--C-:B------:R-:W-:Y:S02]  /*11b40*/  SHF.R.U32.HI R20, RZ, 0x10, R4.reuse ;  /* 0x00000010ff147819 */ /* 0x100fe40000011604 */
[----:B------:R-:W-:Y:S01]  /*11b50*/  SHF.R.U32.HI R5, RZ, 0x18, R4 ;  /* 0x00000018ff057819 */ /* 0x000fe20000011604 */
[----:B----4-:R-:W-:-:S04]  /*11b60*/  FADD.FTZ R4, R2, R9 ;  /* 0x0000000902047221 */ /* 0x010fc80000010000 */
[----:B------:R-:W-:-:S04]  /*11b70*/  FADD.FTZ R4, R8, R4 ;  /* 0x0000000408047221 */ /* 0x000fc80000010000 */
[----:B-1----:R-:W-:-:S05]  /*11b80*/  FADD.FTZ R4, R6, R4 ;  /* 0x0000000406047221 */ /* 0x002fca0000010000 */
[----:B------:R1:W-:Y:S04]  /*11b90*/  STL [R1+0xa0], R4 ;  /* 0x0000a00401007387 */ /* 0x0003e80000100800 */
[----:B------:R-:W4:Y:S01]  /*11ba0*/  LDL.LU R28, [R1+0x70] ;  /* 0x00007000011c7983 */ /* 0x000f220000300800 */
[----:B------:R-:W-:Y:S02]  /*11bb0*/  ISETP.GE.U32.AND P5, PT, R217, R0, PT ;  /* 0x00000000d900720c */ /* 0x000fe40003fa6070 */
[----:B------:R-:W-:Y:S01]  /*11bc0*/  F2FP.BF16.PACK_AB R7, R2, R7 ;  /* 0x000000070207723e */ /* 0x000fe200000010ff */
[----:B------:R1:W-:Y:S08]  /*11bd0*/  MUFU.EX2 R0, R33 ;  /* 0x0000002100007308 */ /* 0x0003f00000000800 */
[----:B------:R-:W1:Y:S08]  /*11be0*/  MUFU.EX2 R2, R23 ;  /* 0x0000001700027308 */ /* 0x000e700000000800 */
[----:B------:R-:W2:Y:S01]  /*11bf0*/  MUFU.EX2 R23, R48 ;  /* 0x0000003000177308 */ /* 0x000ea20000000800 */
[----:B-1----:R-:W-:-:S02]  /*11c00*/  PRMT R33, R156, 0x7610, R33 ;  /* 0x000076109c217816 */ /* 0x002fc40000000021 */
[----:B------:R-:W-:Y:S02]  /*11c10*/  PRMT R32, R156, 0x7632, R32 ;  /* 0x000076329c207816 */ /* 0x000fe40000000020 */
[----:B------:R-:W-:Y:S01]  /*11c20*/  SHF.R.U32.HI R4, RZ, 0x8, R11 ;  /* 0x00000008ff047819 */ /* 0x000fe2000001160b */
[----:B------:R-:W-:Y:S02]  /*11c30*/  @!P4 HFMA2.BF16_V2 R139, -RZ.H0_H0, RZ.H0_H0, -R33.H0_H0 ;  /* 0x200000ffff8bc231 */ /* 0x000fe40000340921 */
[----:B------:R-:W-:Y:S01]  /*11c40*/  @!P2 HFMA2.BF16_V2 R138, -RZ.H0_H0, RZ.H0_H0, -R32.H0_H0 ;  /* 0x200000ffff8aa231 */ /* 0x000fe20000340920 */
[----:B------:R-:W-:Y:S02]  /*11c50*/  LOP3.LUT R4, R4, 0xffff, RZ, 0xc0, !PT ;  /* 0x0000ffff04047812 */ /* 0x000fe400078ec0ff */
[----:B------:R-:W-:Y:S01]  /*11c60*/  F2FP.BF16.PACK_AB R29, R6, R8 ;  /* 0x00000008061d723e */ /* 0x000fe200000010ff */
[----:B------:R-:W-:Y:S01]  /*11c70*/  MUFU.EX2 R24, R37 ;  /* 0x0000002500187308 */ /* 0x000fe20000000800 */
[----:B------:R-:W-:Y:S01]  /*11c80*/  FMUL.FTZ R9, R87, R2 ;  /* 0x0000000257097220 */ /* 0x000fe20000410000 */
[----:B------:R-:W-:-:S06]  /*11c90*/  MOV R188, R193 ;  /* 0x000000c100bc7202 */ /* 0x000fcc0000000f00 */
[----:B------:R1:W-:Y:S01]  /*11ca0*/  MUFU.EX2 R64, R53 ;  /* 0x0000003500407308 */ /* 0x0003e20000000800 */
[----:B------:R-:W-:Y:S01]  /*11cb0*/  MOV R185, R215 ;  /* 0x000000d700b97202 */ /* 0x000fe20000000f00 */
[----:B------:R-:W-:Y:S01]  /*11cc0*/  IMAD.MOV.U32 R193, RZ, RZ, R178 ;  /* 0x000000ffffc17224 */ /* 0x000fe200078e00b2 */
[----:B------:R-:W-:Y:S01]  /*11cd0*/  PRMT R52, R22, 0x7632, R52 ;  /* 0x0000763216347816 */ /* 0x000fe20000000034 */
[----:B------:R-:W-:Y:S02]  /*11ce0*/  IMAD.MOV.U32 R186, RZ, RZ, R243 ;  /* 0x000000ffffba7224 */ /* 0x000fe400078e00f3 */
[----:B------:R-:W-:Y:S02]  /*11cf0*/  IMAD.MOV.U32 R196, RZ, RZ, R209 ;  /* 0x000000ffffc47224 */ /* 0x000fe400078e00d1 */
[----:B------:R-:W-:Y:S02]  /*11d00*/  IMAD.MOV.U32 R197, RZ, RZ, R207 ;  /* 0x000000ffffc57224 */ /* 0x000fe400078e00cf */
[-C--:B------:R-:W-:Y:S01]  /*11d10*/  FMUL.FTZ R173, R50, R2.reuse ;  /* 0x0000000232ad7220 */ /* 0x080fe20000410000 */
[----:B-1----:R-:W-:Y:S01]  /*11d20*/  PRMT R53, R22, 0x7610, R53 ;  /* 0x0000761016357816 */ /* 0x002fe20000000035 */
[----:B------:R-:W-:-:S02]  /*11d30*/  FMUL.FTZ R172, R66, R2 ;  /* 0x0000000242ac7220 */ /* 0x000fc40000410000 */
[-C--:B------:R-:W-:Y:S02]  /*11d40*/  FMUL.FTZ R156, R67, R2.reuse ;  /* 0x00000002439c7220 */ /* 0x080fe40000410000 */
[----:B------:R-:W-:Y:S01]  /*11d50*/  @!P5 HFMA2.BF16_V2 R164, -RZ.H0_H0, RZ.H0_H0, -R53.H0_H0 ;  /* 0x200000ffffa4d231 */ /* 0x000fe20000340935 */
[-C--:B------:R-:W-:Y:S01]  /*11d60*/  FMUL.FTZ R243, R171, R2.reuse ;  /* 0x00000002abf37220 */ /* 0x080fe20000410000 */
[----:B------:R-:W-:Y:S01]  /*11d70*/  PRMT R66, R53, 0x5410, R52 ;  /* 0x0000541035427816 */ /* 0x000fe20000000034 */
[-C--:B------:R-:W-:Y:S02]  /*11d80*/  FMUL.FTZ R171, R82, R2.reuse ;  /* 0x0000000252ab7220 */ /* 0x080fe40000410000 */
[-C--:B------:R-:W-:Y:S02]  /*11d90*/  FMUL.FTZ R207, R98, R2.reuse ;  /* 0x0000000262cf7220 */ /* 0x080fe40000410000 */
[-C--:B------:R-:W-:Y:S01]  /*11da0*/  FMUL.FTZ R8, R102, R2.reuse ;  /* 0x0000000266087220 */ /* 0x080fe20000410000 */
[----:B------:R-:W-:Y:S01]  /*11db0*/  MOV R102, R9 ;  /* 0x0000000900667202 */ /* 0x000fe20000000f00 */
[-C--:B------:R-:W-:Y:S01]  /*11dc0*/  FMUL.FTZ R235, R114, R2.reuse ;  /* 0x0000000272eb7220 */ /* 0x080fe20000410000 */
[----:B------:R-:W-:Y:S01]  /*11dd0*/  @!P5 PRMT R53, R164, 0x5410, RZ ;  /* 0x00005410a435d816 */ /* 0x000fe200000000ff */
[----:B------:R-:W-:-:S02]  /*11de0*/  FMUL.FTZ R98, R130, R2 ;  /* 0x0000000282627220 */ /* 0x000fc40000410000 */
        /* <DEDUP_REMOVED lines=28> */
[----:B------:R-:W-:Y:S01]  /*11fb0*/  PRMT R36, R7, 0x7610, R36 ;  /* 0x0000761007247816 */ /* 0x000fe20000000024 */
[----:B------:R-:W-:Y:S01]  /*11fc0*/  FMUL.FTZ R158, R42, R3 ;  /* 0x000000032a9e7220 */ /* 0x000fe20000410000 */
[----:B--2---:R-:W-:Y:S01]  /*11fd0*/  LOP3.LUT R26, R35, R205, R174, 0x96, !PT ;  /* 0x000000cd231a7212 */ /* 0x004fe200078e96ae */
[----:B---3--:R-:W-:Y:S01]  /*11fe0*/  FFMA.FTZ R27, R184, R2, R0 ;  /* 0x00000002b81b7223 */ /* 0x008fe20000010000 */
[----:B------:R-:W-:Y:S01]  /*11ff0*/  F2FP.BF16.PACK_AB R0, R23, R0 ;  /* 0x000000001700723e */ /* 0x000fe200000010ff */
[----:B------:R-:W-:Y:S01]  /*12000*/  IMAD.MOV.U32 R174, RZ, RZ, R168 ;  /* 0x000000ffffae7224 */ /* 0x000fe200078e00a8 */
[----:B------:R-:W-:-:S02]  /*12010*/  PRMT R168, R33, 0x5410, R32 ;  /* 0x0000541021a87816 */ /* 0x000fc40000000020 */
[----:B------:R-:W-:Y:S02]  /*12020*/  PRMT R48, R0, 0x7632, R48 ;  /* 0x0000763200307816 */ /* 0x000fe40000000030 */
[----:B------:R-:W-:Y:S02]  /*12030*/  @!P4 PRMT R33, R139, 0x5410, RZ ;  /* 0x000054108b21c816 */ /* 0x000fe400000000ff */
[----:B------:R-:W-:Y:S02]  /*12040*/  @!P2 PRMT R32, R138, 0x5410, RZ ;  /* 0x000054108a20a816 */ /* 0x000fe400000000ff */
[C---:B------:R-:W-:Y:S02]  /*12050*/  ISETP.GE.U32.AND P4, PT, R217.reuse, R5, PT ;  /* 0x00000005d900720c */ /* 0x040fe40003f86070 */
[----:B------:R-:W-:Y:S01]  /*12060*/  ISETP.GE.U32.AND P2, PT, R217, R4, PT ;  /* 0x00000004d900720c */ /* 0x000fe20003f46070 */
[----:B------:R-:W-:Y:S01]  /*12070*/  IMAD.WIDE.U32 R4, R21, -0x2daee0ad, RZ ;  /* 0xd2511f5315047825 */ /* 0x000fe200078e00ff */
[----:B------:R-:W-:Y:S01]  /*12080*/  PRMT R49, R0, 0x7610, R49 ;  /* 0x0000761000317816 */ /* 0x000fe20000000031 */
[----:B------:R-:W-:Y:S01]  /*12090*/  @!P6 HFMA2.BF16_V2 R160, -RZ.H0_H0, RZ.H0_H0, -R48.H0_H0 ;  /* 0x200000ffffa0e231 */ /* 0x000fe20000340930 */
[----:B------:R-:W-:-:S02]  /*120a0*/  LOP3.LUT R0, R20, 0xff, RZ, 0xc0, !PT ;  /* 0x000000ff14007812 */ /* 0x000fc400078ec0ff */
[----:B------:R-:W-:Y:S02]  /*120b0*/  LOP3.LUT R6, R5, R244, R10, 0x96, !PT ;  /* 0x000000f405067212 */ /* 0x000fe400078e960a */
        /* <DEDUP_REMOVED lines=8> */
[----:B------:R-:W1:Y:S01]  /*12140*/  MUFU.EX2 R0, R25 ;  /* 0x0000001900007308 */ /* 0x000e620000000800 */
[----:B------:R-:W-:Y:S02]  /*12150*/  IMAD.MOV.U32 R184, RZ, RZ, R242 ;  /* 0x000000ffffb87224 */ /* 0x000fe400078e00f2 */
[----:B------:R-:W-:-:S05]  /*12160*/  FMUL.FTZ R139, R163, R2 ;  /* 0x00000002a38b7220 */ /* 0x000fca0000410000 */
[----:B------:R2:W3:Y:S01]  /*12170*/  MUFU.EX2 R25, R65 ;  /* 0x0000004100197308 */ /* 0x0004e20000000800 */
[-C--:B------:R-:W-:Y:S02]  /*12180*/  FMUL.FTZ R242, R170, R2.reuse ;  /* 0x00000002aaf27220 */ /* 0x080fe40000410000 */
[----:B------:R-:W-:Y:S02]  /*12190*/  FMUL.FTZ R163, R118, R2 ;  /* 0x0000000276a37220 */ /* 0x000fe40000410000 */
[----:B------:R-:W-:Y:S02]  /*121a0*/  IMAD.MOV.U32 R10, RZ, RZ, R197 ;  /* 0x000000ffff0a7224 */ /* 0x000fe400078e00c5 */
[----:B------:R-:W-:Y:S02]  /*121b0*/  IMAD.MOV.U32 R170, RZ, RZ, R196 ;  /* 0x000000ffffaa7224 */ /* 0x000fe400078e00c4 */
[----:B------:R-:W-:Y:S02]  /*121c0*/  IMAD.MOV.U32 R67, RZ, RZ, R184 ;  /* 0x000000ffff437224 */ /* 0x000fe400078e00b8 */
[----:B------:R-:W-:-:S02]  /*121d0*/  IMAD.MOV.U32 R118, RZ, RZ, R156 ;  /* 0x000000ffff767224 */ /* 0x000fc400078e009c */
[-C--:B-1----:R-:W-:Y:S02]  /*121e0*/  FMUL.FTZ R152, R152, R0.reuse ;  /* 0x0000000098987220 */ /* 0x082fe40000410000 */
[-C--:B------:R-:W-:Y:S02]  /*121f0*/  FMUL.FTZ R153, R153, R0.reuse ;  /* 0x0000000099997220 */ /* 0x080fe40000410000 */
[----:B--2---:R-:W-:Y:S02]  /*12200*/  IMAD.MOV.U32 R65, RZ, RZ, R165 ;  /* 0x000000ffff417224 */ /* 0x004fe400078e00a5 */
        /* <DEDUP_REMOVED lines=23> */
[-C--:B----4-:R-:W-:Y:S02]  /*12380*/  FFMA.FTZ R28, R28, R0.reuse, R24 ;  /* 0x000000001c1c7223 */ /* 0x090fe40000010018 */
[-C--:B------:R-:W-:Y:S02]  /*12390*/  FMUL.FTZ R105, R105, R0.reuse ;  /* 0x0000000069697220 */ /* 0x080fe40000410000 */
[-C--:B------:R-:W-:Y:S02]  /*123a0*/  FMUL.FTZ R108, R108, R0.reuse ;  /* 0x000000006c6c7220 */ /* 0x080fe40000410000 */
[----:B------:R-:W-:-:S02]  /*123b0*/  FMUL.FTZ R109, R109, R0 ;  /* 0x000000006d6d7220 */ /* 0x000fc40000410000 */
[-C--:B------:R-:W-:Y:S02]  /*123c0*/  FMUL.FTZ R120, R120, R0.reuse ;  /* 0x0000000078787220 */ /* 0x080fe40000410000 */
[-C--:B------:R-:W-:Y:S02]  /*123d0*/  FMUL.FTZ R121, R121, R0.reuse ;  /* 0x0000000079797220 */ /* 0x080fe40000410000 */
[-C--:B------:R-:W-:Y:S02]  /*123e0*/  FMUL.FTZ R124, R124, R0.reuse ;  /* 0x000000007c7c7220 */ /* 0x080fe40000410000 */
[----:B------:R-:W-:Y:S01]  /*123f0*/  FMUL.FTZ R125, R125, R0 ;  /* 0x000000007d7d7220 */ /* 0x000fe20000410000 */
[----:B------:R-:W-:Y:S01]  /*12400*/  LOP3.LUT R0, R6, 0xff, RZ, 0xc0, !PT ;  /* 0x000000ff06007812 */ /* 0x000fe200078ec0ff */
[----:B------:R-:W-:-:S03]  /*12410*/  IMAD.MOV.U32 R176, RZ, RZ, R174 ;  /* 0x000000ffffb07224 */ /* 0x000fc600078e00ae */
[----:B------:R-:W-:Y:S01]  /*12420*/  ISETP.GE.U32.AND P5, PT, R217, R0, PT ;  /* 0x00000000d900720c */ /* 0x000fe20003fa6070 */
[----:B------:R-:W-:Y:S02]  /*12430*/  IMAD.MOV.U32 R174, RZ, RZ, R251 ;  /* 0x000000ffffae7224 */ /* 0x000fe400078e00fb */
[-C--:B------:R-:W-:Y:S02]  /*12440*/  FMUL.FTZ R251, R167, R2.reuse ;  /* 0x00000002a7fb7220 */ /* 0x080fe40000410000 */
[-C--:B------:R-:W-:Y:S02]  /*12450*/  FMUL.FTZ R175, R51, R2.reuse ;  /* 0x0000000233af7220 */ /* 0x080fe40000410000 */
[----:B------:R-:W-:Y:S01]  /*12460*/  FMUL.FTZ R20, R115, R2 ;  /* 0x0000000273147220 */ /* 0x000fe20000410000 */
[----:B---3--:R-:W-:Y:S01]  /*12470*/  F2FP.BF16.PACK_AB R2, R25, R64 ;  /* 0x000000401902723e */ /* 0x008fe200000010ff */
[----:B------:R-:W-:-:S03]  /*12480*/  @!P2 HFMA2.BF16_V2 R161, -RZ.H0_H0, RZ.H0_H0, -R52.H0_H0 ;  /* 0x200000ffffa1a231 */ /* 0x000fc60000340934 */
[C---:B------:R-:W-:Y:S01]  /*12490*/  PRMT R40, R2.reuse, 0x7610, R40 ;  /* 0x0000761002287816 */ /* 0x040fe20000000028 */
[----:B------:R-:W-:Y:S01]  /*124a0*/  FMUL.FTZ R159, R43, R3 ;  /* 0x000000032b9f7220 */ /* 0x000fe20000410000 */
[----:B------:R-:W-:Y:S01]  /*124b0*/  SHF.R.U32.HI R0, RZ, 0x18, R6 ;  /* 0x00000018ff007819 */ /* 0x000fe20000011606 */
[----:B------:R-:W-:Y:S01]  /*124c0*/  @!P5 HFMA2.BF16_V2 R42, -RZ.H0_H0, RZ.H0_H0, -R36.H0_H0 ;  /* 0x200000ffff2ad231 */ /* 0x000fe20000340924 */
[----:B------:R-:W-:Y:S01]  /*124d0*/  PRMT R41, R2, 0x7632, R41 ;  /* 0x0000763202297816 */ /* 0x000fe20000000029 */
[----:B------:R-:W-:Y:S01]  /*124e0*/  @!P6 HFMA2.BF16_V2 R43, -RZ.H0_H0, RZ.H0_H0, -R40.H0_H0 ;  /* 0x200000ffff2be231 */ /* 0x000fe20000340928 */
[----:B------:R-:W-:Y:S02]  /*124f0*/  PRMT R39, R7, 0x7632, R39 ;  /* 0x0000763207277816 */ /* 0x000fe40000000027 */
[----:B------:R-:W-:Y:S02]  /*12500*/  @!P2 PRMT R52, R161, 0x5410, RZ ;  /* 0x00005410a134a816 */ /* 0x000fe400000000ff */
[----:B------:R-:W-:-:S02]  /*12510*/  ISETP.GE.U32.AND P2, PT, R217, R0, PT ;  /* 0x00000000d900720c */ /* 0x000fc40003f46070 */
[----:B------:R-:W-:Y:S02]  /*12520*/  LOP3.LUT R0, R6, 0xffff, RZ, 0xc0, !PT ;  /* 0x0000ffff06007812 */ /* 0x000fe400078ec0ff */
[----:B------:R-:W-:Y:S01]  /*12530*/  PRMT R55, R40, 0x5410, R41 ;  /* 0x0000541028377816 */ /* 0x000fe20000000029 */
[----:B------:R-:W2:Y:S01]  /*12540*/  LDL.LU.64 R6, [R1+0x18] ;  /* 0x0000180001067983 */ /* 0x000ea20000300a00 */
[----:B------:R-:W-:Y:S02]  /*12550*/  PRMT R131, R36, 0x5410, R39 ;  /* 0x0000541024837816 */ /* 0x000fe40000000027 */
[----:B------:R-:W-:Y:S02]  /*12560*/  @!P6 PRMT R40, R43, 0x5410, RZ ;  /* 0x000054102b28e816 */ /* 0x000fe400000000ff */
[----:B------:R-:W-:Y:S02]  /*12570*/  @!P5 PRMT R36, R42, 0x5410, RZ ;  /* 0x000054102a24d816 */ /* 0x000fe400000000ff */
[----:B------:R-:W3:Y:S01]  /*12580*/  LDL.LU.64 R42, [R1+0x10] ;  /* 0x00001000012a7983 */ /* 0x000ee20000300a00 */
[----:B------:R-:W-:Y:S01]  /*12590*/  SHF.R.U32.HI R0, RZ, 0x8, R0 ;  /* 0x00000008ff007819 */ /* 0x000fe20000011600 */
[----:B------:R-:W-:Y:S01]  /*125a0*/  MUFU.EX2 R44, R68 ;  /* 0x00000044002c7308 */ /* 0x000fe20000000800 */
[----:B------:R-:W-:-:S02]  /*125b0*/  @!P4 HFMA2.BF16_V2 R38, -RZ.H0_H0, RZ.H0_H0, -R41.H0_H0 ;  /* 0x200000ffff26c231 */ /* 0x000fc40000340929 */
[----:B------:R-:W-:-:S05]  /*125c0*/  LOP3.LUT R0, R0, 0xffff, RZ, 0xc0, !PT ;  /* 0x0000ffff00007812 */ /* 0x000fca00078ec0ff */
[----:B------:R-:W1:Y:S01]  /*125d0*/  MUFU.EX2 R245, R69 ;  /* 0x0000004500f57308 */ /* 0x000e620000000800 */
[----:B------:R-:W-:Y:S02]  /*125e0*/  @!P4 PRMT R41, R38, 0x5410, RZ ;  /* 0x000054102629c816 */ /* 0x000fe400000000ff */
[----:B------:R-:W-:Y:S01]  /*125f0*/  ISETP.GE.U32.AND P4, PT, R217, R0, PT ;  /* 0x00000000d900720c */ /* 0x000fe20003f86070 */
[----:B------:R-:W-:Y:S01]  /*12600*/  IMAD.MOV.U32 R22, RZ, RZ, R198 ;  /* 0x000000ffff167224 */ /* 0x000fe200078e00c6 */
[----:B------:R-:W-:Y:S01]  /*12610*/  MOV R11, R199 ;  /* 0x000000c7000b7202 */ /* 0x000fe20000000f00 */
[----:B------:R-:W-:Y:S01]  /*12620*/  IMAD.MOV.U32 R160, RZ, RZ, R187 ;  /* 0x000000ffffa07224 */ /* 0x000fe200078e00bb */
[----:B------:R-:W-:Y:S01]  /*12630*/  MOV R86, R186 ;  /* 0x000000ba00567202 */ /* 0x000fe20000000f00 */
[----:B------:R-:W-:Y:S02]  /*12640*/  IMAD.MOV.U32 R87, RZ, RZ, R175 ;  /* 0x000000ffff577224 */ /* 0x000fe400078e00af */
[----:B------:R-:W-:-:S02]  /*12650*/  IMAD.MOV.U32 R115, RZ, RZ, R174 ;  /* 0x000000ffff737224 */ /* 0x000fc400078e00ae */
[----:B------:R-:W-:Y:S01]  /*12660*/  IMAD.MOV.U32 R161, RZ, RZ, R195 ;  /* 0x000000ffffa17224 */ /* 0x000fe200078e00c3 */
[----:B-1----:R-:W-:Y:S01]  /*12670*/  F2FP.BF16.PACK_AB R0, R245, R44 ;  /* 0x0000002cf500723e */ /* 0x002fe200000010ff */
[----:B------:R-:W-:Y:S02]  /*12680*/  IMAD.MOV.U32 R21, RZ, RZ, R194 ;  /* 0x000000ffff157224 */ /* 0x000fe400078e00c2 */
[-C--:B------:R-:W-:Y:S01]  /*12690*/  FMUL.FTZ R167, R47, R3.reuse ;  /* 0x000000032fa77220 */ /* 0x080fe20000410000 */
[----:B------:R-:W-:Y:S01]  /*126a0*/  PRMT R38, R0, 0x7610, R38 ;  /* 0x0000761000267816 */ /* 0x000fe20000000026 */
[-C--:B------:R-:W-:Y:S01]  /*126b0*/  FMUL.FTZ R154, R154, R3.reuse ;  /* 0x000000039a9a7220 */ /* 0x080fe20000410000 */
[----:B------:R-:W-:Y:S01]  /*126c0*/  PRMT R37, R0, 0x7632, R37 ;  /* 0x0000763200257816 */ /* 0x000fe20000000025 */
[-C--:B------:R-:W-:Y:S01]  /*126d0*/  FMUL.FTZ R155, R155, R3.reuse ;  /* 0x000000039b9b7220 */ /* 0x080fe20000410000 */
[----:B------:R-:W-:Y:S01]  /*126e0*/  @!P4 HFMA2.BF16_V2 R47, -RZ.H0_H0, RZ.H0_H0, -R39.H0_H0 ;  /* 0x200000ffff2fc231 */ /* 0x000fe20000340927 */
[-C--:B------:R-:W-:Y:S01]  /*126f0*/  FMUL.FTZ R150, R150, R3.reuse ;  /* 0x0000000396967220 */ /* 0x080fe20000410000 */
[----:B------:R-:W-:Y:S01]  /*12700*/  LOP3.LUT R0, R4, 0xff, RZ, 0xc0, !PT ;  /* 0x000000ff04007812 */ /* 0x000fe200078ec0ff */
        /* <DEDUP_REMOVED lines=27> */
[----:B------:R-:W-:Y:S02]  /*128c0*/  ISETP.GE.U32.AND P6, PT, R217, R0, PT ;  /* 0x00000000d900720c */ /* 0x000fe40003fc6070 */
[----:B------:R-:W-:Y:S01]  /*128d0*/  @!P4 PRMT R39, R47, 0x5410, RZ ;  /* 0x000054102f27c816 */ /* 0x000fe200000000ff */
[----:B------:R-:W-:Y:S01]  /*128e0*/  IMAD.MOV.U32 R47, RZ, RZ, R65 ;  /* 0x000000ffff2f7224 */ /* 0x000fe200078e0041 */
[----:B------:R-:W-:Y:S01]  /*128f0*/  MOV R68, R130 ;  /* 0x0000008200447202 */ /* 0x000fe20000000f00 */
[----:B------:R-:W-:Y:S02]  /*12900*/  IMAD.MOV.U32 R69, RZ, RZ, R161 ;  /* 0x000000ffff457224 */ /* 0x000fe400078e00a1 */
[----:B------:R-:W-:-:S02]  /*12910*/  IMAD.MOV.U32 R65, RZ, RZ, R118 ;  /* 0x000000ffff417224 */ /* 0x000fc400078e0076 */
[----:B------:R-:W-:Y:S02]  /*12920*/  IMAD.MOV.U32 R161, RZ, RZ, R86 ;  /* 0x000000ffffa17224 */ /* 0x000fe400078e0056 */
[----:B------:R-:W-:Y:S02]  /*12930*/  IMAD.MOV.U32 R118, RZ, RZ, R67 ;  /* 0x000000ffff767224 */ /* 0x000fe400078e0043 */
[----:B------:R-:W-:Y:S01]  /*12940*/  IMAD.MOV.U32 R130, RZ, RZ, R170 ;  /* 0x000000ffff827224 */ /* 0x000fe200078e00aa */
[----:B------:R-:W-:Y:S01]  /*12950*/  MOV R170, R10 ;  /* 0x0000000a00aa7202 */ /* 0x000fe20000000f00 */
[----:B------:R-:W-:Y:S01]  /*12960*/  IMAD.MOV.U32 R86, RZ, RZ, R22 ;  /* 0x000000ffff567224 */ /* 0x000fe200078e0016 */
[--C-:B------:R-:W-:Y:S01]  /*12970*/  SHF.R.U32.HI R22, RZ, 0x10, R4.reuse ;  /* 0x00000010ff167819 */ /* 0x100fe20000011604 */
[----:B------:R-:W-:Y:S01]  /*12980*/  IMAD.MOV.U32 R67, RZ, RZ, R11 ;  /* 0x000000ffff437224 */ /* 0x000fe200078e000b */
[----:B------:R-:W-:Y:S02]  /*12990*/  LOP3.LUT R11, R4, 0xffff, RZ, 0xc0, !PT ;  /* 0x0000ffff040b7812 */ /* 0x000fe400078ec0ff */
[----:B------:R-:W-:Y:S01]  /*129a0*/  SHF.R.U32.HI R10, RZ, 0x18, R4 ;  /* 0x00000018ff0a7819 */ /* 0x000fe20000011604 */
[----:B------:R-:W-:Y:S01]  /*129b0*/  @!P3 HFMA2.BF16_V2 R46, -RZ.H0_H0, RZ.H0_H0, -R38.H0_H0 ;  /* 0x200000ffff2eb231 */ /* 0x000fe20000340926 */
[----:B------:R-:W-:Y:S01]  /*129c0*/  IMAD.MOV.U32 R79, RZ, RZ, R115 ;  /* 0x000000ffff4f7224 */ /* 0x000fe200078e0073 */
[----:B------:R-:W-:-:S03]  /*129d0*/  PRMT R115, R38, 0x5410, R37 ;  /* 0x0000541026737816 */ /* 0x000fc60000000025 */
[----:B------:R-:W-:Y:S01]  /*129e0*/  @!P3 PRMT R38, R46, 0x5410, RZ ;  /* 0x000054102e26b816 */ /* 0x000fe200000000ff */
[----:B------:R-:W-:Y:S01]  /*129f0*/  IMAD.MOV.U32 R46, RZ, RZ, R9 ;  /* 0x000000ffff2e7224 */ /* 0x000fe200078e0009 */
[----:B------:R-:W-:-:S05]  /*12a00*/  @!P2 HFMA2.BF16_V2 R45, -RZ.H0_H0, RZ.H0_H0, -R37.H0_H0 ;  /* 0x200000ffff2da231 */ /* 0x000fca0000340925 */
[----:B------:R-:W-:Y:S02]  /*12a10*/  @!P2 PRMT R37, R45, 0x5410, RZ ;  /* 0x000054102d25a816 */ /* 0x000fe400000000ff */
[----:B------:R-:W-:Y:S01]  /*12a20*/  ISETP.GE.U32.AND P5, PT, R217, R10, PT ;  /* 0x0000000ad900720c */ /* 0x000fe20003fa6070 */
[----:B------:R-:W-:Y:S02]  /*12a30*/  IMAD.MOV.U32 R10, RZ, RZ, R86 ;  /* 0x000000ffff0a7224 */ /* 0x000fe400078e0056 */
[----:B------:R-:W-:Y:S02]  /*12a40*/  IMAD.MOV.U32 R86, RZ, RZ, R67 ;  /* 0x000000ffff567224 */ /* 0x000fe400078e0043 */
[----:B------:R-:W-:Y:S01]  /*12a50*/  IMAD.MOV.U32 R67, RZ, RZ, R170 ;  /* 0x000000ffff437224 */ /* 0x000fe200078e00aa */
[----:B------:R-:W-:Y:S01]  /*12a60*/  PRMT R26, R29, 0x7632, R26 ;  /* 0x000076321d1a7816 */ /* 0x000fe2000000001a */
[----:B------:R-:W-:Y:S02]  /*12a70*/  IMAD.MOV.U32 R170, RZ, RZ, R160 ;  /* 0x000000ffffaa7224 */ /* 0x000fe400078e00a0 */
[----:B------:R-:W-:-:S02]  /*12a80*/  IMAD.MOV.U32 R160, RZ, RZ, R222 ;  /* 0x000000ffffa07224 */ /* 0x000fc400078e00de */
[----:B------:R-:W-:Y:S01]  /*12a90*/  MUFU.EX2 R222, R85 ;  /* 0x0000005500de7308 */ /* 0x000fe20000000800 */
[----:B------:R-:W-:Y:S01]  /*12aa0*/  IMAD.MOV.U32 R45, RZ, RZ, R21 ;  /* 0x000000ffff2d7224 */ /* 0x000fe200078e0015 */
[----:B--2---:R-:W-:Y:S02]  /*12ab0*/  LOP3.LUT R3, R3, R238, R6, 0x96, !PT ;  /* 0x000000ee03037212 */ /* 0x004fe400078e9606 */
[----:B---3--:R-:W-:-:S03]  /*12ac0*/  LOP3.LUT R0, R43, R239, R34, 0x96, !PT ;  /* 0x000000ef2b007212 */ /* 0x008fc600078e9622 */
[----:B------:R-:W-:-:S04]  /*12ad0*/  IMAD.WIDE.U32 R4, R3, -0x326172a9, RZ ;  /* 0xcd9e8d5703047825 */ /* 0x000fc800078e00ff */
[----:B------:R-:W-:-:S05]  /*12ae0*/  IMAD.WIDE.U32 R6, R0, -0x2daee0ad, RZ ;  /* 0xd2511f5300067825 */ /* 0x000fca00078e00ff */
[----:B------:R-:W-:Y:S02]  /*12af0*/  LOP3.LUT R0, R7, R237, R2, 0x96, !PT ;  /* 0x000000ed07007212 */ /* 0x000fe400078e9602 */
[----:B------:R-:W-:-:S05]  /*12b00*/  LOP3.LUT R2, R5, R218, R42, 0x96, !PT ;  /* 0x000000da05027212 */ /* 0x000fca00078e962a */
[----:B------:R-:W-:-:S05]  /*12b10*/  IMAD.WIDE.U32 R2, R2, -0x2daee0ad, RZ ;  /* 0xd2511f5302027825 */ /* 0x000fca00078e00ff */
[----:B------:R-:W-:Y:S01]  /*12b20*/  LOP3.LUT R3, R3, R183, R6, 0x96, !PT ;  /* 0x000000b703037212 */ /* 0x000fe200078e9606 */
[----:B------:R-:W-:-:S05]  /*12b30*/  IMAD.WIDE.U32 R6, R0, -0x326172a9, RZ ;  /* 0xcd9e8d5700067825 */ /* 0x000fca00078e00ff */
[----:B------:R-:W-:Y:S01]  /*12b40*/  LOP3.LUT R0, R7, R47, R4, 0x96, !PT ;  /* 0x0000002f07007212 */ /* 0x000fe200078e9604 */
[----:B------:R-:W-:-:S04]  /*12b50*/  IMAD.MOV.U32 R43, RZ, RZ, R8 ;  /* 0x000000ffff2b7224 */ /* 0x000fc800078e0008 */
[----:B------:R-:W-:-:S05]  /*12b60*/  IMAD.WIDE.U32 R8, R0, -0x2daee0ad, RZ ;  /* 0xd2511f5300087825 */ /* 0x000fca00078e00ff */
[----:B------:R-:W-:Y:S01]  /*12b70*/  LOP3.LUT R2, R9, R182, R2, 0x96, !PT ;  /* 0x000000b609027212 */ /* 0x000fe200078e9602 */
[----:B------:R-:W-:-:S04]  /*12b80*/  IMAD.WIDE.U32 R4, R3, -0x326172a9, RZ ;  /* 0xcd9e8d5703047825 */ /* 0x000fc800078e00ff */
[----:B------:R-:W-:-:S05]  /*12b90*/  IMAD.WIDE.U32 R2, R2, -0x326172a9, RZ ;  /* 0xcd9e8d5702027825 */ /* 0x000fca00078e00ff */
[----:B------:R-:W-:-:S04]  /*12ba0*/  LOP3.LUT R0, R2, 0xff, RZ, 0xc0, !PT ;  /* 0x000000ff02007812 */ /* 0x000fc800078ec0ff */
[----:B------:R-:W-:Y:S02]  /*12bb0*/  ISETP.GE.U32.AND P2, PT, R217, R0, PT ;  /* 0x00000000d900720c */ /* 0x000fe40003f46070 */
[----:B------:R-:W-:Y:S01]  /*12bc0*/  SHF.R.U32.HI R0, RZ, 0x8, R11 ;  /* 0x00000008ff007819 */ /* 0x000fe2000001160b */
[----:B------:R-:W-:-:S03]  /*12bd0*/  FADD.FTZ R7, R23, R27 ;  /* 0x0000001b17077221 */ /* 0x000fc60000010000 */
[----:B------:R-:W-:Y:S01]  /*12be0*/  LOP3.LUT R0, R0, 0xffff, RZ, 0xc0, !PT ;  /* 0x0000ffff00007812 */ /* 0x000fe200078ec0ff */
[----:B------:R-:W-:Y:S01]  /*12bf0*/  IMAD.MOV.U32 R42, RZ, RZ, R20 ;  /* 0x000000ffff2a7224 */ /* 0x000fe200078e0014 */
[----:B------:R-:W-:Y:S02]  /*12c00*/  LOP3.LUT R4, R3, R181, R4, 0x96, !PT ;  /* 0x000000b503047212 */ /* 0x000fe400078e9604 */
[----:B------:R-:W-:Y:S02]  /*12c10*/  PRMT R27, R29, 0x7610, R27 ;  /* 0x000076101d1b7816 */ /* 0x000fe4000000001b */
[----:B------:R-:W-:Y:S02]  /*12c20*/  LOP3.LUT R3, R2, 0xffff, RZ, 0xc0, !PT ;  /* 0x0000ffff02037812 */ /* 0x000fe400078ec0ff */
[----:B------:R-:W-:Y:S02]  /*12c30*/  SHF.R.U32.HI R20, RZ, 0x10, R2 ;  /* 0x00000010ff147819 */ /* 0x000fe40000011602 */
[----:B------:R-:W-:-:S02]  /*12c40*/  ISETP.GE.U32.AND P4, PT, R217, R0, PT ;  /* 0x00000000d900720c */ /* 0x000fc40003f86070 */
[----:B------:R-:W-:Y:S01]  /*12c50*/  SHF.R.U32.HI R2, RZ, 0x18, R2 ;  /* 0x00000018ff027819 */ /* 0x000fe20000011602 */
[----:B------:R-:W-:Y:S01]  /*12c60*/  IMAD.MOV.U32 R9, RZ, RZ, R235 ;  /* 0x000000ffff097224 */ /* 0x000fe200078e00eb */
[----:B------:R1:W2:Y:S01]  /*12c70*/  MUFU.EX2 R0, R80 ;  /* 0x0000005000007308 */ /* 0x0002a20000000800 */
[----:B------:R-:W-:Y:S01]  /*12c80*/  @!P6 HFMA2.BF16_V2 R51, -RZ.H0_H0, RZ.H0_H0, -R27.H0_H0 ;  /* 0x200000ffff33e231 */ /* 0x000fe2000034091b */
[----:B------:R-:W-:Y:S02]  /*12c90*/  ISETP.GE.U32.AND P3, PT, R217, R2, PT ;  /* 0x00000002d900720c */ /* 0x000fe40003f66070 */
[----:B------:R-:W-:-:S04]  /*12ca0*/  LOP3.LUT R2, R22, 0xff, RZ, 0xc0, !PT ;  /* 0x000000ff16027812 */ /* 0x000fc800078ec0ff */
[----:B------:R-:W3:Y:S01]  /*12cb0*/  MUFU.EX2 R235, R84 ;  /* 0x0000005400eb7308 */ /* 0x000ee20000000800 */
[----:B------:R-:W-:Y:S01]  /*12cc0*/  @!P4 HFMA2.BF16_V2 R50, -RZ.H0_H0, RZ.H0_H0, -R26.H0_H0 ;  /* 0x200000ffff32c231 */ /* 0x000fe2000034091a */
[----:B-1----:R-:W-:Y:S01]  /*12cd0*/  IMAD.MOV.U32 R80, RZ, RZ, R130 ;  /* 0x000000ffff507224 */ /* 0x002fe200078e0082 */
[----:B------:R-:W-:Y:S02]  /*12ce0*/  PRMT R130, R27, 0x5410, R26 ;  /* 0x000054101b827816 */ /* 0x000fe4000000001a */
[----:B------:R-:W-:Y:S02]  /*12cf0*/  @!P6 PRMT R27, R51, 0x5410, RZ ;  /* 0x00005410331be816 */ /* 0x000fe400000000ff */
[----:B------:R-:W-:Y:S02]  /*12d00*/  ISETP.GE.U32.AND P6, PT, R217, R2, PT ;  /* 0x00000002d900720c */ /* 0x000fe40003fc6070 */
[----:B------:R-:W-:-:S04]  /*12d10*/  SHF.R.U32.HI R2, RZ, 0x8, R3 ;  /* 0x00000008ff027819 */ /* 0x000fc80000011603 */
[----:B------:R-:W-:Y:S02]  /*12d20*/  LOP3.LUT R2, R2, 0xffff, RZ, 0xc0, !PT ;  /* 0x0000ffff02027812 */ /* 0x000fe400078ec0ff */
[----:B------:R-:W-:Y:S01]  /*12d30*/  @!P4 PRMT R26, R50, 0x5410, RZ ;  /* 0x00005410321ac816 */ /* 0x000fe200000000ff */
[C---:B--2---:R-:W-:Y:S01]  /*12d40*/  FADD.FTZ R11, R0.reuse, R28 ;  /* 0x0000001c000b7221 */ /* 0x044fe20000010000 */
[----:B------:R-:W-:Y:S02]  /*12d50*/  ISETP.GE.U32.AND P4, PT, R217, R2, PT ;  /* 0x00000002d900720c */ /* 0x000fe40003f86070 */
[----:B------:R-:W-:Y:S02]  /*12d60*/  F2FP.BF16.PACK_AB R2, R0, R24 ;  /* 0x000000180002723e */ /* 0x000fe400000010ff */
[----:B---3--:R-:W-:Y:S02]  /*12d70*/  F2FP.BF16.PACK_AB R0, R222, R235 ;  /* 0x000000ebde00723e */ /* 0x008fe400000010ff */
[----:B------:R-:W-:-:S02]  /*12d80*/  MOV R84, R103 ;  /* 0x0000006700547202 */ /* 0x000fc40000000f00 */
[C---:B------:R-:W-:Y:S02]  /*12d90*/  PRMT R29, R0.reuse, 0x7610, R29 ;  /* 0x00007610001d7816 */ /* 0x040fe4000000001d */
[----:B------:R-:W-:Y:S02]  /*12da0*/  MOV R23, R9 ;  /* 0x0000000900177202 */ /* 0x000fe40000000f00 */
[----:B------:R1:W-:Y:S01]  /*12db0*/  MUFU.EX2 R9, R96 ;  /* 0x0000006000097308 */ /* 0x0003e20000000800 */
[----:B------:R-:W-:Y:S01]  /*12dc0*/  @!P6 HFMA2.BF16_V2 R54, -RZ.H0_H0, RZ.H0_H0, -R29.H0_H0 ;  /* 0x200000ffff36e231 */ /* 0x000fe2000034091d */
[----:B------:R-:W-:Y:S02]  /*12dd0*/  PRMT R28, R0, 0x7632, R28 ;  /* 0x00007632001c7816 */ /* 0x000fe4000000001c */
[----:B------:R-:W-:Y:S02]  /*12de0*/  LOP3.LUT R0, R4, 0xff, RZ, 0xc0, !PT ;  /* 0x000000ff04007812 */ /* 0x000fe400078ec0ff */
[----:B------:R-:W-:-:S02]  /*12df0*/  PRMT R103, R29, 0x5410, R28 ;  /* 0x000054101d677816 */ /* 0x000fc4000000001c */
[----:B------:R-:W-:Y:S01]  /*12e00*/  @!P6 PRMT R29, R54, 0x5410, RZ ;  /* 0x00005410361de816 */ /* 0x000fe200000000ff */
[----:B-1----:R-:W-:Y:S02]  /*12e10*/  IMAD.MOV.U32 R96, RZ, RZ, R84 ;  /* 0x000000ffff607224 */ /* 0x002fe400078e0054 */
[----:B------:R-:W-:Y:S02]  /*12e20*/  IMAD.MOV.U32 R84, RZ, RZ, R10 ;  /* 0x000000ffff547224 */ /* 0x000fe400078e000a */
[----:B------:R-:W1:Y:S01]  /*12e30*/  MUFU.EX2 R10, R97 ;  /* 0x00000061000a7308 */ /* 0x000e620000000800 */
[----:B------:R-:W-:Y:S02]  /*12e40*/  ISETP.GE.U32.AND P6, PT, R217, R0, PT ;  /* 0x00000000d900720c */ /* 0x000fe40003fc6070 */
[----:B------:R-:W-:Y:S01]  /*12e50*/  LOP3.LUT R0, R4, 0xffff, RZ, 0xc0, !PT ;  /* 0x0000ffff04007812 */ /* 0x000fe200078ec0ff */
[----:B------:R-:W-:Y:S01]  /*12e60*/  @!P5 HFMA2.BF16_V2 R56, -RZ.H0_H0, RZ.H0_H0, -R28.H0_H0 ;  /* 0x200000ffff38d231 */ /* 0x000fe2000034091c */
[----:B------:R-:W-:-:S02]  /*12e70*/  LOP3.LUT R21, R5, R82, R6, 0x96, !PT ;  /* 0x0000005205157212 */ /* 0x000fc400078e9606 */
[----:B------:R-:W-:Y:S02]  /*12e80*/  SHF.R.U32.HI R0, RZ, 0x8, R0 ;  /* 0x00000008ff007819 */ /* 0x000fe40000011600 */
[----:B------:R-:W-:Y:S01]  /*12e90*/  PRMT R6, R2, 0x7610, R6 ;  /* 0x0000761002067816 */ /* 0x000fe20000000006 */
[----:B------:R-:W-:Y:S01]  /*12ea0*/  FADD.FTZ R22, R64, R7 ;  /* 0x0000000740167221 */ /* 0x000fe20000010000 */
[----:B------:R-:W-:Y:S02]  /*12eb0*/  LOP3.LUT R0, R0, 0xffff, RZ, 0xc0, !PT ;  /* 0x0000ffff00007812 */ /* 0x000fe400078ec0ff */
[----:B------:R-:W-:Y:S01]  /*12ec0*/  @!P5 PRMT R28, R56, 0x5410, RZ ;  /* 0x00005410381cd816 */ /* 0x000fe200000000ff */
[----:B------:R-:W-:Y:S01]  /*12ed0*/  @!P6 HFMA2.BF16_V2 R57, -RZ.H0_H0, RZ.H0_H0, -R6.H0_H0 ;  /* 0x200000ffff39e231 */ /* 0x000fe20000340906 */
[----:B-1----:R-:W-:Y:S02]  /*12ee0*/  F2FP.BF16.PACK_AB R7, R10, R9 ;  /* 0x000000090a07723e */ /* 0x002fe400000010ff */
[----:B------:R-:W-:Y:S01]  /*12ef0*/  PRMT R5, R2, 0x7632, R5 ;  /* 0x0000763202057816 */ /* 0x000fe20000000005 */
[----:B------:R-:W-:Y:S01]  /*12f00*/  IMAD.WIDE.U32 R2, R21, -0x2daee0ad, RZ ;  /* 0xd2511f5315027825 */ /* 0x000fe200078e00ff */
[----:B------:R-:W-:-:S02]  /*12f10*/  ISETP.GE.U32.AND P5, PT, R217, R0, PT ;  /* 0x00000000d900720c */ /* 0x000fc40003fa6070 */
[----:B------:R-:W-:Y:S02]  /*12f20*/  LOP3.LUT R0, R20, 0xff, RZ, 0xc0, !PT ;  /* 0x000000ff14007812 */ /* 0x000fe400078ec0ff */
[----:B------:R-:W-:Y:S02]  /*12f30*/  PRMT R21, R7, 0x7610, R21 ;  /* 0x0000761007157816 */ /* 0x000fe40000000015 */
[----:B------:R-:W-:Y:S02]  /*12f40*/  PRMT R54, R6, 0x5410, R5 ;  /* 0x0000541006367816 */ /* 0x000fe40000000005 */
[----:B------:R-:W-:Y:S01]  /*12f50*/  @!P6 PRMT R6, R57, 0x5410, RZ ;  /* 0x000054103906e816 */ /* 0x000fe200000000ff */
[----:B------:R-:W-:Y:S01]  /*12f60*/  IMAD.MOV.U32 R64, RZ, RZ, R23 ;  /* 0x000000ffff407224 */ /* 0x000fe200078e0017 */
[----:B------:R-:W-:Y:S01]  /*12f70*/  ISETP.GE.U32.AND P6, PT, R217, R0, PT ;  /* 0x00000000d900720c */ /* 0x000fe20003fc6070 */
[----:B------:R-:W-:Y:S01]  /*12f80*/  @!P2 HFMA2.BF16_V2 R59, -RZ.H0_H0, RZ.H0_H0, -R21.H0_H0 ;  /* 0x200000ffff3ba231 */ /* 0x000fe20000340915 */
[----:B------:R-:W-:-:S02]  /*12f90*/  LOP3.LUT R0, R3, R244, R8, 0x96, !PT ;  /* 0x000000f403007212 */ /* 0x000fc400078e9608 */
[----:B------:R-:W-:Y:S02]  /*12fa0*/  PRMT R7, R7, 0x7632, R7 ;  /* 0x0000763207077816 */ /* 0x000fe40000000007 */
[C---:B------:R-:W-:Y:S02]  /*12fb0*/  LOP3.LUT R8, R2.reuse, 0xff, RZ, 0xc0, !PT ;  /* 0x000000ff02087812 */ /* 0x040fe400078ec0ff */
[----:B------:R-:W-:Y:S02]  /*12fc0*/  LOP3.LUT R3, R2, 0xffff, RZ, 0xc0, !PT ;  /* 0x0000ffff02037812 */ /* 0x000fe400078ec0ff */
[--C-:B------:R-:W-:Y:S02]  /*12fd0*/  SHF.R.U32.HI R23, RZ, 0x10, R2.reuse ;  /* 0x00000010ff177819 */ /* 0x100fe40000011602 */
[----:B------:R-:W-:Y:S02]  /*12fe0*/  SHF.R.U32.HI R2, RZ, 0x18, R2 ;  /* 0x00000018ff027819 */ /* 0x000fe40000011602 */
[----:B------:R-:W-:-:S02]  /*12ff0*/  PRMT R51, R21, 0x5410, R7 ;  /* 0x0000541015337816 */ /* 0x000fc40000000007 */
[----:B------:R-:W-:Y:S01]  /*13000*/  @!P2 PRMT R21, R59, 0x5410, RZ ;  /* 0x000054103b15a816 */ /* 0x000fe200000000ff */
[----:B------:R-:W-:Y:S01]  /*13010*/  @!P5 HFMA2.BF16_V2 R58, -RZ.H0_H0, RZ.H0_H0, -R5.H0_H0 ;  /* 0x200000ffff3ad231 */ /* 0x000fe20000340905 */
[C---:B------:R-:W-:Y:S01]  /*13020*/  ISETP.GE.U32.AND P2, PT, R217.reuse, R2, PT ;  /* 0x00000002d900720c */ /* 0x040fe20003f46070 */
[----:B------:R-:W-:Y:S01]  /*13030*/  IMAD.MOV.U32 R59, RZ, RZ, R42 ;  /* 0x000000ffff3b7224 */ /* 0x000fe200078e002a */
[----:B------:R-:W-:Y:S01]  /*13040*/  SHF.R.U32.HI R2, RZ, 0x8, R3 ;  /* 0x00000008ff027819 */ /* 0x000fe20000011603 */
[----:B------:R-:W-:Y:S01]  /*13050*/  IMAD.MOV.U32 R42, RZ, RZ, R161 ;  /* 0x000000ffff2a7224 */ /* 0x000fe200078e00a1 */
[----:B------:R-:W-:Y:S01]  /*13060*/  @!P4 HFMA2.BF16_V2 R60, -RZ.H0_H0, RZ.H0_H0, -R7.H0_H0 ;  /* 0x200000ffff3cc231 */ /* 0x000fe20000340907 */
[----:B------:R-:W-:Y:S01]  /*13070*/  IMAD.MOV.U32 R161, RZ, RZ, R163 ;  /* 0x000000ffffa17224 */ /* 0x000fe200078e00a3 */
[----:B------:R-:W-:Y:S01]  /*13080*/  LOP3.LUT R3, R2, 0xffff, RZ, 0xc0, !PT ;  /* 0x0000ffff02037812 */ /* 0x000fe200078ec0ff */
[----:B------:R-:W-:Y:S01]  /*13090*/  IMAD.MOV.U32 R163, RZ, RZ, R170 ;  /* 0x000000ffffa37224 */ /* 0x000fe200078e00aa */
[----:B------:R-:W-:Y:S01]  /*130a0*/  @!P5 PRMT R5, R58, 0x5410, RZ ;  /* 0x000054103a05d816 */ /* 0x000fe200000000ff */
[----:B------:R-:W-:Y:S01]  /*130b0*/  IMAD.MOV.U32 R170, RZ, RZ, R219 ;  /* 0x000000ffffaa7224 */ /* 0x000fe200078e00db */
[----:B------:R-:W-:Y:S01]  /*130c0*/  ISETP.GE.U32.AND P5, PT, R217, R8, PT ;  /* 0x00000008d900720c */ /* 0x000fe20003fa6070 */
[----:B------:R-:W-:Y:S01]  /*130d0*/  MUFU.EX2 R2, R113 ;  /* 0x0000007100027308 */ /* 0x000fe20000000800 */
[----:B------:R-:W-:-:S02]  /*130e0*/  PRMT R8, R81, 0x7632, R8 ;  /* 0x0000763251087816 */ /* 0x000fc40000000008 */
[----:B------:R-:W-:Y:S01]  /*130f0*/  @!P4 PRMT R7, R60, 0x5410, RZ ;  /* 0x000054103c07c816 */ /* 0x000fe200000000ff */
[----:B------:R-:W-:Y:S01]  /*13100*/  FADD.FTZ R20, R9, R11 ;  /* 0x0000000b09147221 */ /* 0x000fe20000010000 */
[----:B------:R-:W-:-:S03]  /*13110*/  ISETP.GE.U32.AND P4, PT, R217, R3, PT ;  /* 0x00000003d900720c */ /* 0x000fc60003f86070 */
[----:B------:R-:W1:Y:S01]  /*13120*/  MUFU.EX2 R219, R112 ;  /* 0x0000007000db7308 */ /* 0x000e620000000800 */
[C---:B------:R-:W-:Y:S02]  /*13130*/  LOP3.LUT R3, R0.reuse, 0xffff, RZ, 0xc0, !PT ;  /* 0x0000ffff00037812 */ /* 0x040fe400078ec0ff */
[----:B------:R-:W-:Y:S01]  /*13140*/  PRMT R9, R81, 0x7610, R9 ;  /* 0x0000761051097816 */ /* 0x000fe20000000009 */
[----:B------:R-:W-:Y:S01]  /*13150*/  @!P3 HFMA2.BF16_V2 R61, -RZ.H0_H0, RZ.H0_H0, -R8.H0_H0 ;  /* 0x200000ffff3db231 */ /* 0x000fe20000340908 */
[----:B------:R-:W-:Y:S02]  /*13160*/  SHF.R.U32.HI R3, RZ, 0x8, R3 ;  /* 0x00000008ff037819 */ /* 0x000fe40000011603 */
[----:B------:R-:W-:Y:S01]  /*13170*/  LOP3.LUT R11, R0, 0xff, RZ, 0xc0, !PT ;  /* 0x000000ff000b7812 */ /* 0x000fe200078ec0ff */
[----:B------:R-:W-:Y:S01]  /*13180*/  @!P6 HFMA2.BF16_V2 R62, -RZ.H0_H0, RZ.H0_H0, -R9.H0_H0 ;  /* 0x200000ffff3ee231 */ /* 0x000fe20000340909 */
[----:B------:R-:W-:Y:S01]  /*13190*/  IMAD.MOV.U32 R57, RZ, RZ, R80 ;  /* 0x000000ffff397224 */ /* 0x000fe200078e0050 */
[----:B------:R-:W-:Y:S01]  /*131a0*/  PRMT R50, R9, 0x5410, R8 ;  /* 0x0000541009327816 */ /* 0x000fe20000000008 */
[----:B------:R-:W-:Y:S01]  /*131b0*/  IMAD.MOV.U32 R80, RZ, RZ, R69 ;  /* 0x000000ffff507224 */ /* 0x000fe200078e0045 */
[----:B------:R-:W-:Y:S01]  /*131c0*/  @!P3 PRMT R8, R61, 0x5410, RZ ;  /* 0x000054103d08b816 */ /* 0x000fe200000000ff */
[----:B------:R-:W-:Y:S01]  /*131d0*/  IMAD.MOV.U32 R69, RZ, RZ, R118 ;  /* 0x000000ffff457224 */ /* 0x000fe200078e0076 */
[----:B------:R-:W-:Y:S01]  /*131e0*/  LOP3.LUT R3, R3, 0xffff, RZ, 0xc0, !PT ;  /* 0x0000ffff03037812 */ /* 0x000fe200078ec0ff */
[----:B------:R-:W-:Y:S01]  /*131f0*/  IMAD.MOV.U32 R118, RZ, RZ, R86 ;  /* 0x000000ffff767224 */ /* 0x000fe200078e0056 */
[C---:B------:R-:W-:Y:S01]  /*13200*/  ISETP.GE.U32.AND P3, PT, R217.reuse, R11, PT ;  /* 0x0000000bd900720c */ /* 0x040fe20003f66070 */
[----:B------:R-:W-:Y:S01]  /*13210*/  IMAD.MOV.U32 R86, RZ, RZ, R160 ;  /* 0x000000ffff567224 */ /* 0x000fe200078e00a0 */
[----:B------:R-:W-:Y:S01]  /*13220*/  @!P6 PRMT R9, R62, 0x5410, RZ ;  /* 0x000054103e09e816 */ /* 0x000fe200000000ff */
[----:B------:R-:W-:Y:S01]  /*13230*/  IMAD.MOV.U32 R81, RZ, RZ, R218 ;  /* 0x000000ffff517224 */ /* 0x000fe200078e00da */
[----:B------:R-:W-:Y:S01]  /*13240*/  MOV R160, R211 ;  /* 0x000000d300a07202 */ /* 0x000fe20000000f00 */
[----:B------:R-:W-:Y:S01]  /*13250*/  MUFU.EX2 R218, R116 ;  /* 0x0000007400da7308 */ /* 0x000fe20000000800 */
[----:B------:R-:W-:-:S02]  /*13260*/  ISETP.GE.U32.AND P6, PT, R217, R3, PT ;  /* 0x00000003d900720c */ /* 0x000fc40003fc6070 */
[----:B-1----:R-:W-:Y:S01]  /*13270*/  F2FP.BF16.PACK_AB R3, R219, R2 ;  /* 0x00000002db03723e */ /* 0x002fe200000010ff */
[----:B------:R-:W-:-:S04]  /*13280*/  IMAD.MOV.U32 R113, RZ, RZ, R183 ;  /* 0x000000ffff717224 */ /* 0x000fc800078e00b7 */
[----:B------:R-:W1:Y:S01]  /*13290*/  MUFU.EX2 R211, R128 ;  /* 0x0000008000d37308 */ /* 0x000e620000000800 */
[----:B------:R-:W-:Y:S02]  /*132a0*/  IMAD.MOV.U32 R60, RZ, RZ, R182 ;  /* 0x000000ffff3c7224 */ /* 0x000fe400078e00b6 */
[----:B------:R-:W-:Y:S01]  /*132b0*/  FADD.FTZ R11, R25, R22 ;  /* 0x00000016190b7221 */ /* 0x000fe20000010000 */
[----:B------:R-:W-:-:S04]  /*132c0*/  PRMT R25, R3, 0x7610, R25 ;  /* 0x0000761003197816 */ /* 0x000fc80000000019 */
[----:B------:R-:W-:Y:S01]  /*132d0*/  MUFU.EX2 R183, R100 ;  /* 0x0000006400b77308 */ /* 0x000fe20000000800 */
[----:B------:R-:W-:Y:S01]  /*132e0*/  PRMT R24, R3, 0x7632, R24 ;  /* 0x0000763203187816 */ /* 0x000fe20000000018 */
[----:B------:R-:W-:Y:S01]  /*132f0*/  @!P3 HFMA2.BF16_V2 R63, -RZ.H0_H0, RZ.H0_H0, -R25.H0_H0 ;  /* 0x200000ffff3fb231 */ /* 0x000fe20000340919 */
[----:B------:R-:W-:-:S05]  /*13300*/  FADD.FTZ R10, R10, R20 ;  /* 0x000000140a0a7221 */ /* 0x000fca0000010000 */
[----:B------:R-:W2:Y:S01]  /*13310*/  MUFU.EX2 R182, R101 ;  /* 0x0000006500b67308 */ /* 0x000ea20000000800 */
[----:B------:R-:W-:Y:S01]  /*13320*/  MOV R85, R79 ;  /* 0x0000004f00557202 */ /* 0x000fe20000000f00 */
[----:B------:R-:W-:Y:S01]  /*13330*/  IMAD.MOV.U32 R97, RZ, RZ, R68 ;  /* 0x000000ffff617224 */ /* 0x000fe200078e0044 */
[----:B------:R-:W-:Y:S01]  /*13340*/  MOV R79, R87 ;  /* 0x00000057004f7202 */ /* 0x000fe20000000f00 */
[----:B------:R-:W-:Y:S01]  /*13350*/  IMAD.MOV.U32 R68, RZ, RZ, R67 ;  /* 0x000000ffff447224 */ /* 0x000fe200078e0043 */
[----:B------:R-:W-:Y:S01]  /*13360*/  LOP3.LUT R3, R23, 0xff, RZ, 0xc0, !PT ;  /* 0x000000ff17037812 */ /* 0x000fe200078ec0ff */
[----:B------:R-:W-:Y:S01]  /*13370*/  IMAD.MOV.U32 R87, RZ, RZ, R83 ;  /* 0x000000ffff577224 */ /* 0x000fe200078e0053 */
[----:B------:R-:W-:Y:S01]  /*13380*/  @!P6 HFMA2.BF16_V2 R70, -RZ.H0_H0, RZ.H0_H0, -R24.H0_H0 ;  /* 0x200000ffff46e231 */ /* 0x000fe20000340918 */
[----:B------:R-:W-:Y:S01]  /*13390*/  PRMT R67, R25, 0x5410, R24 ;  /* 0x0000541019437816 */ /* 0x000fe20000000018 */
[----:B------:R-:W-:Y:S01]  /*133a0*/  FADD.FTZ R83, R2, R10 ;  /* 0x0000000a02537221 */ /* 0x000fe20000010000 */
[----:B------:R-:W-:-:S02]  /*133b0*/  @!P3 PRMT R25, R63, 0x5410, RZ ;  /* 0x000054103f19b816 */ /* 0x000fc400000000ff */
[--C-:B------:R-:W-:Y:S02]  /*133c0*/  SHF.R.U32.HI R2, RZ, 0x18, R4.reuse ;  /* 0x00000018ff027819 */ /* 0x100fe40000011604 */
[----:B------:R-:W-:Y:S02]  /*133d0*/  ISETP.GE.U32.AND P3, PT, R217, R3, PT ;  /* 0x00000003d900720c */ /* 0x000fe40003f66070 */
[----:B-1----:R-:W-:Y:S02]  /*133e0*/  F2FP.BF16.PACK_AB R3, R211, R218 ;  /* 0x000000dad303723e */ /* 0x002fe400000010ff */
[----:B------:R-:W-:Y:S02]  /*133f0*/  @!P6 PRMT R24, R70, 0x5410, RZ ;  /* 0x000054104618e816 */ /* 0x000fe400000000ff */
[----:B------:R-:W-:Y:S02]  /*13400*/  ISETP.GE.U32.AND P6, PT, R217, R2, PT ;  /* 0x00000002d900720c */ /* 0x000fe40003fc6070 */
[----:B------:R-:W-:-:S02]  /*13410*/  SHF.R.U32.HI R2, RZ, 0x10, R4 ;  /* 0x00000010ff027819 */ /* 0x000fc40000011604 */
[C---:B------:R-:W-:Y:S02]  /*13420*/  PRMT R22, R3.reuse, 0x7632, R22 ;  /* 0x0000763203167816 */ /* 0x040fe40000000016 */
[----:B--2---:R-:W-:Y:S01]  /*13430*/  F2FP.BF16.PACK_AB R4, R182, R183 ;  /* 0x000000b7b604723e */ /* 0x004fe200000010ff */
[----:B------:R-:W-:Y:S01]  /*13440*/  IMAD.MOV.U32 R58, RZ, RZ, R84 ;  /* 0x000000ffff3a7224 */ /* 0x000fe200078e0054 */
[----:B------:R-:W-:Y:S01]  /*13450*/  PRMT R23, R3, 0x7610, R23 ;  /* 0x0000761003177816 */ /* 0x000fe20000000017 */
[----:B------:R-:W-:Y:S01]  /*13460*/  @!P4 HFMA2.BF16_V2 R72, -RZ.H0_H0, RZ.H0_H0, -R22.H0_H0 ;  /* 0x200000ffff48c231 */ /* 0x000fe20000340916 */
[----:B------:R-:W-:Y:S01]  /*13470*/  PRMT R20, R4, 0x7610, R20 ;  /* 0x0000761004147816 */ /* 0x000fe20000000014 */
[----:B------:R-:W-:Y:S02]  /*13480*/  IMAD.MOV.U32 R84, RZ, RZ, R114 ;  /* 0x000000ffff547224 */ /* 0x000fe400078e0072 */
[----:B------:R-:W-:Y:S01]  /*13490*/  IMAD.MOV.U32 R56, RZ, RZ, R65 ;  /* 0x000000ffff387224 */ /* 0x000fe200078e0041 */
[----:B------:R-:W-:Y:S01]  /*134a0*/  PRMT R65, R23, 0x5410, R22 ;  /* 0x0000541017417816 */ /* 0x000fe20000000016 */
[--C-:B------:R-:W-:Y:S01]  /*134b0*/  FADD.FTZ R114, R44, R11.reuse ;  /* 0x0000000b2c727221 */ /* 0x100fe20000010000 */
[----:B------:R-:W-:Y:S01]  /*134c0*/  @!P3 HFMA2.BF16_V2 R73, -RZ.H0_H0, RZ.H0_H0, -R20.H0_H0 ;  /* 0x200000ffff49b231 */ /* 0x000fe20000340914 */
[----:B------:R-:W-:-:S02]  /*134d0*/  PRMT R11, R4, 0x7632, R11 ;  /* 0x00007632040b7816 */ /* 0x000fc4000000000b */
[----:B------:R-:W-:Y:S01]  /*134e0*/  @!P4 PRMT R22, R72, 0x5410, RZ ;  /* 0x000054104816c816 */ /* 0x000fe200000000ff */
[----:B------:R-:W-:Y:S02]  /*134f0*/  IMAD.MOV.U32 R72, RZ, RZ, R81 ;  /* 0x000000ffff487224 */ /* 0x000fe400078e0051 */
[----:B------:R-:W-:Y:S01]  /*13500*/  IMAD.MOV.U32 R81, RZ, RZ, R64 ;  /* 0x000000ffff517224 */ /* 0x000fe200078e0040 */
[----:B------:R-:W-:Y:S02]  /*13510*/  PRMT R64, R20, 0x5410, R11 ;  /* 0x0000541014407816 */ /* 0x000fe4000000000b */
[----:B------:R-:W-:Y:S02]  /*13520*/  @!P3 PRMT R20, R73, 0x5410, RZ ;  /* 0x000054104914b816 */ /* 0x000fe400000000ff */
[----:B------:R-:W2:Y:S01]  /*13530*/  LDL R73, [R1+0xc8] ;  /* 0x0000c80001497983 */ /* 0x000ea20000100800 */
[----:B------:R-:W-:Y:S01]  /*13540*/  IMAD.MOV.U32 R62, RZ, RZ, R181 ;  /* 0x000000ffff3e7224 */ /* 0x000fe200078e00b5 */
[----:B------:R-:W1:Y:S08]  /*13550*/  MUFU.EX2 R3, R136 ;  /* 0x0000008800037308 */ /* 0x000e700000000800 */
[----:B------:R-:W3:Y:S01]  /*13560*/  MUFU.EX2 R181, R137 ;  /* 0x0000008900b57308 */ /* 0x000ee20000000800 */
[----:B------:R-:W-:-:S02]  /*13570*/  IMAD.MOV.U32 R112, RZ, RZ, R252 ;  /* 0x000000ffff707224 */ /* 0x000fc400078e00fc */
[----:B-1----:R-:W-:Y:S01]  /*13580*/  FADD.FTZ R252, R3, R117 ;  /* 0x0000007503fc7221 */ /* 0x002fe20000010000 */
[----:B---3--:R-:W-:Y:S01]  /*13590*/  F2FP.BF16.PACK_AB R3, R181, R3 ;  /* 0x00000003b503723e */ /* 0x008fe200000010ff */
[----:B------:R-:W-:-:S03]  /*135a0*/  IMAD.MOV.U32 R137, RZ, RZ, R62 ;  /* 0x000000ffff897224 */ /* 0x000fc600078e003e */
[C---:B------:R-:W-:Y:S02]  /*135b0*/  PRMT R10, R3.reuse, 0x7610, R10 ;  /* 0x00007610030a7816 */ /* 0x040fe4000000000a */
[----:B------:R-:W-:Y:S01]  /*135c0*/  PRMT R4, R3, 0x7632, R4 ;  /* 0x0000763203047816 */ /* 0x000fe20000000004 */
[----:B------:R-:W-:Y:S02]  /*135d0*/  IMAD.MOV.U32 R44, RZ, RZ, R113 ;  /* 0x000000ffff2c7224 */ /* 0x000fe400078e0071 */
[----:B------:R-:W-:Y:S02]  /*135e0*/  IMAD.MOV.U32 R62, RZ, RZ, R96 ;  /* 0x000000ffff3e7224 */ /* 0x000fe400078e0060 */
[----:B------:R-:W-:Y:S02]  /*135f0*/  IMAD.MOV.U32 R113, RZ, RZ, R46 ;  /* 0x000000ffff717224 */ /* 0x000fe400078e002e */
[----:B------:R-:W-:Y:S02]  /*13600*/  IMAD.MOV.U32 R46, RZ, RZ, R247 ;  /* 0x000000ffff2e7224 */ /* 0x000fe400078e00f7 */
[----:B------:R-:W-:Y:S01]  /*13610*/  IMAD.MOV.U32 R96, RZ, RZ, R246 ;  /* 0x000000ffff607224 */ /* 0x000fe200078e00f6 */
[----:B------:R-:W-:Y:S04]  /*13620*/  ST.E.U16 [R12.64+-0x80], R33 ;  /* 0xffff80210c007985 */ /* 0x000fe8000c101504 */
[----:B------:R1:W-:Y:S01]  /*13630*/  ST.E.U16 [R12.64+-0x7e], R32 ;  /* 0xffff82200c007985 */ /* 0x0003e2000c101504 */
[----:B------:R-:W-:Y:S01]  /*13640*/  @!P5 HFMA2.BF16_V2 R71, -RZ.H0_H0, RZ.H0_H0, -R23.H0_H0 ;  /* 0x200000ffff47d231 */ /* 0x000fe20000340917 */
[----:B------:R-:W-:-:S04]  /*13650*/  LOP3.LUT R2, R2, 0xff, RZ, 0xc0, !PT ;  /* 0x000000ff02027812 */ /* 0x000fc800078ec0ff */
[----:B------:R-:W-:Y:S02]  /*13660*/  @!P5 PRMT R23, R71, 0x5410, RZ ;  /* 0x000054104717d816 */ /* 0x000fe400000000ff */
[----:B------:R-:W-:Y:S02]  /*13670*/  ISETP.GE.U32.AND P5, PT, R217, R2, PT ;  /* 0x00000002d900720c */ /* 0x000fe40003fa6070 */
[--C-:B------:R-:W-:Y:S02]  /*13680*/  SHF.R.U32.HI R2, RZ, 0x18, R0.reuse ;  /* 0x00000018ff027819 */ /* 0x100fe40000011600 */
[----:B------:R-:W-:-:S04]  /*13690*/  SHF.R.U32.HI R0, RZ, 0x10, R0 ;  /* 0x00000010ff007819 */ /* 0x000fc80000011600 */
[----:B------:R-:W-:Y:S02]  /*136a0*/  LOP3.LUT R0, R0, 0xff, RZ, 0xc0, !PT ;  /* 0x000000ff00007812 */ /* 0x000fe400078ec0ff */
[C---:B------:R-:W-:Y:S02]  /*136b0*/  ISETP.GE.U32.AND P4, PT, R217.reuse, R2, PT ;  /* 0x00000002d900720c */ /* 0x040fe40003f86070 */
[----:B------:R-:W-:Y:S02]  /*136c0*/  ISETP.GE.U32.AND P3, PT, R217, R0, PT ;  /* 0x00000000d900720c */ /* 0x000fe40003f66070 */
[C---:B------:R-:W-:Y:S02]  /*136d0*/  PRMT R2, R129.reuse, 0x7610, R2 ;  /* 0x0000761081027816 */ /* 0x040fe40000000002 */
[----:B------:R-:W-:Y:S02]  /*136e0*/  PRMT R0, R129, 0x7632, R0 ;  /* 0x0000763281007816 */ /* 0x000fe40000000000 */
[----:B--2---:R-:W-:-:S05]  /*136f0*/  LOP3.LUT R3, R15, R73, R240, 0x96, !PT ;  /* 0x000000490f037212 */ /* 0x004fca00078e96f0 */
[----:B------:R-:W-:-:S05]  /*13700*/  IMAD.WIDE.U32 R246, R3, -0x326172a9, RZ ;  /* 0xcd9e8d5703f67825 */ /* 0x000fca00078e00ff */
[----:B------:R-:W-:-:S05]  /*13710*/  LOP3.LUT R3, R247, R239, R34, 0x96, !PT ;  /* 0x000000eff7037212 */ /* 0x000fca00078e9622 */
[----:B-1----:R-:W-:Y:S01]  /*13720*/  IMAD.WIDE.U32 R32, R3, -0x2daee0ad, RZ ;  /* 0xd2511f5303207825 */ /* 0x002fe200078e00ff */
[----:B------:R-:W-:Y:S02]  /*13730*/  LOP3.LUT R3, R31, R238, R14, 0x96, !PT ;  /* 0x000000ee1f037212 */ /* 0x000fe400078e960e */
[----:B------:R-:W2:Y:S04]  /*13740*/  LDL.LU.64 R14, [R1+0x1a0] ;  /* 0x0001a000010e7983 */ /* 0x000ea80000300a00 */
[----:B------:R-:W3:Y:S04]  /*13750*/  LDL R129, [R1+0x124] ;  /* 0x0001240001817983 */ /* 0x000ee80000100800 */
[----:B------:R-:W4:Y:S01]  /*13760*/  LDL R117, [R1+0xd4] ;  /* 0x0000d40001757983 */ /* 0x000f220000100800 */
[----:B------:R-:W-:Y:S01]  /*13770*/  LOP3.LUT R33, R33, R237, R30, 0x96, !PT ;  /* 0x000000ed21217212 */ /* 0x000fe200078e961e */
[----:B------:R-:W-:-:S04]  /*13780*/  IMAD.WIDE.U32 R30, R3, -0x326172a9, RZ ;  /* 0xcd9e8d57031e7825 */ /* 0x000fc800078e00ff */
[----:B------:R-:W-:Y:S01]  /*13790*/  IMAD.WIDE.U32 R70, R33, -0x326172a9, RZ ;  /* 0xcd9e8d5721467825 */ /* 0x000fe200078e00ff */
[----:B------:R-:W-:-:S04]  /*137a0*/  LOP3.LUT R31, R31, R72, R246, 0x96, !PT ;  /* 0x000000481f1f7212 */ /* 0x000fc800078e96f6 */
[----:B------:R-:W-:Y:S01]  /*137b0*/  LOP3.LUT R3, R71, R47, R30, 0x96, !PT ;  /* 0x0000002f47037212 */ /* 0x000fe200078e961e */
[----:B------:R-:W-:Y:S01]  /*137c0*/  @!P5 HFMA2.BF16_V2 R78, -RZ.H0_H0, RZ.H0_H0, -R2.H0_H0 ;  /* 0x200000ffff4ed231 */ /* 0x000fe20000340902 */
[----:B------:R-:W-:Y:S01]  /*137d0*/  IMAD.WIDE.U32 R30, R31, -0x2daee0ad, RZ ;  /* 0xd2511f531f1e7825 */ /* 0x000fe200078e00ff */
[----:B------:R-:W-:-:S03]  /*137e0*/  MOV R136, R60 ;  /* 0x0000003c00887202 */ /* 0x000fc60000000f00 */
[----:B------:R-:W-:Y:S01]  /*137f0*/  IMAD.WIDE.U32 R100, R3, -0x2daee0ad, RZ ;  /* 0xd2511f5303647825 */ /* 0x000fe200078e00ff */
[----:B------:R-:W-:Y:S02]  /*13800*/  MOV R61, R43 ;  /* 0x0000002b003d7202 */ /* 0x000fe40000000f00 */
[----:B------:R-:W-:Y:S01]  /*13810*/  PRMT R43, R2, 0x5410, R0 ;  /* 0x00005410022b7816 */ /* 0x000fe20000000000 */
[----:B------:R-:W-:Y:S01]  /*13820*/  ST.E.U16 [R18.64+-0x80], R49 ;  /* 0xffff803112007985 */ /* 0x000fe2000c101504 */
[----:B------:R-:W-:Y:S01]  /*13830*/  @!P5 PRMT R2, R78, 0x5410, RZ ;  /* 0x000054104e02d816 */ /* 0x000fe200000000ff */
[----:B------:R-:W-:Y:S01]  /*13840*/  @!P6 HFMA2.BF16_V2 R77, -RZ.H0_H0, RZ.H0_H0, -R0.H0_H0 ;  /* 0x200000ffff4de231 */ /* 0x000fe20000340900 */
[----:B------:R-:W-:Y:S01]  /*13850*/  LOP3.LUT R3, R101, R136, R30, 0x96, !PT ;  /* 0x0000008865037212 */ /* 0x000fe200078e961e */
[----:B------:R-:W-:Y:S01]  /*13860*/  ST.E.U16 [R18.64+-0x7e], R48 ;  /* 0xffff823012007985 */ /* 0x000fe2000c101504 */
[----:B------:R-:W-:Y:S02]  /*13870*/  IMAD.MOV.U32 R63, RZ, RZ, R112 ;  /* 0x000000ffff3f7224 */ /* 0x000fe400078e0070 */
[----:B------:R-:W-:Y:S01]  /*13880*/  IMAD.MOV.U32 R112, RZ, RZ, R61 ;  /* 0x000000ffff707224 */ /* 0x000fe200078e003d */
[----:B------:R1:W-:Y:S01]  /*13890*/  ST.E.U16 [R16.64+-0x80], R6 ;  /* 0xffff800610007985 */ /* 0x0003e2000c101504 */
[----:B------:R-:W-:Y:S01]  /*138a0*/  IMAD.MOV.U32 R116, RZ, RZ, R113 ;  /* 0x000000ffff747224 */ /* 0x000fe200078e0071 */
[----:B------:R-:W-:Y:S01]  /*138b0*/  MOV R61, R62 ;  /* 0x0000003e003d7202 */ /* 0x000fe20000000f00 */
[----:B------:R-:W-:Y:S01]  /*138c0*/  IMAD.MOV.U32 R113, RZ, RZ, R81 ;  /* 0x000000ffff717224 */ /* 0x000fe200078e0051 */
[----:B------:R-:W-:Y:S01]  /*138d0*/  ST.E.U16 [R16.64+-0x7e], R5 ;  /* 0xffff820510007985 */ /* 0x000fe2000c101504 */
[----:B------:R-:W-:-:S02]  /*138e0*/  IMAD.MOV.U32 R81, RZ, RZ, R59 ;  /* 0x000000ffff517224 */ /* 0x000fc400078e003b */
[----:B------:R-:W-:Y:S01]  /*138f0*/  IMAD.MOV.U32 R62, RZ, RZ, R58 ;  /* 0x000000ffff3e7224 */ /* 0x000fe200078e003a */
[----:B------:R-:W-:Y:S01]  /*13900*/  @!P6 PRMT R0, R77, 0x5410, RZ ;  /* 0x000054104d00e816 */ /* 0x000fe200000000ff */
[----:B------:R-:W-:Y:S02]  /*13910*/  IMAD.MOV.U32 R59, RZ, RZ, R85 ;  /* 0x000000ffff3b7224 */ /* 0x000fe400078e0055 */
[----:B------:R-:W-:Y:S02]  /*13920*/  IMAD.MOV.U32 R58, RZ, RZ, R80 ;  /* 0x000000ffff3a7224 */ /* 0x000fe400078e0050 */
[----:B------:R-:W-:Y:S02]  /*13930*/  IMAD.MOV.U32 R85, RZ, RZ, R69 ;  /* 0x000000ffff557224 */ /* 0x000fe400078e0045 */
[----:B------:R-:W-:Y:S01]  /*13940*/  IMAD.MOV.U32 R80, RZ, RZ, R68 ;  /* 0x000000ffff507224 */ /* 0x000fe200078e0044 */
[----:B-1----:R-:W-:-:S05]  /*13950*/  LOP3.LUT R6, R31, R44, R32, 0x96, !PT ;  /* 0x0000002c1f067212 */ /* 0x002fca00078e9620 */
[----:B------:R-:W-:-:S04]  /*13960*/  IMAD.WIDE.U32 R68, R6, -0x326172a9, RZ ;  /* 0xcd9e8d5706447825 */ /* 0x000fc800078e00ff */
[----:B------:R-:W-:-:S04]  /*13970*/  IMAD.MOV.U32 R60, RZ, RZ, R45 ;  /* 0x000000ffff3c7224 */ /* 0x000fc800078e002d */
[----:B------:R-:W-:Y:S02]  /*13980*/  IMAD.MOV.U32 R128, RZ, RZ, R60 ;  /* 0x000000ffff807224 */ /* 0x000fe400078e003c */
[----:B------:R-:W-:Y:S01]  /*13990*/  IMAD.MOV.U32 R60, RZ, RZ, R57 ;  /* 0x000000ffff3c7224 */ /* 0x000fe200078e0039 */
[----:B------:R-:W-:Y:S01]  /*139a0*/  MOV R57, R97 ;  /* 0x0000006100397202 */ /* 0x000fe20000000f00 */
[----:B------:R-:W-:Y:S01]  /*139b0*/  IMAD.MOV.U32 R97, RZ, RZ, R56 ;  /* 0x000000ffff617224 */ /* 0x000fe200078e0038 */
[----:B------:R-:W-:Y:S01]  /*139c0*/  @!P2 HFMA2.BF16_V2 R74, -RZ.H0_H0, RZ.H0_H0, -R11.H0_H0 ;  /* 0x200000ffff4aa231 */ /* 0x000fe2000034090b */
[----:B------:R-:W-:Y:S01]  /*139d0*/  IMAD.MOV.U32 R56, RZ, RZ, R42 ;  /* 0x000000ffff387224 */ /* 0x000fe200078e002a */
[----:B------:R-:W-:Y:S01]  /*139e0*/  @!P4 HFMA2.BF16_V2 R75, -RZ.H0_H0, RZ.H0_H0, -R4.H0_H0 ;  /* 0x200000ffff4bc231 */ /* 0x000fe20000340904 */
[----:B------:R-:W-:Y:S01]  /*139f0*/  IMAD.MOV.U32 R45, RZ, RZ, R102 ;  /* 0x000000ffff2d7224 */ /* 0x000fe200078e0066 */
[----:B------:R-:W-:Y:S02]  /*13a00*/  PRMT R102, R10, 0x5410, R4 ;  /* 0x000054100a667816 */ /* 0x000fe40000000004 */
[----:B------:R-:W-:-:S02]  /*13a10*/  @!P2 PRMT R11, R74, 0x5410, RZ ;  /* 0x000054104a0ba816 */ /* 0x000fc400000000ff */
[----:B------:R-:W-:Y:S01]  /*13a20*/  @!P4 PRMT R4, R75, 0x5410, RZ ;  /* 0x000054104b04c816 */ /* 0x000fe200000000ff */
[----:B--2---:R1:W-:Y:S04]  /*13a30*/  ST.E.U16 [R14.64+-0x80], R2 ;  /* 0xffff80020e007985 */ /* 0x0043e8000c101504 */
[----:B------:R2:W-:Y:S01]  /*13a40*/  ST.E.U16 [R14.64+-0x7e], R0 ;  /* 0xffff82000e007985 */ /* 0x0005e2000c101504 */
[----:B-1----:R-:W-:-:S05]  /*13a50*/  IMAD.WIDE.U32 R2, R3, -0x326172a9, RZ ;  /* 0xcd9e8d5703027825 */ /* 0x002fca00078e00ff */
[----:B------:R-:W-:Y:S02]  /*13a60*/  SHF.R.U32.HI R6, RZ, 0x10, R2 ;  /* 0x00000010ff067819 */ /* 0x000fe40000011602 */
[----:B--2---:R-:W-:Y:S02]  /*13a70*/  LOP3.LUT R0, R3, R137, R68, 0x96, !PT ;  /* 0x0000008903007212 */ /* 0x004fe400078e9644 */
[C---:B------:R-:W-:Y:S02]  /*13a80*/  LOP3.LUT R3, R2.reuse, 0xffff, RZ, 0xc0, !PT ;  /* 0x0000ffff02037812 */ /* 0x040fe400078ec0ff */
[----:B------:R-:W-:Y:S02]  /*13a90*/  LOP3.LUT R30, R2, 0xff, RZ, 0xc0, !PT ;  /* 0x000000ff021e7812 */ /* 0x000fe400078ec0ff */
[----:B------:R-:W-:Y:S02]  /*13aa0*/  SHF.R.U32.HI R5, RZ, 0x18, R2 ;  /* 0x00000018ff057819 */ /* 0x000fe40000011602 */
[----:B------:R-:W-:-:S02]  /*13ab0*/  LOP3.LUT R2, R6, 0xff, RZ, 0xc0, !PT ;  /* 0x000000ff06027812 */ /* 0x000fc400078ec0ff */
[----:B------:R-:W-:Y:S02]  /*13ac0*/  SHF.R.U32.HI R3, RZ, 0x8, R3 ;  /* 0x00000008ff037819 */ /* 0x000fe40000011603 */
[----:B------:R-:W-:Y:S02]  /*13ad0*/  PRMT R31, R2, 0x5410, R5 ;  /* 0x00005410021f7816 */ /* 0x000fe40000000005 */
[----:B------:R-:W-:Y:S02]  /*13ae0*/  LOP3.LUT R2, R0, 0xffff, RZ, 0xc0, !PT ;  /* 0x0000ffff00027812 */ /* 0x000fe400078ec0ff */
[----:B------:R-:W-:Y:S02]  /*13af0*/  PRMT R32, R30, 0x5410, R3 ;  /* 0x000054101e207816 */ /* 0x000fe40000000003 */
[----:B------:R-:W-:Y:S02]  /*13b00*/  SHF.R.U32.HI R3, RZ, 0x8, R2 ;  /* 0x00000008ff037819 */ /* 0x000fe40000011602 */
[----:B------:R-:W-:-:S04]  /*13b10*/  LOP3.LUT R2, R0, 0xff, RZ, 0xc0, !PT ;  /* 0x000000ff00027812 */ /* 0x000fc800078ec0ff */
[----:B------:R-:W-:Y:S02]  /*13b20*/  PRMT R42, R2, 0x5410, R3 ;  /* 0x00005410022a7816 */ /* 0x000fe40000000003 */
[--C-:B------:R-:W-:Y:S01]  /*13b30*/  SHF.R.U32.HI R3, RZ, 0x10, R0.reuse ;  /* 0x00000010ff037819 */ /* 0x100fe20000011600 */
[----:B---3--:R-:W-:Y:S01]  /*13b40*/  IMAD.WIDE.U32 R74, R129, -0x326172a9, RZ ;  /* 0xcd9e8d57814a7825 */ /* 0x008fe200078e00ff */
[----:B------:R-:W-:Y:S02]  /*13b50*/  SHF.R.U32.HI R2, RZ, 0x18, R0 ;  /* 0x00000018ff027819 */ /* 0x000fe40000011600 */
[----:B------:R-:W-:Y:S01]  /*13b60*/  LOP3.LUT R0, R3, 0xff, RZ, 0xc0, !PT ;  /* 0x000000ff03007812 */ /* 0x000fe200078ec0ff */
[----:B------:R-:W-:Y:S03]  /*13b70*/  ST.E.U16 [R12.64+-0x70], R53 ;  /* 0xffff90350c007985 */ /* 0x000fe6000c101504 */
[----:B------:R-:W-:-:S02]  /*13b80*/  PRMT R33, R0, 0x5410, R2 ;  /* 0x0000541000217816 */ /* 0x000fc40000000002 */
[----:B----4-:R-:W-:Y:S01]  /*13b90*/  LOP3.LUT R0, R117, R75, RZ, 0x3c, !PT ;  /* 0x0000004b75007212 */ /* 0x010fe200078e3cff */
[----:B------:R-:W-:Y:S04]  /*13ba0*/  ST.E.U16 [R12.64+-0x6e], R52 ;  /* 0xffff92340c007985 */ /* 0x000fe8000c101504 */
[----:B------:R-:W-:Y:S04]  /*13bb0*/  ST.E.U16 [R18.64+-0x70], R40 ;  /* 0xffff902812007985 */ /* 0x000fe8000c101504 */
[----:B------:R-:W-:Y:S04]  /*13bc0*/  ST.E.U16 [R18.64+-0x6e], R41 ;  /* 0xffff922912007985 */ /* 0x000fe8000c101504 */
[----:B------:R1:W-:Y:S01]  /*13bd0*/  ST.E.U16 [R16.64+-0x6e], R7 ;  /* 0xffff920710007985 */ /* 0x0003e2000c101504 */
[----:B------:R-:W-:-:S03]  /*13be0*/  LOP3.LUT R2, R35, R205, R74, 0x96, !PT ;  /* 0x000000cd23027212 */ /* 0x000fc600078e964a */
[----:B------:R-:W-:Y:S01]  /*13bf0*/  STL.64 [R1+0x140], R74 ;  /* 0x0001404a01007387 */ /* 0x000fe20000100a00 */
[----:B-1----:R-:W-:-:S05]  /*13c00*/  IMAD.WIDE.U32 R6, R0, -0x2daee0ad, RZ ;  /* 0xd2511f5300067825 */ /* 0x002fca00078e00ff */
[----:B------:R1:W-:Y:S01]  /*13c10*/  STL.64 [R1+0x30], R6 ;  /* 0x0000300601007387 */ /* 0x0003e20000100a00 */
[----:B------:R-:W-:-:S03]  /*13c20*/  LOP3.LUT R0, R7, R73, R240, 0x96, !PT ;  /* 0x0000004907007212 */ /* 0x000fc600078e96f0 */
[----:B------:R-:W2:Y:S04]  /*13c30*/  LDL.LU.64 R240, [R1+0x198] ;  /* 0x0001980001f07983 */ /* 0x000ea80000300a00 */
[----:B------:R-:W3:Y:S01]  /*13c40*/  LDL.LU R205, [R1+0x190] ;  /* 0x0001900001cd7983 */ /* 0x000ee20000300800 */
[----:B------:R-:W-:-:S04]  /*13c50*/  IMAD.WIDE.U32 R40, R0, -0x326172a9, RZ ;  /* 0xcd9e8d5700287825 */ /* 0x000fc800078e00ff */
[----:B------:R-:W-:Y:S01]  /*13c60*/  IMAD.WIDE.U32 R2, R2, -0x2daee0ad, RZ ;  /* 0xd2511f5302027825 */ /* 0x000fe200078e00ff */
[----:B------:R-:W-:Y:S01]  /*13c70*/  LOP3.LUT R5, R41, R239, R34, 0x96, !PT ;  /* 0x000000ef29057212 */ /* 0x000fe200078e9622 */
[----:B------:R-:W-:Y:S03]  /*13c80*/  ST.E.U16 [R16.64+-0x70], R21 ;  /* 0xffff901510007985 */ /* 0x000fe6000c101504 */
[----:B------:R-:W-:Y:S01]  /*13c90*/  LOP3.LUT R0, R3, R238, R6, 0x96, !PT ;  /* 0x000000ee03007212 */ /* 0x000fe200078e9606 */
[----:B------:R-:W-:Y:S04]  /*13ca0*/  ST.E.U16 [R14.64+-0x70], R9 ;  /* 0xffff90090e007985 */ /* 0x000fe8000c101504 */
[----:B------:R4:W-:Y:S01]  /*13cb0*/  ST.E.U16 [R14.64+-0x6e], R8 ;  /* 0xffff92080e007985 */ /* 0x0009e2000c101504 */
[----:B-1----:R-:W-:-:S04]  /*13cc0*/  IMAD.WIDE.U32 R6, R0, -0x326172a9, RZ ;  /* 0xcd9e8d5700067825 */ /* 0x002fc800078e00ff */
[----:B----4-:R-:W-:-:S05]  /*13cd0*/  IMAD.WIDE.U32 R8, R5, -0x2daee0ad, RZ ;  /* 0xd2511f5305087825 */ /* 0x010fca00078e00ff */
[----:B------:R-:W-:Y:S02]  /*13ce0*/  LOP3.LUT R0, R9, R237, R2, 0x96, !PT ;  /* 0x000000ed09007212 */ /* 0x000fe400078e9602 */
[----:B------:R-:W-:-:S03]  /*13cf0*/  LOP3.LUT R2, R7, R72, R40, 0x96, !PT ;  /* 0x0000004807027212 */ /* 0x000fc600078e9628 */
[----:B------:R-:W-:-:S04]  /*13d00*/  IMAD.WIDE.U32 R48, R0, -0x326172a9, RZ ;  /* 0xcd9e8d5700307825 */ /* 0x000fc800078e00ff */
[----:B------:R-:W-:Y:S01]  /*13d10*/  IMAD.WIDE.U32 R2, R2, -0x2daee0ad, RZ ;  /* 0xd2511f5302027825 */ /* 0x000fe200078e00ff */
[----:B------:R-:W-:-:S04]  /*13d20*/  LOP3.LUT R0, R49, R47, R6, 0x96, !PT ;  /* 0x0000002f31007212 */ /* 0x000fc800078e9606 */
[----:B------:R-:W-:Y:S02]  /*13d30*/  LOP3.LUT R5, R3, R44, R8, 0x96, !PT ;  /* 0x0000002c03057212 */ /* 0x000fe400078e9608 */
[----:B------:R-:W-:Y:S01]  /*13d40*/  MOV R44, R63 ;  /* 0x0000003f002c7202 */ /* 0x000fe20000000f00 */
[----:B------:R-:W-:Y:S02]  /*13d50*/  IMAD.MOV.U32 R63, RZ, RZ, R96 ;  /* 0x000000ffff3f7224 */ /* 0x000fe400078e0060 */
[----:B------:R-:W-:Y:S02]  /*13d60*/  IMAD.MOV.U32 R96, RZ, RZ, R45 ;  /* 0x000000ffff607224 */ /* 0x000fe400078e002d */
[----:B------:R-:W-:Y:S02]  /*13d70*/  IMAD.MOV.U32 R45, RZ, RZ, R46 ;  /* 0x000000ffff2d7224 */ /* 0x000fe400078e002e */
[----:B------:R-:W-:-:S05]  /*13d80*/  IMAD.WIDE.U32 R46, R0, -0x2daee0ad, RZ ;  /* 0xd2511f53002e7825 */ /* 0x000fca00078e00ff */
[----:B------:R-:W-:-:S05]  /*13d90*/  LOP3.LUT R2, R47, R136, R2, 0x96, !PT ;  /* 0x000000882f027212 */ /* 0x000fca00078e9602 */
[----:B------:R-:W-:Y:S01]  /*13da0*/  IMAD.WIDE.U32 R2, R2, -0x326172a9, RZ ;  /* 0xcd9e8d5702027825 */ /* 0x000fe200078e00ff */
[----:B------:R-:W-:-:S03]  /*13db0*/  @!P3 HFMA2.BF16_V2 R76, -RZ.H0_H0, RZ.H0_H0, -R10.H0_H0 ;  /* 0x200000ffff4cb231 */ /* 0x000fc6000034090a */
[----:B------:R-:W-:Y:S01]  /*13dc0*/  IMAD.MOV.U32 R136, RZ, RZ, R63 ;  /* 0x000000ffff887224 */ /* 0x000fe200078e003f */
[C---:B------:R-:W-:Y:S01]  /*13dd0*/  LOP3.LUT R0, R2.reuse, 0xffff, RZ, 0xc0, !PT ;  /* 0x0000ffff02007812 */ /* 0x040fe200078ec0ff */
[----:B------:R-:W-:Y:S01]  /*13de0*/  IMAD.MOV.U32 R63, RZ, RZ, R96 ;  /* 0x000000ffff3f7224 */ /* 0x000fe200078e0060 */
[----:B------:R-:W-:Y:S01]  /*13df0*/  MOV R96, R45 ;  /* 0x0000002d00607202 */ /* 0x000fe20000000f00 */
[----:B------:R-:W-:Y:S01]  /*13e00*/  IMAD.MOV.U32 R72, RZ, RZ, R44 ;  /* 0x000000ffff487224 */ /* 0x000fe200078e002c */
[----:B------:R-:W-:Y:S01]  /*13e10*/  SHF.R.U32.HI R0, RZ, 0x8, R0 ;  /* 0x00000008ff007819 */ /* 0x000fe20000011600 */
[----:B------:R-:W-:Y:S01]  /*13e20*/  IMAD.WIDE.U32 R44, R5, -0x326172a9, RZ ;  /* 0xcd9e8d57052c7825 */ /* 0x000fe200078e00ff */
[----:B------:R-:W-:Y:S02]  /*13e30*/  LOP3.LUT R6, R2, 0xff, RZ, 0xc0, !PT ;  /* 0x000000ff02067812 */ /* 0x000fe400078ec0ff */
[----:B------:R-:W-:Y:S02]  /*13e40*/  SHF.R.U32.HI R5, RZ, 0x10, R2 ;  /* 0x00000010ff057819 */ /* 0x000fe40000011602 */
[----:B------:R-:W-:-:S02]  /*13e50*/  PRMT R6, R6, 0x5410, R0 ;  /* 0x0000541006067816 */ /* 0x000fc40000000000 */
[----:B------:R-:W-:Y:S02]  /*13e60*/  @!P3 PRMT R10, R76, 0x5410, RZ ;  /* 0x000054104c0ab816 */ /* 0x000fe400000000ff */
[----:B------:R-:W-:Y:S01]  /*13e70*/  LOP3.LUT R0, R3, R137, R44, 0x96, !PT ;  /* 0x0000008903007212 */ /* 0x000fe200078e962c */
[----:B------:R-:W-:Y:S01]  /*13e80*/  ST.E.U16 [R12.64+-0x60], R36 ;  /* 0xffffa0240c007985 */ /* 0x000fe2000c101504 */
[----:B------:R-:W-:Y:S02]  /*13e90*/  SHF.R.U32.HI R3, RZ, 0x18, R2 ;  /* 0x00000018ff037819 */ /* 0x000fe40000011602 */
[----:B------:R-:W-:Y:S01]  /*13ea0*/  LOP3.LUT R2, R5, 0xff, RZ, 0xc0, !PT ;  /* 0x000000ff05027812 */ /* 0x000fe200078ec0ff */
[----:B------:R-:W-:Y:S04]  /*13eb0*/  ST.E.U16 [R12.64+-0x5e], R39 ;  /* 0xffffa2270c007985 */ /* 0x000fe8000c101504 */
[----:B------:R-:W-:Y:S01]  /*13ec0*/  ST.E.U16 [R18.64+-0x60], R38 ;  /* 0xffffa02612007985 */ /* 0x000fe2000c101504 */
[----:B------:R-:W-:-:S03]  /*13ed0*/  PRMT R30, R2, 0x5410, R3 ;  /* 0x00005410021e7816 */ /* 0x000fc60000000003 */
[----:B------:R-:W-:Y:S01]  /*13ee0*/  ST.E.U16 [R18.64+-0x5e], R37 ;  /* 0xffffa22512007985 */ /* 0x000fe2000c101504 */
[----:B------:R-:W-:-:S03]  /*13ef0*/  LOP3.LUT R2, R0, 0xffff, RZ, 0xc0, !PT ;  /* 0x0000ffff00027812 */ /* 0x000fc600078ec0ff */
        /* <DEDUP_REMOVED lines=8> */
[----:B------:R-:W-:-:S03]  /*13f80*/  SHF.R.U32.HI R3, RZ, 0x8, R2 ;  /* 0x00000008ff037819 */ /* 0x000fc60000011602 */
[----:B------:R-:W-:Y:S04]  /*13f90*/  ST.E.U16 [R16.64+-0x50], R23 ;  /* 0xffffb01710007985 */ /* 0x000fe8000c101504 */
[----:B------:R-:W-:Y:S01]  /*13fa0*/  ST.E.U16 [R16.64+-0x4e], R22 ;  /* 0xffffb21610007985 */ /* 0x000fe2000c101504 */
[----:B------:R-:W-:-:S03]  /*13fb0*/  LOP3.LUT R2, R0, 0xff, RZ, 0xc0, !PT ;  /* 0x000000ff00027812 */ /* 0x000fc600078ec0ff */
[----:B------:R-:W-:Y:S04]  /*13fc0*/  ST.E.U16 [R14.64+-0x50], R20 ;  /* 0xffffb0140e007985 */ /* 0x000fe8000c101504 */
[----:B------:R4:W-:Y:S04]  /*13fd0*/  ST.E.U16 [R14.64+-0x4e], R11 ;  /* 0xffffb20b0e007985 */ /* 0x0009e8000c101504 */
[----:B------:R-:W4:Y:S01]  /*13fe0*/  LDSM.16.MT88.4 R24, [R201+0xa000] ;  /* 0x00a00000c918783b */ /* 0x000f220000004200 */
[----:B------:R-:W-:-:S03]  /*13ff0*/  PRMT R7, R2, 0x5410, R3 ;  /* 0x0000541002077816 */ /* 0x000fc60000000003 */
[----:B------:R-:W-:Y:S01]  /*14000*/  LDSM.16.MT88.4 R36, [R206+0xa000] ;  /* 0x00a00000ce24783b */ /* 0x000fe20000004200 */
[----:B------:R-:W-:-:S03]  /*14010*/  SHF.R.U32.HI R3, RZ, 0x10, R0 ;  /* 0x00000010ff037819 */ /* 0x000fc60000011600 */
[----:B------:R-:W4:Y:S01]  /*14020*/  LDSM.16.MT88.4 R20, [R203+0xa000] ;  /* 0x00a00000cb14783b */ /* 0x000f220000004200 */
[----:B------:R-:W-:Y:S02]  /*14030*/  SHF.R.U32.HI R2, RZ, 0x18, R0 ;  /* 0x00000018ff027819 */ /* 0x000fe40000011600 */
[----:B------:R-:W-:-:S04]  /*14040*/  LOP3.LUT R0, R3, 0xff, RZ, 0xc0, !PT ;  /* 0x000000ff03007812 */ /* 0x000fc800078ec0ff */
[----:B------:R-:W-:Y:S01]  /*14050*/  PRMT R5, R0, 0x5410, R2 ;  /* 0x0000541000057816 */ /* 0x000fe20000000002 */
[--C-:B------:R-:W-:Y:S02]  /*14060*/  HSET2.LE.AND R0, R32, R221.reuse, PT ;  /* 0x000000dd20007233 */ /* 0x100fe40003803000 */
[--C-:B------:R-:W-:Y:S02]  /*14070*/  HSET2.LE.AND R2, R31, R221.reuse, PT ;  /* 0x000000dd1f027233 */ /* 0x100fe40003803000 */
[--C-:B------:R-:W-:Y:S01]  /*14080*/  HSET2.LE.AND R3, R6, R221.reuse, PT ;  /* 0x000000dd06037233 */ /* 0x100fe20003803000 */
[----:B-1----:R-:W-:Y:S01]  /*14090*/  LOP3.LUT R10, R66, R0, RZ, 0xc0, !PT ;  /* 0x00000000420a7212 */ /* 0x002fe200078ec0ff */
[--C-:B------:R-:W-:Y:S01]  /*140a0*/  HSET2.LE.AND R0, R42, R221.reuse, PT ;  /* 0x000000dd2a007233 */ /* 0x100fe20003803000 */
[----:B----4-:R-:W-:Y:S01]  /*140b0*/  LOP3.LUT R11, R55, R2, RZ, 0xc0, !PT ;  /* 0x00000002370b7212 */ /* 0x010fe200078ec0ff */
[--C-:B------:R-:W-:Y:S01]  /*140c0*/  HSET2.LE.AND R2, R33, R221.reuse, PT ;  /* 0x000000dd21027233 */ /* 0x100fe20003803000 */
[----:B------:R-:W-:Y:S01]  /*140d0*/  LOP3.LUT R6, R51, R3, RZ, 0xc0, !PT ;  /* 0x0000000333067212 */ /* 0x000fe200078ec0ff */
[--C-:B------:R-:W-:Y:S01]  /*140e0*/  HSET2.LE.AND R3, R5, R221.reuse, PT ;  /* 0x000000dd05037233 */ /* 0x100fe20003803000 */
[----:B------:R-:W-:Y:S01]  /*140f0*/  LOP3.LUT R8, R168, R0, RZ, 0xc0, !PT ;  /* 0x00000000a8087212 */ /* 0x000fe200078ec0ff */
[--C-:B------:R-:W-:Y:S01]  /*14100*/  HSET2.LE.AND R0, R30, R221.reuse, PT ;  /* 0x000000dd1e007233 */ /* 0x100fe20003803000 */
[----:B------:R-:W-:Y:S01]  /*14110*/  LOP3.LUT R9, R138, R2, RZ, 0xc0, !PT ;  /* 0x000000028a097212 */ /* 0x000fe200078ec0ff */
[----:B------:R-:W-:Y:S01]  /*14120*/  HSET2.LE.AND R2, R7, R221, PT ;  /* 0x000000dd07027233 */ /* 0x000fe20003803000 */
[----:B------:R-:W-:Y:S01]  /*14130*/  LOP3.LUT R5, R43, R3, RZ, 0xc0, !PT ;  /* 0x000000032b057212 */ /* 0x000fe200078ec0ff */
[----:B------:R-:W-:Y:S01]  /*14140*/  IMAD.MOV.U32 R78, RZ, RZ, R80 ;  /* 0x000000ffff4e7224 */ /* 0x000fe200078e0050 */
[----:B------:R-:W-:Y:S01]  /*14150*/  LOP3.LUT R7, R50, R0, RZ, 0xc0, !PT ;  /* 0x0000000032077212 */ /* 0x000fe200078ec0ff */
[----:B------:R-:W-:Y:S01]  /*14160*/  IMAD.MOV.U32 R129, RZ, RZ, R119 ;  /* 0x000000ffff817224 */ /* 0x000fe200078e0077 */
[----:B------:R-:W-:-:S02]  /*14170*/  LOP3.LUT R4, R54, R2, RZ, 0xc0, !PT ;  /* 0x0000000236047212 */ /* 0x000fc400078ec0ff */
[----:B------:R-:W-:Y:S01]  /*14180*/  MOV R77, R118 ;  /* 0x00000076004d7202 */ /* 0x000fe20000000f00 */
[----:B------:R-:W-:Y:S01]  /*14190*/  IMAD.MOV.U32 R74, RZ, RZ, R161 ;  /* 0x000000ffff4a7224 */ /* 0x000fe200078e00a1 */
[----:B------:R1:W-:Y:S01]  /*141a0*/  STL.64 [R1+0x20], R40 ;  /* 0x0000202801007387 */ /* 0x0003e20000100a00 */
[----:B------:R-:W-:Y:S01]  /*141b0*/  IMAD.MOV.U32 R119, RZ, RZ, R163 ;  /* 0x000000ffff777224 */ /* 0x000fe200078e00a3 */
[----:B------:R-:W-:Y:S01]  /*141c0*/  MOV R163, R139 ;  /* 0x0000008b00a37202 */ /* 0x000fe20000000f00 */
[----:B------:R-:W-:Y:S02]  /*141d0*/  IMAD.MOV.U32 R80, RZ, RZ, R160 ;  /* 0x000000ffff507224 */ /* 0x000fe400078e00a0 */
[----:B------:R-:W-:Y:S02]  /*141e0*/  IMAD.MOV.U32 R73, RZ, RZ, R72 ;  /* 0x000000ffff497224 */ /* 0x000fe400078e0048 */
[----:B------:R-:W-:Y:S01]  /*141f0*/  IMAD.MOV.U32 R117, RZ, RZ, R96 ;  /* 0x000000ffff757224 */ /* 0x000fe200078e0060 */
[----:B------:R-:W-:Y:S01]  /*14200*/  HMMA.16816.F32.BF16 R152, R4, R24, R152 ;  /* 0x000000180498723c */ /* 0x000fe20000041898 */
[----:B------:R-:W-:Y:S01]  /*14210*/  IMAD.MOV.U32 R160, RZ, RZ, R236 ;  /* 0x000000ffffa07224 */ /* 0x000fe200078e00ec */
[----:B------:R-:W4:Y:S01]  /*14220*/  LDSM.16.MT88.4 R32, [R206+0xb000] ;  /* 0x00b00000ce20783b */ /* 0x000f220000004200 */
[----:B------:R-:W-:-:S02]  /*14230*/  IMAD.MOV.U32 R161, RZ, RZ, R169 ;  /* 0x000000ffffa17224 */ /* 0x000fc400078e00a9 */
[----:B------:R-:W-:-:S03]  /*14240*/  IMAD.MOV.U32 R72, RZ, RZ, R136 ;  /* 0x000000ffff487224 */ /* 0x000fc600078e0088 */
[----:B------:R-:W-:Y:S01]  /*14250*/  HMMA.16816.F32.BF16 R176, R8, R22, R176 ;  /* 0x0000001608b0723c */ /* 0x000fe200000418b0 */
[----:B------:R-:W-:Y:S02]  /*14260*/  IMAD.MOV.U32 R118, RZ, RZ, R171 ;  /* 0x000000ffff767224 */ /* 0x000fe400078e00ab */
[----:B------:R-:W-:Y:S01]  /*14270*/  IMAD.MOV.U32 R76, RZ, RZ, R129 ;  /* 0x000000ffff4c7224 */ /* 0x000fe200078e0081 */
[----:B---3--:R-:W-:Y:S01]  /*14280*/  LDSM.16.MT88.4 R28, [R205+0xa000] ;  /* 0x00a00000cd1c783b */ /* 0x008fe20000004200 */
[----:B------:R-:W-:-:S03]  /*14290*/  IMAD.MOV.U32 R96, RZ, RZ, R170 ;  /* 0x000000ffff607224 */ /* 0x000fc600078e00aa */
[----:B------:R-:W-:Y:S01]  /*142a0*/  HMMA.16816.F32.BF16 R148, R4, R26, R148 ;  /* 0x0000001a0494723c */ /* 0x000fe20000041894 */
[----:B-1----:R-:W-:-:S07]  /*142b0*/  IMAD.MOV.U32 R41, RZ, RZ, R77 ;  /* 0x000000ffff297224 */ /* 0x002fce00078e004d */
[----:B------:R-:W-:Y:S01]  /*142c0*/  HMMA.16816.F32.BF16 R188, R8, R36, R188 ;  /* 0x0000002408bc723c */ /* 0x000fe200000418bc */
[----:B------:R-:W-:Y:S01]  /*142d0*/  IMAD.MOV.U32 R40, RZ, RZ, R78 ;  /* 0x000000ffff287224 */ /* 0x000fe200078e004e */
[----:B------:R-:W-:-:S06]  /*142e0*/  LOP3.LUT R2, R45, R82, R48, 0x96, !PT ;  /* 0x000000522d027212 */ /* 0x000fcc00078e9630 */
[C---:B------:R-:W-:Y:S08]  /*142f0*/  HMMA.16816.F32.BF16 R52, R4.reuse, R36, R156 ;  /* 0x000000240434723c */ /* 0x040ff0000004189c */
[----:B------:R-:W-:Y:S01]  /*14300*/  HMMA.16816.F32.BF16 R144, R4, R20, R144 ;  /* 0x000000140490723c */ /* 0x000fe20000041890 */
[----:B------:R-:W-:Y:S01]  /*14310*/  MOV R156, R41 ;  /* 0x00000029009c7202 */ /* 0x000fe20000000f00 */
[----:B------:R-:W-:Y:S01]  /*14320*/  IMAD.MOV.U32 R157, RZ, RZ, R40 ;  /* 0x000000ffff9d7224 */ /* 0x000fe200078e0028 */
[----:B------:R1:W5:Y:S04]  /*14330*/  LDL.LU R239, [R1+0x18c] ;  /* 0x00018c0001ef7983 */ /* 0x0003680000300800 */
[----:B------:R-:W-:Y:S01]  /*14340*/  LDSM.16.MT88.4 R40, [R205+0xb000] ;  /* 0x00b00000cd28783b */ /* 0x000fe20000004200 */
[C---:B--2---:R-:W-:Y:S08]  /*14350*/  HMMA.16816.F32.BF16 R168, R8.reuse, R24, R240 ;  /* 0x0000001808a8723c */ /* 0x044ff000000418f0 */
[C---:B------:R-:W-:Y:S01]  /*14360*/  HMMA.16816.F32.BF16 R136, R8.reuse, R26, R248 ;  /* 0x0000001a0888723c */ /* 0x040fe200000418f8 */
[----:B------:R-:W-:Y:S07]  /*14370*/  LDSM.16.MT88.4 R24, [R201+0xb000] ;  /* 0x00b00000c918783b */ /* 0x000fee0000004200 */
[----:B------:R-:W-:Y:S08]  /*14380*/  HMMA.16816.F32.BF16 R160, R8, R20, R160 ;  /* 0x0000001408a0723c */ /* 0x000ff000000418a0 */
[----:B------:R-:W-:Y:S01]  /*14390*/  HMMA.16816.F32.BF16 R140, R4, R22, R140 ;  /* 0x00000016048c723c */ /* 0x000fe2000004188c */
[----:B------:R-:W2:Y:S01]  /*143a0*/  LDSM.16.MT88.4 R20, [R203+0xb000] ;  /* 0x00b00000cb14783b */ /* 0x000ea20000004200 */
[----:B------:R-:W-:Y:S01]  /*143b0*/  IMAD.MOV.U32 R75, RZ, RZ, R74 ;  /* 0x000000ffff4b7224 */ /* 0x000fe200078e004a */
[----:B------:R-:W-:Y:S01]  /*143c0*/  MOV R74, R72 ;  /* 0x00000048004a7202 */ /* 0x000fe20000000f00 */
[----:B------:R-:W-:Y:S01]  /*143d0*/  IMAD.MOV.U32 R77, RZ, RZ, R117 ;  /* 0x000000ffff4d7224 */ /* 0x000fe200078e0075 */
[----:B------:R1:W5:Y:S01]  /*143e0*/  LDL.LU R238, [R1+0x188] ;  /* 0x0001880001ee7983 */ /* 0x0003620000300800 */
[----:B------:R-:W-:-:S02]  /*143f0*/  IMAD.MOV.U32 R129, RZ, RZ, R63 ;  /* 0x000000ffff817224 */ /* 0x000fc400078e003f */
[----:B------:R-:W-:Y:S01]  /*14400*/  IMAD.MOV.U32 R117, RZ, RZ, R128 ;  /* 0x000000ffff757224 */ /* 0x000fe200078e0080 */
[C---:B----4-:R-:W-:Y:S01]  /*14410*/  HMMA.16816.F32.BF16 R104, R4.reuse, R32, R104 ;  /* 0x000000200468723c */ /* 0x050fe20000041868 */
[----:B------:R-:W-:Y:S01]  /*14420*/  IMAD.MOV.U32 R78, RZ, RZ, R73 ;  /* 0x000000ffff4e7224 */ /* 0x000fe200078e0049 */
[----:B------:R1:W5:Y:S01]  /*14430*/  LDL.LU R237, [R1+0x184] ;  /* 0x0001840001ed7983 */ /* 0x0003620000300800 */
[----:B------:R-:W-:Y:S01]  /*14440*/  IMAD.MOV.U32 R72, RZ, RZ, R112 ;  /* 0x000000ffff487224 */ /* 0x000fe200078e0070 */
[----:B------:R-:W-:Y:S01]  /*14450*/  MOV R112, R60 ;  /* 0x0000003c00707202 */ /* 0x000fe20000000f00 */
[----:B------:R-:W-:Y:S01]  /*14460*/  IMAD.MOV.U32 R63, RZ, RZ, R61 ;  /* 0x000000ffff3f7224 */ /* 0x000fe200078e003d */
[----:B------:R-:W-:Y:S01]  /*14470*/  MOV R251, R129 ;  /* 0x0000008100fb7202 */ /* 0x000fe20000000f00 */
[----:B------:R-:W-:Y:S02]  /*14480*/  IMAD.MOV.U32 R128, RZ, RZ, R62 ;  /* 0x000000ffff807224 */ /* 0x000fe400078e003e */
[----:B------:R-:W-:Y:S01]  /*14490*/  IMAD.MOV.U32 R159, RZ, RZ, R76 ;  /* 0x000000ffff9f7224 */ /* 0x000fe200078e004c */
[----:B------:R-:W-:Y:S01]  /*144a0*/  HMMA.16816.F32.BF16 R108, R4, R34, R108 ;  /* 0x00000022046c723c */ /* 0x000fe2000004186c */
[----:B------:R-:W-:Y:S01]  /*144b0*/  IMAD.MOV.U32 R73, RZ, RZ, R116 ;  /* 0x000000ffff497224 */ /* 0x000fe200078e0074 */
[----:B------:R1:W5:Y:S01]  /*144c0*/  LDL.LU R236, [R1+0x180] ;  /* 0x0001800001ec7983 */ /* 0x0003620000300800 */
[----:B------:R-:W-:-:S02]  /*144d0*/  IMAD.MOV.U32 R61, RZ, RZ, R113 ;  /* 0x000000ffff3d7224 */ /* 0x000fc400078e0071 */
[----:B------:R-:W-:Y:S02]  /*144e0*/  IMAD.MOV.U32 R62, RZ, RZ, R81 ;  /* 0x000000ffff3e7224 */ /* 0x000fe400078e0051 */
[----:B------:R-:W-:Y:S01]  /*144f0*/  IMAD.MOV.U32 R60, RZ, RZ, R59 ;  /* 0x000000ffff3c7224 */ /* 0x000fe200078e003b */
[----:B------:R-:W-:Y:S01]  /*14500*/  MOV R59, R85 ;  /* 0x00000055003b7202 */ /* 0x000fe20000000f00 */
[----:B------:R-:W-:Y:S02]  /*14510*/  IMAD.MOV.U32 R113, RZ, RZ, R58 ;  /* 0x000000ffff717224 */ /* 0x000fe400078e003a */
[----:B------:R-:W-:Y:S02]  /*14520*/  IMAD.MOV.U32 R81, RZ, RZ, R57 ;  /* 0x000000ffff517224 */ /* 0x000fe400078e0039 */
[----:B------:R-:W-:Y:S02]  /*14530*/  IMAD.MOV.U32 R116, RZ, RZ, R56 ;  /* 0x000000ffff747224 */ /* 0x000fe400078e0038 */
[----:B------:R-:W-:-:S02]  /*14540*/  IMAD.MOV.U32 R58, RZ, RZ, R84 ;  /* 0x000000ffff3a7224 */ /* 0x000fc400078e0054 */
[----:B------:R-:W-:Y:S02]  /*14550*/  IMAD.MOV.U32 R57, RZ, RZ, R79 ;  /* 0x000000ffff397224 */ /* 0x000fe400078e004f */
[----:B------:R-:W-:Y:S02]  /*14560*/  IMAD.MOV.U32 R56, RZ, RZ, R220 ;  /* 0x000000ffff387224 */ /* 0x000fe400078e00dc */
[----:B------:R-:W-:Y:S01]  /*14570*/  IMAD.MOV.U32 R243, RZ, RZ, R63 ;  /* 0x000000fffff37224 */ /* 0x000fe200078e003f */
[----:B--2---:R-:W-:Y:S01]  /*14580*/  HMMA.16816.F32.BF16 R88, R4, R20, R88 ;  /* 0x000000140458723c */ /* 0x004fe20000041858 */
[----:B------:R-:W-:Y:S01]  /*14590*/  IMAD.MOV.U32 R63, RZ, RZ, R128 ;  /* 0x000000ffff3f7224 */ /* 0x000fe200078e0080 */
[----:B------:R1:W5:Y:S01]  /*145a0*/  LDL.LU R220, [R1+0x17c] ;  /* 0x00017c0001dc7983 */ /* 0x0003620000300800 */
[----:B------:R-:W-:Y:S02]  /*145b0*/  IMAD.MOV.U32 R84, RZ, RZ, R213 ;  /* 0x000000ffff547224 */ /* 0x000fe400078e00d5 */
[----:B------:R-:W-:Y:S01]  /*145c0*/  IMAD.MOV.U32 R250, RZ, RZ, R74 ;  /* 0x000000fffffa7224 */ /* 0x000fe200078e004a */
[----:B------:R-:W-:Y:S01]  /*145d0*/  MOV R74, R59 ;  /* 0x0000003b004a7202 */ /* 0x000fe20000000f00 */
[----:B------:R-:W-:-:S02]  /*145e0*/  IMAD.MOV.U32 R241, RZ, RZ, R73 ;  /* 0x000000fffff17224 */ /* 0x000fc400078e0049 */
[----:B------:R-:W-:Y:S02]  /*145f0*/  IMAD.MOV.U32 R242, RZ, RZ, R72 ;  /* 0x000000fffff27224 */ /* 0x000fe400078e0048 */
[----:B------:R-:W-:Y:S02]  /*14600*/  IMAD.MOV.U32 R85, RZ, RZ, R215 ;  /* 0x000000ffff557224 */ /* 0x000fe400078e00d7 */
[----:B------:R-:W-:Y:S01]  /*14610*/  IMAD.MOV.U32 R248, RZ, RZ, R77 ;  /* 0x000000fffff87224 */ /* 0x000fe200078e004d */
[----:B------:R-:W-:Y:S01]  /*14620*/  HMMA.16816.F32.BF16 R92, R4, R22, R92 ;  /* 0x00000016045c723c */ /* 0x000fe2000004185c */
[----:B------:R-:W-:Y:S01]  /*14630*/  IMAD.MOV.U32 R73, RZ, RZ, R58 ;  /* 0x000000ffff497224 */ /* 0x000fe200078e003a */
[----:B------:R1:W5:Y:S01]  /*14640*/  LDL.LU R215, [R1+0x178] ;  /* 0x0001780001d77983 */ /* 0x0003620000300800 */
[----:B------:R-:W-:Y:S02]  /*14650*/  IMAD.MOV.U32 R72, RZ, RZ, R57 ;  /* 0x000000ffff487224 */ /* 0x000fe400078e0039 */
[----:B------:R-:W-:-:S02]  /*14660*/  IMAD.MOV.U32 R129, RZ, RZ, R56 ;  /* 0x000000ffff817224 */ /* 0x000fc400078e0038 */
[----:B------:R-:W-:Y:S01]  /*14670*/  IMAD.MOV.U32 R77, RZ, RZ, R116 ;  /* 0x000000ffff4d7224 */ /* 0x000fe200078e0074 */
[----:B------:R-:W-:Y:S01]  /*14680*/  HMMA.16816.F32.BF16 R56, R4, R38, R164 ;  /* 0x000000260438723c */ /* 0x000fe200000418a4 */
        /* <DEDUP_REMOVED lines=10> */
[----:B------:R-:W-:Y:S02]  /*14730*/  IMAD.MOV.U32 R128, RZ, RZ, R86 ;  /* 0x000000ffff807224 */ /* 0x000fe400078e0056 */
[----:B------:R-:W-:Y:S01]  /*14740*/  IMAD.MOV.U32 R158, RZ, RZ, R75 ;  /* 0x000000ffff9e7224 */ /* 0x000fe200078e004b */
[----:B------:R-:W-:Y:S01]  /*14750*/  HMMA.16816.F32.BF16 R120, R4, R40, R120 ;  /* 0x000000280478723c */ /* 0x000fe20000041878 */
[----:B------:R-:W-:Y:S01]  /*14760*/  IMAD.MOV.U32 R112, RZ, RZ, R60 ;  /* 0x000000ffff707224 */ /* 0x000fe200078e003c */
[----:B------:R1:W5:Y:S01]  /*14770*/  LDL.LU R214, [R1+0x174] ;  /* 0x0001740001d67983 */ /* 0x0003620000300800 */
[----:B------:R-:W-:-:S02]  /*14780*/  IMAD.MOV.U32 R117, RZ, RZ, R85 ;  /* 0x000000ffff757224 */ /* 0x000fc400078e0055 */
[----:B------:R-:W-:Y:S01]  /*14790*/  IMAD.MOV.U32 R118, RZ, RZ, R87 ;  /* 0x000000ffff767224 */ /* 0x000fe200078e0057 */
[----:B------:R1:W5:Y:S01]  /*147a0*/  LDL.LU R213, [R1+0x170] ;  /* 0x0001700001d57983 */ /* 0x0003620000300800 */
[----:B------:R-:W-:Y:S01]  /*147b0*/  IMAD.MOV.U32 R84, RZ, RZ, R210 ;  /* 0x000000ffff547224 */ /* 0x000fe200078e00d2 */
[----:B------:R-:W-:Y:S01]  /*147c0*/  HMMA.16816.F32.BF16 R60, R4, R28, R172 ;  /* 0x0000001c043c723c */ /* 0x000fe200000418ac */
[----:B------:R-:W-:Y:S02]  /*147d0*/  IMAD.MOV.U32 R85, RZ, RZ, R212 ;  /* 0x000000ffff557224 */ /* 0x000fe400078e00d4 */
[----:B------:R-:W-:Y:S01]  /*147e0*/  IMAD.MOV.U32 R87, RZ, RZ, R209 ;  /* 0x000000ffff577224 */ /* 0x000fe200078e00d1 */
[----:B------:R1:W5:Y:S01]  /*147f0*/  LDL.LU R212, [R1+0x16c] ;  /* 0x00016c0001d47983 */ /* 0x0003620000300800 */
[----:B------:R-:W-:Y:S02]  /*14800*/  IMAD.MOV.U32 R86, RZ, RZ, R208 ;  /* 0x000000ffff567224 */ /* 0x000fe400078e00d0 */
[----:B------:R-:W-:Y:S01]  /*14810*/  IMAD.MOV.U32 R173, RZ, RZ, R74 ;  /* 0x000000ffffad7224 */ /* 0x000fe200078e004a */
[----:B------:R-:W-:Y:S01]  /*14820*/  MOV R174, R73 ;  /* 0x0000004900ae7202 */ /* 0x000fe20000000f00 */
[----:B------:R-:W-:-:S02]  /*14830*/  IMAD.MOV.U32 R175, RZ, RZ, R72 ;  /* 0x000000ffffaf7224 */ /* 0x000fc400078e0048 */
[----:B------:R-:W-:Y:S01]  /*14840*/  IMAD.WIDE.U32 R2, R2, -0x2daee0ad, RZ ;  /* 0xd2511f5302027825 */ /* 0x000fe200078e00ff */
[----:B------:R-:W-:Y:S01]  /*14850*/  HMMA.16816.F32.BF16 R72, R4, R30, R184 ;  /* 0x0000001e0448723c */ /* 0x000fe200000418b8 */
[----:B------:R1:W5:Y:S02]  /*14860*/  LDL.LU R210, [R1+0x168] ;  /* 0x0001680001d27983 */ /* 0x0003640000300800 */
[----:B------:R-:W-:Y:S01]  /*14870*/  IMAD.MOV.U32 R172, RZ, RZ, R77 ;  /* 0x000000ffffac7224 */ /* 0x000fe200078e004d */
[----:B------:R-:W-:Y:S01]  /*14880*/  LOP3.LUT R0, R2, 0xffff, RZ, 0xc0, !PT ;  /* 0x0000ffff02007812 */ /* 0x000fe200078ec0ff */
[----:B------:R1:W5:Y:S02]  /*14890*/  LDL.LU R209, [R1+0x164] ;  /* 0x0001640001d17983 */ /* 0x0003640000300800 */
[----:B------:R-:W-:Y:S02]  /*148a0*/  IMAD.MOV.U32 R184, RZ, RZ, R78 ;  /* 0x000000ffffb87224 */ /* 0x000fe400078e004e */
[----:B------:R-:W-:-:S02]  /*148b0*/  IMAD.MOV.U32 R187, RZ, RZ, R79 ;  /* 0x000000ffffbb7224 */ /* 0x000fc400078e004f */
[----:B------:R-:W-:Y:S01]  /*148c0*/  IMAD.MOV.U32 R186, RZ, RZ, R117 ;  /* 0x000000ffffba7224 */ /* 0x000fe200078e0075 */
[----:B------:R-:W-:Y:S01]  /*148d0*/  HMMA.16816.F32.BF16 R76, R4, R24, R192 ;  /* 0x00000018044c723c */ /* 0x000fe200000418c0 */
[----:B------:R-:W-:Y:S01]  /*148e0*/  IMAD.MOV.U32 R185, RZ, RZ, R129 ;  /* 0x000000ffffb97224 */ /* 0x000fe200078e0081 */
[----:B------:R1:W5:Y:S05]  /*148f0*/  LDL.LU R208, [R1+0x160] ;  /* 0x0001600001d07983 */ /* 0x00036a0000300800 */
[----:B------:R-:W-:Y:S01]  /*14900*/  IMAD.MOV.U32 R192, RZ, RZ, R85 ;  /* 0x000000ffffc07224 */ /* 0x000fe200078e0055 */
[----:B------:R-:W-:Y:S01]  /*14910*/  MOV R193, R84 ;  /* 0x0000005400c17202 */ /* 0x000fe20000000f00 */
[----:B------:R-:W-:-:S02]  /*14920*/  IMAD.MOV.U32 R194, RZ, RZ, R87 ;  /* 0x000000ffffc27224 */ /* 0x000fc400078e0057 */
[----:B------:R-:W-:Y:S02]  /*14930*/  IMAD.MOV.U32 R195, RZ, RZ, R86 ;  /* 0x000000ffffc37224 */ /* 0x000fe400078e0056 */
[----:B------:R-:W-:Y:S07]  /*14940*/  HMMA.16816.F32.BF16 R84, R4, R26, R196 ;  /* 0x0000001a0454723c */ /* 0x000fee00000418c4 */
[----:B------:R-:W-:Y:S02]  /*14950*/  IMAD.MOV.U32 R197, RZ, RZ, R116 ;  /* 0x000000ffffc57224 */ /* 0x000fe400078e0074 */
[----:B------:R-:W-:-:S02]  /*14960*/  IMAD.MOV.U32 R198, RZ, RZ, R119 ;  /* 0x000000ffffc67224 */ /* 0x000fc400078e0077 */
[----:B------:R-:W-:Y:S02]  /*14970*/  IMAD.MOV.U32 R199, RZ, RZ, R118 ;  /* 0x000000ffffc77224 */ /* 0x000fe400078e0076 */
[----:B------:R-:W-:Y:S07]  /*14980*/  HMMA.16816.F32.BF16 R116, R4, R42, R124 ;  /* 0x0000002a0474723c */ /* 0x000fee000004187c */
        /* <DEDUP_REMOVED lines=8> */
[C---:B------:R-:W-:Y:S08]  /*14a10*/  HMMA.16816.F32.BF16 R184, R8.reuse, R28, R184 ;  /* 0x0000001c08b8723c */ /* 0x040ff000000418b8 */
[C---:B------:R-:W-:Y:S01]  /*14a20*/  HMMA.16816.F32.BF16 R172, R8.reuse, R38, R172 ;  /* 0x0000002608ac723c */ /* 0x040fe200000418ac */
[----:B------:R-:W-:Y:S01]  /*14a30*/  IMAD.MOV.U32 R196, RZ, RZ, R128 ;  /* 0x000000ffffc47224 */ /* 0x000fe200078e0080 */
[----:B------:R1:W5:Y:S06]  /*14a40*/  LDL.LU R207, [R1+0x15c] ;  /* 0x00015c0001cf7983 */ /* 0x00036c0000300800 */
[----:B------:R-:W-:Y:S01]  /*14a50*/  HMMA.16816.F32.BF16 R248, R8, R20, R248 ;  /* 0x0000001408f8723c */ /* 0x000fe200000418f8 */
[----:B------:R-:W-:Y:S01]  /*14a60*/  IMAD.MOV.U32 R96, RZ, RZ, R202 ;  /* 0x000000ffff607224 */ /* 0x000fe200078e00ca */
[----:B------:R1:W5:Y:S01]  /*14a70*/  LDL.LU R204, [R1+0x158] ;  /* 0x0001580001cc7983 */ /* 0x0003620000300800 */
[----:B------:R-:W-:-:S02]  /*14a80*/  IMAD.MOV.U32 R97, RZ, RZ, R200 ;  /* 0x000000ffff617224 */ /* 0x000fc400078e00c8 */
[----:B------:R-:W-:Y:S01]  /*14a90*/  IMAD.MOV.U32 R129, RZ, RZ, R115 ;  /* 0x000000ffff817224 */ /* 0x000fe200078e0073 */
[----:B------:R1:W5:Y:S02]  /*14aa0*/  LDL.LU R202, [R1+0x154] ;  /* 0x0001540001ca7983 */ /* 0x0003640000300800 */
[C---:B------:R-:W-:Y:S02]  /*14ab0*/  HMMA.16816.F32.BF16 R28, R8.reuse, R30, R4 ;  /* 0x0000001e081c723c */ /* 0x040fe40000041804 */
[----:B------:R1:W5:Y:S06]  /*14ac0*/  LDL.LU R200, [R1+0x150] ;  /* 0x0001500001c87983 */ /* 0x00036c0000300800 */
        /* <DEDUP_REMOVED lines=8> */
[----:B------:R-:W-:Y:S01]  /*14b50*/  SHF.R.U32.HI R22, RZ, 0x18, R2 ;  /* 0x00000018ff167819 */ /* 0x000fe20000011602 */
[----:B------:R-:W-:Y:S01]  /*14b60*/  IMAD.MOV.U32 R23, RZ, RZ, R83 ;  /* 0x000000ffff177224 */ /* 0x000fe200078e0053 */
[----:B------:R-:W-:Y:S11]  /*14b70*/  LDSM.16.MT88.4 R164, [R201+0xa800] ;  /* 0x00a80000c9a4783b */ /* 0x000ff60000004200 */
[----:B------:R-:W-:Y:S10]  /*14b80*/  @!UPT UIADD3 URZ, URZ, URZ, URZ ;  /* 0x0000003f3f3ff290 */ /* 0x000ff4000fffe03f */
[----:B------:R-:W-:Y:S01]  /*14b90*/  MOV R48, R5 ;  /* 0x0000000500307202 */ /* 0x000fe20000000f00 */
[----:B------:R-:W-:Y:S01]  /*14ba0*/  IMAD.MOV.U32 R44, RZ, RZ, R4 ;  /* 0x000000ffff2c7224 */ /* 0x000fe200078e0004 */
[----:B------:R-:W-:Y:S02]  /*14bb0*/  SHF.R.U32.HI R5, RZ, 0x8, R0 ;  /* 0x00000008ff057819 */ /* 0x000fe40000011600 */
[----:B------:R-:W-:Y:S02]  /*14bc0*/  LOP3.LUT R0, R3, R244, R46, 0x96, !PT ;  /* 0x000000f403007212 */ /* 0x000fe400078e962e */
[----:B------:R-:W-:Y:S02]  /*14bd0*/  LOP3.LUT R4, R2, 0xff, RZ, 0xc0, !PT ;  /* 0x000000ff02047812 */ /* 0x000fe400078ec0ff */
[----:B------:R-:W-:Y:S01]  /*14be0*/  SHF.R.U32.HI R3, RZ, 0x10, R2 ;  /* 0x00000010ff037819 */ /* 0x000fe20000011602 */
[----:B------:R-:W-:Y:S01]  /*14bf0*/  IMAD.MOV.U32 R128, RZ, RZ, R7 ;  /* 0x000000ffff807224 */ /* 0x000fe200078e0007 */
[----:B------:R-:W-:-:S02]  /*14c00*/  LOP3.LUT R2, R0, 0xffff, RZ, 0xc0, !PT ;  /* 0x0000ffff00027812 */ /* 0x000fc400078ec0ff */
[----:B------:R-:W-:Y:S01]  /*14c10*/  PRMT R7, R4, 0x5410, R5 ;  /* 0x0000541004077816 */ /* 0x000fe20000000005 */
[----:B------:R-:W-:Y:S01]  /*14c20*/  IMAD.MOV.U32 R45, RZ, RZ, R6 ;  /* 0x000000ffff2d7224 */ /* 0x000fe200078e0006 */
[----:B------:R-:W-:Y:S02]  /*14c30*/  LOP3.LUT R4, R3, 0xff, RZ, 0xc0, !PT ;  /* 0x000000ff03047812 */ /* 0x000fe400078ec0ff */
[----:B------:R-:W-:Y:S02]  /*14c40*/  SHF.R.U32.HI R3, RZ, 0x10, R0 ;  /* 0x00000010ff037819 */ /* 0x000fe40000011600 */
[----:B------:R-:W-:Y:S02]  /*14c50*/  LOP3.LUT R21, R0, 0xff, RZ, 0xc0, !PT ;  /* 0x000000ff00157812 */ /* 0x000fe400078ec0ff */
[----:B------:R-:W-:Y:S02]  /*14c60*/  SHF.R.U32.HI R6, RZ, 0x8, R2 ;  /* 0x00000008ff067819 */ /* 0x000fe40000011602 */
[----:B------:R-:W-:Y:S01]  /*14c70*/  SHF.R.U32.HI R20, RZ, 0x18, R0 ;  /* 0x00000018ff147819 */ /* 0x000fe20000011600 */
[----:B------:R-:W-:Y:S01]  /*14c80*/  HSET2.LE.AND R0, R7, R221, PT ;  /* 0x000000dd07007233 */ /* 0x000fe20003803000 */
[----:B------:R-:W-:-:S02]  /*14c90*/  LOP3.LUT R5, R3, 0xff, RZ, 0xc0, !PT ;  /* 0x000000ff03057812 */ /* 0x000fc400078ec0ff */
[----:B------:R-:W-:Y:S02]  /*14ca0*/  PRMT R2, R4, 0x5410, R22 ;  /* 0x0000541004027816 */ /* 0x000fe40000000016 */
[----:B------:R-:W-:Y:S02]  /*14cb0*/  PRMT R3, R21, 0x5410, R6 ;  /* 0x0000541015037816 */ /* 0x000fe40000000006 */
[----:B------:R-:W-:Y:S01]  /*14cc0*/  LOP3.LUT R126, R65, R0, RZ, 0xc0, !PT ;  /* 0x00000000417e7212 */ /* 0x000fe200078ec0ff */
[--C-:B------:R-:W-:Y:S02]  /*14cd0*/  HSET2.LE.AND R2, R2, R221.reuse, PT ;  /* 0x000000dd02027233 */ /* 0x100fe40003803000 */
[----:B------:R-:W-:Y:S01]  /*14ce0*/  HSET2.LE.AND R0, R3, R221, PT ;  /* 0x000000dd03007233 */ /* 0x000fe20003803000 */
[----:B------:R-:W-:Y:S02]  /*14cf0*/  IMAD.MOV.U32 R4, RZ, RZ, R48 ;  /* 0x000000ffff047224 */ /* 0x000fe400078e0030 */
[----:B------:R-:W-:Y:S01]  /*14d00*/  LOP3.LUT R127, R64, R2, RZ, 0xc0, !PT ;  /* 0x00000002407f7212 */ /* 0x000fe200078ec0ff */
[----:B------:R-:W2:Y:S01]  /*14d10*/  LDSM.16.MT88.4 R48, [R206+0xa800] ;  /* 0x00a80000ce30783b */ /* 0x000ea20000004200 */
[----:B------:R-:W-:Y:S01]  /*14d20*/  LOP3.LUT R124, R67, R0, RZ, 0xc0, !PT ;  /* 0x00000000437c7212 */ /* 0x000fe200078ec0ff */
[----:B------:R-:W-:Y:S01]  /*14d30*/  HMMA.16816.F32.BF16 R192, R8, R24, R192 ;  /* 0x0000001808c0723c */ /* 0x000fe200000418c0 */
[----:B------:R-:W-:Y:S01]  /*14d40*/  MOV R21, R82 ;  /* 0x0000005200157202 */ /* 0x000fe20000000f00 */
[----:B------:R-:W3:Y:S01]  /*14d50*/  LDSM.16.MT88.4 R64, [R205+0xa800] ;  /* 0x00a80000cd40783b */ /* 0x000ee20000004200 */
[----:B------:R-:W-:-:S03]  /*14d60*/  IMAD.MOV.U32 R22, RZ, RZ, R114 ;  /* 0x000000ffff167224 */ /* 0x000fc600078e0072 */
[----:B------:R-:W4:Y:S02]  /*14d70*/  LDSM.16.MT88.4 R80, [R201+0xb800] ;  /* 0x00b80000c950783b */ /* 0x000f240000004200 */
[C---:B------:R-:W-:Y:S02]  /*14d80*/  HMMA.16816.F32.BF16 R196, R8.reuse, R26, R196 ;  /* 0x0000001a08c4723c */ /* 0x040fe400000418c4 */
[----:B------:R-:W-:Y:S06]  /*14d90*/  LDSM.16.MT88.4 R112, [R206+0xb800] ;  /* 0x00b80000ce70783b */ /* 0x000fec0000004200 */
[C---:B------:R-:W-:Y:S08]  /*14da0*/  HMMA.16816.F32.BF16 R240, R8.reuse, R32, R240 ;  /* 0x0000002008f0723c */ /* 0x040ff000000418f0 */
[C---:B------:R-:W-:Y:S01]  /*14db0*/  HMMA.16816.F32.BF16 R32, R8.reuse, R40, R156 ;  /* 0x000000280820723c */ /* 0x040fe2000004189c */
[----:B------:R-:W1:Y:S07]  /*14dc0*/  LDSM.16.MT88.4 R156, [R203+0xa800] ;  /* 0x00a80000cb9c783b */ /* 0x000e6e0000004200 */
[----:B------:R-:W-:Y:S01]  /*14dd0*/  HMMA.16816.F32.BF16 R24, R8, R42, R96 ;  /* 0x0000002a0818723c */ /* 0x000fe20000041860 */
[----:B------:R-:W1:Y:S04]  /*14de0*/  LDSM.16.MT88.4 R96, [R203+0xb800] ;  /* 0x00b80000cb60783b */ /* 0x000e680000004200 */
[----:B------:R-:W1:Y:S01]  /*14df0*/  LDSM.16.MT88.4 R8, [R205+0xb800] ;  /* 0x00b80000cd08783b */ /* 0x000e620000004200 */
[----:B------:R-:W-:-:S05]  /*14e00*/  PRMT R5, R5, 0x5410, R20 ;  /* 0x0000541005057816 */ /* 0x000fca0000000014 */
[----:B------:R-:W-:Y:S01]  /*14e10*/  HSET2.LE.AND R0, R5, R221, PT ;  /* 0x000000dd05007233 */ /* 0x000fe20003803000 */
[----:B------:R-:W-:-:S04]  /*14e20*/  LOP3.LUT R2, R69, R21, R70, 0x96, !PT ;  /* 0x0000001545027212 */ /* 0x000fc800078e9646 */
[----:B------:R-:W-:Y:S01]  /*14e30*/  LOP3.LUT R125, R102, R0, RZ, 0xc0, !PT ;  /* 0x00000000667d7212 */ /* 0x000fe200078ec0ff */
[----:B------:R-:W-:-:S04]  /*14e40*/  IMAD.WIDE.U32 R2, R2, -0x2daee0ad, RZ ;  /* 0xd2511f5302027825 */ /* 0x000fc800078e00ff */
[----:B------:R-:W-:Y:S02]  /*14e50*/  IMAD.MOV.U32 R7, RZ, RZ, R45 ;  /* 0x000000ffff077224 */ /* 0x000fe400078e002d */
[----:B------:R-:W-:Y:S02]  /*14e60*/  IMAD.MOV.U32 R6, RZ, RZ, R44 ;  /* 0x000000ffff067224 */ /* 0x000fe400078e002c */
[----:B--2---:R-:W-:Y:S01]  /*14e70*/  HMMA.16816.F32.BF16 R44, R124, R50, R56 ;  /* 0x000000327c2c723c */ /* 0x004fe20000041838 */
[----:B------:R-:W-:Y:S02]  /*14e80*/  LOP3.LUT R0, R3, R244, R100, 0x96, !PT ;  /* 0x000000f403007212 */ /* 0x000fe400078e9664 */
[----:B------:R-:W-:-:S05]  /*14e90*/  LOP3.LUT R3, R2, 0xffff, RZ, 0xc0, !PT ;  /* 0x0000ffff02037812 */ /* 0x000fca00078ec0ff */
[C---:B---3--:R-:W-:Y:S08]  /*14ea0*/  HMMA.16816.F32.BF16 R56, R124.reuse, R64, R60 ;  /* 0x000000407c38723c */ /* 0x048ff0000004183c */
[C---:B------:R-:W-:Y:S08]  /*14eb0*/  HMMA.16816.F32.BF16 R60, R124.reuse, R66, R72 ;  /* 0x000000427c3c723c */ /* 0x040ff00000041848 */
[C---:B----4-:R-:W-:Y:S08]  /*14ec0*/  HMMA.16816.F32.BF16 R72, R124.reuse, R80, R76 ;  /* 0x000000507c48723c */ /* 0x050ff0000004184c */
        /* <DEDUP_REMOVED lines=12> */
[----:B------:R-:W-:Y:S01]  /*14f90*/  IMAD.MOV.U32 R117, RZ, RZ, R4 ;  /* 0x000000ffff757224 */ /* 0x000fe200078e0004 */
[----:B------:R-:W-:Y:S01]  /*14fa0*/  SHF.R.U32.HI R4, RZ, 0x8, R3 ;  /* 0x00000008ff047819 */ /* 0x000fe20000011603 */
[----:B------:R-:W-:Y:S01]  /*14fb0*/  IMAD.MOV.U32 R116, RZ, RZ, R6 ;  /* 0x000000ffff747224 */ /* 0x000fe200078e0006 */
[----:B------:R-:W-:Y:S01]  /*14fc0*/  LOP3.LUT R3, R2, 0xff, RZ, 0xc0, !PT ;  /* 0x000000ff02037812 */ /* 0x000fe200078ec0ff */
[----:B------:R-:W-:Y:S01]  /*14fd0*/  IMAD.MOV.U32 R118, RZ, RZ, R7 ;  /* 0x000000ffff767224 */ /* 0x000fe200078e0007 */
[----:B------:R-:W-:-:S02]  /*14fe0*/  SHF.R.U32.HI R6, RZ, 0x10, R2 ;  /* 0x00000010ff067819 */ /* 0x000fc40000011602 */
[----:B------:R-:W-:Y:S02]  /*14ff0*/  SHF.R.U32.HI R7, RZ, 0x18, R2 ;  /* 0x00000018ff077819 */ /* 0x000fe40000011602 */
[C---:B------:R-:W-:Y:S02]  /*15000*/  LOP3.LUT R2, R0.reuse, 0xffff, RZ, 0xc0, !PT ;  /* 0x0000ffff00027812 */ /* 0x040fe400078ec0ff */
[----:B------:R-:W-:Y:S02]  /*15010*/  PRMT R20, R3, 0x5410, R4 ;  /* 0x0000541003147816 */ /* 0x000fe40000000004 */
        /* <DEDUP_REMOVED lines=10> */
[----:B------:R-:W-:Y:S02]  /*150c0*/  MOV R119, R128 ;  /* 0x0000008000777202 */ /* 0x000fe40000000f00 */
[----:B------:R-:W-:Y:S01]  /*150d0*/  LOP3.LUT R128, R131, R0, RZ, 0xc0, !PT ;  /* 0x0000000083807212 */ /* 0x000fe200078ec0ff */
[--C-:B------:R-:W-:Y:S02]  /*150e0*/  HSET2.LE.AND R0, R2, R221.reuse, PT ;  /* 0x000000dd02007233 */ /* 0x100fe40003803000 */
[--C-:B------:R-:W-:Y:S02]  /*150f0*/  HSET2.LE.AND R2, R20, R221.reuse, PT ;  /* 0x000000dd14027233 */ /* 0x100fe40003803000 */
[----:B------:R-:W-:Y:S01]  /*15100*/  HSET2.LE.AND R3, R3, R221, PT ;  /* 0x000000dd03037233 */ /* 0x000fe20003803000 */
[----:B------:R-:W-:-:S02]  /*15110*/  LOP3.LUT R129, R129, R0, RZ, 0xc0, !PT ;  /* 0x0000000081817212 */ /* 0x000fc400078ec0ff */
[----:B------:R-:W-:Y:S02]  /*15120*/  LOP3.LUT R130, R130, R2, RZ, 0xc0, !PT ;  /* 0x0000000282827212 */ /* 0x000fe400078ec0ff */
[----:B------:R-:W-:-:S07]  /*15130*/  LOP3.LUT R131, R103, R3, RZ, 0xc0, !PT ;  /* 0x0000000367837212 */ /* 0x000fce00078ec0ff */
[----:B------:R-:W-:Y:S01]  /*15140*/  HMMA.16816.F32.BF16 R52, R128, R64, R184 ;  /* 0x000000408034723c */ /* 0x000fe200000418b8 */
[----:B------:R-:W2:Y:S01]  /*15150*/  LDL R187, [R1+0xd8] ;  /* 0x0000d80001bb7983 */ /* 0x000ea20000100800 */
        /* <DEDUP_REMOVED lines=11> */
[----:B------:R1:W-:Y:S01]  /*15210*/  STL [R1+0x68], R222 ;  /* 0x000068de01007387 */ /* 0x0003e20000100800 */
[----:B------:R-:W-:-:S02]  /*15220*/  IMAD.MOV.U32 R4, RZ, RZ, R39 ;  /* 0x000000ffff047224 */ /* 0x000fc400078e0027 */
[----:B------:R-:W-:Y:S02]  /*15230*/  IMAD.MOV.U32 R5, RZ, RZ, R38 ;  /* 0x000000ffff057224 */ /* 0x000fe400078e0026 */
[----:B------:R-:W-:Y:S02]  /*15240*/  IMAD.MOV.U32 R6, RZ, RZ, R37 ;  /* 0x000000ffff067224 */ /* 0x000fe400078e0025 */
[----:B------:R-:W-:Y:S01]  /*15250*/  IMAD.MOV.U32 R7, RZ, RZ, R36 ;  /* 0x000000ffff077224 */ /* 0x000fe200078e0024 */
[----:B------:R-:W-:Y:S01]  /*15260*/  HMMA.16816.F32.BF16 R100, R128, R112, R240 ;  /* 0x000000708064723c */ /* 0x000fe200000418f0 */
[----:B------:R-:W-:-:S07]  /*15270*/  IADD3 R218, P2, R12, -0xc0, RZ ;  /* 0xffffff400cda7810 */ /* 0x000fce0007f5e0ff */
        /* <DEDUP_REMOVED lines=18> */
[----:B-1----:R-:W2:Y:S01]  /*153a0*/  LDL.LU.64 R6, [R1+0x128] ;  /* 0x0001280001067983 */ /* 0x002ea20000300a00 */
[----:B------:R-:W-:-:S04]  /*153b0*/  DEPBAR.LE SB0, 0x0 ;  /* 0x000080000000791a */ /* 0x000fc80000000000 */
[----:B------:R-:W3:Y:S04]  /*153c0*/  LDL.64 R22, [R1+0x60] ;  /* 0x0000600001167983 */ /* 0x000ee80000100a00 */
[----:B------:R-:W4:Y:S01]  /*153d0*/  LDL R248, [R1+0x44] ;  /* 0x0000440001f87983 */ /* 0x000f220000100800 */
[----:B------:R-:W-:Y:S01]  /*153e0*/  WARPSYNC 0xffffffff ;  /* 0xffffffff00007948 */ /* 0x000fe20003800000 */
[----:B------:R-:W-:Y:S02]  /*153f0*/  BSSY B1, `(.L_x_2250) ;  /* 0x00000bd000017945 */ /* 0x000fe40003800000 */
[----:B------:R-:W-:Y:S06]  /*15400*/  BAR.SYNC.DEFER_BLOCKING 0x0 ;  /* 0x0000000000007b1d */ /* 0x000fec0000010000 */
[----:B-----5:R-:W-:Y:S01]  /*15410*/  @P1 STS.128 [R220+0xa000], RZ ;  /* 0x00a000ffdc001388 */ /* 0x020fe20000000c00 */
[C---:B---3--:R-:W-:Y:S01]  /*15420*/  SHF.L.U64.HI R2, R22.reuse, 0x5, R23 ;  /* 0x0000000516027819 */ /* 0x048fe20000010217 */
[----:B------:R-:W-:Y:S01]  /*15430*/  IMAD.SHL.U32 R0, R22, 0x20, RZ ;  /* 0x0000002016007824 */ /* 0x000fe200078e00ff */
[----:B----4-:R-:W-:-:S04]  /*15440*/  IADD3 R184, R248, -0x4, RZ ;  /* 0xfffffffcf8b87810 */ /* 0x010fc80007ffe0ff */
[----:B------:R-:W-:Y:S01]  /*15450*/  SHF.R.S32.HI R5, RZ, 0x1f, R184 ;  /* 0x0000001fff057819 */ /* 0x000fe200000114b8 */
[----:B------:R-:W-:Y:S02]  /*15460*/  IMAD R4, R2, R184, RZ ;  /* 0x000000b802047224 */ /* 0x000fe400078e02ff */
[----:B--2---:R-:W-:-:S04]  /*15470*/  IMAD.WIDE.U32 R2, R184, R0, R6 ;  /* 0x00000000b8027225 */ /* 0x004fc800078e0006 */
[----:B------:R-:W-:Y:S01]  /*15480*/  IMAD R4, R5, R0, R4 ;  /* 0x0000000005047224 */ /* 0x000fe200078e0204 */
[----:B------:R-:W-:Y:S02]  /*15490*/  LEA R0, P2, R22, R2, 0x4 ;  /* 0x0000000216007211 */ /* 0x000fe400078420ff */
[CC--:B------:R-:W-:Y:S01]  /*154a0*/  @!P1 LEA R10, P5, R2.reuse, R238.reuse, 0x1 ;  /* 0x000000ee020a9211 */ /* 0x0c0fe200078a08ff */
[----:B------:R-:W-:Y:S01]  /*154b0*/  IMAD.IADD R3, R3, 0x1, R4 ;  /* 0x0000000103037824 */ /* 0x000fe200078e0204 */
[-C--:B------:R-:W-:Y:S02]  /*154c0*/  @!P0 LEA R6, P3, R2, R238.reuse, 0x1 ;  /* 0x000000ee02068211 */ /* 0x080fe400078608ff */
[----:B------:R-:W-:Y:S02]  /*154d0*/  @!P1 LEA R8, P4, R0, R238, 0x1 ;  /* 0x000000ee00089211 */ /* 0x000fe400078808ff */
[----:B------:R-:W-:Y:S02]  /*154e0*/  LEA.HI.X R5, R22, R3, R23, 0x4, P2 ;  /* 0x0000000316057211 */ /* 0x000fe400010f2417 */
[----:B------:R-:W-:-:S02]  /*154f0*/  @!P1 LEA.HI.X R11, R2, R239, R3, 0x1, P5 ;  /* 0x000000ef020b9211 */ /* 0x000fc400028f0c03 */
[----:B------:R-:W-:Y:S02]  /*15500*/  @!P0 LEA R4, P2, R0, R238, 0x1 ;  /* 0x000000ee00048211 */ /* 0x000fe400078408ff */
[-C--:B------:R-:W-:Y:S01]  /*15510*/  @!P0 LEA.HI.X R7, R2, R239.reuse, R3, 0x1, P3 ;  /* 0x000000ef02078211 */ /* 0x080fe200018f0c03 */
[----:B------:R-:W-:Y:S01]  /*15520*/  @!PT LDS RZ, [RZ] ;  /* 0x00000000fffff984 */ /* 0x000fe20000000800 */
[----:B------:R-:W-:Y:S01]  /*15530*/  @!PT LDS RZ, [RZ] ;  /* 0x00000000fffff984 */ /* 0x000fe20000000800 */
[----:B------:R-:W-:Y:S01]  /*15540*/  @!PT LDS RZ, [RZ] ;  /* 0x00000000fffff984 */ /* 0x000fe20000000800 */
[----:B------:R1:W-:Y:S01]  /*15550*/  @!P1 LDGSTS.E.BYPASS.LTC128B.128 [R220+0xa000], [R10.64] ;  /* 0x0a0000000adc9fae */ /* 0x0003e2000b901d44 */
[CCC-:B------:R-:W-:Y:S02]  /*15560*/  @!P1 LEA.HI.X R9, R0.reuse, R239.reuse, R5.reuse, 0x1, P4 ;  /* 0x000000ef00099211 */ /* 0x1c0fe400020f0c05 */
[----:B------:R-:W-:Y:S01]  /*15570*/  @!P0 LEA.HI.X R5, R0, R239, R5, 0x1, P2 ;  /* 0x000000ef00058211 */ /* 0x000fe200010f0c05 */
[----:B------:R-:W-:Y:S01]  /*15580*/  @P0 STS.128 [R220+0xb000], RZ ;  /* 0x00b000ffdc000388 */ /* 0x000fe20000000c00 */
[----:B------:R-:W-:-:S03]  /*15590*/  ISETP.GT.AND P2, PT, R184, R187, PT ;  /* 0x000000bbb800720c */ /* 0x000fc60003f44270 */
        /* <DEDUP_REMOVED lines=160> */
.L_x_2253:
[----:B------:R-:W-:Y:S05]  /*15fa0*/  BSYNC B0 ;  /* 0x0000000000007941 */ /* 0x000fea0003800000 */
.L_x_2252:
[----:B------:R-:W0:Y:S02]  /*15fb0*/  LDGDEPBAR ;  /* 0x00000000000079af */ /* 0x000e240000000000 */
.L_x_2251:
[----:B------:R-:W-:Y:S05]  /*15fc0*/  BSYNC B1 ;  /* 0x0000000000017941 */ /* 0x000fea0003800000 */
.L_x_2250:
[----:B------:R-:W2:Y:S04]  /*15fd0*/  LDL R0, [R1+0xa4] ;  /* 0x0000a40001007983 */ /* 0x000ea80000100800 */
[----:B------:R-:W3:Y:S04]  /*15fe0*/  S2R R2, SR_TID.X ;  /* 0x0000000000027919 */ /* 0x000ee80000002100 */
[----:B------:R-:W-:Y:S04]  /*15ff0*/  STL.64 [R1+0x198], R16 ;  /* 0x0001981001007387 */ /* 0x000fe80000100a00 */
[----:B------:R-:W-:Y:S04]  /*16000*/  STL.64 [R1+0x190], R14 ;  /* 0x0001900e01007387 */ /* 0x000fe80000100a00 */
[----:B------:R4:W-:Y:S04]  /*16010*/  STL.64 [R1+0x188], R238 ;  /* 0x000188ee01007387 */ /* 0x0009e80000100a00 */
[----:B------:R1:W-:Y:S04]  /*16020*/  STL [R1+0x184], R237 ;  /* 0x000184ed01007387 */ /* 0x0003e80000100800 */
[----:B------:R1:W-:Y:S01]  /*16030*/  STL [R1+0x180], R236 ;  /* 0x000180ec01007387 */ /* 0x0003e20000100800 */
[----:B---3--:R-:W-:-:S03]  /*16040*/  IMAD.SHL.U32 R2, R2, 0x2, RZ ;  /* 0x0000000202027824 */ /* 0x008fc600078e00ff */
[----:B------:R3:W-:Y:S02]  /*16050*/  STL [R1+0x17c], R220 ;  /* 0x00017cdc01007387 */ /* 0x0007e40000100800 */
[----:B------:R-:W-:Y:S02]  /*16060*/  LOP3.LUT R2, R2, 0x6, RZ, 0xc0, !PT ;  /* 0x0000000602027812 */ /* 0x000fe400078ec0ff */
[----:B------:R1:W-:Y:S03]  /*16070*/  STL [R1+0x178], R215 ;  /* 0x000178d701007387 */ /* 0x0003e60000100800 */
[----:B-1----:R-:W-:Y:S01]  /*16080*/  IMAD R4, R184, 0x20, R2 ;  /* 0x00000020b8047824 */ /* 0x002fe200078e0202 */
[----:B------:R1:W-:Y:S04]  /*16090*/  STL [R1+0x174], R214 ;  /* 0x000174d601007387 */ /* 0x0003e80000100800 */
[C---:B------:R-:W-:Y:S01]  /*160a0*/  IADD3 R11, R4.reuse, 0x1, RZ ;  /* 0x00000001040b7810 */ /* 0x040fe20007ffe0ff */
[----:B------:R-:W-:Y:S01]  /*160b0*/  STL [R1+0x170], R213 ;  /* 0x000170d501007387 */ /* 0x000fe20000100800 */
[----:B------:R-:W-:-:S02]  /*160c0*/  IADD3 R10, R4, 0x8, RZ ;  /* 0x00000008040a7810 */ /* 0x000fc40007ffe0ff */
[C---:B------:R-:W-:Y:S01]  /*160d0*/  IADD3 R9, R4.reuse, 0x9, RZ ;  /* 0x0000000904097810 */ /* 0x040fe20007ffe0ff */
[----:B------:R1:W-:Y:S01]  /*160e0*/  STL [R1+0x16c], R212 ;  /* 0x00016cd401007387 */ /* 0x0003e20000100800 */
[C---:B------:R-:W-:Y:S02]  /*160f0*/  IADD3 R8, R4.reuse, 0x10, RZ ;  /* 0x0000001004087810 */ /* 0x040fe40007ffe0ff */
[C---:B------:R-:W-:Y:S01]  /*16100*/  IADD3 R7, R4.reuse, 0x11, RZ ;  /* 0x0000001104077810 */ /* 0x040fe20007ffe0ff */
[----:B------:R-:W-:Y:S01]  /*16110*/  IMAD.IADD R3, R223, 0x1, -R9 ;  /* 0x00000001df037824 */ /* 0x000fe200078e0a09 */
[CC--:B------:R-:W-:Y:S01]  /*16120*/  ISETP.GE.AND P2, PT, R4.reuse, R228.reuse, PT ;  /* 0x000000e40400720c */ /* 0x0c0fe20003f46270 */
[----:B------:R1:W-:Y:S01]  /*16130*/  STL [R1+0x168], R210 ;  /* 0x000168d201007387 */ /* 0x0003e20000100800 */
[----:B------:R-:W-:Y:S02]  /*16140*/  ISETP.GE.AND P5, PT, R11, R228, PT ;  /* 0x000000e40b00720c */ /* 0x000fe40003fa6270 */
[----:B------:R-:W-:Y:S01]  /*16150*/  ISETP.GE.OR P2, PT, R4, R234, !P2 ;  /* 0x000000ea0400720c */ /* 0x000fe20005746670 */
[----:B------:R1:W-:Y:S01]  /*16160*/  STL [R1+0x164], R209 ;  /* 0x000164d101007387 */ /* 0x0003e20000100800 */
[----:B------:R-:W-:-:S02]  /*16170*/  ISETP.GE.AND P4, PT, R10, R228, PT ;  /* 0x000000e40a00720c */ /* 0x000fc40003f86270 */
[----:B------:R-:W-:Y:S01]  /*16180*/  ISETP.GE.OR P5, PT, R11, R234, !P5 ;  /* 0x000000ea0b00720c */ /* 0x000fe20006fa6670 */
[----:B------:R-:W-:Y:S01]  /*16190*/  STL [R1+0x160], R208 ;  /* 0x000160d001007387 */ /* 0x000fe20000100800 */
[C---:B------:R-:W-:Y:S02]  /*161a0*/  ISETP.GE.AND P3, PT, R9.reuse, R228, PT ;  /* 0x000000e40900720c */ /* 0x040fe40003f66270 */
[-C--:B------:R-:W-:Y:S01]  /*161b0*/  ISETP.GE.OR P4, PT, R10, R234.reuse, !P4 ;  /* 0x000000ea0a00720c */ /* 0x080fe20006786670 */
[----:B------:R-:W-:Y:S01]  /*161c0*/  STL [R1+0x15c], R207 ;  /* 0x00015ccf01007387 */ /* 0x000fe20000100800 */
[----:B------:R-:W-:-:S03]  /*161d0*/  ISETP.GE.OR P3, PT, R9, R234, !P3 ;  /* 0x000000ea0900720c */ /* 0x000fc60005f66670 */
[----:B------:R-:W-:Y:S04]  /*161e0*/  STL [R1+0x158], R204 ;  /* 0x000158cc01007387 */ /* 0x000fe80000100800 */
[----:B------:R-:W-:Y:S04]  /*161f0*/  STL [R1+0x154], R202 ;  /* 0x000154ca01007387 */ /* 0x000fe80000100800 */
[----:B------:R-:W-:Y:S04]  /*16200*/  STL [R1+0x150], R200 ;  /* 0x000150c801007387 */ /* 0x000fe80000100800 */
[----:B------:R-:W3:Y:S01]  /*16210*/  LDL.LU R211, [R1+0xa0] ;  /* 0x0000a00001d37983 */ /* 0x000ee20000300800 */
[----:B--2---:R-:W-:Y:S01]  /*16220*/  IMAD.MOV.U32 R29, RZ, RZ, R0 ;  /* 0x000000ffff1d7224 */ /* 0x004fe200078e0000 */
[----:B------:R-:W-:Y:S01]  /*16230*/  ISETP.GE.AND P6, PT, R4, R226, PT ;  /* 0x000000e20400720c */ /* 0x000fe20003fc6270 */
[C---:B------:R-:W-:Y:S01]  /*16240*/  IMAD.IADD R0, R223.reuse, 0x1, -R4 ;  /* 0x00000001df007824 */ /* 0x040fe200078e0a04 */
[----:B----4-:R-:W2:Y:S04]  /*16250*/  LDL.64 R238, [R1+0x38] ;  /* 0x0000380001ee7983 */ /* 0x010ea80000100a00 */
[----:B------:R-:W-:Y:S01]  /*16260*/  IABS R0, R0 ;  /* 0x0000000000007213 */ /* 0x000fe20000000000 */
[----:B------:R-:W4:Y:S04]  /*16270*/  LDL R237, [R1+0xc4] ;  /* 0x0000c40001ed7983 */ /* 0x000f280000100800 */
[----:B------:R-:W-:Y:S01]  /*16280*/  IMAD.MOV.U32 R2, RZ, RZ, R0 ;  /* 0x000000ffff027224 */ /* 0x000fe200078e0000 */
[----:B------:R-:W2:Y:S01]  /*16290*/  LDL R236, [R1+0xb4] ;  /* 0x0000b40001ec7983 */ /* 0x000ea20000100800 */
[----:B------:R-:W-:-:S02]  /*162a0*/  IMAD.IADD R0, R223, 0x1, -R11 ;  /* 0x00000001df007824 */ /* 0x000fc400078e0a0b */
[----:B------:R3:W3:Y:S01]  /*162b0*/  I2F R6, R2 ;  /* 0x0000000200067306 */ /* 0x0006e20000201400 */
[----:B------:R-:W2:Y:S02]  /*162c0*/  LDL.64 R14, [R1+0x48] ;  /* 0x00004800010e7983 */ /* 0x000ea40000100a00 */
[----:B------:R-:W-:Y:S02]  /*162d0*/  IABS R0, R0 ;  /* 0x0000000000007213 */ /* 0x000fe40000000000 */
[----:B---3--:R-:W3:Y:S04]  /*162e0*/  LDL R220, [R1+0xb8] ;  /* 0x0000b80001dc7983 */ /* 0x008ee80000100800 */
[----:B------:R-:W2:Y:S04]  /*162f0*/  LDL R215, [R1+0xbc] ;  /* 0x0000bc0001d77983 */ /* 0x000ea80000100800 */
[----:B-1----:R-:W2:Y:S01]  /*16300*/  LDL R214, [R1+0xa8] ;  /* 0x0000a80001d67983 */ /* 0x002ea20000100800 */
[----:B------:R-:W-:-:S03]  /*16310*/  IMAD.MOV.U32 R2, RZ, RZ, R0 ;  /* 0x000000ffff027224 */ /* 0x000fc600078e0000 */
[----:B------:R-:W2:Y:S01]  /*16320*/  LDL R212, [R1+0xac] ;  /* 0x0000ac0001d47983 */ /* 0x000ea20000100800 */
[----:B------:R-:W-:Y:S01]  /*16330*/  IMAD.IADD R0, R223, 0x1, -R10 ;  /* 0x00000001df007824 */ /* 0x000fe200078e0a0a */
[----:B------:R1:W1:Y:S01]  /*16340*/  I2F R5, R2 ;  /* 0x0000000200057306 */ /* 0x0002620000201400 */
[----:B------:R-:W-:Y:S01]  /*16350*/  FFMA.FTZ R21, R6, -R216, R180 ;  /* 0x800000d806157223 */ /* 0x000fe200000100b4 */
[----:B------:R-:W-:Y:S01]  /*16360*/  IADD3 R6, R4, 0x18, RZ ;  /* 0x0000001804067810 */ /* 0x000fe20007ffe0ff */
[----:B------:R-:W2:Y:S01]  /*16370*/  LDL R213, [R1+0xc0] ;  /* 0x0000c00001d57983 */ /* 0x000ea20000100800 */
[----:B------:R-:W-:Y:S02]  /*16380*/  IABS R0, R0 ;  /* 0x0000000000007213 */ /* 0x000fe40000000000 */
[----:B------:R-:W-:Y:S01]  /*16390*/  FSEL R27, R21, -INF , !P2 ;  /* 0xff800000151b7808 */ /* 0x000fe20005000000 */
[----:B------:R-:W2:Y:S01]  /*163a0*/  LDL R210, [R1+0xb0] ;  /* 0x0000b00001d27983 */ /* 0x000ea20000100800 */
[----:B------:R-:W-:-:S03]  /*163b0*/  ISETP.GE.AND P2, PT, R8, R228, PT ;  /* 0x000000e40800720c */ /* 0x000fc60003f46270 */
[----:B------:R-:W2:Y:S01]  /*163c0*/  LDL R209, [R1+0x6c] ;  /* 0x00006c0001d17983 */ /* 0x000ea20000100800 */
[----:B------:R-:W-:Y:S01]  /*163d0*/  ISETP.GE.OR P2, PT, R8, R234, !P2 ;  /* 0x000000ea0800720c */ /* 0x000fe20005746670 */
[----:B-1----:R-:W-:Y:S01]  /*163e0*/  IMAD.MOV.U32 R2, RZ, RZ, R0 ;  /* 0x000000ffff027224 */ /* 0x002fe200078e0000 */
[----:B------:R-:W-:Y:S01]  /*163f0*/  IABS R0, R3 ;  /* 0x0000000300007213 */ /* 0x000fe20000000000 */
[----:B------:R-:W-:Y:S02]  /*16400*/  IMAD.IADD R3, R223, 0x1, -R7 ;  /* 0x00000001df037824 */ /* 0x000fe400078e0a07 */
[----:B------:R-:W-:Y:S01]  /*16410*/  FFMA.FTZ R20, R5, -R216, R181 ;  /* 0x800000d805147223 */ /* 0x000fe200000100b5 */
[----:B------:R-:W-:Y:S01]  /*16420*/  IADD3 R5, R4, 0x19, RZ ;  /* 0x0000001904057810 */ /* 0x000fe20007ffe0ff */
[----:B------:R-:W1:Y:S03]  /*16430*/  I2F R2, R2 ;  /* 0x0000000200027306 */ /* 0x000e660000201400 */
[----:B------:R-:W-:-:S05]  /*16440*/  FSEL R26, R20, -INF , !P5 ;  /* 0xff800000141a7808 */ /* 0x000fca0006800000 */
[----:B------:R-:W1:Y:S02]  /*16450*/  I2F R0, R0 ;  /* 0x0000000000007306 */ /* 0x000e640000201400 */
[----:B-1----:R-:W-:-:S05]  /*16460*/  FFMA.FTZ R25, R2, -R216, R32 ;  /* 0x800000d802197223 */ /* 0x002fca0000010020 */
[----:B------:R-:W-:Y:S02]  /*16470*/  FSEL R25, R25, -INF , !P4 ;  /* 0xff80000019197808 */ /* 0x000fe40006000000 */
[----:B------:R-:W-:Y:S01]  /*16480*/  ISETP.GE.AND P4, PT, R7, R228, PT ;  /* 0x000000e40700720c */ /* 0x000fe20003f86270 */
[----:B------:R-:W-:Y:S02]  /*16490*/  FFMA.FTZ R24, R0, -R216, R33 ;  /* 0x800000d800187223 */ /* 0x000fe40000010021 */
[----:B------:R-:W-:Y:S01]  /*164a0*/  IMAD.IADD R0, R223, 0x1, -R8 ;  /* 0x00000001df007824 */ /* 0x000fe200078e0a08 */
[----:B------:R-:W-:Y:S02]  /*164b0*/  ISETP.GE.OR P4, PT, R7, R234, !P4 ;  /* 0x000000ea0700720c */ /* 0x000fe40006786670 */
[----:B------:R-:W-:Y:S02]  /*164c0*/  FSEL R24, R24, -INF , !P3 ;  /* 0xff80000018187808 */ /* 0x000fe40005800000 */
[----:B------:R-:W-:-:S02]  /*164d0*/  IABS R0, R0 ;  /* 0x0000000000007213 */ /* 0x000fc40000000000 */
[----:B------:R-:W-:-:S03]  /*164e0*/  ISETP.GE.AND P3, PT, R6, R228, PT ;  /* 0x000000e40600720c */ /* 0x000fc60003f66270 */
[----:B------:R-:W-:Y:S01]  /*164f0*/  IMAD.MOV.U32 R2, RZ, RZ, R0 ;  /* 0x000000ffff027224 */ /* 0x000fe200078e0000 */
[----:B------:R-:W-:Y:S02]  /*16500*/  IABS R0, R3 ;  /* 0x0000000300007213 */ /* 0x000fe40000000000 */
[----:B------:R-:W-:-:S03]  /*16510*/  ISETP.GE.OR P3, PT, R6, R234, !P3 ;  /* 0x000000ea0600720c */ /* 0x000fc60005f66670 */
[----:B------:R-:W1:Y:S08]  /*16520*/  I2F R2, R2 ;  /* 0x0000000200027306 */ /* 0x000e700000201400 */
        /* <DEDUP_REMOVED lines=8> */
[----:B------:R-:W-:-:S06]  /*165b0*/  IABS R0, R0 ;  /* 0x0000000000007213 */ /* 0x000fcc0000000000 */
[----:B------:R-:W1:Y:S02]  /*165c0*/  I2F R0, R0 ;  /* 0x0000000000007306 */ /* 0x000e640000201400 */
[----:B-1----:R-:W-:Y:S02]  /*165d0*/  FFMA.FTZ R3, R0, -R216, R136 ;  /* 0x800000d800037223 */ /* 0x002fe40000010088 */
[----:B------:R-:W-:-:S03]  /*165e0*/  IMAD.IADD R0, R223, 0x1, -R5 ;  /* 0x00000001df007824 */ /* 0x000fc600078e0a05 */
[----:B------:R-:W-:Y:S02]  /*165f0*/  FSEL R21, R3, -INF , !P3 ;  /* 0xff80000003157808 */ /* 0x000fe40005800000 */
[----:B------:R-:W-:Y:S02]  /*16600*/  IABS R0, R0 ;  /* 0x0000000000007213 */ /* 0x000fe40000000000 */
[----:B------:R-:W-:-:S04]  /*16610*/  MOV R3, UR7 ;  /* 0x0000000700037c02 */ /* 0x000fc80008000f00 */
[----:B------:R-:W1:Y:S02]  /*16620*/  I2F R0, R0 ;  /* 0x0000000000007306 */ /* 0x000e640000201400 */
[----:B-1----:R-:W-:Y:S01]  /*16630*/  FFMA.FTZ R2, R0, -R216, R137 ;  /* 0x800000d800027223 */ /* 0x002fe20000010089 */
[----:B------:R-:W-:-:S04]  /*16640*/  FMNMX.FTZ R0, R132, R27, !PT ;  /* 0x0000001b84007209 */ /* 0x000fc80007810000 */
[----:B------:R-:W-:Y:S02]  /*16650*/  FMNMX.FTZ R0, R26, R0, !PT ;  /* 0x000000001a007209 */ /* 0x000fe40007810000 */
[----:B------:R-:W-:Y:S02]  /*16660*/  FSEL R20, R2, -INF , !P2 ;  /* 0xff80000002147808 */ /* 0x000fe40005000000 */
        /* <DEDUP_REMOVED lines=10> */
[----:B------:R-:W-:-:S03]  /*16710*/  IMAD.U32 R2, RZ, RZ, UR6 ;  /* 0x00000006ff027e24 */ /* 0x000fc6000f8e00ff */
[----:B------:R-:W-:-:S04]  /*16720*/  FSETP.NEU.FTZ.AND P2, PT, R245, -INF , PT ;  /* 0xff800000f500780b */ /* 0x000fc80003f5d000 */
[----:B------:R-:W-:-:S05]  /*16730*/  FSEL R0, R245, RZ, P2 ;  /* 0x000000fff5007208 */ /* 0x000fca0001000000 */
[----:B------:R-:W-:Y:S02]  /*16740*/  FADD.FTZ R28, R132, -R0 ;  /* 0x80000000841c7221 */ /* 0x000fe40000010000 */
[----:B------:R-:W2:Y:S01]  /*16750*/  LD.E R0, [R2.64+0xdc] ;  /* 0x0000dc0402007980 */ /* 0x000ea2000c101900 */
[----:B------:R-:W-:-:S04]  /*16760*/  ISETP.GE.AND P4, PT, R4, R227, PT ;  /* 0x000000e30400720c */ /* 0x000fc80003f86270 */
[C---:B------:R-:W-:Y:S02]  /*16770*/  ISETP.GE.OR P4, PT, R4.reuse, R233, !P4 ;  /* 0x000000e90400720c */ /* 0x040fe40006786670 */
[C---:B------:R-:W-:Y:S02]  /*16780*/  ISETP.GE.AND P3, PT, R11.reuse, R227, PT ;  /* 0x000000e30b00720c */ /* 0x040fe40003f66270 */
[C---:B------:R-:W-:Y:S02]  /*16790*/  ISETP.GE.AND P5, PT, R11.reuse, R226, PT ;  /* 0x000000e20b00720c */ /* 0x040fe40003fa6270 */
[-C--:B------:R-:W-:Y:S02]  /*167a0*/  ISETP.GE.OR P6, PT, R4, R232.reuse, !P6 ;  /* 0x000000e80400720c */ /* 0x080fe400077c6670 */
[C---:B------:R-:W-:Y:S02]  /*167b0*/  ISETP.GE.OR P3, PT, R11.reuse, R233, !P3 ;  /* 0x000000e90b00720c */ /* 0x040fe40005f66670 */
[----:B------:R-:W-:Y:S01]  /*167c0*/  ISETP.GE.OR P5, PT, R11, R232, !P5 ;  /* 0x000000e80b00720c */ /* 0x000fe20006fa6670 */
[----:B--2---:R-:W-:-:S02]  /*167d0*/  FMUL.FTZ R3, R0, R245 ;  /* 0x000000f500037220 */ /* 0x004fc40000410000 */
[----:B------:R-:W-:-:S03]  /*167e0*/  FMUL.FTZ R2, R0, R28 ;  /* 0x0000001c00027220 */ /* 0x000fc60000410000 */
[----:B------:R-:W-:-:S03]  /*167f0*/  FSEL R3, R3, RZ, P2 ;  /* 0x000000ff03037208 */ /* 0x000fc60001000000 */
[----:B------:R-:W1:Y:S02]  /*16800*/  MUFU.EX2 R2, R2 ;  /* 0x0000000200027308 */ /* 0x000e640000000800 */
[-CC-:B------:R-:W-:Y:S02]  /*16810*/  FFMA.FTZ R27, R27, R0.reuse, -R3.reuse ;  /* 0x000000001b1b7223 */ /* 0x180fe40000010803 */
[-CC-:B------:R-:W-:Y:S02]  /*16820*/  FFMA.FTZ R26, R26, R0.reuse, -R3.reuse ;  /* 0x000000001a1a7223 */ /* 0x180fe40000010803 */
[-CC-:B------:R-:W-:Y:S02]  /*16830*/  FFMA.FTZ R132, R25, R0.reuse, -R3.reuse ;  /* 0x0000000019847223 */ /* 0x180fe40000010803 */
[-CC-:B------:R-:W-:Y:S02]  /*16840*/  FFMA.FTZ R136, R24, R0.reuse, -R3.reuse ;  /* 0x0000000018887223 */ /* 0x180fe40000010803 */
[----:B------:R-:W-:-:S02]  /*16850*/  FFMA.FTZ R172, R23, R0, -R3 ;  /* 0x0000000017ac7223 */ /* 0x000fc40000010803 */
[-CC-:B------:R-:W-:Y:S02]  /*16860*/  FFMA.FTZ R173, R22, R0.reuse, -R3.reuse ;  /* 0x0000000016ad7223 */ /* 0x180fe40000010803 */
[-CC-:B------:R-:W-:Y:S02]  /*16870*/  FFMA.FTZ R180, R21, R0.reuse, -R3.reuse ;  /* 0x0000000015b47223 */ /* 0x180fe40000010803 */
[----:B------:R-:W-:Y:S02]  /*16880*/  FFMA.FTZ R181, R20, R0, -R3 ;  /* 0x0000000014b57223 */ /* 0x000fe40000010803 */
[----:B------:R2:W2:Y:S01]  /*16890*/  MUFU.EX2 R3, R27 ;  /* 0x0000001b00037308 */ /* 0x0004a20000000800 */
[-C--:B-1----:R-:W-:Y:S02]  /*168a0*/  FMUL.FTZ R249, R161, R2.reuse ;  /* 0x00000002a1f97220 */ /* 0x082fe40000410000 */
[-C--:B------:R-:W-:Y:S02]  /*168b0*/  FMUL.FTZ R240, R164, R2.reuse ;  /* 0x00000002a4f07220 */ /* 0x080fe40000410000 */
[----:B------:R-:W-:-:S02]  /*168c0*/  FMUL.FTZ R241, R165, R2 ;  /* 0x00000002a5f17220 */ /* 0x000fc40000410000 */
[----:B------:R-:W-:Y:S02]  /*168d0*/  IMAD.MOV.U32 R161, RZ, RZ, R29 ;  /* 0x000000ffffa17224 */ /* 0x000fe400078e001d */
[-C--:B------:R-:W-:Y:S02]  /*168e0*/  FMUL.FTZ R168, R168, R2.reuse ;  /* 0x00000002a8a87220 */ /* 0x080fe40000410000 */
[-C--:B------:R-:W-:Y:S02]  /*168f0*/  FMUL.FTZ R169, R169, R2.reuse ;  /* 0x00000002a9a97220 */ /* 0x080fe40000410000 */
[-C--:B------:R-:W-:Y:S02]  /*16900*/  FMUL.FTZ R248, R160, R2.reuse ;  /* 0x00000002a0f87220 */ /* 0x080fe40000410000 */
[-C--:B------:R-:W-:Y:S02]  /*16910*/  FMUL.FTZ R28, R157, R2.reuse ;  /* 0x000000029d1c7220 */ /* 0x080fe40000410000 */
[----:B--2---:R-:W-:-:S02]  /*16920*/  FMUL.FTZ R27, R156, R2 ;  /* 0x000000029c1b7220 */ /* 0x004fc40000410000 */
        /* <DEDUP_REMOVED lines=24> */
[----:B------:R-:W-:Y:S02]  /*16ab0*/  FFMA.FTZ R20, R211, R2, R3 ;  /* 0x00000002d3147223 */ /* 0x000fe40000010003 */
[----:B------:R-:W1:Y:S02]  /*16ac0*/  MUFU.EX2 R2, R26 ;  /* 0x0000001a00027308 */ /* 0x000e640000000800 */
[C---:B-1----:R-:W-:Y:S01]  /*16ad0*/  FADD.FTZ R81, R2.reuse, R20 ;  /* 0x0000001402517221 */ /* 0x042fe20000010000 */
[----:B------:R-:W-:Y:S01]  /*16ae0*/  F2FP.BF16.PACK_AB R137, R2, R3 ;  /* 0x000000030289723e */ /* 0x000fe200000010ff */
[----:B------:R-:W-:-:S05]  /*16af0*/  IMAD.IADD R2, R230, 0x1, -R4 ;  /* 0x00000001e6027824 */ /* 0x000fca00078e0a04 */
[----:B------:R-:W-:-:S06]  /*16b00*/  IABS R2, R2 ;  /* 0x0000000200027213 */ /* 0x000fcc0000000000 */
[----:B------:R-:W1:Y:S02]  /*16b10*/  I2F R2, R2 ;  /* 0x0000000200027306 */ /* 0x000e640000201400 */
[----:B-1----:R-:W-:Y:S02]  /*16b20*/  FFMA.FTZ R3, R2, -R216, R182 ;  /* 0x800000d802037223 */ /* 0x002fe400000100b6 */
        /* <DEDUP_REMOVED lines=15> */
[----:B------:R-:W-:Y:S01]  /*16c20*/  FSEL R49, R3, -INF , !P4 ;  /* 0xff80000003317808 */ /* 0x000fe20006000000 */
[----:B-1----:R-:W-:Y:S02]  /*16c30*/  FFMA.FTZ R22, R2, -R216, R197 ;  /* 0x800000d802167223 */ /* 0x002fe400000100c5 */
[----:B------:R-:W-:-:S05]  /*16c40*/  IMAD.IADD R2, R229, 0x1, -R11 ;  /* 0x00000001e5027824 */ /* 0x000fca00078e0a0b */
[----:B------:R-:W-:Y:S01]  /*16c50*/  IABS R3, R2 ;  /* 0x0000000200037213 */ /* 0x000fe20000000000 */
[----:B------:R-:W-:-:S05]  /*16c60*/  IMAD.IADD R2, R230, 0x1, -R10 ;  /* 0x00000001e6027824 */ /* 0x000fca00078e0a0a */
[----:B------:R-:W-:-:S06]  /*16c70*/  IABS R2, R2 ;  /* 0x0000000200027213 */ /* 0x000fcc0000000000 */
[----:B------:R-:W1:Y:S08]  /*16c80*/  I2F R2, R2 ;  /* 0x0000000200027306 */ /* 0x000e700000201400 */
[----:B------:R-:W2:Y:S01]  /*16c90*/  I2F R3, R3 ;  /* 0x0000000300037306 */ /* 0x000ea20000201400 */
[-C--:B------:R-:W-:Y:S02]  /*16ca0*/  ISETP.GE.AND P2, PT, R4, R225.reuse, PT ;  /* 0x000000e10400720c */ /* 0x080fe40003f46270 */
[----:B------:R-:W-:Y:S01]  /*16cb0*/  ISETP.GE.AND P4, PT, R11, R225, PT ;  /* 0x000000e10b00720c */ /* 0x000fe20003f86270 */
[----:B-1----:R-:W-:-:S02]  /*16cc0*/  FFMA.FTZ R20, R2, -R216, R34 ;  /* 0x800000d802147223 */ /* 0x002fc40000010022 */
[--C-:B------:R-:W-:Y:S01]  /*16cd0*/  IMAD.IADD R2, R224, 0x1, -R10.reuse ;  /* 0x00000001e0027824 */ /* 0x100fe200078e0a0a */
[----:B------:R-:W-:Y:S01]  /*16ce0*/  ISETP.GE.OR P2, PT, R4, R231, !P2 ;  /* 0x000000e70400720c */ /* 0x000fe20005746670 */
[----:B------:R-:W-:-:S03]  /*16cf0*/  IMAD.IADD R4, R229, 0x1, -R10 ;  /* 0x00000001e5047824 */ /* 0x000fc600078e0a0a */
[----:B------:R-:W-:Y:S02]  /*16d00*/  IABS R2, R2 ;  /* 0x0000000200027213 */ /* 0x000fe40000000000 */
[----:B------:R-:W-:Y:S01]  /*16d10*/  ISETP.GE.OR P4, PT, R11, R231, !P4 ;  /* 0x000000e70b00720c */ /* 0x000fe20006786670 */
[----:B--2---:R-:W-:Y:S02]  /*16d20*/  FFMA.FTZ R11, R3, -R216, R199 ;  /* 0x800000d8030b7223 */ /* 0x004fe400000100c7 */
[----:B------:R-:W-:Y:S01]  /*16d30*/  IMAD.MOV.U32 R3, RZ, RZ, R2 ;  /* 0x000000ffff037224 */ /* 0x000fe200078e0002 */
[----:B------:R-:W-:-:S06]  /*16d40*/  IABS R2, R4 ;  /* 0x0000000400027213 */ /* 0x000fcc0000000000 */
[----:B------:R-:W1:Y:S08]  /*16d50*/  I2F R2, R2 ;  /* 0x0000000200027306 */ /* 0x000e700000201400 */
[----:B------:R-:W2:Y:S01]  /*16d60*/  I2F R3, R3 ;  /* 0x0000000300037306 */ /* 0x000ea20000201400 */
[----:B------:R-:W-:Y:S02]  /*16d70*/  FSEL R48, R24, -INF , !P6 ;  /* 0xff80000018307808 */ /* 0x000fe40007000000 */
[----:B------:R-:W-:Y:S01]  /*16d80*/  FSEL R24, R23, -INF , !P2 ;  /* 0xff80000017187808 */ /* 0x000fe20005000000 */
[----:B-1----:R-:W-:-:S02]  /*16d90*/  FFMA.FTZ R23, R2, -R216, R178 ;  /* 0x800000d802177223 */ /* 0x002fc400000100b2 */
[----:B------:R-:W-:-:S05]  /*16da0*/  IMAD.IADD R2, R230, 0x1, -R9 ;  /* 0x00000001e6027824 */ /* 0x000fca00078e0a09 */
[----:B------:R-:W-:Y:S01]  /*16db0*/  IABS R2, R2 ;  /* 0x0000000200027213 */ /* 0x000fe20000000000 */
[----:B--2---:R-:W-:Y:S02]  /*16dc0*/  FFMA.FTZ R26, R3, -R216, R176 ;  /* 0x800000d8031a7223 */ /* 0x004fe400000100b0 */
[----:B------:R-:W-:Y:S01]  /*16dd0*/  IMAD.IADD R3, R224, 0x1, -R9 ;  /* 0x00000001e0037824 */ /* 0x000fe200078e0a09 */
[----:B------:R-:W-:Y:S01]  /*16de0*/  FSEL R21, R21, -INF , !P3 ;  /* 0xff80000015157808 */ /* 0x000fe20005800000 */
[----:B------:R-:W-:Y:S01]  /*16df0*/  IMAD.MOV.U32 R4, RZ, RZ, R2 ;  /* 0x000000ffff047224 */ /* 0x000fe200078e0002 */
[C---:B------:R-:W-:Y:S02]  /*16e00*/  ISETP.GE.AND P6, PT, R10.reuse, R227, PT ;  /* 0x000000e30a00720c */ /* 0x040fe40003fc6270 */
[C---:B------:R-:W-:Y:S02]  /*16e10*/  ISETP.GE.AND P2, PT, R10.reuse, R226, PT ;  /* 0x000000e20a00720c */ /* 0x040fe40003f46270 */
[----:B------:R-:W-:-:S02]  /*16e20*/  ISETP.GE.AND P3, PT, R10, R225, PT ;  /* 0x000000e10a00720c */ /* 0x000fc40003f66270 */
[----:B------:R-:W-:Y:S01]  /*16e30*/  IABS R2, R3 ;  /* 0x0000000300027213 */ /* 0x000fe20000000000 */
[----:B------:R-:W-:Y:S01]  /*16e40*/  IMAD.IADD R3, R229, 0x1, -R9 ;  /* 0x00000001e5037824 */ /* 0x000fe200078e0a09 */
[C---:B------:R-:W-:Y:S02]  /*16e50*/  ISETP.GE.OR P6, PT, R10.reuse, R233, !P6 ;  /* 0x000000e90a00720c */ /* 0x040fe400077c6670 */
[C---:B------:R-:W-:Y:S02]  /*16e60*/  ISETP.GE.OR P2, PT, R10.reuse, R232, !P2 ;  /* 0x000000e80a00720c */ /* 0x040fe40005746670 */
[----:B------:R-:W-:Y:S02]  /*16e70*/  ISETP.GE.OR P3, PT, R10, R231, !P3 ;  /* 0x000000e70a00720c */ /* 0x000fe40005f66670 */
[----:B------:R1:W-:Y:S01]  /*16e80*/  I2F R10, R4 ;  /* 0x00000004000a7306 */ /* 0x0003e20000201400 */
[----:B------:R-:W-:Y:S02]  /*16e90*/  FSEL R52, R11, -INF , !P4 ;  /* 0xff8000000b347808 */ /* 0x000fe40006000000 */
[----:B------:R-:W-:-:S02]  /*16ea0*/  FSEL R37, R22, -INF , !P5 ;  /* 0xff80000016257808 */ /* 0x000fc40006800000 */
[----:B------:R-:W-:Y:S02]  /*16eb0*/  FSEL R11, R20, -INF , !P6 ;  /* 0xff800000140b7808 */ /* 0x000fe40007000000 */
[C---:B------:R-:W-:Y:S02]  /*16ec0*/  ISETP.GE.AND P5, PT, R9.reuse, R227, PT ;  /* 0x000000e30900720c */ /* 0x040fe40003fa6270 */
[C---:B------:R-:W-:Y:S02]  /*16ed0*/  ISETP.GE.AND P4, PT, R9.reuse, R226, PT ;  /* 0x000000e20900720c */ /* 0x040fe40003f86270 */
[C---:B------:R-:W-:Y:S02]  /*16ee0*/  ISETP.GE.AND P6, PT, R9.reuse, R225, PT ;  /* 0x000000e10900720c */ /* 0x040fe40003fc6270 */
[----:B-1----:R-:W-:Y:S02]  /*16ef0*/  IABS R4, R3 ;  /* 0x0000000300047213 */ /* 0x002fe40000000000 */
[----:B------:R1:W2:Y:S01]  /*16f00*/  I2F R3, R2 ;  /* 0x0000000200037306 */ /* 0x0002a20000201400 */
[----:B------:R-:W-:-:S02]  /*16f10*/  ISETP.GE.OR P5, PT, R9, R233, !P5 ;  /* 0x000000e90900720c */ /* 0x000fc40006fa6670 */
[C---:B------:R-:W-:Y:S02]  /*16f20*/  ISETP.GE.OR P4, PT, R9.reuse, R232, !P4 ;  /* 0x000000e80900720c */ /* 0x040fe40006786670 */
[----:B------:R-:W-:-:S03]  /*16f30*/  ISETP.GE.OR P6, PT, R9, R231, !P6 ;  /* 0x000000e70900720c */ /* 0x000fc600077c6670 */
[----:B------:R-:W-:Y:S01]  /*16f40*/  I2F R9, R4 ;  /* 0x0000000400097306 */ /* 0x000fe20000201400 */
[----:B-1----:R-:W-:-:S05]  /*16f50*/  IMAD.IADD R2, R230, 0x1, -R8 ;  /* 0x00000001e6027824 */ /* 0x002fca00078e0a08 */
[----:B------:R-:W-:-:S04]  /*16f60*/  IABS R2, R2 ;  /* 0x0000000200027213 */ /* 0x000fc80000000000 */
[----:B------:R1:W-:Y:S01]  /*16f70*/  I2F R4, R2 ;  /* 0x0000000200047306 */ /* 0x0003e20000201400 */
[----:B------:R-:W-:Y:S02]  /*16f80*/  IMAD.MOV.U32 R182, RZ, RZ, R25 ;  /* 0x000000ffffb67224 */ /* 0x000fe400078e0019 */
[----:B--2---:R-:W-:Y:S02]  /*16f90*/  FFMA.FTZ R25, R3, -R216, R177 ;  /* 0x800000d803197223 */ /* 0x004fe400000100b1 */
[----:B-1----:R-:W-:-:S05]  /*16fa0*/  IMAD.IADD R2, R224, 0x1, -R8 ;  /* 0x00000001e0027824 */ /* 0x002fca00078e0a08 */
[----:B------:R-:W-:-:S04]  /*16fb0*/  IABS R2, R2 ;  /* 0x0000000200027213 */ /* 0x000fc80000000000 */
[----:B------:R1:W2:Y:S02]  /*16fc0*/  I2F R3, R2 ;  /* 0x0000000200037306 */ /* 0x0002a40000201400 */
[----:B-1----:R-:W-:-:S05]  /*16fd0*/  IMAD.IADD R2, R229, 0x1, -R8 ;  /* 0x00000001e5027824 */ /* 0x002fca00078e0a08 */
[----:B------:R-:W-:Y:S01]  /*16fe0*/  IABS R2, R2 ;  /* 0x0000000200027213 */ /* 0x000fe20000000000 */
[----:B--2---:R-:W-:-:S04]  /*16ff0*/  FFMA.FTZ R22, R3, -R216, R188 ;  /* 0x800000d803167223 */ /* 0x004fc800000100bc */
[----:B------:R-:W-:Y:S02]  /*17000*/  IMAD.MOV.U32 R3, RZ, RZ, R2 ;  /* 0x000000ffff037224 */ /* 0x000fe400078e0002 */
[--C-:B------:R-:W-:Y:S02]  /*17010*/  IMAD.IADD R2, R230, 0x1, -R7.reuse ;  /* 0x00000001e6027824 */ /* 0x100fe400078e0a07 */
[----:B------:R-:W-:Y:S02]  /*17020*/  IMAD.MOV.U32 R199, RZ, RZ, R30 ;  /* 0x000000ffffc77224 */ /* 0x000fe400078e001e */
[----:B------:R-:W-:Y:S01]  /*17030*/  FFMA.FTZ R30, R4, -R216, R174 ;  /* 0x800000d8041e7223 */ /* 0x000fe200000100ae */
[----:B------:R-:W-:Y:S01]  /*17040*/  IABS R2, R2 ;  /* 0x0000000200027213 */ /* 0x000fe20000000000 */
[----:B------:R-:W-:Y:S01]  /*17050*/  IMAD.IADD R4, R229, 0x1, -R7 ;  /* 0x00000001e5047824 */ /* 0x000fe200078e0a07 */
[----:B------:R1:W2:Y:S01]  /*17060*/  I2F R20, R3 ;  /* 0x0000000300147306 */ /* 0x0002a20000201400 */
[----:B------:R-:W-:-:S02]  /*17070*/  IMAD.MOV.U32 R196, RZ, RZ, R31 ;  /* 0x000000ffffc47224 */ /* 0x000fc400078e001f */
[-C--:B------:R-:W-:Y:S02]  /*17080*/  FFMA.FTZ R31, R9, -R216.reuse, R179 ;  /* 0x800000d8091f7223 */ /* 0x080fe400000100b3 */
[----:B------:R-:W-:Y:S01]  /*17090*/  FFMA.FTZ R10, R10, -R216, R35 ;  /* 0x800000d80a0a7223 */ /* 0x000fe20000010023 */
[----:B------:R-:W-:Y:S01]  /*170a0*/  FSEL R26, R26, -INF , !P2 ;  /* 0xff8000001a1a7808 */ /* 0x000fe20005000000 */
[----:B------:R-:W-:Y:S02]  /*170b0*/  IMAD.MOV.U32 R183, RZ, RZ, R27 ;  /* 0x000000ffffb77224 */ /* 0x000fe400078e001b */
[----:B-1----:R-:W-:Y:S01]  /*170c0*/  IMAD.MOV.U32 R3, RZ, RZ, R2 ;  /* 0x000000ffff037224 */ /* 0x002fe200078e0002 */
[----:B------:R-:W-:Y:S01]  /*170d0*/  IABS R2, R4 ;  /* 0x0000000400027213 */ /* 0x000fe20000000000 */
[----:B------:R-:W4:Y:S02]  /*170e0*/  LDL.64 R178, [R1+0x148] ;  /* 0x0001480001b27983 */ /* 0x000f240000100a00 */
[----:B------:R1:W1:Y:S01]  /*170f0*/  I2F R9, R3 ;  /* 0x0000000300097306 */ /* 0x0002620000201400 */
[----:B------:R-:W-:-:S02]  /*17100*/  FSEL R27, R23, -INF , !P3 ;  /* 0xff800000171b7808 */ /* 0x000fc40005800000 */
[----:B------:R-:W-:Y:S02]  /*17110*/  FSEL R10, R10, -INF , !P5 ;  /* 0xff8000000a0a7808 */ /* 0x000fe40006800000 */
[C---:B------:R-:W-:Y:S02]  /*17120*/  ISETP.GE.AND P2, PT, R8.reuse, R227, PT ;  /* 0x000000e30800720c */ /* 0x040fe40003f46270 */
[C---:B------:R-:W-:Y:S02]  /*17130*/  ISETP.GE.AND P3, PT, R8.reuse, R226, PT ;  /* 0x000000e20800720c */ /* 0x040fe40003f66270 */
[----:B------:R-:W-:Y:S02]  /*17140*/  ISETP.GE.AND P5, PT, R8, R225, PT ;  /* 0x000000e10800720c */ /* 0x000fe40003fa6270 */
[----:B-1----:R-:W-:Y:S01]  /*17150*/  MOV R3, R2 ;  /* 0x0000000200037202 */ /* 0x002fe20000000f00 */
[C---:B------:R-:W-:Y:S02]  /*17160*/  IMAD.IADD R2, R230.reuse, 0x1, -R6 ;  /* 0x00000001e6027824 */ /* 0x040fe400078e0a06 */
[----:B------:R-:W-:-:S03]  /*17170*/  IMAD.IADD R4, R230, 0x1, -R5 ;  /* 0x00000001e6047824 */ /* 0x000fc600078e0a05 */
[----:B------:R-:W-:Y:S02]  /*17180*/  IABS R2, R2 ;  /* 0x0000000200027213 */ /* 0x000fe40000000000 */
[C---:B------:R-:W-:Y:S02]  /*17190*/  ISETP.GE.OR P2, PT, R8.reuse, R233, !P2 ;  /* 0x000000e90800720c */ /* 0x040fe40005746670 */
[C---:B------:R-:W-:Y:S02]  /*171a0*/  ISETP.GE.OR P3, PT, R8.reuse, R232, !P3 ;  /* 0x000000e80800720c */ /* 0x040fe40005f66670 */
[----:B------:R-:W-:Y:S02]  /*171b0*/  ISETP.GE.OR P5, PT, R8, R231, !P5 ;  /* 0x000000e70800720c */ /* 0x000fe40006fa6670 */
[----:B------:R1:W-:Y:S02]  /*171c0*/  I2F R8, R3 ;  /* 0x0000000300087306 */ /* 0x0003e40000201400 */
[----:B-1----:R-:W-:Y:S01]  /*171d0*/  IMAD.MOV.U32 R3, RZ, RZ, R2 ;  /* 0x000000ffff037224 */ /* 0x002fe200078e0002 */
[----:B------:R-:W-:Y:S01]  /*171e0*/  IABS R2, R4 ;  /* 0x0000000400027213 */ /* 0x000fe20000000000 */
[----:B--2---:R-:W-:-:S02]  /*171f0*/  FFMA.FTZ R4, R20, -R216, R190 ;  /* 0x800000d814047223 */ /* 0x004fc400000100be */
[----:B------:R-:W-:Y:S02]  /*17200*/  FFMA.FTZ R20, R9, -R216, R175 ;  /* 0x800000d809147223 */ /* 0x000fe400000100af */
[----:B------:R-:W2:Y:S01]  /*17210*/  LDL.64 R174, [R1+0xe0] ;  /* 0x0000e00001ae7983 */ /* 0x000ea20000100a00 */
[----:B------:R-:W1:Y:S01]  /*17220*/  I2F R2, R2 ;  /* 0x0000000200027306 */ /* 0x000e620000201400 */
[----:B------:R-:W-:-:S07]  /*17230*/  FSEL R25, R25, -INF , !P4 ;  /* 0xff80000019197808 */ /* 0x000fce0006000000 */
[----:B------:R-:W3:Y:S01]  /*17240*/  I2F R3, R3 ;  /* 0x0000000300037306 */ /* 0x000ee20000201400 */
[----:B------:R-:W-:Y:S01]  /*17250*/  IMAD.MOV.U32 R176, RZ, RZ, R29 ;  /* 0x000000ffffb07224 */ /* 0x000fe200078e001d */
[C---:B------:R-:W-:Y:S01]  /*17260*/  ISETP.GE.AND P4, PT, R7.reuse, R227, PT ;  /* 0x000000e30700720c */ /* 0x040fe20003f86270 */
[----:B-1----:R-:W-:Y:S02]  /*17270*/  FFMA.FTZ R29, R2, -R216, R139 ;  /* 0x800000d8021d7223 */ /* 0x002fe4000001008b */
[----:B------:R-:W-:Y:S01]  /*17280*/  IMAD.IADD R2, R224, 0x1, -R7 ;  /* 0x00000001e0027824 */ /* 0x000fe200078e0a07 */
[----:B------:R-:W-:Y:S01]  /*17290*/  ISETP.GE.OR P4, PT, R7, R233, !P4 ;  /* 0x000000e90700720c */ /* 0x000fe20006786670 */
[----:B------:R-:W-:Y:S01]  /*172a0*/  IMAD.MOV.U32 R197, RZ, RZ, R32 ;  /* 0x000000ffffc57224 */ /* 0x000fe200078e0020 */
[----:B------:R-:W-:Y:S01]  /*172b0*/  MOV R198, R28 ;  /* 0x0000001c00c67202 */ /* 0x000fe20000000f00 */
[-C--:B------:R-:W-:Y:S01]  /*172c0*/  FFMA.FTZ R23, R8, -R216.reuse, R191 ;  /* 0x800000d808177223 */ /* 0x080fe200000100bf */
[----:B------:R-:W-:Y:S01]  /*172d0*/  FSEL R9, R30, -INF , !P2 ;  /* 0xff8000001e097808 */ /* 0x000fe20005000000 */
[----:B---3--:R-:W-:Y:S01]  /*172e0*/  FFMA.FTZ R28, R3, -R216, R138 ;  /* 0x800000d8031c7223 */ /* 0x008fe2000001008a */
[----:B------:R-:W-:Y:S01]  /*172f0*/  IABS R2, R2 ;  /* 0x0000000200027213 */ /* 0x000fe20000000000 */
[----:B------:R-:W-:Y:S01]  /*17300*/  IMAD.IADD R3, R224, 0x1, -R6 ;  /* 0x00000001e0037824 */ /* 0x000fe200078e0a06 */
[----:B------:R-:W-:-:S02]  /*17310*/  ISETP.GE.AND P2, PT, R7, R225, PT ;  /* 0x000000e10700720c */ /* 0x000fc40003f46270 */
[----:B------:R-:W-:Y:S02]  /*17320*/  FSEL R22, R22, -INF , !P3 ;  /* 0xff80000016167808 */ /* 0x000fe40005800000 */
[----:B------:R-:W-:Y:S02]  /*17330*/  FSEL R32, R4, -INF , !P5 ;  /* 0xff80000004207808 */ /* 0x000fe40006800000 */
[----:B------:R-:W-:Y:S02]  /*17340*/  FSEL R8, R20, -INF , !P4 ;  /* 0xff80000014087808 */ /* 0x000fe40006000000 */
[C---:B------:R-:W-:Y:S02]  /*17350*/  ISETP.GE.AND P3, PT, R6.reuse, R227, PT ;  /* 0x000000e30600720c */ /* 0x040fe40003f66270 */
[C---:B------:R-:W-:Y:S02]  /*17360*/  ISETP.GE.AND P5, PT, R6.reuse, R226, PT ;  /* 0x000000e20600720c */ /* 0x040fe40003fa6270 */
[C---:B------:R-:W-:Y:S01]  /*17370*/  ISETP.GE.AND P4, PT, R6.reuse, R225, PT ;  /* 0x000000e10600720c */ /* 0x040fe20003f86270 */
[----:B------:R-:W-:Y:S01]  /*17380*/  IMAD.MOV.U32 R4, RZ, RZ, R2 ;  /* 0x000000ffff047224 */ /* 0x000fe200078e0002 */
[----:B------:R-:W-:Y:S01]  /*17390*/  ISETP.GE.OR P2, PT, R7, R231, !P2 ;  /* 0x000000e70700720c */ /* 0x000fe20005746670 */
[----:B------:R-:W-:Y:S01]  /*173a0*/  IMAD.IADD R2, R229, 0x1, -R6 ;  /* 0x00000001e5027824 */ /* 0x000fe200078e0a06 */
[----:B------:R-:W-:-:S02]  /*173b0*/  ISETP.GE.OR P3, PT, R6, R233, !P3 ;  /* 0x000000e90600720c */ /* 0x000fc40005f66670 */
[C---:B------:R-:W-:Y:S02]  /*173c0*/  ISETP.GE.OR P5, PT, R6.reuse, R232, !P5 ;  /* 0x000000e80600720c */ /* 0x040fe40006fa6670 */
[----:B------:R-:W-:Y:S02]  /*173d0*/  ISETP.GE.OR P4, PT, R6, R231, !P4 ;  /* 0x000000e70600720c */ /* 0x000fe40006786670 */
[----:B------:R-:W-:Y:S02]  /*173e0*/  IABS R6, R3 ;  /* 0x0000000300067213 */ /* 0x000fe40000000000 */
[----:B------:R-:W-:Y:S02]  /*173f0*/  FSEL R23, R23, -INF , !P2 ;  /* 0xff80000017177808 */ /* 0x000fe40005000000 */
[----:B------:R-:W-:Y:S02]  /*17400*/  ISETP.GE.AND P2, PT, R5, R227, PT ;  /* 0x000000e30500720c */ /* 0x000fe40003f46270 */
[----:B------:R-:W-:Y:S01]  /*17410*/  IABS R3, R2 ;  /* 0x0000000200037213 */ /* 0x000fe20000000000 */
[----:B------:R-:W-:Y:S01]  /*17420*/  IMAD.MOV.U32 R2, RZ, RZ, R6 ;  /* 0x000000ffff027224 */ /* 0x000fe200078e0006 */
[----:B------:R-:W-:-:S02]  /*17430*/  FSEL R33, R31, -INF , !P6 ;  /* 0xff8000001f217808 */ /* 0x000fc40007000000 */
[----:B------:R-:W-:Y:S01]  /*17440*/  ISETP.GE.AND P6, PT, R7, R226, PT ;  /* 0x000000e20700720c */ /* 0x000fe20003fc6270 */
[----:B------:R-:W-:Y:S01]  /*17450*/  I2F R30, R4 ;  /* 0x00000004001e7306 */ /* 0x000fe20000201400 */
[----:B------:R-:W-:Y:S02]  /*17460*/  ISETP.GE.OR P2, PT, R5, R233, !P2 ;  /* 0x000000e90500720c */ /* 0x000fe40005746670 */
[----:B------:R-:W-:Y:S02]  /*17470*/  ISETP.GE.OR P6, PT, R7, R232, !P6 ;  /* 0x000000e80700720c */ /* 0x000fe400077c6670 */
[----:B------:R-:W-:-:S03]  /*17480*/  FSEL R7, R28, -INF , !P3 ;  /* 0xff8000001c077808 */ /* 0x000fc60005800000 */
[----:B------:R1:W3:Y:S01]  /*17490*/  I2F R4, R2 ;  /* 0x0000000200047306 */ /* 0x0002e20000201400 */
[----:B------:R-:W-:Y:S02]  /*174a0*/  FSEL R6, R29, -INF , !P2 ;  /* 0xff8000001d067808 */ /* 0x000fe40005000000 */
[C---:B------:R-:W-:Y:S02]  /*174b0*/  ISETP.GE.AND P3, PT, R5.reuse, R226, PT ;  /* 0x000000e20500720c */ /* 0x040fe40003f66270 */
[----:B------:R-:W-:-:S03]  /*174c0*/  ISETP.GE.AND P2, PT, R5, R225, PT ;  /* 0x000000e10500720c */ /* 0x000fc60003f46270 */
[----:B------:R3:W-:Y:S01]  /*174d0*/  I2F R20, R3 ;  /* 0x0000000300147306 */ /* 0x0007e20000201400 */
[C---:B------:R-:W-:Y:S02]  /*174e0*/  ISETP.GE.OR P3, PT, R5.reuse, R232, !P3 ;  /* 0x000000e80500720c */ /* 0x040fe40005f66670 */
[----:B------:R-:W-:Y:S01]  /*174f0*/  ISETP.GE.OR P2, PT, R5, R231, !P2 ;  /* 0x000000e70500720c */ /* 0x000fe20005746670 */
[--C-:B-1----:R-:W-:Y:S02]  /*17500*/  IMAD.IADD R2, R224, 0x1, -R5.reuse ;  /* 0x00000001e0027824 */ /* 0x102fe400078e0a05 */
[----:B---3--:R-:W-:-:S03]  /*17510*/  IMAD.IADD R3, R229, 0x1, -R5 ;  /* 0x00000001e5037824 */ /* 0x008fc600078e0a05 */
[----:B------:R-:W-:Y:S02]  /*17520*/  IABS R2, R2 ;  /* 0x0000000200027213 */ /* 0x000fe40000000000 */
[----:B------:R-:W-:Y:S02]  /*17530*/  IABS R5, R3 ;  /* 0x0000000300057213 */ /* 0x000fe40000000000 */
[----:B------:R1:W3:Y:S01]  /*17540*/  I2F R3, R2 ;  /* 0x0000000200037306 */ /* 0x0002e20000201400 */
[----:B------:R-:W-:Y:S02]  /*17550*/  FFMA.FTZ R28, R4, -R216, R192 ;  /* 0x800000d8041c7223 */ /* 0x000fe400000100c0 */
[----:B-1----:R-:W-:-:S05]  /*17560*/  IMAD.MOV.U32 R2, RZ, RZ, R5 ;  /* 0x000000ffff027224 */ /* 0x002fca00078e0005 */
[----:B------:R1:W1:Y:S01]  /*17570*/  I2F R4, R2 ;  /* 0x0000000200047306 */ /* 0x0002620000201400 */
[----:B---3--:R-:W-:Y:S01]  /*17580*/  FFMA.FTZ R35, R3, -R216, R193 ;  /* 0x800000d803237223 */ /* 0x008fe200000100c1 */
        /* <DEDUP_REMOVED lines=30> */
[----:B------:R-:W3:Y:S01]  /*17770*/  SHFL.BFLY PT, R36, R3, 0x2, 0x1f ;  /* 0x0c401f0003247f89 */ /* 0x000ee200000e0000 */
[----:B------:R-:W-:Y:S02]  /*17780*/  FSEL R20, R35, -INF , !P3 ;  /* 0xff80000023147808 */ /* 0x000fe40005800000 */
[----:B------:R-:W-:Y:S02]  /*17790*/  FMNMX.FTZ R4, R28, R4, !PT ;  /* 0x000000041c047209 */ /* 0x000fe40007810000 */
[----:B-1----:R-:W-:Y:S02]  /*177a0*/  FMNMX.FTZ R5, R2, R34, !PT ;  /* 0x0000002202057209 */ /* 0x002fe40007810000 */
[----:B------:R-:W-:-:S05]  /*177b0*/  FMNMX.FTZ R2, R20, R4, !PT ;  /* 0x0000000414027209 */ /* 0x000fca0007810000 */
[----:B------:R-:W1:Y:S04]  /*177c0*/  SHFL.BFLY PT, R34, R2, 0x2, 0x1f ;  /* 0x0c401f0002227f89 */ /* 0x000e6800000e0000 */
[----:B------:R-:W1:Y:S01]  /*177d0*/  SHFL.BFLY PT, R35, R5, 0x1, 0x1f ;  /* 0x0c201f0005237f89 */ /* 0x000e6200000e0000 */
[----:B---3--:R-:W-:-:S05]  /*177e0*/  FMNMX.FTZ R4, R3, R36, !PT ;  /* 0x0000002403047209 */ /* 0x008fca0007810000 */
[----:B------:R-:W3:Y:S01]  /*177f0*/  SHFL.BFLY PT, R36, R4, 0x1, 0x1f ;  /* 0x0c201f0004247f89 */ /* 0x000ee200000e0000 */
[----:B-1----:R-:W-:Y:S02]  /*17800*/  FMNMX.FTZ R3, R2, R34, !PT ;  /* 0x0000002202037209 */ /* 0x002fe40007810000 */
[----:B------:R-:W-:-:S03]  /*17810*/  FMNMX.FTZ R211, R5, R35, !PT ;  /* 0x0000002305d37209 */ /* 0x000fc60007810000 */
[----:B------:R-:W1:Y:S01]  /*17820*/  SHFL.BFLY PT, R5, R3, 0x1, 0x1f ;  /* 0x0c201f0003057f89 */ /* 0x000e6200000e0000 */
[----:B------:R-:W-:Y:S01]  /*17830*/  FSETP.NEU.FTZ.AND P4, PT, R211, -INF , PT ;  /* 0xff800000d300780b */ /* 0x000fe20003f9d000 */
[----:B------:R-:W-:Y:S02]  /*17840*/  FMUL.FTZ R2, R0, R211 ;  /* 0x000000d300027220 */ /* 0x000fe40000410000 */
[----:B------:R-:W-:-:S03]  /*17850*/  IMAD.MOV.U32 R160, RZ, RZ, R235 ;  /* 0x000000ffffa07224 */ /* 0x000fc600078e00eb */
[----:B------:R-:W-:Y:S02]  /*17860*/  FSEL R2, R2, RZ, P4 ;  /* 0x000000ff02027208 */ /* 0x000fe40002000000 */
[----:B---3--:R-:W-:-:S03]  /*17870*/  FMNMX.FTZ R235, R4, R36, !PT ;  /* 0x0000002404eb7209 */ /* 0x008fc60007810000 */
        /* <DEDUP_REMOVED lines=9> */
[----:B------:R-:W-:Y:S02]  /*17910*/  FMUL.FTZ R2, R0, R235 ;  /* 0x000000eb00027220 */ /* 0x000fe40000410000 */
[----:B------:R-:W-:Y:S01]  /*17920*/  IMAD.MOV.U32 R113, RZ, RZ, R222 ;  /* 0x000000ffff717224 */ /* 0x000fe200078e00de */
[----:B-1----:R-:W-:Y:S02]  /*17930*/  FMNMX.FTZ R222, R3, R5, !PT ;  /* 0x0000000503de7209 */ /* 0x002fe40007810000 */
[----:B------:R-:W-:Y:S02]  /*17940*/  FSEL R4, R2, RZ, P2 ;  /* 0x000000ff02047208 */ /* 0x000fe40001000000 */
[----:B------:R-:W-:Y:S01]  /*17950*/  FSETP.NEU.FTZ.AND P3, PT, R222, -INF , PT ;  /* 0xff800000de00780b */ /* 0x000fe20003f7d000 */
[----:B------:R-:W-:-:S02]  /*17960*/  FMUL.FTZ R3, R0, R222 ;  /* 0x000000de00037220 */ /* 0x000fc40000410000 */
[----:B------:R-:W-:Y:S01]  /*17970*/  FFMA.FTZ R2, R24, R0, -R4 ;  /* 0x0000000018027223 */ /* 0x000fe20000010804 */
[----:B------:R-:W-:-:S03]  /*17980*/  FSEL R5, R235, RZ, P2 ;  /* 0x000000ffeb057208 */ /* 0x000fc60001000000 */
[----:B------:R1:W-:Y:S02]  /*17990*/  MUFU.EX2 R6, R2 ;  /* 0x0000000200067308 */ /* 0x0003e40000000800 */
[----:B------:R-:W-:Y:S01]  /*179a0*/  FADD.FTZ R9, R133, -R5 ;  /* 0x8000000585097221 */ /* 0x000fe20000010000 */
[----:B-1----:R-:W-:Y:S01]  /*179b0*/  FSEL R2, R3, RZ, P3 ;  /* 0x000000ff03027208 */ /* 0x002fe20001800000 */
[----:B------:R-:W-:-:S04]  /*179c0*/  FFMA.FTZ R3, R52, R0, -R4 ;  /* 0x0000000034037223 */ /* 0x000fc80000010804 */
[----:B------:R1:W-:Y:S01]  /*179d0*/  MUFU.EX2 R5, R3 ;  /* 0x0000000300057308 */ /* 0x0003e20000000800 */
[-CC-:B------:R-:W-:Y:S01]  /*179e0*/  FFMA.FTZ R53, R48, R0.reuse, -R2.reuse ;  /* 0x0000000030357223 */ /* 0x180fe20000010802 */
[----:B------:R-:W-:Y:S01]  /*179f0*/  FSEL R10, R222, RZ, P3 ;  /* 0x000000ffde0a7208 */ /* 0x000fe20001800000 */
[----:B------:R-:W-:Y:S02]  /*17a00*/  FFMA.FTZ R80, R37, R0, -R2 ;  /* 0x0000000025507223 */ /* 0x000fe40000010802 */
[----:B-1----:R-:W-:-:S06]  /*17a10*/  FMUL.FTZ R3, R0, R9 ;  /* 0x0000000900037220 */ /* 0x002fcc0000410000 */
[----:B------:R-:W1:Y:S01]  /*17a20*/  MUFU.EX2 R3, R3 ;  /* 0x0000000300037308 */ /* 0x000e620000000800 */
[-CC-:B------:R-:W-:Y:S01]  /*17a30*/  FFMA.FTZ R85, R26, R0.reuse, -R2.reuse ;  /* 0x000000001a557223 */ /* 0x180fe20000010802 */
[----:B------:R-:W-:Y:S01]  /*17a40*/  FSEL R9, R211, RZ, P4 ;  /* 0x000000ffd3097208 */ /* 0x000fe20002000000 */
[-CC-:B------:R-:W-:Y:S02]  /*17a50*/  FFMA.FTZ R97, R25, R0.reuse, -R2.reuse ;  /* 0x0000000019617223 */ /* 0x180fe40000010802 */
[-CC-:B------:R-:W-:Y:S02]  /*17a60*/  FFMA.FTZ R100, R22, R0.reuse, -R2.reuse ;  /* 0x0000000016647223 */ /* 0x180fe40000010802 */
[-CC-:B------:R-:W-:Y:S02]  /*17a70*/  FFMA.FTZ R101, R29, R0.reuse, -R2.reuse ;  /* 0x000000001d657223 */ /* 0x180fe40000010802 */
[-CC-:B------:R-:W-:Y:S02]  /*17a80*/  FFMA.FTZ R117, R28, R0.reuse, -R2.reuse ;  /* 0x000000001c757223 */ /* 0x180fe40000010802 */
[----:B------:R-:W-:-:S02]  /*17a90*/  FFMA.FTZ R128, R20, R0, -R2 ;  /* 0x0000000014807223 */ /* 0x000fc40000010802 */
[-C--:B------:R-:W-:Y:S01]  /*17aa0*/  FFMA.FTZ R2, R27, R0.reuse, -R4 ;  /* 0x000000001b027223 */ /* 0x080fe20000010804 */
[----:B------:R3:W1:Y:S01]  /*17ab0*/  MUFU.EX2 R8, R132 ;  /* 0x0000008400087308 */ /* 0x0006620000000800 */
[----:B------:R-:W-:Y:S02]  /*17ac0*/  FADD.FTZ R11, R135, -R9 ;  /* 0x80000009870b7221 */ /* 0x000fe40000010000 */
[----:B------:R-:W-:Y:S02]  /*17ad0*/  FADD.FTZ R10, R134, -R10 ;  /* 0x8000000a860a7221 */ /* 0x000fe40000010000 */
[-CC-:B------:R-:W-:Y:S02]  /*17ae0*/  FFMA.FTZ R9, R33, R0.reuse, -R4.reuse ;  /* 0x0000000021097223 */ /* 0x180fe40000010804 */
[-CC-:B------:R-:W-:Y:S01]  /*17af0*/  FFMA.FTZ R133, R23, R0.reuse, -R4.reuse ;  /* 0x0000000017857223 */ /* 0x180fe20000010804 */
[----:B------:R-:W2:Y:S01]  /*17b00*/  MUFU.EX2 R2, R2 ;  /* 0x0000000200027308 */ /* 0x000ea20000000800 */
[----:B------:R-:W-:-:S02]  /*17b10*/  FFMA.FTZ R112, R31, R0, -R4 ;  /* 0x000000001f707223 */ /* 0x000fc40000010804 */
[-CC-:B------:R-:W-:Y:S02]  /*17b20*/  FFMA.FTZ R116, R30, R0.reuse, -R4.reuse ;  /* 0x000000001e747223 */ /* 0x180fe40000010804 */
[----:B------:R-:W-:Y:S02]  /*17b30*/  FMUL.FTZ R23, R0, R11 ;  /* 0x0000000b00177220 */ /* 0x000fe40000410000 */
[----:B---3--:R-:W-:Y:S02]  /*17b40*/  FFMA.FTZ R132, R32, R0, -R4 ;  /* 0x0000000020847223 */ /* 0x008fe40000010804 */
[----:B-1----:R-:W-:Y:S02]  /*17b50*/  FFMA.FTZ R4, R113, R3, R6 ;  /* 0x0000000371047223 */ /* 0x002fe40000010006 */
[----:B------:R-:W-:Y:S02]  /*17b60*/  FMUL.FTZ R27, R0, R10 ;  /* 0x0000000a001b7220 */ /* 0x000fe40000410000 */
[----:B------:R1:W3:Y:S01]  /*17b70*/  MUFU.EX2 R0, R9 ;  /* 0x0000000900007308 */ /* 0x0002e20000000800 */
[----:B------:R-:W-:Y:S01]  /*17b80*/  F2FP.BF16.PACK_AB R129, R5, R6 ;  /* 0x000000060581723e */ /* 0x000fe200000010ff */
[----:B------:R-:W-:-:S02]  /*17b90*/  FADD.FTZ R10, R8, R81 ;  /* 0x00000051080a7221 */ /* 0x000fc40000010000 */
[----:B-1----:R-:W-:Y:S01]  /*17ba0*/  FADD.FTZ R9, R5, R4 ;  /* 0x0000000405097221 */ /* 0x002fe20000010000 */
[----:B--2---:R-:W-:-:S04]  /*17bb0*/  LOP3.LUT R4, R175, R184, RZ, 0x3c, !PT ;  /* 0x000000b8af047212 */ /* 0x004fc800078e3cff */
[----:B------:R-:W-:Y:S01]  /*17bc0*/  LOP3.LUT R4, R4, R239, RZ, 0x3c, !PT ;  /* 0x000000ef04047212 */ /* 0x000fe200078e3cff */
[----:B------:R-:W1:Y:S01]  /*17bd0*/  MUFU.EX2 R7, R136 ;  /* 0x0000008800077308 */ /* 0x000e620000000800 */
[----:B------:R-:W-:-:S03]  /*17be0*/  FADD.FTZ R5, R2, R9 ;  /* 0x0000000902057221 */ /* 0x000fc60000010000 */
[----:B------:R-:W-:Y:S01]  /*17bf0*/  IMAD.WIDE.U32 R34, R4, -0x326172a9, RZ ;  /* 0xcd9e8d5704227825 */ /* 0x000fe200078e00ff */
[----:B---3--:R-:W-:-:S03]  /*17c00*/  F2FP.BF16.PACK_AB R81, R0, R2 ;  /* 0x000000020051723e */ /* 0x008fc600000010ff */
[----:B------:R-:W-:Y:S01]  /*17c10*/  FADD.FTZ R113, R0, R5 ;  /* 0x0000000500717221 */ /* 0x000fe20000010000 */
[----:B----4-:R-:W-:Y:S02]  /*17c20*/  LOP3.LUT R0, R35, R237, R178, 0x96, !PT ;  /* 0x000000ed23007212 */ /* 0x010fe400078e96b2 */
[----:B------:R-:W2:Y:S03]  /*17c30*/  LDL.LU.64 R178, [R1+0x140] ;  /* 0x0001400001b27983 */ /* 0x000ea60000300a00 */
[----:B------:R-:W-:Y:S01]  /*17c40*/  IMAD.WIDE.U32 R48, R0, -0x2daee0ad, RZ ;  /* 0xd2511f5300307825 */ /* 0x000fe200078e00ff */
[----:B------:R-:W-:Y:S02]  /*17c50*/  LOP3.LUT R0, R247, R236, R34, 0x96, !PT ;  /* 0x000000ecf7007212 */ /* 0x000fe400078e9622 */
[C---:B-1----:R-:W-:Y:S01]  /*17c60*/  F2FP.BF16.PACK_AB R24, R7.reuse, R8 ;  /* 0x000000080718723e */ /* 0x042fe200000010ff */
        /* <DEDUP_REMOVED lines=24> */
[----:B------:R-:W3:Y:S01]  /*17df0*/  MUFU.EX2 R2, R173 ;  /* 0x000000ad00027308 */ /* 0x000ee20000000800 */
        /* <DEDUP_REMOVED lines=11> */
[----:B---3--:R-:W-:-:S04]  /*17eb0*/  FADD.FTZ R4, R2, R9 ;  /* 0x0000000902047221 */ /* 0x008fc80000010000 */
[----:B----4-:R-:W-:-:S04]  /*17ec0*/  FADD.FTZ R4, R8, R4 ;  /* 0x0000000408047221 */ /* 0x010fc80000010000 */
[----:B-1----:R-:W-:-:S05]  /*17ed0*/  FADD.FTZ R4, R6, R4 ;  /* 0x0000000406047221 */ /* 0x002fca0000010000 */
[----:B------:R1:W-:Y:S02]  /*17ee0*/  STL [R1+0xa0], R4 ;  /* 0x0000a00401007387 */ /* 0x0003e40000100800 */
[----:B-1----:R-:W-:Y:S02]  /*17ef0*/  SHF.R.U32.HI R4, RZ, 0x8, R11 ;  /* 0x00000008ff047819 */ /* 0x002fe4000001160b */
[----:B------:R-:W3:Y:S01]  /*17f00*/  LDL.LU R11, [R1+0x70] ;  /* 0x00007000010b7983 */ /* 0x000ee20000300800 */
[----:B------:R-:W-:Y:S02]  /*17f10*/  ISETP.GE.U32.AND P5, PT, R217, R0, PT ;  /* 0x00000000d900720c */ /* 0x000fe40003fa6070 */
[----:B------:R-:W-:Y:S01]  /*17f20*/  F2FP.BF16.PACK_AB R7, R2, R7 ;  /* 0x000000070207723e */ /* 0x000fe200000010ff */
[----:B------:R-:W-:Y:S08]  /*17f30*/  MUFU.EX2 R0, R36 ;  /* 0x0000002400007308 */ /* 0x000ff00000000800 */
[----:B------:R-:W1:Y:S08]  /*17f40*/  MUFU.EX2 R2, R23 ;  /* 0x0000001700027308 */ /* 0x000e700000000800 */
[----:B------:R-:W4:Y:S01]  /*17f50*/  MUFU.EX2 R21, R21 ;  /* 0x0000001500157308 */ /* 0x000f220000000800 */
[----:B------:R-:W-:-:S02]  /*17f60*/  PRMT R33, R137, 0x7610, R33 ;  /* 0x0000761089217816 */ /* 0x000fc40000000021 */
[----:B------:R-:W-:-:S03]  /*17f70*/  PRMT R32, R137, 0x7632, R32 ;  /* 0x0000763289207816 */ /* 0x000fc60000000020 */
[----:B------:R-:W-:Y:S02]  /*17f80*/  @!P4 HFMA2.BF16_V2 R135, -RZ.H0_H0, RZ.H0_H0, -R33.H0_H0 ;  /* 0x200000ffff87c231 */ /* 0x000fe40000340921 */
[----:B------:R-:W-:Y:S01]  /*17f90*/  @!P2 HFMA2.BF16_V2 R134, -RZ.H0_H0, RZ.H0_H0, -R32.H0_H0 ;  /* 0x200000ffff86a231 */ /* 0x000fe20000340920 */
[----:B------:R-:W-:Y:S02]  /*17fa0*/  LOP3.LUT R4, R4, 0xffff, RZ, 0xc0, !PT ;  /* 0x0000ffff04047812 */ /* 0x000fe400078ec0ff */
[----:B------:R-:W-:Y:S01]  /*17fb0*/  F2FP.BF16.PACK_AB R28, R6, R8 ;  /* 0x00000008061c723e */ /* 0x000fe200000010ff */
[----:B------:R4:W-:Y:S01]  /*17fc0*/  MUFU.EX2 R23, R53 ;  /* 0x0000003500177308 */ /* 0x0009e20000000800 */
[----:B------:R-:W-:-:S07]  /*17fd0*/  IMAD.MOV.U32 R188, RZ, RZ, R176 ;  /* 0x000000ffffbc7224 */ /* 0x000fce00078e00b0 */
[----:B------:R4:W-:Y:S01]  /*17fe0*/  MUFU.EX2 R30, R64 ;  /* 0x00000040001e7308 */ /* 0x0009e20000000800 */
[----:B-1----:R-:W-:Y:S01]  /*17ff0*/  FMUL.FTZ R9, R103, R2 ;  /* 0x0000000267097220 */ /* 0x002fe20000410000 */
[C---:B----4-:R-:W-:Y:S01]  /*18000*/  PRMT R53, R24.reuse, 0x7610, R53 ;  /* 0x0000761018357816 */ /* 0x050fe20000000035 */
[----:B------:R-:W-:Y:S01]  /*18010*/  IMAD.MOV.U32 R176, RZ, RZ, R242 ;  /* 0x000000ffffb07224 */ /* 0x000fe200078e00f2 */
[----:B------:R-:W-:-:S03]  /*18020*/  PRMT R64, R24, 0x7632, R64 ;  /* 0x0000763218407816 */ /* 0x000fc60000000040 */
[----:B------:R-:W-:Y:S01]  /*18030*/  @!P5 HFMA2.BF16_V2 R157, -RZ.H0_H0, RZ.H0_H0, -R53.H0_H0 ;  /* 0x200000ffff9dd231 */ /* 0x000fe20000340935 */
[----:B------:R-:W-:Y:S01]  /*18040*/  IMAD.MOV.U32 R177, RZ, RZ, R218 ;  /* 0x000000ffffb17224 */ /* 0x000fe200078e00da */
[----:B------:R-:W-:Y:S01]  /*18050*/  MOV R173, R198 ;  /* 0x000000c600ad7202 */ /* 0x000fe20000000f00 */
[----:B------:R-:W-:Y:S02]  /*18060*/  IMAD.MOV.U32 R136, RZ, RZ, R207 ;  /* 0x000000ffff887224 */ /* 0x000fe400078e00cf */
[----:B------:R-:W-:Y:S02]  /*18070*/  IMAD.MOV.U32 R137, RZ, RZ, R185 ;  /* 0x000000ffff897224 */ /* 0x000fe400078e00b9 */
[----:B------:R-:W-:Y:S01]  /*18080*/  IMAD.MOV.U32 R247, RZ, RZ, R204 ;  /* 0x000000fffff77224 */ /* 0x000fe200078e00cc */
[----:B------:R1:W-:Y:S01]  /*18090*/  MUFU.EX2 R24, R65 ;  /* 0x0000004100187308 */ /* 0x0003e20000000800 */
[----:B------:R-:W-:Y:S02]  /*180a0*/  IMAD.MOV.U32 R193, RZ, RZ, R251 ;  /* 0x000000ffffc17224 */ /* 0x000fe400078e00fb */
[-C--:B------:R-:W-:Y:S01]  /*180b0*/  FMUL.FTZ R198, R70, R2.reuse ;  /* 0x0000000246c67220 */ /* 0x080fe20000410000 */
[----:B------:R-:W-:Y:S01]  /*180c0*/  PRMT R70, R53, 0x5410, R64 ;  /* 0x0000541035467816 */ /* 0x000fe20000000040 */
[----:B------:R-:W-:-:S02]  /*180d0*/  FMUL.FTZ R8, R114, R2 ;  /* 0x0000000272087220 */ /* 0x000fc40000410000 */
[-C--:B------:R-:W-:Y:S02]  /*180e0*/  FMUL.FTZ R207, R118, R2.reuse ;  /* 0x0000000276cf7220 */ /* 0x080fe40000410000 */
[-C--:B------:R-:W-:Y:S01]  /*180f0*/  FMUL.FTZ R204, R119, R2.reuse ;  /* 0x0000000277cc7220 */ /* 0x080fe20000410000 */
[----:B------:R-:W-:Y:S01]  /*18100*/  @!P5 PRMT R53, R157, 0x5410, RZ ;  /* 0x000054109d35d816 */ /* 0x000fe200000000ff */
[-C--:B------:R-:W-:Y:S02]  /*18110*/  FMUL.FTZ R251, R163, R2.reuse ;  /* 0x00000002a3fb7220 */ /* 0x080fe40000410000 */
[----:B------:R-:W-:Y:S02]  /*18120*/  FMUL.FTZ R114, R130, R2 ;  /* 0x0000000282727220 */ /* 0x000fe40000410000 */
[----:B------:R-:W-:Y:S02]  /*18130*/  IMAD.MOV.U32 R118, RZ, RZ, R9 ;  /* 0x000000ffff767224 */ /* 0x000fe400078e0009 */
[----:B------:R-:W-:-:S02]  /*18140*/  IMAD.MOV.U32 R163, RZ, RZ, R136 ;  /* 0x000000ffffa37224 */ /* 0x000fc400078e0088 */
[----:B------:R-:W-:Y:S02]  /*18150*/  IMAD.MOV.U32 R130, RZ, RZ, R177 ;  /* 0x000000ffff827224 */ /* 0x000fe400078e00b1 */
[----:B-1----:R-:W-:Y:S02]  /*18160*/  IMAD.MOV.U32 R65, RZ, RZ, R176 ;  /* 0x000000ffff417224 */ /* 0x002fe400078e00b0 */
[----:B------:R-:W-:Y:S02]  /*18170*/  IMAD.MOV.U32 R9, RZ, RZ, R164 ;  /* 0x000000ffff097224 */ /* 0x000fe400078e00a4 */
[----:B------:R-:W-:Y:S02]  /*18180*/  IMAD.MOV.U32 R172, RZ, RZ, R183 ;  /* 0x000000ffffac7224 */ /* 0x000fe400078e00b7 */
[----:B------:R-:W-:Y:S02]  /*18190*/  IMAD.MOV.U32 R183, RZ, RZ, R250 ;  /* 0x000000ffffb77224 */ /* 0x000fe400078e00fa */
[----:B------:R-:W-:-:S02]  /*181a0*/  FMUL.FTZ R250, R162, R2 ;  /* 0x00000002a2fa7220 */ /* 0x000fc40000410000 */
[----:B------:R-:W-:Y:S01]  /*181b0*/  IMAD.MOV.U32 R162, RZ, RZ, R183 ;  /* 0x000000ffffa27224 */ /* 0x000fe200078e00b7 */
[C---:B------:R-:W-:Y:S01]  /*181c0*/  PRMT R36, R7.reuse, 0x7610, R36 ;  /* 0x0000761007247816 */ /* 0x040fe20000000024 */
[----:B------:R-:W-:Y:S01]  /*181d0*/  IMAD.MOV.U32 R183, RZ, RZ, R16 ;  /* 0x000000ffffb77224 */ /* 0x000fe200078e0010 */
[----:B------:R-:W-:Y:S02]  /*181e0*/  PRMT R29, R7, 0x7632, R29 ;  /* 0x00007632071d7816 */ /* 0x000fe4000000001d */
[----:B--2---:R-:W-:Y:S01]  /*181f0*/  LOP3.LUT R25, R35, R237, R178, 0x96, !PT ;  /* 0x000000ed23197212 */ /* 0x004fe200078e96b2 */
[----:B------:R-:W-:-:S04]  /*18200*/  IMAD.MOV.U32 R178, RZ, RZ, R160 ;  /* 0x000000ffffb27224 */ /* 0x000fc800078e00a0 */
[----:B------:R-:W-:Y:S01]  /*18210*/  FFMA.FTZ R26, R178, R2, R0 ;  /* 0x00000002b21a7223 */ /* 0x000fe20000010000 */
[----:B------:R-:W-:Y:S02]  /*18220*/  F2FP.BF16.PACK_AB R0, R21, R0 ;  /* 0x000000001500723e */ /* 0x000fe400000010ff */
[----:B------:R-:W-:Y:S02]  /*18230*/  PRMT R160, R33, 0x5410, R32 ;  /* 0x0000541021a07816 */ /* 0x000fe40000000020 */
[----:B------:R-:W-:Y:S02]  /*18240*/  PRMT R52, R0, 0x7632, R52 ;  /* 0x0000763200347816 */ /* 0x000fe40000000034 */
[----:B------:R-:W-:Y:S02]  /*18250*/  @!P4 PRMT R33, R135, 0x5410, RZ ;  /* 0x000054108721c816 */ /* 0x000fe400000000ff */
[----:B------:R-:W-:Y:S02]  /*18260*/  @!P2 PRMT R32, R134, 0x5410, RZ ;  /* 0x000054108620a816 */ /* 0x000fe400000000ff */
[----:B------:R-:W-:-:S02]  /*18270*/  ISETP.GE.U32.AND P4, PT, R217, R5, PT ;  /* 0x00000005d900720c */ /* 0x000fc40003f86070 */
[----:B------:R-:W-:Y:S01]  /*18280*/  ISETP.GE.U32.AND P2, PT, R217, R4, PT ;  /* 0x00000004d900720c */ /* 0x000fe20003f46070 */
[----:B------:R-:W-:Y:S01]  /*18290*/  IMAD.WIDE.U32 R4, R22, -0x2daee0ad, RZ ;  /* 0xd2511f5316047825 */ /* 0x000fe200078e00ff */
[----:B------:R-:W-:Y:S01]  /*182a0*/  PRMT R31, R0, 0x7610, R31 ;  /* 0x00007610001f7816 */ /* 0x000fe2000000001f */
[----:B------:R-:W-:Y:S01]  /*182b0*/  @!P6 HFMA2.BF16_V2 R139, -RZ.H0_H0, RZ.H0_H0, -R52.H0_H0 ;  /* 0x200000ffff8be231 */ /* 0x000fe20000340934 */
[----:B------:R-:W-:Y:S02]  /*182c0*/  LOP3.LUT R0, R20, 0xff, RZ, 0xc0, !PT ;  /* 0x000000ff14007812 */ /* 0x000fe400078ec0ff */
[----:B------:R-:W-:Y:S02]  /*182d0*/  LOP3.LUT R6, R5, R244, R10, 0x96, !PT ;  /* 0x000000f405067212 */ /* 0x000fe400078e960a */
[----:B------:R-:W-:Y:S02]  /*182e0*/  PRMT R134, R31, 0x5410, R52 ;  /* 0x000054101f867816 */ /* 0x000fe40000000034 */
[----:B------:R-:W-:-:S02]  /*182f0*/  @!P6 PRMT R52, R139, 0x5410, RZ ;  /* 0x000054108b34e816 */ /* 0x000fc400000000ff */
[----:B------:R-:W-:Y:S02]  /*18300*/  ISETP.GE.U32.AND P6, PT, R217, R0, PT ;  /* 0x00000000d900720c */ /* 0x000fe40003fc6070 */
[----:B------:R-:W-:Y:S01]  /*18310*/  SHF.R.U32.HI R0, RZ, 0x10, R6 ;  /* 0x00000010ff007819 */ /* 0x000fe20000011606 */
[----:B------:R-:W-:-:S03]  /*18320*/  @!P3 HFMA2.BF16_V2 R138, -RZ.H0_H0, RZ.H0_H0, -R31.H0_H0 ;  /* 0x200000ffff8ab231 */ /* 0x000fc6000034091f */
[----:B------:R-:W-:Y:S02]  /*18330*/  LOP3.LUT R0, R0, 0xff, RZ, 0xc0, !PT ;  /* 0x000000ff00007812 */ /* 0x000fe400078ec0ff */
[----:B------:R-:W-:Y:S02]  /*18340*/  @!P3 PRMT R31, R138, 0x5410, RZ ;  /* 0x000054108a1fb816 */ /* 0x000fe400000000ff */
[----:B------:R-:W-:Y:S02]  /*18350*/  ISETP.GE.U32.AND P3, PT, R217, R0, PT ;  /* 0x00000000d900720c */ /* 0x000fe40003f66070 */
[----:B------:R-:W1:Y:S01]  /*18360*/  MUFU.EX2 R0, R27 ;  /* 0x0000001b00007308 */ /* 0x000e620000000800 */
[----:B------:R-:W-:Y:S01]  /*18370*/  FMUL.FTZ R135, R102, R2 ;  /* 0x0000000266877220 */ /* 0x000fe20000410000 */
[----:B------:R-:W-:Y:S01]  /*18380*/  @!P2 HFMA2.BF16_V2 R156, -RZ.H0_H0, RZ.H0_H0, -R64.H0_H0 ;  /* 0x200000ffff9ca231 */ /* 0x000fe20000340940 */
[----:B------:R-:W-:-:S03]  /*18390*/  IMAD.MOV.U32 R20, RZ, RZ, R137 ;  /* 0x000000ffff147224 */ /* 0x000fc600078e0089 */
[----:B------:R-:W-:Y:S01]  /*183a0*/  MOV R119, R135 ;  /* 0x0000008700777202 */ /* 0x000fe20000000f00 */
[----:B------:R-:W-:Y:S01]  /*183b0*/  IMAD.MOV.U32 R135, RZ, RZ, R165 ;  /* 0x000000ffff877224 */ /* 0x000fe200078e00a5 */
[----:B------:R-:W-:Y:S01]  /*183c0*/  @!P2 PRMT R64, R156, 0x5410, RZ ;  /* 0x000054109c40a816 */ /* 0x000fe200000000ff */
[-C--:B-1----:R-:W-:Y:S02]  /*183d0*/  FMUL.FTZ R152, R152, R0.reuse ;  /* 0x0000000098987220 */ /* 0x082fe40000410000 */
        /* <DEDUP_REMOVED lines=31> */
[----:B---3--:R-:W-:Y:S01]  /*185d0*/  FFMA.FTZ R27, R11, R0, R23 ;  /* 0x000000000b1b7223 */ /* 0x008fe20000010017 */
[----:B------:R-:W-:-:S04]  /*185e0*/  LOP3.LUT R0, R6, 0xff, RZ, 0xc0, !PT ;  /* 0x000000ff06007812 */ /* 0x000fc800078ec0ff */
[C---:B------:R-:W-:Y:S02]  /*185f0*/  ISETP.GE.U32.AND P5, PT, R217.reuse, R0, PT ;  /* 0x00000000d900720c */ /* 0x040fe40003fa6070 */
[----:B------:R-:W-:Y:S01]  /*18600*/  SHF.R.U32.HI R0, RZ, 0x18, R6 ;  /* 0x00000018ff007819 */ /* 0x000fe20000011606 */
[----:B------:R-:W-:Y:S02]  /*18610*/  IMAD.MOV.U32 R11, RZ, RZ, R247 ;  /* 0x000000ffff0b7224 */ /* 0x000fe400078e00f7 */
[----:B------:R-:W-:Y:S01]  /*18620*/  IMAD.MOV.U32 R247, RZ, RZ, R17 ;  /* 0x000000fffff77224 */ /* 0x000fe200078e0011 */
[----:B------:R-:W-:Y:S01]  /*18630*/  ISETP.GE.U32.AND P2, PT, R217, R0, PT ;  /* 0x00000000d900720c */ /* 0x000fe20003f46070 */
[----:B------:R-:W2:Y:S01]  /*18640*/  LDL.LU.64 R16, [R1+0x20] ;  /* 0x0000200001107983 */ /* 0x000ea20000300a00 */
[----:B------:R-:W-:-:S03]  /*18650*/  LOP3.LUT R0, R6, 0xffff, RZ, 0xc0, !PT ;  /* 0x0000ffff06007812 */ /* 0x000fc600078ec0ff */
[----:B------:R-:W3:Y:S01]  /*18660*/  LDL.LU.64 R6, [R1+0x30] ;  /* 0x0000300001067983 */ /* 0x000ee20000300a00 */
        /* <DEDUP_REMOVED lines=27> */
[----:B------:R-:W-:Y:S01]  /*18820*/  F2FP.BF16.PACK_AB R2, R24, R30 ;  /* 0x0000001e1802723e */ /* 0x000fe200000010ff */
[----:B------:R-:W-:Y:S03]  /*18830*/  MUFU.EX2 R41, R68 ;  /* 0x0000004400297308 */ /* 0x000fe60000000800 */
[C---:B------:R-:W-:Y:S02]  /*18840*/  PRMT R40, R2.reuse, 0x7632, R40 ;  /* 0x0000763202287816 */ /* 0x040fe40000000028 */
[----:B------:R-:W-:Y:S01]  /*18850*/  PRMT R39, R2, 0x7610, R39 ;  /* 0x0000761002277816 */ /* 0x000fe20000000027 */
[----:B------:R-:W-:-:S02]  /*18860*/  IMAD.MOV.U32 R2, RZ, RZ, R219 ;  /* 0x000000ffff027224 */ /* 0x000fc400078e00db */
[----:B------:R-:W1:Y:S01]  /*18870*/  MUFU.EX2 R219, R69 ;  /* 0x0000004500db7308 */ /* 0x000e620000000800 */
[----:B------:R-:W-:Y:S01]  /*18880*/  SHF.R.U32.HI R0, RZ, 0x8, R0 ;  /* 0x00000008ff007819 */ /* 0x000fe20000011600 */
[----:B------:R-:W-:Y:S01]  /*18890*/  @!P4 HFMA2.BF16_V2 R38, -RZ.H0_H0, RZ.H0_H0, -R40.H0_H0 ;  /* 0x200000ffff26c231 */ /* 0x000fe20000340928 */
[----:B------:R-:W-:Y:S02]  /*188a0*/  PRMT R56, R39, 0x5410, R40 ;  /* 0x0000541027387816 */ /* 0x000fe40000000028 */
[----:B------:R-:W-:Y:S02]  /*188b0*/  LOP3.LUT R0, R0, 0xffff, RZ, 0xc0, !PT ;  /* 0x0000ffff00007812 */ /* 0x000fe400078ec0ff */
[----:B------:R-:W-:Y:S02]  /*188c0*/  @!P4 PRMT R40, R38, 0x5410, RZ ;  /* 0x000054102628c816 */ /* 0x000fe400000000ff */
[----:B------:R-:W-:Y:S01]  /*188d0*/  ISETP.GE.U32.AND P4, PT, R217, R0, PT ;  /* 0x00000000d900720c */ /* 0x000fe20003f86070 */
[-C--:B------:R-:W-:Y:S01]  /*188e0*/  FMUL.FTZ R139, R43, R3.reuse ;  /* 0x000000032b8b7220 */ /* 0x080fe20000410000 */
[----:B------:R-:W-:Y:S01]  /*188f0*/  @!P6 HFMA2.BF16_V2 R43, -RZ.H0_H0, RZ.H0_H0, -R39.H0_H0 ;  /* 0x200000ffff2be231 */ /* 0x000fe20000340927 */
[----:B------:R-:W-:Y:S01]  /*18900*/  FMUL.FTZ R138, R42, R3 ;  /* 0x000000032a8a7220 */ /* 0x000fe20000410000 */
[----:B-1----:R-:W-:Y:S01]  /*18910*/  F2FP.BF16.PACK_AB R0, R219, R41 ;  /* 0x00000029db00723e */ /* 0x002fe200000010ff */
[----:B------:R-:W-:Y:S01]  /*18920*/  @!P5 HFMA2.BF16_V2 R42, -RZ.H0_H0, RZ.H0_H0, -R36.H0_H0 ;  /* 0x200000ffff2ad231 */ /* 0x000fe20000340924 */
[----:B------:R-:W-:Y:S01]  /*18930*/  IMAD.MOV.U32 R102, RZ, RZ, R179 ;  /* 0x000000ffff667224 */ /* 0x000fe200078e00b3 */
[----:B------:R-:W-:Y:S01]  /*18940*/  @!P6 PRMT R39, R43, 0x5410, RZ ;  /* 0x000054102b27e816 */ /* 0x000fe200000000ff */
[----:B------:R-:W-:Y:S01]  /*18950*/  IMAD.MOV.U32 R131, RZ, RZ, R178 ;  /* 0x000000ffff837224 */ /* 0x000fe200078e00b2 */
[----:B------:R-:W-:Y:S01]  /*18960*/  PRMT R38, R0, 0x7610, R38 ;  /* 0x0000761000267816 */ /* 0x000fe20000000026 */
[-C--:B------:R-:W-:Y:S01]  /*18970*/  FMUL.FTZ R154, R154, R3.reuse ;  /* 0x000000039a9a7220 */ /* 0x080fe20000410000 */
[----:B------:R-:W-:Y:S01]  /*18980*/  PRMT R37, R0, 0x7632, R37 ;  /* 0x0000763200257816 */ /* 0x000fe20000000025 */
        /* <DEDUP_REMOVED lines=30> */
[----:B------:R-:W-:Y:S02]  /*18b70*/  IMAD.MOV.U32 R43, RZ, RZ, R2 ;  /* 0x000000ffff2b7224 */ /* 0x000fe400078e0002 */
[----:B------:R-:W-:Y:S02]  /*18b80*/  IMAD.MOV.U32 R68, RZ, RZ, R65 ;  /* 0x000000ffff447224 */ /* 0x000fe400078e0041 */
[----:B------:R-:W-:Y:S01]  /*18b90*/  IMAD.MOV.U32 R65, RZ, RZ, R130 ;  /* 0x000000ffff417224 */ /* 0x000fe200078e0082 */
[----:B------:R-:W-:Y:S01]  /*18ba0*/  PRMT R130, R36, 0x5410, R29 ;  /* 0x0000541024827816 */ /* 0x000fe2000000001d */
[----:B------:R-:W-:Y:S01]  /*18bb0*/  IMAD.WIDE.U32 R2, R25, -0x2daee0ad, RZ ;  /* 0xd2511f5319027825 */ /* 0x000fe200078e00ff */
[----:B------:R-:W-:Y:S01]  /*18bc0*/  @!P4 HFMA2.BF16_V2 R46, -RZ.H0_H0, RZ.H0_H0, -R29.H0_H0 ;  /* 0x200000ffff2ec231 */ /* 0x000fe2000034091d */
[----:B------:R-:W-:Y:S01]  /*18bd0*/  @!P5 PRMT R36, R42, 0x5410, RZ ;  /* 0x000054102a24d816 */ /* 0x000fe200000000ff */
[----:B------:R-:W-:Y:S01]  /*18be0*/  @!P3 HFMA2.BF16_V2 R45, -RZ.H0_H0, RZ.H0_H0, -R38.H0_H0 ;  /* 0x200000ffff2db231 */ /* 0x000fe20000340926 */
[----:B------:R-:W-:Y:S01]  /*18bf0*/  ISETP.GE.U32.AND P5, PT, R217, R0, PT ;  /* 0x00000000d900720c */ /* 0x000fe20003fa6070 */
[----:B------:R-:W-:Y:S01]  /*18c00*/  IMAD.MOV.U32 R69, RZ, RZ, R131 ;  /* 0x000000ffff457224 */ /* 0x000fe200078e0083 */
[----:B------:R-:W-:Y:S01]  /*18c10*/  PRMT R131, R38, 0x5410, R37 ;  /* 0x0000541026837816 */ /* 0x000fe20000000025 */
[----:B------:R-:W-:Y:S01]  /*18c20*/  IMAD.MOV.U32 R42, RZ, RZ, R20 ;  /* 0x000000ffff2a7224 */ /* 0x000fe200078e0014 */
[----:B------:R-:W-:Y:S01]  /*18c30*/  @!P4 PRMT R29, R46, 0x5410, RZ ;  /* 0x000054102e1dc816 */ /* 0x000fe200000000ff */
[----:B------:R-:W-:Y:S01]  /*18c40*/  IMAD.MOV.U32 R46, RZ, RZ, R10 ;  /* 0x000000ffff2e7224 */ /* 0x000fe200078e000a */
[----:B------:R-:W-:-:S02]  /*18c50*/  @!P3 PRMT R38, R45, 0x5410, RZ ;  /* 0x000054102d26b816 */ /* 0x000fc400000000ff */
[----:B------:R-:W-:Y:S02]  /*18c60*/  MOV R45, R11 ;  /* 0x0000000b002d7202 */ /* 0x000fe40000000f00 */
[----:B------:R-:W-:Y:S02]  /*18c70*/  LOP3.LUT R11, R4, 0xffff, RZ, 0xc0, !PT ;  /* 0x0000ffff040b7812 */ /* 0x000fe400078ec0ff */
[--C-:B------:R-:W-:Y:S02]  /*18c80*/  SHF.R.U32.HI R20, RZ, 0x10, R4.reuse ;  /* 0x00000010ff147819 */ /* 0x100fe40000011604 */
[----:B------:R-:W-:Y:S01]  /*18c90*/  SHF.R.U32.HI R10, RZ, 0x18, R4 ;  /* 0x00000018ff0a7819 */ /* 0x000fe20000011604 */
[----:B------:R-:W-:-:S05]  /*18ca0*/  @!P2 HFMA2.BF16_V2 R44, -RZ.H0_H0, RZ.H0_H0, -R37.H0_H0 ;  /* 0x200000ffff2ca231 */ /* 0x000fca0000340925 */
[----:B------:R-:W-:Y:S01]  /*18cb0*/  @!P2 PRMT R37, R44, 0x5410, RZ ;  /* 0x000054102c25a816 */ /* 0x000fe200000000ff */
[----:B------:R-:W-:Y:S02]  /*18cc0*/  IMAD.MOV.U32 R44, RZ, RZ, R45 ;  /* 0x000000ffff2c7224 */ /* 0x000fe400078e002d */
[----:B------:R-:W-:Y:S02]  /*18cd0*/  IMAD.MOV.U32 R45, RZ, RZ, R46 ;  /* 0x000000ffff2d7224 */ /* 0x000fe400078e002e */
[----:B------:R-:W-:Y:S02]  /*18ce0*/  IMAD.MOV.U32 R46, RZ, RZ, R42 ;  /* 0x000000ffff2e7224 */ /* 0x000fe400078e002a */
[----:B------:R-:W-:Y:S02]  /*18cf0*/  IMAD.MOV.U32 R42, RZ, RZ, R43 ;  /* 0x000000ffff2a7224 */ /* 0x000fe400078e002b */
[----:B------:R-:W-:Y:S01]  /*18d00*/  IMAD.MOV.U32 R43, RZ, RZ, R9 ;  /* 0x000000ffff2b7224 */ /* 0x000fe200078e0009 */
[----:B------:R-:W-:-:S02]  /*18d10*/  ISETP.GE.U32.AND P3, PT, R217, R10, PT ;  /* 0x0000000ad900720c */ /* 0x000fc40003f66070 */
[----:B------:R-:W-:Y:S02]  /*18d20*/  PRMT R25, R28, 0x7632, R25 ;  /* 0x000076321c197816 */ /* 0x000fe40000000019 */
[----:B--2---:R-:W-:Y:S02]  /*18d30*/  LOP3.LUT R0, R17, R236, R34, 0x96, !PT ;  /* 0x000000ec11007212 */ /* 0x004fe400078e9622 */
[----:B---3--:R-:W-:-:S03]  /*18d40*/  LOP3.LUT R3, R3, R220, R6, 0x96, !PT ;  /* 0x000000dc03037212 */ /* 0x008fc600078e9606 */
[----:B------:R-:W-:-:S04]  /*18d50*/  IMAD.WIDE.U32 R6, R0, -0x2daee0ad, RZ ;  /* 0xd2511f5300067825 */ /* 0x000fc800078e00ff */
[----:B------:R-:W-:Y:S01]  /*18d60*/  IMAD.WIDE.U32 R4, R3, -0x326172a9, RZ ;  /* 0xcd9e8d5703047825 */ /* 0x000fe200078e00ff */
[----:B------:R-:W-:-:S04]  /*18d70*/  LOP3.LUT R0, R7, R215, R2, 0x96, !PT ;  /* 0x000000d707007212 */ /* 0x000fc800078e9602 */
[----:B------:R-:W-:Y:S01]  /*18d80*/  LOP3.LUT R2, R5, R214, R16, 0x96, !PT ;  /* 0x000000d605027212 */ /* 0x000fe200078e9610 */
[----:B------:R-:W-:Y:S01]  /*18d90*/  IMAD.MOV.U32 R5, RZ, RZ, R8 ;  /* 0x000000ffff057224 */ /* 0x000fe200078e0008 */
[----:B------:R-:W2:Y:S03]  /*18da0*/  LDL.LU.64 R16, [R1+0x198] ;  /* 0x0001980001107983 */ /* 0x000ea60000300a00 */
[----:B------:R-:W-:-:S05]  /*18db0*/  IMAD.WIDE.U32 R2, R2, -0x2daee0ad, RZ ;  /* 0xd2511f5302027825 */ /* 0x000fca00078e00ff */
[----:B------:R-:W-:Y:S01]  /*18dc0*/  LOP3.LUT R3, R3, R213, R6, 0x96, !PT ;  /* 0x000000d503037212 */ /* 0x000fe200078e9606 */
[----:B------:R-:W-:-:S05]  /*18dd0*/  IMAD.WIDE.U32 R6, R0, -0x326172a9, RZ ;  /* 0xcd9e8d5700067825 */ /* 0x000fca00078e00ff */
[----:B------:R-:W-:-:S05]  /*18de0*/  LOP3.LUT R0, R7, R212, R4, 0x96, !PT ;  /* 0x000000d407007212 */ /* 0x000fca00078e9604 */
[----:B------:R-:W-:-:S05]  /*18df0*/  IMAD.WIDE.U32 R8, R0, -0x2daee0ad, RZ ;  /* 0xd2511f5300087825 */ /* 0x000fca00078e00ff */
[----:B------:R-:W-:Y:S01]  /*18e00*/  LOP3.LUT R2, R9, R210, R2, 0x96, !PT ;  /* 0x000000d209027212 */ /* 0x000fe200078e9602 */
[----:B------:R-:W-:Y:S02]  /*18e10*/  IMAD.MOV.U32 R0, RZ, RZ, R5 ;  /* 0x000000ffff007224 */ /* 0x000fe400078e0005 */
[----:B------:R-:W-:-:S04]  /*18e20*/  IMAD.WIDE.U32 R4, R3, -0x326172a9, RZ ;  /* 0xcd9e8d5703047825 */ /* 0x000fc800078e00ff */
[----:B------:R-:W-:-:S04]  /*18e30*/  IMAD.WIDE.U32 R2, R2, -0x326172a9, RZ ;  /* 0xcd9e8d5702027825 */ /* 0x000fc800078e00ff */
[----:B------:R-:W-:Y:S01]  /*18e40*/  IMAD.MOV.U32 R7, RZ, RZ, R0 ;  /* 0x000000ffff077224 */ /* 0x000fe200078e0000 */
[----:B------:R-:W-:-:S04]  /*18e50*/  LOP3.LUT R0, R2, 0xff, RZ, 0xc0, !PT ;  /* 0x000000ff02007812 */ /* 0x000fc800078ec0ff */
[----:B------:R-:W-:Y:S02]  /*18e60*/  ISETP.GE.U32.AND P2, PT, R217, R0, PT ;  /* 0x00000000d900720c */ /* 0x000fe40003f46070 */
[----:B------:R-:W-:Y:S01]  /*18e70*/  SHF.R.U32.HI R0, RZ, 0x8, R11 ;  /* 0x00000008ff007819 */ /* 0x000fe2000001160b */
[----:B------:R-:W-:Y:S02]  /*18e80*/  IMAD.MOV.U32 R11, RZ, RZ, R218 ;  /* 0x000000ffff0b7224 */ /* 0x000fe400078e00da */
[----:B------:R-:W-:Y:S01]  /*18e90*/  IMAD.MOV.U32 R9, RZ, RZ, R22 ;  /* 0x000000ffff097224 */ /* 0x000fe200078e0016 */
[----:B------:R1:W-:Y:S01]  /*18ea0*/  MUFU.EX2 R218, R84 ;  /* 0x0000005400da7308 */ /* 0x0003e20000000800 */
[----:B------:R-:W-:Y:S02]  /*18eb0*/  LOP3.LUT R0, R0, 0xffff, RZ, 0xc0, !PT ;  /* 0x0000ffff00007812 */ /* 0x000fe400078ec0ff */
[----:B------:R-:W-:Y:S02]  /*18ec0*/  LOP3.LUT R4, R3, R209, R4, 0x96, !PT ;  /* 0x000000d103047212 */ /* 0x000fe400078e9604 */
[----:B------:R-:W-:-:S02]  /*18ed0*/  LOP3.LUT R3, R2, 0xffff, RZ, 0xc0, !PT ;  /* 0x0000ffff02037812 */ /* 0x000fc400078ec0ff */
[----:B------:R-:W-:Y:S02]  /*18ee0*/  SHF.R.U32.HI R10, RZ, 0x10, R2 ;  /* 0x00000010ff0a7819 */ /* 0x000fe40000011602 */
[----:B------:R-:W-:Y:S01]  /*18ef0*/  ISETP.GE.U32.AND P4, PT, R217, R0, PT ;  /* 0x00000000d900720c */ /* 0x000fe20003f86070 */
[----:B-1----:R-:W-:Y:S02]  /*18f00*/  IMAD.MOV.U32 R84, RZ, RZ, R11 ;  /* 0x000000ffff547224 */ /* 0x002fe400078e000b */
[----:B------:R-:W-:Y:S02]  /*18f10*/  IMAD.MOV.U32 R11, RZ, RZ, R7 ;  /* 0x000000ffff0b7224 */ /* 0x000fe400078e0007 */
[----:B------:R-:W-:Y:S02]  /*18f20*/  IMAD.MOV.U32 R7, RZ, RZ, R9 ;  /* 0x000000ffff077224 */ /* 0x000fe400078e0009 */
[--C-:B------:R-:W-:Y:S01]  /*18f30*/  FADD.FTZ R9, R21, R26.reuse ;  /* 0x0000001a15097221 */ /* 0x100fe20000010000 */
[----:B------:R-:W-:-:S02]  /*18f40*/  PRMT R26, R28, 0x7610, R26 ;  /* 0x000076101c1a7816 */ /* 0x000fc4000000001a */
[----:B------:R-:W-:Y:S01]  /*18f50*/  SHF.R.U32.HI R2, RZ, 0x18, R2 ;  /* 0x00000018ff027819 */ /* 0x000fe20000011602 */
[----:B------:R1:W3:Y:S02]  /*18f60*/  MUFU.EX2 R0, R80 ;  /* 0x0000005000007308 */ /* 0x0002e40000000800 */
[----:B------:R-:W-:Y:S01]  /*18f70*/  @!P5 HFMA2.BF16_V2 R47, -RZ.H0_H0, RZ.H0_H0, -R26.H0_H0 ;  /* 0x200000ffff2fd231 */ /* 0x000fe2000034091a */
[----:B------:R-:W-:Y:S01]  /*18f80*/  ISETP.GE.U32.AND P6, PT, R217, R2, PT ;  /* 0x00000002d900720c */ /* 0x000fe20003fc6070 */
[----:B------:R-:W-:Y:S01]  /*18f90*/  IMAD.MOV.U32 R21, RZ, RZ, R103 ;  /* 0x000000ffff157224 */ /* 0x000fe200078e0067 */
[----:B------:R-:W-:Y:S02]  /*18fa0*/  LOP3.LUT R2, R20, 0xff, RZ, 0xc0, !PT ;  /* 0x000000ff14027812 */ /* 0x000fe400078ec0ff */
[----:B------:R-:W-:Y:S02]  /*18fb0*/  PRMT R103, R26, 0x5410, R25 ;  /* 0x000054101a677816 */ /* 0x000fe40000000019 */
[----:B------:R-:W-:Y:S01]  /*18fc0*/  @!P5 PRMT R26, R47, 0x5410, RZ ;  /* 0x000054102f1ad816 */ /* 0x000fe200000000ff */
[----:B-1----:R-:W-:-:S02]  /*18fd0*/  IMAD.MOV.U32 R80, RZ, RZ, R187 ;  /* 0x000000ffff507224 */ /* 0x002fc400078e00bb */
[----:B------:R-:W1:Y:S01]  /*18fe0*/  MUFU.EX2 R187, R96 ;  /* 0x0000006000bb7308 */ /* 0x000e620000000800 */
[----:B------:R-:W-:Y:S02]  /*18ff0*/  ISETP.GE.U32.AND P5, PT, R217, R2, PT ;  /* 0x00000002d900720c */ /* 0x000fe40003fa6070 */
[----:B------:R-:W-:Y:S01]  /*19000*/  SHF.R.U32.HI R2, RZ, 0x8, R3 ;  /* 0x00000008ff027819 */ /* 0x000fe20000011603 */
[----:B------:R-:W-:-:S03]  /*19010*/  @!P4 HFMA2.BF16_V2 R50, -RZ.H0_H0, RZ.H0_H0, -R25.H0_H0 ;  /* 0x200000ffff32c231 */ /* 0x000fc60000340919 */
[----:B------:R-:W-:Y:S02]  /*19020*/  LOP3.LUT R2, R2, 0xffff, RZ, 0xc0, !PT ;  /* 0x0000ffff02027812 */ /* 0x000fe400078ec0ff */
[----:B------:R-:W-:Y:S02]  /*19030*/  @!P4 PRMT R25, R50, 0x5410, RZ ;  /* 0x000054103219c816 */ /* 0x000fe400000000ff */
[----:B------:R-:W-:Y:S01]  /*19040*/  MOV R50, R21 ;  /* 0x0000001500327202 */ /* 0x000fe20000000f00 */
[C---:B---3--:R-:W-:Y:S01]  /*19050*/  FADD.FTZ R21, R0.reuse, R27 ;  /* 0x0000001b00157221 */ /* 0x048fe20000010000 */
[----:B------:R-:W-:Y:S02]  /*19060*/  ISETP.GE.U32.AND P4, PT, R217, R2, PT ;  /* 0x00000002d900720c */ /* 0x000fe40003f86070 */
[----:B------:R-:W-:Y:S02]  /*19070*/  F2FP.BF16.PACK_AB R2, R0, R23 ;  /* 0x000000170002723e */ /* 0x000fe400000010ff */
[----:B-1----:R-:W-:-:S04]  /*19080*/  F2FP.BF16.PACK_AB R0, R187, R218 ;  /* 0x000000dabb00723e */ /* 0x002fc800000010ff */
[C---:B------:R-:W-:Y:S01]  /*19090*/  PRMT R28, R0.reuse, 0x7610, R28 ;  /* 0x00007610001c7816 */ /* 0x040fe2000000001c */
[----:B------:R-:W-:Y:S01]  /*190a0*/  IMAD.MOV.U32 R96, RZ, RZ, R44 ;  /* 0x000000ffff607224 */ /* 0x000fe200078e002c */
[----:B------:R-:W-:Y:S01]  /*190b0*/  PRMT R27, R0, 0x7632, R27 ;  /* 0x00007632001b7816 */ /* 0x000fe2000000001b */
[----:B------:R-:W-:Y:S02]  /*190c0*/  IMAD.MOV.U32 R44, RZ, RZ, R45 ;  /* 0x000000ffff2c7224 */ /* 0x000fe400078e002d */
[----:B------:R-:W-:Y:S01]  /*190d0*/  @!P5 HFMA2.BF16_V2 R51, -RZ.H0_H0, RZ.H0_H0, -R28.H0_H0 ;  /* 0x200000ffff33d231 */ /* 0x000fe2000034091c */
[----:B------:R-:W-:Y:S01]  /*190e0*/  IMAD.MOV.U32 R45, RZ, RZ, R46 ;  /* 0x000000ffff2d7224 */ /* 0x000fe200078e002e */
[----:B------:R-:W-:Y:S01]  /*190f0*/  LOP3.LUT R0, R4, 0xff, RZ, 0xc0, !PT ;  /* 0x000000ff04007812 */ /* 0x000fe200078ec0ff */
[----:B------:R-:W-:Y:S01]  /*19100*/  IMAD.MOV.U32 R46, RZ, RZ, R102 ;  /* 0x000000ffff2e7224 */ /* 0x000fe200078e0066 */
[----:B------:R-:W-:Y:S02]  /*19110*/  PRMT R102, R28, 0x5410, R27 ;  /* 0x000054101c667816 */ /* 0x000fe4000000001b */
[----:B------:R-:W-:-:S02]  /*19120*/  @!P5 PRMT R28, R51, 0x5410, RZ ;  /* 0x00005410331cd816 */ /* 0x000fc400000000ff */
[----:B------:R-:W-:Y:S02]  /*19130*/  ISETP.GE.U32.AND P5, PT, R217, R0, PT ;  /* 0x00000000d900720c */ /* 0x000fe40003fa6070 */
[----:B------:R-:W-:Y:S01]  /*19140*/  LOP3.LUT R0, R4, 0xffff, RZ, 0xc0, !PT ;  /* 0x0000ffff04007812 */ /* 0x000fe200078ec0ff */
[----:B------:R-:W-:Y:S02]  /*19150*/  IMAD.MOV.U32 R20, RZ, RZ, R11 ;  /* 0x000000ffff147224 */ /* 0x000fe400078e000b */
[----:B------:R-:W-:Y:S01]  /*19160*/  IMAD.MOV.U32 R47, RZ, RZ, R7 ;  /* 0x000000ffff2f7224 */ /* 0x000fe200078e0007 */
[----:B------:R-:W-:Y:S01]  /*19170*/  MUFU.EX2 R11, R97 ;  /* 0x00000061000b7308 */ /* 0x000fe20000000800 */
[----:B------:R-:W-:Y:S01]  /*19180*/  SHF.R.U32.HI R0, RZ, 0x8, R0 ;  /* 0x00000008ff007819 */ /* 0x000fe20000011600 */
[----:B------:R-:W-:Y:S01]  /*19190*/  @!P3 HFMA2.BF16_V2 R54, -RZ.H0_H0, RZ.H0_H0, -R27.H0_H0 ;  /* 0x200000ffff36b231 */ /* 0x000fe2000034091b */
[--C-:B------:R-:W-:Y:S02]  /*191a0*/  LOP3.LUT R22, R5, R161, R6.reuse, 0x96, !PT ;  /* 0x000000a105167212 */ /* 0x100fe400078e9606 */
[----:B------:R-:W-:-:S03]  /*191b0*/  PRMT R6, R2, 0x7610, R6 ;  /* 0x0000761002067816 */ /* 0x000fc60000000006 */
[----:B------:R1:W3:Y:S01]  /*191c0*/  MUFU.EX2 R7, R85 ;  /* 0x0000005500077308 */ /* 0x0002e20000000800 */
[----:B------:R-:W-:Y:S01]  /*191d0*/  LOP3.LUT R0, R0, 0xffff, RZ, 0xc0, !PT ;  /* 0x0000ffff00007812 */ /* 0x000fe200078ec0ff */
[----:B------:R-:W-:Y:S01]  /*191e0*/  @!P5 HFMA2.BF16_V2 R57, -RZ.H0_H0, RZ.H0_H0, -R6.H0_H0 ;  /* 0x200000ffff39d231 */ /* 0x000fe20000340906 */
[----:B------:R-:W-:Y:S02]  /*191f0*/  @!P3 PRMT R27, R54, 0x5410, RZ ;  /* 0x00005410361bb816 */ /* 0x000fe400000000ff */
[----:B------:R-:W-:Y:S01]  /*19200*/  PRMT R5, R2, 0x7632, R5 ;  /* 0x0000763202057816 */ /* 0x000fe20000000005 */
[----:B------:R-:W-:Y:S01]  /*19210*/  IMAD.WIDE.U32 R2, R22, -0x2daee0ad, RZ ;  /* 0xd2511f5316027825 */ /* 0x000fe200078e00ff */
[----:B------:R-:W-:Y:S02]  /*19220*/  ISETP.GE.U32.AND P3, PT, R217, R0, PT ;  /* 0x00000000d900720c */ /* 0x000fe40003f66070 */
[----:B------:R-:W-:Y:S01]  /*19230*/  LOP3.LUT R0, R10, 0xff, RZ, 0xc0, !PT ;  /* 0x000000ff0a007812 */ /* 0x000fe200078ec0ff */
[----:B-1----:R-:W-:Y:S01]  /*19240*/  IMAD.MOV.U32 R85, RZ, RZ, R55 ;  /* 0x000000ffff557224 */ /* 0x002fe200078e0037 */
[----:B------:R-:W-:-:S02]  /*19250*/  PRMT R55, R6, 0x5410, R5 ;  /* 0x0000541006377816 */ /* 0x000fc40000000005 */
[----:B------:R-:W-:Y:S02]  /*19260*/  @!P5 PRMT R6, R57, 0x5410, RZ ;  /* 0x000054103906d816 */ /* 0x000fe400000000ff */
[----:B------:R-:W-:Y:S02]  /*19270*/  ISETP.GE.U32.AND P5, PT, R217, R0, PT ;  /* 0x00000000d900720c */ /* 0x000fe40003fa6070 */
[----:B------:R-:W-:Y:S02]  /*19280*/  LOP3.LUT R0, R3, R244, R8, 0x96, !PT ;  /* 0x000000f403007212 */ /* 0x000fe400078e9608 */
[----:B---3--:R-:W-:Y:S01]  /*19290*/  F2FP.BF16.PACK_AB R8, R11, R7 ;  /* 0x000000070b08723e */ /* 0x008fe200000010ff */
[----:B------:R-:W-:-:S03]  /*192a0*/  IMAD.MOV.U32 R57, RZ, RZ, R47 ;  /* 0x000000ffff397224 */ /* 0x000fc600078e002f */
[C---:B------:R-:W-:Y:S01]  /*192b0*/  PRMT R23, R8.reuse, 0x7610, R23 ;  /* 0x0000761008177816 */ /* 0x040fe20000000017 */
[----:B------:R-:W-:Y:S01]  /*192c0*/  IMAD.MOV.U32 R47, RZ, RZ, R20 ;  /* 0x000000ffff2f7224 */ /* 0x000fe200078e0014 */
[----:B------:R-:W-:Y:S01]  /*192d0*/  PRMT R8, R8, 0x7632, R8 ;  /* 0x0000763208087816 */ /* 0x000fe20000000008 */
[----:B------:R-:W-:Y:S01]  /*192e0*/  FADD.FTZ R20, R30, R9 ;  /* 0x000000091e147221 */ /* 0x000fe20000010000 */
[C---:B------:R-:W-:Y:S01]  /*192f0*/  LOP3.LUT R9, R2.reuse, 0xff, RZ, 0xc0, !PT ;  /* 0x000000ff02097812 */ /* 0x040fe200078ec0ff */
[----:B------:R-:W-:Y:S01]  /*19300*/  @!P2 HFMA2.BF16_V2 R60, -RZ.H0_H0, RZ.H0_H0, -R23.H0_H0 ;  /* 0x200000ffff3ca231 */ /* 0x000fe20000340917 */
[----:B------:R-:W-:Y:S02]  /*19310*/  LOP3.LUT R3, R2, 0xffff, RZ, 0xc0, !PT ;  /* 0x0000ffff02037812 */ /* 0x000fe400078ec0ff */
[--C-:B------:R-:W-:Y:S02]  /*19320*/  SHF.R.U32.HI R30, RZ, 0x10, R2.reuse ;  /* 0x00000010ff1e7819 */ /* 0x100fe40000011602 */
[----:B------:R-:W-:-:S02]  /*19330*/  SHF.R.U32.HI R2, RZ, 0x18, R2 ;  /* 0x00000018ff027819 */ /* 0x000fc40000011602 */
[----:B------:R-:W-:Y:S02]  /*19340*/  PRMT R54, R23, 0x5410, R8 ;  /* 0x0000541017367816 */ /* 0x000fe40000000008 */
[----:B------:R-:W-:Y:S02]  /*19350*/  @!P2 PRMT R23, R60, 0x5410, RZ ;  /* 0x000054103c17a816 */ /* 0x000fe400000000ff */
[----:B------:R-:W-:Y:S01]  /*19360*/  ISETP.GE.U32.AND P2, PT, R217, R2, PT ;  /* 0x00000002d900720c */ /* 0x000fe20003f46070 */
[----:B------:R-:W-:Y:S01]  /*19370*/  @!P3 HFMA2.BF16_V2 R58, -RZ.H0_H0, RZ.H0_H0, -R5.H0_H0 ;  /* 0x200000ffff3ab231 */ /* 0x000fe20000340905 */
[----:B------:R-:W-:Y:S01]  /*19380*/  SHF.R.U32.HI R2, RZ, 0x8, R3 ;  /* 0x00000008ff027819 */ /* 0x000fe20000011603 */
[----:B------:R-:W-:Y:S01]  /*19390*/  @!P4 HFMA2.BF16_V2 R59, -RZ.H0_H0, RZ.H0_H0, -R8.H0_H0 ;  /* 0x200000ffff3bc231 */ /* 0x000fe20000340908 */
[----:B------:R-:W-:Y:S02]  /*193a0*/  PRMT R10, R81, 0x7610, R10 ;  /* 0x00007610510a7816 */ /* 0x000fe4000000000a */
[----:B------:R-:W-:-:S02]  /*193b0*/  LOP3.LUT R2, R2, 0xffff, RZ, 0xc0, !PT ;  /* 0x0000ffff02027812 */ /* 0x000fc400078ec0ff */
[----:B------:R-:W-:Y:S01]  /*193c0*/  @!P3 PRMT R5, R58, 0x5410, RZ ;  /* 0x000054103a05b816 */ /* 0x000fe200000000ff */
[----:B------:R-:W-:Y:S01]  /*193d0*/  @!P5 HFMA2.BF16_V2 R61, -RZ.H0_H0, RZ.H0_H0, -R10.H0_H0 ;  /* 0x200000ffff3dd231 */ /* 0x000fe2000034090a */
[----:B------:R-:W-:Y:S02]  /*193e0*/  ISETP.GE.U32.AND P3, PT, R217, R9, PT ;  /* 0x00000009d900720c */ /* 0x000fe40003f66070 */
[----:B------:R-:W-:Y:S02]  /*193f0*/  @!P4 PRMT R8, R59, 0x5410, RZ ;  /* 0x000054103b08c816 */ /* 0x000fe400000000ff */
[----:B------:R-:W-:Y:S02]  /*19400*/  PRMT R9, R81, 0x7632, R9 ;  /* 0x0000763251097816 */ /* 0x000fe40000000009 */
[----:B------:R-:W-:Y:S02]  /*19410*/  ISETP.GE.U32.AND P4, PT, R217, R2, PT ;  /* 0x00000002d900720c */ /* 0x000fe40003f86070 */
[----:B------:R1:W-:Y:S01]  /*19420*/  MUFU.EX2 R2, R100 ;  /* 0x0000006400027308 */ /* 0x0003e20000000800 */
[----:B------:R-:W-:-:S02]  /*19430*/  LOP3.LUT R3, R0, 0xff, RZ, 0xc0, !PT ;  /* 0x000000ff00037812 */ /* 0x000fc400078ec0ff */
[----:B------:R-:W-:Y:S02]  /*19440*/  PRMT R51, R10, 0x5410, R9 ;  /* 0x000054100a337816 */ /* 0x000fe40000000009 */
[----:B------:R-:W-:Y:S02]  /*19450*/  @!P5 PRMT R10, R61, 0x5410, RZ ;  /* 0x000054103d0ad816 */ /* 0x000fe400000000ff */
[----:B------:R-:W-:Y:S02]  /*19460*/  ISETP.GE.U32.AND P5, PT, R217, R3, PT ;  /* 0x00000003d900720c */ /* 0x000fe40003fa6070 */
[----:B------:R-:W-:Y:S01]  /*19470*/  LOP3.LUT R3, R0, 0xffff, RZ, 0xc0, !PT ;  /* 0x0000ffff00037812 */ /* 0x000fe200078ec0ff */
[----:B-1----:R-:W-:Y:S02]  /*19480*/  IMAD.MOV.U32 R100, RZ, RZ, R183 ;  /* 0x000000ffff647224 */ /* 0x002fe400078e00b7 */
[----:B------:R-:W1:Y:S01]  /*19490*/  MUFU.EX2 R183, R101 ;  /* 0x0000006500b77308 */ /* 0x000e620000000800 */
[----:B------:R-:W-:Y:S01]  /*194a0*/  SHF.R.U32.HI R3, RZ, 0x8, R3 ;  /* 0x00000008ff037819 */ /* 0x000fe20000011603 */
[----:B------:R-:W-:-:S03]  /*194b0*/  @!P6 HFMA2.BF16_V2 R62, -RZ.H0_H0, RZ.H0_H0, -R9.H0_H0 ;  /* 0x200000ffff3ee231 */ /* 0x000fc60000340909 */
[----:B------:R-:W-:Y:S02]  /*194c0*/  LOP3.LUT R3, R3, 0xffff, RZ, 0xc0, !PT ;  /* 0x0000ffff03037812 */ /* 0x000fe400078ec0ff */
[----:B------:R-:W-:Y:S02]  /*194d0*/  @!P6 PRMT R9, R62, 0x5410, RZ ;  /* 0x000054103e09e816 */ /* 0x000fe400000000ff */
[----:B------:R-:W-:Y:S01]  /*194e0*/  ISETP.GE.U32.AND P6, PT, R217, R3, PT ;  /* 0x00000003d900720c */ /* 0x000fe20003fc6070 */
[----:B------:R-:W-:Y:S01]  /*194f0*/  FADD.FTZ R21, R7, R21 ;  /* 0x0000001507157221 */ /* 0x000fe20000010000 */
[----:B-1----:R-:W-:-:S04]  /*19500*/  F2FP.BF16.PACK_AB R3, R183, R2 ;  /* 0x00000002b703723e */ /* 0x002fc800000010ff */
[C---:B------:R-:W-:Y:S01]  /*19510*/  PRMT R7, R3.reuse, 0x7610, R7 ;  /* 0x0000761003077816 */ /* 0x040fe20000000007 */
[----:B------:R-:W-:Y:S02]  /*19520*/  IMAD.MOV.U32 R60, RZ, RZ, R185 ;  /* 0x000000ffff3c7224 */ /* 0x000fe400078e00b9 */
[----:B------:R-:W-:Y:S01]  /*19530*/  FADD.FTZ R20, R24, R20 ;  /* 0x0000001418147221 */ /* 0x000fe20000010000 */
[----:B------:R-:W-:Y:S01]  /*19540*/  MUFU.EX2 R185, R117 ;  /* 0x0000007500b97308 */ /* 0x000fe20000000800 */
[----:B------:R-:W-:Y:S01]  /*19550*/  IMAD.MOV.U32 R62, RZ, RZ, R186 ;  /* 0x000000ffff3e7224 */ /* 0x000fe200078e00ba */
[----:B------:R-:W-:Y:S01]  /*19560*/  @!P5 HFMA2.BF16_V2 R63, -RZ.H0_H0, RZ.H0_H0, -R7.H0_H0 ;  /* 0x200000ffff3fd231 */ /* 0x000fe20000340907 */
[----:B------:R-:W-:Y:S01]  /*19570*/  PRMT R24, R3, 0x7632, R24 ;  /* 0x0000763203187816 */ /* 0x000fe20000000018 */
[----:B------:R-:W-:Y:S01]  /*19580*/  IMAD.MOV.U32 R101, RZ, RZ, R80 ;  /* 0x000000ffff657224 */ /* 0x000fe200078e0050 */
[----:B------:R-:W-:-:S03]  /*19590*/  SHF.R.U32.HI R3, RZ, 0x18, R4 ;  /* 0x00000018ff037819 */ /* 0x000fc60000011604 */
[----:B------:R-:W1:Y:S01]  /*195a0*/  MUFU.EX2 R186, R128 ;  /* 0x0000008000ba7308 */ /* 0x000e620000000800 */
[----:B------:R-:W-:Y:S02]  /*195b0*/  PRMT R80, R7, 0x5410, R24 ;  /* 0x0000541007507816 */ /* 0x000fe40000000018 */
[----:B------:R-:W-:Y:S02]  /*195c0*/  @!P5 PRMT R7, R63, 0x5410, RZ ;  /* 0x000054103f07d816 */ /* 0x000fe400000000ff */
[----:B------:R-:W-:Y:S02]  /*195d0*/  ISETP.GE.U32.AND P5, PT, R217, R3, PT ;  /* 0x00000003d900720c */ /* 0x000fe40003fa6070 */
[----:B------:R-:W-:Y:S01]  /*195e0*/  SHF.R.U32.HI R3, RZ, 0x10, R4 ;  /* 0x00000010ff037819 */ /* 0x000fe20000011604 */
[----:B------:R-:W-:Y:S01]  /*195f0*/  @!P6 HFMA2.BF16_V2 R66, -RZ.H0_H0, RZ.H0_H0, -R24.H0_H0 ;  /* 0x200000ffff42e231 */ /* 0x000fe20000340918 */
[----:B------:R-:W-:Y:S02]  /*19600*/  IMAD.MOV.U32 R63, RZ, RZ, R182 ;  /* 0x000000ffff3f7224 */ /* 0x000fe400078e00b6 */
[----:B------:R-:W-:Y:S01]  /*19610*/  LOP3.LUT R3, R3, 0xff, RZ, 0xc0, !PT ;  /* 0x000000ff03037812 */ /* 0x000fe200078ec0ff */
[----:B------:R3:W-:Y:S01]  /*19620*/  MUFU.EX2 R182, R112 ;  /* 0x0000007000b67308 */ /* 0x0007e20000000800 */
[----:B------:R-:W-:-:S02]  /*19630*/  @!P6 PRMT R24, R66, 0x5410, RZ ;  /* 0x000054104218e816 */ /* 0x000fc400000000ff */
[----:B------:R-:W-:Y:S02]  /*19640*/  ISETP.GE.U32.AND P6, PT, R217, R3, PT ;  /* 0x00000003d900720c */ /* 0x000fe40003fc6070 */
[----:B-1----:R-:W-:-:S04]  /*19650*/  F2FP.BF16.PACK_AB R3, R186, R185 ;  /* 0x000000b9ba03723e */ /* 0x002fc800000010ff */
[----:B------:R-:W-:Y:S01]  /*19660*/  PRMT R22, R3, 0x7610, R22 ;  /* 0x0000761003167816 */ /* 0x000fe20000000016 */
[----:B---3--:R-:W-:Y:S02]  /*19670*/  IMAD.MOV.U32 R112, RZ, RZ, R181 ;  /* 0x000000ffff707224 */ /* 0x008fe400078e00b5 */
[----:B------:R-:W1:Y:S01]  /*19680*/  MUFU.EX2 R181, R116 ;  /* 0x0000007400b57308 */ /* 0x000e620000000800 */
[--C-:B------:R-:W-:Y:S01]  /*19690*/  FADD.FTZ R4, R11, R21.reuse ;  /* 0x000000150b047221 */ /* 0x100fe20000010000 */
[----:B------:R-:W-:Y:S01]  /*196a0*/  PRMT R21, R3, 0x7632, R21 ;  /* 0x0000763203157816 */ /* 0x000fe20000000015 */
[----:B------:R-:W-:Y:S01]  /*196b0*/  @!P3 HFMA2.BF16_V2 R71, -RZ.H0_H0, RZ.H0_H0, -R22.H0_H0 ;  /* 0x200000ffff47b231 */ /* 0x000fe20000340916 */
[----:B------:R-:W-:Y:S02]  /*196c0*/  LOP3.LUT R3, R30, 0xff, RZ, 0xc0, !PT ;  /* 0x000000ff1e037812 */ /* 0x000fe400078ec0ff */
[----:B------:R-:W-:Y:S02]  /*196d0*/  PRMT R66, R22, 0x5410, R21 ;  /* 0x0000541016427816 */ /* 0x000fe40000000015 */
[----:B------:R-:W-:-:S02]  /*196e0*/  @!P3 PRMT R22, R71, 0x5410, RZ ;  /* 0x000054104716b816 */ /* 0x000fc400000000ff */
[----:B------:R-:W-:Y:S01]  /*196f0*/  ISETP.GE.U32.AND P3, PT, R217, R3, PT ;  /* 0x00000003d900720c */ /* 0x000fe20003f66070 */
[----:B------:R-:W-:Y:S01]  /*19700*/  FADD.FTZ R97, R2, R4 ;  /* 0x0000000402617221 */ /* 0x000fe20000010000 */
[----:B-1----:R-:W-:-:S04]  /*19710*/  F2FP.BF16.PACK_AB R3, R181, R182 ;  /* 0x000000b6b503723e */ /* 0x002fc800000010ff */
[----:B------:R-:W-:Y:S01]  /*19720*/  PRMT R4, R3, 0x7632, R4 ;  /* 0x0000763203047816 */ /* 0x000fe20000000004 */
[----:B------:R-:W-:-:S04]  /*19730*/  IMAD.MOV.U32 R116, RZ, RZ, R65 ;  /* 0x000000ffff747224 */ /* 0x000fc800078e0041 */
[----:B------:R-:W-:Y:S01]  /*19740*/  @!P2 HFMA2.BF16_V2 R83, -RZ.H0_H0, RZ.H0_H0, -R4.H0_H0 ;  /* 0x200000ffff53a231 */ /* 0x000fe20000340904 */
[----:B------:R-:W-:-:S04]  /*19750*/  PRMT R65, R3, 0x5410, R4 ;  /* 0x0000541003417816 */ /* 0x000fc80000000004 */
[----:B------:R-:W-:Y:S02]  /*19760*/  @!P2 PRMT R4, R83, 0x5410, RZ ;  /* 0x000054105304a816 */ /* 0x000fe400000000ff */
[----:B------:R-:W3:Y:S01]  /*19770*/  LDL R83, [R1+0xc8] ;  /* 0x0000c80001537983 */ /* 0x000ee20000100800 */
[----:B------:R-:W-:Y:S02]  /*19780*/  IMAD.MOV.U32 R128, RZ, RZ, R46 ;  /* 0x000000ffff807224 */ /* 0x000fe400078e002e */
[----:B------:R-:W-:Y:S02]  /*19790*/  IMAD.MOV.U32 R46, RZ, RZ, R246 ;  /* 0x000000ffff2e7224 */ /* 0x000fe400078e00f6 */
[----:B------:R-:W-:Y:S02]  /*197a0*/  IMAD.MOV.U32 R61, RZ, RZ, R44 ;  /* 0x000000ffff3d7224 */ /* 0x000fe400078e002c */
[----:B------:R-:W-:Y:S01]  /*197b0*/  IMAD.MOV.U32 R44, RZ, RZ, R247 ;  /* 0x000000ffff2c7224 */ /* 0x000fe200078e00f7 */
[----:B------:R-:W-:Y:S01]  /*197c0*/  @!P3 HFMA2.BF16_V2 R82, -RZ.H0_H0, RZ.H0_H0, -R3.H0_H0 ;  /* 0x200000ffff52b231 */ /* 0x000fe20000340903 */
[----:B------:R-:W-:Y:S01]  /*197d0*/  FADD.FTZ R81, R41, R20 ;  /* 0x0000001429517221 */ /* 0x000fe20000010000 */
[----:B------:R-:W-:Y:S01]  /*197e0*/  @P3 PRMT R41, R3, 0x7610, R41 ;  /* 0x0000761003293816 */ /* 0x000fe20000000029 */
[----:B------:R-:W-:Y:S04]  /*197f0*/  ST.E.U16 [R12.64+-0xc0], R33 ;  /* 0xffff40210c007985 */ /* 0x000fe8000c101504 */
[----:B------:R-:W-:Y:S01]  /*19800*/  ST.E.U16 [R12.64+-0xbe], R32 ;  /* 0xffff42200c007985 */ /* 0x000fe2000c101504 */
[----:B------:R-:W-:Y:S01]  /*19810*/  @!P4 HFMA2.BF16_V2 R67, -RZ.H0_H0, RZ.H0_H0, -R21.H0_H0 ;  /* 0x200000ffff43c231 */ /* 0x000fe20000340915 */
[----:B------:R-:W-:-:S02]  /*19820*/  SHF.R.U32.HI R2, RZ, 0x18, R0 ;  /* 0x00000018ff027819 */ /* 0x000fc40000011600 */
[----:B------:R-:W-:Y:S02]  /*19830*/  SHF.R.U32.HI R0, RZ, 0x10, R0 ;  /* 0x00000010ff007819 */ /* 0x000fe40000011600 */
[----:B------:R-:W-:Y:S02]  /*19840*/  @!P4 PRMT R21, R67, 0x5410, RZ ;  /* 0x000054104315c816 */ /* 0x000fe400000000ff */
[----:B------:R-:W-:Y:S02]  /*19850*/  ISETP.GE.U32.AND P4, PT, R217, R2, PT ;  /* 0x00000002d900720c */ /* 0x000fe40003f86070 */
[----:B------:R-:W-:Y:S02]  /*19860*/  LOP3.LUT R0, R0, 0xff, RZ, 0xc0, !PT ;  /* 0x000000ff00007812 */ /* 0x000fe400078ec0ff */
[----:B------:R-:W-:Y:S02]  /*19870*/  PRMT R2, R129, 0x7610, R2 ;  /* 0x0000761081027816 */ /* 0x000fe40000000002 */
[----:B------:R-:W-:-:S02]  /*19880*/  @!P3 PRMT R41, R82, 0x5410, RZ ;  /* 0x000054105229b816 */ /* 0x000fc400000000ff */
[----:B------:R-:W-:Y:S01]  /*19890*/  ISETP.GE.U32.AND P3, PT, R217, R0, PT ;  /* 0x00000000d900720c */ /* 0x000fe20003f66070 */
[----:B------:R-:W-:Y:S01]  /*198a0*/  @!P6 HFMA2.BF16_V2 R99, -RZ.H0_H0, RZ.H0_H0, -R2.H0_H0 ;  /* 0x200000ffff63e231 */ /* 0x000fe20000340902 */
[----:B------:R-:W-:Y:S01]  /*198b0*/  PRMT R0, R129, 0x7632, R0 ;  /* 0x0000763281007816 */ /* 0x000fe20000000000 */
[----:B------:R-:W-:-:S03]  /*198c0*/  IMAD.MOV.U32 R58, RZ, RZ, R50 ;  /* 0x000000ffff3a7224 */ /* 0x000fc600078e0032 */
[----:B------:R-:W-:Y:S02]  /*198d0*/  PRMT R50, R2, 0x5410, R0 ;  /* 0x0000541002327816 */ /* 0x000fe40000000000 */
[----:B------:R-:W-:Y:S02]  /*198e0*/  @!P6 PRMT R2, R99, 0x5410, RZ ;  /* 0x000054106302e816 */ /* 0x000fe400000000ff */
[----:B---3--:R-:W-:-:S05]  /*198f0*/  LOP3.LUT R246, R15, R83, R238, 0x96, !PT ;  /* 0x000000530ff67212 */ /* 0x008fca00078e96ee */
[----:B------:R1:W-:Y:S02]  /*19900*/  STL [R1+0x40], R246 ;  /* 0x000040f601007387 */ /* 0x0003e40000100800 */
[----:B-1----:R-:W-:-:S05]  /*19910*/  IMAD.WIDE.U32 R246, R246, -0x326172a9, RZ ;  /* 0xcd9e8d57f6f67825 */ /* 0x002fca00078e00ff */
[----:B------:R-:W-:-:S05]  /*19920*/  LOP3.LUT R3, R247, R236, R34, 0x96, !PT ;  /* 0x000000ecf7037212 */ /* 0x000fca00078e9622 */
[----:B------:R-:W-:Y:S01]  /*19930*/  IMAD.WIDE.U32 R32, R3, -0x2daee0ad, RZ ;  /* 0xd2511f5303207825 */ /* 0x000fe200078e00ff */
[----:B------:R-:W-:Y:S02]  /*19940*/  LOP3.LUT R3, R49, R220, R14, 0x96, !PT ;  /* 0x000000dc31037212 */ /* 0x000fe400078e960e */
[----:B------:R-:W3:Y:S04]  /*19950*/  LDL.LU.64 R14, [R1+0x190] ;  /* 0x00019000010e7983 */ /* 0x000ee80000300a00 */
[----:B------:R-:W4:Y:S04]  /*19960*/  LDL R99, [R1+0x124] ;  /* 0x0001240001637983 */ /* 0x000f280000100800 */
[----:B------:R-:W4:Y:S01]  /*19970*/  LDL R49, [R1+0xd4] ;  /* 0x0000d40001317983 */ /* 0x000f220000100800 */
[----:B------:R-:W-:Y:S01]  /*19980*/  IMAD.MOV.U32 R59, RZ, RZ, R47 ;  /* 0x000000ffff3b7224 */ /* 0x000fe200078e002f */
[----:B------:R-:W1:Y:S01]  /*19990*/  MUFU.EX2 R11, R132 ;  /* 0x00000084000b7308 */ /* 0x000e620000000800 */
[----:B------:R-:W-:-:S07]  /*199a0*/  IMAD.MOV.U32 R47, RZ, RZ, R180 ;  /* 0x000000ffff2f7224 */ /* 0x000fce00078e00b4 */
[----:B------:R-:W2:Y:S01]  /*199b0*/  MUFU.EX2 R180, R133 ;  /* 0x0000008500b47308 */ /* 0x000ea20000000800 */
[----:B------:R-:W-:Y:S01]  /*199c0*/  MOV R117, R45 ;  /* 0x0000002d00757202 */ /* 0x000fe20000000f00 */
[----:B------:R-:W-:Y:S02]  /*199d0*/  IMAD.MOV.U32 R45, RZ, RZ, R252 ;  /* 0x000000ffff2d7224 */ /* 0x000fe400078e00fc */
[----:B-1----:R-:W-:Y:S01]  /*199e0*/  FADD.FTZ R252, R11, R113 ;  /* 0x000000710bfc7221 */ /* 0x002fe20000010000 */
[----:B--2---:R-:W-:-:S04]  /*199f0*/  F2FP.BF16.PACK_AB R11, R180, R11 ;  /* 0x0000000bb40b723e */ /* 0x004fc800000010ff */
[C---:B------:R-:W-:Y:S02]  /*19a00*/  PRMT R20, R11.reuse, 0x7610, R20 ;  /* 0x000076100b147816 */ /* 0x040fe40000000014 */
[----:B------:R-:W-:Y:S02]  /*19a10*/  PRMT R11, R11, 0x7632, R11 ;  /* 0x000076320b0b7816 */ /* 0x000fe4000000000b */
[----:B------:R-:W-:Y:S01]  /*19a20*/  LOP3.LUT R33, R33, R215, R48, 0x96, !PT ;  /* 0x000000d721217212 */ /* 0x000fe200078e9630 */
[----:B------:R-:W-:Y:S02]  /*19a30*/  @!P3 HFMA2.BF16_V2 R87, -RZ.H0_H0, RZ.H0_H0, -R20.H0_H0 ;  /* 0x200000ffff57b231 */ /* 0x000fe40000340914 */
[----:B------:R-:W-:Y:S01]  /*19a40*/  @!P4 HFMA2.BF16_V2 R86, -RZ.H0_H0, RZ.H0_H0, -R11.H0_H0 ;  /* 0x200000ffff56c231 */ /* 0x000fe2000034090b */
[----:B------:R-:W-:Y:S01]  /*19a50*/  PRMT R67, R20, 0x5410, R11 ;  /* 0x0000541014437816 */ /* 0x000fe2000000000b */
[----:B------:R1:W-:Y:S01]  /*19a60*/  ST.E.U16 [R18.64+-0xc0], R31 ;  /* 0xffff401f12007985 */ /* 0x0003e2000c101504 */
[----:B------:R-:W-:-:S02]  /*19a70*/  @!P3 PRMT R20, R87, 0x5410, RZ ;  /* 0x000054105714b816 */ /* 0x000fc400000000ff */
[----:B------:R-:W-:Y:S01]  /*19a80*/  @!P4 PRMT R11, R86, 0x5410, RZ ;  /* 0x00005410560bc816 */ /* 0x000fe200000000ff */
[----:B------:R-:W-:Y:S01]  /*19a90*/  IMAD.WIDE.U32 R86, R33, -0x326172a9, RZ ;  /* 0xcd9e8d5721567825 */ /* 0x000fe200078e00ff */
[----:B------:R-:W-:Y:S04]  /*19aa0*/  ST.E.U16 [R18.64+-0xbe], R52 ;  /* 0xffff423412007985 */ /* 0x000fe8000c101504 */
[----:B------:R2:W-:Y:S01]  /*19ab0*/  ST.E.U16 [R16.64+-0xc0], R6 ;  /* 0xffff400610007985 */ /* 0x0005e2000c101504 */
[----:B------:R-:W-:Y:S01]  /*19ac0*/  IMAD.MOV.U32 R113, RZ, RZ, R101 ;  /* 0x000000ffff717224 */ /* 0x000fe200078e0065 */
[----:B------:R-:W-:Y:S01]  /*19ad0*/  MOV R71, R100 ;  /* 0x0000006400477202 */ /* 0x000fe20000000f00 */
[----:B-1----:R-:W-:-:S05]  /*19ae0*/  IMAD.WIDE.U32 R30, R3, -0x326172a9, RZ ;  /* 0xcd9e8d57031e7825 */ /* 0x002fca00078e00ff */
[----:B------:R-:W-:Y:S02]  /*19af0*/  LOP3.LUT R3, R87, R212, R30, 0x96, !PT ;  /* 0x000000d457037212 */ /* 0x000fe400078e961e */
[----:B--2---:R-:W-:-:S03]  /*19b00*/  LOP3.LUT R6, R31, R214, R246, 0x96, !PT ;  /* 0x000000d61f067212 */ /* 0x004fc600078e96f6 */
[----:B------:R-:W-:-:S04]  /*19b10*/  IMAD.WIDE.U32 R100, R3, -0x2daee0ad, RZ ;  /* 0xd2511f5303647825 */ /* 0x000fc800078e00ff */
[----:B------:R-:W-:Y:S01]  /*19b20*/  IMAD.WIDE.U32 R30, R6, -0x2daee0ad, RZ ;  /* 0xd2511f53061e7825 */ /* 0x000fe200078e00ff */
[----:B------:R-:W-:Y:S01]  /*19b30*/  @!P5 HFMA2.BF16_V2 R98, -RZ.H0_H0, RZ.H0_H0, -R0.H0_H0 ;  /* 0x200000ffff62d231 */ /* 0x000fe20000340900 */
[----:B------:R1:W-:Y:S03]  /*19b40*/  ST.E.U16 [R16.64+-0xbe], R5 ;  /* 0xffff420510007985 */ /* 0x0003e6000c101504 */
[----:B------:R-:W-:Y:S01]  /*19b50*/  LOP3.LUT R3, R101, R210, R30, 0x96, !PT ;  /* 0x000000d265037212 */ /* 0x000fe200078e961e */
[----:B------:R-:W-:Y:S01]  /*19b60*/  IMAD.MOV.U32 R132, RZ, RZ, R112 ;  /* 0x000000ffff847224 */ /* 0x000fe200078e0070 */
[----:B------:R-:W-:Y:S01]  /*19b70*/  @!P5 PRMT R0, R98, 0x5410, RZ ;  /* 0x000054106200d816 */ /* 0x000fe200000000ff */
[----:B------:R-:W-:Y:S02]  /*19b80*/  IMAD.MOV.U32 R129, RZ, RZ, R128 ;  /* 0x000000ffff817224 */ /* 0x000fe400078e0080 */
[----:B------:R-:W-:-:S02]  /*19b90*/  IMAD.MOV.U32 R112, RZ, RZ, R57 ;  /* 0x000000ffff707224 */ /* 0x000fc400078e0039 */
[----:B------:R-:W-:Y:S02]  /*19ba0*/  IMAD.MOV.U32 R128, RZ, RZ, R85 ;  /* 0x000000ffff807224 */ /* 0x000fe400078e0055 */
[----:B------:R-:W-:Y:S01]  /*19bb0*/  IMAD.MOV.U32 R57, RZ, RZ, R84 ;  /* 0x000000ffff397224 */ /* 0x000fe200078e0054 */
[----:B-1----:R-:W-:-:S05]  /*19bc0*/  LOP3.LUT R5, R31, R213, R32, 0x96, !PT ;  /* 0x000000d51f057212 */ /* 0x002fca00078e9620 */
[----:B------:R-:W-:-:S04]  /*19bd0*/  IMAD.WIDE.U32 R84, R5, -0x326172a9, RZ ;  /* 0xcd9e8d5705547825 */ /* 0x000fc800078e00ff */
[----:B------:R-:W-:Y:S02]  /*19be0*/  IMAD.MOV.U32 R82, RZ, RZ, R63 ;  /* 0x000000ffff527224 */ /* 0x000fe400078e003f */
[----:B------:R-:W-:Y:S02]  /*19bf0*/  IMAD.MOV.U32 R63, RZ, RZ, R117 ;  /* 0x000000ffff3f7224 */ /* 0x000fe400078e0075 */
[----:B------:R-:W-:Y:S02]  /*19c00*/  IMAD.MOV.U32 R117, RZ, RZ, R58 ;  /* 0x000000ffff757224 */ /* 0x000fe400078e003a */
[----:B------:R-:W-:Y:S02]  /*19c10*/  IMAD.MOV.U32 R58, RZ, RZ, R43 ;  /* 0x000000ffff3a7224 */ /* 0x000fe400078e002b */
[----:B------:R-:W-:Y:S02]  /*19c20*/  IMAD.MOV.U32 R133, RZ, RZ, R116 ;  /* 0x000000ffff857224 */ /* 0x000fe400078e0074 */
[----:B------:R-:W-:-:S02]  /*19c30*/  IMAD.MOV.U32 R116, RZ, RZ, R59 ;  /* 0x000000ffff747224 */ /* 0x000fc400078e003b */
[----:B------:R-:W-:Y:S01]  /*19c40*/  IMAD.MOV.U32 R59, RZ, RZ, R42 ;  /* 0x000000ffff3b7224 */ /* 0x000fe200078e002a */
[----:B---3--:R1:W-:Y:S04]  /*19c50*/  ST.E.U16 [R14.64+-0xc0], R2 ;  /* 0xffff40020e007985 */ /* 0x0083e8000c101504 */
        /* <DEDUP_REMOVED lines=16> */
[----:B----4-:R-:W-:Y:S01]  /*19d60*/  IMAD.WIDE.U32 R98, R99, -0x326172a9, RZ ;  /* 0xcd9e8d5763627825 */ /* 0x010fe200078e00ff */
[----:B------:R-:W-:Y:S02]  /*19d70*/  SHF.R.U32.HI R2, RZ, 0x18, R0 ;  /* 0x00000018ff027819 */ /* 0x000fe40000011600 */
[----:B------:R-:W-:Y:S01]  /*19d80*/  LOP3.LUT R0, R3, 0xff, RZ, 0xc0, !PT ;  /* 0x000000ff03007812 */ /* 0x000fe200078ec0ff */
[----:B------:R-:W-:Y:S03]  /*19d90*/  ST.E.U16 [R12.64+-0xb0], R53 ;  /* 0xffff50350c007985 */ /* 0x000fe6000c101504 */
[----:B------:R-:W-:Y:S01]  /*19da0*/  PRMT R42, R0, 0x5410, R2 ;  /* 0x00005410002a7816 */ /* 0x000fe20000000002 */
[----:B------:R-:W-:Y:S01]  /*19db0*/  ST.E.U16 [R12.64+-0xae], R64 ;  /* 0xffff52400c007985 */ /* 0x000fe2000c101504 */
[----:B------:R-:W-:-:S03]  /*19dc0*/  LOP3.LUT R0, R49, R99, RZ, 0x3c, !PT ;  /* 0x0000006331007212 */ /* 0x000fc600078e3cff */
[----:B------:R-:W-:Y:S04]  /*19dd0*/  ST.E.U16 [R18.64+-0xb0], R39 ;  /* 0xffff502712007985 */ /* 0x000fe8000c101504 */
[----:B------:R-:W-:Y:S04]  /*19de0*/  ST.E.U16 [R18.64+-0xae], R40 ;  /* 0xffff522812007985 */ /* 0x000fe8000c101504 */
[----:B------:R-:W-:Y:S04]  /*19df0*/  ST.E.U16 [R16.64+-0xb0], R23 ;  /* 0xffff501710007985 */ /* 0x000fe8000c101504 */
[----:B------:R-:W-:Y:S04]  /*19e00*/  ST.E.U16 [R16.64+-0xae], R8 ;  /* 0xffff520810007985 */ /* 0x000fe8000c101504 */
[----:B------:R1:W-:Y:S01]  /*19e10*/  ST.E.U16 [R14.64+-0xae], R9 ;  /* 0xffff52090e007985 */ /* 0x0003e2000c101504 */
[----:B------:R-:W-:-:S05]  /*19e20*/  LOP3.LUT R2, R35, R237, R98, 0x96, !PT ;  /* 0x000000ed23027212 */ /* 0x000fca00078e9662 */
[----:B------:R-:W-:-:S04]  /*19e30*/  IMAD.WIDE.U32 R2, R2, -0x2daee0ad, RZ ;  /* 0xd2511f5302027825 */ /* 0x000fc800078e00ff */
[----:B-1----:R-:W-:-:S05]  /*19e40*/  IMAD.WIDE.U32 R8, R0, -0x2daee0ad, RZ ;  /* 0xd2511f5300087825 */ /* 0x002fca00078e00ff */
[----:B------:R-:W-:-:S05]  /*19e50*/  LOP3.LUT R0, R9, R83, R238, 0x96, !PT ;  /* 0x0000005309007212 */ /* 0x000fca00078e96ee */
[----:B------:R-:W-:Y:S01]  /*19e60*/  IMAD.WIDE.U32 R48, R0, -0x326172a9, RZ ;  /* 0xcd9e8d5700307825 */ /* 0x000fe200078e00ff */
[----:B------:R-:W-:-:S04]  /*19e70*/  LOP3.LUT R0, R3, R220, R8, 0x96, !PT ;  /* 0x000000dc03007212 */ /* 0x000fc800078e9608 */
[----:B------:R-:W-:Y:S01]  /*19e80*/  LOP3.LUT R5, R49, R236, R34, 0x96, !PT ;  /* 0x000000ec31057212 */ /* 0x000fe200078e9622 */
[----:B------:R-:W-:Y:S04]  /*19e90*/  STL.64 [R1+0x128], R98 ;  /* 0x0001286201007387 */ /* 0x000fe80000100a00 */
[----:B------:R-:W-:Y:S01]  /*19ea0*/  IMAD.WIDE.U32 R30, R5, -0x2daee0ad, RZ ;  /* 0xd2511f53051e7825 */ /* 0x000fe200078e00ff */
[----:B------:R1:W-:Y:S04]  /*19eb0*/  STL.64 [R1+0x30], R8 ;  /* 0x0000300801007387 */ /* 0x0003e80000100a00 */
[----:B------:R2:W5:Y:S04]  /*19ec0*/  LDL.LU.64 R238, [R1+0x188] ;  /* 0x0001880001ee7983 */ /* 0x0005680000300a00 */
[----:B------:R2:W5:Y:S04]  /*19ed0*/  LDL.LU R237, [R1+0x184] ;  /* 0x0001840001ed7983 */ /* 0x0005680000300800 */
[----:B------:R3:W-:Y:S01]  /*19ee0*/  STL.64 [R1+0x20], R48 ;  /* 0x0000203001007387 */ /* 0x0007e20000100a00 */
[----:B------:R-:W-:-:S02]  /*19ef0*/  IMAD.MOV.U32 R83, RZ, RZ, R129 ;  /* 0x000000ffff537224 */ /* 0x000fc400078e0081 */
[----:B------:R-:W-:Y:S01]  /*19f00*/  IMAD.MOV.U32 R129, RZ, RZ, R132 ;  /* 0x000000ffff817224 */ /* 0x000fe200078e0084 */
[----:B------:R-:W-:Y:S01]  /*19f10*/  ST.E.U16 [R14.64+-0xb0], R10 ;  /* 0xffff500a0e007985 */ /* 0x000fe2000c101504 */
[----:B-1----:R-:W-:Y:S01]  /*19f20*/  IMAD.WIDE.U32 R8, R0, -0x326172a9, RZ ;  /* 0xcd9e8d5700087825 */ /* 0x002fe200078e00ff */
[----:B------:R-:W-:Y:S02]  /*19f30*/  LOP3.LUT R0, R31, R215, R2, 0x96, !PT ;  /* 0x000000d71f007212 */ /* 0x000fe400078e9602 */
[----:B------:R2:W5:Y:S02]  /*19f40*/  LDL.LU R236, [R1+0x180] ;  /* 0x0001800001ec7983 */ /* 0x0005640000300800 */
[----:B------:R-:W-:Y:S01]  /*19f50*/  LOP3.LUT R2, R9, R214, R48, 0x96, !PT ;  /* 0x000000d609027212 */ /* 0x000fe200078e9630 */
[----:B------:R-:W-:Y:S02]  /*19f60*/  IMAD.MOV.U32 R99, RZ, RZ, R113 ;  /* 0x000000ffff637224 */ /* 0x000fe400078e0071 */
[----:B------:R-:W-:Y:S01]  /*19f70*/  IMAD.MOV.U32 R132, RZ, RZ, R44 ;  /* 0x000000ffff847224 */ /* 0x000fe200078e002c */
[----:B------:R1:W-:Y:S01]  /*19f80*/  ST.E.U16 [R12.64+-0x9e], R29 ;  /* 0xffff621d0c007985 */ /* 0x0003e2000c101504 */
[----:B---3--:R-:W-:-:S03]  /*19f90*/  IMAD.WIDE.U32 R48, R0, -0x326172a9, RZ ;  /* 0xcd9e8d5700307825 */ /* 0x008fc600078e00ff */
[----:B------:R-:W-:Y:S02]  /*19fa0*/  ST.E.U16 [R12.64+-0xa0], R36 ;  /* 0xffff60240c007985 */ /* 0x000fe4000c101504 */
[----:B------:R-:W-:Y:S01]  /*19fb0*/  LOP3.LUT R0, R49, R212, R8, 0x96, !PT ;  /* 0x000000d431007212 */ /* 0x000fe200078e9608 */
[----:B------:R-:W-:Y:S01]  /*19fc0*/  IMAD.MOV.U32 R113, RZ, RZ, R133 ;  /* 0x000000ffff717224 */ /* 0x000fe200078e0085 */
[----:B------:R2:W5:Y:S01]  /*19fd0*/  LDL.LU R220, [R1+0x17c] ;  /* 0x00017c0001dc7983 */ /* 0x0005620000300800 */
[----:B------:R-:W-:Y:S02]  /*19fe0*/  IMAD.MOV.U32 R44, RZ, RZ, R45 ;  /* 0x000000ffff2c7224 */ /* 0x000fe400078e002d */
[----:B------:R-:W-:Y:S02]  /*19ff0*/  IMAD.MOV.U32 R133, RZ, RZ, R47 ;  /* 0x000000ffff857224 */ /* 0x000fe400078e002f */
[----:B------:R-:W-:Y:S01]  /*1a000*/  IMAD.WIDE.U32 R2, R2, -0x2daee0ad, RZ ;  /* 0xd2511f5302027825 */ /* 0x000fe200078e00ff */
[----:B------:R-:W-:Y:S01]  /*1a010*/  MOV R52, R99 ;  /* 0x0000006300347202 */ /* 0x000fe20000000f00 */
[----:B------:R-:W-:Y:S02]  /*1a020*/  ST.E.U16 [R18.64+-0xa0], R38 ;  /* 0xffff602612007985 */ /* 0x000fe4000c101504 */
[----:B------:R-:W-:-:S02]  /*1a030*/  IMAD.MOV.U32 R45, RZ, RZ, R46 ;  /* 0x000000ffff2d7224 */ /* 0x000fc400078e002e */
[----:B------:R-:W-:Y:S01]  /*1a040*/  IMAD.WIDE.U32 R46, R0, -0x2daee0ad, RZ ;  /* 0xd2511f53002e7825 */ /* 0x000fe200078e00ff */
[----:B------:R-:W-:Y:S01]  /*1a050*/  LOP3.LUT R5, R3, R213, R30, 0x96, !PT ;  /* 0x000000d503057212 */ /* 0x000fe200078e961e */
[----:B------:R-:W-:Y:S03]  /*1a060*/  ST.E.U16 [R18.64+-0x9e], R37 ;  /* 0xffff622512007985 */ /* 0x000fe6000c101504 */
[----:B------:R-:W-:Y:S01]  /*1a070*/  LOP3.LUT R2, R47, R210, R2, 0x96, !PT ;  /* 0x000000d22f027212 */ /* 0x000fe200078e9602 */
[----:B------:R-:W-:Y:S01]  /*1a080*/  IMAD.MOV.U32 R31, RZ, RZ, R163 ;  /* 0x000000ffff1f7224 */ /* 0x000fe200078e00a3 */
[----:B------:R2:W5:Y:S03]  /*1a090*/  LDL.LU R215, [R1+0x178] ;  /* 0x0001780001d77983 */ /* 0x0005660000300800 */
[----:B------:R-:W-:-:S04]  /*1a0a0*/  IMAD.WIDE.U32 R2, R2, -0x326172a9, RZ ;  /* 0xcd9e8d5702027825 */ /* 0x000fc800078e00ff */
[----:B------:R-:W-:Y:S01]  /*1a0b0*/  IMAD.MOV.U32 R99, RZ, RZ, R133 ;  /* 0x000000ffff637224 */ /* 0x000fe200078e0085 */
[C---:B------:R-:W-:Y:S01]  /*1a0c0*/  LOP3.LUT R0, R2.reuse, 0xffff, RZ, 0xc0, !PT ;  /* 0x0000ffff02007812 */ /* 0x040fe200078ec0ff */
[----:B------:R-:W-:Y:S01]  /*1a0d0*/  IMAD.MOV.U32 R133, RZ, RZ, R132 ;  /* 0x000000ffff857224 */ /* 0x000fe200078e0084 */
[----:B------:R-:W-:Y:S01]  /*1a0e0*/  LOP3.LUT R6, R2, 0xff, RZ, 0xc0, !PT ;  /* 0x000000ff02067812 */ /* 0x000fe200078ec0ff */
[----:B------:R-:W-:Y:S01]  /*1a0f0*/  IMAD.MOV.U32 R132, RZ, RZ, R44 ;  /* 0x000000ffff847224 */ /* 0x000fe200078e002c */
[----:B------:R-:W-:Y:S01]  /*1a100*/  SHF.R.U32.HI R0, RZ, 0x8, R0 ;  /* 0x00000008ff007819 */ /* 0x000fe20000011600 */
[----:B------:R-:W-:Y:S01]  /*1a110*/  IMAD.MOV.U32 R98, RZ, RZ, R45 ;  /* 0x000000ffff627224 */ /* 0x000fe200078e002d */
[----:B------:R3:W-:Y:S01]  /*1a120*/  ST.E.U16 [R16.64+-0xa0], R7 ;  /* 0xffff600710007985 */ /* 0x0007e2000c101504 */
[----:B------:R-:W-:Y:S01]  /*1a130*/  IMAD.WIDE.U32 R44, R5, -0x326172a9, RZ ;  /* 0xcd9e8d57052c7825 */ /* 0x000fe200078e00ff */
[----:B------:R-:W-:Y:S02]  /*1a140*/  SHF.R.U32.HI R5, RZ, 0x10, R2 ;  /* 0x00000010ff057819 */ /* 0x000fe40000011602 */
[----:B------:R-:W-:Y:S01]  /*1a150*/  PRMT R6, R6, 0x5410, R0 ;  /* 0x0000541006067816 */ /* 0x000fe20000000000 */
[----:B------:R-:W-:Y:S01]  /*1a160*/  ST.E.U16 [R16.64+-0x9e], R24 ;  /* 0xffff621810007985 */ /* 0x000fe2000c101504 */
[----:B------:R-:W-:-:S02]  /*1a170*/  LOP3.LUT R0, R3, R209, R44, 0x96, !PT ;  /* 0x000000d103007212 */ /* 0x000fc400078e962c */
[----:B------:R-:W-:Y:S01]  /*1a180*/  SHF.R.U32.HI R3, RZ, 0x18, R2 ;  /* 0x00000018ff037819 */ /* 0x000fe20000011602 */
[----:B------:R-:W-:Y:S01]  /*1a190*/  IMAD.MOV.U32 R40, RZ, RZ, R96 ;  /* 0x000000ffff287224 */ /* 0x000fe200078e0060 */
[----:B------:R-:W-:Y:S01]  /*1a1a0*/  LOP3.LUT R2, R5, 0xff, RZ, 0xc0, !PT ;  /* 0x000000ff05027812 */ /* 0x000fe200078ec0ff */
[----:B------:R-:W-:Y:S01]  /*1a1b0*/  IMAD.MOV.U32 R34, RZ, RZ, R112 ;  /* 0x000000ffff227224 */ /* 0x000fe200078e0070 */
[----:B------:R2:W5:Y:S02]  /*1a1c0*/  LDL.LU R214, [R1+0x174] ;  /* 0x0001740001d67983 */ /* 0x0005640000300800 */
[----:B-1----:R-:W-:Y:S02]  /*1a1d0*/  PRMT R29, R2, 0x5410, R3 ;  /* 0x00005410021d7816 */ /* 0x002fe40000000003 */
[C---:B------:R-:W-:Y:S01]  /*1a1e0*/  LOP3.LUT R2, R0.reuse, 0xffff, RZ, 0xc0, !PT ;  /* 0x0000ffff00027812 */ /* 0x040fe200078ec0ff */
[----:B------:R-:W-:Y:S03]  /*1a1f0*/  ST.E.U16 [R14.64+-0xa0], R20 ;  /* 0xffff60140e007985 */ /* 0x000fe6000c101504 */
[----:B------:R-:W-:Y:S01]  /*1a200*/  SHF.R.U32.HI R3, RZ, 0x8, R2 ;  /* 0x00000008ff037819 */ /* 0x000fe20000011602 */
[----:B------:R1:W-:Y:S01]  /*1a210*/  ST.E.U16 [R14.64+-0x9e], R11 ;  /* 0xffff620b0e007985 */ /* 0x0003e2000c101504 */
[----:B------:R-:W-:Y:S01]  /*1a220*/  LOP3.LUT R2, R0, 0xff, RZ, 0xc0, !PT ;  /* 0x000000ff00027812 */ /* 0x000fe200078ec0ff */
[----:B------:R-:W-:-:S02]  /*1a230*/  IMAD.MOV.U32 R53, RZ, RZ, R133 ;  /* 0x000000ffff357224 */ /* 0x000fc400078e0085 */
[----:B------:R-:W-:Y:S01]  /*1a240*/  IMAD.MOV.U32 R64, RZ, RZ, R132 ;  /* 0x000000ffff407224 */ /* 0x000fe200078e0084 */
[----:B------:R2:W5:Y:S01]  /*1a250*/  LDL.LU R213, [R1+0x170] ;  /* 0x0001700001d57983 */ /* 0x0005620000300800 */
[----:B---3--:R-:W-:Y:S02]  /*1a260*/  PRMT R7, R2, 0x5410, R3 ;  /* 0x0000541002077816 */ /* 0x008fe40000000003 */
[--C-:B------:R-:W-:Y:S01]  /*1a270*/  SHF.R.U32.HI R3, RZ, 0x10, R0.reuse ;  /* 0x00000010ff037819 */ /* 0x100fe20000011600 */
[----:B------:R-:W-:Y:S01]  /*1a280*/  ST.E.U16 [R12.64+-0x90], R26 ;  /* 0xffff701a0c007985 */ /* 0x000fe2000c101504 */
[----:B------:R-:W-:Y:S02]  /*1a290*/  SHF.R.U32.HI R2, RZ, 0x18, R0 ;  /* 0x00000018ff027819 */ /* 0x000fe40000011600 */
[----:B------:R-:W-:Y:S01]  /*1a2a0*/  LOP3.LUT R0, R3, 0xff, RZ, 0xc0, !PT ;  /* 0x000000ff03007812 */ /* 0x000fe200078ec0ff */
[--C-:B------:R-:W-:Y:S01]  /*1a2b0*/  HSET2.LE.AND R3, R6, R221.reuse, PT ;  /* 0x000000dd06037233 */ /* 0x100fe20003803000 */
[----:B------:R-:W-:Y:S02]  /*1a2c0*/  ST.E.U16 [R12.64+-0x8e], R25 ;  /* 0xffff72190c007985 */ /* 0x000fe4000c101504 */
[----:B------:R-:W-:Y:S01]  /*1a2d0*/  PRMT R5, R0, 0x5410, R2 ;  /* 0x0000541000057816 */ /* 0x000fe20000000002 */
[--C-:B------:R-:W-:Y:S01]  /*1a2e0*/  HSET2.LE.AND R0, R33, R221.reuse, PT ;  /* 0x000000dd21007233 */ /* 0x100fe20003803000 */
[----:B------:R-:W-:Y:S01]  /*1a2f0*/  LOP3.LUT R6, R54, R3, RZ, 0xc0, !PT ;  /* 0x0000000336067212 */ /* 0x000fe200078ec0ff */
[----:B------:R-:W-:Y:S02]  /*1a300*/  ST.E.U16 [R18.64+-0x90], R28 ;  /* 0xffff701c12007985 */ /* 0x000fe4000c101504 */
[--C-:B------:R-:W-:Y:S01]  /*1a310*/  HSET2.LE.AND R3, R5, R221.reuse, PT ;  /* 0x000000dd05037233 */ /* 0x100fe20003803000 */
[----:B------:R-:W-:Y:S01]  /*1a320*/  LOP3.LUT R10, R70, R0, RZ, 0xc0, !PT ;  /* 0x00000000460a7212 */ /* 0x000fe200078ec0ff */
[----:B------:R-:W-:Y:S01]  /*1a330*/  ST.E.U16 [R18.64+-0x8e], R27 ;  /* 0xffff721b12007985 */ /* 0x000fe2000c101504 */
[----:B------:R-:W-:-:S03]  /*1a340*/  HSET2.LE.AND R0, R43, R221, PT ;  /* 0x000000dd2b007233 */ /* 0x000fc60003803000 */
[----:B------:R-:W-:Y:S04]  /*1a350*/  ST.E.U16 [R16.64+-0x90], R22 ;  /* 0xffff701610007985 */ /* 0x000fe8000c101504 */
[----:B------:R-:W-:Y:S01]  /*1a360*/  ST.E.U16 [R16.64+-0x8e], R21 ;  /* 0xffff721510007985 */ /* 0x000fe2000c101504 */
[----:B------:R-:W-:-:S03]  /*1a370*/  LOP3.LUT R8, R160, R0, RZ, 0xc0, !PT ;  /* 0x00000000a0087212 */ /* 0x000fc600078ec0ff */
[----:B------:R-:W-:Y:S01]  /*1a380*/  ST.E.U16 [R14.64+-0x90], R41 ;  /* 0xffff70290e007985 */ /* 0x000fe2000c101504 */
[----:B------:R-:W-:-:S03]  /*1a390*/  LOP3.LUT R5, R50, R3, RZ, 0xc0, !PT ;  /* 0x0000000332057212 */ /* 0x000fc600078ec0ff */
[----:B------:R3:W-:Y:S01]  /*1a3a0*/  ST.E.U16 [R14.64+-0x8e], R4 ;  /* 0xffff72040e007985 */ /* 0x0007e2000c101504 */
[----:B------:R-:W-:-:S03]  /*1a3b0*/  HSET2.LE.AND R0, R29, R221, PT ;  /* 0x000000dd1d007233 */ /* 0x000fc60003803000 */
[----:B------:R-:W4:Y:S01]  /*1a3c0*/  LDSM.16.MT88.4 R36, [R206+0xa000] ;  /* 0x00a00000ce24783b */ /* 0x000f220000004200 */
[----:B------:R-:W-:-:S03]  /*1a3d0*/  IMAD.MOV.U32 R3, RZ, RZ, R31 ;  /* 0x000000ffff037224 */ /* 0x000fc600078e001f */
[----:B------:R-:W2:Y:S04]  /*1a3e0*/  LDSM.16.MT88.4 R24, [R201+0xa000] ;  /* 0x00a00000c918783b */ /* 0x000ea80000004200 */
[----:B------:R-:W2:Y:S04]  /*1a3f0*/  LDSM.16.MT88.4 R28, [R205+0xa000] ;  /* 0x00a00000cd1c783b */ /* 0x000ea80000004200 */
[----:B------:R-:W2:Y:S01]  /*1a400*/  LDSM.16.MT88.4 R20, [R203+0xa000] ;  /* 0x00a00000cb14783b */ /* 0x000ea20000004200 */
[----:B------:R-:W-:Y:S01]  /*1a410*/  HSET2.LE.AND R2, R32, R221, PT ;  /* 0x000000dd20027233 */ /* 0x000fe20003803000 */
[----:B------:R-:W-:-:S02]  /*1a420*/  IMAD.MOV.U32 R35, RZ, RZ, R128 ;  /* 0x000000ffff237224 */ /* 0x000fc400078e0080 */
[----:B------:R-:W-:Y:S01]  /*1a430*/  IMAD.MOV.U32 R112, RZ, RZ, R162 ;  /* 0x000000ffff707224 */ /* 0x000fe200078e00a2 */
[----:B------:R2:W5:Y:S01]  /*1a440*/  LDL.LU R212, [R1+0x16c] ;  /* 0x00016c0001d47983 */ /* 0x0005620000300800 */
[----:B-1----:R-:W-:Y:S01]  /*1a450*/  LOP3.LUT R11, R56, R2, RZ, 0xc0, !PT ;  /* 0x00000002380b7212 */ /* 0x002fe200078ec0ff */
[--C-:B------:R-:W-:Y:S01]  /*1a460*/  HSET2.LE.AND R2, R42, R221.reuse, PT ;  /* 0x000000dd2a027233 */ /* 0x100fe20003803000 */
[----:B------:R-:W-:Y:S01]  /*1a470*/  IMAD.MOV.U32 R50, RZ, RZ, R40 ;  /* 0x000000ffff327224 */ /* 0x000fe200078e0028 */
[----:B------:R1:W5:Y:S03]  /*1a480*/  LDL.LU R210, [R1+0x168] ;  /* 0x0001680001d27983 */ /* 0x0003660000300800 */
[----:B------:R-:W-:Y:S01]  /*1a490*/  LOP3.LUT R9, R134, R2, RZ, 0xc0, !PT ;  /* 0x0000000286097212 */ /* 0x000fe200078ec0ff */
[----:B------:R-:W-:Y:S01]  /*1a4a0*/  HSET2.LE.AND R2, R7, R221, PT ;  /* 0x000000dd07027233 */ /* 0x000fe20003803000 */
[----:B------:R-:W-:Y:S01]  /*1a4b0*/  LOP3.LUT R7, R51, R0, RZ, 0xc0, !PT ;  /* 0x0000000033077212 */ /* 0x000fe200078ec0ff */
[----:B------:R-:W-:Y:S01]  /*1a4c0*/  IMAD.MOV.U32 R42, RZ, RZ, R52 ;  /* 0x000000ffff2a7224 */ /* 0x000fe200078e0034 */
[----:B------:R1:W5:Y:S02]  /*1a4d0*/  LDL.LU R209, [R1+0x164] ;  /* 0x0001640001d17983 */ /* 0x0003640000300800 */
[----:B---3--:R-:W-:Y:S01]  /*1a4e0*/  LOP3.LUT R4, R55, R2, RZ, 0xc0, !PT ;  /* 0x0000000237047212 */ /* 0x008fe200078ec0ff */
[----:B------:R-:W-:-:S02]  /*1a4f0*/  IMAD.MOV.U32 R0, RZ, RZ, R53 ;  /* 0x000000ffff007224 */ /* 0x000fc400078e0035 */
[----:B------:R-:W-:Y:S02]  /*1a500*/  IMAD.MOV.U32 R43, RZ, RZ, R71 ;  /* 0x000000ffff2b7224 */ /* 0x000fe400078e0047 */
[----:B------:R-:W-:Y:S02]  /*1a510*/  IMAD.MOV.U32 R41, RZ, RZ, R117 ;  /* 0x000000ffff297224 */ /* 0x000fe400078e0075 */
[----:B------:R-:W-:Y:S01]  /*1a520*/  IMAD.MOV.U32 R40, RZ, RZ, R59 ;  /* 0x000000ffff287224 */ /* 0x000fe200078e003b */
[----:B----4-:R-:W-:Y:S01]  /*1a530*/  HMMA.16816.F32.BF16 R52, R4, R36, R136 ;  /* 0x000000240434723c */ /* 0x010fe20000041888 */
[----:B------:R-:W-:Y:S01]  /*1a540*/  IMAD.MOV.U32 R128, RZ, RZ, R135 ;  /* 0x000000ffff807224 */ /* 0x000fe200078e0087 */
[----:B------:R-:W-:Y:S01]  /*1a550*/  MOV R51, R35 ;  /* 0x0000002300337202 */ /* 0x000fe20000000f00 */
[----:B------:R-:W-:-:S04]  /*1a560*/  IMAD.MOV.U32 R96, RZ, RZ, R161 ;  /* 0x000000ffff607224 */ /* 0x000fc800078e00a1 */
        /* <DEDUP_REMOVED lines=8> */
[C---:B--2---:R-:W-:Y:S01]  /*1a5f0*/  HMMA.16816.F32.BF16 R132, R8.reuse, R26, R240 ;  /* 0x0000001a0884723c */ /* 0x044fe200000418f0 */
[----:B------:R-:W-:Y:S02]  /*1a600*/  IMAD.MOV.U32 R83, RZ, RZ, R63 ;  /* 0x000000ffff537224 */ /* 0x000fe400078e003f */
[----:B------:R-:W-:Y:S02]  /*1a610*/  IMAD.MOV.U32 R113, RZ, RZ, R62 ;  /* 0x000000ffff717224 */ /* 0x000fe400078e003e */
[----:B------:R-:W-:Y:S02]  /*1a620*/  IMAD.MOV.U32 R129, RZ, RZ, R61 ;  /* 0x000000ffff817224 */ /* 0x000fe400078e003d */
[----:B------:R-:W-:Y:S01]  /*1a630*/  IMAD.MOV.U32 R82, RZ, RZ, R60 ;  /* 0x000000ffff527224 */ /* 0x000fe200078e003c */
[----:B------:R-:W-:Y:S01]  /*1a640*/  HMMA.16816.F32.BF16 R168, R8, R24, R168 ;  /* 0x0000001808a8723c */ /* 0x000fe200000418a8 */
[----:B------:R-:W-:-:S02]  /*1a650*/  IMAD.MOV.U32 R2, RZ, RZ, R34 ;  /* 0x000000ffff027224 */ /* 0x000fc400078e0022 */
[----:B------:R-:W-:Y:S01]  /*1a660*/  IMAD.MOV.U32 R240, RZ, RZ, R40 ;  /* 0x000000fffff07224 */ /* 0x000fe200078e0028 */
[----:B------:R-:W-:Y:S04]  /*1a670*/  LDSM.16.MT88.4 R32, [R206+0xb000] ;  /* 0x00b00000ce20783b */ /* 0x000fe80000004200 */
[C---:B------:R-:W-:Y:S07]  /*1a680*/  HMMA.16816.F32.BF16 R60, R4.reuse, R28, R164 ;  /* 0x0000001c043c723c */ /* 0x040fee00000418a4 */
[----:B------:R-:W-:Y:S01]  /*1a690*/  IMAD.MOV.U32 R164, RZ, RZ, R42 ;  /* 0x000000ffffa47224 */ /* 0x000fe200078e002a */
[----:B------:R-:W-:Y:S01]  /*1a6a0*/  HMMA.16816.F32.BF16 R152, R4, R24, R152 ;  /* 0x000000180498723c */ /* 0x000fe20000041898 */
[----:B------:R-:W-:-:S02]  /*1a6b0*/  IMAD.MOV.U32 R165, RZ, RZ, R43 ;  /* 0x000000ffffa57224 */ /* 0x000fc400078e002b */
[----:B------:R-:W-:Y:S02]  /*1a6c0*/  IMAD.MOV.U32 R167, RZ, RZ, R41 ;  /* 0x000000ffffa77224 */ /* 0x000fe400078e0029 */
[----:B------:R-:W-:Y:S03]  /*1a6d0*/  LDSM.16.MT88.4 R40, [R205+0xb000] ;  /* 0x00b00000cd28783b */ /* 0x000fe60000004200 */
[----:B------:R-:W-:Y:S01]  /*1a6e0*/  HMMA.16816.F32.BF16 R148, R4, R26, R148 ;  /* 0x0000001a0494723c */ /* 0x000fe20000041894 */
[----:B------:R-:W2:Y:S07]  /*1a6f0*/  LDSM.16.MT88.4 R24, [R201+0xb000] ;  /* 0x00b00000c918783b */ /* 0x000eae0000004200 */
[-C--:B------:R-:W-:Y:S08]  /*1a700*/  HMMA.16816.F32.BF16 R160, R8, R20.reuse, R248 ;  /* 0x0000001408a0723c */ /* 0x080ff000000418f8 */
[C---:B------:R-:W-:Y:S08]  /*1a710*/  HMMA.16816.F32.BF16 R144, R4.reuse, R20, R144 ;  /* 0x000000140490723c */ /* 0x040ff00000041890 */
[-C--:B------:R-:W-:Y:S08]  /*1a720*/  HMMA.16816.F32.BF16 R140, R4, R22.reuse, R140 ;  /* 0x00000016048c723c */ /* 0x080ff0000004188c */
[----:B------:R-:W-:Y:S01]  /*1a730*/  HMMA.16816.F32.BF16 R172, R8, R22, R172 ;  /* 0x0000001608ac723c */ /* 0x000fe200000418ac */
[----:B------:R-:W3:Y:S01]  /*1a740*/  LDSM.16.MT88.4 R20, [R203+0xb000] ;  /* 0x00b00000cb14783b */ /* 0x000ee20000004200 */
[----:B------:R-:W-:-:S02]  /*1a750*/  IMAD.MOV.U32 R70, RZ, RZ, R116 ;  /* 0x000000ffff467224 */ /* 0x000fc400078e0074 */
[----:B------:R-:W-:Y:S02]  /*1a760*/  IMAD.MOV.U32 R71, RZ, RZ, R58 ;  /* 0x000000ffff477224 */ /* 0x000fe400078e003a */
[----:B------:R-:W-:Y:S02]  /*1a770*/  IMAD.MOV.U32 R116, RZ, RZ, R57 ;  /* 0x000000ffff747224 */ /* 0x000fe400078e0039 */
[----:B------:R-:W-:Y:S01]  /*1a780*/  IMAD.MOV.U32 R117, RZ, RZ, R208 ;  /* 0x000000ffff757224 */ /* 0x000fe200078e00d0 */
[----:B------:R-:W-:Y:S01]  /*1a790*/  MOV R241, R71 ;  /* 0x0000004700f17202 */ /* 0x000fe20000000f00 */
[----:B------:R-:W-:Y:S01]  /*1a7a0*/  IMAD.MOV.U32 R166, RZ, RZ, R70 ;  /* 0x000000ffffa67224 */ /* 0x000fe200078e0046 */
[----:B------:R-:W-:Y:S01]  /*1a7b0*/  HMMA.16816.F32.BF16 R56, R4, R38, R156 ;  /* 0x000000260438723c */ /* 0x000fe2000004189c */
[----:B------:R-:W-:Y:S01]  /*1a7c0*/  IMAD.MOV.U32 R242, RZ, RZ, R116 ;  /* 0x000000fffff27224 */ /* 0x000fe200078e0074 */
[----:B------:R1:W5:Y:S01]  /*1a7d0*/  LDL.LU R208, [R1+0x160] ;  /* 0x0001600001d07983 */ /* 0x0003620000300800 */
[----:B------:R-:W-:-:S02]  /*1a7e0*/  IMAD.MOV.U32 R243, RZ, RZ, R117 ;  /* 0x000000fffff37224 */ /* 0x000fc400078e0075 */
[----:B------:R-:W-:Y:S02]  /*1a7f0*/  IMAD.MOV.U32 R248, RZ, RZ, R69 ;  /* 0x000000fffff87224 */ /* 0x000fe400078e0045 */
[----:B------:R-:W-:Y:S01]  /*1a800*/  IMAD.MOV.U32 R249, RZ, RZ, R68 ;  /* 0x000000fffff97224 */ /* 0x000fe200078e0044 */
[----:B--2---:R-:W-:Y:S01]  /*1a810*/  HMMA.16816.F32.BF16 R72, R4, R24, R72 ;  /* 0x000000180448723c */ /* 0x004fe20000041848 */
[----:B------:R-:W-:Y:S02]  /*1a820*/  IMAD.MOV.U32 R250, RZ, RZ, R119 ;  /* 0x000000fffffa7224 */ /* 0x000fe400078e0077 */
[----:B------:R-:W-:-:S05]  /*1a830*/  IMAD.MOV.U32 R251, RZ, RZ, R118 ;  /* 0x000000fffffb7224 */ /* 0x000fca00078e0076 */
[C---:B------:R-:W-:Y:S08]  /*1a840*/  HMMA.16816.F32.BF16 R68, R4.reuse, R30, R176 ;  /* 0x0000001e0444723c */ /* 0x040ff000000418b0 */
[C---:B------:R-:W-:Y:S08]  /*1a850*/  HMMA.16816.F32.BF16 R76, R4.reuse, R26, R76 ;  /* 0x0000001a044c723c */ /* 0x040ff0000004184c */
[C---:B---3--:R-:W-:Y:S08]  /*1a860*/  HMMA.16816.F32.BF16 R88, R4.reuse, R20, R88 ;  /* 0x000000140458723c */ /* 0x048ff00000041858 */
[C---:B------:R-:W-:Y:S08]  /*1a870*/  HMMA.16816.F32.BF16 R92, R4.reuse, R22, R92 ;  /* 0x00000016045c723c */ /* 0x040ff0000004185c */
[C---:B------:R-:W-:Y:S08]  /*1a880*/  HMMA.16816.F32.BF16 R104, R4.reuse, R32, R104 ;  /* 0x000000200468723c */ /* 0x040ff00000041868 */
[C---:B------:R-:W-:Y:S08]  /*1a890*/  HMMA.16816.F32.BF16 R108, R4.reuse, R34, R108 ;  /* 0x00000022046c723c */ /* 0x040ff0000004186c */
[C---:B------:R-:W-:Y:S08]  /*1a8a0*/  HMMA.16816.F32.BF16 R120, R4.reuse, R40, R120 ;  /* 0x000000280478723c */ /* 0x040ff00000041878 */
[----:B------:R-:W-:Y:S07]  /*1a8b0*/  HMMA.16816.F32.BF16 R116, R4, R42, R124 ;  /* 0x0000002a0474723c */ /* 0x000fee000004187c */
[----:B------:R-:W-:-:S02]  /*1a8c0*/  IMAD.MOV.U32 R4, RZ, RZ, R0 ;  /* 0x000000ffff047224 */ /* 0x000fc400078e0000 */
[----:B------:R-:W-:Y:S02]  /*1a8d0*/  IMAD.MOV.U32 R5, RZ, RZ, R64 ;  /* 0x000000ffff057224 */ /* 0x000fe400078e0040 */
[----:B------:R-:W-:Y:S02]  /*1a8e0*/  IMAD.MOV.U32 R6, RZ, RZ, R98 ;  /* 0x000000ffff067224 */ /* 0x000fe400078e0062 */
[----:B------:R-:W-:-:S07]  /*1a8f0*/  IMAD.MOV.U32 R7, RZ, RZ, R99 ;  /* 0x000000ffff077224 */ /* 0x000fce00078e0063 */
[C---:B------:R-:W-:Y:S01]  /*1a900*/  HMMA.16816.F32.BF16 R4, R8.reuse, R20, R4 ;  /* 0x000000140804723c */ /* 0x040fe20000041804 */
[----:B------:R-:W-:Y:S02]  /*1a910*/  IMAD.MOV.U32 R124, RZ, RZ, R83 ;  /* 0x000000ffff7c7224 */ /* 0x000fe400078e0053 */
[----:B------:R-:W-:Y:S02]  /*1a920*/  IMAD.MOV.U32 R125, RZ, RZ, R113 ;  /* 0x000000ffff7d7224 */ /* 0x000fe400078e0071 */
[----:B------:R-:W-:Y:S02]  /*1a930*/  IMAD.MOV.U32 R126, RZ, RZ, R129 ;  /* 0x000000ffff7e7224 */ /* 0x000fe400078e0081 */
[----:B------:R-:W-:Y:S01]  /*1a940*/  IMAD.MOV.U32 R127, RZ, RZ, R82 ;  /* 0x000000ffff7f7224 */ /* 0x000fe200078e0052 */
[C---:B------:R-:W-:Y:S08]  /*1a950*/  HMMA.16816.F32.BF16 R192, R8.reuse, R36, R192 ;  /* 0x0000002408c0723c */ /* 0x040ff000000418c0 */
[----:B------:R-:W-:Y:S08]  /*1a960*/  HMMA.16816.F32.BF16 R136, R8, R38, R136 ;  /* 0x000000260888723c */ /* 0x000ff00000041888 */
[----:B------:R-:W-:-:S02]  /*1a970*/  IMAD.MOV.U32 R39, RZ, RZ, R4 ;  /* 0x000000ffff277224 */ /* 0x000fc400078e0004 */
[----:B------:R-:W-:Y:S02]  /*1a980*/  IMAD.MOV.U32 R38, RZ, RZ, R5 ;  /* 0x000000ffff267224 */ /* 0x000fe400078e0005 */
[----:B------:R-:W-:Y:S02]  /*1a990*/  IMAD.MOV.U32 R37, RZ, RZ, R6 ;  /* 0x000000ffff257224 */ /* 0x000fe400078e0006 */
[----:B------:R-:W-:Y:S02]  /*1a9a0*/  IMAD.MOV.U32 R36, RZ, RZ, R7 ;  /* 0x000000ffff247224 */ /* 0x000fe400078e0007 */
[----:B------:R-:W-:Y:S01]  /*1a9b0*/  HMMA.16816.F32.BF16 R4, R8, R22, R124 ;  /* 0x000000160804723c */ /* 0x000fe2000004187c */
[----:B------:R-:W-:Y:S01]  /*1a9c0*/  IMAD.MOV.U32 R158, RZ, RZ, R2 ;  /* 0x000000ffff9e7224 */ /* 0x000fe200078e0002 */
[----:B------:R-:W-:Y:S01]  /*1a9d0*/  LOP3.LUT R2, R45, R96, R48, 0x96, !PT ;  /* 0x000000602d027212 */ /* 0x000fe200078e9630 */
[----:B------:R-:W-:Y:S02]  /*1a9e0*/  IMAD.MOV.U32 R157, RZ, RZ, R3 ;  /* 0x000000ffff9d7224 */ /* 0x000fe400078e0003 */
[----:B------:R-:W-:-:S02]  /*1a9f0*/  IMAD.MOV.U32 R156, RZ, RZ, R50 ;  /* 0x000000ffff9c7224 */ /* 0x000fc400078e0032 */
[----:B------:R-:W-:Y:S02]  /*1aa00*/  IMAD.MOV.U32 R159, RZ, RZ, R51 ;  /* 0x000000ffff9f7224 */ /* 0x000fe400078e0033 */
[----:B------:R-:W-:Y:S01]  /*1aa10*/  IMAD.WIDE.U32 R2, R2, -0x2daee0ad, RZ ;  /* 0xd2511f5302027825 */ /* 0x000fe200078e00ff */
[C---:B------:R-:W-:Y:S01]  /*1aa20*/  HMMA.16816.F32.BF16 R188, R8.reuse, R30, R188 ;  /* 0x0000001e08bc723c */ /* 0x040fe200000418bc */
[----:B------:R-:W2:Y:S03]  /*1aa30*/  LDSM.16.MT88.4 R48, [R206+0xa800] ;  /* 0x00a80000ce30783b */ /* 0x000ea60000004200 */
[----:B------:R-:W-:Y:S02]  /*1aa40*/  LOP3.LUT R0, R3, R244, R46, 0x96, !PT ;  /* 0x000000f403007212 */ /* 0x000fe400078e962e */
[----:B------:R-:W-:Y:S02]  /*1aa50*/  LOP3.LUT R3, R2, 0xffff, RZ, 0xc0, !PT ;  /* 0x0000ffff02037812 */ /* 0x000fe400078ec0ff */
[----:B------:R-:W-:Y:S02]  /*1aa60*/  HMMA.16816.F32.BF16 R176, R8, R28, R156 ;  /* 0x0000001c08b0723c */ /* 0x000fe4000004189c */
[----:B------:R-:W-:-:S04]  /*1aa70*/  SHF.R.U32.HI R3, RZ, 0x8, R3 ;  /* 0x00000008ff037819 */ /* 0x000fc80000011603 */
[----:B------:R-:W-:Y:S01]  /*1aa80*/  IMAD.MOV.U32 R129, RZ, RZ, R5 ;  /* 0x000000ffff817224 */ /* 0x000fe200078e0005 */
[----:B------:R-:W-:Y:S01]  /*1aa90*/  SHF.R.U32.HI R5, RZ, 0x10, R2 ;  /* 0x00000010ff057819 */ /* 0x000fe20000011602 */
[----:B------:R-:W-:Y:S01]  /*1aaa0*/  IMAD.MOV.U32 R21, RZ, RZ, R4 ;  /* 0x000000ffff157224 */ /* 0x000fe200078e0004 */
[----:B------:R-:W-:Y:S01]  /*1aab0*/  MOV R157, R128 ;  /* 0x00000080009d7202 */ /* 0x000fe20000000f00 */
[----:B------:R-:W-:Y:S01]  /*1aac0*/  IMAD.MOV.U32 R128, RZ, RZ, R6 ;  /* 0x000000ffff807224 */ /* 0x000fe200078e0006 */
[----:B------:R-:W-:Y:S02]  /*1aad0*/  LOP3.LUT R6, R2, 0xff, RZ, 0xc0, !PT ;  /* 0x000000ff02067812 */ /* 0x000fe400078ec0ff */
[----:B------:R-:W-:Y:S02]  /*1aae0*/  SHF.R.U32.HI R4, RZ, 0x18, R2 ;  /* 0x00000018ff047819 */ /* 0x000fe40000011602 */
[----:B------:R-:W-:Y:S02]  /*1aaf0*/  LOP3.LUT R2, R5, 0xff, RZ, 0xc0, !PT ;  /* 0x000000ff05027812 */ /* 0x000fe400078ec0ff */
[----:B------:R-:W-:-:S02]  /*1ab00*/  PRMT R20, R6, 0x5410, R3 ;  /* 0x0000541006147816 */ /* 0x000fc40000000003 */
[----:B------:R-:W-:Y:S02]  /*1ab10*/  PRMT R5, R2, 0x5410, R4 ;  /* 0x0000541002057816 */ /* 0x000fe40000000004 */
[--C-:B------:R-:W-:Y:S02]  /*1ab20*/  SHF.R.U32.HI R3, RZ, 0x10, R0.reuse ;  /* 0x00000010ff037819 */ /* 0x100fe40000011600 */
[C---:B------:R-:W-:Y:S01]  /*1ab30*/  LOP3.LUT R2, R0.reuse, 0xffff, RZ, 0xc0, !PT ;  /* 0x0000ffff00027812 */ /* 0x040fe200078ec0ff */
[----:B------:R-:W-:Y:S01]  /*1ab40*/  IMAD.MOV.U32 R22, RZ, RZ, R7 ;  /* 0x000000ffff167224 */ /* 0x000fe200078e0007 */
[----:B------:R-:W-:Y:S02]  /*1ab50*/  SHF.R.U32.HI R6, RZ, 0x18, R0 ;  /* 0x00000018ff067819 */ /* 0x000fe40000011600 */
[----:B------:R-:W-:Y:S02]  /*1ab60*/  LOP3.LUT R3, R3, 0xff, RZ, 0xc0, !PT ;  /* 0x000000ff03037812 */ /* 0x000fe400078ec0ff */
[----:B------:R-:W-:-:S02]  /*1ab70*/  LOP3.LUT R7, R0, 0xff, RZ, 0xc0, !PT ;  /* 0x000000ff00077812 */ /* 0x000fc400078ec0ff */
[----:B------:R-:W-:Y:S01]  /*1ab80*/  SHF.R.U32.HI R4, RZ, 0x8, R2 ;  /* 0x00000008ff047819 */ /* 0x000fe20000011602 */
[--C-:B------:R-:W-:Y:S01]  /*1ab90*/  HSET2.LE.AND R2, R5, R221.reuse, PT ;  /* 0x000000dd05027233 */ /* 0x100fe20003803000 */
[----:B------:R-:W-:Y:S01]  /*1aba0*/  PRMT R3, R3, 0x5410, R6 ;  /* 0x0000541003037816 */ /* 0x000fe20000000006 */
[--C-:B------:R-:W-:Y:S01]  /*1abb0*/  HSET2.LE.AND R0, R20, R221.reuse, PT ;  /* 0x000000dd14007233 */ /* 0x100fe20003803000 */
[----:B------:R-:W-:Y:S01]  /*1abc0*/  PRMT R4, R7, 0x5410, R4 ;  /* 0x0000541007047816 */ /* 0x000fe20000000004 */
[----:B------:R-:W-:Y:S01]  /*1abd0*/  IMAD.MOV.U32 R156, RZ, RZ, R112 ;  /* 0x000000ffff9c7224 */ /* 0x000fe200078e0070 */
[----:B------:R-:W-:Y:S01]  /*1abe0*/  LOP3.LUT R127, R65, R2, RZ, 0xc0, !PT ;  /* 0x00000002417f7212 */ /* 0x000fe200078ec0ff */
[----:B------:R-:W-:Y:S01]  /*1abf0*/  IMAD.MOV.U32 R158, RZ, RZ, R207 ;  /* 0x000000ffff9e7224 */ /* 0x000fe200078e00cf */
[----:B------:R-:W-:Y:S01]  /*1ac00*/  LOP3.LUT R126, R66, R0, RZ, 0xc0, !PT ;  /* 0x00000000427e7212 */ /* 0x000fe200078ec0ff */
[----:B------:R-:W-:Y:S01]  /*1ac10*/  IMAD.MOV.U32 R159, RZ, RZ, R204 ;  /* 0x000000ffff9f7224 */ /* 0x000fe200078e00cc */
[----:B------:R-:W-:Y:S01]  /*1ac20*/  HSET2.LE.AND R2, R3, R221, PT ;  /* 0x000000dd03027233 */ /* 0x000fe20003803000 */
[----:B------:R-:W-:-:S02]  /*1ac30*/  IMAD.MOV.U32 R112, RZ, RZ, R202 ;  /* 0x000000ffff707224 */ /* 0x000fc400078e00ca */
[----:B------:R-:W-:Y:S01]  /*1ac40*/  IMAD.MOV.U32 R113, RZ, RZ, R200 ;  /* 0x000000ffff717224 */ /* 0x000fe200078e00c8 */
[----:B------:R-:W-:Y:S01]  /*1ac50*/  HSET2.LE.AND R0, R4, R221, PT ;  /* 0x000000dd04007233 */ /* 0x000fe20003803000 */
[C---:B------:R-:W-:Y:S01]  /*1ac60*/  HMMA.16816.F32.BF16 R196, R8.reuse, R24, R196 ;  /* 0x0000001808c4723c */ /* 0x040fe200000418c4 */
[----:B------:R-:W-:Y:S01]  /*1ac70*/  IMAD.MOV.U32 R20, RZ, RZ, R21 ;  /* 0x000000ffff147224 */ /* 0x000fe200078e0015 */
[----:B------:R-:W-:Y:S01]  /*1ac80*/  LOP3.LUT R125, R67, R2, RZ, 0xc0, !PT ;  /* 0x00000002437d7212 */ /* 0x000fe200078ec0ff */
[----:B------:R-:W-:Y:S01]  /*1ac90*/  IMAD.MOV.U32 R23, RZ, RZ, R81 ;  /* 0x000000ffff177224 */ /* 0x000fe200078e0051 */
[----:B------:R-:W-:Y:S01]  /*1aca0*/  MOV R5, R96 ;  /* 0x0000006000057202 */ /* 0x000fe20000000f00 */
[----:B------:R-:W-:Y:S01]  /*1acb0*/  IMAD.MOV.U32 R21, RZ, RZ, R97 ;  /* 0x000000ffff157224 */ /* 0x000fe200078e0061 */
[----:B------:R-:W-:Y:S01]  /*1acc0*/  LOP3.LUT R124, R80, R0, RZ, 0xc0, !PT ;  /* 0x00000000507c7212 */ /* 0x000fe200078ec0ff */
[----:B------:R-:W3:Y:S01]  /*1acd0*/  LDSM.16.MT88.4 R64, [R205+0xa800] ;  /* 0x00a80000cd40783b */ /* 0x000ee20000004200 */
[C---:B------:R-:W-:Y:S03]  /*1ace0*/  HMMA.16816.F32.BF16 R240, R8.reuse, R26, R240 ;  /* 0x0000001a08f0723c */ /* 0x040fe600000418f0 */
[----:B------:R-:W-:Y:S04]  /*1acf0*/  LDSM.16.MT88.4 R80, [R201+0xb800] ;  /* 0x00b80000c950783b */ /* 0x000fe80000004200 */
[----:B------:R-:W-:Y:S01]  /*1ad00*/  LDSM.16.MT88.4 R96, [R203+0xb800] ;  /* 0x00b80000cb60783b */ /* 0x000fe20000004200 */
[C---:B------:R-:W-:Y:S03]  /*1ad10*/  HMMA.16816.F32.BF16 R248, R8.reuse, R32, R248 ;  /* 0x0000002008f8723c */ /* 0x040fe600000418f8 */
[----:B------:R1:W5:Y:S05]  /*1ad20*/  LDL.LU R207, [R1+0x15c] ;  /* 0x00015c0001cf7983 */ /* 0x00036a0000300800 */
[----:B------:R-:W-:Y:S01]  /*1ad30*/  HMMA.16816.F32.BF16 R28, R8, R40, R156 ;  /* 0x00000028081c723c */ /* 0x000fe2000004189c */
[----:B------:R-:W4:Y:S01]  /*1ad40*/  LDSM.16.MT88.4 R156, [R203+0xa800] ;  /* 0x00a80000cb9c783b */ /* 0x000f220000004200 */
[----:B------:R-:W-:-:S03]  /*1ad50*/  LOP3.LUT R2, R85, R5, R86, 0x96, !PT ;  /* 0x0000000555027212 */ /* 0x000fc600078e9656 */
[----:B------:R1:W5:Y:S03]  /*1ad60*/  LDL.LU R204, [R1+0x158] ;  /* 0x0001580001cc7983 */ /* 0x0003660000300800 */
[C---:B------:R-:W-:Y:S01]  /*1ad70*/  HMMA.16816.F32.BF16 R32, R8.reuse, R34, R164 ;  /* 0x000000220820723c */ /* 0x040fe200000418a4 */
[----:B------:R-:W1:Y:S07]  /*1ad80*/  LDSM.16.MT88.4 R164, [R201+0xa800] ;  /* 0x00a80000c9a4783b */ /* 0x000e6e0000004200 */
[----:B------:R-:W-:Y:S01]  /*1ad90*/  HMMA.16816.F32.BF16 R24, R8, R42, R112 ;  /* 0x0000002a0818723c */ /* 0x000fe20000041870 */
[----:B------:R-:W1:Y:S04]  /*1ada0*/  LDSM.16.MT88.4 R112, [R206+0xb800] ;  /* 0x00b80000ce70783b */ /* 0x000e680000004200 */
[----:B------:R-:W1:Y:S01]  /*1adb0*/  LDSM.16.MT88.4 R8, [R205+0xb800] ;  /* 0x00b80000cd08783b */ /* 0x000e620000004200 */
[----:B------:R-:W-:-:S02]  /*1adc0*/  IMAD.WIDE.U32 R2, R2, -0x2daee0ad, RZ ;  /* 0xd2511f5302027825 */ /* 0x000fc400078e00ff */
[C---:B--2---:R-:W-:Y:S01]  /*1add0*/  HMMA.16816.F32.BF16 R44, R124.reuse, R50, R56 ;  /* 0x000000327c2c723c */ /* 0x044fe20000041838 */
[----:B------:R2:W5:Y:S02]  /*1ade0*/  LDL.LU R202, [R1+0x154] ;  /* 0x0001540001ca7983 */ /* 0x0005640000300800 */
[----:B------:R-:W-:Y:S02]  /*1adf0*/  LOP3.LUT R0, R3, R244, R100, 0x96, !PT ;  /* 0x000000f403007212 */ /* 0x000fe400078e9664 */
[C---:B------:R-:W-:Y:S01]  /*1ae00*/  LOP3.LUT R3, R2.reuse, 0xffff, RZ, 0xc0, !PT ;  /* 0x0000ffff02037812 */ /* 0x040fe200078ec0ff */
[----:B------:R2:W5:Y:S01]  /*1ae10*/  LDL.LU R200, [R1+0x150] ;  /* 0x0001500001c87983 */ /* 0x0005620000300800 */
[----:B------:R-:W-:Y:S01]  /*1ae20*/  SHF.R.U32.HI R6, RZ, 0x10, R2 ;  /* 0x00000010ff067819 */ /* 0x000fe20000011602 */
[----:B---3--:R-:W-:Y:S01]  /*1ae30*/  HMMA.16816.F32.BF16 R56, R124, R64, R60 ;  /* 0x000000407c38723c */ /* 0x008fe2000004183c */
[----:B------:R-:W-:Y:S02]  /*1ae40*/  SHF.R.U32.HI R4, RZ, 0x8, R3 ;  /* 0x00000008ff047819 */ /* 0x000fe40000011603 */
[----:B------:R-:W-:-:S02]  /*1ae50*/  LOP3.LUT R3, R2, 0xff, RZ, 0xc0, !PT ;  /* 0x000000ff02037812 */ /* 0x000fc400078ec0ff */
[----:B------:R-:W-:Y:S02]  /*1ae60*/  SHF.R.U32.HI R7, RZ, 0x18, R2 ;  /* 0x00000018ff077819 */ /* 0x000fe40000011602 */
[----:B------:R-:W-:Y:S01]  /*1ae70*/  LOP3.LUT R2, R0, 0xffff, RZ, 0xc0, !PT ;  /* 0x0000ffff00027812 */ /* 0x000fe200078ec0ff */
[C---:B------:R-:W-:Y:S08]  /*1ae80*/  HMMA.16816.F32.BF16 R40, R124.reuse, R48, R52 ;  /* 0x000000307c28723c */ /* 0x040ff00000041834 */
[C---:B----4-:R-:W-:Y:S08]  /*1ae90*/  HMMA.16816.F32.BF16 R144, R124.reuse, R156, R144 ;  /* 0x0000009c7c90723c */ /* 0x050ff00000041890 */
        /* <DEDUP_REMOVED lines=23> */
[----:B------:R-:W-:Y:S01]  /*1b010*/  PRMT R3, R4, 0x5410, R7 ;  /* 0x0000541004037816 */ /* 0x000fe20000000007 */
[----:B------:R-:W-:Y:S01]  /*1b020*/  IMAD.MOV.U32 R118, RZ, RZ, R128 ;  /* 0x000000ffff767224 */ /* 0x000fe200078e0080 */
[----:B------:R-:W-:Y:S01]  /*1b030*/  LOP3.LUT R128, R130, R0, RZ, 0xc0, !PT ;  /* 0x0000000082807212 */ /* 0x000fe200078ec0ff */
[--C-:B------:R-:W-:Y:S02]  /*1b040*/  HSET2.LE.AND R0, R2, R221.reuse, PT ;  /* 0x000000dd02007233 */ /* 0x100fe40003803000 */
[--C-:B------:R-:W-:Y:S02]  /*1b050*/  HSET2.LE.AND R2, R20, R221.reuse, PT ;  /* 0x000000dd14027233 */ /* 0x100fe40003803000 */
[----:B------:R-:W-:Y:S01]  /*1b060*/  HSET2.LE.AND R3, R3, R221, PT ;  /* 0x000000dd03037233 */ /* 0x000fe20003803000 */
[----:B------:R-:W-:Y:S01]  /*1b070*/  IMAD.MOV.U32 R117, RZ, RZ, R129 ;  /* 0x000000ffff757224 */ /* 0x000fe200078e0081 */
[----:B------:R-:W-:Y:S02]  /*1b080*/  LOP3.LUT R129, R131, R0, RZ, 0xc0, !PT ;  /* 0x0000000083817212 */ /* 0x000fe400078ec0ff */
[----:B------:R-:W-:-:S02]  /*1b090*/  LOP3.LUT R130, R103, R2, RZ, 0xc0, !PT ;  /* 0x0000000267827212 */ /* 0x000fc400078ec0ff */
[----:B------:R-:W-:-:S07]  /*1b0a0*/  LOP3.LUT R131, R102, R3, RZ, 0xc0, !PT ;  /* 0x0000000366837212 */ /* 0x000fce00078ec0ff */
[----:B------:R-:W-:Y:S01]  /*1b0b0*/  HMMA.16816.F32.BF16 R68, R128, R80, R196 ;  /* 0x000000508044723c */ /* 0x000fe200000418c4 */
[----:B------:R-:W3:Y:S01]  /*1b0c0*/  LDL R199, [R1+0xd8] ;  /* 0x0000d80001c77983 */ /* 0x000ee20000100800 */
        /* <DEDUP_REMOVED lines=15> */
[----:B------:R-:W-:Y:S02]  /*1b1c0*/  IMAD.MOV.U32 R87, RZ, RZ, R36 ;  /* 0x000000ffff577224 */ /* 0x000fe400078e0024 */
[----:B------:R-:W-:Y:S01]  /*1b1d0*/  IMAD.MOV.U32 R119, RZ, RZ, R22 ;  /* 0x000000ffff777224 */ /* 0x000fe200078e0016 */
[----:B------:R-:W-:Y:S01]  /*1b1e0*/  HMMA.16816.F32.BF16 R168, R128, R164, R168 ;  /* 0x000000a480a8723c */ /* 0x000fe200000418a8 */
[----:B------:R-:W-:Y:S01]  /*1b1f0*/  IADD3 R218, P2, R12, -0x100, RZ ;  /* 0xffffff000cda7810 */ /* 0x000fe20007f5e0ff */
[----:B------:R-:W-:-:S06]  /*1b200*/  IMAD.MOV.U32 R180, RZ, RZ, R184 ;  /* 0x000000ffffb47224 */ /* 0x000fcc00078e00b8 */
        /* <DEDUP_REMOVED lines=9> */
[----:B------:R-:W-:-:S02]  /*1b2a0*/  IMAD.MOV.U32 R135, RZ, RZ, R211 ;  /* 0x000000ffff877224 */ /* 0x000fc400078e00d3 */
[----:B------:R-:W-:-:S05]  /*1b2b0*/  IMAD.MOV.U32 R132, RZ, RZ, R245 ;  /* 0x000000ffff847224 */ /* 0x000fca00078e00f5 */
[----:B------:R-:W-:Y:S01]  /*1b2c0*/  HMMA.16816.F32.BF16 R48, R128, R50, R136 ;  /* 0x000000328030723c */ /* 0x000fe20000041888 */
[----:B------:R-:W-:Y:S02]  /*1b2d0*/  IMAD.MOV.U32 R133, RZ, RZ, R235 ;  /* 0x000000ffff857224 */ /* 0x000fe400078e00eb */
[----:B------:R-:W-:-:S05]  /*1b2e0*/  IMAD.MOV.U32 R134, RZ, RZ, R222 ;  /* 0x000000ffff867224 */ /* 0x000fca00078e00de */
[C---:B------:R-:W-:Y:S08]  /*1b2f0*/  HMMA.16816.F32.BF16 R64, R128.reuse, R66, R188 ;  /* 0x000000428040723c */ /* 0x040ff000000418bc */
[C---:B------:R-:W-:Y:S08]  /*1b300*/  HMMA.16816.F32.BF16 R80, R128.reuse, R82, R240 ;  /* 0x000000528050723c */ /* 0x040ff000000418f0 */
[C---:B------:R-:W-:Y:S08]  /*1b310*/  HMMA.16816.F32.BF16 R112, R128.reuse, R114, R32 ;  /* 0x000000728070723c */ /* 0x040ff00000041820 */
[C---:B------:R-:W-:Y:S08]  /*1b320*/  HMMA.16816.F32.BF16 R116, R128.reuse, R8, R28 ;  /* 0x000000088074723c */ /* 0x040ff0000004181c */
[----:B------:R-:W-:Y:S01]  /*1b330*/  HMMA.16816.F32.BF16 R128, R128, R10, R24 ;  /* 0x0000000a8080723c */ /* 0x000fe20000041818 */
[----:B---3--:R-:W-:Y:S11]  /*1b340*/  ISETP.GT.AND P3, PT, R184, R199, PT ;  /* 0x000000c7b800720c */ /* 0x008ff60003f64270 */
[----:B------:R-:W-:Y:S02]  /*1b350*/  @!UPT UIADD3 URZ, URZ, URZ, URZ ;  /* 0x0000003f3f3ff290 */ /* 0x000fe4000fffe03f */
[----:B------:R-:W-:Y:S05]  /*1b360*/  @!P3 BRA `(.L_x_2241) ;  /* 0x000061600000b947 */ /* 0x000fea0003800000 */
[----:B--2---:R-:W2:Y:S01]  /*1b370*/  LDL.64 R22, [R1+0x60] ;  /* 0x0000600001167983 */ /* 0x004ea20000100a00 */
        /* <DEDUP_REMOVED lines=13> */
[----:B------:R-:W-:Y:S02]  /*1b450*/  IMAD.MOV.U32 R2, RZ, RZ, R6 ;  /* 0x000000ffff027224 */ /* 0x000fe400078e0006 */
[-C--:B------:R-:W-:Y:S02]  /*1b460*/  IMAD R4, R5, R0.reuse, R4 ;  /* 0x0000000005047224 */ /* 0x080fe400078e0204 */
[----:B------:R-:W-:-:S04]  /*1b470*/  IMAD.WIDE.U32 R2, R196, R0, R2 ;  /* 0x00000000c4027225 */ /* 0x000fc800078e0002 */
[----:B------:R-:W-:Y:S01]  /*1b480*/  IMAD.IADD R3, R3, 0x1, R4 ;  /* 0x0000000103037824 */ /* 0x000fe200078e0204 */
[----:B------:R-:W-:Y:S02]  /*1b490*/  LEA R0, P2, R22, R2, 0x4 ;  /* 0x0000000216007211 */ /* 0x000fe400078420ff */
[CC--:B------:R-:W-:Y:S02]  /*1b4a0*/  @!P1 LEA R10, P5, R2.reuse, R238.reuse, 0x1 ;  /* 0x000000ee020a9211 */ /* 0x0c0fe400078a08ff */
        /* <DEDUP_REMOVED lines=32> */
[----:B------:R-:W-:Y:S04]  /*1b6b0*/  LDSM.16.M88.4 R136, [R200+0x8800] ;  /* 0x00880000c888783b */ /* 0x000fe80000000200 */
[----:B--2---:R-:W1:Y:S04]  /*1b6c0*/  LDSM.16.M88.4 R4, [R204+0x2000] ;  /* 0x00200000cc04783b */ /* 0x004e680000000200 */
        /* <DEDUP_REMOVED lines=84> */
[-C--:B-1----:R-:W-:Y:S08]  /*1bc10*/  HMMA.16816.F32.BF16 R188, R4, R20.reuse, R188 ;  /* 0x0000001404bc723c */ /* 0x082ff000000418bc */
[----:B--2---:R-:W-:Y:S08]  /*1bc20*/  HMMA.16816.F32.BF16 R176, R8, R20, R176 ;  /* 0x0000001408b0723c */ /* 0x004ff000000418b0 */
[-C--:B------:R-:W-:Y:S08]  /*1bc30*/  HMMA.16816.F32.BF16 R172, R4, R22.reuse, R172 ;  /* 0x0000001604ac723c */ /* 0x080ff000000418ac */
[----:B------:R-:W-:Y:S01]  /*1bc40*/  HMMA.16816.F32.BF16 R32, R8, R22, R32 ;  /* 0x000000160820723c */ /* 0x000fe20000041820 */
[----:B------:R-:W1:Y:S01]  /*1bc50*/  LDSM.16.M88.4 R20, [R207+0x1800] ;  /* 0x00180000cf14783b */ /* 0x000e620000000200 */
[----:B------:R-:W-:-:S04]  /*1bc60*/  DEPBAR.LE SB0, 0x0 ;  /* 0x000080000000791a */ /* 0x000fc80000000000 */
[----:B------:R-:W-:Y:S02]  /*1bc70*/  BSSY B1, `(.L_x_2254) ;  /* 0x0000035000017945 */ /* 0x000fe40003800000 */
[-C--:B-1----:R-:W-:Y:S08]  /*1bc80*/  HMMA.16816.F32.BF16 R180, R8, R20.reuse, R136 ;  /* 0x0000001408b4723c */ /* 0x082ff00000041888 */
[C---:B------:R-:W-:Y:S08]  /*1bc90*/  HMMA.16816.F32.BF16 R184, R4.reuse, R20, R132 ;  /* 0x0000001404b8723c */ /* 0x040ff00000041884 */
[-C--:B------:R-:W-:Y:S08]  /*1bca0*/  HMMA.16816.F32.BF16 R240, R4, R22.reuse, R28 ;  /* 0x0000001604f0723c */ /* 0x080ff0000004181c */
[----:B------:R-:W-:Y:S01]  /*1bcb0*/  HMMA.16816.F32.BF16 R192, R8, R22, R24 ;  /* 0x0000001608c0723c */ /* 0x000fe20000041818 */
[----:B------:R-:W-:Y:S06]  /*1bcc0*/  BAR.SYNC.DEFER_BLOCKING 0x0 ;  /* 0x0000000000007b1d */ /* 0x000fec0000010000 */
[----:B------:R-:W-:Y:S01]  /*1bcd0*/  @!UPT UIADD3 URZ, URZ, URZ, URZ ;  /* 0x0000003f3f3ff290 */ /* 0x000fe2000fffe03f */
[----:B------:R-:W-:Y:S11]  /*1bce0*/  @!P2 BRA `(.L_x_2255) ;  /* 0x000002d00000a947 */ /* 0x000ff60003800000 */
[----:B------:R-:W2:Y:S04]  /*1bcf0*/  LDL.64 R248, [R1+0xf0] ;  /* 0x0000f00001f87983 */ /* 0x000ea80000100a00 */
[----:B------:R-:W2:Y:S04]  /*1bd00*/  LDL R197, [R1+0xcc] ;  /* 0x0000cc0001c57983 */ /* 0x000ea80000100800 */
[----:B------:R-:W3:Y:S04]  /*1bd10*/  LDL R251, [R1+0x100] ;  /* 0x0001000001fb7983 */ /* 0x000ee80000100800 */
[----:B------:R-:W4:Y:S04]  /*1bd20*/  LDL R198, [R1+0x104] ;  /* 0x0001040001c67983 */ /* 0x000f280000100800 */
[----:B------:R-:W5:Y:S01]  /*1bd30*/  LDL R199, [R1+0x108] ;  /* 0x0001080001c77983 */ /* 0x000f620000100800 */
[----:B------:R-:W-:-:S04]  /*1bd40*/  IADD3 R0, R250, -0x6, RZ ;  /* 0xfffffffafa007810 */ /* 0x000fc80007ffe0ff */
[----:B------:R-:W-:Y:S01]  /*1bd50*/  SHF.R.S32.HI R4, RZ, 0x1f, R0 ;  /* 0x0000001fff047819 */ /* 0x000fe20000011400 */
[----:B------:R1:W-:Y:S01]  /*1bd60*/  @P1 STS.128 [R220+0x8000], RZ ;  /* 0x008000ffdc001388 */ /* 0x0003e20000000c00 */
[----:B------:R-:W-:Y:S01]  /*1bd70*/  BSSY B0, `(.L_x_2256) ;  /* 0x0000023000007945 */ /* 0x000fe20003800000 */
[----:B--2---:R-:W-:-:S04]  /*1bd80*/  IMAD.WIDE.U32 R2, R0, R197, R248 ;  /* 0x000000c500027225 */ /* 0x004fc800078e00f8 */
[----:B---3--:R-:W-:-:S04]  /*1bd90*/  IMAD R0, R251, R0, RZ ;  /* 0x00000000fb007224 */ /* 0x008fc800078e02ff */
[----:B------:R-:W-:Y:S01]  /*1bda0*/  IMAD R0, R4, R197, R0 ;  /* 0x000000c504007224 */ /* 0x000fe200078e0200 */
[----:B------:R-:W-:-:S03]  /*1bdb0*/  @!P1 LEA R4, P2, R2, R236, 0x1 ;  /* 0x000000ec02049211 */ /* 0x000fc600078408ff */
[----:B------:R-:W-:-:S05]  /*1bdc0*/  IMAD.IADD R0, R3, 0x1, R0 ;  /* 0x0000000103007824 */ /* 0x000fca00078e0200 */
        /* <DEDUP_REMOVED lines=8> */
[----:B----4-:R-:W-:-:S03]  /*1be50*/  IADD3 R2, P2, R198, R2, RZ ;  /* 0x00000002c6027210 */ /* 0x010fc60007f5e0ff */
[----:B------:R-:W-:Y:S01]  /*1be60*/  @!PT LDS RZ, [RZ] ;  /* 0x00000000fffff984 */ /* 0x000fe20000000800 */
[----:B------:R-:W-:Y:S01]  /*1be70*/  @!PT LDS RZ, [RZ] ;  /* 0x00000000fffff984 */ /* 0x000fe20000000800 */
[----:B------:R-:W-:Y:S01]  /*1be80*/  @!PT LDS RZ, [RZ] ;  /* 0x00000000fffff984 */ /* 0x000fe20000000800 */
[----:B------:R2:W-:Y:S02]  /*1be90*/  @!P0 LDGSTS.E.BYPASS.LTC128B.128 [R220+0x9000], [R4.64+0x80] ;  /* 0x0900008004dc8fae */ /* 0x0005e4000b901d44 */
[----:B-----5:R-:W-:Y:S02]  /*1bea0*/  IMAD.X R0, R199, 0x1, R0, P2 ;  /* 0x00000001c7007824 */ /* 0x020fe400010e0600 */
        /* <DEDUP_REMOVED lines=15> */
.L_x_2257:
[----:B------:R-:W-:Y:S05]  /*1bfa0*/  BSYNC B0 ;  /* 0x0000000000007941 */ /* 0x000fea0003800000 */
.L_x_2256:
[----:B------:R-:W0:Y:S02]  /*1bfb0*/  LDGDEPBAR ;  /* 0x00000000000079af */ /* 0x000e240000000000 */
.L_x_2255:
[----:B------:R-:W-:Y:S05]  /*1bfc0*/  BSYNC B1 ;  /* 0x0000000000017941 */ /* 0x000fea0003800000 */
.L_x_2254:
[----:B------:R-:W2:Y:S04]  /*1bfd0*/  LDL R8, [R1+0xb8] ;  /* 0x0000b80001087983 */ /* 0x000ea80000100800 */
[----:B------:R-:W3:Y:S04]  /*1bfe0*/  LDL R7, [R1+0xc0] ;  /* 0x0000c00001077983 */ /* 0x000ee80000100800 */
[----:B------:R-:W4:Y:S04]  /*1bff0*/  LDL R6, [R1+0xbc] ;  /* 0x0000bc0001067983 */ /* 0x000f280000100800 */
[----:B-1----:R-:W2:Y:S04]  /*1c000*/  LDL.LU.64 R4, [R1+0x48] ;  /* 0x0000480001047983 */ /* 0x002ea80000300a00 */
[----:B------:R-:W2:Y:S04]  /*1c010*/  LDL R2, [R1+0x6c] ;  /* 0x00006c0001027983 */ /* 0x000ea80000100800 */
[----:B------:R-:W3:Y:S04]  /*1c020*/  LDL R3, [R1+0xc4] ;  /* 0x0000c40001037983 */ /* 0x000ee80000100800 */
[----:B------:R-:W1:Y:S02]  /*1c030*/  S2R R0, SR_TID.X ;  /* 0x0000000000007919 */ /* 0x000e640000002100 */
[----:B-1----:R-:W-:-:S05]  /*1c040*/  IMAD.SHL.U32 R0, R0, 0x2, RZ ;  /* 0x0000000200007824 */ /* 0x002fca00078e00ff */
[----:B------:R-:W-:-:S05]  /*1c050*/  LOP3.LUT R0, R0, 0x6, RZ, 0xc0, !PT ;  /* 0x0000000600007812 */ /* 0x000fca00078ec0ff */
[----:B------:R-:W-:Y:S02]  /*1c060*/  IMAD R0, R196, 0x20, R0 ;  /* 0x00000020c4007824 */ /* 0x000fe400078e0200 */
[----:B--2---:R-:W-:Y:S02]  /*1c070*/  IMAD.MOV.U32 R134, RZ, RZ, R2 ;  /* 0x000000ffff867224 */ /* 0x004fe400078e0002 */
        /* <DEDUP_REMOVED lines=15> */
[----:B------:R-:W1:Y:S01]  /*1c170*/  I2F R2, R2 ;  /* 0x0000000200027306 */ /* 0x000e620000201400 */
[----:B----4-:R-:W-:Y:S02]  /*1c180*/  IMAD.MOV.U32 R198, RZ, RZ, R6 ;  /* 0x000000ffffc67224 */ /* 0x010fe400078e0006 */
[----:B---3--:R-:W-:Y:S02]  /*1c190*/  IMAD.MOV.U32 R199, RZ, RZ, R3 ;  /* 0x000000ffffc77224 */ /* 0x008fe400078e0003 */
[----:B-1----:R-:W-:Y:S01]  /*1c1a0*/  FFMA.FTZ R6, R2, -R216, R190 ;  /* 0x800000d802067223 */ /* 0x002fe200000100be */
[----:B------:R-:W-:-:S04]  /*1c1b0*/  IADD3 R2, R0, 0x1, RZ ;  /* 0x0000000100027810 */ /* 0x000fc80007ffe0ff */
[----:B------:R-:W-:-:S04]  /*1c1c0*/  IADD3 R3, R223, -R2, RZ ;  /* 0x80000002df037210 */ /* 0x000fc80007ffe0ff */
        /* <DEDUP_REMOVED lines=15> */
[C---:B------:R-:W-:Y:S02]  /*1c2c0*/  ISETP.GE.AND P5, PT, R2.reuse, R228, PT ;  /* 0x000000e40200720c */ /* 0x040fe40003fa6270 */
[C---:B------:R-:W-:Y:S02]  /*1c2d0*/  ISETP.GE.AND P0, PT, R2.reuse, R227, PT ;  /* 0x000000e30200720c */ /* 0x040fe40003f06270 */
[C---:B------:R-:W-:Y:S02]  /*1c2e0*/  ISETP.GE.AND P1, PT, R2.reuse, R226, PT ;  /* 0x000000e20200720c */ /* 0x040fe40003f26270 */
[C---:B------:R-:W-:Y:S02]  /*1c2f0*/  ISETP.GE.AND P2, PT, R2.reuse, R225, PT ;  /* 0x000000e10200720c */ /* 0x040fe40003f46270 */
[C---:B------:R-:W-:Y:S02]  /*1c300*/  ISETP.GE.OR P5, PT, R2.reuse, R234, !P5 ;  /* 0x000000ea0200720c */ /* 0x040fe40006fa6670 */
[----:B------:R-:W-:-:S02]  /*1c310*/  ISETP.GE.OR P0, PT, R2, R233, !P0 ;  /* 0x000000e90200720c */ /* 0x000fc40004706670 */
[C---:B------:R-:W-:Y:S02]  /*1c320*/  ISETP.GE.OR P1, PT, R2.reuse, R232, !P1 ;  /* 0x000000e80200720c */ /* 0x040fe40004f26670 */
[----:B------:R-:W-:Y:S02]  /*1c330*/  ISETP.GE.OR P2, PT, R2, R231, !P2 ;  /* 0x000000e70200720c */ /* 0x000fe40005746670 */
[----:B------:R-:W-:Y:S01]  /*1c340*/  IADD3 R2, R0, 0x8, RZ ;  /* 0x0000000800027810 */ /* 0x000fe20007ffe0ff */
[----:B-1----:R-:W-:-:S04]  /*1c350*/  FFMA.FTZ R191, R3, -R216, R191 ;  /* 0x800000d803bf7223 */ /* 0x002fc800000100bf */
        /* <DEDUP_REMOVED lines=13> */
[----:B------:R-:W-:Y:S02]  /*1c430*/  P2R R190, PR, RZ, 0x4 ;  /* 0x00000004ffbe7803 */ /* 0x000fe40000000000 */
[----:B------:R-:W-:-:S04]  /*1c440*/  ISETP.GE.AND P2, PT, R0, R228, PT ;  /* 0x000000e40000720c */ /* 0x000fc80003f46270 */
[----:B------:R-:W-:Y:S01]  /*1c450*/  ISETP.GE.OR P2, PT, R0, R234, !P2 ;  /* 0x000000ea0000720c */ /* 0x000fe20005746670 */
[----:B-1----:R-:W-:Y:S02]  /*1c460*/  FFMA.FTZ R21, R3, -R216, R172 ;  /* 0x800000d803157223 */ /* 0x002fe400000100ac */
[----:B------:R-:W-:Y:S01]  /*1c470*/  IMAD.IADD R3, R229, 0x1, -R2 ;  /* 0x00000001e5037824 */ /* 0x000fe200078e0a02 */
[----:B------:R-:W-:-:S04]  /*1c480*/  FSEL R28, R11, -INF , !P2 ;  /* 0xff8000000b1c7808 */ /* 0x000fc80005000000 */
[----:B------:R-:W-:Y:S02]  /*1c490*/  IABS R3, R3 ;  /* 0x0000000300037213 */ /* 0x000fe40000000000 */
[C---:B------:R-:W-:Y:S02]  /*1c4a0*/  ISETP.GE.AND P3, PT, R0.reuse, R227, PT ;  /* 0x000000e30000720c */ /* 0x040fe40003f66270 */
[C---:B------:R-:W-:Y:S02]  /*1c4b0*/  ISETP.GE.AND P4, PT, R0.reuse, R226, PT ;  /* 0x000000e20000720c */ /* 0x040fe40003f86270 */
[C---:B------:R-:W-:Y:S01]  /*1c4c0*/  ISETP.GE.AND P2, PT, R0.reuse, R225, PT ;  /* 0x000000e10000720c */ /* 0x040fe20003f46270 */
[----:B------:R-:W1:Y:S01]  /*1c4d0*/  I2F R3, R3 ;  /* 0x0000000300037306 */ /* 0x000e620000201400 */
[C---:B------:R-:W-:Y:S02]  /*1c4e0*/  ISETP.GE.OR P3, PT, R0.reuse, R233, !P3 ;  /* 0x000000e90000720c */ /* 0x040fe40005f66670 */
[----:B------:R-:W-:-:S02]  /*1c4f0*/  ISETP.GE.OR P4, PT, R0, R232, !P4 ;  /* 0x000000e80000720c */ /* 0x000fc40006786670 */
[----:B------:R-:W-:Y:S02]  /*1c500*/  ISETP.GE.OR P2, PT, R0, R231, !P2 ;  /* 0x000000e70000720c */ /* 0x000fe40005746670 */
[----:B------:R-:W-:Y:S02]  /*1c510*/  FSEL R32, R9, -INF , !P3 ;  /* 0xff80000009207808 */ /* 0x000fe40005800000 */
[----:B------:R-:W-:Y:S02]  /*1c520*/  FSEL R138, R8, -INF , !P4 ;  /* 0xff800000088a7808 */ /* 0x000fe40006000000 */
[----:B------:R-:W-:Y:S02]  /*1c530*/  FSEL R139, R6, -INF , !P2 ;  /* 0xff800000068b7808 */ /* 0x000fe40005000000 */
[C---:B------:R-:W-:Y:S02]  /*1c540*/  ISETP.GE.AND P3, PT, R2.reuse, R228, PT ;  /* 0x000000e40200720c */ /* 0x040fe40003f66270 */
[----:B------:R-:W-:-:S02]  /*1c550*/  ISETP.GE.AND P4, PT, R2, R227, PT ;  /* 0x000000e30200720c */ /* 0x000fc40003f86270 */
[C---:B------:R-:W-:Y:S02]  /*1c560*/  ISETP.GE.AND P2, PT, R2.reuse, R226, PT ;  /* 0x000000e20200720c */ /* 0x040fe40003f46270 */
[C---:B------:R-:W-:Y:S02]  /*1c570*/  ISETP.GE.AND P6, PT, R2.reuse, R225, PT ;  /* 0x000000e10200720c */ /* 0x040fe40003fc6270 */
[C---:B------:R-:W-:Y:S02]  /*1c580*/  ISETP.GE.OR P3, PT, R2.reuse, R234, !P3 ;  /* 0x000000ea0200720c */ /* 0x040fe40005f66670 */
[C---:B------:R-:W-:Y:S02]  /*1c590*/  ISETP.GE.OR P4, PT, R2.reuse, R233, !P4 ;  /* 0x000000e90200720c */ /* 0x040fe40006786670 */
[C---:B------:R-:W-:Y:S02]  /*1c5a0*/  ISETP.GE.OR P2, PT, R2.reuse, R232, !P2 ;  /* 0x000000e80200720c */ /* 0x040fe40005746670 */
[----:B------:R-:W-:-:S02]  /*1c5b0*/  ISETP.GE.OR P6, PT, R2, R231, !P6 ;  /* 0x000000e70200720c */ /* 0x000fc400077c6670 */
[----:B------:R-:W-:Y:S01]  /*1c5c0*/  IADD3 R2, R0, 0x9, RZ ;  /* 0x0000000900027810 */ /* 0x000fe20007ffe0ff */
[----:B-1----:R-:W-:-:S04]  /*1c5d0*/  FFMA.FTZ R189, R3, -R216, R174 ;  /* 0x800000d803bd7223 */ /* 0x002fc800000100ae */
        /* <DEDUP_REMOVED lines=14> */
[----:B------:R-:W-:-:S06]  /*1c6c0*/  IABS R3, R3 ;  /* 0x0000000300037213 */ /* 0x000fcc0000000000 */
[----:B------:R-:W1:Y:S01]  /*1c6d0*/  I2F R3, R3 ;  /* 0x0000000300037306 */ /* 0x000e620000201400 */
[----:B------:R-:W-:Y:S02]  /*1c6e0*/  FSEL R137, R10, -INF , !P1 ;  /* 0xff8000000a897808 */ /* 0x000fe40004800000 */
[----:B------:R-:W-:Y:S02]  /*1c6f0*/  FSEL R31, R20, -INF , !P0 ;  /* 0xff800000141f7808 */ /* 0x000fe40004000000 */
[----:B------:R-:W-:Y:S02]  /*1c700*/  FSEL R10, R7, -INF , !P3 ;  /* 0xff800000070a7808 */ /* 0x000fe40005800000 */
[C---:B------:R-:W-:Y:S02]  /*1c710*/  ISETP.GE.AND P0, PT, R2.reuse, R228, PT ;  /* 0x000000e40200720c */ /* 0x040fe40003f06270 */
[C---:B------:R-:W-:Y:S02]  /*1c720*/  ISETP.GE.AND P1, PT, R2.reuse, R227, PT ;  /* 0x000000e30200720c */ /* 0x040fe40003f26270 */
[----:B------:R-:W-:-:S02]  /*1c730*/  ISETP.GE.AND P3, PT, R2, R226, PT ;  /* 0x000000e20200720c */ /* 0x000fc40003f66270 */
[C---:B------:R-:W-:Y:S02]  /*1c740*/  ISETP.GE.AND P5, PT, R2.reuse, R225, PT ;  /* 0x000000e10200720c */ /* 0x040fe40003fa6270 */
[C---:B------:R-:W-:Y:S02]  /*1c750*/  ISETP.GE.OR P0, PT, R2.reuse, R234, !P0 ;  /* 0x000000ea0200720c */ /* 0x040fe40004706670 */
[C---:B------:R-:W-:Y:S02]  /*1c760*/  ISETP.GE.OR P1, PT, R2.reuse, R233, !P1 ;  /* 0x000000e90200720c */ /* 0x040fe40004f26670 */
[C---:B------:R-:W-:Y:S02]  /*1c770*/  ISETP.GE.OR P3, PT, R2.reuse, R232, !P3 ;  /* 0x000000e80200720c */ /* 0x040fe40005f66670 */
[----:B------:R-:W-:Y:S02]  /*1c780*/  ISETP.GE.OR P5, PT, R2, R231, !P5 ;  /* 0x000000e70200720c */ /* 0x000fe40006fa6670 */
        /* <DEDUP_REMOVED lines=9> */
[----:B-1----:R-:W-:Y:S01]  /*1c820*/  FFMA.FTZ R9, R3, -R216, R182 ;  /* 0x800000d803097223 */ /* 0x002fe200000100b6 */
[----:B------:R-:W-:-:S04]  /*1c830*/  IADD3 R3, R224, -R2, RZ ;  /* 0x80000002e0037210 */ /* 0x000fc80007ffe0ff */
        /* <DEDUP_REMOVED lines=59> */
[----:B------:R-:W-:Y:S02]  /*1cbf0*/  IABS R3, R3 ;  /* 0x0000000300037213 */ /* 0x000fe40000000000 */
[----:B------:R-:W-:-:S04]  /*1cc00*/  ISETP.GE.AND P0, PT, R2, R228, PT ;  /* 0x000000e40200720c */ /* 0x000fc80003f06270 */
[----:B------:R-:W1:Y:S01]  /*1cc10*/  I2F R3, R3 ;  /* 0x0000000300037306 */ /* 0x000e620000201400 */
[----:B------:R-:W-:Y:S02]  /*1cc20*/  ISETP.GE.OR P0, PT, R2, R234, !P0 ;  /* 0x000000ea0200720c */ /* 0x000fe40004706670 */
[----:B------:R-:W-:Y:S02]  /*1cc30*/  FSEL R6, R6, -INF , !P2 ;  /* 0xff80000006067808 */ /* 0x000fe40005000000 */
[----:B------:R-:W-:Y:S02]  /*1cc40*/  FSEL R25, R11, -INF , !P1 ;  /* 0xff8000000b197808 */ /* 0x000fe40004800000 */
[----:B------:R-:W-:Y:S02]  /*1cc50*/  FSEL R5, R5, -INF , !P0 ;  /* 0xff80000005057808 */ /* 0x000fe40004000000 */
[C---:B------:R-:W-:Y:S02]  /*1cc60*/  ISETP.GE.AND P1, PT, R2.reuse, R227, PT ;  /* 0x000000e30200720c */ /* 0x040fe40003f26270 */
[----:B------:R-:W-:-:S02]  /*1cc70*/  ISETP.GE.AND P0, PT, R2, R226, PT ;  /* 0x000000e20200720c */ /* 0x000fc40003f06270 */
[----:B------:R-:W-:Y:S02]  /*1cc80*/  ISETP.GE.AND P2, PT, R2, R225, PT ;  /* 0x000000e10200720c */ /* 0x000fe40003f46270 */
[----:B------:R-:W-:Y:S01]  /*1cc90*/  IADD3 R0, R0, 0x19, RZ ;  /* 0x0000001900007810 */ /* 0x000fe20007ffe0ff */
[----:B-1----:R-:W-:Y:S01]  /*1cca0*/  FFMA.FTZ R24, R3, -R216, R240 ;  /* 0x800000d803187223 */ /* 0x002fe200000100f0 */
[C---:B------:R-:W-:Y:S01]  /*1ccb0*/  ISETP.GE.OR P1, PT, R2.reuse, R233, !P1 ;  /* 0x000000e90200720c */ /* 0x040fe20004f26670 */
[----:B------:R-:W-:Y:S01]  /*1ccc0*/  IMAD.IADD R3, R229, 0x1, -R2 ;  /* 0x00000001e5037824 */ /* 0x000fe200078e0a02 */
[C---:B------:R-:W-:Y:S02]  /*1ccd0*/  ISETP.GE.OR P0, PT, R2.reuse, R232, !P0 ;  /* 0x000000e80200720c */ /* 0x040fe40004706670 */
[----:B------:R-:W-:Y:S01]  /*1cce0*/  ISETP.GE.OR P2, PT, R2, R231, !P2 ;  /* 0x000000e70200720c */ /* 0x000fe20005746670 */
        /* <DEDUP_REMOVED lines=8> */
[----:B------:R-:W-:-:S04]  /*1cd70*/  FMNMX.FTZ R132, R245, R28, !PT ;  /* 0x0000001cf5847209 */ /* 0x000fc80007810000 */
[----:B------:R-:W-:Y:S02]  /*1cd80*/  FMNMX.FTZ R132, R29, R132, !PT ;  /* 0x000000841d847209 */ /* 0x000fe40007810000 */
[----:B------:R-:W-:Y:S02]  /*1cd90*/  FSEL R24, R24, -INF , !P0 ;  /* 0xff80000018187808 */ /* 0x000fe40004000000 */
[----:B------:R-:W-:Y:S01]  /*1cda0*/  FMNMX.FTZ R132, R10, R132, !PT ;  /* 0x000000840a847209 */ /* 0x000fe20007810000 */
[----:B-1----:R-:W-:Y:S02]  /*1cdb0*/  FFMA.FTZ R9, R2, -R216, R195 ;  /* 0x800000d802097223 */ /* 0x002fe400000100c3 */
[----:B------:R-:W-:Y:S01]  /*1cdc0*/  IMAD.IADD R2, R224, 0x1, -R0 ;  /* 0x00000001e0027824 */ /* 0x000fe200078e0a00 */
[----:B------:R-:W-:-:S04]  /*1cdd0*/  ISETP.GE.AND P0, PT, R0, R228, PT ;  /* 0x000000e40000720c */ /* 0x000fc80003f06270 */
[----:B------:R-:W-:Y:S02]  /*1cde0*/  IABS R2, R2 ;  /* 0x0000000200027213 */ /* 0x000fe40000000000 */
[----:B------:R-:W-:Y:S02]  /*1cdf0*/  FMNMX.FTZ R132, R8, R132, !PT ;  /* 0x0000008408847209 */ /* 0x000fe40007810000 */
[----:B------:R-:W-:Y:S02]  /*1ce00*/  ISETP.GE.OR P0, PT, R0, R234, !P0 ;  /* 0x000000ea0000720c */ /* 0x000fe40004706670 */
[----:B------:R-:W1:Y:S01]  /*1ce10*/  I2F R2, R2 ;  /* 0x0000000200027306 */ /* 0x000e620000201400 */
[----:B------:R-:W-:Y:S02]  /*1ce20*/  FMNMX.FTZ R132, R7, R132, !PT ;  /* 0x0000008407847209 */ /* 0x000fe40007810000 */
[----:B------:R-:W-:Y:S02]  /*1ce30*/  FSEL R4, R4, -INF , !P0 ;  /* 0xff80000004047808 */ /* 0x000fe40004000000 */
[----:B------:R-:W-:-:S02]  /*1ce40*/  ISETP.GE.AND P0, PT, R0, R227, PT ;  /* 0x000000e30000720c */ /* 0x000fc40003f06270 */
[----:B------:R-:W-:Y:S02]  /*1ce50*/  FMNMX.FTZ R132, R6, R132, !PT ;  /* 0x0000008406847209 */ /* 0x000fe40007810000 */
[C---:B------:R-:W-:Y:S02]  /*1ce60*/  ISETP.GE.OR P0, PT, R0.reuse, R233, !P0 ;  /* 0x000000e90000720c */ /* 0x040fe40004706670 */
[----:B------:R-:W-:Y:S02]  /*1ce70*/  FMNMX.FTZ R132, R5, R132, !PT ;  /* 0x0000008405847209 */ /* 0x000fe40007810000 */
[----:B------:R-:W-:Y:S02]  /*1ce80*/  FSEL R9, R9, -INF , !P0 ;  /* 0xff80000009097808 */ /* 0x000fe40004000000 */
[C---:B------:R-:W-:Y:S02]  /*1ce90*/  ISETP.GE.AND P0, PT, R0.reuse, R226, PT ;  /* 0x000000e20000720c */ /* 0x040fe40003f06270 */
[----:B------:R-:W-:-:S02]  /*1cea0*/  ISETP.GE.AND P1, PT, R0, R225, PT ;  /* 0x000000e10000720c */ /* 0x000fc40003f26270 */
[----:B------:R-:W-:Y:S01]  /*1ceb0*/  FMNMX.FTZ R132, R4, R132, !PT ;  /* 0x0000008404847209 */ /* 0x000fe20007810000 */
[----:B-1----:R-:W-:Y:S01]  /*1cec0*/  FFMA.FTZ R23, R2, -R216, R241 ;  /* 0x800000d802177223 */ /* 0x002fe200000100f1 */
[C---:B------:R-:W-:Y:S01]  /*1ced0*/  ISETP.GE.OR P0, PT, R0.reuse, R232, !P0 ;  /* 0x000000e80000720c */ /* 0x040fe20004706670 */
[----:B------:R-:W-:Y:S01]  /*1cee0*/  IMAD.IADD R2, R229, 0x1, -R0 ;  /* 0x00000001e5027824 */ /* 0x000fe200078e0a00 */
[----:B------:R-:W-:Y:S02]  /*1cef0*/  ISETP.GE.OR P1, PT, R0, R231, !P1 ;  /* 0x000000e70000720c */ /* 0x000fe40004f26670 */
[----:B------:R-:W1:Y:S01]  /*1cf00*/  SHFL.BFLY PT, R0, R132, 0x2, 0x1f ;  /* 0x0c401f0084007f89 */ /* 0x000e6200000e0000 */
[----:B------:R-:W-:Y:S02]  /*1cf10*/  IABS R3, R3 ;  /* 0x0000000300037213 */ /* 0x000fe40000000000 */
[----:B------:R-:W-:Y:S02]  /*1cf20*/  IABS R2, R2 ;  /* 0x0000000200027213 */ /* 0x000fe40000000000 */
[----:B-1----:R-:W-:-:S05]  /*1cf30*/  FMNMX.FTZ R132, R132, R0, !PT ;  /* 0x0000000084847209 */ /* 0x002fca0007810000 */
[----:B------:R-:W1:Y:S01]  /*1cf40*/  SHFL.BFLY PT, R0, R132, 0x1, 0x1f ;  /* 0x0c201f0084007f89 */ /* 0x000e6200000e0000 */
[----:B------:R-:W2:Y:S08]  /*1cf50*/  I2F R3, R3 ;  /* 0x0000000300037306 */ /* 0x000eb00000201400 */
[----:B------:R-:W3:Y:S01]  /*1cf60*/  I2F R2, R2 ;  /* 0x0000000200027306 */ /* 0x000ee20000201400 */
[----:B------:R-:W-:-:S02]  /*1cf70*/  FSEL R23, R23, -INF , !P0 ;  /* 0xff80000017177808 */ /* 0x000fc40004000000 */
[----:B-1----:R-:W-:-:S04]  /*1cf80*/  FMNMX.FTZ R132, R132, R0, !PT ;  /* 0x0000000084847209 */ /* 0x002fc80007810000 */
[----:B------:R-:W-:Y:S01]  /*1cf90*/  FSETP.NEU.FTZ.AND P0, PT, R132, -INF , PT ;  /* 0xff8000008400780b */ /* 0x000fe20003f1d000 */
[-C--:B--2---:R-:W-:Y:S02]  /*1cfa0*/  FFMA.FTZ R176, R3, -R216.reuse, R242 ;  /* 0x800000d803b07223 */ /* 0x084fe400000100f2 */
[----:B---3--:R-:W-:Y:S01]  /*1cfb0*/  FFMA.FTZ R175, R2, -R216, R243 ;  /* 0x800000d802af7223 */ /* 0x008fe200000100f3 */
[----:B------:R-:W-:Y:S01]  /*1cfc0*/  FSEL R0, R132, RZ, P0 ;  /* 0x000000ff84007208 */ /* 0x000fe20000000000 */
[----:B------:R-:W-:Y:S01]  /*1cfd0*/  IMAD.U32 R3, RZ, RZ, UR7 ;  /* 0x00000007ff037e24 */ /* 0x000fe2000f8e00ff */
[----:B------:R-:W-:-:S03]  /*1cfe0*/  MOV R2, UR6 ;  /* 0x0000000600027c02 */ /* 0x000fc60008000f00 */
[----:B------:R-:W-:Y:S02]  /*1cff0*/  FADD.FTZ R26, R245, -R0 ;  /* 0x80000000f51a7221 */ /* 0x000fe40000010000 */
[----:B------:R-:W2:Y:S04]  /*1d000*/  LD.E R0, [R2.64+0xdc] ;  /* 0x0000dc0402007980 */ /* 0x000ea8000c101900 */
[----:B------:R1:W-:Y:S04]  /*1d010*/  STL.64 [R1+0x1b8], R14 ;  /* 0x0001b80e01007387 */ /* 0x0003e80000100a00 */
[----:B------:R-:W-:Y:S04]  /*1d020*/  STL [R1+0x18c], R239 ;  /* 0x00018cef01007387 */ /* 0x000fe80000100800 */
        /* <DEDUP_REMOVED lines=20> */
[----:B------:R-:W-:Y:S04]  /*1d170*/  STL [R1+0x1a4], R234 ;  /* 0x0001a4ea01007387 */ /* 0x000fe80000100800 */
[----:B------:R-:W-:Y:S04]  /*1d180*/  STL [R1+0x1a8], R227 ;  /* 0x0001a8e301007387 */ /* 0x000fe80000100800 */
[----:B------:R1:W-:Y:S04]  /*1d190*/  STL [R1+0x1ac], R233 ;  /* 0x0001ace901007387 */ /* 0x0003e80000100800 */
[----:B------:R1:W-:Y:S04]  /*1d1a0*/  STL [R1+0x1b0], R226 ;  /* 0x0001b0e201007387 */ /* 0x0003e80000100800 */
[----:B------:R-:W4:Y:S01]  /*1d1b0*/  LDL.LU R252, [R1+0xa0] ;  /* 0x0000a00001fc7983 */ /* 0x000f220000300800 */
[----:B------:R-:W-:-:S02]  /*1d1c0*/  IMAD.MOV.U32 R219, RZ, RZ, R199 ;  /* 0x000000ffffdb7224 */ /* 0x000fc400078e00c7 */
[----:B------:R-:W-:Y:S02]  /*1d1d0*/  IMAD.MOV.U32 R218, RZ, RZ, R198 ;  /* 0x000000ffffda7224 */ /* 0x000fe400078e00c6 */
[----:B--2---:R-:W-:-:S06]  /*1d1e0*/  FMUL.FTZ R2, R0, R26 ;  /* 0x0000001a00027220 */ /* 0x004fcc0000410000 */
[----:B------:R-:W2:Y:S01]  /*1d1f0*/  MUFU.EX2 R2, R2 ;  /* 0x0000000200027308 */ /* 0x000ea20000000800 */
[----:B------:R-:W-:-:S05]  /*1d200*/  FMUL.FTZ R3, R0, R132 ;  /* 0x0000008400037220 */ /* 0x000fca0000410000 */
[----:B------:R-:W-:-:S05]  /*1d210*/  FSEL R3, R3, RZ, P0 ;  /* 0x000000ff03037208 */ /* 0x000fca0000000000 */
[-CC-:B------:R-:W-:Y:S02]  /*1d220*/  FFMA.FTZ R33, R28, R0.reuse, -R3.reuse ;  /* 0x000000001c217223 */ /* 0x180fe40000010803 */
[-CC-:B------:R-:W-:Y:S02]  /*1d230*/  FFMA.FTZ R174, R29, R0.reuse, -R3.reuse ;  /* 0x000000001dae7223 */ /* 0x180fe40000010803 */
[-CC-:B------:R-:W-:Y:S02]  /*1d240*/  FFMA.FTZ R173, R10, R0.reuse, -R3.reuse ;  /* 0x000000000aad7223 */ /* 0x180fe40000010803 */
[-CC-:B------:R-:W-:Y:S02]  /*1d250*/  FFMA.FTZ R172, R8, R0.reuse, -R3.reuse ;  /* 0x0000000008ac7223 */ /* 0x180fe40000010803 */
[-CC-:B------:R-:W-:Y:S02]  /*1d260*/  FFMA.FTZ R179, R7, R0.reuse, -R3.reuse ;  /* 0x0000000007b37223 */ /* 0x180fe40000010803 */
[----:B------:R-:W-:-:S02]  /*1d270*/  FFMA.FTZ R180, R6, R0, -R3 ;  /* 0x0000000006b47223 */ /* 0x000fc40000010803 */
[-CC-:B------:R-:W-:Y:S02]  /*1d280*/  FFMA.FTZ R181, R5, R0.reuse, -R3.reuse ;  /* 0x0000000005b57223 */ /* 0x180fe40000010803 */
[----:B------:R-:W-:Y:S02]  /*1d290*/  FFMA.FTZ R182, R4, R0, -R3 ;  /* 0x0000000004b67223 */ /* 0x000fe40000010803 */
[----:B--2---:R-:W-:-:S05]  /*1d2a0*/  FMUL.FTZ R3, R36, R2 ;  /* 0x0000000224037220 */ /* 0x004fca0000410000 */
[----:B------:R-:W-:Y:S04]  /*1d2b0*/  STL [R1+0x50], R3 ;  /* 0x0000500301007387 */ /* 0x000fe80000100800 */
[----:B-1----:R-:W2:Y:S04]  /*1d2c0*/  LDL.LU.64 R14, [R1+0x38] ;  /* 0x00003800010e7983 */ /* 0x002ea80000300a00 */
[----:B------:R-:W2:Y:S01]  /*1d2d0*/  LDL.LU R34, [R1+0x74] ;  /* 0x0000740001227983 */ /* 0x000ea20000300800 */
[----:B------:R-:W1:Y:S01]  /*1d2e0*/  MUFU.EX2 R33, R33 ;  /* 0x0000002100217308 */ /* 0x000e620000000800 */
[----:B---3--:R-:W-:-:S02]  /*1d2f0*/  FMUL.FTZ R236, R156, R2 ;  /* 0x000000029cec7220 */ /* 0x008fc40000410000 */
[-C--:B------:R-:W-:Y:S02]  /*1d300*/  FMUL.FTZ R187, R52, R2.reuse ;  /* 0x0000000234bb7220 */ /* 0x080fe40000410000 */
[-C--:B----4-:R-:W-:Y:S02]  /*1d310*/  FMUL.FTZ R228, R112, R2.reuse ;  /* 0x0000000270e47220 */ /* 0x090fe40000410000 */
        /* <DEDUP_REMOVED lines=28> */
[----:B-1----:R-:W-:Y:S01]  /*1d4e0*/  FFMA.FTZ R36, R252, R2, R33 ;  /* 0x00000002fc247223 */ /* 0x002fe20000010021 */
        /* <DEDUP_REMOVED lines=20> */
[----:B------:R-:W-:-:S06]  /*1d630*/  FMUL.FTZ R2, R0, R2 ;  /* 0x0000000200027220 */ /* 0x000fcc0000410000 */
[----:B------:R-:W1:Y:S01]  /*1d640*/  MUFU.EX2 R2, R2 ;  /* 0x0000000200027308 */ /* 0x000e620000000800 */
[----:B------:R-:W-:Y:S02]  /*1d650*/  FFMA.FTZ R37, R21, R0, -R3 ;  /* 0x0000000015257223 */ /* 0x000fe40000010803 */
[----:B------:R-:W-:Y:S02]  /*1d660*/  IMAD.MOV.U32 R21, RZ, RZ, R156 ;  /* 0x000000ffff157224 */ /* 0x000fe400078e009c */
[----:B------:R-:W-:Y:S02]  /*1d670*/  IMAD.MOV.U32 R7, RZ, RZ, R218 ;  /* 0x000000ffff077224 */ /* 0x000fe400078e00da */
[----:B-1----:R-:W-:Y:S02]  /*1d680*/  FMUL.FTZ R210, R50, R2 ;  /* 0x0000000232d27220 */ /* 0x002fe40000410000 */
[----:B------:R-:W-:Y:S02]  /*1d690*/  IMAD.MOV.U32 R50, RZ, RZ, R21 ;  /* 0x000000ffff327224 */ /* 0x000fe400078e0015 */
[----:B------:R-:W-:Y:S01]  /*1d6a0*/  IMAD.MOV.U32 R21, RZ, RZ, R7 ;  /* 0x000000ffff157224 */ /* 0x000fe200078e0007 */
[----:B------:R-:W-:-:S02]  /*1d6b0*/  FSEL R7, R178, -INF , !P4 ;  /* 0xff800000b2077808 */ /* 0x000fc40006000000 */
[----:B------:R-:W4:Y:S01]  /*1d6c0*/  LDL.LU R178, [R1+0x68] ;  /* 0x0000680001b27983 */ /* 0x000f220000300800 */
[----:B------:R-:W-:-:S04]  /*1d6d0*/  FFMA.FTZ R4, R32, R0, -R3 ;  /* 0x0000000020047223 */ /* 0x000fc80000010803 */
        /* <DEDUP_REMOVED lines=49> */
[----:B------:R-:W-:Y:S02]  /*1d9f0*/  FFMA.FTZ R69, R9, R0, -R3 ;  /* 0x0000000009457223 */ /* 0x000fe40000010803 */
[----:B------:R-:W1:Y:S02]  /*1da00*/  SHFL.BFLY PT, R3, R2, 0x2, 0x1f ;  /* 0x0c401f0002037f89 */ /* 0x000e6400000e0000 */
[----:B-1----:R-:W-:-:S05]  /*1da10*/  FMNMX.FTZ R2, R3, R2, !PT ;  /* 0x0000000203027209 */ /* 0x002fca0007810000 */
[----:B------:R-:W1:Y:S01]  /*1da20*/  SHFL.BFLY PT, R3, R2, 0x1, 0x1f ;  /* 0x0c201f0002037f89 */ /* 0x000e6200000e0000 */
[----:B------:R-:W-:Y:S02]  /*1da30*/  IMAD.MOV.U32 R9, RZ, RZ, R184 ;  /* 0x000000ffff097224 */ /* 0x000fe400078e00b8 */
[----:B------:R-:W-:Y:S01]  /*1da40*/  IMAD.MOV.U32 R184, RZ, RZ, R134 ;  /* 0x000000ffffb87224 */ /* 0x000fe200078e0086 */
[----:B-1----:R-:W-:-:S04]  /*1da50*/  FMNMX.FTZ R134, R2, R3, !PT ;  /* 0x0000000302867209 */ /* 0x002fc80007810000 */
[----:B------:R-:W-:Y:S01]  /*1da60*/  FSETP.NEU.FTZ.AND P0, PT, R134, -INF , PT ;  /* 0xff8000008600780b */ /* 0x000fe20003f1d000 */
[----:B------:R-:W-:-:S03]  /*1da70*/  FMUL.FTZ R3, R0, R134 ;  /* 0x0000008600037220 */ /* 0x000fc60000410000 */
[----:B------:R-:W-:Y:S02]  /*1da80*/  FSEL R2, R134, RZ, P0 ;  /* 0x000000ff86027208 */ /* 0x000fe40000000000 */
[----:B------:R-:W-:-:S03]  /*1da90*/  FSEL R3, R3, RZ, P0 ;  /* 0x000000ff03037208 */ /* 0x000fc60000000000 */
[----:B------:R-:W-:Y:S02]  /*1daa0*/  FADD.FTZ R2, R222, -R2 ;  /* 0x80000002de027221 */ /* 0x000fe40000010000 */
[----:B------:R-:W-:Y:S02]  /*1dab0*/  FFMA.FTZ R4, R138, R0, -R3 ;  /* 0x000000008a047223 */ /* 0x000fe40000010803 */
[----:B------:R-:W-:Y:S01]  /*1dac0*/  FMUL.FTZ R2, R0, R2 ;  /* 0x0000000200027220 */ /* 0x000fe20000410000 */
[----:B------:R-:W-:Y:S02]  /*1dad0*/  MOV R11, R28 ;  /* 0x0000001c000b7202 */ /* 0x000fe40000000f00 */
[----:B------:R-:W-:Y:S08]  /*1dae0*/  MUFU.EX2 R28, R4 ;  /* 0x00000004001c7308 */ /* 0x000ff00000000800 */
[----:B------:R-:W1:Y:S01]  /*1daf0*/  MUFU.EX2 R2, R2 ;  /* 0x0000000200027308 */ /* 0x000e620000000800 */
[----:B------:R-:W-:Y:S01]  /*1db00*/  ISETP.NE.AND P0, PT, R190, RZ, PT ;  /* 0x000000ffbe00720c */ /* 0x000fe20003f05270 */
[----:B------:R-:W-:-:S02]  /*1db10*/  IMAD.MOV.U32 R211, RZ, RZ, R26 ;  /* 0x000000ffffd37224 */ /* 0x000fc400078e001a */
[----:B------:R-:W-:Y:S02]  /*1db20*/  IMAD.MOV.U32 R170, RZ, RZ, R168 ;  /* 0x000000ffffaa7224 */ /* 0x000fe400078e00a8 */
[----:B------:R-:W-:Y:S02]  /*1db30*/  IMAD.MOV.U32 R171, RZ, RZ, R169 ;  /* 0x000000ffffab7224 */ /* 0x000fe400078e00a9 */
[-CC-:B------:R-:W-:Y:S02]  /*1db40*/  FFMA.FTZ R20, R137, R0.reuse, -R3.reuse ;  /* 0x0000000089147223 */ /* 0x180fe40000010803 */
[----:B------:R-:W-:Y:S02]  /*1db50*/  FFMA.FTZ R26, R136, R0, -R3 ;  /* 0x00000000881a7223 */ /* 0x000fe40000010803 */
[----:B------:R-:W-:Y:S01]  /*1db60*/  IMAD.MOV.U32 R166, RZ, RZ, R10 ;  /* 0x000000ffffa67224 */ /* 0x000fe200078e000a */
[----:B------:R-:W-:Y:S01]  /*1db70*/  FSEL R10, R191, -INF , !P0 ;  /* 0xff800000bf0a7808 */ /* 0x000fe20004000000 */
        /* <DEDUP_REMOVED lines=32> */
[----:B---3--:R-:W-:Y:S01]  /*1dd80*/  FFMA.FTZ R30, R30, R2, R28 ;  /* 0x000000021e1e7223 */ /* 0x008fe2000001001c */
[----:B------:R-:W-:Y:S01]  /*1dd90*/  FMNMX.FTZ R2, R235, R139, !PT ;  /* 0x0000008beb027209 */ /* 0x000fe20007810000 */
[----:B------:R-:W-:Y:S01]  /*1dda0*/  IMAD.MOV.U32 R98, RZ, RZ, R9 ;  /* 0x000000ffff627224 */ /* 0x000fe200078e0009 */
[----:B------:R-:W-:Y:S02]  /*1ddb0*/  FSEL R9, R189, -INF , !P6 ;  /* 0xff800000bd097808 */ /* 0x000fe40007000000 */
[----:B------:R-:W-:Y:S01]  /*1ddc0*/  FMNMX.FTZ R2, R10, R2, !PT ;  /* 0x000000020a027209 */ /* 0x000fe20007810000 */
[----:B------:R-:W-:Y:S01]  /*1ddd0*/  IMAD.MOV.U32 R167, RZ, RZ, R8 ;  /* 0x000000ffffa77224 */ /* 0x000fe200078e0008 */
[----:B------:R-:W-:Y:S02]  /*1dde0*/  FSEL R8, R188, -INF , !P5 ;  /* 0xff800000bc087808 */ /* 0x000fe40006800000 */
[----:B------:R-:W-:Y:S01]  /*1ddf0*/  FMNMX.FTZ R2, R9, R2, !PT ;  /* 0x0000000209027209 */ /* 0x000fe20007810000 */
[----:B------:R-:W-:-:S03]  /*1de00*/  IMAD.MOV.U32 R159, RZ, RZ, R6 ;  /* 0x000000ffff9f7224 */ /* 0x000fc600078e0006 */
[----:B------:R-:W-:Y:S02]  /*1de10*/  FMNMX.FTZ R2, R8, R2, !PT ;  /* 0x0000000208027209 */ /* 0x000fe40007810000 */
[----:B------:R-:W-:Y:S02]  /*1de20*/  FSEL R6, R177, -INF , !P3 ;  /* 0xff800000b1067808 */ /* 0x000fe40005800000 */
[----:B------:R-:W-:Y:S01]  /*1de30*/  FMNMX.FTZ R2, R7, R2, !PT ;  /* 0x0000000207027209 */ /* 0x000fe20007810000 */
[----:B------:R-:W-:Y:S01]  /*1de40*/  IMAD.MOV.U32 R162, RZ, RZ, R5 ;  /* 0x000000ffffa27224 */ /* 0x000fe200078e0005 */
[----:B------:R-:W-:Y:S02]  /*1de50*/  FSEL R5, R176, -INF , !P2 ;  /* 0xff800000b0057808 */ /* 0x000fe40005000000 */
[----:B------:R-:W-:Y:S02]  /*1de60*/  FMNMX.FTZ R2, R6, R2, !PT ;  /* 0x0000000206027209 */ /* 0x000fe40007810000 */
[----:B------:R-:W-:Y:S01]  /*1de70*/  FSEL R4, R175, -INF , !P1 ;  /* 0xff800000af047808 */ /* 0x000fe20004800000 */
[--C-:B------:R-:W-:Y:S01]  /*1de80*/  FFMA.FTZ R31, R133, R0, -R3.reuse ;  /* 0x00000000851f7223 */ /* 0x100fe20000010803 */
[----:B------:R-:W-:Y:S01]  /*1de90*/  FMNMX.FTZ R2, R5, R2, !PT ;  /* 0x0000000205027209 */ /* 0x000fe20007810000 */
[--C-:B------:R-:W-:Y:S01]  /*1dea0*/  FFMA.FTZ R54, R27, R0, -R3.reuse ;  /* 0x000000001b367223 */ /* 0x100fe20000010803 */
[----:B------:R-:W2:Y:S02]  /*1deb0*/  LDL.LU.64 R176, [R1+0x148] ;  /* 0x0001480001b07983 */ /* 0x000ea40000300a00 */
[----:B------:R-:W-:Y:S01]  /*1dec0*/  FMNMX.FTZ R2, R4, R2, !PT ;  /* 0x0000000204027209 */ /* 0x000fe20007810000 */
[----:B------:R-:W-:-:S02]  /*1ded0*/  FFMA.FTZ R55, R25, R0, -R3 ;  /* 0x0000000019377223 */ /* 0x000fc40000010803 */
        /* <DEDUP_REMOVED lines=14> */
[----:B------:R-:W-:Y:S08]  /*1dfc0*/  MUFU.EX2 R11, R174 ;  /* 0x000000ae000b7308 */ /* 0x000ff00000000800 */
[----:B------:R-:W1:Y:S08]  /*1dfd0*/  MUFU.EX2 R2, R2 ;  /* 0x0000000200027308 */ /* 0x000e700000000800 */
[----:B------:R-:W4:Y:S01]  /*1dfe0*/  MUFU.EX2 R45, R27 ;  /* 0x0000001b002d7308 */ /* 0x000f220000000800 */
[----:B------:R-:W-:-:S02]  /*1dff0*/  IMAD.MOV.U32 R44, RZ, RZ, R163 ;  /* 0x000000ffff2c7224 */ /* 0x000fc400078e00a3 */
[----:B------:R-:W-:Y:S02]  /*1e000*/  IMAD.MOV.U32 R188, RZ, RZ, R170 ;  /* 0x000000ffffbc7224 */ /* 0x000fe400078e00aa */
[----:B------:R-:W-:Y:S01]  /*1e010*/  FFMA.FTZ R10, R10, R0, -R3 ;  /* 0x000000000a0a7223 */ /* 0x000fe20000010803 */
[----:B------:R-:W-:Y:S01]  /*1e020*/  MOV R115, R51 ;  /* 0x0000003300737202 */ /* 0x000fe20000000f00 */
[----:B------:R-:W-:Y:S01]  /*1e030*/  IMAD.MOV.U32 R190, RZ, RZ, R50 ;  /* 0x000000ffffbe7224 */ /* 0x000fe200078e0032 */
[----:B------:R3:W-:Y:S01]  /*1e040*/  MUFU.EX2 R24, R172 ;  /* 0x000000ac00187308 */ /* 0x0007e20000000800 */
[----:B------:R-:W-:Y:S02]  /*1e050*/  IMAD.MOV.U32 R51, RZ, RZ, R159 ;  /* 0x000000ffff337224 */ /* 0x000fe400078e009f */
[----:B------:R-:W-:Y:S02]  /*1e060*/  IMAD.MOV.U32 R222, RZ, RZ, R158 ;  /* 0x000000ffffde7224 */ /* 0x000fe400078e009e */
[----:B------:R-:W-:-:S02]  /*1e070*/  IMAD.MOV.U32 R50, RZ, RZ, R162 ;  /* 0x000000ffff327224 */ /* 0x000fc400078e00a2 */
[----:B------:R-:W-:Y:S02]  /*1e080*/  IMAD.MOV.U32 R124, RZ, RZ, R167 ;  /* 0x000000ffff7c7224 */ /* 0x000fe400078e00a7 */
[----:B------:R-:W-:Y:S02]  /*1e090*/  IMAD.MOV.U32 R125, RZ, RZ, R166 ;  /* 0x000000ffff7d7224 */ /* 0x000fe400078e00a6 */
[----:B------:R-:W-:Y:S02]  /*1e0a0*/  IMAD.MOV.U32 R189, RZ, RZ, R171 ;  /* 0x000000ffffbd7224 */ /* 0x000fe400078e00ab */
[-CC-:B------:R-:W-:Y:S02]  /*1e0b0*/  FFMA.FTZ R61, R6, R0.reuse, -R3.reuse ;  /* 0x00000000063d7223 */ /* 0x180fe40000010803 */
[----:B------:R-:W-:Y:S02]  /*1e0c0*/  FFMA.FTZ R56, R5, R0, -R3 ;  /* 0x0000000005387223 */ /* 0x000fe40000010803 */
[----:B---3--:R-:W-:Y:S01]  /*1e0d0*/  IMAD.MOV.U32 R172, RZ, RZ, R98 ;  /* 0x000000ffffac7224 */ /* 0x008fe200078e0062 */
[----:B------:R3:W-:Y:S01]  /*1e0e0*/  MUFU.EX2 R5, R31 ;  /* 0x0000001f00057308 */ /* 0x0007e20000000800 */
[----:B------:R-:W-:-:S02]  /*1e0f0*/  IMAD.MOV.U32 R174, RZ, RZ, R188 ;  /* 0x000000ffffae7224 */ /* 0x000fc400078e00bc */
[-C--:B-1----:R-:W-:Y:S02]  /*1e100*/  FMUL.FTZ R154, R154, R2.reuse ;  /* 0x000000029a9a7220 */ /* 0x082fe40000410000 */
[-C--:B------:R-:W-:Y:S02]  /*1e110*/  FMUL.FTZ R155, R155, R2.reuse ;  /* 0x000000029b9b7220 */ /* 0x080fe40000410000 */
[-C--:B------:R-:W-:Y:S02]  /*1e120*/  FMUL.FTZ R150, R150, R2.reuse ;  /* 0x0000000296967220 */ /* 0x080fe40000410000 */
[-C--:B------:R-:W-:Y:S02]  /*1e130*/  FMUL.FTZ R151, R151, R2.reuse ;  /* 0x0000000297977220 */ /* 0x080fe40000410000 */
[-C--:B------:R-:W-:Y:S02]  /*1e140*/  FMUL.FTZ R146, R146, R2.reuse ;  /* 0x0000000292927220 */ /* 0x080fe40000410000 */
[----:B------:R-:W-:-:S02]  /*1e150*/  FMUL.FTZ R147, R147, R2 ;  /* 0x0000000293937220 */ /* 0x000fc40000410000 */
[-C--:B------:R-:W-:Y:S01]  /*1e160*/  FMUL.FTZ R142, R142, R2.reuse ;  /* 0x000000028e8e7220 */ /* 0x080fe20000410000 */
[----:B---3--:R-:W-:Y:S01]  /*1e170*/  F2FP.BF16.PACK_AB R31, R11, R33 ;  /* 0x000000210b1f723e */ /* 0x008fe200000010ff */
        /* <DEDUP_REMOVED lines=25> */
[----:B----4-:R-:W-:Y:S02]  /*1e310*/  FFMA.FTZ R6, R178, R2, R45 ;  /* 0x00000002b2067223 */ /* 0x010fe4000001002d */
[----:B------:R-:W-:Y:S02]  /*1e320*/  IMAD.MOV.U32 R188, RZ, RZ, R44 ;  /* 0x000000ffffbc7224 */ /* 0x000fe400078e002c */
[----:B------:R-:W-:Y:S01]  /*1e330*/  FADD.FTZ R2, R11, R36 ;  /* 0x000000240b027221 */ /* 0x000fe20000010000 */
[----:B------:R1:W-:Y:S02]  /*1e340*/  MUFU.EX2 R44, R10 ;  /* 0x0000000a002c7308 */ /* 0x0003e40000000800 */
[----:B-1----:R-:W3:Y:S01]  /*1e350*/  LDL.64 R10, [R1+0xe0] ;  /* 0x0000e000010a7983 */ /* 0x002ee20000100a00 */
[----:B------:R-:W-:-:S02]  /*1e360*/  IMAD.MOV.U32 R175, RZ, RZ, R189 ;  /* 0x000000ffffaf7224 */ /* 0x000fc400078e00bd */
[----:B------:R-:W-:Y:S02]  /*1e370*/  IMAD.MOV.U32 R94, RZ, RZ, R124 ;  /* 0x000000ffff5e7224 */ /* 0x000fe400078e007c */
[----:B------:R-:W-:Y:S02]  /*1e380*/  IMAD.MOV.U32 R189, RZ, RZ, R190 ;  /* 0x000000ffffbd7224 */ /* 0x000fe400078e00be */
[----:B------:R-:W-:Y:S02]  /*1e390*/  IMAD.MOV.U32 R124, RZ, RZ, R115 ;  /* 0x000000ffff7c7224 */ /* 0x000fe400078e0073 */
[----:B------:R-:W-:Y:S02]  /*1e3a0*/  IMAD.MOV.U32 R190, RZ, RZ, R233 ;  /* 0x000000ffffbe7224 */ /* 0x000fe400078e00e9 */
[----:B------:R-:W-:Y:S01]  /*1e3b0*/  IMAD.MOV.U32 R115, RZ, RZ, R226 ;  /* 0x000000ffff737224 */ /* 0x000fe200078e00e2 */
[----:B------:R-:W4:Y:S04]  /*1e3c0*/  LDL R233, [R1+0xb4] ;  /* 0x0000b40001e97983 */ /* 0x000f280000100800 */
[----:B------:R-:W4:Y:S01]  /*1e3d0*/  LDL R226, [R1+0xa8] ;  /* 0x0000a80001e27983 */ /* 0x000f220000100800 */
[----:B------:R-:W-:-:S05]  /*1e3e0*/  IMAD.MOV.U32 R191, RZ, RZ, R21 ;  /* 0x000000ffffbf7224 */ /* 0x000fca00078e0015 */
[----:B------:R-:W-:Y:S01]  /*1e3f0*/  MOV R126, R191 ;  /* 0x000000bf007e7202 */ /* 0x000fe20000000f00 */
[----:B------:R-:W-:Y:S02]  /*1e400*/  IMAD.MOV.U32 R191, RZ, RZ, R228 ;  /* 0x000000ffffbf7224 */ /* 0x000fe400078e00e4 */
[----:B------:R-:W4:Y:S01]  /*1e410*/  LDL R228, [R1+0xac] ;  /* 0x0000ac0001e47983 */ /* 0x000f220000100800 */
[----:B------:R-:W-:Y:S02]  /*1e420*/  IMAD.MOV.U32 R127, RZ, RZ, R125 ;  /* 0x000000ffff7f7224 */ /* 0x000fe400078e007d */
[----:B------:R-:W-:Y:S02]  /*1e430*/  IMAD.MOV.U32 R125, RZ, RZ, R224 ;  /* 0x000000ffff7d7224 */ /* 0x000fe400078e00e0 */
[----:B------:R-:W4:Y:S01]  /*1e440*/  LDL R224, [R1+0xb0] ;  /* 0x0000b00001e07983 */ /* 0x000f220000100800 */
[----:B------:R-:W-:Y:S02]  /*1e450*/  IMAD.MOV.U32 R178, RZ, RZ, R222 ;  /* 0x000000ffffb27224 */ /* 0x000fe400078e00de */
[----:B------:R-:W-:-:S02]  /*1e460*/  IMAD.MOV.U32 R222, RZ, RZ, R218 ;  /* 0x000000ffffde7224 */ /* 0x000fc400078e00da */
[----:B------:R-:W4:Y:S01]  /*1e470*/  LDL R218, [R1+0xa4] ;  /* 0x0000a40001da7983 */ /* 0x000f220000100800 */
[----:B------:R1:W1:Y:S08]  /*1e480*/  MUFU.EX2 R21, R29 ;  /* 0x0000001d00157308 */ /* 0x0002700000000800 */
[----:B------:R-:W1:Y:S01]  /*1e490*/  MUFU.EX2 R23, R35 ;  /* 0x0000002300177308 */ /* 0x000e620000000800 */
[----:B------:R-:W-:-:S07]  /*1e4a0*/  FFMA.FTZ R9, R9, R0, -R3 ;  /* 0x0000000009097223 */ /* 0x000fce0000010803 */
[----:B------:R-:W1:Y:S02]  /*1e4b0*/  MUFU.EX2 R25, R173 ;  /* 0x000000ad00197308 */ /* 0x000e640000000800 */
[----:B-1----:R-:W-:-:S06]  /*1e4c0*/  FFMA.FTZ R29, R8, R0, -R3 ;  /* 0x00000000081d7223 */ /* 0x002fcc0000010803 */
[----:B------:R-:W1:Y:S01]  /*1e4d0*/  MUFU.EX2 R22, R22 ;  /* 0x0000001600167308 */ /* 0x000e620000000800 */
[-CC-:B------:R-:W-:Y:S02]  /*1e4e0*/  FFMA.FTZ R60, R7, R0.reuse, -R3.reuse ;  /* 0x00000000073c7223 */ /* 0x180fe40000010803 */
[----:B------:R-:W-:Y:S02]  /*1e4f0*/  FFMA.FTZ R57, R4, R0, -R3 ;  /* 0x0000000004397223 */ /* 0x000fe40000010803 */
[C---:B------:R-:W-:Y:S01]  /*1e500*/  FADD.FTZ R0, R21.reuse, R34 ;  /* 0x0000002215007221 */ /* 0x040fe20000010000 */
[----:B------:R-:W-:-:S03]  /*1e510*/  F2FP.BF16.PACK_AB R32, R21, R32 ;  /* 0x000000201520723e */ /* 0x000fc600000010ff */
[----:B------:R-:W-:Y:S02]  /*1e520*/  FADD.FTZ R0, R23, R0 ;  /* 0x0000000017007221 */ /* 0x000fe40000010000 */
[----:B------:R-:W-:Y:S02]  /*1e530*/  FADD.FTZ R2, R25, R2 ;  /* 0x0000000219027221 */ /* 0x000fe40000010000 */
[----:B-1----:R-:W-:Y:S01]  /*1e540*/  FADD.FTZ R21, R22, R0 ;  /* 0x0000000016157221 */ /* 0x002fe20000010000 */
[----:B------:R-:W1:Y:S01]  /*1e550*/  MUFU.EX2 R20, R20 ;  /* 0x0000001400147308 */ /* 0x000e620000000800 */
[----:B------:R-:W-:-:S07]  /*1e560*/  FADD.FTZ R27, R24, R2 ;  /* 0x00000002181b7221 */ /* 0x000fce0000010000 */
[----:B------:R-:W1:Y:S08]  /*1e570*/  MUFU.EX2 R4, R9 ;  /* 0x0000000900047308 */ /* 0x000e700000000800 */
[----:B------:R-:W1:Y:S01]  /*1e580*/  MUFU.EX2 R26, R26 ;  /* 0x0000001a001a7308 */ /* 0x000e620000000800 */
[----:B--2---:R-:W-:Y:S01]  /*1e590*/  IMAD.MOV.U32 R177, RZ, RZ, R178 ;  /* 0x000000ffffb17224 */ /* 0x004fe200078e00b2 */
[----:B------:R-:W-:Y:S01]  /*1e5a0*/  MOV R178, R51 ;  /* 0x0000003300b27202 */ /* 0x000fe20000000f00 */
[----:B------:R-:W-:-:S02]  /*1e5b0*/  FADD.FTZ R6, R44, R6 ;  /* 0x000000062c067221 */ /* 0x000fc40000010000 */
[----:B-1----:R-:W-:Y:S02]  /*1e5c0*/  FADD.FTZ R8, R20, R30 ;  /* 0x0000001e14087221 */ /* 0x002fe40000010000 */
[----:B------:R-:W-:Y:S02]  /*1e5d0*/  FADD.FTZ R6, R4, R6 ;  /* 0x0000000604067221 */ /* 0x000fe40000010000 */
[----:B------:R-:W-:Y:S01]  /*1e5e0*/  FADD.FTZ R8, R26, R8 ;  /* 0x000000081a087221 */ /* 0x000fe20000010000 */
[----:B------:R-:W-:-:S03]  /*1e5f0*/  F2FP.BF16.PACK_AB R47, R5, R26 ;  /* 0x0000001a052f723e */ /* 0x000fc600000010ff */
[----:B------:R-:W-:Y:S02]  /*1e600*/  FADD.FTZ R46, R5, R8 ;  /* 0x00000008052e7221 */ /* 0x000fe40000010000 */
[----:B------:R-:W-:Y:S01]  /*1e610*/  IMAD.MOV.U32 R173, RZ, RZ, R52 ;  /* 0x000000ffffad7224 */ /* 0x000fe200078e0034 */
[----:B---3--:R-:W-:-:S04]  /*1e620*/  LOP3.LUT R0, R11, R196, RZ, 0x3c, !PT ;  /* 0x000000c40b007212 */ /* 0x008fc800078e3cff */
[----:B------:R-:W-:Y:S02]  /*1e630*/  LOP3.LUT R2, R0, R15, RZ, 0x3c, !PT ;  /* 0x0000000f00027212 */ /* 0x000fe400078e3cff */
[----:B------:R-:W1:Y:S03]  /*1e640*/  MUFU.EX2 R0, R29 ;  /* 0x0000001d00007308 */ /* 0x000e660000000800 */
[----:B------:R-:W-:-:S05]  /*1e650*/  IMAD.WIDE.U32 R2, R2, -0x326172a9, RZ ;  /* 0xcd9e8d5702027825 */ /* 0x000fca00078e00ff */
[----:B------:R-:W-:Y:S01]  /*1e660*/  LOP3.LUT R7, R3, R172, R176, 0x96, !PT ;  /* 0x000000ac03077212 */ /* 0x000fe200078e96b0 */
[----:B------:R-:W-:-:S04]  /*1e670*/  IMAD.MOV.U32 R176, RZ, RZ, R50 ;  /* 0x000000ffffb07224 */ /* 0x000fc800078e0032 */
[----:B------:R-:W-:Y:S01]  /*1e680*/  IMAD.WIDE.U32 R50, R7, -0x2daee0ad, RZ ;  /* 0xd2511f5307327825 */ /* 0x000fe200078e00ff */
[----:B-1----:R-:W-:-:S04]  /*1e690*/  F2FP.BF16.PACK_AB R48, R0, R4 ;  /* 0x000000040030723e */ /* 0x002fc800000010ff */
[----:B------:R-:W-:Y:S01]  /*1e6a0*/  LOP3.LUT R4, R51, R127, R174, 0x96, !PT ;  /* 0x0000007f33047212 */ /* 0x000fe200078e96ae */
[----:B------:R-:W-:-:S04]  /*1e6b0*/  FADD.FTZ R52, R0, R6 ;  /* 0x0000000600347221 */ /* 0x000fc80000010000 */
[----:B------:R-:W-:Y:S01]  /*1e6c0*/  IMAD.WIDE.U32 R4, R4, -0x326172a9, RZ ;  /* 0xcd9e8d5704047825 */ /* 0x000fe200078e00ff */
[----:B----4-:R-:W-:-:S04]  /*1e6d0*/  LOP3.LUT R0, R247, R233, R2, 0x96, !PT ;  /* 0x000000e9f7007212 */ /* 0x010fc800078e9602 */
[----:B------:R-:W-:Y:S02]  /*1e6e0*/  LOP3.LUT R5, R5, R226, R246, 0x96, !PT ;  /* 0x000000e205057212 */ /* 0x000fe400078e96f6 */
[----:B------:R-:W2:Y:S01]  /*1e6f0*/  LDL.LU.64 R246, [R1+0x128] ;  /* 0x0001280001f67983 */ /* 0x000ea20000300a00 */
[----:B------:R-:W-:-:S05]  /*1e700*/  IMAD.WIDE.U32 R6, R0, -0x2daee0ad, RZ ;  /* 0xd2511f5300067825 */ /* 0x000fca00078e00ff */
[----:B------:R-:W-:-:S05]  /*1e710*/  LOP3.LUT R0, R7, R126, R50, 0x96, !PT ;  /* 0x0000007e07007212 */ /* 0x000fca00078e9632 */
[----:B------:R-:W-:-:S05]  /*1e720*/  IMAD.WIDE.U32 R8, R0, -0x326172a9, RZ ;  /* 0xcd9e8d5700087825 */ /* 0x000fca00078e00ff */
        /* <DEDUP_REMOVED lines=11> */
[----:B------:R-:W-:-:S04]  /*1e7e0*/  SHF.R.U32.HI R6, RZ, 0x8, R6 ;  /* 0x00000008ff067819 */ /* 0x000fc80000011606 */
[----:B------:R-:W-:-:S04]  /*1e7f0*/  LOP3.LUT R6, R6, 0xffff, RZ, 0xc0, !PT ;  /* 0x0000ffff06067812 */ /* 0x000fc800078ec0ff */
[C---:B------:R-:W-:Y:S02]  /*1e800*/  ISETP.GE.U32.AND P1, PT, R217.reuse, R6, PT ;  /* 0x00000006d900720c */ /* 0x040fe40003f26070 */
[--C-:B------:R-:W-:Y:S02]  /*1e810*/  SHF.R.U32.HI R6, RZ, 0x10, R0.reuse ;  /* 0x00000010ff067819 */ /* 0x100fe40000011600 */
[----:B------:R-:W-:Y:S02]  /*1e820*/  SHF.R.U32.HI R0, RZ, 0x18, R0 ;  /* 0x00000018ff007819 */ /* 0x000fe40000011600 */
[----:B------:R-:W-:Y:S02]  /*1e830*/  LOP3.LUT R6, R6, 0xff, RZ, 0xc0, !PT ;  /* 0x000000ff06067812 */ /* 0x000fe400078ec0ff */
[----:B------:R-:W-:Y:S02]  /*1e840*/  ISETP.GE.U32.AND P3, PT, R217, R0, PT ;  /* 0x00000000d900720c */ /* 0x000fe40003f66070 */
[----:B------:R-:W-:-:S02]  /*1e850*/  F2FP.BF16.PACK_AB R49, R20, R28 ;  /* 0x0000001c1431723e */ /* 0x000fc400000010ff */
[----:B------:R-:W-:Y:S02]  /*1e860*/  LOP3.LUT R0, R4, 0xff, RZ, 0xc0, !PT ;  /* 0x000000ff04007812 */ /* 0x000fe400078ec0ff */
[----:B------:R-:W-:Y:S02]  /*1e870*/  LOP3.LUT R20, R7, R218, R8, 0x96, !PT ;  /* 0x000000da07147212 */ /* 0x000fe400078e9608 */
[C---:B------:R-:W-:Y:S01]  /*1e880*/  ISETP.GE.U32.AND P0, PT, R217.reuse, R6, PT ;  /* 0x00000006d900720c */ /* 0x040fe20003f06070 */
[----:B------:R-:W-:Y:S01]  /*1e890*/  MUFU.EX2 R8, R179 ;  /* 0x000000b300087308 */ /* 0x000fe20000000800 */
[----:B------:R-:W-:-:S07]  /*1e8a0*/  ISETP.GE.U32.AND P2, PT, R217, R0, PT ;  /* 0x00000000d900720c */ /* 0x000fce0003f46070 */
[----:B------:R-:W1:Y:S01]  /*1e8b0*/  MUFU.EX2 R6, R37 ;  /* 0x0000002500067308 */ /* 0x000e620000000800 */
[----:B------:R-:W-:-:S07]  /*1e8c0*/  SHF.R.U32.HI R9, RZ, 0x10, R4 ;  /* 0x00000010ff097819 */ /* 0x000fce0000011604 */
[----:B------:R-:W3:Y:S01]  /*1e8d0*/  MUFU.EX2 R7, R180 ;  /* 0x000000b400077308 */ /* 0x000ee20000000800 */
[----:B------:R-:W-:-:S07]  /*1e8e0*/  LOP3.LUT R11, R4, 0xffff, RZ, 0xc0, !PT ;  /* 0x0000ffff040b7812 */ /* 0x000fce00078ec0ff */
[----:B------:R-:W4:Y:S01]  /*1e8f0*/  MUFU.EX2 R0, R53 ;  /* 0x0000003500007308 */ /* 0x000f220000000800 */
[----:B------:R-:W-:Y:S02]  /*1e900*/  SHF.R.U32.HI R4, RZ, 0x18, R4 ;  /* 0x00000018ff047819 */ /* 0x000fe40000011604 */
[----:B------:R-:W-:Y:S02]  /*1e910*/  LOP3.LUT R5, R9, 0xff, RZ, 0xc0, !PT ;  /* 0x000000ff09057812 */ /* 0x000fe400078ec0ff */
[C---:B------:R-:W-:Y:S01]  /*1e920*/  ISETP.GE.U32.AND P4, PT, R217.reuse, R4, PT ;  /* 0x00000004d900720c */ /* 0x040fe20003f86070 */
[----:B-1----:R-:W-:Y:S01]  /*1e930*/  FADD.FTZ R4, R6, R21 ;  /* 0x0000001506047221 */ /* 0x002fe20000010000 */
[----:B------:R-:W-:Y:S01]  /*1e940*/  ISETP.GE.U32.AND P5, PT, R217, R5, PT ;  /* 0x00000005d900720c */ /* 0x000fe20003fa6070 */
[----:B------:R-:W-:Y:S01]  /*1e950*/  FADD.FTZ R5, R8, R27 ;  /* 0x0000001b08057221 */ /* 0x000fe20000010000 */
[----:B------:R-:W-:Y:S01]  /*1e960*/  PRMT R37, R31, 0x7610, R37 ;  /* 0x000076101f257816 */ /* 0x000fe20000000025 */
[----:B------:R-:W-:-:S02]  /*1e970*/  IMAD.MOV.U32 R179, RZ, RZ, R172 ;  /* 0x000000ffffb37224 */ /* 0x000fc400078e00ac */
[----:B---3--:R-:W-:Y:S01]  /*1e980*/  FADD.FTZ R9, R7, R5 ;  /* 0x0000000507097221 */ /* 0x008fe20000010000 */
[----:B------:R-:W-:Y:S01]  /*1e990*/  PRMT R36, R31, 0x7632, R36 ;  /* 0x000076321f247816 */ /* 0x000fe20000000024 */
[C---:B----4-:R-:W-:Y:S01]  /*1e9a0*/  FADD.FTZ R26, R0.reuse, R4 ;  /* 0x00000004001a7221 */ /* 0x050fe20000010000 */
[----:B------:R-:W-:Y:S01]  /*1e9b0*/  F2FP.BF16.PACK_AB R21, R0, R6 ;  /* 0x000000060015723e */ /* 0x000fe200000010ff */
[----:B------:R-:W-:Y:S01]  /*1e9c0*/  IMAD.WIDE.U32 R4, R20, -0x2daee0ad, RZ ;  /* 0xd2511f5314047825 */ /* 0x000fe200078e00ff */
[----:B------:R-:W-:Y:S01]  /*1e9d0*/  SHF.R.U32.HI R6, RZ, 0x8, R11 ;  /* 0x00000008ff067819 */ /* 0x000fe2000001160b */
[----:B------:R-:W-:Y:S02]  /*1e9e0*/  @!P6 HFMA2.BF16_V2 R38, -RZ.H0_H0, RZ.H0_H0, -R37.H0_H0 ;  /* 0x200000ffff26e231 */ /* 0x000fe40000340925 */
[----:B------:R-:W-:Y:S01]  /*1e9f0*/  IMAD.MOV.U32 R172, RZ, RZ, R173 ;  /* 0x000000ffffac7224 */ /* 0x000fe200078e00ad */
[----:B------:R-:W-:Y:S01]  /*1ea00*/  LOP3.LUT R6, R6, 0xffff, RZ, 0xc0, !PT ;  /* 0x0000ffff06067812 */ /* 0x000fe200078ec0ff */
[----:B------:R-:W-:Y:S01]  /*1ea10*/  IMAD.MOV.U32 R173, RZ, RZ, R177 ;  /* 0x000000ffffad7224 */ /* 0x000fe200078e00b1 */
[----:B------:R-:W-:Y:S01]  /*1ea20*/  LOP3.LUT R0, R5, R244, R10, 0x96, !PT ;  /* 0x000000f405007212 */ /* 0x000fe200078e960a */
[----:B------:R-:W-:-:S02]  /*1ea30*/  IMAD.MOV.U32 R177, RZ, RZ, R189 ;  /* 0x000000ffffb17224 */ /* 0x000fc400078e00bd */
[----:B------:R-:W-:Y:S01]  /*1ea40*/  IMAD.MOV.U32 R189, RZ, RZ, R83 ;  /* 0x000000ffffbd7224 */ /* 0x000fe200078e0053 */
[----:B------:R-:W-:Y:S02]  /*1ea50*/  PRMT R83, R37, 0x5410, R36 ;  /* 0x0000541025537816 */ /* 0x000fe40000000024 */
[----:B------:R-:W-:Y:S02]  /*1ea60*/  @!P6 PRMT R37, R38, 0x5410, RZ ;  /* 0x000054102625e816 */ /* 0x000fe400000000ff */
[----:B------:R-:W-:Y:S02]  /*1ea70*/  ISETP.GE.U32.AND P6, PT, R217, R6, PT ;  /* 0x00000006d900720c */ /* 0x000fe40003fc6070 */
[----:B------:R-:W-:Y:S01]  /*1ea80*/  SHF.R.U32.HI R6, RZ, 0x10, R0 ;  /* 0x00000010ff067819 */ /* 0x000fe20000011600 */
[----:B------:R-:W-:Y:S01]  /*1ea90*/  @!P1 HFMA2.BF16_V2 R39, -RZ.H0_H0, RZ.H0_H0, -R36.H0_H0 ;  /* 0x200000ffff279231 */ /* 0x000fe20000340924 */
[----:B------:R-:W-:Y:S02]  /*1eaa0*/  F2FP.BF16.PACK_AB R23, R22, R23 ;  /* 0x000000171617723e */ /* 0x000fe400000010ff */
[----:B------:R-:W-:-:S02]  /*1eab0*/  LOP3.LUT R6, R6, 0xff, RZ, 0xc0, !PT ;  /* 0x000000ff06067812 */ /* 0x000fc400078ec0ff */
[----:B------:R-:W-:Y:S02]  /*1eac0*/  F2FP.BF16.PACK_AB R22, R7, R8 ;  /* 0x000000080716723e */ /* 0x000fe400000010ff */
[C---:B------:R-:W-:Y:S01]  /*1ead0*/  PRMT R34, R32.reuse, 0x7632, R34 ;  /* 0x0000763220227816 */ /* 0x040fe20000000022 */
[----:B------:R-:W1:Y:S01]  /*1eae0*/  MUFU.EX2 R7, R181 ;  /* 0x000000b500077308 */ /* 0x000e620000000800 */
[----:B------:R-:W-:Y:S01]  /*1eaf0*/  @!P1 PRMT R36, R39, 0x5410, RZ ;  /* 0x0000541027249816 */ /* 0x000fe200000000ff */
[----:B------:R-:W-:Y:S01]  /*1eb00*/  IMAD.MOV.U32 R235, RZ, RZ, R176 ;  /* 0x000000ffffeb7224 */ /* 0x000fe200078e00b0 */
[----:B------:R-:W-:Y:S01]  /*1eb10*/  ISETP.GE.U32.AND P1, PT, R217, R6, PT ;  /* 0x00000006d900720c */ /* 0x000fe20003f26070 */
[----:B------:R-:W-:Y:S01]  /*1eb20*/  @!P3 HFMA2.BF16_V2 R40, -RZ.H0_H0, RZ.H0_H0, -R34.H0_H0 ;  /* 0x200000ffff28b231 */ /* 0x000fe20000340922 */
[----:B------:R-:W-:Y:S01]  /*1eb30*/  PRMT R35, R32, 0x7610, R35 ;  /* 0x0000761020237816 */ /* 0x000fe20000000023 */
[----:B------:R-:W-:Y:S02]  /*1eb40*/  IMAD.MOV.U32 R176, RZ, RZ, R188 ;  /* 0x000000ffffb07224 */ /* 0x000fe400078e00bc */
[----:B------:R-:W3:Y:S01]  /*1eb50*/  MUFU.EX2 R6, R182 ;  /* 0x000000b600067308 */ /* 0x000ee20000000800 */
[----:B------:R-:W-:Y:S01]  /*1eb60*/  IMAD.MOV.U32 R188, RZ, RZ, R114 ;  /* 0x000000ffffbc7224 */ /* 0x000fe200078e0072 */
[----:B------:R-:W-:Y:S01]  /*1eb70*/  LOP3.LUT R8, R0, 0xff, RZ, 0xc0, !PT ;  /* 0x000000ff00087812 */ /* 0x000fe200078ec0ff */
[----:B------:R-:W-:Y:S01]  /*1eb80*/  IMAD.MOV.U32 R114, RZ, RZ, R82 ;  /* 0x000000ffff727224 */ /* 0x000fe200078e0052 */
[----:B------:R-:W-:Y:S01]  /*1eb90*/  PRMT R82, R35, 0x5410, R34 ;  /* 0x0000541023527816 */ /* 0x000fe20000000022 */
[----:B------:R-:W-:Y:S01]  /*1eba0*/  @!P0 HFMA2.BF16_V2 R41, -RZ.H0_H0, RZ.H0_H0, -R35.H0_H0 ;  /* 0x200000ffff298231 */ /* 0x000fe20000340923 */
[----:B------:R-:W-:-:S02]  /*1ebb0*/  @!P3 PRMT R34, R40, 0x5410, RZ ;  /* 0x000054102822b816 */ /* 0x000fc400000000ff */
[----:B------:R-:W-:Y:S02]  /*1ebc0*/  ISETP.GE.U32.AND P3, PT, R217, R8, PT ;  /* 0x00000008d900720c */ /* 0x000fe40003f66070 */
[----:B------:R-:W-:Y:S02]  /*1ebd0*/  SHF.R.U32.HI R8, RZ, 0x18, R0 ;  /* 0x00000018ff087819 */ /* 0x000fe40000011600 */
[----:B------:R-:W-:Y:S02]  /*1ebe0*/  @!P0 PRMT R35, R41, 0x5410, RZ ;  /* 0x0000541029238816 */ /* 0x000fe400000000ff */
[----:B------:R-:W-:Y:S01]  /*1ebf0*/  ISETP.GE.U32.AND P0, PT, R217, R8, PT ;  /* 0x00000008d900720c */ /* 0x000fe20003f06070 */
[----:B-1----:R-:W-:-:S04]  /*1ec00*/  FADD.FTZ R8, R7, R9 ;  /* 0x0000000907087221 */ /* 0x002fc80000010000 */
[----:B---3--:R-:W-:Y:S01]  /*1ec10*/  FADD.FTZ R8, R6, R8 ;  /* 0x0000000806087221 */ /* 0x008fe20000010000 */
[----:B------:R-:W-:-:S04]  /*1ec20*/  F2FP.BF16.PACK_AB R24, R24, R25 ;  /* 0x000000191818723e */ /* 0x000fc800000010ff */
[----:B------:R1:W-:Y:S04]  /*1ec30*/  STL [R1+0xa0], R8 ;  /* 0x0000a00801007387 */ /* 0x0003e80000100800 */
[----:B------:R-:W3:Y:S01]  /*1ec40*/  LDL.LU.64 R10, [R1+0x30] ;  /* 0x00003000010a7983 */ /* 0x000ee20000300a00 */
[----:B--2---:R-:W-:-:S03]  /*1ec50*/  LOP3.LUT R25, R3, R179, R246, 0x96, !PT ;  /* 0x000000b303197212 */ /* 0x004fc600078e96f6 */
[----:B------:R-:W2:Y:S01]  /*1ec60*/  LDL.LU.64 R246, [R1+0x20] ;  /* 0x0000200001f67983 */ /* 0x000ea20000300a00 */
[----:B------:R-:W-:Y:S02]  /*1ec70*/  LOP3.LUT R0, R0, 0xffff, RZ, 0xc0, !PT ;  /* 0x0000ffff00007812 */ /* 0x000fe400078ec0ff */
[C---:B------:R-:W-:Y:S02]  /*1ec80*/  PRMT R33, R24.reuse, 0x7610, R33 ;  /* 0x0000761018217816 */ /* 0x040fe40000000021 */
[----:B------:R-:W-:Y:S02]  /*1ec90*/  SHF.R.U32.HI R0, RZ, 0x8, R0 ;  /* 0x00000008ff007819 */ /* 0x000fe40000011600 */
[----:B------:R-:W-:Y:S01]  /*1eca0*/  PRMT R32, R24, 0x7632, R32 ;  /* 0x0000763218207816 */ /* 0x000fe20000000020 */
[----:B------:R-:W-:Y:S01]  /*1ecb0*/  @!P2 HFMA2.BF16_V2 R42, -RZ.H0_H0, RZ.H0_H0, -R33.H0_H0 ;  /* 0x200000ffff2aa231 */ /* 0x000fe20000340921 */
[----:B------:R-:W-:Y:S01]  /*1ecc0*/  IMAD.MOV.U32 R53, RZ, RZ, R94 ;  /* 0x000000ffff357224 */ /* 0x000fe200078e005e */
[----:B------:R-:W-:-:S02]  /*1ecd0*/  LOP3.LUT R0, R0, 0xffff, RZ, 0xc0, !PT ;  /* 0x0000ffff00007812 */ /* 0x000fc400078ec0ff */
[----:B------:R-:W-:Y:S02]  /*1ece0*/  MOV R94, R81 ;  /* 0x00000051005e7202 */ /* 0x000fe40000000f00 */
[----:B------:R-:W-:Y:S02]  /*1ecf0*/  PRMT R81, R33, 0x5410, R32 ;  /* 0x0000541021517816 */ /* 0x000fe40000000020 */
[----:B------:R-:W-:Y:S02]  /*1ed00*/  @!P2 PRMT R33, R42, 0x5410, RZ ;  /* 0x000054102a21a816 */ /* 0x000fe400000000ff */
[----:B------:R-:W-:Y:S02]  /*1ed10*/  ISETP.GE.U32.AND P2, PT, R217, R0, PT ;  /* 0x00000000d900720c */ /* 0x000fe40003f46070 */
[C---:B------:R-:W-:Y:S02]  /*1ed20*/  PRMT R30, R23.reuse, 0x7632, R30 ;  /* 0x00007632171e7816 */ /* 0x040fe4000000001e */
[----:B------:R-:W-:-:S03]  /*1ed30*/  PRMT R31, R23, 0x7610, R31 ;  /* 0x00007610171f7816 */ /* 0x000fc6000000001f */
[----:B------:R-:W-:Y:S01]  /*1ed40*/  @!P4 HFMA2.BF16_V2 R62, -RZ.H0_H0, RZ.H0_H0, -R30.H0_H0 ;  /* 0x200000ffff3ec231 */ /* 0x000fe2000034091e */
[----:B------:R-:W-:Y:S01]  /*1ed50*/  IMAD.MOV.U32 R95, RZ, RZ, R80 ;  /* 0x000000ffff5f7224 */ /* 0x000fe200078e0050 */
[----:B------:R-:W-:Y:S02]  /*1ed60*/  PRMT R38, R22, 0x7632, R38 ;  /* 0x0000763216267816 */ /* 0x000fe40000000026 */
[----:B------:R-:W-:Y:S02]  /*1ed70*/  PRMT R80, R31, 0x5410, R30 ;  /* 0x000054101f507816 */ /* 0x000fe4000000001e */
[----:B------:R-:W-:Y:S01]  /*1ed80*/  @!P4 PRMT R30, R62, 0x5410, RZ ;  /* 0x000054103e1ec816 */ /* 0x000fe200000000ff */
[----:B------:R-:W-:Y:S01]  /*1ed90*/  IMAD.MOV.U32 R62, RZ, RZ, R127 ;  /* 0x000000ffff3e7224 */ /* 0x000fe200078e007f */
[C---:B------:R-:W-:Y:S02]  /*1eda0*/  LOP3.LUT R0, R4.reuse, 0xff, RZ, 0xc0, !PT ;  /* 0x000000ff04007812 */ /* 0x040fe400078ec0ff */
[----:B------:R-:W-:-:S02]  /*1edb0*/  LOP3.LUT R24, R4, 0xffff, RZ, 0xc0, !PT ;  /* 0x0000ffff04187812 */ /* 0x000fc400078ec0ff */
[--C-:B------:R-:W-:Y:S02]  /*1edc0*/  SHF.R.U32.HI R23, RZ, 0x10, R4.reuse ;  /* 0x00000010ff177819 */ /* 0x100fe40000011604 */
[----:B------:R-:W-:Y:S01]  /*1edd0*/  SHF.R.U32.HI R20, RZ, 0x18, R4 ;  /* 0x00000018ff147819 */ /* 0x000fe20000011604 */
[----:B------:R-:W-:Y:S01]  /*1ede0*/  IMAD.WIDE.U32 R4, R25, -0x2daee0ad, RZ ;  /* 0xd2511f5319047825 */ /* 0x000fe200078e00ff */
[----:B------:R-:W-:Y:S01]  /*1edf0*/  PRMT R39, R22, 0x7610, R39 ;  /* 0x0000761016277816 */ /* 0x000fe20000000027 */
[----:B------:R-:W-:Y:S01]  /*1ee00*/  @!P2 HFMA2.BF16_V2 R64, -RZ.H0_H0, RZ.H0_H0, -R38.H0_H0 ;  /* 0x200000ffff40a231 */ /* 0x000fe20000340926 */
[----:B------:R-:W-:Y:S01]  /*1ee10*/  PRMT R40, R21, 0x7632, R40 ;  /* 0x0000763215287816 */ /* 0x000fe20000000028 */
[----:B------:R-:W-:Y:S01]  /*1ee20*/  IMAD.MOV.U32 R180, RZ, RZ, R126 ;  /* 0x000000ffffb47224 */ /* 0x000fe200078e007e */
[----:B------:R-:W-:Y:S01]  /*1ee30*/  F2FP.BF16.PACK_AB R27, R6, R7 ;  /* 0x00000007061b723e */ /* 0x000fe200000010ff */
[----:B------:R-:W-:Y:S02]  /*1ee40*/  IMAD.MOV.U32 R126, RZ, RZ, R95 ;  /* 0x000000ffff7e7224 */ /* 0x000fe400078e005f */
[----:B------:R-:W-:-:S02]  /*1ee50*/  IMAD.MOV.U32 R95, RZ, RZ, R191 ;  /* 0x000000ffff5f7224 */ /* 0x000fc400078e00bf */
[----:B------:R-:W-:Y:S01]  /*1ee60*/  IMAD.MOV.U32 R191, RZ, RZ, R211 ;  /* 0x000000ffffbf7224 */ /* 0x000fe200078e00d3 */
[----:B------:R-:W-:Y:S01]  /*1ee70*/  PRMT R211, R39, 0x5410, R38 ;  /* 0x0000541027d37816 */ /* 0x000fe20000000026 */
[----:B------:R-:W-:Y:S01]  /*1ee80*/  @!P0 HFMA2.BF16_V2 R59, -RZ.H0_H0, RZ.H0_H0, -R40.H0_H0 ;  /* 0x200000ffff3b8231 */ /* 0x000fe20000340928 */
[----:B------:R-:W-:Y:S01]  /*1ee90*/  @!P2 PRMT R38, R64, 0x5410, RZ ;  /* 0x000054104026a816 */ /* 0x000fe200000000ff */
[----:B------:R-:W-:Y:S01]  /*1eea0*/  IMAD.MOV.U32 R127, RZ, RZ, R94 ;  /* 0x000000ffff7f7224 */ /* 0x000fe200078e005e */
[----:B------:R-:W-:Y:S02]  /*1eeb0*/  PRMT R41, R21, 0x7610, R41 ;  /* 0x0000761015297816 */ /* 0x000fe40000000029 */
[----:B------:R-:W-:Y:S01]  /*1eec0*/  ISETP.GE.U32.AND P2, PT, R217, R0, PT ;  /* 0x00000000d900720c */ /* 0x000fe20003f46070 */
[----:B------:R-:W-:Y:S02]  /*1eed0*/  IMAD.MOV.U32 R94, RZ, RZ, R190 ;  /* 0x000000ffff5e7224 */ /* 0x000fe400078e00be */
[----:B------:R-:W-:Y:S01]  /*1eee0*/  IMAD.MOV.U32 R190, RZ, RZ, R199 ;  /* 0x000000ffffbe7224 */ /* 0x000fe200078e00c7 */
[----:B------:R-:W-:Y:S01]  /*1eef0*/  PRMT R199, R41, 0x5410, R40 ;  /* 0x0000541029c77816 */ /* 0x000fe20000000028 */
[----:B------:R-:W-:Y:S01]  /*1ef00*/  @!P1 HFMA2.BF16_V2 R63, -RZ.H0_H0, RZ.H0_H0, -R41.H0_H0 ;  /* 0x200000ffff3f9231 */ /* 0x000fe20000340929 */
[----:B------:R-:W-:Y:S01]  /*1ef10*/  @!P0 PRMT R40, R59, 0x5410, RZ ;  /* 0x000054103b288816 */ /* 0x000fe200000000ff */
[----:B------:R-:W-:-:S03]  /*1ef20*/  IMAD.MOV.U32 R59, RZ, RZ, R180 ;  /* 0x000000ffff3b7224 */ /* 0x000fc600078e00b4 */
[----:B------:R-:W-:Y:S01]  /*1ef30*/  @!P1 PRMT R41, R63, 0x5410, RZ ;  /* 0x000054103f299816 */ /* 0x000fe200000000ff */
[----:B------:R-:W-:Y:S01]  /*1ef40*/  IMAD.MOV.U32 R63, RZ, RZ, R53 ;  /* 0x000000ffff3f7224 */ /* 0x000fe200078e0035 */
[----:B------:R-:W-:-:S05]  /*1ef50*/  @!P6 HFMA2.BF16_V2 R43, -RZ.H0_H0, RZ.H0_H0, -R32.H0_H0 ;  /* 0x200000ffff2be231 */ /* 0x000fca0000340920 */
[----:B------:R-:W-:Y:S01]  /*1ef60*/  @!P6 PRMT R32, R43, 0x5410, RZ ;  /* 0x000054102b20e816 */ /* 0x000fe200000000ff */
[----:B------:R-:W-:Y:S02]  /*1ef70*/  @!P3 HFMA2.BF16_V2 R65, -RZ.H0_H0, RZ.H0_H0, -R39.H0_H0 ;  /* 0x200000ffff41b231 */ /* 0x000fe40000340927 */
[----:B------:R-:W-:-:S03]  /*1ef80*/  @!P5 HFMA2.BF16_V2 R58, -RZ.H0_H0, RZ.H0_H0, -R31.H0_H0 ;  /* 0x200000ffff3ad231 */ /* 0x000fc6000034091f */
[----:B------:R-:W-:Y:S02]  /*1ef90*/  @!P3 PRMT R39, R65, 0x5410, RZ ;  /* 0x000054104127b816 */ /* 0x000fe400000000ff */
[----:B------:R-:W-:Y:S02]  /*1efa0*/  ISETP.GE.U32.AND P3, PT, R217, R20, PT ;  /* 0x00000014d900720c */ /* 0x000fe40003f66070 */
[----:B------:R-:W-:Y:S02]  /*1efb0*/  @!P5 PRMT R31, R58, 0x5410, RZ ;  /* 0x000054103a1fd816 */ /* 0x000fe400000000ff */
[----:B---3--:R-:W-:-:S05]  /*1efc0*/  LOP3.LUT R6, R5, R62, R10, 0x96, !PT ;  /* 0x0000003e05067212 */ /* 0x008fca00078e960a */
[----:B------:R-:W-:Y:S01]  /*1efd0*/  IMAD.WIDE.U32 R6, R6, -0x326172a9, RZ ;  /* 0xcd9e8d5706067825 */ /* 0x000fe200078e00ff */
[----:B--2---:R-:W-:-:S05]  /*1efe0*/  LOP3.LUT R0, R247, R233, R2, 0x96, !PT ;  /* 0x000000e9f7007212 */ /* 0x004fca00078e9602 */
[----:B-1----:R-:W-:Y:S01]  /*1eff0*/  IMAD.WIDE.U32 R8, R0, -0x2daee0ad, RZ ;  /* 0xd2511f5300087825 */ /* 0x002fe200078e00ff */
[----:B------:R-:W-:-:S04]  /*1f000*/  LOP3.LUT R0, R7, R226, R246, 0x96, !PT ;  /* 0x000000e207007212 */ /* 0x000fc800078e96f6 */
[----:B------:R-:W-:Y:S01]  /*1f010*/  LOP3.LUT R9, R9, R59, R4, 0x96, !PT ;  /* 0x0000003b09097212 */ /* 0x000fe200078e9604 */
[----:B------:R-:W-:-:S05]  /*1f020*/  IMAD.WIDE.U32 R4, R0, -0x2daee0ad, RZ ;  /* 0xd2511f5300047825 */ /* 0x000fca00078e00ff */
[----:B------:R-:W-:Y:S01]  /*1f030*/  LOP3.LUT R7, R5, R63, R8, 0x96, !PT ;  /* 0x0000003f05077212 */ /* 0x000fe200078e9608 */
[----:B------:R-:W-:-:S05]  /*1f040*/  IMAD.WIDE.U32 R8, R9, -0x326172a9, RZ ;  /* 0xcd9e8d5709087825 */ /* 0x000fca00078e00ff */
[----:B------:R-:W-:-:S05]  /*1f050*/  LOP3.LUT R0, R9, R228, R6, 0x96, !PT ;  /* 0x000000e409007212 */ /* 0x000fca00078e9606 */
[----:B------:R-:W-:-:S05]  /*1f060*/  IMAD.WIDE.U32 R10, R0, -0x2daee0ad, RZ ;  /* 0xd2511f53000a7825 */ /* 0x000fca00078e00ff */
[----:B------:R-:W-:Y:S01]  /*1f070*/  LOP3.LUT R0, R11, R224, R4, 0x96, !PT ;  /* 0x000000e00b007212 */ /* 0x000fe200078e9604 */
[----:B------:R-:W-:-:S04]  /*1f080*/  IMAD.WIDE.U32 R6, R7, -0x326172a9, RZ ;  /* 0xcd9e8d5707067825 */ /* 0x000fc800078e00ff */
[----:B------:R-:W-:-:S05]  /*1f090*/  IMAD.WIDE.U32 R4, R0, -0x326172a9, RZ ;  /* 0xcd9e8d5700047825 */ /* 0x000fca00078e00ff */
[----:B------:R-:W-:Y:S02]  /*1f0a0*/  LOP3.LUT R0, R5, R184, R6, 0x96, !PT ;  /* 0x000000b805007212 */ /* 0x000fe400078e9606 */
[----:B------:R-:W-:-:S04]  /*1f0b0*/  LOP3.LUT R6, R4, 0xff, RZ, 0xc0, !PT ;  /* 0x000000ff04067812 */ /* 0x000fc800078ec0ff */
[----:B------:R-:W-:Y:S02]  /*1f0c0*/  ISETP.GE.U32.AND P6, PT, R217, R6, PT ;  /* 0x00000006d900720c */ /* 0x000fe40003fc6070 */
[----:B------:R-:W-:Y:S02]  /*1f0d0*/  SHF.R.U32.HI R6, RZ, 0x10, R4 ;  /* 0x00000010ff067819 */ /* 0x000fe40000011604 */
[----:B------:R-:W-:Y:S02]  /*1f0e0*/  LOP3.LUT R9, R4, 0xffff, RZ, 0xc0, !PT ;  /* 0x0000ffff04097812 */ /* 0x000fe400078ec0ff */
[----:B------:R-:W-:Y:S02]  /*1f0f0*/  LOP3.LUT R7, R7, R218, R8, 0x96, !PT ;  /* 0x000000da07077212 */ /* 0x000fe400078e9608 */
[----:B------:R-:W-:Y:S02]  /*1f100*/  SHF.R.U32.HI R4, RZ, 0x18, R4 ;  /* 0x00000018ff047819 */ /* 0x000fe40000011604 */
[----:B------:R-:W-:Y:S01]  /*1f110*/  LOP3.LUT R5, R6, 0xff, RZ, 0xc0, !PT ;  /* 0x000000ff06057812 */ /* 0x000fe200078ec0ff */
[----:B------:R-:W1:Y:S01]  /*1f120*/  MUFU.EX2 R8, R68 ;  /* 0x0000004400087308 */ /* 0x000e620000000800 */
[----:B------:R-:W-:-:S02]  /*1f130*/  ISETP.GE.U32.AND P4, PT, R217, R4, PT ;  /* 0x00000004d900720c */ /* 0x000fc40003f86070 */
[----:B------:R-:W-:Y:S01]  /*1f140*/  ISETP.GE.U32.AND P1, PT, R217, R5, PT ;  /* 0x00000005d900720c */ /* 0x000fe20003f26070 */
[----:B------:R-:W-:-:S04]  /*1f150*/  IMAD.WIDE.U32 R4, R7, -0x2daee0ad, RZ ;  /* 0xd2511f5307047825 */ /* 0x000fc800078e00ff */
[----:B------:R-:W2:Y:S01]  /*1f160*/  MUFU.EX2 R7, R69 ;  /* 0x0000004500077308 */ /* 0x000ea20000000800 */
[C---:B------:R-:W-:Y:S02]  /*1f170*/  LOP3.LUT R21, R4.reuse, 0xff, RZ, 0xc0, !PT ;  /* 0x000000ff04157812 */ /* 0x040fe400078ec0ff */
[----:B------:R-:W-:Y:S02]  /*1f180*/  LOP3.LUT R22, R4, 0xffff, RZ, 0xc0, !PT ;  /* 0x0000ffff04167812 */ /* 0x000fe400078ec0ff */
[--C-:B------:R-:W-:Y:S02]  /*1f190*/  SHF.R.U32.HI R25, RZ, 0x10, R4.reuse ;  /* 0x00000010ff197819 */ /* 0x100fe40000011604 */
[----:B------:R-:W-:Y:S02]  /*1f1a0*/  SHF.R.U32.HI R20, RZ, 0x18, R4 ;  /* 0x00000018ff147819 */ /* 0x000fe40000011604 */
[----:B------:R-:W-:Y:S02]  /*1f1b0*/  LOP3.LUT R6, R5, R244, R10, 0x96, !PT ;  /* 0x000000f405067212 */ /* 0x000fe400078e960a */
[----:B------:R-:W-:-:S02]  /*1f1c0*/  LOP3.LUT R4, R23, 0xff, RZ, 0xc0, !PT ;  /* 0x000000ff17047812 */ /* 0x000fc400078ec0ff */
[----:B------:R-:W-:Y:S02]  /*1f1d0*/  SHF.R.U32.HI R5, RZ, 0x8, R24 ;  /* 0x00000008ff057819 */ /* 0x000fe40000011618 */
[----:B------:R-:W-:Y:S02]  /*1f1e0*/  ISETP.GE.U32.AND P5, PT, R217, R4, PT ;  /* 0x00000004d900720c */ /* 0x000fe40003fa6070 */
[----:B------:R-:W-:Y:S01]  /*1f1f0*/  LOP3.LUT R4, R5, 0xffff, RZ, 0xc0, !PT ;  /* 0x0000ffff05047812 */ /* 0x000fe200078ec0ff */
[----:B-1----:R-:W-:-:S03]  /*1f200*/  FADD.FTZ R5, R8, R26 ;  /* 0x0000001a08057221 */ /* 0x002fc60000010000 */
[----:B------:R-:W-:Y:S01]  /*1f210*/  ISETP.GE.U32.AND P0, PT, R217, R4, PT ;  /* 0x00000004d900720c */ /* 0x000fe20003f06070 */
[----:B--2---:R-:W-:-:S05]  /*1f220*/  FADD.FTZ R4, R7, R5 ;  /* 0x0000000507047221 */ /* 0x004fca0000010000 */
[----:B------:R1:W-:Y:S04]  /*1f230*/  STL [R1+0x74], R4 ;  /* 0x0000740401007387 */ /* 0x0003e80000100800 */
[----:B------:R-:W2:Y:S04]  /*1f240*/  LDL R53, [R1+0x124] ;  /* 0x0001240001357983 */ /* 0x000ea80000100800 */
[----:B------:R-:W3:Y:S01]  /*1f250*/  LDL R180, [R1+0xd4] ;  /* 0x0000d40001b47983 */ /* 0x000ee20000100800 */
[----:B------:R-:W-:Y:S01]  /*1f260*/  @!P2 HFMA2.BF16_V2 R71, -RZ.H0_H0, RZ.H0_H0, -R27.H0_H0 ;  /* 0x200000ffff47a231 */ /* 0x000fe2000034091b */
[----:B------:R-:W-:Y:S01]  /*1f270*/  PRMT R26, R27, 0x7632, R26 ;  /* 0x000076321b1a7816 */ /* 0x000fe2000000001a */
[----:B------:R-:W-:-:S02]  /*1f280*/  IMAD.MOV.U32 R246, RZ, RZ, R235 ;  /* 0x000000fffff67224 */ /* 0x000fc400078e00eb */
[----:B------:R-:W-:Y:S02]  /*1f290*/  IMAD.MOV.U32 R235, RZ, RZ, R177 ;  /* 0x000000ffffeb7224 */ /* 0x000fe400078e00b1 */
[----:B------:R-:W-:Y:S01]  /*1f2a0*/  IMAD.MOV.U32 R177, RZ, RZ, R198 ;  /* 0x000000ffffb17224 */ /* 0x000fe200078e00c6 */
[----:B------:R-:W-:Y:S01]  /*1f2b0*/  PRMT R198, R27, 0x5410, R26 ;  /* 0x000054101bc67816 */ /* 0x000fe2000000001a */
[----:B------:R-:W-:Y:S01]  /*1f2c0*/  @!P0 HFMA2.BF16_V2 R70, -RZ.H0_H0, RZ.H0_H0, -R26.H0_H0 ;  /* 0x200000ffff468231 */ /* 0x000fe2000034091a */
[----:B------:R-:W-:Y:S02]  /*1f2d0*/  @!P2 PRMT R27, R71, 0x5410, RZ ;  /* 0x00005410471ba816 */ /* 0x000fe400000000ff */
[----:B-1----:R-:W-:-:S04]  /*1f2e0*/  SHF.R.U32.HI R4, RZ, 0x8, R9 ;  /* 0x00000008ff047819 */ /* 0x002fc80000011609 */
[----:B------:R-:W-:-:S04]  /*1f2f0*/  LOP3.LUT R4, R4, 0xffff, RZ, 0xc0, !PT ;  /* 0x0000ffff04047812 */ /* 0x000fc800078ec0ff */
[----:B------:R-:W-:Y:S02]  /*1f300*/  ISETP.GE.U32.AND P2, PT, R217, R4, PT ;  /* 0x00000004d900720c */ /* 0x000fe40003f46070 */
[----:B------:R-:W-:Y:S02]  /*1f310*/  LOP3.LUT R4, R0, 0xff, RZ, 0xc0, !PT ;  /* 0x000000ff00047812 */ /* 0x000fe400078ec0ff */
[----:B------:R-:W-:Y:S02]  /*1f320*/  F2FP.BF16.PACK_AB R7, R7, R8 ;  /* 0x000000080707723e */ /* 0x000fe400000010ff */
[----:B------:R-:W-:Y:S02]  /*1f330*/  @!P0 PRMT R26, R70, 0x5410, RZ ;  /* 0x00005410461a8816 */ /* 0x000fe400000000ff */
[----:B------:R-:W-:Y:S02]  /*1f340*/  ISETP.GE.U32.AND P0, PT, R217, R4, PT ;  /* 0x00000004d900720c */ /* 0x000fe40003f06070 */
[----:B------:R-:W-:-:S02]  /*1f350*/  LOP3.LUT R4, R0, 0xffff, RZ, 0xc0, !PT ;  /* 0x0000ffff00047812 */ /* 0x000fc400078ec0ff */
[C---:B------:R-:W-:Y:S02]  /*1f360*/  PRMT R29, R7.reuse, 0x7610, R29 ;  /* 0x00007610071d7816 */ /* 0x040fe4000000001d */
[----:B------:R-:W-:Y:S02]  /*1f370*/  SHF.R.U32.HI R4, RZ, 0x8, R4 ;  /* 0x00000008ff047819 */ /* 0x000fe40000011604 */
[----:B------:R-:W-:Y:S01]  /*1f380*/  MOV R247, R172 ;  /* 0x000000ac00f77202 */ /* 0x000fe20000000f00 */
[----:B------:R-:W-:Y:S01]  /*1f390*/  @!P5 HFMA2.BF16_V2 R72, -RZ.H0_H0, RZ.H0_H0, -R29.H0_H0 ;  /* 0x200000ffff48d231 */ /* 0x000fe2000034091d */
[----:B------:R-:W-:Y:S01]  /*1f3a0*/  PRMT R28, R7, 0x7632, R28 ;  /* 0x00007632071c7816 */ /* 0x000fe2000000001c */
[----:B------:R-:W-:Y:S01]  /*1f3b0*/  IMAD.MOV.U32 R172, RZ, RZ, R178 ;  /* 0x000000ffffac7224 */ /* 0x000fe200078e00b2 */
[----:B------:R-:W-:Y:S01]  /*1f3c0*/  LOP3.LUT R4, R4, 0xffff, RZ, 0xc0, !PT ;  /* 0x0000ffff04047812 */ /* 0x000fe200078ec0ff */
[----:B------:R-:W-:Y:S01]  /*1f3d0*/  IMAD.MOV.U32 R178, RZ, RZ, R125 ;  /* 0x000000ffffb27224 */ /* 0x000fe200078e007d */
[----:B------:R-:W1:Y:S01]  /*1f3e0*/  MUFU.EX2 R5, R54 ;  /* 0x0000003600057308 */ /* 0x000e620000000800 */
[----:B------:R-:W-:Y:S01]  /*1f3f0*/  IMAD.MOV.U32 R125, RZ, RZ, R197 ;  /* 0x000000ffff7d7224 */ /* 0x000fe200078e00c5 */
[----:B------:R-:W-:-:S02]  /*1f400*/  PRMT R197, R29, 0x5410, R28 ;  /* 0x000054101dc57816 */ /* 0x000fc4000000001c */
[----:B------:R-:W-:Y:S02]  /*1f410*/  @!P5 PRMT R29, R72, 0x5410, RZ ;  /* 0x00005410481dd816 */ /* 0x000fe400000000ff */
[----:B------:R-:W-:Y:S02]  /*1f420*/  ISETP.GE.U32.AND P5, PT, R217, R4, PT ;  /* 0x00000004d900720c */ /* 0x000fe40003fa6070 */
[----:B------:R4:W1:Y:S01]  /*1f430*/  MUFU.EX2 R4, R55 ;  /* 0x0000003700047308 */ /* 0x0008620000000800 */
[C---:B------:R-:W-:Y:S02]  /*1f440*/  PRMT R11, R49.reuse, 0x7610, R11 ;  /* 0x00007610310b7816 */ /* 0x040fe4000000000b */
[----:B------:R-:W-:-:S03]  /*1f450*/  PRMT R10, R49, 0x7632, R10 ;  /* 0x00007632310a7816 */ /* 0x000fc6000000000a */
[----:B------:R-:W-:-:S05]  /*1f460*/  @!P0 HFMA2.BF16_V2 R74, -RZ.H0_H0, RZ.H0_H0, -R11.H0_H0 ;  /* 0x200000ffff4a8231 */ /* 0x000fca000034090b */
[----:B------:R-:W-:Y:S01]  /*1f470*/  @!P5 HFMA2.BF16_V2 R75, -RZ.H0_H0, RZ.H0_H0, -R10.H0_H0 ;  /* 0x200000ffff4bd231 */ /* 0x000fe2000034090a */
[----:B----4-:R-:W-:Y:S02]  /*1f480*/  PRMT R55, R11, 0x5410, R10 ;  /* 0x000054100b377816 */ /* 0x010fe4000000000a */
[----:B------:R-:W-:Y:S02]  /*1f490*/  @!P0 PRMT R11, R74, 0x5410, RZ ;  /* 0x000054104a0b8816 */ /* 0x000fe400000000ff */
[----:B------:R-:W-:Y:S02]  /*1f4a0*/  ISETP.GE.U32.AND P0, PT, R217, R20, PT ;  /* 0x00000014d900720c */ /* 0x000fe40003f06070 */
[----:B------:R-:W-:Y:S01]  /*1f4b0*/  @!P5 PRMT R10, R75, 0x5410, RZ ;  /* 0x000054104b0ad816 */ /* 0x000fe200000000ff */
[----:B------:R-:W4:Y:S01]  /*1f4c0*/  MUFU.EX2 R7, R66 ;  /* 0x0000004200077308 */ /* 0x000f220000000800 */
[----:B--2---:R-:W-:-:S05]  /*1f4d0*/  IMAD.WIDE.U32 R8, R53, -0x326172a9, RZ ;  /* 0xcd9e8d5735087825 */ /* 0x004fca00078e00ff */
[----:B------:R-:W-:Y:S01]  /*1f4e0*/  LOP3.LUT R43, R3, R179, R8, 0x96, !PT ;  /* 0x000000b3032b7212 */ /* 0x000fe200078e9608 */
[----:B-1----:R-:W-:Y:S01]  /*1f4f0*/  FADD.FTZ R3, R5, R46 ;  /* 0x0000002e05037221 */ /* 0x002fe20000010000 */
[----:B---3--:R-:W-:-:S03]  /*1f500*/  LOP3.LUT R42, R180, R9, RZ, 0x3c, !PT ;  /* 0x00000009b42a7212 */ /* 0x008fc600078e3cff */
[----:B------:R-:W-:Y:S01]  /*1f510*/  FADD.FTZ R20, R4, R3 ;  /* 0x0000000304147221 */ /* 0x000fe20000010000 */
[--C-:B------:R-:W-:Y:S02]  /*1f520*/  SHF.R.U32.HI R3, RZ, 0x18, R0.reuse ;  /* 0x00000018ff037819 */ /* 0x100fe40000011600 */
[----:B------:R-:W-:Y:S02]  /*1f530*/  PRMT R9, R47, 0x7610, R9 ;  /* 0x000076102f097816 */ /* 0x000fe40000000009 */
[----:B------:R-:W-:Y:S02]  /*1f540*/  ISETP.GE.U32.AND P5, PT, R217, R3, PT ;  /* 0x00000003d900720c */ /* 0x000fe40003fa6070 */
[--C-:B------:R-:W-:Y:S01]  /*1f550*/  SHF.R.U32.HI R3, RZ, 0x10, R0.reuse ;  /* 0x00000010ff037819 */ /* 0x100fe20000011600 */
[----:B------:R-:W-:Y:S01]  /*1f560*/  @!P6 HFMA2.BF16_V2 R76, -RZ.H0_H0, RZ.H0_H0, -R9.H0_H0 ;  /* 0x200000ffff4ce231 */ /* 0x000fe20000340909 */
[----:B------:R-:W-:Y:S02]  /*1f570*/  PRMT R0, R47, 0x7632, R0 ;  /* 0x000076322f007816 */ /* 0x000fe40000000000 */
[----:B------:R-:W-:-:S02]  /*1f580*/  LOP3.LUT R3, R3, 0xff, RZ, 0xc0, !PT ;  /* 0x000000ff03037812 */ /* 0x000fc400078ec0ff */
[----:B------:R-:W-:Y:S02]  /*1f590*/  PRMT R54, R9, 0x5410, R0 ;  /* 0x0000541009367816 */ /* 0x000fe40000000000 */
[----:B------:R-:W-:Y:S02]  /*1f5a0*/  @!P6 PRMT R9, R76, 0x5410, RZ ;  /* 0x000054104c09e816 */ /* 0x000fe400000000ff */
[----:B------:R-:W-:Y:S02]  /*1f5b0*/  ISETP.GE.U32.AND P6, PT, R217, R3, PT ;  /* 0x00000003d900720c */ /* 0x000fe40003fc6070 */
[----:B------:R-:W-:Y:S01]  /*1f5c0*/  SHF.R.U32.HI R3, RZ, 0x8, R22 ;  /* 0x00000008ff037819 */ /* 0x000fe20000011616 */
[----:B------:R-:W-:Y:S01]  /*1f5d0*/  @!P2 HFMA2.BF16_V2 R77, -RZ.H0_H0, RZ.H0_H0, -R0.H0_H0 ;  /* 0x200000ffff4da231 */ /* 0x000fe20000340900 */
[----:B------:R-:W-:Y:S02]  /*1f5e0*/  F2FP.BF16.PACK_AB R8, R4, R5 ;  /* 0x000000050408723e */ /* 0x000fe400000010ff */
[----:B------:R-:W-:-:S02]  /*1f5f0*/  LOP3.LUT R3, R3, 0xffff, RZ, 0xc0, !PT ;  /* 0x0000ffff03037812 */ /* 0x000fc400078ec0ff */
[C---:B------:R-:W-:Y:S02]  /*1f600*/  PRMT R4, R48.reuse, 0x7610, R4 ;  /* 0x0000761030047816 */ /* 0x040fe40000000004 */
[----:B------:R-:W-:Y:S02]  /*1f610*/  @!P2 PRMT R0, R77, 0x5410, RZ ;  /* 0x000054104d00a816 */ /* 0x000fe400000000ff */
[----:B------:R-:W-:Y:S01]  /*1f620*/  ISETP.GE.U32.AND P2, PT, R217, R3, PT ;  /* 0x00000003d900720c */ /* 0x000fe20003f46070 */
[----:B------:R-:W-:Y:S01]  /*1f630*/  @!P1 HFMA2.BF16_V2 R78, -RZ.H0_H0, RZ.H0_H0, -R4.H0_H0 ;  /* 0x200000ffff4e9231 */ /* 0x000fe20000340904 */
[----:B------:R-:W-:Y:S02]  /*1f640*/  PRMT R3, R48, 0x7632, R3 ;  /* 0x0000763230037816 */ /* 0x000fe40000000003 */
[----:B------:R-:W-:Y:S02]  /*1f650*/  LOP3.LUT R5, R6, 0xff, RZ, 0xc0, !PT ;  /* 0x000000ff06057812 */ /* 0x000fe400078ec0ff */
[----:B------:R-:W-:-:S02]  /*1f660*/  PRMT R53, R4, 0x5410, R3 ;  /* 0x0000541004357816 */ /* 0x000fc40000000003 */
[----:B------:R-:W-:Y:S02]  /*1f670*/  @!P1 PRMT R4, R78, 0x5410, RZ ;  /* 0x000054104e049816 */ /* 0x000fe400000000ff */
[----:B------:R-:W-:Y:S02]  /*1f680*/  ISETP.GE.U32.AND P1, PT, R217, R5, PT ;  /* 0x00000005d900720c */ /* 0x000fe40003f26070 */
[----:B------:R-:W-:Y:S01]  /*1f690*/  LOP3.LUT R5, R6, 0xffff, RZ, 0xc0, !PT ;  /* 0x0000ffff06057812 */ /* 0x000fe200078ec0ff */
[----:B------:R-:W-:-:S03]  /*1f6a0*/  @!P4 HFMA2.BF16_V2 R79, -RZ.H0_H0, RZ.H0_H0, -R3.H0_H0 ;  /* 0x200000ffff4fc231 */ /* 0x000fc60000340903 */
[----:B------:R-:W-:-:S04]  /*1f6b0*/  SHF.R.U32.HI R5, RZ, 0x8, R5 ;  /* 0x00000008ff057819 */ /* 0x000fc80000011605 */
[----:B------:R-:W-:Y:S02]  /*1f6c0*/  LOP3.LUT R5, R5, 0xffff, RZ, 0xc0, !PT ;  /* 0x0000ffff05057812 */ /* 0x000fe400078ec0ff */
[----:B------:R-:W-:Y:S02]  /*1f6d0*/  @!P4 PRMT R3, R79, 0x5410, RZ ;  /* 0x000054104f03c816 */ /* 0x000fe400000000ff */
[----:B------:R-:W-:Y:S02]  /*1f6e0*/  ISETP.GE.U32.AND P4, PT, R217, R5, PT ;  /* 0x00000005d900720c */ /* 0x000fe40003f86070 */
[C---:B------:R-:W-:Y:S01]  /*1f6f0*/  PRMT R23, R8.reuse, 0x7610, R23 ;  /* 0x0000761008177816 */ /* 0x040fe20000000017 */
[----:B------:R-:W1:Y:S01]  /*1f700*/  MUFU.EX2 R5, R67 ;  /* 0x0000004300057308 */ /* 0x000e620000000800 */
[----:B------:R-:W-:Y:S01]  /*1f710*/  IMAD.MOV.U32 R179, RZ, RZ, R94 ;  /* 0x000000ffffb37224 */ /* 0x000fe200078e005e */
[----:B------:R-:W-:Y:S01]  /*1f720*/  PRMT R22, R8, 0x7632, R22 ;  /* 0x0000763208167816 */ /* 0x000fe20000000016 */
[----:B------:R-:W-:Y:S01]  /*1f730*/  IMAD.MOV.U32 R94, RZ, RZ, R189 ;  /* 0x000000ffff5e7224 */ /* 0x000fe200078e00bd */
[----:B------:R-:W-:Y:S01]  /*1f740*/  @!P1 HFMA2.BF16_V2 R84, -RZ.H0_H0, RZ.H0_H0, -R23.H0_H0 ;  /* 0x200000ffff549231 */ /* 0x000fe20000340917 */
[----:B------:R-:W-:Y:S01]  /*1f750*/  IMAD.MOV.U32 R189, RZ, RZ, R190 ;  /* 0x000000ffffbd7224 */ /* 0x000fe200078e00be */
[----:B------:R-:W-:Y:S01]  /*1f760*/  LOP3.LUT R8, R25, 0xff, RZ, 0xc0, !PT ;  /* 0x000000ff19087812 */ /* 0x000fe200078ec0ff */
[----:B------:R-:W-:Y:S01]  /*1f770*/  IMAD.MOV.U32 R190, RZ, RZ, R114 ;  /* 0x000000ffffbe7224 */ /* 0x000fe200078e0072 */
[----:B------:R-:W-:-:S02]  /*1f780*/  PRMT R114, R23, 0x5410, R22 ;  /* 0x0000541017727816 */ /* 0x000fc40000000016 */
[----:B------:R-:W-:Y:S02]  /*1f790*/  @!P1 PRMT R23, R84, 0x5410, RZ ;  /* 0x0000541054179816 */ /* 0x000fe400000000ff */
[----:B------:R-:W-:Y:S01]  /*1f7a0*/  ISETP.GE.U32.AND P1, PT, R217, R8, PT ;  /* 0x00000008d900720c */ /* 0x000fe20003f26070 */
[----:B----4-:R-:W-:-:S04]  /*1f7b0*/  FADD.FTZ R8, R7, R20 ;  /* 0x0000001407087221 */ /* 0x010fc80000010000 */
[----:B-1----:R-:W-:-:S05]  /*1f7c0*/  FADD.FTZ R46, R5, R8 ;  /* 0x00000008052e7221 */ /* 0x002fca0000010000 */
[----:B------:R-:W-:Y:S04]  /*1f7d0*/  STL [R1+0x70], R46 ;  /* 0x0000702e01007387 */ /* 0x000fe80000100800 */
[----:B------:R-:W2:Y:S04]  /*1f7e0*/  LDL R69, [R1+0xc8] ;  /* 0x0000c80001457983 */ /* 0x000ea80000100800 */
[----:B------:R-:W-:Y:S04]  /*1f7f0*/  ST.E.U16 [R12.64+-0x100], R37 ;  /* 0xffff00250c007985 */ /* 0x000fe8000c101504 */
[----:B------:R1:W-:Y:S04]  /*1f800*/  ST.E.U16 [R12.64+-0xfe], R36 ;  /* 0xffff02240c007985 */ /* 0x0003e8000c101504 */
[----:B------:R-:W-:Y:S04]  /*1f810*/  ST.E.U16 [R18.64+-0x100], R35 ;  /* 0xffff002312007985 */ /* 0x000fe8000c101504 */
[----:B------:R-:W-:Y:S04]  /*1f820*/  ST.E.U16 [R18.64+-0xfe], R34 ;  /* 0xffff022212007985 */ /* 0x000fe8000c101504 */
[----:B------:R2:W-:Y:S01]  /*1f830*/  ST.E.U16 [R16.64+-0xfe], R10 ;  /* 0xffff020a10007985 */ /* 0x0005e2000c101504 */
[----:B-1----:R-:W-:Y:S01]  /*1f840*/  IMAD.WIDE.U32 R36, R42, -0x2daee0ad, RZ ;  /* 0xd2511f532a247825 */ /* 0x002fe200078e00ff */
[----:B------:R-:W-:Y:S01]  /*1f850*/  F2FP.BF16.PACK_AB R5, R5, R7 ;  /* 0x000000070505723e */ /* 0x000fe200000010ff */
[----:B------:R-:W-:-:S02]  /*1f860*/  @!P4 HFMA2.BF16_V2 R85, -RZ.H0_H0, RZ.H0_H0, -R22.H0_H0 ;  /* 0x200000ffff55c231 */ /* 0x000fc40000340916 */
[----:B------:R-:W-:Y:S01]  /*1f870*/  IMAD.MOV.U32 R180, RZ, RZ, R95 ;  /* 0x000000ffffb47224 */ /* 0x000fe200078e005f */
[----:B--2---:R-:W-:Y:S02]  /*1f880*/  LOP3.LUT R10, R37, R69, R14, 0x96, !PT ;  /* 0x00000045250a7212 */ /* 0x004fe400078e960e */
[----:B------:R-:W2:Y:S01]  /*1f890*/  LDL.LU.64 R14, [R1+0x1b8] ;  /* 0x0001b800010e7983 */ /* 0x000ea20000300a00 */
[----:B------:R-:W-:Y:S01]  /*1f8a0*/  IMAD.MOV.U32 R95, RZ, RZ, R188 ;  /* 0x000000ffff5f7224 */ /* 0x000fe200078e00bc */
[C---:B------:R-:W-:Y:S01]  /*1f8b0*/  PRMT R25, R5.reuse, 0x7610, R25 ;  /* 0x0000761005197816 */ /* 0x040fe20000000019 */
[----:B------:R-:W-:Y:S01]  /*1f8c0*/  IMAD.MOV.U32 R188, RZ, RZ, R191 ;  /* 0x000000ffffbc7224 */ /* 0x000fe200078e00bf */
[----:B------:R-:W-:Y:S01]  /*1f8d0*/  PRMT R24, R5, 0x7632, R24 ;  /* 0x0000763205187816 */ /* 0x000fe20000000018 */
[----:B------:R-:W-:Y:S01]  /*1f8e0*/  IMAD.MOV.U32 R65, RZ, RZ, R175 ;  /* 0x000000ffff417224 */ /* 0x000fe200078e00af */
[----:B------:R-:W-:Y:S01]  /*1f8f0*/  MOV R191, R186 ;  /* 0x000000ba00bf7202 */ /* 0x000fe20000000f00 */
[----:B------:R-:W-:Y:S01]  /*1f900*/  IMAD.MOV.U32 R175, RZ, RZ, R185 ;  /* 0x000000ffffaf7224 */ /* 0x000fe200078e00b9 */
[----:B------:R-:W-:Y:S01]  /*1f910*/  SHF.R.U32.HI R5, RZ, 0x18, R6 ;  /* 0x00000018ff057819 */ /* 0x000fe20000011606 */
[----:B------:R-:W-:Y:S01]  /*1f920*/  @!P3 HFMA2.BF16_V2 R73, -RZ.H0_H0, RZ.H0_H0, -R28.H0_H0 ;  /* 0x200000ffff49b231 */ /* 0x000fe2000034091c */
[----:B------:R-:W-:Y:S01]  /*1f930*/  MUFU.EX2 R186, R56 ;  /* 0x0000003800ba7308 */ /* 0x000fe20000000800 */
[----:B------:R-:W-:Y:S01]  /*1f940*/  @!P4 PRMT R22, R85, 0x5410, RZ ;  /* 0x000054105516c816 */ /* 0x000fe200000000ff */
[----:B------:R-:W-:Y:S01]  /*1f950*/  IMAD.MOV.U32 R68, RZ, RZ, R184 ;  /* 0x000000ffff447224 */ /* 0x000fe200078e00b8 */
[----:B------:R-:W-:-:S05]  /*1f960*/  ISETP.GE.U32.AND P4, PT, R217, R5, PT ;  /* 0x00000005d900720c */ /* 0x000fca0003f86070 */
[----:B------:R-:W1:Y:S01]  /*1f970*/  MUFU.EX2 R185, R57 ;  /* 0x0000003900b97308 */ /* 0x000e620000000800 */
[----:B------:R-:W-:Y:S02]  /*1f980*/  @!P3 PRMT R28, R73, 0x5410, RZ ;  /* 0x00005410491cb816 */ /* 0x000fe400000000ff */
[----:B------:R-:W-:-:S05]  /*1f990*/  ISETP.GE.U32.AND P3, PT, R217, R21, PT ;  /* 0x00000015d900720c */ /* 0x000fca0003f66070 */
[----:B------:R-:W3:Y:S08]  /*1f9a0*/  MUFU.EX2 R5, R60 ;  /* 0x0000003c00057308 */ /* 0x000ef00000000800 */
[----:B------:R-:W4:Y:S01]  /*1f9b0*/  MUFU.EX2 R184, R61 ;  /* 0x0000003d00b87308 */ /* 0x000f220000000800 */
[----:B------:R-:W-:Y:S01]  /*1f9c0*/  IMAD.MOV.U32 R181, RZ, RZ, R246 ;  /* 0x000000ffffb57224 */ /* 0x000fe200078e00f6 */
[----:B-1----:R-:W-:Y:S01]  /*1f9d0*/  F2FP.BF16.PACK_AB R7, R185, R186 ;  /* 0x000000bab907723e */ /* 0x002fe200000010ff */
[----:B------:R-:W-:Y:S01]  /*1f9e0*/  IMAD.MOV.U32 R246, RZ, RZ, R126 ;  /* 0x000000fffff67224 */ /* 0x000fe200078e007e */
[----:B------:R-:W-:Y:S01]  /*1f9f0*/  SHF.R.U32.HI R6, RZ, 0x10, R6 ;  /* 0x00000010ff067819 */ /* 0x000fe20000011606 */
[----:B------:R-:W-:Y:S01]  /*1fa00*/  IMAD.MOV.U32 R126, RZ, RZ, R172 ;  /* 0x000000ffff7e7224 */ /* 0x000fe200078e00ac */
[----:B------:R-:W-:Y:S01]  /*1fa10*/  F2FP.BF16.PACK_AB R8, R44, R45 ;  /* 0x0000002d2c08723e */ /* 0x000fe200000010ff */
[----:B------:R-:W-:Y:S01]  /*1fa20*/  IMAD.MOV.U32 R172, RZ, RZ, R176 ;  /* 0x000000ffffac7224 */ /* 0x000fe200078e00b0 */
[----:B------:R-:W-:Y:S01]  /*1fa30*/  @!P3 HFMA2.BF16_V2 R86, -RZ.H0_H0, RZ.H0_H0, -R25.H0_H0 ;  /* 0x200000ffff56b231 */ /* 0x000fe20000340919 */
[----:B------:R-:W-:Y:S01]  /*1fa40*/  IMAD.MOV.U32 R64, RZ, RZ, R174 ;  /* 0x000000ffff407224 */ /* 0x000fe200078e00ae */
[----:B------:R-:W-:Y:S01]  /*1fa50*/  MOV R176, R177 ;  /* 0x000000b100b07202 */ /* 0x000fe20000000f00 */
[----:B------:R-:W-:Y:S01]  /*1fa60*/  IMAD.MOV.U32 R174, RZ, RZ, R187 ;  /* 0x000000ffffae7224 */ /* 0x000fe200078e00bb */
[C---:B------:R-:W-:Y:S01]  /*1fa70*/  PRMT R21, R7.reuse, 0x7610, R21 ;  /* 0x0000761007157816 */ /* 0x040fe20000000015 */
[----:B------:R-:W-:Y:S01]  /*1fa80*/  IMAD.MOV.U32 R177, RZ, RZ, R125 ;  /* 0x000000ffffb17224 */ /* 0x000fe200078e007d */
[----:B------:R-:W-:Y:S01]  /*1fa90*/  PRMT R20, R7, 0x7632, R20 ;  /* 0x0000763207147816 */ /* 0x000fe20000000014 */
[----:B---3--:R-:W-:Y:S01]  /*1faa0*/  FADD.FTZ R187, R5, R52 ;  /* 0x0000003405bb7221 */ /* 0x008fe20000010000 */
[----:B------:R-:W-:Y:S01]  /*1fab0*/  LOP3.LUT R6, R6, 0xff, RZ, 0xc0, !PT ;  /* 0x000000ff06067812 */ /* 0x000fe200078ec0ff */
[----:B------:R-:W-:Y:S01]  /*1fac0*/  IMAD.MOV.U32 R125, RZ, RZ, R113 ;  /* 0x000000ffff7d7224 */ /* 0x000fe200078e0071 */
[----:B----4-:R-:W-:-:S02]  /*1fad0*/  F2FP.BF16.PACK_AB R7, R184, R5 ;  /* 0x00000005b807723e */ /* 0x010fc400000010ff */
[----:B------:R-:W-:Y:S02]  /*1fae0*/  PRMT R5, R8, 0x7632, R5 ;  /* 0x0000763208057816 */ /* 0x000fe40000000005 */
[----:B------:R-:W-:Y:S02]  /*1faf0*/  PRMT R113, R25, 0x5410, R24 ;  /* 0x0000541019717816 */ /* 0x000fe40000000018 */
[----:B------:R-:W-:Y:S02]  /*1fb00*/  @!P3 PRMT R25, R86, 0x5410, RZ ;  /* 0x000054105619b816 */ /* 0x000fe400000000ff */
[----:B------:R-:W-:Y:S01]  /*1fb10*/  ISETP.GE.U32.AND P3, PT, R217, R6, PT ;  /* 0x00000006d900720c */ /* 0x000fe20003f66070 */
[----:B------:R-:W-:Y:S01]  /*1fb20*/  @!P5 HFMA2.BF16_V2 R92, -RZ.H0_H0, RZ.H0_H0, -R5.H0_H0 ;  /* 0x200000ffff5cd231 */ /* 0x000fe20000340905 */
[----:B------:R-:W-:Y:S01]  /*1fb30*/  PRMT R6, R8, 0x7610, R6 ;  /* 0x0000761008067816 */ /* 0x000fe20000000006 */
[----:B------:R-:W-:-:S03]  /*1fb40*/  IMAD.WIDE.U32 R34, R10, -0x326172a9, RZ ;  /* 0xcd9e8d570a227825 */ /* 0x000fc600078e00ff */
[----:B------:R-:W-:Y:S01]  /*1fb50*/  PRMT R52, R6, 0x5410, R5 ;  /* 0x0000541006347816 */ /* 0x000fe20000000005 */
[----:B------:R-:W-:Y:S01]  /*1fb60*/  @!P6 HFMA2.BF16_V2 R93, -RZ.H0_H0, RZ.H0_H0, -R6.H0_H0 ;  /* 0x200000ffff5de231 */ /* 0x000fe20000340906 */
[----:B------:R-:W-:Y:S01]  /*1fb70*/  @!P5 PRMT R5, R92, 0x5410, RZ ;  /* 0x000054105c05d816 */ /* 0x000fe200000000ff */
[----:B------:R1:W-:Y:S03]  /*1fb80*/  ST.E.U16 [R16.64+-0x100], R11 ;  /* 0xffff000b10007985 */ /* 0x0003e6000c101504 */
[----:B------:R-:W-:Y:S01]  /*1fb90*/  @!P6 PRMT R6, R93, 0x5410, RZ ;  /* 0x000054105d06e816 */ /* 0x000fe200000000ff */
[----:B-1----:R-:W-:Y:S01]  /*1fba0*/  IMAD.WIDE.U32 R10, R43, -0x2daee0ad, RZ ;  /* 0xd2511f532b0a7825 */ /* 0x002fe200078e00ff */
[C---:B------:R-:W-:Y:S02]  /*1fbb0*/  PRMT R8, R7.reuse, 0x7610, R8 ;  /* 0x0000761007087816 */ /* 0x040fe40000000008 */
[----:B------:R-:W-:Y:S01]  /*1fbc0*/  PRMT R7, R7, 0x7632, R7 ;  /* 0x0000763207077816 */ /* 0x000fe20000000007 */
[----:B------:R-:W-:-:S02]  /*1fbd0*/  IMAD.MOV.U32 R58, RZ, RZ, R180 ;  /* 0x000000ffff3a7224 */ /* 0x000fc400078e00b4 */
[----:B------:R-:W-:Y:S01]  /*1fbe0*/  IMAD.MOV.U32 R180, RZ, RZ, R247 ;  /* 0x000000ffffb47224 */ /* 0x000fe200078e00f7 */
[----:B------:R-:W-:Y:S01]  /*1fbf0*/  @!P3 HFMA2.BF16_V2 R91, -RZ.H0_H0, RZ.H0_H0, -R8.H0_H0 ;  /* 0x200000ffff5bb231 */ /* 0x000fe20000340908 */
[----:B------:R-:W-:Y:S01]  /*1fc00*/  IMAD.MOV.U32 R247, RZ, RZ, R235 ;  /* 0x000000fffff77224 */ /* 0x000fe200078e00eb */
[----:B------:R-:W-:Y:S01]  /*1fc10*/  @!P4 HFMA2.BF16_V2 R90, -RZ.H0_H0, RZ.H0_H0, -R7.H0_H0 ;  /* 0x200000ffff5ac231 */ /* 0x000fe20000340907 */
[----:B------:R-:W-:Y:S02]  /*1fc20*/  IMAD.MOV.U32 R67, RZ, RZ, R68 ;  /* 0x000000ffff437224 */ /* 0x000fe400078e0044 */
[----:B------:R-:W-:Y:S02]  /*1fc30*/  IMAD.MOV.U32 R235, RZ, RZ, R173 ;  /* 0x000000ffffeb7224 */ /* 0x000fe400078e00ad */
[----:B------:R-:W-:Y:S02]  /*1fc40*/  IMAD.MOV.U32 R173, RZ, RZ, R124 ;  /* 0x000000ffffad7224 */ /* 0x000fe400078e007c */
[----:B------:R-:W-:Y:S01]  /*1fc50*/  IMAD.MOV.U32 R124, RZ, RZ, R112 ;  /* 0x000000ffff7c7224 */ /* 0x000fe200078e0070 */
[----:B------:R-:W-:-:S02]  /*1fc60*/  PRMT R112, R8, 0x5410, R7 ;  /* 0x0000541008707816 */ /* 0x000fc40000000007 */
[----:B------:R-:W-:Y:S02]  /*1fc70*/  @!P3 PRMT R8, R91, 0x5410, RZ ;  /* 0x000054105b08b816 */ /* 0x000fe400000000ff */
[----:B------:R-:W-:Y:S01]  /*1fc80*/  @!P4 PRMT R7, R90, 0x5410, RZ ;  /* 0x000054105a07c816 */ /* 0x000fe200000000ff */
[----:B--2---:R1:W-:Y:S04]  /*1fc90*/  ST.E.U16 [R14.64+-0xfe], R5 ;  /* 0xffff02050e007985 */ /* 0x0043e8000c101504 */
[----:B------:R2:W-:Y:S04]  /*1fca0*/  ST.E.U16 [R14.64+-0x100], R6 ;  /* 0xffff00060e007985 */ /* 0x0005e8000c101504 */
[----:B------:R-:W-:Y:S04]  /*1fcb0*/  ST.E.U16 [R12.64+-0xf0], R33 ;  /* 0xffff10210c007985 */ /* 0x000fe8000c101504 */
[----:B------:R3:W-:Y:S01]  /*1fcc0*/  ST.E.U16 [R12.64+-0xee], R32 ;  /* 0xffff12200c007985 */ /* 0x0007e2000c101504 */
[----:B-1----:R-:W-:-:S02]  /*1fcd0*/  LOP3.LUT R5, R35, R233, R2, 0x96, !PT ;  /* 0x000000e923057212 */ /* 0x002fc400078e9602 */
[----:B--2---:R-:W-:-:S03]  /*1fce0*/  LOP3.LUT R6, R11, R62, R36, 0x96, !PT ;  /* 0x0000003e0b067212 */ /* 0x004fc600078e9624 */
[----:B---3--:R-:W-:-:S05]  /*1fcf0*/  IMAD.WIDE.U32 R32, R5, -0x2daee0ad, RZ ;  /* 0xd2511f5305207825 */ /* 0x008fca00078e00ff */
[----:B------:R-:W-:Y:S01]  /*1fd00*/  LOP3.LUT R5, R33, R59, R10, 0x96, !PT ;  /* 0x0000003b21057212 */ /* 0x000fe200078e960a */
[----:B------:R-:W-:-:S04]  /*1fd10*/  IMAD.WIDE.U32 R10, R6, -0x326172a9, RZ ;  /* 0xcd9e8d57060a7825 */ /* 0x000fc800078e00ff */
[----:B------:R-:W-:Y:S01]  /*1fd20*/  IMAD.WIDE.U32 R48, R5, -0x326172a9, RZ ;  /* 0xcd9e8d5705307825 */ /* 0x000fe200078e00ff */
[----:B------:R-:W-:Y:S01]  /*1fd30*/  LOP3.LUT R5, R11, R226, R34, 0x96, !PT ;  /* 0x000000e20b057212 */ /* 0x000fe200078e9622 */
[----:B------:R-:W-:Y:S03]  /*1fd40*/  ST.E.U16 [R18.64+-0xf0], R31 ;  /* 0xffff101f12007985 */ /* 0x000fe6000c101504 */
[----:B------:R-:W-:Y:S01]  /*1fd50*/  LOP3.LUT R6, R49, R228, R10, 0x96, !PT ;  /* 0x000000e431067212 */ /* 0x000fe200078e960a */
[----:B------:R-:W-:Y:S04]  /*1fd60*/  ST.E.U16 [R18.64+-0xee], R30 ;  /* 0xffff121e12007985 */ /* 0x000fe8000c101504 */
[----:B------:R-:W-:Y:S01]  /*1fd70*/  ST.E.U16 [R16.64+-0xf0], R9 ;  /* 0xffff100910007985 */ /* 0x000fe2000c101504 */
[----:B------:R-:W-:-:S03]  /*1fd80*/  IMAD.WIDE.U32 R42, R6, -0x2daee0ad, RZ ;  /* 0xd2511f53062a7825 */ /* 0x000fc600078e00ff */
[----:B------:R-:W-:Y:S04]  /*1fd90*/  ST.E.U16 [R16.64+-0xee], R0 ;  /* 0xffff120010007985 */ /* 0x000fe8000c101504 */
[----:B------:R1:W-:Y:S04]  /*1fda0*/  ST.E.U16 [R14.64+-0xf0], R4 ;  /* 0xffff10040e007985 */ /* 0x0003e8000c101504 */
[----:B------:R2:W-:Y:S04]  /*1fdb0*/  ST.E.U16 [R14.64+-0xee], R3 ;  /* 0xffff12030e007985 */ /* 0x0005e8000c101504 */
[----:B------:R-:W-:Y:S01]  /*1fdc0*/  ST.E.U16 [R12.64+-0xe0], R39 ;  /* 0xffff20270c007985 */ /* 0x000fe2000c101504 */
[----:B-1----:R-:W-:-:S05]  /*1fdd0*/  IMAD.WIDE.U32 R4, R5, -0x2daee0ad, RZ ;  /* 0xd2511f5305047825 */ /* 0x002fca00078e00ff */
[----:B------:R-:W-:Y:S02]  /*1fde0*/  LOP3.LUT R0, R43, R224, R4, 0x96, !PT ;  /* 0x000000e02b007212 */ /* 0x000fe400078e9604 */
[----:B------:R-:W-:-:S03]  /*1fdf0*/  LOP3.LUT R6, R5, R63, R32, 0x96, !PT ;  /* 0x0000003f05067212 */ /* 0x000fc600078e9620 */
[----:B------:R-:W-:Y:S01]  /*1fe00*/  IMAD.WIDE.U32 R4, R0, -0x326172a9, RZ ;  /* 0xcd9e8d5700047825 */ /* 0x000fe200078e00ff */
[----:B------:R-:W-:Y:S04]  /*1fe10*/  ST.E.U16 [R12.64+-0xde], R38 ;  /* 0xffff22260c007985 */ /* 0x000fe8000c101504 */
[C---:B------:R-:W-:Y:S01]  /*1fe20*/  LOP3.LUT R0, R4.reuse, 0xffff, RZ, 0xc0, !PT ;  /* 0x0000ffff04007812 */ /* 0x040fe200078ec0ff */
[----:B------:R-:W-:Y:S03]  /*1fe30*/  ST.E.U16 [R18.64+-0xe0], R41 ;  /* 0xffff202912007985 */ /* 0x000fe6000c101504 */
[----:B--2---:R-:W-:Y:S01]  /*1fe40*/  SHF.R.U32.HI R3, RZ, 0x8, R0 ;  /* 0x00000008ff037819 */ /* 0x004fe20000011600 */
[----:B------:R1:W-:Y:S01]  /*1fe50*/  ST.E.U16 [R18.64+-0xde], R40 ;  /* 0xffff222812007985 */ /* 0x0003e2000c101504 */
[----:B------:R-:W-:-:S04]  /*1fe60*/  LOP3.LUT R0, R4, 0xff, RZ, 0xc0, !PT ;  /* 0x000000ff04007812 */ /* 0x000fc800078ec0ff */
[----:B------:R-:W-:Y:S02]  /*1fe70*/  PRMT R43, R0, 0x5410, R3 ;  /* 0x00005410002b7816 */ /* 0x000fe40000000003 */
[----:B------:R-:W-:Y:S01]  /*1fe80*/  SHF.R.U32.HI R3, RZ, 0x10, R4 ;  /* 0x00000010ff037819 */ /* 0x000fe20000011604 */
[----:B------:R-:W-:Y:S04]  /*1fe90*/  ST.E.U16 [R16.64+-0xe0], R23 ;  /* 0xffff201710007985 */ /* 0x000fe8000c101504 */
[----:B------:R-:W-:Y:S04]  /*1fea0*/  ST.E.U16 [R16.64+-0xde], R22 ;  /* 0xffff221610007985 */ /* 0x000fe8000c101504 */
[----:B------:R2:W-:Y:S01]  /*1feb0*/  ST.E.U16 [R14.64+-0xe0], R8 ;  /* 0xffff20080e007985 */ /* 0x0005e2000c101504 */
[----:B-1----:R-:W-:-:S05]  /*1fec0*/  IMAD.WIDE.U32 R40, R6, -0x326172a9, RZ ;  /* 0xcd9e8d5706287825 */ /* 0x002fca00078e00ff */
[----:B------:R-:W-:Y:S02]  /*1fed0*/  LOP3.LUT R0, R5, R67, R40, 0x96, !PT ;  /* 0x0000004305007212 */ /* 0x000fe400078e9628 */
[----:B------:R-:W-:Y:S02]  /*1fee0*/  LOP3.LUT R5, R3, 0xff, RZ, 0xc0, !PT ;  /* 0x000000ff03057812 */ /* 0x000fe400078ec0ff */
[----:B------:R-:W-:Y:S01]  /*1fef0*/  LOP3.LUT R3, R0, 0xffff, RZ, 0xc0, !PT ;  /* 0x0000ffff00037812 */ /* 0x000fe200078ec0ff */
[----:B------:R1:W-:Y:S01]  /*1ff00*/  ST.E.U16 [R14.64+-0xde], R7 ;  /* 0xffff22070e007985 */ /* 0x0003e2000c101504 */
[----:B------:R-:W-:Y:S02]  /*1ff10*/  SHF.R.U32.HI R6, RZ, 0x18, R0 ;  /* 0x00000018ff067819 */ /* 0x000fe40000011600 */
[----:B--2---:R-:W-:Y:S02]  /*1ff20*/  SHF.R.U32.HI R8, RZ, 0x18, R4 ;  /* 0x00000018ff087819 */ /* 0x004fe40000011604 */
[----:B------:R-:W-:-:S02]  /*1ff30*/  SHF.R.U32.HI R4, RZ, 0x10, R0 ;  /* 0x00000010ff047819 */ /* 0x000fc40000011600 */
[----:B------:R-:W-:Y:S02]  /*1ff40*/  PRMT R5, R5, 0x5410, R8 ;  /* 0x0000541005057816 */ /* 0x000fe40000000008 */
[----:B-1----:R-:W-:Y:S02]  /*1ff50*/  LOP3.LUT R7, R0, 0xff, RZ, 0xc0, !PT ;  /* 0x000000ff00077812 */ /* 0x002fe400078ec0ff */
[----:B------:R-:W-:Y:S02]  /*1ff60*/  SHF.R.U32.HI R0, RZ, 0x8, R3 ;  /* 0x00000008ff007819 */ /* 0x000fe40000011603 */
[----:B------:R-:W-:Y:S02]  /*1ff70*/  LOP3.LUT R3, R4, 0xff, RZ, 0xc0, !PT ;  /* 0x000000ff04037812 */ /* 0x000fe400078ec0ff */
[----:B------:R-:W-:Y:S02]  /*1ff80*/  PRMT R0, R7, 0x5410, R0 ;  /* 0x0000541007007816 */ /* 0x000fe40000000000 */
[----:B------:R-:W-:-:S03]  /*1ff90*/  PRMT R3, R3, 0x5410, R6 ;  /* 0x0000541003037816 */ /* 0x000fc60000000006 */
[----:B------:R-:W-:-:S05]  /*1ffa0*/  HSET2.LE.AND R0, R0, R221, PT ;  /* 0x000000dd00007233 */ /* 0x000fca0003803000 */
[----:B------:R-:W-:Y:S01]  /*1ffb0*/  LOP3.LUT R4, R55, R0, RZ, 0xc0, !PT ;  /* 0x0000000037047212 */ /* 0x000fe200078ec0ff */
[--C-:B------:R-:W-:Y:S02]  /*1ffc0*/  HSET2.LE.AND R0, R3, R221.reuse, PT ;  /* 0x000000dd03007233 */ /* 0x100fe40003803000 */
[----:B------:R-:W-:-:S03]  /*1ffd0*/  HSET2.LE.AND R7, R5, R221, PT ;  /* 0x000000dd05077233 */ /* 0x000fc60003803000 */
[----:B------:R-:W-:Y:S02]  /*1ffe0*/  LOP3.LUT R5, R52, R0, RZ, 0xc0, !PT ;  /* 0x0000000034057212 */ /* 0x000fe400078ec0ff */
[----:B------:R-:W2:Y:S01]  /*1fff0*/  LDL.LU R52, [R1+0x40] ;  /* 0x0000400001347983 */ /* 0x000ea20000300800 */
[----:B------:R-:W-:Y:S02]  /*20000*/  @!P2 HFMA2.BF16_V2 R87, -RZ.H0_H0, RZ.H0_H0, -R24.H0_H0 ;  /* 0x200000ffff57a231 */ /* 0x000fe40000340918 */
[----:B------:R-:W-:Y:S02]  /*20010*/  @!P1 HFMA2.BF16_V2 R88, -RZ.H0_H0, RZ.H0_H0, -R21.H0_H0 ;  /* 0x200000ffff589231 */ /* 0x000fe40000340915 */
[----:B------:R-:W-:Y:S01]  /*20020*/  @!P0 HFMA2.BF16_V2 R89, -RZ.H0_H0, RZ.H0_H0, -R20.H0_H0 ;  /* 0x200000ffff598231 */ /* 0x000fe20000340914 */
[----:B------:R-:W-:Y:S01]  /*20030*/  IMAD.MOV.U32 R182, RZ, RZ, R179 ;  /* 0x000000ffffb67224 */ /* 0x000fe200078e00b3 */
[----:B------:R-:W-:Y:S01]  /*20040*/  @!P2 PRMT R24, R87, 0x5410, RZ ;  /* 0x000054105718a816 */ /* 0x000fe200000000ff */
[----:B------:R-:W-:Y:S01]  /*20050*/  IMAD.MOV.U32 R179, RZ, RZ, R127 ;  /* 0x000000ffffb37224 */ /* 0x000fe200078e007f */
[----:B------:R-:W-:-:S02]  /*20060*/  PRMT R127, R21, 0x5410, R20 ;  /* 0x00005410157f7816 */ /* 0x000fc40000000014 */
[----:B------:R-:W-:Y:S02]  /*20070*/  @!P1 PRMT R21, R88, 0x5410, RZ ;  /* 0x0000541058159816 */ /* 0x000fe400000000ff */
[----:B------:R-:W-:Y:S01]  /*20080*/  @!P0 PRMT R20, R89, 0x5410, RZ ;  /* 0x0000541059148816 */ /* 0x000fe200000000ff */
[----:B------:R-:W-:Y:S04]  /*20090*/  ST.E.U16 [R12.64+-0xd0], R27 ;  /* 0xffff301b0c007985 */ /* 0x000fe8000c101504 */
[----:B------:R-:W-:Y:S04]  /*200a0*/  ST.E.U16 [R12.64+-0xce], R26 ;  /* 0xffff321a0c007985 */ /* 0x000fe8000c101504 */
[----:B------:R-:W-:Y:S04]  /*200b0*/  ST.E.U16 [R18.64+-0xd0], R29 ;  /* 0xffff301d12007985 */ /* 0x000fe8000c101504 */
[----:B------:R-:W-:Y:S04]  /*200c0*/  ST.E.U16 [R18.64+-0xce], R28 ;  /* 0xffff321c12007985 */ /* 0x000fe8000c101504 */
[----:B------:R-:W-:Y:S04]  /*200d0*/  ST.E.U16 [R16.64+-0xd0], R25 ;  /* 0xffff301910007985 */ /* 0x000fe8000c101504 */
[----:B------:R-:W-:Y:S04]  /*200e0*/  ST.E.U16 [R16.64+-0xce], R24 ;  /* 0xffff321810007985 */ /* 0x000fe8000c101504 */
[----:B------:R-:W-:Y:S04]  /*200f0*/  ST.E.U16 [R14.64+-0xd0], R21 ;  /* 0xffff30150e007985 */ /* 0x000fe8000c101504 */
[----:B------:R1:W-:Y:S04]  /*20100*/  ST.E.U16 [R14.64+-0xce], R20 ;  /* 0xffff32140e007985 */ /* 0x0003e8000c101504 */
[----:B------:R-:W3:Y:S04]  /*20110*/  LDSM.16.MT88.4 R36, [R201+0xa000] ;  /* 0x00a00000c924783b */ /* 0x000ee80000004200 */
[----:B------:R-:W4:Y:S04]  /*20120*/  LDSM.16.MT88.4 R28, [R203+0xa000] ;  /* 0x00a00000cb1c783b */ /* 0x000f280000004200 */
[----:B------:R-:W4:Y:S04]  /*20130*/  LDSM.16.MT88.4 R24, [R206+0xa000] ;  /* 0x00a00000ce18783b */ /* 0x000f280000004200 */
[----:B------:R-:W4:Y:S04]  /*20140*/  LDSM.16.MT88.4 R20, [R205+0xa000] ;  /* 0x00a00000cd14783b */ /* 0x000f280000004200 */
[----:B------:R-:W4:Y:S04]  /*20150*/  LDSM.16.MT88.4 R8, [R201+0xb000] ;  /* 0x00b00000c908783b */ /* 0x000f280000004200 */
[----:B------:R-:W4:Y:S04]  /*20160*/  LDSM.16.MT88.4 R16, [R203+0xb000] ;  /* 0x00b00000cb10783b */ /* 0x000f280000004200 */
[----:B------:R-:W4:Y:S04]  /*20170*/  LDSM.16.MT88.4 R32, [R206+0xb000] ;  /* 0x00b00000ce20783b */ /* 0x000f280000004200 */
[----:B------:R-:W4:Y:S01]  /*20180*/  LDSM.16.MT88.4 R44, [R205+0xb000] ;  /* 0x00b00000cd2c783b */ /* 0x000f220000004200 */
[----:B------:R-:W-:Y:S01]  /*20190*/  HSET2.LE.AND R3, R43, R221, PT ;  /* 0x000000dd2b037233 */ /* 0x000fe20003803000 */
[----:B------:R-:W-:-:S04]  /*201a0*/  LOP3.LUT R7, R53, R7, RZ, 0xc0, !PT ;  /* 0x0000000735077212 */ /* 0x000fc800078ec0ff */
[----:B------:R-:W-:Y:S01]  /*201b0*/  LOP3.LUT R6, R54, R3, RZ, 0xc0, !PT ;  /* 0x0000000336067212 */ /* 0x000fe200078ec0ff */
[----:B------:R-:W-:Y:S01]  /*201c0*/  IMAD.MOV.U32 R55, RZ, RZ, R65 ;  /* 0x000000ffff377224 */ /* 0x000fe200078e0041 */
[----:B------:R-:W-:Y:S01]  /*201d0*/  MOV R0, R62 ;  /* 0x0000003e00007202 */ /* 0x000fe20000000f00 */
[----:B------:R-:W-:Y:S02]  /*201e0*/  IMAD.MOV.U32 R54, RZ, RZ, R64 ;  /* 0x000000ffff367224 */ /* 0x000fe400078e0040 */
[----:B------:R-:W-:Y:S02]  /*201f0*/  IMAD.MOV.U32 R65, RZ, RZ, R182 ;  /* 0x000000ffff417224 */ /* 0x000fe400078e00b6 */
[----:B-1----:R-:W-:Y:S01]  /*20200*/  IMAD.MOV.U32 R14, RZ, RZ, R59 ;  /* 0x000000ffff0e7224 */ /* 0x002fe200078e003b */
[----:B---3--:R-:W-:Y:S01]  /*20210*/  HMMA.16816.F32.BF16 R152, R4, R36, R152 ;  /* 0x000000240498723c */ /* 0x008fe20000041898 */
[----:B------:R-:W-:Y:S02]  /*20220*/  IMAD.MOV.U32 R15, RZ, RZ, R63 ;  /* 0x000000ffff0f7224 */ /* 0x000fe400078e003f */
[----:B------:R-:W-:-:S02]  /*20230*/  IMAD.MOV.U32 R64, RZ, RZ, R58 ;  /* 0x000000ffff407224 */ /* 0x000fc400078e003a */
[----:B------:R-:W-:Y:S02]  /*20240*/  IMAD.MOV.U32 R66, RZ, RZ, R95 ;  /* 0x000000ffff427224 */ /* 0x000fe400078e005f */
[----:B------:R-:W-:Y:S01]  /*20250*/  IMAD.MOV.U32 R182, RZ, RZ, R94 ;  /* 0x000000ffffb67224 */ /* 0x000fe200078e005e */
[----:B------:R-:W-:Y:S01]  /*20260*/  HMMA.16816.F32.BF16 R148, R4, R38, R148 ;  /* 0x000000260494723c */ /* 0x000fe20000041894 */
[----:B------:R-:W-:Y:S02]  /*20270*/  IMAD.MOV.U32 R53, RZ, RZ, R55 ;  /* 0x000000ffff357224 */ /* 0x000fe400078e0037 */
[----:B------:R-:W-:-:S05]  /*20280*/  IMAD.MOV.U32 R55, RZ, RZ, R14 ;  /* 0x000000ffff377224 */ /* 0x000fca00078e000e */
[C---:B----4-:R-:W-:Y:S01]  /*20290*/  HMMA.16816.F32.BF16 R144, R4.reuse, R28, R144 ;  /* 0x0000001c0490723c */ /* 0x050fe20000041890 */
[----:B------:R-:W-:Y:S02]  /*202a0*/  IMAD.MOV.U32 R14, RZ, RZ, R226 ;  /* 0x000000ffff0e7224 */ /* 0x000fe400078e00e2 */
[----:B------:R1:W5:Y:S05]  /*202b0*/  LDL.LU R226, [R1+0x1b0] ;  /* 0x0001b00001e27983 */ /* 0x00036a0000300800 */
        /* <DEDUP_REMOVED lines=13> */
[----:B--2---:R-:W-:-:S04]  /*20390*/  IMAD.WIDE.U32 R6, R52, -0x326172a9, RZ ;  /* 0xcd9e8d5734067825 */ /* 0x004fc800078e00ff */
[----:B------:R-:W-:Y:S01]  /*203a0*/  IMAD.MOV.U32 R52, RZ, RZ, R54 ;  /* 0x000000ffff347224 */ /* 0x000fe200078e0036 */
[----:B------:R-:W-:Y:S02]  /*203b0*/  LOP3.LUT R2, R7, R233, R2, 0x96, !PT ;  /* 0x000000e907027212 */ /* 0x000fe400078e9602 */
[----:B------:R1:W5:Y:S02]  /*203c0*/  LDL.LU R233, [R1+0x1ac] ;  /* 0x0001ac0001e97983 */ /* 0x0003640000300800 */
[----:B------:R-:W-:Y:S02]  /*203d0*/  LOP3.LUT R3, R51, R0, R52, 0x96, !PT ;  /* 0x0000000033037212 */ /* 0x000fe400078e9634 */
[----:B------:R-:W-:Y:S01]  /*203e0*/  MOV R0, R55 ;  /* 0x0000003700007202 */ /* 0x000fe20000000f00 */
[----:B------:R-:W-:Y:S02]  /*203f0*/  IMAD.MOV.U32 R55, RZ, RZ, R14 ;  /* 0x000000ffff377224 */ /* 0x000fe400078e000e */
[----:B------:R-:W-:-:S02]  /*20400*/  IMAD.MOV.U32 R14, RZ, RZ, R67 ;  /* 0x000000ffff0e7224 */ /* 0x000fc400078e0043 */
[----:B------:R-:W-:Y:S02]  /*20410*/  IMAD.MOV.U32 R67, RZ, RZ, R182 ;  /* 0x000000ffff437224 */ /* 0x000fe400078e00b6 */
[----:B------:R-:W-:-:S04]  /*20420*/  IMAD.WIDE.U32 R4, R2, -0x2daee0ad, RZ ;  /* 0xd2511f5302047825 */ /* 0x000fc800078e00ff */
[----:B------:R-:W-:Y:S02]  /*20430*/  IMAD.MOV.U32 R182, RZ, RZ, R181 ;  /* 0x000000ffffb67224 */ /* 0x000fe400078e00b5 */
[----:B------:R-:W-:Y:S02]  /*20440*/  IMAD.MOV.U32 R181, RZ, RZ, R180 ;  /* 0x000000ffffb57224 */ /* 0x000fe400078e00b4 */
[----:B------:R-:W-:Y:S02]  /*20450*/  IMAD.MOV.U32 R180, RZ, RZ, R179 ;  /* 0x000000ffffb47224 */ /* 0x000fe400078e00b3 */
[----:B------:R-:W-:Y:S01]  /*20460*/  IMAD.MOV.U32 R54, RZ, RZ, R55 ;  /* 0x000000ffff367224 */ /* 0x000fe200078e0037 */
[----:B------:R-:W-:Y:S01]  /*20470*/  LOP3.LUT R0, R5, R0, R50, 0x96, !PT ;  /* 0x0000000005007212 */ /* 0x000fe200078e9632 */
        /* <DEDUP_REMOVED lines=12> */
[----:B------:R-:W-:Y:S01]  /*20540*/  MOV R173, R176 ;  /* 0x000000b000ad7202 */ /* 0x000fe20000000f00 */
[----:B------:R-:W-:Y:S02]  /*20550*/  IMAD.MOV.U32 R179, RZ, RZ, R246 ;  /* 0x000000ffffb37224 */ /* 0x000fe400078e00f6 */
[----:B------:R-:W-:-:S04]  /*20560*/  IMAD.WIDE.U32 R2, R3, -0x326172a9, RZ ;  /* 0xcd9e8d5703027825 */ /* 0x000fc800078e00ff */
[----:B------:R-:W-:-:S04]  /*20570*/  IMAD.WIDE.U32 R52, R0, -0x326172a9, RZ ;  /* 0xcd9e8d5700347825 */ /* 0x000fc800078e00ff */
[----:B------:R-:W-:Y:S02]  /*20580*/  IMAD.MOV.U32 R98, RZ, RZ, R14 ;  /* 0x000000ffff627224 */ /* 0x000fe400078e000e */
[----:B------:R-:W-:Y:S01]  /*20590*/  IMAD.MOV.U32 R246, RZ, RZ, R247 ;  /* 0x000000fffff67224 */ /* 0x000fe200078e00f7 */
[----:B------:R-:W-:Y:S01]  /*205a0*/  MOV R247, R126 ;  /* 0x0000007e00f77202 */ /* 0x000fe20000000f00 */
[----:B------:R-:W-:Y:S02]  /*205b0*/  IMAD.MOV.U32 R14, RZ, RZ, R15 ;  /* 0x000000ffff0e7224 */ /* 0x000fe400078e000f */
[----:B------:R-:W-:Y:S02]  /*205c0*/  IMAD.MOV.U32 R176, RZ, RZ, R177 ;  /* 0x000000ffffb07224 */ /* 0x000fe400078e00b1 */
[----:B------:R-:W-:Y:S02]  /*205d0*/  IMAD.MOV.U32 R15, RZ, RZ, R182 ;  /* 0x000000ffff0f7224 */ /* 0x000fe400078e00b6 */
[----:B------:R-:W-:-:S02]  /*205e0*/  IMAD.MOV.U32 R177, RZ, RZ, R178 ;  /* 0x000000ffffb17224 */ /* 0x000fc400078e00b2 */
[----:B------:R-:W-:Y:S01]  /*205f0*/  IMAD.MOV.U32 R182, RZ, RZ, R181 ;  /* 0x000000ffffb67224 */ /* 0x000fe200078e00b5 */
[----:B------:R-:W-:Y:S01]  /*20600*/  LOP3.LUT R3, R3, R54, R6, 0x96, !PT ;  /* 0x0000003603037212 */ /* 0x000fe200078e9606 */
[----:B------:R-:W-:Y:S01]  /*20610*/  IMAD.MOV.U32 R126, RZ, RZ, R235 ;  /* 0x000000ffff7e7224 */ /* 0x000fe200078e00eb */
[----:B------:R-:W-:Y:S01]  /*20620*/  LOP3.LUT R0, R53, R228, R2, 0x96, !PT ;  /* 0x000000e435007212 */ /* 0x000fe200078e9602 */
[----:B------:R-:W-:Y:S02]  /*20630*/  IMAD.MOV.U32 R181, RZ, RZ, R180 ;  /* 0x000000ffffb57224 */ /* 0x000fe400078e00b4 */
        /* <DEDUP_REMOVED lines=10> */
[----:B------:R-:W-:-:S04]  /*206e0*/  IMAD.WIDE.U32 R2, R3, -0x2daee0ad, RZ ;  /* 0xd2511f5303027825 */ /* 0x000fc800078e00ff */
[----:B------:R-:W-:-:S04]  /*206f0*/  IMAD.WIDE.U32 R54, R0, -0x2daee0ad, RZ ;  /* 0xd2511f5300367825 */ /* 0x000fc800078e00ff */
[----:B------:R-:W-:Y:S02]  /*20700*/  IMAD.MOV.U32 R178, RZ, RZ, R227 ;  /* 0x000000ffffb27224 */ /* 0x000fe400078e00e3 */
[----:B------:R-:W-:Y:S01]  /*20710*/  IMAD.MOV.U32 R173, RZ, RZ, R176 ;  /* 0x000000ffffad7224 */ /* 0x000fe200078e00b0 */
[----:B------:R1:W5:Y:S01]  /*20720*/  LDL.LU R227, [R1+0x1a8] ;  /* 0x0001a80001e37983 */ /* 0x0003620000300800 */
[----:B------:R-:W-:Y:S02]  /*20730*/  IMAD.MOV.U32 R177, RZ, RZ, R234 ;  /* 0x000000ffffb17224 */ /* 0x000fe400078e00ea */
[----:B------:R-:W-:Y:S01]  /*20740*/  IMAD.MOV.U32 R118, RZ, RZ, R182 ;  /* 0x000000ffff767224 */ /* 0x000fe200078e00b6 */
[----:B------:R1:W5:Y:S01]  /*20750*/  LDL.LU R234, [R1+0x1a4] ;  /* 0x0001a40001ea7983 */ /* 0x0003620000300800 */
[----:B------:R-:W-:Y:S01]  /*20760*/  IMAD.MOV.U32 R176, RZ, RZ, R229 ;  /* 0x000000ffffb07224 */ /* 0x000fe200078e00e5 */
[----:B------:R-:W-:Y:S01]  /*20770*/  LOP3.LUT R2, R55, R224, R2, 0x96, !PT ;  /* 0x000000e037027212 */ /* 0x000fe200078e9602 */
        /* <DEDUP_REMOVED lines=10> */
[----:B------:R1:W5:Y:S04]  /*20820*/  LDL.LU R230, [R1+0x194] ;  /* 0x0001940001e67983 */ /* 0x0003680000300800 */
[----:B------:R1:W5:Y:S04]  /*20830*/  LDL.LU R223, [R1+0x190] ;  /* 0x0001900001df7983 */ /* 0x0003680000300800 */
[----:B------:R-:W2:Y:S01]  /*20840*/  LDL.LU R100, [R1+0x50] ;  /* 0x0000500001647983 */ /* 0x000ea20000300800 */
[----:B------:R-:W-:Y:S01]  /*20850*/  LOP3.LUT R4, R3, R98, R4, 0x96, !PT ;  /* 0x0000006203047212 */ /* 0x000fe200078e9604 */
[----:B------:R-:W-:-:S04]  /*20860*/  IMAD.WIDE.U32 R2, R2, -0x326172a9, RZ ;  /* 0xcd9e8d5702027825 */ /* 0x000fc800078e00ff */
[----:B------:R-:W-:Y:S01]  /*20870*/  IMAD.WIDE.U32 R50, R4, -0x326172a9, RZ ;  /* 0xcd9e8d5704327825 */ /* 0x000fe200078e00ff */
[----:B------:R-:W-:-:S04]  /*20880*/  LOP3.LUT R0, R2, 0xffff, RZ, 0xc0, !PT ;  /* 0x0000ffff02007812 */ /* 0x000fc800078ec0ff */
[----:B------:R-:W-:Y:S02]  /*20890*/  SHF.R.U32.HI R5, RZ, 0x8, R0 ;  /* 0x00000008ff057819 */ /* 0x000fe40000011600 */
[----:B------:R-:W-:Y:S02]  /*208a0*/  LOP3.LUT R0, R3, R99, R50, 0x96, !PT ;  /* 0x0000006303007212 */ /* 0x000fe400078e9632 */
[----:B------:R-:W-:Y:S02]  /*208b0*/  LOP3.LUT R4, R2, 0xff, RZ, 0xc0, !PT ;  /* 0x000000ff02047812 */ /* 0x000fe400078ec0ff */
[--C-:B------:R-:W-:Y:S02]  /*208c0*/  SHF.R.U32.HI R6, RZ, 0x10, R2.reuse ;  /* 0x00000010ff067819 */ /* 0x100fe40000011602 */
[----:B------:R-:W-:Y:S02]  /*208d0*/  SHF.R.U32.HI R7, RZ, 0x18, R2 ;  /* 0x00000018ff077819 */ /* 0x000fe40000011602 */
[----:B------:R-:W-:-:S04]  /*208e0*/  LOP3.LUT R2, R0, 0xffff, RZ, 0xc0, !PT ;  /* 0x0000ffff00027812 */ /* 0x000fc800078ec0ff */
[----:B------:R-:W-:Y:S02]  /*208f0*/  SHF.R.U32.HI R3, RZ, 0x8, R2 ;  /* 0x00000008ff037819 */ /* 0x000fe40000011602 */
[----:B------:R-:W-:Y:S01]  /*20900*/  LOP3.LUT R2, R0, 0xff, RZ, 0xc0, !PT ;  /* 0x000000ff00027812 */ /* 0x000fe200078ec0ff */
[----:B------:R-:W-:-:S03]  /*20910*/  IMAD.MOV.U32 R116, RZ, RZ, R14 ;  /* 0x000000ffff747224 */ /* 0x000fc600078e000e */
[----:B------:R-:W-:Y:S02]  /*20920*/  PRMT R3, R2, 0x5410, R3 ;  /* 0x0000541002037816 */ /* 0x000fe40000000003 */
[--C-:B------:R-:W-:Y:S02]  /*20930*/  SHF.R.U32.HI R2, RZ, 0x10, R0.reuse ;  /* 0x00000010ff027819 */ /* 0x100fe40000011600 */
[----:B------:R-:W-:Y:S02]  /*20940*/  PRMT R14, R4, 0x5410, R5 ;  /* 0x00005410040e7816 */ /* 0x000fe40000000005 */
[----:B------:R-:W-:Y:S02]  /*20950*/  SHF.R.U32.HI R5, RZ, 0x18, R0 ;  /* 0x00000018ff057819 */ /* 0x000fe40000011600 */
[----:B------:R-:W-:Y:S01]  /*20960*/  LOP3.LUT R2, R2, 0xff, RZ, 0xc0, !PT ;  /* 0x000000ff02027812 */ /* 0x000fe200078ec0ff */
[----:B------:R-:W-:Y:S01]  /*20970*/  HSET2.LE.AND R0, R3, R221, PT ;  /* 0x000000dd03007233 */ /* 0x000fe20003803000 */
[----:B------:R-:W-:-:S02]  /*20980*/  LOP3.LUT R4, R6, 0xff, RZ, 0xc0, !PT ;  /* 0x000000ff06047812 */ /* 0x000fc400078ec0ff */
[----:B------:R-:W-:Y:S02]  /*20990*/  PRMT R2, R2, 0x5410, R5 ;  /* 0x0000541002027816 */ /* 0x000fe40000000005 */
[----:B------:R-:W-:Y:S02]  /*209a0*/  PRMT R3, R4, 0x5410, R7 ;  /* 0x0000541004037816 */ /* 0x000fe40000000007 */
[----:B------:R-:W-:Y:S01]  /*209b0*/  LOP3.LUT R4, R83, R0, RZ, 0xc0, !PT ;  /* 0x0000000053047212 */ /* 0x000fe200078ec0ff */
[--C-:B------:R-:W-:Y:S02]  /*209c0*/  HSET2.LE.AND R0, R2, R221.reuse, PT ;  /* 0x000000dd02007233 */ /* 0x100fe40003803000 */
[--C-:B------:R-:W-:Y:S02]  /*209d0*/  HSET2.LE.AND R2, R14, R221.reuse, PT ;  /* 0x000000dd0e027233 */ /* 0x100fe40003803000 */
[----:B------:R-:W-:-:S03]  /*209e0*/  HSET2.LE.AND R3, R3, R221, PT ;  /* 0x000000dd03037233 */ /* 0x000fc60003803000 */
[----:B------:R-:W-:Y:S02]  /*209f0*/  LOP3.LUT R6, R81, R2, RZ, 0xc0, !PT ;  /* 0x0000000251067212 */ /* 0x000fe400078ec0ff */
[----:B------:R-:W-:Y:S02]  /*20a00*/  LOP3.LUT R2, R41, R218, R48, 0x96, !PT ;  /* 0x000000da29027212 */ /* 0x000fe400078e9630 */
[----:B------:R-:W-:Y:S02]  /*20a10*/  LOP3.LUT R5, R82, R0, RZ, 0xc0, !PT ;  /* 0x0000000052057212 */ /* 0x000fe400078ec0ff */
[----:B------:R-:W-:Y:S01]  /*20a20*/  LOP3.LUT R7, R80, R3, RZ, 0xc0, !PT ;  /* 0x0000000350077212 */ /* 0x000fe200078ec0ff */
[----:B------:R-:W-:-:S04]  /*20a30*/  IMAD.WIDE.U32 R2, R2, -0x2daee0ad, RZ ;  /* 0xd2511f5302027825 */ /* 0x000fc800078e00ff */
        /* <DEDUP_REMOVED lines=9> */
[----:B------:R-:W-:Y:S01]  /*20ad0*/  MOV R158, R246 ;  /* 0x000000f6009e7202 */ /* 0x000fe20000000f00 */
[----:B------:R-:W-:Y:S01]  /*20ae0*/  IMAD.MOV.U32 R98, RZ, RZ, R204 ;  /* 0x000000ffff627224 */ /* 0x000fe200078e00cc */
[----:B------:R-:W-:Y:S01]  /*20af0*/  MOV R164, R236 ;  /* 0x000000ec00a47202 */ /* 0x000fe20000000f00 */
[----:B------:R-:W-:Y:S01]  /*20b00*/  IMAD.MOV.U32 R99, RZ, RZ, R202 ;  /* 0x000000ffff637224 */ /* 0x000fe200078e00ca */
[----:B------:R-:W-:Y:S01]  /*20b10*/  LDSM.16.MT88.4 R80, [R201+0xb800] ;  /* 0x00b80000c950783b */ /* 0x000fe20000004200 */
[----:B------:R-:W-:-:S02]  /*20b20*/  IMAD.MOV.U32 R180, RZ, RZ, R126 ;  /* 0x000000ffffb47224 */ /* 0x000fc400078e007e */
[----:B------:R-:W-:Y:S01]  /*20b30*/  IMAD.MOV.U32 R181, RZ, RZ, R235 ;  /* 0x000000ffffb57224 */ /* 0x000fe200078e00eb */
[----:B------:R-:W-:Y:S01]  /*20b40*/  LOP3.LUT R0, R3, R244, R42, 0x96, !PT ;  /* 0x000000f403007212 */ /* 0x000fe200078e962a */
[----:B------:R-:W-:Y:S01]  /*20b50*/  HMMA.16816.F32.BF16 R168, R4, R36, R192 ;  /* 0x0000002404a8723c */ /* 0x000fe200000418c0 */
[----:B------:R-:W-:Y:S02]  /*20b60*/  LOP3.LUT R3, R2, 0xffff, RZ, 0xc0, !PT ;  /* 0x0000ffff02037812 */ /* 0x000fe400078ec0ff */
[--C-:B------:R-:W-:Y:S02]  /*20b70*/  SHF.R.U32.HI R14, RZ, 0x10, R2.reuse ;  /* 0x00000010ff0e7819 */ /* 0x100fe40000011602 */
[----:B------:R-:W-:-:S03]  /*20b80*/  SHF.R.U32.HI R15, RZ, 0x18, R2 ;  /* 0x00000018ff0f7819 */ /* 0x000fc60000011602 */
[----:B------:R-:W-:Y:S01]  /*20b90*/  HMMA.16816.F32.BF16 R36, R4, R38, R240 ;  /* 0x000000260424723c */ /* 0x000fe200000418f0 */
[----:B------:R-:W-:-:S07]  /*20ba0*/  IMAD.MOV.U32 R159, RZ, RZ, R247 ;  /* 0x000000ffff9f7224 */ /* 0x000fce00078e00f7 */
[C---:B------:R-:W-:Y:S07]  /*20bb0*/  HMMA.16816.F32.BF16 R240, R4.reuse, R10, R96 ;  /* 0x0000000a04f0723c */ /* 0x040fee0000041860 */
[----:B------:R-:W-:Y:S01]  /*20bc0*/  LOP3.LUT R11, R2, 0xff, RZ, 0xc0, !PT ;  /* 0x000000ff020b7812 */ /* 0x000fe200078ec0ff */
[----:B------:R-:W-:Y:S01]  /*20bd0*/  HMMA.16816.F32.BF16 R180, R4, R8, R180 ;  /* 0x0000000804b4723c */ /* 0x000fe200000418b4 */
[C---:B------:R-:W-:Y:S02]  /*20be0*/  LOP3.LUT R2, R0.reuse, 0xffff, RZ, 0xc0, !PT ;  /* 0x0000ffff00027812 */ /* 0x040fe400078ec0ff */
[----:B------:R-:W-:-:S04]  /*20bf0*/  LOP3.LUT R10, R0, 0xff, RZ, 0xc0, !PT ;  /* 0x000000ff000a7812 */ /* 0x000fc800078ec0ff */
[----:B------:R-:W-:Y:S02]  /*20c00*/  SHF.R.U32.HI R8, RZ, 0x8, R3 ;  /* 0x00000008ff087819 */ /* 0x000fe40000011603 */
[--C-:B------:R-:W-:Y:S02]  /*20c10*/  SHF.R.U32.HI R3, RZ, 0x10, R0.reuse ;  /* 0x00000010ff037819 */ /* 0x100fe40000011600 */
[----:B------:R-:W-:Y:S02]  /*20c20*/  SHF.R.U32.HI R9, RZ, 0x18, R0 ;  /* 0x00000018ff097819 */ /* 0x000fe40000011600 */
[----:B------:R-:W-:Y:S02]  /*20c30*/  SHF.R.U32.HI R0, RZ, 0x8, R2 ;  /* 0x00000008ff007819 */ /* 0x000fe40000011602 */
[----:B------:R-:W-:Y:S01]  /*20c40*/  LOP3.LUT R2, R3, 0xff, RZ, 0xc0, !PT ;  /* 0x000000ff03027812 */ /* 0x000fe200078ec0ff */
[----:B------:R-:W-:Y:S03]  /*20c50*/  HMMA.16816.F32.BF16 R160, R4, R28, R248 ;  /* 0x0000001c04a0723c */ /* 0x000fe600000418f8 */
[----:B------:R-:W-:-:S05]  /*20c60*/  PRMT R2, R2, 0x5410, R9 ;  /* 0x0000541002027816 */ /* 0x000fca0000000009 */
[----:B------:R-:W-:Y:S01]  /*20c70*/  HMMA.16816.F32.BF16 R248, R4, R16, R156 ;  /* 0x0000001004f8723c */ /* 0x000fe2000004189c */
[----:B------:R-:W-:Y:S01]  /*20c80*/  PRMT R3, R11, 0x5410, R8 ;  /* 0x000054100b037816 */ /* 0x000fe20000000008 */
[----:B------:R-:W-:Y:S01]  /*20c90*/  HSET2.LE.AND R2, R2, R221, PT ;  /* 0x000000dd02027233 */ /* 0x000fe20003803000 */
[----:B------:R-:W-:-:S05]  /*20ca0*/  PRMT R0, R10, 0x5410, R0 ;  /* 0x000054100a007816 */ /* 0x000fca0000000000 */
[C---:B------:R-:W-:Y:S01]  /*20cb0*/  HMMA.16816.F32.BF16 R192, R4.reuse, R18, R116 ;  /* 0x0000001204c0723c */ /* 0x040fe20000041874 */
[----:B------:R-:W3:Y:S07]  /*20cc0*/  LDSM.16.MT88.4 R16, [R206+0xa800] ;  /* 0x00a80000ce10783b */ /* 0x000eee0000004200 */
[C---:B------:R-:W-:Y:S01]  /*20cd0*/  HMMA.16816.F32.BF16 R188, R4.reuse, R32, R188 ;  /* 0x0000002004bc723c */ /* 0x040fe200000418bc */
[----:B------:R-:W-:Y:S01]  /*20ce0*/  IMAD.MOV.U32 R101, RZ, RZ, R239 ;  /* 0x000000ffff657224 */ /* 0x000fe200078e00ef */
[----:B------:R-:W-:Y:S01]  /*20cf0*/  LOP3.LUT R8, R14, 0xff, RZ, 0xc0, !PT ;  /* 0x000000ff0e087812 */ /* 0x000fe200078ec0ff */
[----:B------:R-:W-:Y:S01]  /*20d00*/  IMAD.MOV.U32 R102, RZ, RZ, R238 ;  /* 0x000000ffff667224 */ /* 0x000fe200078e00ee */
[----:B------:R-:W-:Y:S01]  /*20d10*/  MOV R97, R124 ;  /* 0x0000007c00617202 */ /* 0x000fe20000000f00 */
[----:B------:R-:W-:Y:S01]  /*20d20*/  IMAD.MOV.U32 R103, RZ, RZ, R237 ;  /* 0x000000ffff677224 */ /* 0x000fe200078e00ed */
[----:B------:R-:W-:Y:S02]  /*20d30*/  LDSM.16.MT88.4 R156, [R203+0xa800] ;  /* 0x00a80000cb9c783b */ /* 0x000fe40000004200 */
[----:B------:R-:W-:Y:S02]  /*20d40*/  HMMA.16816.F32.BF16 R32, R4, R34, R64 ;  /* 0x000000220420723c */ /* 0x000fe40000041840 */
[----:B------:R-:W4:Y:S01]  /*20d50*/  LDSM.16.MT88.4 R64, [R205+0xa800] ;  /* 0x00a80000cd40783b */ /* 0x000f220000004200 */
[----:B------:R-:W-:-:S02]  /*20d60*/  IMAD.MOV.U32 R165, RZ, RZ, R220 ;  /* 0x000000ffffa57224 */ /* 0x000fc400078e00dc */
[----:B------:R-:W-:Y:S02]  /*20d70*/  IMAD.MOV.U32 R166, RZ, RZ, R215 ;  /* 0x000000ffffa67224 */ /* 0x000fe400078e00d7 */
[----:B------:R-:W-:Y:S02]  /*20d80*/  IMAD.MOV.U32 R167, RZ, RZ, R214 ;  /* 0x000000ffffa77224 */ /* 0x000fe400078e00d6 */
[----:B------:R-:W-:Y:S02]  /*20d90*/  IMAD.MOV.U32 R96, RZ, RZ, R125 ;  /* 0x000000ffff607224 */ /* 0x000fe400078e007d */
[----:B------:R-:W-:Y:S02]  /*20da0*/  IMAD.MOV.U32 R98, RZ, RZ, R222 ;  /* 0x000000ffff627224 */ /* 0x000fe400078e00de */
[----:B------:R-:W-:Y:S01]  /*20db0*/  IMAD.MOV.U32 R99, RZ, RZ, R200 ;  /* 0x000000ffff637224 */ /* 0x000fe200078e00c8 */
[--C-:B------:R-:W-:Y:S01]  /*20dc0*/  HSET2.LE.AND R0, R0, R221.reuse, PT ;  /* 0x000000dd00007233 */ /* 0x100fe20003803000 */
[----:B------:R-:W-:Y:S01]  /*20dd0*/  IMAD.MOV.U32 R136, RZ, RZ, R213 ;  /* 0x000000ffff887224 */ /* 0x000fe200078e00d5 */
[--C-:B------:R-:W-:Y:S01]  /*20de0*/  HSET2.LE.AND R3, R3, R221.reuse, PT ;  /* 0x000000dd03037233 */ /* 0x100fe20003803000 */
[----:B------:R-:W-:Y:S01]  /*20df0*/  IMAD.MOV.U32 R137, RZ, RZ, R212 ;  /* 0x000000ffff897224 */ /* 0x000fe200078e00d4 */
[----:B------:R-:W-:Y:S01]  /*20e00*/  PRMT R8, R8, 0x5410, R15 ;  /* 0x0000541008087816 */ /* 0x000fe2000000000f */
[----:B------:R-:W-:Y:S01]  /*20e10*/  IMAD.MOV.U32 R138, RZ, RZ, R210 ;  /* 0x000000ffff8a7224 */ /* 0x000fe200078e00d2 */
[----:B------:R-:W-:Y:S01]  /*20e20*/  LOP3.LUT R125, R112, R2, RZ, 0xc0, !PT ;  /* 0x00000002707d7212 */ /* 0x000fe200078ec0ff */
[----:B------:R-:W-:Y:S01]  /*20e30*/  IMAD.MOV.U32 R139, RZ, RZ, R209 ;  /* 0x000000ffff8b7224 */ /* 0x000fe200078e00d1 */
[----:B------:R-:W-:Y:S01]  /*20e40*/  LOP3.LUT R2, R51, R218, R52, 0x96, !PT ;  /* 0x000000da33027212 */ /* 0x000fe200078e9634 */
[C---:B------:R-:W-:Y:S01]  /*20e50*/  HMMA.16816.F32.BF16 R28, R4.reuse, R30, R164 ;  /* 0x0000001e041c723c */ /* 0x040fe200000418a4 */
[----:B------:R-:W1:Y:S01]  /*20e60*/  LDSM.16.MT88.4 R164, [R201+0xa800] ;  /* 0x00a80000c9a4783b */ /* 0x000e620000004200 */
[----:B------:R-:W-:Y:S01]  /*20e70*/  LOP3.LUT R124, R114, R0, RZ, 0xc0, !PT ;  /* 0x00000000727c7212 */ /* 0x000fe200078ec0ff */
[----:B------:R-:W-:Y:S01]  /*20e80*/  HSET2.LE.AND R0, R8, R221, PT ;  /* 0x000000dd08007233 */ /* 0x000fe20003803000 */
[----:B------:R-:W-:Y:S01]  /*20e90*/  LOP3.LUT R126, R113, R3, RZ, 0xc0, !PT ;  /* 0x00000003717e7212 */ /* 0x000fe200078ec0ff */
[----:B------:R-:W-:Y:S01]  /*20ea0*/  IMAD.WIDE.U32 R2, R2, -0x2daee0ad, RZ ;  /* 0xd2511f5302027825 */ /* 0x000fe200078e00ff */
[----:B------:R1:W5:Y:S02]  /*20eb0*/  LDL.LU R239, [R1+0x18c] ;  /* 0x00018c0001ef7983 */ /* 0x0003640000300800 */
[C---:B------:R-:W-:Y:S01]  /*20ec0*/  HMMA.16816.F32.BF16 R172, R4.reuse, R20, R172 ;  /* 0x0000001404ac723c */ /* 0x040fe200000418ac */
[----:B------:R-:W-:Y:S01]  /*20ed0*/  LOP3.LUT R127, R127, R0, RZ, 0xc0, !PT ;  /* 0x000000007f7f7212 */ /* 0x000fe200078ec0ff */
[----:B------:R1:W5:Y:S06]  /*20ee0*/  LDL.LU R238, [R1+0x188] ;  /* 0x0001880001ee7983 */ /* 0x00036c0000300800 */
[C---:B------:R-:W-:Y:S01]  /*20ef0*/  HMMA.16816.F32.BF16 R176, R4.reuse, R22, R176 ;  /* 0x0000001604b0723c */ /* 0x040fe200000418b0 */
[----:B------:R-:W-:Y:S07]  /*20f00*/  LDSM.16.MT88.4 R20, [R205+0xb800] ;  /* 0x00b80000cd14783b */ /* 0x000fee0000004200 */
[----:B------:R-:W-:Y:S01]  /*20f10*/  HMMA.16816.F32.BF16 R116, R4, R44, R96 ;  /* 0x0000002c0474723c */ /* 0x000fe20000041860 */
[----:B------:R-:W1:Y:S01]  /*20f20*/  LDSM.16.MT88.4 R96, [R203+0xb800] ;  /* 0x00b80000cb60783b */ /* 0x000e620000004200 */
[----:B------:R-:W-:-:S06]  /*20f30*/  LOP3.LUT R0, R3, R244, R54, 0x96, !PT ;  /* 0x000000f403007212 */ /* 0x000fcc00078e9636 */
[----:B------:R-:W-:Y:S01]  /*20f40*/  HMMA.16816.F32.BF16 R136, R4, R26, R136 ;  /* 0x0000001a0488723c */ /* 0x000fe20000041888 */
[----:B------:R-:W-:Y:S01]  /*20f50*/  SHF.R.U32.HI R10, RZ, 0x18, R2 ;  /* 0x00000018ff0a7819 */ /* 0x000fe20000011602 */
[----:B------:R1:W5:Y:S01]  /*20f60*/  LDL.LU R237, [R1+0x184] ;  /* 0x0001840001ed7983 */ /* 0x0003620000300800 */
[----:B------:R-:W-:Y:S02]  /*20f70*/  LOP3.LUT R3, R2, 0xffff, RZ, 0xc0, !PT ;  /* 0x0000ffff02037812 */ /* 0x000fe400078ec0ff */
[----:B------:R-:W-:Y:S01]  /*20f80*/  LOP3.LUT R9, R0, 0xff, RZ, 0xc0, !PT ;  /* 0x000000ff00097812 */ /* 0x000fe200078ec0ff */
[----:B------:R1:W5:Y:S01]  /*20f90*/  LDL.LU R236, [R1+0x180] ;  /* 0x0001800001ec7983 */ /* 0x0003620000300800 */
[----:B------:R-:W-:Y:S02]  /*20fa0*/  IMAD.MOV.U32 R26, RZ, RZ, R252 ;  /* 0x000000ffff1a7224 */ /* 0x000fe400078e00fc */
[----:B------:R-:W-:Y:S01]  /*20fb0*/  IMAD.MOV.U32 R27, RZ, RZ, R219 ;  /* 0x000000ffff1b7224 */ /* 0x000fe200078e00db */
[----:B------:R-:W-:Y:S01]  /*20fc0*/  SHF.R.U32.HI R8, RZ, 0x18, R0 ;  /* 0x00000018ff087819 */ /* 0x000fe20000011600 */
[C---:B---3--:R-:W-:Y:S01]  /*20fd0*/  HMMA.16816.F32.BF16 R40, R124.reuse, R16, R56 ;  /* 0x000000107c28723c */ /* 0x048fe20000041838 */
[----:B------:R3:W5:Y:S04]  /*20fe0*/  LDL.LU R220, [R1+0x17c] ;  /* 0x00017c0001dc7983 */ /* 0x0007680000300800 */
[----:B------:R3:W5:Y:S03]  /*20ff0*/  LDL.LU R215, [R1+0x178] ;  /* 0x0001780001d77983 */ /* 0x0007660000300800 */
[----:B----4-:R-:W-:Y:S01]  /*21000*/  HMMA.16816.F32.BF16 R56, R124, R64, R68 ;  /* 0x000000407c38723c */ /* 0x010fe20000041844 */
[----:B------:R3:W5:Y:S04]  /*21010*/  LDL.LU R214, [R1+0x174] ;  /* 0x0001740001d67983 */ /* 0x0007680000300800 */
[----:B------:R3:W5:Y:S02]  /*21020*/  LDL.LU R213, [R1+0x170] ;  /* 0x0001700001d57983 */ /* 0x0007640000300800 */
[----:B------:R-:W-:-:S02]  /*21030*/  IMAD.MOV.U32 R71, RZ, RZ, R128 ;  /* 0x000000ffff477224 */ /* 0x000fc400078e0080 */
[----:B------:R-:W-:Y:S01]  /*21040*/  IMAD.MOV.U32 R68, RZ, RZ, R131 ;  /* 0x000000ffff447224 */ /* 0x000fe200078e0083 */
[----:B------:R3:W5:Y:S01]  /*21050*/  LDL.LU R212, [R1+0x16c] ;  /* 0x00016c0001d47983 */ /* 0x0007620000300800 */
[----:B------:R-:W-:Y:S02]  /*21060*/  IMAD.MOV.U32 R69, RZ, RZ, R130 ;  /* 0x000000ffff457224 */ /* 0x000fe400078e0082 */
[----:B------:R-:W-:Y:S01]  /*21070*/  IMAD.MOV.U32 R70, RZ, RZ, R129 ;  /* 0x000000ffff467224 */ /* 0x000fe200078e0081 */
[----:B------:R3:W5:Y:S01]  /*21080*/  LDL.LU R210, [R1+0x168] ;  /* 0x0001680001d27983 */ /* 0x0007620000300800 */
[----:B-1----:R-:W-:Y:S03]  /*21090*/  HMMA.16816.F32.BF16 R152, R124, R164, R152 ;  /* 0x000000a47c98723c */ /* 0x002fe60000041898 */
[----:B------:R3:W5:Y:S04]  /*210a0*/  LDL.LU R209, [R1+0x164] ;  /* 0x0001640001d17983 */ /* 0x0007680000300800 */
[----:B------:R3:W5:Y:S01]  /*210b0*/  LDL.LU R208, [R1+0x160] ;  /* 0x0001600001d07983 */ /* 0x0007620000300800 */
[----:B--2---:R-:W-:Y:S03]  /*210c0*/  HMMA.16816.F32.BF16 R100, R4, R24, R100 ;  /* 0x000000180464723c */ /* 0x004fe60000041864 */
[----:B------:R3:W5:Y:S04]  /*210d0*/  LDL.LU R207, [R1+0x15c] ;  /* 0x00015c0001cf7983 */ /* 0x0007680000300800 */
[----:B------:R3:W5:Y:S01]  /*210e0*/  LDL.LU R204, [R1+0x158] ;  /* 0x0001580001cc7983 */ /* 0x0007620000300800 */
[----:B------:R-:W-:-:S03]  /*210f0*/  IMAD.MOV.U32 R24, RZ, RZ, R115 ;  /* 0x000000ffff187224 */ /* 0x000fc600078e0073 */
[----:B------:R-:W1:Y:S01]  /*21100*/  LDSM.16.MT88.4 R112, [R206+0xb800] ;  /* 0x00b80000ce70783b */ /* 0x000e620000004200 */
[----:B------:R-:W-:Y:S01]  /*21110*/  IMAD.MOV.U32 R25, RZ, RZ, R245 ;  /* 0x000000ffff197224 */ /* 0x000fe200078e00f5 */
[----:B------:R-:W-:Y:S02]  /*21120*/  HMMA.16816.F32.BF16 R148, R124, R166, R148 ;  /* 0x000000a67c94723c */ /* 0x000fe40000041894 */
[----:B------:R3:W5:Y:S04]  /*21130*/  LDL.LU R202, [R1+0x154] ;  /* 0x0001540001ca7983 */ /* 0x0007680000300800 */
[----:B------:R3:W5:Y:S02]  /*21140*/  LDL.LU R200, [R1+0x150] ;  /* 0x0001500001c87983 */ /* 0x0007640000300800 */
[----:B------:R-:W-:Y:S07]  /*21150*/  HMMA.16816.F32.BF16 R24, R4, R46, R24 ;  /* 0x0000002e0418723c */ /* 0x000fee0000041818 */
[----:B------:R-:W-:-:S02]  /*21160*/  LOP3.LUT R4, R0, 0xffff, RZ, 0xc0, !PT ;  /* 0x0000ffff00047812 */ /* 0x000fc400078ec0ff */
[----:B------:R-:W-:Y:S02]  /*21170*/  SHF.R.U32.HI R5, RZ, 0x10, R0 ;  /* 0x00000010ff057819 */ /* 0x000fe40000011600 */
[----:B------:R-:W-:Y:S02]  /*21180*/  SHF.R.U32.HI R6, RZ, 0x8, R3 ;  /* 0x00000008ff067819 */ /* 0x000fe40000011603 */
[----:B------:R-:W-:Y:S02]  /*21190*/  SHF.R.U32.HI R0, RZ, 0x8, R4 ;  /* 0x00000008ff007819 */ /* 0x000fe40000011604 */
[----:B------:R-:W-:Y:S02]  /*211a0*/  SHF.R.U32.HI R3, RZ, 0x10, R2 ;  /* 0x00000010ff037819 */ /* 0x000fe40000011602 */
[----:B------:R-:W-:Y:S02]  /*211b0*/  LOP3.LUT R7, R2, 0xff, RZ, 0xc0, !PT ;  /* 0x000000ff02077812 */ /* 0x000fe400078ec0ff */
[----:B------:R-:W-:-:S02]  /*211c0*/  LOP3.LUT R5, R5, 0xff, RZ, 0xc0, !PT ;  /* 0x000000ff05057812 */ /* 0x000fc400078ec0ff */
[----:B------:R-:W-:Y:S02]  /*211d0*/  PRMT R0, R9, 0x5410, R0 ;  /* 0x0000541009007816 */ /* 0x000fe40000000000 */
[----:B------:R-:W-:Y:S02]  /*211e0*/  LOP3.LUT R4, R3, 0xff, RZ, 0xc0, !PT ;  /* 0x000000ff03047812 */ /* 0x000fe400078ec0ff */
[----:B------:R-:W-:Y:S01]  /*211f0*/  PRMT R6, R7, 0x5410, R6 ;  /* 0x0000541007067816 */ /* 0x000fe20000000006 */
[--C-:B------:R-:W-:Y:S01]  /*21200*/  HSET2.LE.AND R0, R0, R221.reuse, PT ;  /* 0x000000dd00007233 */ /* 0x100fe20003803000 */
[----:B------:R-:W-:Y:S02]  /*21210*/  PRMT R2, R5, 0x5410, R8 ;  /* 0x0000541005027816 */ /* 0x000fe40000000008 */
[----:B------:R-:W-:Y:S01]  /*21220*/  PRMT R4, R4, 0x5410, R10 ;  /* 0x0000541004047816 */ /* 0x000fe2000000000a */
[--C-:B------:R-:W-:Y:S01]  /*21230*/  HSET2.LE.AND R3, R6, R221.reuse, PT ;  /* 0x000000dd06037233 */ /* 0x100fe20003803000 */
[----:B------:R-:W-:Y:S01]  /*21240*/  LOP3.LUT R128, R211, R0, RZ, 0xc0, !PT ;  /* 0x00000000d3807212 */ /* 0x000fe200078ec0ff */
[----:B------:R-:W-:-:S02]  /*21250*/  HSET2.LE.AND R2, R2, R221, PT ;  /* 0x000000dd02027233 */ /* 0x000fc40003803000 */
[----:B------:R-:W-:Y:S01]  /*21260*/  HSET2.LE.AND R4, R4, R221, PT ;  /* 0x000000dd04047233 */ /* 0x000fe20003803000 */
[----:B------:R-:W-:Y:S01]  /*21270*/  FADD.FTZ R0, R184, R187 ;  /* 0x000000bbb8007221 */ /* 0x000fe20000010000 */
[----:B------:R-:W-:Y:S02]  /*21280*/  LOP3.LUT R130, R198, R3, RZ, 0xc0, !PT ;  /* 0x00000003c6827212 */ /* 0x000fe400078ec0ff */
[----:B------:R-:W-:Y:S01]  /*21290*/  LOP3.LUT R129, R199, R2, RZ, 0xc0, !PT ;  /* 0x00000002c7817212 */ /* 0x000fe200078ec0ff */
[----:B------:R-:W-:Y:S01]  /*212a0*/  FADD.FTZ R0, R186, R0 ;  /* 0x00000000ba007221 */ /* 0x000fe20000010000 */
[----:B------:R-:W-:Y:S01]  /*212b0*/  LOP3.LUT R131, R197, R4, RZ, 0xc0, !PT ;  /* 0x00000004c5837212 */ /* 0x000fe200078ec0ff */
[----:B------:R-:W-:Y:S02]  /*212c0*/  HMMA.16816.F32.BF16 R44, R124, R18, R60 ;  /* 0x000000127c2c723c */ /* 0x000fe4000004183c */
[----:B------:R-:W-:-:S06]  /*212d0*/  FADD.FTZ R0, R185, R0 ;  /* 0x00000000b9007221 */ /* 0x000fcc0000010000 */
[C---:B------:R-:W-:Y:S01]  /*212e0*/  HMMA.16816.F32.BF16 R60, R124.reuse, R66, R72 ;  /* 0x000000427c3c723c */ /* 0x040fe20000041848 */
[----:B------:R3:W-:Y:S07]  /*212f0*/  STL [R1+0x68], R0 ;  /* 0x0000680001007387 */ /* 0x0007ee0000100800 */
[----:B------:R-:W-:Y:S08]  /*21300*/  HMMA.16816.F32.BF16 R72, R124, R80, R76 ;  /* 0x000000507c48723c */ /* 0x000ff0000004184c */
[----:B------:R-:W-:Y:S08]  /*21310*/  HMMA.16816.F32.BF16 R168, R128, R164, R168 ;  /* 0x000000a480a8723c */ /* 0x000ff000000418a8 */
[C---:B------:R-:W-:Y:S08]  /*21320*/  HMMA.16816.F32.BF16 R144, R124.reuse, R156, R144 ;  /* 0x0000009c7c90723c */ /* 0x040ff00000041890 */
[C---:B------:R-:W-:Y:S08]  /*21330*/  HMMA.16816.F32.BF16 R140, R124.reuse, R158, R140 ;  /* 0x0000009e7c8c723c */ /* 0x040ff0000004188c */
[C---:B------:R-:W-:Y:S08]  /*21340*/  HMMA.16816.F32.BF16 R76, R124.reuse, R82, R84 ;  /* 0x000000527c4c723c */ /* 0x040ff00000041854 */
[C---:B------:R-:W-:Y:S08]  /*21350*/  HMMA.16816.F32.BF16 R88, R124.reuse, R96, R88 ;  /* 0x000000607c58723c */ /* 0x040ff00000041858 */
[C---:B------:R-:W-:Y:S08]  /*21360*/  HMMA.16816.F32.BF16 R92, R124.reuse, R98, R92 ;  /* 0x000000627c5c723c */ /* 0x040ff0000004185c */
[C---:B-1----:R-:W-:Y:S08]  /*21370*/  HMMA.16816.F32.BF16 R104, R124.reuse, R112, R104 ;  /* 0x000000707c68723c */ /* 0x042ff00000041868 */
[C---:B------:R-:W-:Y:S08]  /*21380*/  HMMA.16816.F32.BF16 R108, R124.reuse, R114, R108 ;  /* 0x000000727c6c723c */ /* 0x040ff0000004186c */
[----:B------:R-:W-:Y:S08]  /*21390*/  HMMA.16816.F32.BF16 R120, R124, R20, R120 ;  /* 0x000000147c78723c */ /* 0x000ff00000041878 */
[----:B------:R-:W-:Y:S08]  /*213a0*/  HMMA.16816.F32.BF16 R164, R128, R166, R36 ;  /* 0x000000a680a4723c */ /* 0x000ff00000041824 */
        /* <DEDUP_REMOVED lines=15> */
[----:B------:R-:W-:Y:S01]  /*214a0*/  IADD3 R218, P0, R12, -0x140, RZ ;  /* 0xfffffec00cda7810 */ /* 0x000fe20007f1e0ff */
[----:B------:R-:W-:-:S03]  /*214b0*/  IMAD.MOV.U32 R180, RZ, RZ, R196 ;  /* 0x000000ffffb47224 */ /* 0x000fc600078e00c4 */
[----:B------:R-:W-:-:S03]  /*214c0*/  IADD3.X R219, R13, -0x1, RZ, P0, !PT ;  /* 0xffffffff0ddb7810 */ /* 0x000fc600007fe4ff */
.L_x_2241:
[----:B-123--:R-:W2:Y:S02]  /*214d0*/  LDL R0, [R1+0xd8] ;  /* 0x0000d80001007983 */ /* 0x00eea40000100800 */
[----:B--2---:R-:W-:-:S13]  /*214e0*/  ISETP.GT.AND P0, PT, R180, R0, PT ;  /* 0x00000000b400720c */ /* 0x004fda0003f04270 */
[----:B------:R-:W-:Y:S05]  /*214f0*/  @!P0 BRA `(.L_x_2258) ;  /* 0x0000562000008947 */ /* 0x000fea0003800000 */
[----:B------:R-:W2:Y:S01]  /*21500*/  LDL.LU R5, [R1+0x130] ;  /* 0x0001300001057983 */ /* 0x000ea20000300800 */
[----:B------:R-:W-:Y:S01]  /*21510*/  IMAD.MOV.U32 R139, RZ, RZ, R135 ;  /* 0x000000ffff8b7224 */ /* 0x000fe200078e0087 */
[----:B------:R-:W-:Y:S01]  /*21520*/  MOV R138, R132 ;  /* 0x00000084008a7202 */ /* 0x000fe20000000f00 */
[----:B------:R-:W-:Y:S01]  /*21530*/  IMAD.MOV.U32 R137, RZ, RZ, R133 ;  /* 0x000000ffff897224 */ /* 0x000fe200078e0085 */
[----:B------:R-:W-:Y:S01]  /*21540*/  MOV R136, R134 ;  /* 0x0000008600887202 */ /* 0x000fe20000000f00 */
[C---:B--2---:R-:W-:Y:S01]  /*21550*/  IMAD.SHL.U32 R2, R5.reuse, 0x8, RZ ;  /* 0x0000000805027824 */ /* 0x044fe200078e00ff */
[----:B------:R-:W-:Y:S01]  /*21560*/  SHF.R.S32.HI R3, RZ, 0x1f, R5 ;  /* 0x0000001fff037819 */ /* 0x000fe20000011405 */
[C---:B------:R-:W-:Y:S02]  /*21570*/  IMAD R0, R5.reuse, 0x48, RZ ;  /* 0x0000004805007824 */ /* 0x040fe400078e02ff */
[C-C-:B------:R-:W-:Y:S02]  /*21580*/  IMAD R4, R5.reuse, 0x38, R2.reuse ;  /* 0x0000003805047824 */ /* 0x140fe400078e0202 */
[----:B------:R-:W-:Y:S01]  /*21590*/  IMAD.WIDE.U32 R8, R5, 0x70, RZ ;  /* 0x0000007005087825 */ /* 0x000fe200078e00ff */
[----:B------:R-:W-:-:S02]  /*215a0*/  SHF.R.S32.HI R5, RZ, 0x1f, R2 ;  /* 0x0000001fff057819 */ /* 0x000fc40000011402 */
[----:B------:R-:W-:Y:S01]  /*215b0*/  IADD3 R4, R4, 0x1, RZ ;  /* 0x0000000104047810 */ /* 0x000fe20007ffe0ff */
[----:B------:R-:W-:Y:S01]  /*215c0*/  IMAD R6, R3, 0x70, RZ ;  /* 0x0000007003067824 */ /* 0x000fe200078e02ff */
[C---:B------:R-:W-:Y:S01]  /*215d0*/  SHF.L.U64.HI R5, R2.reuse, 0x1, R5 ;  /* 0x0000000102057819 */ /* 0x040fe20000010205 */
[----:B------:R-:W-:Y:S01]  /*215e0*/  STL.64 [R1+0x80], R8 ;  /* 0x0000800801007387 */ /* 0x000fe20000100a00 */
[----:B------:R-:W-:Y:S01]  /*215f0*/  SHF.R.S32.HI R3, RZ, 0x1f, R0 ;  /* 0x0000001fff037819 */ /* 0x000fe20000011400 */
[----:B------:R-:W-:Y:S01]  /*21600*/  IMAD.SHL.U32 R7, R2, 0x2, RZ ;  /* 0x0000000202077824 */ /* 0x000fe200078e00ff */
[----:B------:R-:W-:Y:S01]  /*21610*/  SHF.R.S32.HI R2, RZ, 0x1f, R4 ;  /* 0x0000001fff027819 */ /* 0x000fe20000011404 */
[----:B------:R1:W-:Y:S03]  /*21620*/  STL [R1+0x9c], R5 ;  /* 0x00009c0501007387 */ /* 0x0003e60000100800 */
[----:B------:R-:W-:Y:S01]  /*21630*/  SHF.L.U64.HI R2, R4, 0x1, R2 ;  /* 0x0000000104027819 */ /* 0x000fe20000010202 */
[----:B------:R-:W-:Y:S01]  /*21640*/  STL [R1+0x94], R7 ;  /* 0x0000940701007387 */ /* 0x000fe20000100800 */
[C---:B-1----:R-:W-:Y:S01]  /*21650*/  SHF.L.U64.HI R5, R0.reuse, 0x1, R3 ;  /* 0x0000000100057819 */ /* 0x042fe20000010203 */
[----:B------:R-:W-:Y:S01]  /*21660*/  IMAD.IADD R3, R9, 0x1, R6 ;  /* 0x0000000109037824 */ /* 0x000fe200078e0206 */
[----:B------:R-:W-:-:S03]  /*21670*/  SHF.L.U32 R0, R0, 0x1, RZ ;  /* 0x0000000100007819 */ /* 0x000fc600000006ff */
[----:B------:R-:W-:Y:S04]  /*21680*/  STL [R1+0x98], R5 ;  /* 0x0000980501007387 */ /* 0x000fe80000100800 */
[----:B------:R1:W-:Y:S04]  /*21690*/  STL [R1+0x90], R0 ;  /* 0x0000900001007387 */ /* 0x0003e80000100800 */
[----:B------:R2:W-:Y:S01]  /*216a0*/  STL [R1+0x7c], R3 ;  /* 0x00007c0301007387 */ /* 0x0005e20000100800 */
[----:B-1----:R-:W-:-:S05]  /*216b0*/  SHF.L.U32 R0, R4, 0x1, RZ ;  /* 0x0000000104007819 */ /* 0x002fca00000006ff */
[----:B------:R2:W-:Y:S04]  /*216c0*/  STL [R1+0x8c], R0 ;  /* 0x00008c0001007387 */ /* 0x0005e80000100800 */
[----:B------:R2:W-:Y:S02]  /*216d0*/  STL [R1+0x88], R2 ;  /* 0x0000880201007387 */ /* 0x0005e40000100800 */
.L_x_2261:
[----:B------:R-:W3:Y:S01]  /*216e0*/  LDL.64 R12, [R1+0x60] ;  /* 0x00006000010c7983 */ /* 0x000ee20000100a00 */
[----:B------:R-:W-:Y:S04]  /*216f0*/  DEPBAR.LE SB0, 0x0 ;  /* 0x000080000000791a */ /* 0x000fe80000000000 */
[----:B------:R-:W4:Y:S01]  /*21700*/  LDL R4, [R1+0xd0] ;  /* 0x0000d00001047983 */ /* 0x000f220000100800 */
[----:B------:R-:W-:Y:S01]  /*21710*/  WARPSYNC 0xffffffff ;  /* 0xffffffff00007948 */ /* 0x000fe20003800000 */
[----:B------:R-:W-:Y:S01]  /*21720*/  IADD3 R222, R180, -0x1, RZ ;  /* 0xffffffffb4de7810 */ /* 0x000fe20007ffe0ff */
[----:B------:R-:W-:Y:S01]  /*21730*/  BSSY B0, `(.L_x_2259) ;  /* 0x00000c3000007945 */ /* 0x000fe20003800000 */
[----:B--2---:R-:W4:Y:S02]  /*21740*/  LDL R3, [R1+0x78] ;  /* 0x0000780001037983 */ /* 0x004f240000100800 */
[----:B------:R-:W-:Y:S02]  /*21750*/  SHF.R.S32.HI R5, RZ, 0x1f, R222 ;  /* 0x0000001fff057819 */ /* 0x000fe400000114de */
[----:B------:R-:W2:Y:S04]  /*21760*/  LDL R0, [R1+0x13c] ;  /* 0x00013c0001007983 */ /* 0x000ea80000100800 */
[----:B------:R-:W2:Y:S04]  /*21770*/  LDL.64 R8, [R1+0xf8] ;  /* 0x0000f80001087983 */ /* 0x000ea80000100a00 */
[----:B------:R-:W2:Y:S04]  /*21780*/  LDL.64 R6, [R1+0x110] ;  /* 0x0001100001067983 */ /* 0x000ea80000100a00 */
[----:B------:R-:W-:Y:S06]  /*21790*/  BAR.SYNC.DEFER_BLOCKING 0x0 ;  /* 0x0000000000007b1d */ /* 0x000fec0000010000 */
[----:B------:R-:W2:Y:S01]  /*217a0*/  LDL R181, [R1+0xd8] ;  /* 0x0000d80001b57983 */ /* 0x000ea20000100800 */
[----:B---3--:R-:W-:Y:S02]  /*217b0*/  SHF.L.U64.HI R2, R12, 0x5, R13 ;  /* 0x000000050c027819 */ /* 0x008fe4000001020d */
[-C--:B----4-:R-:W-:Y:S03]  /*217c0*/  ISETP.GE.AND P3, PT, R4, R3.reuse, PT ;  /* 0x000000030400720c */ /* 0x090fe60003f66270 */
[----:B------:R-:W-:Y:S01]  /*217d0*/  IMAD R4, R2, R222, RZ ;  /* 0x000000de02047224 */ /* 0x000fe200078e02ff */
[----:B--2---:R-:W-:Y:S01]  /*217e0*/  ISETP.GE.AND P2, PT, R0, R3, PT ;  /* 0x000000030000720c */ /* 0x004fe20003f46270 */
[----:B------:R-:W-:Y:S02]  /*217f0*/  IMAD.SHL.U32 R0, R12, 0x20, RZ ;  /* 0x000000200c007824 */ /* 0x000fe400078e00ff */
[----:B------:R-:W-:Y:S02]  /*21800*/  IMAD.MOV.U32 R3, RZ, RZ, R9 ;  /* 0x000000ffff037224 */ /* 0x000fe400078e0009 */
[-C--:B------:R-:W-:Y:S02]  /*21810*/  IMAD R4, R5, R0.reuse, R4 ;  /* 0x0000000005047224 */ /* 0x080fe400078e0204 */
[----:B------:R-:W-:Y:S02]  /*21820*/  IMAD.MOV.U32 R2, RZ, RZ, R6 ;  /* 0x000000ffff027224 */ /* 0x000fe400078e0006 */
[----:B-----5:R-:W-:Y:S02]  /*21830*/  @P3 STS.128 [R220+0xa000], RZ ;  /* 0x00a000ffdc003388 */ /* 0x020fe40000000c00 */
[----:B------:R-:W-:Y:S04]  /*21840*/  IMAD.WIDE.U32 R2, R222, R0, R2 ;  /* 0x00000000de027225 */ /* 0x000fe800078e0002 */
[----:B------:R-:W-:Y:S01]  /*21850*/  IMAD.IADD R3, R3, 0x1, R4 ;  /* 0x0000000103037824 */ /* 0x000fe200078e0204 */
[CC--:B------:R-:W-:Y:S02]  /*21860*/  @!P3 LEA R10, P5, R2.reuse, R238.reuse, 0x1 ;  /* 0x000000ee020ab211 */ /* 0x0c0fe400078a08ff */
[C---:B------:R-:W-:Y:S02]  /*21870*/  @!P2 LEA R6, P1, R2.reuse, R238, 0x1 ;  /* 0x000000ee0206a211 */ /* 0x040fe400078208ff */
[CCC-:B------:R-:W-:Y:S02]  /*21880*/  @!P3 LEA.HI.X R11, R2.reuse, R239.reuse, R3.reuse, 0x1, P5 ;  /* 0x000000ef020bb211 */ /* 0x1c0fe400028f0c03 */
[----:B------:R-:W-:Y:S02]  /*21890*/  @!P2 LEA.HI.X R7, R2, R239, R3, 0x1, P1 ;  /* 0x000000ef0207a211 */ /* 0x000fe400008f0c03 */
[----:B------:R-:W-:Y:S01]  /*218a0*/  LEA R0, P0, R12, R2, 0x4 ;  /* 0x000000020c007211 */ /* 0x000fe200078020ff */
[----:B------:R-:W-:Y:S01]  /*218b0*/  @!PT LDS RZ, [RZ] ;  /* 0x00000000fffff984 */ /* 0x000fe20000000800 */
[----:B------:R-:W-:Y:S01]  /*218c0*/  @!PT LDS RZ, [RZ] ;  /* 0x00000000fffff984 */ /* 0x000fe20000000800 */
[----:B------:R-:W-:Y:S01]  /*218d0*/  @!PT LDS RZ, [RZ] ;  /* 0x00000000fffff984 */ /* 0x000fe20000000800 */
[----:B------:R1:W-:Y:S03]  /*218e0*/  @!P3 LDGSTS.E.BYPASS.LTC128B.128 [R220+0xa000], [R10.64] ;  /* 0x0a0000000adcbfae */ /* 0x0003e6000b901d44 */
[-C--:B------:R-:W-:Y:S01]  /*218f0*/  @!P3 LEA R8, P4, R0, R238.reuse, 0x1 ;  /* 0x000000ee0008b211 */ /* 0x080fe200078808ff */
[----:B------:R-:W-:Y:S01]  /*21900*/  @P2 STS.128 [R220+0xb000], RZ ;  /* 0x00b000ffdc002388 */ /* 0x000fe20000000c00 */
[----:B------:R-:W-:Y:S02]  /*21910*/  LEA.HI.X R5, R12, R3, R13, 0x4, P0 ;  /* 0x000000030c057211 */ /* 0x000fe400000f240d */
[C---:B------:R-:W-:Y:S01]  /*21920*/  @!P2 LEA R4, P0, R0.reuse, R238, 0x1 ;  /* 0x000000ee0004a211 */ /* 0x040fe200078008ff */
[----:B------:R-:W-:Y:S01]  /*21930*/  @!PT LDS RZ, [RZ] ;  /* 0x00000000fffff984 */ /* 0x000fe20000000800 */
[----:B------:R-:W-:Y:S01]  /*21940*/  @!PT LDS RZ, [RZ] ;  /* 0x00000000fffff984 */ /* 0x000fe20000000800 */
[----:B------:R-:W-:Y:S01]  /*21950*/  @!PT LDS RZ, [RZ] ;  /* 0x00000000fffff984 */ /* 0x000fe20000000800 */
[----:B------:R2:W-:Y:S01]  /*21960*/  @!P2 LDGSTS.E.BYPASS.LTC128B.128 [R220+0xb000], [R6.64+0x80] ;  /* 0x0b00008006dcafae */ /* 0x0005e2000b901d44 */
[CCC-:B------:R-:W-:Y:S02]  /*21970*/  @!P3 LEA.HI.X R9, R0.reuse, R239.reuse, R5.reuse, 0x1, P4 ;  /* 0x000000ef0009b211 */ /* 0x1c0fe400020f0c05 */
[----:B------:R-:W-:Y:S01]  /*21980*/  @!P2 LEA.HI.X R5, R0, R239, R5, 0x1, P0 ;  /* 0x000000ef0005a211 */ /* 0x000fe200000f0c05 */
[----:B------:R-:W-:Y:S01]  /*21990*/  @P3 STS.128 [R220+0xa800], RZ ;  /* 0x00a800ffdc003388 */ /* 0x000fe20000000c00 */
[----:B------:R-:W-:Y:S03]  /*219a0*/  ISETP.GT.AND P0, PT, R222, R181, PT ;  /* 0x000000b5de00720c */ /* 0x000fe60003f04270 */
        /* <DEDUP_REMOVED lines=9> */
[----:B------:R-:W-:Y:S04]  /*21a40*/  LDSM.16.M88.4 R32, [R202] ;  /* 0x00000000ca20783b */ /* 0x000fe80000000200 */
[----:B------:R-:W2:Y:S04]  /*21a50*/  LDSM.16.M88.4 R16, [R200+0x8000] ;  /* 0x00800000c810783b */ /* 0x000ea80000000200 */
[----:B------:R-:W1:Y:S04]  /*21a60*/  LDSM.16.M88.4 R28, [R202+0x2000] ;  /* 0x00200000ca1c783b */ /* 0x000e680000000200 */
[----:B------:R-:W3:Y:S04]  /*21a70*/  LDSM.16.M88.4 R132, [R200+0x8800] ;  /* 0x00880000c884783b */ /* 0x000ee80000000200 */
[----:B------:R-:W0:Y:S04]  /*21a80*/  LDGDEPBAR ;  /* 0x00000000000079af */ /* 0x000e280000000000 */
[----:B------:R-:W-:Y:S04]  /*21a90*/  LDSM.16.M88.4 R172, [R204] ;  /* 0x00000000ccac783b */ /* 0x000fe80000000200 */
[----:B------:R-:W-:Y:S01]  /*21aa0*/  LDSM.16.M88.4 R176, [R204+0x2000] ;  /* 0x00200000ccb0783b */ /* 0x000fe20000000200 */
[-C--:B--2---:R-:W-:Y:S08]  /*21ab0*/  HMMA.16816.F32.BF16 R4, R32, R16.reuse, RZ ;  /* 0x000000102004723c */ /* 0x084ff000000418ff */
[C---:B-1----:R-:W-:Y:S08]  /*21ac0*/  HMMA.16816.F32.BF16 R8, R28.reuse, R16, RZ ;  /* 0x000000101c08723c */ /* 0x042ff000000418ff */
[-C--:B------:R-:W-:Y:S08]  /*21ad0*/  HMMA.16816.F32.BF16 R12, R28, R18.reuse, RZ ;  /* 0x000000121c0c723c */ /* 0x080ff000000418ff */
[C---:B------:R-:W-:Y:S08]  /*21ae0*/  HMMA.16816.F32.BF16 R16, R32.reuse, R18, RZ ;  /* 0x000000122010723c */ /* 0x040ff000000418ff */
[-C--:B---3--:R-:W-:Y:S08]  /*21af0*/  HMMA.16816.F32.BF16 R20, R32, R132.reuse, RZ ;  /* 0x000000842014723c */ /* 0x088ff000000418ff */
        /* <DEDUP_REMOVED lines=14> */
[----:B------:R-:W-:Y:S04]  /*21be0*/  LDSM.16.M88.4 R132, [R210] ;  /* 0x00000000d284783b */ /* 0x000fe80000000200 */
[----:B------:R-:W1:Y:S03]  /*21bf0*/  LDSM.16.M88.4 R172, [R209+0x8000] ;  /* 0x00800000d1ac783b */ /* 0x000e660000000200 */
        /* <DEDUP_REMOVED lines=10> */
[----:B------:R-:W-:Y:S04]  /*21ca0*/  LDSM.16.M88.4 R132, [R208] ;  /* 0x00000000d084783b */ /* 0x000fe80000000200 */
[----:B------:R-:W1:Y:S03]  /*21cb0*/  LDSM.16.M88.4 R172, [R207] ;  /* 0x00000000cfac783b */ /* 0x000e660000000200 */
        /* <DEDUP_REMOVED lines=10> */
[----:B------:R-:W-:Y:S04]  /*21d60*/  LDSM.16.M88.4 R132, [R202+0x4000] ;  /* 0x00400000ca84783b */ /* 0x000fe80000000200 */
        /* <DEDUP_REMOVED lines=12> */
[----:B------:R-:W1:Y:S03]  /*21e30*/  LDSM.16.M88.4 R172, [R214] ;  /* 0x00000000d6ac783b */ /* 0x000e660000000200 */
        /* <DEDUP_REMOVED lines=28> */
[----:B------:R-:W1:Y:S01]  /*22000*/  LDSM.16.M88.4 R172, [R207+0x1800] ;  /* 0x00180000cfac783b */ /* 0x000e620000000200 */
[----:B------:R-:W-:Y:S04]  /*22010*/  DEPBAR.LE SB0, 0x0 ;  /* 0x000080000000791a */ /* 0x000fe80000000000 */
[----:B------:R-:W-:Y:S02]  /*22020*/  BAR.SYNC.DEFER_BLOCKING 0x0 ;  /* 0x0000000000007b1d */ /* 0x000fe40000010000 */
[-C--:B-1----:R-:W-:Y:S08]  /*22030*/  HMMA.16816.F32.BF16 R20, R132, R172.reuse, R20 ;  /* 0x000000ac8414723c */ /* 0x082ff00000041814 */
[C---:B------:R-:W-:Y:S08]  /*22040*/  HMMA.16816.F32.BF16 R24, R176.reuse, R172, R24 ;  /* 0x000000acb018723c */ /* 0x040ff00000041818 */
[-C--:B------:R-:W-:Y:S08]  /*22050*/  HMMA.16816.F32.BF16 R28, R176, R174.reuse, R28 ;  /* 0x000000aeb01c723c */ /* 0x080ff0000004181c */
[----:B------:R-:W-:Y:S01]  /*22060*/  HMMA.16816.F32.BF16 R32, R132, R174, R32 ;  /* 0x000000ae8420723c */ /* 0x000fe20000041820 */
[----:B------:R-:W-:Y:S07]  /*22070*/  @!UPT UIADD3 URZ, URZ, URZ, URZ ;  /* 0x0000003f3f3ff290 */ /* 0x000fee000fffe03f */
[----:B------:R-:W-:-:S11]  /*22080*/  @!P0 BRA `(.L_x_2260) ;  /* 0x000002d000008947 */ /* 0x000fd60003800000 */
[----:B------:R-:W2:Y:S01]  /*22090*/  LDL R188, [R1+0x100] ;  /* 0x0001000001bc7983 */ /* 0x000ea20000100800 */
[----:B------:R-:W-:Y:S03]  /*220a0*/  IADD3 R0, R180, -0x2, RZ ;  /* 0xfffffffeb4007810 */ /* 0x000fe60007ffe0ff */
[----:B------:R-:W3:Y:S01]  /*220b0*/  LDL.64 R186, [R1+0xf0] ;  /* 0x0000f00001ba7983 */ /* 0x000ee20000100a00 */
[----:B------:R-:W-:Y:S03]  /*220c0*/  SHF.R.S32.HI R133, RZ, 0x1f, R0 ;  /* 0x0000001fff857819 */ /* 0x000fe60000011400 */
[----:B------:R-:W4:Y:S04]  /*220d0*/  LDL.64 R184, [R1+0x118] ;  /* 0x0001180001b87983 */ /* 0x000f280000100a00 */
[----:B------:R-:W5:Y:S04]  /*220e0*/  LDL R183, [R1+0xcc] ;  /* 0x0000cc0001b77983 */ /* 0x000f680000100800 */
[----:B------:R-:W4:Y:S04]  /*220f0*/  LDL R182, [R1+0x104] ;  /* 0x0001040001b67983 */ /* 0x000f280000100800 */
[----:B------:R-:W4:Y:S04]  /*22100*/  LDL R181, [R1+0x108] ;  /* 0x0001080001b57983 */ /* 0x000f280000100800 */
[----:B------:R1:W-:Y:S01]  /*22110*/  @P3 STS.128 [R220+0x8000], RZ ;  /* 0x008000ffdc003388 */ /* 0x0003e20000000c00 */
[----:B--2---:R-:W-:Y:S02]  /*22120*/  IMAD R2, R188, R0, RZ ;  /* 0x00000000bc027224 */ /* 0x004fe400078e02ff */
[----:B---3--:R-:W-:Y:S02]  /*22130*/  IMAD.MOV.U32 R3, RZ, RZ, R187 ;  /* 0x000000ffff037224 */ /* 0x008fe400078e00bb */
[-C--:B-----5:R-:W-:Y:S02]  /*22140*/  IMAD R133, R133, R183.reuse, R2 ;  /* 0x000000b785857224 */ /* 0x0a0fe400078e0202 */
[----:B----4-:R-:W-:Y:S04]  /*22150*/  IMAD.MOV.U32 R2, RZ, RZ, R184 ;  /* 0x000000ffff027224 */ /* 0x010fe800078e00b8 */
[----:B------:R-:W-:Y:S04]  /*22160*/  IMAD.WIDE.U32 R2, R0, R183, R2 ;  /* 0x000000b700027225 */ /* 0x000fe800078e0002 */
[----:B------:R-:W-:Y:S01]  /*22170*/  IMAD.IADD R0, R3, 0x1, R133 ;  /* 0x0000000103007824 */ /* 0x000fe200078e0285 */
[CC--:B------:R-:W-:Y:S04]  /*22180*/  @!P3 LEA R132, P0, R2.reuse, R236.reuse, 0x1 ;  /* 0x000000ec0284b211 */ /* 0x0c0fe800078008ff */
[CCC-:B------:R-:W-:Y:S05]  /*22190*/  @!P3 LEA.HI.X R133, R2.reuse, R237.reuse, R0.reuse, 0x1, P0 ;  /* 0x000000ed0285b211 */ /* 0x1c0fea00000f0c00 */
[----:B------:R-:W-:Y:S01]  /*221a0*/  @!PT LDS RZ, [RZ] ;  /* 0x00000000fffff984 */ /* 0x000fe20000000800 */
[----:B------:R-:W-:Y:S01]  /*221b0*/  @!PT LDS RZ, [RZ] ;  /* 0x00000000fffff984 */ /* 0x000fe20000000800 */
[----:B------:R-:W-:Y:S01]  /*221c0*/  @!PT LDS RZ, [RZ] ;  /* 0x00000000fffff984 */ /* 0x000fe20000000800 */
[----:B------:R2:W-:Y:S04]  /*221d0*/  @!P3 LDGSTS.E.BYPASS.LTC128B.128 [R220+0x8000], [R132.64] ;  /* 0x0800000084dcbfae */ /* 0x0005e8000b901d44 */
[----:B------:R1:W-:Y:S01]  /*221e0*/  @P2 STS.128 [R220+0x9000], RZ ;  /* 0x009000ffdc002388 */ /* 0x0003e20000000c00 */
[C---:B--2---:R-:W-:Y:S04]  /*221f0*/  @!P2 LEA R132, P0, R2.reuse, R236, 0x1 ;  /* 0x000000ec0284a211 */ /* 0x044fe800078008ff */
[-CC-:B------:R-:W-:Y:S02]  /*22200*/  @!P2 LEA.HI.X R133, R2, R237.reuse, R0.reuse, 0x1, P0 ;  /* 0x000000ed0285a211 */ /* 0x180fe400000f0c00 */
[----:B------:R-:W-:Y:S03]  /*22210*/  IADD3 R2, P1, R182, R2, RZ ;  /* 0x00000002b6027210 */ /* 0x000fe60007f3e0ff */
[----:B------:R-:W-:Y:S01]  /*22220*/  @!PT LDS RZ, [RZ] ;  /* 0x00000000fffff984 */ /* 0x000fe20000000800 */
[----:B------:R-:W-:Y:S01]  /*22230*/  @!PT LDS RZ, [RZ] ;  /* 0x00000000fffff984 */ /* 0x000fe20000000800 */
[----:B------:R-:W-:Y:S01]  /*22240*/  @!PT LDS RZ, [RZ] ;  /* 0x00000000fffff984 */ /* 0x000fe20000000800 */
[----:B------:R2:W-:Y:S02]  /*22250*/  @!P2 LDGSTS.E.BYPASS.LTC128B.128 [R220+0x9000], [R132.64+0x80] ;  /* 0x0900008084dcafae */ /* 0x0005e4000b901d44 */
[----:B------:R-:W-:Y:S02]  /*22260*/  IMAD.X R0, R181, 0x1, R0, P1 ;  /* 0x00000001b5007824 */ /* 0x000fe400008e0600 */
[----:B------:R1:W-:Y:S01]  /*22270*/  @P3 STS.128 [R220+0x8800], RZ ;  /* 0x008800ffdc003388 */ /* 0x0003e20000000c00 */
[CC--:B--2---:R-:W-:Y:S04]  /*22280*/  @!P3 LEA R132, P0, R2.reuse, R236.reuse, 0x1 ;  /* 0x000000ec0284b211 */ /* 0x0c4fe800078008ff */
[CCC-:B------:R-:W-:Y:S05]  /*22290*/  @!P3 LEA.HI.X R133, R2.reuse, R237.reuse, R0.reuse, 0x1, P0 ;  /* 0x000000ed0285b211 */ /* 0x1c0fea00000f0c00 */
[----:B------:R-:W-:Y:S01]  /*222a0*/  @!PT LDS RZ, [RZ] ;  /* 0x00000000fffff984 */ /* 0x000fe20000000800 */
[----:B------:R-:W-:Y:S01]  /*222b0*/  @!PT LDS RZ, [RZ] ;  /* 0x00000000fffff984 */ /* 0x000fe20000000800 */
[----:B------:R-:W-:Y:S01]  /*222c0*/  @!PT LDS RZ, [RZ] ;  /* 0x00000000fffff984 */ /* 0x000fe20000000800 */
[----:B------:R2:W-:Y:S04]  /*222d0*/  @!P3 LDGSTS.E.BYPASS.LTC128B.128 [R220+0x8800], [R132.64] ;  /* 0x0880000084dcbfae */ /* 0x0005e8000b901d44 */
[----:B------:R1:W-:Y:S01]  /*222e0*/  @P2 STS.128 [R220+0x9800], RZ ;  /* 0x009800ffdc002388 */ /* 0x0003e20000000c00 */
[C---:B--2---:R-:W-:Y:S04]  /*222f0*/  @!P2 LEA R132, P0, R2.reuse, R236, 0x1 ;  /* 0x000000ec0284a211 */ /* 0x044fe800078008ff */
[----:B------:R-:W-:Y:S05]  /*22300*/  @!P2 LEA.HI.X R133, R2, R237, R0, 0x1, P0 ;  /* 0x000000ed0285a211 */ /* 0x000fea00000f0c00 */
[----:B------:R-:W-:Y:S01]  /*22310*/  @!PT LDS RZ, [RZ] ;  /* 0x00000000fffff984 */ /* 0x000fe20000000800 */
[----:B------:R-:W-:Y:S01]  /*22320*/  @!PT LDS RZ, [RZ] ;  /* 0x00000000fffff984 */ /* 0x000fe20000000800 */
[----:B------:R-:W-:Y:S01]  /*22330*/  @!PT LDS RZ, [RZ] ;  /* 0x00000000fffff984 */ /* 0x000fe20000000800 */
[----:B------:R1:W-:Y:S04]  /*22340*/  @!P2 LDGSTS.E.BYPASS.LTC128B.128 [R220+0x9800], [R132.64+0x80] ;  /* 0x0980008084dcafae */ /* 0x0003e8000b901d44 */
[----:B------:R-:W0:Y:S02]  /*22350*/  LDGDEPBAR ;  /* 0x00000000000079af */ /* 0x000e240000000000 */
.L_x_2260:
[----:B------:R-:W-:Y:S05]  /*22360*/  BSYNC B0 ;  /* 0x0000000000007941 */ /* 0x000fea0003800000 */
.L_x_2259:
[----:B------:R-:W2:Y:S08]  /*22370*/  S2R R0, SR_TID.X ;  /* 0x0000000000007919 */ /* 0x000eb00000002100 */
[----:B------:R-:W3:Y:S02]  /*22380*/  LDL R180, [R1+0x120] ;  /* 0x0001200001b47983 */ /* 0x000ee40000100800 */
[----:B---3--:R-:W-:Y:S04]  /*22390*/  IMAD.WIDE.U32 R180, R180, -0x2daee0ad, RZ ;  /* 0xd2511f53b4b47825 */ /* 0x008fe800078e00ff */
[----:B--2---:R-:W-:Y:S05]  /*223a0*/  IMAD.SHL.U32 R0, R0, 0x2, RZ ;  /* 0x0000000200007824 */ /* 0x004fea00078e00ff */
[----:B------:R-:W-:Y:S05]  /*223b0*/  LOP3.LUT R0, R0, 0x6, RZ, 0xc0, !PT ;  /* 0x0000000600007812 */ /* 0x000fea00078ec0ff */
[----:B-1----:R-:W-:Y:S04]  /*223c0*/  IMAD R132, R222, 0x20, R0 ;  /* 0x00000020de847824 */ /* 0x002fe800078e0200 */
[--C-:B------:R-:W-:Y:S01]  /*223d0*/  IMAD.IADD R0, R224, 0x1, -R132.reuse ;  /* 0x00000001e0007824 */ /* 0x100fe200078e0a84 */
[C---:B------:R-:W-:Y:S01]  /*223e0*/  IADD3 R134, R132.reuse, 0x1, RZ ;  /* 0x0000000184867810 */ /* 0x040fe20007ffe0ff */
[--C-:B------:R-:W-:Y:S01]  /*223f0*/  IMAD.IADD R2, R229, 0x1, -R132.reuse ;  /* 0x00000001e5027824 */ /* 0x100fe200078e0a84 */
[----:B------:R-:W-:Y:S02]  /*22400*/  IADD3 R135, R132, 0x8, RZ ;  /* 0x0000000884877810 */ /* 0x000fe40007ffe0ff */
[----:B------:R-:W-:Y:S02]  /*22410*/  IABS R0, R0 ;  /* 0x0000000000007213 */ /* 0x000fe40000000000 */
[C---:B------:R-:W-:Y:S02]  /*22420*/  ISETP.GE.AND P1, PT, R134.reuse, R226, PT ;  /* 0x000000e28600720c */ /* 0x040fe40003f26270 */
[C---:B------:R-:W-:Y:S01]  /*22430*/  ISETP.GE.AND P4, PT, R134.reuse, R225, PT ;  /* 0x000000e18600720c */ /* 0x040fe20003f86270 */
[----:B------:R1:W2:Y:S01]  /*22440*/  I2F R3, R0 ;  /* 0x0000000000037306 */ /* 0x0002a20000201400 */
[C---:B------:R-:W-:Y:S02]  /*22450*/  ISETP.GE.AND P5, PT, R134.reuse, R228, PT ;  /* 0x000000e48600720c */ /* 0x040fe40003fa6270 */
[C---:B------:R-:W-:Y:S02]  /*22460*/  ISETP.GE.AND P0, PT, R134.reuse, R227, PT ;  /* 0x000000e38600720c */ /* 0x040fe40003f06270 */
[C---:B------:R-:W-:Y:S02]  /*22470*/  ISETP.GE.OR P1, PT, R134.reuse, R232, !P1 ;  /* 0x000000e88600720c */ /* 0x040fe40004f26670 */
[C---:B------:R-:W-:Y:S02]  /*22480*/  ISETP.GE.OR P4, PT, R134.reuse, R231, !P4 ;  /* 0x000000e78600720c */ /* 0x040fe40006786670 */
[C---:B------:R-:W-:Y:S02]  /*22490*/  ISETP.GE.OR P5, PT, R134.reuse, R234, !P5 ;  /* 0x000000ea8600720c */ /* 0x040fe40006fa6670 */
[----:B------:R-:W-:Y:S02]  /*224a0*/  ISETP.GE.OR P0, PT, R134, R233, !P0 ;  /* 0x000000e98600720c */ /* 0x000fe40004706670 */
[C---:B------:R-:W-:Y:S02]  /*224b0*/  ISETP.GE.AND P2, PT, R132.reuse, R225, PT ;  /* 0x000000e18400720c */ /* 0x040fe40003f46270 */
[C---:B------:R-:W-:Y:S02]  /*224c0*/  ISETP.GE.AND P3, PT, R132.reuse, R226, PT ;  /* 0x000000e28400720c */ /* 0x040fe40003f66270 */
[C---:B------:R-:W-:Y:S02]  /*224d0*/  ISETP.GE.OR P2, PT, R132.reuse, R231, !P2 ;  /* 0x000000e78400720c */ /* 0x040fe40005746670 */
[C---:B------:R-:W-:Y:S02]  /*224e0*/  ISETP.GE.OR P3, PT, R132.reuse, R232, !P3 ;  /* 0x000000e88400720c */ /* 0x040fe40005f66670 */
[C---:B------:R-:W-:Y:S02]  /*224f0*/  ISETP.GE.AND P6, PT, R132.reuse, R228, PT ;  /* 0x000000e48400720c */ /* 0x040fe40003fc6270 */
[----:B-1----:R-:W-:Y:S01]  /*22500*/  IABS R0, R2 ;  /* 0x0000000200007213 */ /* 0x002fe20000000000 */
[----:B------:R-:W-:Y:S01]  /*22510*/  IMAD.IADD R2, R223, 0x1, -R132 ;  /* 0x00000001df027824 */ /* 0x000fe200078e0a84 */
[----:B------:R-:W-:Y:S01]  /*22520*/  ISETP.GE.OR P6, PT, R132, R234, !P6 ;  /* 0x000000ea8400720c */ /* 0x000fe200077c6670 */
[----:B--2---:R-:W-:Y:S01]  /*22530*/  FFMA.FTZ R8, R3, -R216, R8 ;  /* 0x800000d803087223 */ /* 0x004fe20000010008 */
[----:B------:R1:W2:Y:S02]  /*22540*/  I2F R133, R0 ;  /* 0x0000000000857306 */ /* 0x0002a40000201400 */
[----:B-1----:R-:W-:Y:S01]  /*22550*/  IABS R0, R2 ;  /* 0x0000000200007213 */ /* 0x002fe20000000000 */
[----:B------:R-:W-:Y:S02]  /*22560*/  IMAD.IADD R2, R230, 0x1, -R132 ;  /* 0x00000001e6027824 */ /* 0x000fe400078e0a84 */
[----:B--2---:R-:W-:Y:S01]  /*22570*/  FFMA.FTZ R10, R133, -R216, R10 ;  /* 0x800000d8850a7223 */ /* 0x004fe2000001000a */
[----:B------:R-:W-:Y:S04]  /*22580*/  IADD3 R133, R132, 0x9, RZ ;  /* 0x0000000984857810 */ /* 0x000fe80007ffe0ff */
[----:B------:R1:W2:Y:S01]  /*22590*/  I2F R174, R0 ;  /* 0x0000000000ae7306 */ /* 0x0002a20000201400 */
[----:B------:R-:W-:Y:S02]  /*225a0*/  FSEL R177, R10, -INF , !P2 ;  /* 0xff8000000ab17808 */ /* 0x000fe40005000000 */
[C---:B------:R-:W-:Y:S04]  /*225b0*/  ISETP.GE.AND P2, PT, R135.reuse, R226, PT ;  /* 0x000000e28700720c */ /* 0x040fe80003f46270 */
[C---:B------:R-:W-:Y:S02]  /*225c0*/  ISETP.GE.OR P2, PT, R135.reuse, R232, !P2 ;  /* 0x000000e88700720c */ /* 0x040fe40005746670 */
[----:B-1----:R-:W-:Y:S01]  /*225d0*/  IABS R0, R2 ;  /* 0x0000000200007213 */ /* 0x002fe20000000000 */
[----:B------:R-:W-:Y:S02]  /*225e0*/  IMAD.IADD R2, R224, 0x1, -R134 ;  /* 0x00000001e0027824 */ /* 0x000fe400078e0a86 */
[----:B--2---:R-:W-:Y:S01]  /*225f0*/  FFMA.FTZ R4, R174, -R216, R4 ;  /* 0x800000d8ae047223 */ /* 0x004fe20000010004 */
[----:B------:R1:W2:Y:S04]  /*22600*/  I2F R173, R0 ;  /* 0x0000000000ad7306 */ /* 0x0002a80000201400 */
[----:B------:R-:W-:Y:S02]  /*22610*/  FSEL R179, R4, -INF , !P6 ;  /* 0xff80000004b37808 */ /* 0x000fe40007000000 */
[C---:B------:R-:W-:Y:S04]  /*22620*/  ISETP.GE.AND P6, PT, R135.reuse, R225, PT ;  /* 0x000000e18700720c */ /* 0x040fe80003fc6270 */
[----:B------:R-:W-:Y:S02]  /*22630*/  ISETP.GE.OR P6, PT, R135, R231, !P6 ;  /* 0x000000e78700720c */ /* 0x000fe400077c6670 */
[----:B-1----:R-:W-:Y:S01]  /*22640*/  IABS R0, R2 ;  /* 0x0000000200007213 */ /* 0x002fe20000000000 */
[----:B------:R-:W-:Y:S02]  /*22650*/  IMAD.IADD R2, R229, 0x1, -R134 ;  /* 0x00000001e5027824 */ /* 0x000fe400078e0a86 */
[----:B--2---:R-:W-:Y:S01]  /*22660*/  FFMA.FTZ R6, R173, -R216, R6 ;  /* 0x800000d8ad067223 */ /* 0x004fe20000010006 */
[----:B------:R1:W2:Y:S02]  /*22670*/  I2F R172, R0 ;  /* 0x0000000000ac7306 */ /* 0x0002a40000201400 */
[----:B-1----:R-:W-:Y:S01]  /*22680*/  IABS R0, R2 ;  /* 0x0000000200007213 */ /* 0x002fe20000000000 */
[--C-:B------:R-:W-:Y:S02]  /*22690*/  IMAD.IADD R2, R223, 0x1, -R134.reuse ;  /* 0x00000001df027824 */ /* 0x100fe400078e0a86 */
[----:B--2---:R-:W-:Y:S05]  /*226a0*/  FFMA.FTZ R9, R172, -R216, R9 ;  /* 0x800000d8ac097223 */ /* 0x004fea0000010009 */
[----:B------:R1:W2:Y:S01]  /*226b0*/  I2F R176, R0 ;  /* 0x0000000000b07306 */ /* 0x0002a20000201400 */
[----:B------:R-:W-:Y:S01]  /*226c0*/  IMAD.IADD R134, R230, 0x1, -R134 ;  /* 0x00000001e6867824 */ /* 0x000fe200078e0a86 */
[----:B-1----:R-:W-:Y:S01]  /*226d0*/  IABS R0, R2 ;  /* 0x0000000200007213 */ /* 0x002fe20000000000 */
[----:B------:R-:W-:Y:S02]  /*226e0*/  IMAD.IADD R2, R224, 0x1, -R135 ;  /* 0x00000001e0027824 */ /* 0x000fe400078e0a87 */
[----:B--2---:R-:W-:Y:S01]  /*226f0*/  FFMA.FTZ R11, R176, -R216, R11 ;  /* 0x800000d8b00b7223 */ /* 0x004fe2000001000b */
[----:B------:R-:W-:Y:S04]  /*22700*/  FSEL R176, R9, -INF , !P1 ;  /* 0xff80000009b07808 */ /* 0x000fe80004800000 */
[----:B------:R1:W2:Y:S01]  /*22710*/  I2F R3, R0 ;  /* 0x0000000000037306 */ /* 0x0002a20000201400 */
[C---:B------:R-:W-:Y:S04]  /*22720*/  ISETP.GE.AND P1, PT, R135.reuse, R227, PT ;  /* 0x000000e38700720c */ /* 0x040fe80003f26270 */
[----:B------:R-:W-:Y:S02]  /*22730*/  ISETP.GE.OR P1, PT, R135, R233, !P1 ;  /* 0x000000e98700720c */ /* 0x000fe40004f26670 */
[----:B-1----:R-:W-:Y:S01]  /*22740*/  IABS R0, R2 ;  /* 0x0000000200007213 */ /* 0x002fe20000000000 */
[----:B------:R-:W-:Y:S02]  /*22750*/  IMAD.IADD R2, R229, 0x1, -R135 ;  /* 0x00000001e5027824 */ /* 0x000fe400078e0a87 */
[----:B--2---:R-:W-:Y:S01]  /*22760*/  FFMA.FTZ R5, R3, -R216, R5 ;  /* 0x800000d803057223 */ /* 0x004fe20000010005 */
[----:B------:R1:W2:Y:S01]  /*22770*/  I2F R175, R0 ;  /* 0x0000000000af7306 */ /* 0x0002a20000201400 */
[----:B------:R-:W-:Y:S01]  /*22780*/  IMAD.U32 R3, RZ, RZ, UR7 ;  /* 0x00000007ff037e24 */ /* 0x000fe2000f8e00ff */
[----:B-1----:R-:W-:Y:S01]  /*22790*/  IABS R0, R2 ;  /* 0x0000000200007213 */ /* 0x002fe20000000000 */
[----:B--2---:R-:W-:Y:S01]  /*227a0*/  FFMA.FTZ R12, R175, -R216, R12 ;  /* 0x800000d8af0c7223 */ /* 0x004fe2000001000c */
[----:B------:R-:W-:Y:S02]  /*227b0*/  FSEL R175, R8, -INF , !P3 ;  /* 0xff80000008af7808 */ /* 0x000fe40005800000 */
[C---:B------:R-:W-:Y:S01]  /*227c0*/  IADD3 R8, R132.reuse, 0x10, RZ ;  /* 0x0000001084087810 */ /* 0x040fe20007ffe0ff */
[----:B------:R-:W-:Y:S01]  /*227d0*/  IMAD.MOV.U32 R2, RZ, RZ, R0 ;  /* 0x000000ffff027224 */ /* 0x000fe200078e0000 */
[----:B------:R-:W-:Y:S01]  /*227e0*/  ISETP.GE.AND P3, PT, R132, R227, PT ;  /* 0x000000e38400720c */ /* 0x000fe20003f66270 */
[C-C-:B------:R-:W-:Y:S01]  /*227f0*/  IMAD.IADD R0, R223.reuse, 0x1, -R135.reuse ;  /* 0x00000001df007824 */ /* 0x140fe200078e0a87 */
[----:B------:R-:W-:Y:S01]  /*22800*/  FSEL R12, R12, -INF , !P2 ;  /* 0xff8000000c0c7808 */ /* 0x000fe20005000000 */
[----:B------:R1:W2:Y:S01]  /*22810*/  I2F R174, R2 ;  /* 0x0000000200ae7306 */ /* 0x0002a20000201400 */
[----:B------:R-:W-:Y:S01]  /*22820*/  ISETP.GE.OR P3, PT, R132, R233, !P3 ;  /* 0x000000e98400720c */ /* 0x000fe20005f66670 */
[----:B------:R-:W-:Y:S01]  /*22830*/  IMAD.IADD R4, R223, 0x1, -R8 ;  /* 0x00000001df047824 */ /* 0x000fe200078e0a08 */
[----:B------:R-:W-:Y:S02]  /*22840*/  IABS R0, R0 ;  /* 0x0000000000007213 */ /* 0x000fe40000000000 */
[----:B------:R-:W-:Y:S02]  /*22850*/  FSEL R178, R6, -INF , !P3 ;  /* 0xff80000006b27808 */ /* 0x000fe40005800000 */
[-C--:B------:R-:W-:Y:S02]  /*22860*/  ISETP.GE.AND P3, PT, R135, R228.reuse, PT ;  /* 0x000000e48700720c */ /* 0x080fe40003f66270 */
[----:B------:R-:W-:Y:S01]  /*22870*/  ISETP.GE.AND P2, PT, R133, R228, PT ;  /* 0x000000e48500720c */ /* 0x000fe20003f46270 */
[----:B------:R-:W3:Y:S01]  /*22880*/  I2F R173, R0 ;  /* 0x0000000000ad7306 */ /* 0x000ee20000201400 */
[-C--:B------:R-:W-:Y:S01]  /*22890*/  ISETP.GE.OR P3, PT, R135, R234.reuse, !P3 ;  /* 0x000000ea8700720c */ /* 0x080fe20005f66670 */
[----:B------:R-:W-:Y:S01]  /*228a0*/  IMAD.IADD R135, R230, 0x1, -R135 ;  /* 0x00000001e6877824 */ /* 0x000fe200078e0a87 */
[C---:B------:R-:W-:Y:S01]  /*228b0*/  ISETP.GE.OR P2, PT, R133.reuse, R234, !P2 ;  /* 0x000000ea8500720c */ /* 0x040fe20005746670 */
[----:B-1----:R-:W-:Y:S02]  /*228c0*/  IMAD.IADD R2, R224, 0x1, -R133 ;  /* 0x00000001e0027824 */ /* 0x002fe400078e0a85 */
[-C--:B--2---:R-:W-:Y:S05]  /*228d0*/  FFMA.FTZ R14, R174, -R216.reuse, R14 ;  /* 0x800000d8ae0e7223 */ /* 0x084fea000001000e */
[----:B------:R-:W-:Y:S02]  /*228e0*/  FSEL R14, R14, -INF , !P6 ;  /* 0xff8000000e0e7808 */ /* 0x000fe40007000000 */
[----:B------:R-:W-:Y:S01]  /*228f0*/  ISETP.GE.AND P6, PT, R133, R227, PT ;  /* 0x000000e38500720c */ /* 0x000fe20003fc6270 */
[----:B---3--:R-:W-:Y:S01]  /*22900*/  FFMA.FTZ R16, R173, -R216, R16 ;  /* 0x800000d8ad107223 */ /* 0x008fe20000010010 */
[----:B------:R-:W-:Y:S01]  /*22910*/  IABS R0, R2 ;  /* 0x0000000200007213 */ /* 0x000fe20000000000 */
[----:B------:R-:W-:Y:S01]  /*22920*/  IMAD.U32 R2, RZ, RZ, UR6 ;  /* 0x00000006ff027e24 */ /* 0x000fe2000f8e00ff */
[----:B------:R-:W-:Y:S02]  /*22930*/  FSEL R173, R11, -INF , !P4 ;  /* 0xff8000000bad7808 */ /* 0x000fe40006000000 */
[C---:B------:R-:W-:Y:S01]  /*22940*/  ISETP.GE.AND P4, PT, R133.reuse, R226, PT ;  /* 0x000000e28500720c */ /* 0x040fe20003f86270 */
[----:B------:R1:W2:Y:S01]  /*22950*/  I2F R172, R0 ;  /* 0x0000000000ac7306 */ /* 0x0002a20000201400 */
[C---:B------:R-:W-:Y:S02]  /*22960*/  ISETP.GE.OR P6, PT, R133.reuse, R233, !P6 ;  /* 0x000000e98500720c */ /* 0x040fe400077c6670 */
[----:B------:R-:W-:Y:S02]  /*22970*/  ISETP.GE.OR P4, PT, R133, R232, !P4 ;  /* 0x000000e88500720c */ /* 0x000fe40006786670 */
[----:B------:R-:W-:Y:S02]  /*22980*/  FSEL R16, R16, -INF , !P3 ;  /* 0xff80000010107808 */ /* 0x000fe40005800000 */
[C---:B------:R-:W-:Y:S04]  /*22990*/  ISETP.GE.AND P3, PT, R8.reuse, R226, PT ;  /* 0x000000e20800720c */ /* 0x040fe80003f66270 */
[----:B------:R-:W-:Y:S01]  /*229a0*/  ISETP.GE.OR P3, PT, R8, R232, !P3 ;  /* 0x000000e80800720c */ /* 0x000fe20005f66670 */
[----:B-1----:R1:W3:Y:S01]  /*229b0*/  LD.E R0, [R2.64+0xdc] ;  /* 0x0000dc0402007980 */ /* 0x0022e2000c101900 */
[----:B--2---:R-:W-:Y:S05]  /*229c0*/  FFMA.FTZ R13, R172, -R216, R13 ;  /* 0x800000d8ac0d7223 */ /* 0x004fea000001000d */
[----:B------:R-:W-:Y:S02]  /*229d0*/  FSEL R13, R13, -INF , !P4 ;  /* 0xff8000000d0d7808 */ /* 0x000fe40006000000 */
[C---:B------:R-:W-:Y:S04]  /*229e0*/  ISETP.GE.AND P4, PT, R8.reuse, R225, PT ;  /* 0x000000e10800720c */ /* 0x040fe80003f86270 */
[----:B------:R-:W-:Y:S02]  /*229f0*/  ISETP.GE.OR P4, PT, R8, R231, !P4 ;  /* 0x000000e70800720c */ /* 0x000fe40006786670 */
[----:B-1----:R-:W-:Y:S01]  /*22a00*/  IABS R3, R134 ;  /* 0x0000008600037213 */ /* 0x002fe20000000000 */
[--C-:B------:R-:W-:Y:S03]  /*22a10*/  IMAD.IADD R2, R229, 0x1, -R133.reuse ;  /* 0x00000001e5027824 */ /* 0x100fe600078e0a85 */
[----:B------:R1:W2:Y:S02]  /*22a20*/  I2F R172, R3 ;  /* 0x0000000300ac7306 */ /* 0x0002a40000201400 */
[----:B------:R-:W-:Y:S08]  /*22a30*/  IABS R2, R2 ;  /* 0x0000000200027213 */ /* 0x000ff00000000000 */
[----:B------:R4:W5:Y:S01]  /*22a40*/  I2F R134, R2 ;  /* 0x0000000200867306 */ /* 0x0009620000201400 */
[----:B-1----:R-:W-:Y:S02]  /*22a50*/  IMAD.IADD R3, R223, 0x1, -R133 ;  /* 0x00000001df037824 */ /* 0x002fe400078e0a85 */
[----:B--2---:R-:W-:Y:S01]  /*22a60*/  FFMA.FTZ R7, R172, -R216, R7 ;  /* 0x800000d8ac077223 */ /* 0x004fe20000010007 */
[----:B------:R-:W-:Y:S02]  /*22a70*/  FSEL R172, R5, -INF , !P5 ;  /* 0xff80000005ac7808 */ /* 0x000fe40006800000 */
[----:B------:R-:W-:Y:S02]  /*22a80*/  ISETP.GE.AND P5, PT, R133, R225, PT ;  /* 0x000000e18500720c */ /* 0x000fe40003fa6270 */
[----:B------:R-:W-:Y:S02]  /*22a90*/  FSEL R174, R7, -INF , !P0 ;  /* 0xff80000007ae7808 */ /* 0x000fe40004000000 */
[----:B------:R-:W-:Y:S01]  /*22aa0*/  ISETP.GE.OR P5, PT, R133, R231, !P5 ;  /* 0x000000e78500720c */ /* 0x000fe20006fa6670 */
[----:B------:R-:W-:Y:S01]  /*22ab0*/  IMAD.IADD R133, R230, 0x1, -R133 ;  /* 0x00000001e6857824 */ /* 0x000fe200078e0a85 */
[----:B----4-:R-:W-:Y:S01]  /*22ac0*/  IABS R2, R3 ;  /* 0x0000000300027213 */ /* 0x010fe20000000000 */
[--C-:B------:R-:W-:Y:S01]  /*22ad0*/  IMAD.IADD R3, R224, 0x1, -R8.reuse ;  /* 0x00000001e0037824 */ /* 0x100fe200078e0a08 */
[----:B------:R-:W-:Y:S01]  /*22ae0*/  ISETP.GE.AND P0, PT, R8, R228, PT ;  /* 0x000000e40800720c */ /* 0x000fe20003f06270 */
[----:B-----5:R-:W-:Y:S01]  /*22af0*/  FFMA.FTZ R15, R134, -R216, R15 ;  /* 0x800000d8860f7223 */ /* 0x020fe2000001000f */
[----:B------:R-:W-:Y:S01]  /*22b00*/  IABS R5, R133 ;  /* 0x0000008500057213 */ /* 0x000fe20000000000 */
[----:B------:R1:W2:Y:S01]  /*22b10*/  I2F R10, R2 ;  /* 0x00000002000a7306 */ /* 0x0002a20000201400 */
[C---:B------:R-:W-:Y:S02]  /*22b20*/  ISETP.GE.OR P0, PT, R8.reuse, R234, !P0 ;  /* 0x000000ea0800720c */ /* 0x040fe40004706670 */
[----:B------:R-:W-:Y:S02]  /*22b30*/  FSEL R15, R15, -INF , !P5 ;  /* 0xff8000000f0f7808 */ /* 0x000fe40006800000 */
[C---:B------:R-:W-:Y:S04]  /*22b40*/  ISETP.GE.AND P5, PT, R8.reuse, R227, PT ;  /* 0x000000e30800720c */ /* 0x040fe80003fa6270 */
[----:B------:R-:W-:Y:S02]  /*22b50*/  ISETP.GE.OR P5, PT, R8, R233, !P5 ;  /* 0x000000e90800720c */ /* 0x000fe40006fa6670 */
[----:B-1----:R-:W-:Y:S01]  /*22b60*/  IABS R2, R3 ;  /* 0x0000000300027213 */ /* 0x002fe20000000000 */
[-C--:B--2---:R-:W-:Y:S01]  /*22b70*/  FFMA.FTZ R17, R10, -R216.reuse, R17 ;  /* 0x800000d80a117223 */ /* 0x084fe20000010011 */
[----:B------:R-:W-:Y:S01]  /*22b80*/  IABS R3, R135 ;  /* 0x0000008700037213 */ /* 0x000fe20000000000 */
[----:B------:R-:W1:Y:S03]  /*22b90*/  I2F R10, R5 ;  /* 0x00000005000a7306 */ /* 0x000e660000201400 */
[----:B------:R-:W-:Y:S07]  /*22ba0*/  FSEL R17, R17, -INF , !P2 ;  /* 0xff80000011117808 */ /* 0x000fee0005000000 */
[----:B------:R2:W4:Y:S10]  /*22bb0*/  I2F R6, R2 ;  /* 0x0000000200067306 */ /* 0x0005340000201400 */
[----:B------:R5:W5:Y:S01]  /*22bc0*/  I2F R135, R3 ;  /* 0x0000000300877306 */ /* 0x000b620000201400 */
[-C--:B-1----:R-:W-:Y:S05]  /*22bd0*/  FFMA.FTZ R19, R10, -R216.reuse, R19 ;  /* 0x800000d80a137223 */ /* 0x082fea0000010013 */
[----:B------:R-:W-:Y:S01]  /*22be0*/  FSEL R19, R19, -INF , !P6 ;  /* 0xff80000013137808 */ /* 0x000fe20007000000 */
[----:B--2---:R-:W-:Y:S02]  /*22bf0*/  IMAD.IADD R2, R229, 0x1, -R8 ;  /* 0x00000001e5027824 */ /* 0x004fe400078e0a08 */
[----:B----4-:R-:W-:Y:S02]  /*22c00*/  FFMA.FTZ R24, R6, -R216, R24 ;  /* 0x800000d806187223 */ /* 0x010fe40000010018 */
[----:B------:R-:W-:Y:S01]  /*22c10*/  IMAD.IADD R8, R230, 0x1, -R8 ;  /* 0x00000001e6087824 */ /* 0x000fe200078e0a08 */
[----:B------:R-:W-:Y:S02]  /*22c20*/  IABS R2, R2 ;  /* 0x0000000200027213 */ /* 0x000fe40000000000 */
[----:B------:R-:W-:Y:S02]  /*22c30*/  FSEL R24, R24, -INF , !P3 ;  /* 0xff80000018187808 */ /* 0x000fe40005800000 */
[----:B------:R1:W2:Y:S01]  /*22c40*/  I2F R9, R2 ;  /* 0x0000000200097306 */ /* 0x0002a20000201400 */
[----:B-----5:R-:W-:Y:S01]  /*22c50*/  IADD3 R3, R132, 0x11, RZ ;  /* 0x0000001184037810 */ /* 0x020fe20007ffe0ff */
[----:B------:R-:W-:Y:S03]  /*22c60*/  FFMA.FTZ R18, R135, -R216, R18 ;  /* 0x800000d887127223 */ /* 0x000fe60000010012 */
[C---:B------:R-:W-:Y:S01]  /*22c70*/  ISETP.GE.AND P2, PT, R3.reuse, R226, PT ;  /* 0x000000e20300720c */ /* 0x040fe20003f46270 */
[--C-:B------:R-:W-:Y:S01]  /*22c80*/  IMAD.IADD R6, R224, 0x1, -R3.reuse ;  /* 0x00000001e0067824 */ /* 0x100fe200078e0a03 */
[----:B------:R-:W-:Y:S01]  /*22c90*/  ISETP.GE.AND P3, PT, R3, R225, PT ;  /* 0x000000e10300720c */ /* 0x000fe20003f66270 */
[--C-:B------:R-:W-:Y:S01]  /*22ca0*/  IMAD.IADD R5, R223, 0x1, -R3.reuse ;  /* 0x00000001df057824 */ /* 0x100fe200078e0a03 */
[----:B------:R-:W-:Y:S02]  /*22cb0*/  FSEL R18, R18, -INF , !P1 ;  /* 0xff80000012127808 */ /* 0x000fe40004800000 */
[C---:B------:R-:W-:Y:S02]  /*22cc0*/  ISETP.GE.AND P1, PT, R3.reuse, R228, PT ;  /* 0x000000e40300720c */ /* 0x040fe40003f26270 */
[C---:B------:R-:W-:Y:S02]  /*22cd0*/  ISETP.GE.OR P2, PT, R3.reuse, R232, !P2 ;  /* 0x000000e80300720c */ /* 0x040fe40005746670 */
[C---:B------:R-:W-:Y:S02]  /*22ce0*/  ISETP.GE.OR P3, PT, R3.reuse, R231, !P3 ;  /* 0x000000e70300720c */ /* 0x040fe40005f66670 */
[----:B------:R-:W-:Y:S02]  /*22cf0*/  ISETP.GE.OR P1, PT, R3, R234, !P1 ;  /* 0x000000ea0300720c */ /* 0x000fe40004f26670 */
[----:B-1----:R-:W-:Y:S01]  /*22d00*/  IABS R2, R4 ;  /* 0x0000000400027213 */ /* 0x002fe20000000000 */
[----:B--2---:R-:W-:Y:S04]  /*22d10*/  FFMA.FTZ R26, R9, -R216, R26 ;  /* 0x800000d8091a7223 */ /* 0x004fe8000001001a */
[----:B------:R-:W-:Y:S01]  /*22d20*/  IMAD.MOV.U32 R4, RZ, RZ, R2 ;  /* 0x000000ffff047224 */ /* 0x000fe200078e0002 */
[----:B------:R-:W-:Y:S02]  /*22d30*/  IABS R2, R6 ;  /* 0x0000000600027213 */ /* 0x000fe40000000000 */
[----:B------:R-:W-:Y:S01]  /*22d40*/  FSEL R26, R26, -INF , !P4 ;  /* 0xff8000001a1a7808 */ /* 0x000fe20006000000 */
[----:B------:R1:W2:Y:S01]  /*22d50*/  I2F R6, R4 ;  /* 0x0000000400067306 */ /* 0x0002a20000201400 */
[C---:B------:R-:W-:Y:S04]  /*22d60*/  ISETP.GE.AND P4, PT, R3.reuse, R227, PT ;  /* 0x000000e30300720c */ /* 0x040fe80003f86270 */
[----:B------:R-:W-:Y:S05]  /*22d70*/  ISETP.GE.OR P4, PT, R3, R233, !P4 ;  /* 0x000000e90300720c */ /* 0x000fea0006786670 */
[----:B------:R-:W4:Y:S01]  /*22d80*/  I2F R2, R2 ;  /* 0x0000000200027306 */ /* 0x000f220000201400 */
[--C-:B-1----:R-:W-:Y:S02]  /*22d90*/  IMAD.IADD R4, R229, 0x1, -R3.reuse ;  /* 0x00000001e5047824 */ /* 0x102fe400078e0a03 */
[----:B--2---:R-:W-:Y:S02]  /*22da0*/  FFMA.FTZ R20, R6, -R216, R20 ;  /* 0x800000d806147223 */ /* 0x004fe40000010014 */
[----:B------:R-:W-:Y:S01]  /*22db0*/  IMAD.IADD R3, R230, 0x1, -R3 ;  /* 0x00000001e6037824 */ /* 0x000fe200078e0a03 */
[----:B------:R-:W-:Y:S02]  /*22dc0*/  IABS R4, R4 ;  /* 0x0000000400047213 */ /* 0x000fe40000000000 */
[----:B------:R-:W-:Y:S02]  /*22dd0*/  FSEL R20, R20, -INF , !P0 ;  /* 0xff80000014147808 */ /* 0x000fe40004000000 */
[----:B------:R1:W2:Y:S01]  /*22de0*/  I2F R9, R4 ;  /* 0x0000000400097306 */ /* 0x0002a20000201400 */
[----:B----4-:R-:W-:Y:S01]  /*22df0*/  FFMA.FTZ R25, R2, -R216, R25 ;  /* 0x800000d802197223 */ /* 0x010fe20000010019 */
[C---:B------:R-:W-:Y:S02]  /*22e00*/  IADD3 R2, R132.reuse, 0x18, RZ ;  /* 0x0000001884027810 */ /* 0x040fe40007ffe0ff */
[----:B------:R-:W-:Y:S02]  /*22e10*/  IADD3 R132, R132, 0x19, RZ ;  /* 0x0000001984847810 */ /* 0x000fe40007ffe0ff */
[C---:B------:R-:W-:Y:S02]  /*22e20*/  ISETP.GE.AND P0, PT, R2.reuse, R226, PT ;  /* 0x000000e20200720c */ /* 0x040fe40003f06270 */
[----:B------:R-:W-:Y:S02]  /*22e30*/  FSEL R25, R25, -INF , !P2 ;  /* 0xff80000019197808 */ /* 0x000fe40005000000 */
[C---:B------:R-:W-:Y:S02]  /*22e40*/  ISETP.GE.AND P2, PT, R2.reuse, R225, PT ;  /* 0x000000e10200720c */ /* 0x040fe40003f46270 */
[C---:B------:R-:W-:Y:S02]  /*22e50*/  ISETP.GE.AND P6, PT, R2.reuse, R228, PT ;  /* 0x000000e40200720c */ /* 0x040fe40003fc6270 */
[C---:B------:R-:W-:Y:S02]  /*22e60*/  ISETP.GE.OR P0, PT, R2.reuse, R232, !P0 ;  /* 0x000000e80200720c */ /* 0x040fe40004706670 */
[C---:B------:R-:W-:Y:S02]  /*22e70*/  ISETP.GE.OR P2, PT, R2.reuse, R231, !P2 ;  /* 0x000000e70200720c */ /* 0x040fe40005746670 */
[----:B------:R-:W-:Y:S02]  /*22e80*/  ISETP.GE.OR P6, PT, R2, R234, !P6 ;  /* 0x000000ea0200720c */ /* 0x000fe400077c6670 */
[----:B-1----:R-:W-:Y:S01]  /*22e90*/  IABS R4, R5 ;  /* 0x0000000500047213 */ /* 0x002fe20000000000 */
[--C-:B------:R-:W-:Y:S02]  /*22ea0*/  IMAD.IADD R5, R224, 0x1, -R2.reuse ;  /* 0x00000001e0057824 */ /* 0x100fe400078e0a02 */
[-C--:B--2---:R-:W-:Y:S01]  /*22eb0*/  FFMA.FTZ R27, R9, -R216.reuse, R27 ;  /* 0x800000d8091b7223 */ /* 0x084fe2000001001b */
[----:B------:R1:W2:Y:S04]  /*22ec0*/  I2F R6, R4 ;  /* 0x0000000400067306 */ /* 0x0002a80000201400 */
[----:B------:R-:W-:Y:S02]  /*22ed0*/  FSEL R27, R27, -INF , !P3 ;  /* 0xff8000001b1b7808 */ /* 0x000fe40005800000 */
[C---:B------:R-:W-:Y:S04]  /*22ee0*/  ISETP.GE.AND P3, PT, R2.reuse, R227, PT ;  /* 0x000000e30200720c */ /* 0x040fe80003f66270 */
[----:B------:R-:W-:Y:S02]  /*22ef0*/  ISETP.GE.OR P3, PT, R2, R233, !P3 ;  /* 0x000000e90200720c */ /* 0x000fe40005f66670 */
[----:B-1----:R-:W-:Y:S01]  /*22f00*/  IABS R4, R5 ;  /* 0x0000000500047213 */ /* 0x002fe20000000000 */
[----:B--2---:R-:W-:Y:S01]  /*22f10*/  FFMA.FTZ R21, R6, -R216, R21 ;  /* 0x800000d806157223 */ /* 0x004fe20000010015 */
[----:B------:R-:W-:Y:S02]  /*22f20*/  IABS R5, R8 ;  /* 0x0000000800057213 */ /* 0x000fe40000000000 */
[----:B------:R1:W2:Y:S02]  /*22f30*/  I2F R7, R4 ;  /* 0x0000000400077306 */ /* 0x0002a40000201400 */
[----:B------:R-:W-:Y:S02]  /*22f40*/  FSEL R21, R21, -INF , !P1 ;  /* 0xff80000015157808 */ /* 0x000fe40004800000 */
[C---:B------:R-:W-:Y:S04]  /*22f50*/  ISETP.GE.AND P1, PT, R132.reuse, R226, PT ;  /* 0x000000e28400720c */ /* 0x040fe80003f26270 */
[----:B------:R-:W-:Y:S02]  /*22f60*/  ISETP.GE.OR P1, PT, R132, R232, !P1 ;  /* 0x000000e88400720c */ /* 0x000fe40004f26670 */
[----:B------:R4:W5:Y:S01]  /*22f70*/  I2F R10, R5 ;  /* 0x00000005000a7306 */ /* 0x0009620000201400 */
[----:B-1----:R-:W-:Y:S02]  /*22f80*/  IMAD.IADD R4, R229, 0x1, -R2 ;  /* 0x00000001e5047824 */ /* 0x002fe400078e0a02 */
[----:B--2---:R-:W-:Y:S03]  /*22f90*/  FFMA.FTZ R28, R7, -R216, R28 ;  /* 0x800000d8071c7223 */ /* 0x004fe6000001001c */
[----:B------:R-:W-:Y:S02]  /*22fa0*/  IABS R4, R4 ;  /* 0x0000000400047213 */ /* 0x000fe40000000000 */
[----:B------:R-:W-:Y:S02]  /*22fb0*/  FSEL R28, R28, -INF , !P0 ;  /* 0xff8000001c1c7808 */ /* 0x000fe40004000000 */
[C---:B------:R-:W-:Y:S01]  /*22fc0*/  ISETP.GE.AND P0, PT, R132.reuse, R225, PT ;  /* 0x000000e18400720c */ /* 0x040fe20003f06270 */
[----:B------:R1:W2:Y:S01]  /*22fd0*/  I2F R6, R4 ;  /* 0x0000000400067306 */ /* 0x0002a20000201400 */
[----:B----4-:R-:W-:Y:S02]  /*22fe0*/  IMAD.IADD R5, R223, 0x1, -R2 ;  /* 0x00000001df057824 */ /* 0x010fe400078e0a02 */
[----:B------:R-:W-:Y:S01]  /*22ff0*/  ISETP.GE.OR P0, PT, R132, R231, !P0 ;  /* 0x000000e78400720c */ /* 0x000fe20004706670 */
[----:B-----5:R-:W-:Y:S02]  /*23000*/  FFMA.FTZ R22, R10, -R216, R22 ;  /* 0x800000d80a167223 */ /* 0x020fe40000010016 */
[----:B------:R-:W-:Y:S03]  /*23010*/  IMAD.IADD R2, R230, 0x1, -R2 ;  /* 0x00000001e6027824 */ /* 0x000fe600078e0a02 */
[----:B------:R-:W-:Y:S02]  /*23020*/  FSEL R22, R22, -INF , !P5 ;  /* 0xff80000016167808 */ /* 0x000fe40006800000 */
[C---:B------:R-:W-:Y:S04]  /*23030*/  ISETP.GE.AND P5, PT, R132.reuse, R228, PT ;  /* 0x000000e48400720c */ /* 0x040fe80003fa6270 */
[----:B------:R-:W-:Y:S02]  /*23040*/  ISETP.GE.OR P5, PT, R132, R234, !P5 ;  /* 0x000000ea8400720c */ /* 0x000fe40006fa6670 */
[----:B-1----:R-:W-:Y:S01]  /*23050*/  IABS R4, R5 ;  /* 0x0000000500047213 */ /* 0x002fe20000000000 */
[----:B------:R-:W-:Y:S02]  /*23060*/  IMAD.IADD R5, R224, 0x1, -R132 ;  /* 0x00000001e0057824 */ /* 0x000fe400078e0a84 */
[-C--:B--2---:R-:W-:Y:S01]  /*23070*/  FFMA.FTZ R30, R6, -R216.reuse, R30 ;  /* 0x800000d8061e7223 */ /* 0x084fe2000001001e */
[----:B------:R1:W2:Y:S04]  /*23080*/  I2F R9, R4 ;  /* 0x0000000400097306 */ /* 0x0002a80000201400 */
[----:B------:R-:W-:Y:S02]  /*23090*/  FSEL R30, R30, -INF , !P2 ;  /* 0xff8000001e1e7808 */ /* 0x000fe40005000000 */
[C---:B------:R-:W-:Y:S04]  /*230a0*/  ISETP.GE.AND P2, PT, R132.reuse, R227, PT ;  /* 0x000000e38400720c */ /* 0x040fe80003f46270 */
[----:B------:R-:W-:Y:S02]  /*230b0*/  ISETP.GE.OR P2, PT, R132, R233, !P2 ;  /* 0x000000e98400720c */ /* 0x000fe40005746670 */
[----:B-1----:R-:W-:Y:S01]  /*230c0*/  IABS R4, R5 ;  /* 0x0000000500047213 */ /* 0x002fe20000000000 */
[-C--:B--2---:R-:W-:Y:S03]  /*230d0*/  FFMA.FTZ R32, R9, -R216.reuse, R32 ;  /* 0x800000d809207223 */ /* 0x084fe60000010020 */
[----:B------:R1:W2:Y:S02]  /*230e0*/  I2F R8, R4 ;  /* 0x0000000400087306 */ /* 0x0002a40000201400 */
[----:B------:R-:W-:Y:S02]  /*230f0*/  FSEL R32, R32, -INF , !P6 ;  /* 0xff80000020207808 */ /* 0x000fe40007000000 */
[----:B-1----:R-:W-:Y:S01]  /*23100*/  IABS R4, R3 ;  /* 0x0000000300047213 */ /* 0x002fe20000000000 */
[--C-:B------:R-:W-:Y:S02]  /*23110*/  IMAD.IADD R3, R229, 0x1, -R132.reuse ;  /* 0x00000001e5037824 */ /* 0x100fe400078e0a84 */
[-C--:B--2---:R-:W-:Y:S03]  /*23120*/  FFMA.FTZ R29, R8, -R216.reuse, R29 ;  /* 0x800000d8081d7223 */ /* 0x084fe6000001001d */
[----:B------:R1:W2:Y:S01]  /*23130*/  I2F R7, R4 ;  /* 0x0000000400077306 */ /* 0x0002a20000201400 */
[----:B------:R-:W-:Y:S02]  /*23140*/  IABS R3, R3 ;  /* 0x0000000300037213 */ /* 0x000fe40000000000 */
[----:B------:R-:W-:Y:S07]  /*23150*/  FSEL R29, R29, -INF , !P1 ;  /* 0xff8000001d1d7808 */ /* 0x000fee0004800000 */
[----:B------:R4:W5:Y:S01]  /*23160*/  I2F R5, R3 ;  /* 0x0000000300057306 */ /* 0x0009620000201400 */
[--C-:B-1----:R-:W-:Y:S02]  /*23170*/  IMAD.IADD R4, R223, 0x1, -R132.reuse ;  /* 0x00000001df047824 */ /* 0x102fe400078e0a84 */
[----:B--2---:R-:W-:Y:S05]  /*23180*/  FFMA.FTZ R23, R7, -R216, R23 ;  /* 0x800000d807177223 */ /* 0x004fea0000010017 */
[----:B------:R-:W-:Y:S02]  /*23190*/  FSEL R23, R23, -INF , !P4 ;  /* 0xff80000017177808 */ /* 0x000fe40006000000 */
[----:B----4-:R-:W-:Y:S01]  /*231a0*/  IABS R3, R4 ;  /* 0x0000000400037213 */ /* 0x010fe20000000000 */
[----:B-----5:R-:W-:Y:S01]  /*231b0*/  FFMA.FTZ R31, R5, -R216, R31 ;  /* 0x800000d8051f7223 */ /* 0x020fe2000001001f */
[----:B------:R-:W-:Y:S01]  /*231c0*/  IABS R4, R2 ;  /* 0x0000000200047213 */ /* 0x000fe20000000000 */
[----:B------:R-:W-:Y:S03]  /*231d0*/  IMAD.IADD R2, R230, 0x1, -R132 ;  /* 0x00000001e6027824 */ /* 0x000fe600078e0a84 */
[----:B------:R-:W-:Y:S01]  /*231e0*/  FSEL R31, R31, -INF , !P0 ;  /* 0xff8000001f1f7808 */ /* 0x000fe20004000000 */
[----:B------:R-:W1:Y:S01]  /*231f0*/  I2F R3, R3 ;  /* 0x0000000300037306 */ /* 0x000e620000201400 */
[----:B------:R-:W-:Y:S09]  /*23200*/  IABS R2, R2 ;  /* 0x0000000200027213 */ /* 0x000ff20000000000 */
[----:B------:R-:W2:Y:S10]  /*23210*/  I2F R2, R2 ;  /* 0x0000000200027306 */ /* 0x000eb40000201400 */
[----:B------:R-:W4:Y:S01]  /*23220*/  I2F R4, R4 ;  /* 0x0000000400047306 */ /* 0x000f220000201400 */
[-C--:B-1----:R-:W-:Y:S01]  /*23230*/  FFMA.FTZ R33, R3, -R216.reuse, R33 ;  /* 0x800000d803217223 */ /* 0x082fe20000010021 */
[----:B------:R-:W-:Y:S04]  /*23240*/  FMNMX.FTZ R3, R177, R137, !PT ;  /* 0x00000089b1037209 */ /* 0x000fe80007810000 */
[----:B------:R-:W-:Y:S01]  /*23250*/  FSEL R33, R33, -INF , !P5 ;  /* 0xff80000021217808 */ /* 0x000fe20006800000 */
[----:B--2---:R-:W-:Y:S01]  /*23260*/  FFMA.FTZ R35, R2, -R216, R35 ;  /* 0x800000d802237223 */ /* 0x004fe20000010023 */
[----:B------:R-:W-:Y:S04]  /*23270*/  FMNMX.FTZ R2, R175, R136, !PT ;  /* 0x00000088af027209 */ /* 0x000fe80007810000 */
[----:B------:R-:W-:Y:S02]  /*23280*/  FMNMX.FTZ R134, R176, R2, !PT ;  /* 0x00000002b0867209 */ /* 0x000fe40007810000 */
[----:B------:R-:W-:Y:S02]  /*23290*/  FMNMX.FTZ R2, R173, R3, !PT ;  /* 0x00000003ad027209 */ /* 0x000fe40007810000 */
[----:B------:R-:W-:Y:S01]  /*232a0*/  FMNMX.FTZ R134, R12, R134, !PT ;  /* 0x000000860c867209 */ /* 0x000fe20007810000 */
[----:B----4-:R-:W-:Y:S01]  /*232b0*/  FFMA.FTZ R34, R4, -R216, R34 ;  /* 0x800000d804227223 */ /* 0x010fe20000010022 */
        /* <DEDUP_REMOVED lines=23> */
[----:B------:R-:W-:Y:S01]  /*23430*/  FMNMX.FTZ R3, R23, R3, !PT ;  /* 0x0000000317037209 */ /* 0x000fe20007810000 */
[----:B------:R-:W1:Y:S01]  /*23440*/  SHFL.BFLY PT, R4, R134, 0x2, 0x1f ;  /* 0x0c401f0086047f89 */ /* 0x000e6200000e0000 */
[----:B------:R-:W-:Y:S02]  /*23450*/  FMNMX.FTZ R132, R33, R132, !PT ;  /* 0x0000008421847209 */ /* 0x000fe40007810000 */
[----:B------:R-:W-:Y:S02]  /*23460*/  FMNMX.FTZ R133, R31, R2, !PT ;  /* 0x000000021f857209 */ /* 0x000fe40007810000 */
[----:B------:R-:W-:Y:S02]  /*23470*/  FMNMX.FTZ R2, R34, R3, !PT ;  /* 0x0000000322027209 */ /* 0x000fe40007810000 */
[----:B------:R-:W-:Y:S01]  /*23480*/  FSEL R35, R35, -INF , !P2 ;  /* 0xff80000023237808 */ /* 0x000fe20005000000 */
[----:B------:R-:W2:Y:S03]  /*23490*/  SHFL.BFLY PT, R5, R132, 0x2, 0x1f ;  /* 0x0c401f0084057f89 */ /* 0x000ea600000e0000 */
[----:B------:R-:W-:Y:S05]  /*234a0*/  FMNMX.FTZ R2, R35, R2, !PT ;  /* 0x0000000223027209 */ /* 0x000fea0007810000 */
[----:B------:R-:W4:Y:S01]  /*234b0*/  SHFL.BFLY PT, R3, R133, 0x2, 0x1f ;  /* 0x0c401f0085037f89 */ /* 0x000f2200000e0000 */
[----:B-1----:R-:W-:Y:S07]  /*234c0*/  FMNMX.FTZ R134, R134, R4, !PT ;  /* 0x0000000486867209 */ /* 0x002fee0007810000 */
[----:B------:R-:W1:Y:S01]  /*234d0*/  SHFL.BFLY PT, R135, R2, 0x2, 0x1f ;  /* 0x0c401f0002877f89 */ /* 0x000e6200000e0000 */
[----:B--2---:R-:W-:Y:S07]  /*234e0*/  FMNMX.FTZ R132, R132, R5, !PT ;  /* 0x0000000584847209 */ /* 0x004fee0007810000 */
[----:B------:R-:W2:Y:S01]  /*234f0*/  SHFL.BFLY PT, R5, R132, 0x1, 0x1f ;  /* 0x0c201f0084057f89 */ /* 0x000ea200000e0000 */
[----:B----4-:R-:W-:Y:S07]  /*23500*/  FMNMX.FTZ R133, R133, R3, !PT ;  /* 0x0000000385857209 */ /* 0x010fee0007810000 */
[----:B------:R-:W4:Y:S01]  /*23510*/  SHFL.BFLY PT, R3, R134, 0x1, 0x1f ;  /* 0x0c201f0086037f89 */ /* 0x000f2200000e0000 */
[----:B-1----:R-:W-:Y:S07]  /*23520*/  FMNMX.FTZ R135, R2, R135, !PT ;  /* 0x0000008702877209 */ /* 0x002fee0007810000 */
[----:B------:R-:W1:Y:S01]  /*23530*/  SHFL.BFLY PT, R4, R133, 0x1, 0x1f ;  /* 0x0c201f0085047f89 */ /* 0x000e6200000e0000 */
[----:B--2---:R-:W-:Y:S07]  /*23540*/  FMNMX.FTZ R132, R132, R5, !PT ;  /* 0x0000000584847209 */ /* 0x004fee0007810000 */
[----:B------:R-:W2:Y:S01]  /*23550*/  SHFL.BFLY PT, R6, R135, 0x1, 0x1f ;  /* 0x0c201f0087067f89 */ /* 0x000ea200000e0000 */
[----:B------:R-:W-:Y:S01]  /*23560*/  FSETP.NEU.FTZ.AND P2, PT, R132, -INF , PT ;  /* 0xff8000008400780b */ /* 0x000fe20003f5d000 */
[----:B---3--:R-:W-:Y:S01]  /*23570*/  FMUL.FTZ R8, R0, R132 ;  /* 0x0000008400087220 */ /* 0x008fe20000410000 */
[----:B----4-:R-:W-:Y:S04]  /*23580*/  FMNMX.FTZ R134, R134, R3, !PT ;  /* 0x0000000386867209 */ /* 0x010fe80007810000 */
[----:B------:R-:W-:Y:S02]  /*23590*/  FSEL R8, R8, RZ, P2 ;  /* 0x000000ff08087208 */ /* 0x000fe40001000000 */
[----:B------:R-:W-:Y:S01]  /*235a0*/  FSETP.NEU.FTZ.AND P1, PT, R134, -INF , PT ;  /* 0xff8000008600780b */ /* 0x000fe20003f3d000 */
[----:B------:R-:W-:Y:S02]  /*235b0*/  FMUL.FTZ R10, R0, R134 ;  /* 0x00000086000a7220 */ /* 0x000fe40000410000 */
[--C-:B------:R-:W-:Y:S01]  /*235c0*/  FFMA.FTZ R186, R16, R0, -R8.reuse ;  /* 0x0000000010ba7223 */ /* 0x100fe20000010808 */
[----:B-1----:R-:W-:Y:S01]  /*235d0*/  FMNMX.FTZ R133, R133, R4, !PT ;  /* 0x0000000485857209 */ /* 0x002fe20007810000 */
[-CC-:B------:R-:W-:Y:S01]  /*235e0*/  FFMA.FTZ R190, R20, R0.reuse, -R8.reuse ;  /* 0x0000000014be7223 */ /* 0x180fe20000010808 */
[----:B------:R-:W-:Y:S01]  /*235f0*/  FSEL R4, R132, RZ, P2 ;  /* 0x000000ff84047208 */ /* 0x000fe20001000000 */
[-CC-:B------:R-:W-:Y:S01]  /*23600*/  FFMA.FTZ R191, R21, R0.reuse, -R8.reuse ;  /* 0x0000000015bf7223 */ /* 0x180fe20000010808 */
[----:B------:R-:W-:Y:S01]  /*23610*/  FSEL R10, R10, RZ, P1 ;  /* 0x000000ff0a0a7208 */ /* 0x000fe20000800000 */
[-CC-:B------:R-:W-:Y:S01]  /*23620*/  FFMA.FTZ R198, R32, R0.reuse, -R8.reuse ;  /* 0x0000000020c67223 */ /* 0x180fe20000010808 */
[----:B------:R-:W-:Y:S01]  /*23630*/  FSETP.NEU.FTZ.AND P0, PT, R133, -INF , PT ;  /* 0xff8000008500780b */ /* 0x000fe20003f1d000 */
[-C--:B------:R-:W-:Y:S01]  /*23640*/  FFMA.FTZ R240, R33, R0.reuse, -R8 ;  /* 0x0000000021f07223 */ /* 0x080fe20000010808 */
[----:B------:R-:W-:Y:S01]  /*23650*/  FSEL R3, R134, RZ, P1 ;  /* 0x000000ff86037208 */ /* 0x000fe20000800000 */
[----:B------:R-:W-:Y:S01]  /*23660*/  FFMA.FTZ R192, R24, R0, -R10 ;  /* 0x0000000018c07223 */ /* 0x000fe2000001080a */
[----:B--2---:R-:W-:Y:S01]  /*23670*/  FMNMX.FTZ R135, R135, R6, !PT ;  /* 0x0000000687877209 */ /* 0x004fe20007810000 */
[----:B------:R-:W-:Y:S01]  /*23680*/  FADD.FTZ R6, -R4, R138 ;  /* 0x0000008a04067221 */ /* 0x000fe20000010100 */
[----:B------:R-:W-:Y:S01]  /*23690*/  FSEL R2, R133, RZ, P0 ;  /* 0x000000ff85027208 */ /* 0x000fe20000000000 */
[----:B------:R-:W-:Y:S01]  /*236a0*/  FFMA.FTZ R4, R175, R0, -R10 ;  /* 0x00000000af047223 */ /* 0x000fe2000001080a */
[C---:B------:R-:W-:Y:S01]  /*236b0*/  FSETP.NEU.FTZ.AND P1, PT, R135.reuse, -INF , PT ;  /* 0xff8000008700780b */ /* 0x040fe20003f3d000 */
[----:B------:R-:W-:Y:S01]  /*236c0*/  FMUL.FTZ R9, R0, R133 ;  /* 0x0000008500097220 */ /* 0x000fe20000410000 */
[----:B------:R-:W2:Y:S01]  /*236d0*/  LDL R138, [R1+0xdc] ;  /* 0x0000dc00018a7983 */ /* 0x000ea20000100800 */
[----:B------:R1:W-:Y:S01]  /*236e0*/  MUFU.EX2 R175, R4 ;  /* 0x0000000400af7308 */ /* 0x0003e20000000800 */
[----:B------:R-:W-:Y:S01]  /*236f0*/  FADD.FTZ R5, -R2, R137 ;  /* 0x0000008902057221 */ /* 0x000fe20000010100 */
[----:B------:R-:W-:Y:S01]  /*23700*/  FSEL R2, R135, RZ, P1 ;  /* 0x000000ff87027208 */ /* 0x000fe20000800000 */
[----:B------:R-:W3:Y:S01]  /*23710*/  LDL.LU R16, [R1+0x70] ;  /* 0x0000700001107983 */ /* 0x000ee20000300800 */
[----:B------:R-:W-:Y:S01]  /*23720*/  FSEL R9, R9, RZ, P0 ;  /* 0x000000ff09097208 */ /* 0x000fe20000000000 */
[C---:B------:R-:W-:Y:S02]  /*23730*/  FMUL.FTZ R7, R0.reuse, R135 ;  /* 0x0000008700077220 */ /* 0x040fe40000410000 */
[----:B------:R-:W4:Y:S01]  /*23740*/  LDL.64 R20, [R1+0xe0] ;  /* 0x0000e00001147983 */ /* 0x000f220000100a00 */
[----:B------:R-:W-:Y:S02]  /*23750*/  FMUL.FTZ R6, R0, R6 ;  /* 0x0000000600067220 */ /* 0x000fe40000410000 */
[----:B------:R-:W-:Y:S01]  /*23760*/  FSEL R7, R7, RZ, P1 ;  /* 0x000000ff07077208 */ /* 0x000fe20000800000 */
[----:B------:R-:W-:Y:S02]  /*23770*/  FADD.FTZ R3, -R3, R136 ;  /* 0x0000008803037221 */ /* 0x000fe40000010100 */
[-CC-:B------:R-:W-:Y:S02]  /*23780*/  FFMA.FTZ R11, R179, R0.reuse, -R8.reuse ;  /* 0x00000000b30b7223 */ /* 0x180fe40000010808 */
[-CC-:B------:R-:W-:Y:S02]  /*23790*/  FFMA.FTZ R179, R174, R0.reuse, -R7.reuse ;  /* 0x00000000aeb37223 */ /* 0x180fe40000010807 */
[-CC-:B------:R-:W-:Y:S01]  /*237a0*/  FFMA.FTZ R183, R18, R0.reuse, -R7.reuse ;  /* 0x0000000012b77223 */ /* 0x180fe20000010807 */
[----:B------:R-:W-:Y:S01]  /*237b0*/  MUFU.EX2 R136, R11 ;  /* 0x0000000b00887308 */ /* 0x000fe20000000800 */
[-CC-:B------:R-:W-:Y:S02]  /*237c0*/  FFMA.FTZ R184, R19, R0.reuse, -R7.reuse ;  /* 0x0000000013b87223 */ /* 0x180fe40000010807 */
[-CC-:B------:R-:W-:Y:S02]  /*237d0*/  FFMA.FTZ R193, R22, R0.reuse, -R7.reuse ;  /* 0x0000000016c17223 */ /* 0x180fe40000010807 */
[-C--:B------:R-:W-:Y:S02]  /*237e0*/  FFMA.FTZ R194, R23, R0.reuse, -R7 ;  /* 0x0000000017c27223 */ /* 0x080fe40000010807 */
[----:B-1----:R-:W-:Y:S02]  /*237f0*/  FADD.FTZ R4, -R2, R139 ;  /* 0x0000008b02047221 */ /* 0x002fe40000010100 */
[-C--:B------:R-:W-:Y:S02]  /*23800*/  FFMA.FTZ R2, R177, R0.reuse, -R9 ;  /* 0x00000000b1027223 */ /* 0x080fe40000010809 */
[-CC-:B------:R-:W-:Y:S02]  /*23810*/  FFMA.FTZ R199, R34, R0.reuse, -R7.reuse ;  /* 0x0000000022c77223 */ /* 0x180fe40000010807 */
[----:B------:R1:W-:Y:S01]  /*23820*/  MUFU.EX2 R177, R2 ;  /* 0x0000000200b17308 */ /* 0x0003e20000000800 */
[-C--:B------:R-:W-:Y:S02]  /*23830*/  FFMA.FTZ R211, R35, R0.reuse, -R7 ;  /* 0x0000000023d37223 */ /* 0x080fe40000010807 */
[-CC-:B------:R-:W-:Y:S02]  /*23840*/  FFMA.FTZ R137, R172, R0.reuse, -R8.reuse ;  /* 0x00000000ac897223 */ /* 0x180fe40000010808 */
[-CC-:B------:R-:W-:Y:S02]  /*23850*/  FFMA.FTZ R195, R27, R0.reuse, -R9.reuse ;  /* 0x000000001bc37223 */ /* 0x180fe40000010809 */
[-C--:B------:R-:W-:Y:S02]  /*23860*/  FFMA.FTZ R187, R17, R0.reuse, -R8 ;  /* 0x0000000011bb7223 */ /* 0x080fe40000010808 */
[-CC-:B------:R-:W-:Y:S02]  /*23870*/  FFMA.FTZ R185, R12, R0.reuse, -R10.reuse ;  /* 0x000000000cb97223 */ /* 0x180fe4000001080a */
[-CC-:B------:R-:W-:Y:S02]  /*23880*/  FFMA.FTZ R189, R13, R0.reuse, -R10.reuse ;  /* 0x000000000dbd7223 */ /* 0x180fe4000001080a */
[-CC-:B------:R-:W-:Y:S02]  /*23890*/  FFMA.FTZ R197, R25, R0.reuse, -R10.reuse ;  /* 0x0000000019c57223 */ /* 0x180fe4000001080a */
[-CC-:B------:R-:W-:Y:S02]  /*238a0*/  FFMA.FTZ R235, R28, R0.reuse, -R10.reuse ;  /* 0x000000001ceb7223 */ /* 0x180fe4000001080a */
[-CC-:B------:R-:W-:Y:S02]  /*238b0*/  FFMA.FTZ R242, R29, R0.reuse, -R10.reuse ;  /* 0x000000001df27223 */ /* 0x180fe4000001080a */
[-CC-:B------:R-:W-:Y:S02]  /*238c0*/  FFMA.FTZ R182, R14, R0.reuse, -R9.reuse ;  /* 0x000000000eb67223 */ /* 0x180fe40000010809 */
[-CC-:B------:R-:W-:Y:S02]  /*238d0*/  FFMA.FTZ R188, R15, R0.reuse, -R9.reuse ;  /* 0x000000000fbc7223 */ /* 0x180fe40000010809 */
[-C--:B------:R-:W-:Y:S02]  /*238e0*/  FFMA.FTZ R196, R26, R0.reuse, -R9 ;  /* 0x000000001ac47223 */ /* 0x080fe40000010809 */
[----:B-1----:R-:W-:Y:S02]  /*238f0*/  FMUL.FTZ R2, R0, R3 ;  /* 0x0000000300027220 */ /* 0x002fe40000410000 */
[-C--:B------:R-:W-:Y:S02]  /*23900*/  FFMA.FTZ R3, R178, R0.reuse, -R7 ;  /* 0x00000000b2037223 */ /* 0x080fe40000010807 */
[-C--:B------:R-:W-:Y:S02]  /*23910*/  FFMA.FTZ R178, R176, R0.reuse, -R10 ;  /* 0x00000000b0b27223 */ /* 0x080fe4000001080a */
[----:B------:R1:W-:Y:S01]  /*23920*/  MUFU.EX2 R174, R3 ;  /* 0x0000000300ae7308 */ /* 0x0003e20000000800 */
[-CC-:B------:R-:W-:Y:S02]  /*23930*/  FFMA.FTZ R176, R173, R0.reuse, -R9.reuse ;  /* 0x00000000adb07223 */ /* 0x180fe40000010809 */
[-CC-:B------:R-:W-:Y:S02]  /*23940*/  FFMA.FTZ R241, R30, R0.reuse, -R9.reuse ;  /* 0x000000001ef17223 */ /* 0x180fe40000010809 */
[----:B------:R-:W-:Y:S02]  /*23950*/  FFMA.FTZ R243, R31, R0, -R9 ;  /* 0x000000001ff37223 */ /* 0x000fe40000010809 */
[C---:B------:R-:W-:Y:S03]  /*23960*/  FMUL.FTZ R4, R0.reuse, R4 ;  /* 0x0000000400047220 */ /* 0x040fe60000410000 */
[----:B------:R-:W5:Y:S01]  /*23970*/  MUFU.EX2 R2, R2 ;  /* 0x0000000200027308 */ /* 0x000f620000000800 */
[----:B-1----:R-:W-:Y:S02]  /*23980*/  FMUL.FTZ R3, R0, R5 ;  /* 0x0000000500037220 */ /* 0x002fe40000410000 */
[----:B------:R-:W3:Y:S07]  /*23990*/  LDL.LU R5, [R1+0x68] ;  /* 0x0000680001057983 */ /* 0x000eee0000300800 */
[----:B------:R-:W1:Y:S01]  /*239a0*/  MUFU.EX2 R0, R6 ;  /* 0x0000000600007308 */ /* 0x000e620000000800 */
[----:B------:R-:W3:Y:S01]  /*239b0*/  LDL R7, [R1+0xd4] ;  /* 0x0000d40001077983 */ /* 0x000ee20000100800 */
[C---:B-----5:R-:W-:Y:S03]  /*239c0*/  FMUL.FTZ R24, R2.reuse, R144 ;  /* 0x0000009002187220 */ /* 0x060fe60000410000 */
[----:B------:R-:W5:Y:S05]  /*239d0*/  LDL R144, [R1+0xc4] ;  /* 0x0000c40001907983 */ /* 0x000f6a0000100800 */
[----:B------:R-:W1:Y:S01]  /*239e0*/  MUFU.EX2 R3, R3 ;  /* 0x0000000300037308 */ /* 0x000e620000000800 */
        /* <DEDUP_REMOVED lines=8> */
[C---:B-1----:R-:W-:Y:S02]  /*23a70*/  FMUL.FTZ R32, R0.reuse, R156 ;  /* 0x0000009c00207220 */ /* 0x042fe40000410000 */
[----:B------:R-:W-:Y:S02]  /*23a80*/  FMUL.FTZ R17, R0, R165 ;  /* 0x000000a500117220 */ /* 0x000fe40000410000 */
        /* <DEDUP_REMOVED lines=10> */
[----:B------:R-:W-:Y:S02]  /*23b30*/  FMUL.FTZ R77, R2, R77 ;  /* 0x0000004d024d7220 */ /* 0x000fe40000410000 */
[C---:B------:R-:W-:Y:S02]  /*23b40*/  FMUL.FTZ R10, R3.reuse, R154 ;  /* 0x0000009a030a7220 */ /* 0x040fe40000410000 */
[C---:B------:R-:W-:Y:S02]  /*23b50*/  FMUL.FTZ R11, R3.reuse, R155 ;  /* 0x0000009b030b7220 */ /* 0x040fe40000410000 */
[C---:B------:R-:W-:Y:S02]  /*23b60*/  FMUL.FTZ R15, R3.reuse, R151 ;  /* 0x00000097030f7220 */ /* 0x040fe40000410000 */
[C---:B------:R-:W-:Y:S02]  /*23b70*/  FMUL.FTZ R26, R3.reuse, R146 ;  /* 0x00000092031a7220 */ /* 0x040fe40000410000 */
[C---:B------:R-:W-:Y:S01]  /*23b80*/  FMUL.FTZ R27, R3.reuse, R147 ;  /* 0x00000093031b7220 */ /* 0x040fe20000410000 */
        /* <DEDUP_REMOVED lines=69> */
[----:B--2---:R-:W-:Y:S01]  /*23fe0*/  IMAD.WIDE.U32 R138, R138, -0x326172a9, RZ ;  /* 0xcd9e8d578a8a7825 */ /* 0x004fe200078e00ff */
[----:B----4-:R-:W-:Y:S03]  /*23ff0*/  LOP3.LUT R172, R21, R222, RZ, 0x3c, !PT ;  /* 0x000000de15ac7212 */ /* 0x010fe600078e3cff */
[C---:B------:R-:W-:Y:S02]  /*24000*/  FMUL.FTZ R20, R0.reuse, R160 ;  /* 0x000000a000147220 */ /* 0x040fe40000410000 */
[----:B------:R-:W-:Y:S01]  /*24010*/  FMUL.FTZ R21, R0, R161 ;  /* 0x000000a100157220 */ /* 0x000fe20000410000 */
[----:B------:R-:W-:Y:S01]  /*24020*/  LOP3.LUT R172, R172, R181, RZ, 0x3c, !PT ;  /* 0x000000b5acac7212 */ /* 0x000fe200078e3cff */
[----:B---3--:R-:W-:Y:S02]  /*24030*/  FFMA.FTZ R181, R2, R16, R175 ;  /* 0x0000001002b57223 */ /* 0x008fe400000100af */
[----:B------:R-:W-:Y:S02]  /*24040*/  FMUL.FTZ R16, R0, R164 ;  /* 0x000000a400107220 */ /* 0x000fe40000410000 */
[----:B------:R-:W-:Y:S04]  /*24050*/  IMAD.WIDE.U32 R172, R172, -0x326172a9, RZ ;  /* 0xcd9e8d57acac7825 */ /* 0x000fe800078e00ff */
[----:B------:R-:W-:Y:S01]  /*24060*/  FFMA.FTZ R152, R3, R5, R177 ;  /* 0x0000000503987223 */ /* 0x000fe200000100b1 */
[----:B-1----:R-:W-:Y:S01]  /*24070*/  F2FP.BF16.PACK_AB R177, R146, R177 ;  /* 0x000000b192b1723e */ /* 0x002fe200000010ff */
[----:B------:R-:W2:Y:S01]  /*24080*/  LDL.LU R5, [R1+0xa0] ;  /* 0x0000a00001057983 */ /* 0x000ea20000300800 */
[----:B------:R1:W-:Y:S01]  /*24090*/  MUFU.EX2 R3, R137 ;  /* 0x0000008900037308 */ /* 0x0003e20000000800 */
[----:B------:R-:W-:Y:S01]  /*240a0*/  LOP3.LUT R2, R7, R139, RZ, 0x3c, !PT ;  /* 0x0000008b07027212 */ /* 0x000fe200078e3cff */
[----:B------:R-:W-:Y:S01]  /*240b0*/  IMAD.MOV.U32 R155, RZ, RZ, R7 ;  /* 0x000000ffff9b7224 */ /* 0x000fe200078e0007 */
[----:B------:R-:W3:Y:S03]  /*240c0*/  LDL.LU R6, [R1+0x74] ;  /* 0x0000740001067983 */ /* 0x000ee60000300800 */
[----:B------:R-:W-:Y:S01]  /*240d0*/  IMAD.WIDE.U32 R140, R2, -0x2daee0ad, RZ ;  /* 0xd2511f53028c7825 */ /* 0x000fe200078e00ff */
[----:B-----5:R-:W-:Y:S01]  /*240e0*/  LOP3.LUT R138, R173, R144, R138, 0x96, !PT ;  /* 0x00000090ad8a7212 */ /* 0x020fe200078e968a */
[----:B------:R-:W4:Y:S02]  /*240f0*/  LDL R156, [R1+0xc8] ;  /* 0x0000c800019c7983 */ /* 0x000f240000100800 */
[----:B------:R-:W5:Y:S01]  /*24100*/  MUFU.EX2 R2, R4 ;  /* 0x0000000400027308 */ /* 0x000f620000000800 */
[----:B------:R-:W-:Y:S01]  /*24110*/  IMAD.MOV.U32 R161, RZ, RZ, R155 ;  /* 0x000000ffffa17224 */ /* 0x000fe200078e009b */
[----:B------:R-:W4:Y:S01]  /*24120*/  LDL R150, [R1+0xbc] ;  /* 0x0000bc0001967983 */ /* 0x000f220000100800 */
[----:B------:R-:W-:Y:S03]  /*24130*/  IMAD.WIDE.U32 R138, R138, -0x2daee0ad, RZ ;  /* 0xd2511f538a8a7825 */ /* 0x000fe600078e00ff */
[----:B------:R-:W4:Y:S01]  /*24140*/  LDL R164, [R1+0xb8] ;  /* 0x0000b80001a47983 */ /* 0x000f220000100800 */
[----:B------:R-:W-:Y:S03]  /*24150*/  IMAD.MOV.U32 R160, RZ, RZ, R144 ;  /* 0x000000ffffa07224 */ /* 0x000fe600078e0090 */
[----:B------:R-:W4:Y:S01]  /*24160*/  LDL R186, [R1+0x6c] ;  /* 0x00006c0001ba7983 */ /* 0x000f220000100800 */
[----:B------:R-:W-:Y:S03]  /*24170*/  MUFU.EX2 R144, R185 ;  /* 0x000000b900907308 */ /* 0x000fe60000000800 */
[----:B-1----:R-:W4:Y:S04]  /*24180*/  LDL R137, [R1+0xc0] ;  /* 0x0000c00001897983 */ /* 0x002f280000100800 */
[----:B------:R-:W4:Y:S01]  /*24190*/  LDL R165, [R1+0xa4] ;  /* 0x0000a40001a57983 */ /* 0x000f220000100800 */
[C---:B-----5:R-:W-:Y:S03]  /*241a0*/  FMUL.FTZ R34, R2.reuse, R158 ;  /* 0x0000009e02227220 */ /* 0x060fe60000410000 */
[----:B------:R-:W5:Y:S01]  /*241b0*/  LDL R158, [R1+0xb4] ;  /* 0x0000b400019e7983 */ /* 0x000f620000100800 */
[C---:B------:R-:W-:Y:S02]  /*241c0*/  FMUL.FTZ R35, R2.reuse, R159 ;  /* 0x0000009f02237220 */ /* 0x040fe40000410000 */
[C---:B------:R-:W-:Y:S01]  /*241d0*/  FMUL.FTZ R23, R2.reuse, R163 ;  /* 0x000000a302177220 */ /* 0x040fe20000410000 */
[----:B------:R-:W5:Y:S01]  /*241e0*/  LDL R159, [R1+0xa8] ;  /* 0x0000a800019f7983 */ /* 0x000f620000100800 */
[----:B------:R-:W-:Y:S02]  /*241f0*/  FMUL.FTZ R22, R2, R162 ;  /* 0x000000a202167220 */ /* 0x000fe40000410000 */
[----:B------:R-:W-:Y:S01]  /*24200*/  FMUL.FTZ R4, R0, R168 ;  /* 0x000000a800047220 */ /* 0x000fe20000410000 */
[----:B------:R-:W5:Y:S01]  /*24210*/  LDL R163, [R1+0xac] ;  /* 0x0000ac0001a37983 */ /* 0x000f620000100800 */
[C---:B------:R-:W-:Y:S02]  /*24220*/  FMUL.FTZ R7, R2.reuse, R171 ;  /* 0x000000ab02077220 */ /* 0x040fe40000410000 */
[C---:B------:R-:W-:Y:S01]  /*24230*/  FMUL.FTZ R18, R2.reuse, R166 ;  /* 0x000000a602127220 */ /* 0x040fe20000410000 */
[----:B------:R-:W-:Y:S01]  /*24240*/  F2FP.BF16.PACK_AB R166, R147, R149 ;  /* 0x0000009593a6723e */ /* 0x000fe200000010ff */
[----:B------:R-:W5:Y:S01]  /*24250*/  LDL R162, [R1+0xb0] ;  /* 0x0000b00001a27983 */ /* 0x000f620000100800 */
        /* <DEDUP_REMOVED lines=25> */
[C---:B--2---:R-:W-:Y:S01]  /*243f0*/  FFMA.FTZ R153, R0.reuse, R5, R136 ;  /* 0x0000000500997223 */ /* 0x044fe20000010088 */
[C---:B------:R-:W-:Y:S01]  /*24400*/  F2FP.BF16.PACK_AB R136, R3.reuse, R136 ;  /* 0x000000880388723e */ /* 0x040fe200000010ff */
[----:B------:R-:W-:Y:S02]  /*24410*/  FMUL.FTZ R5, R0, R169 ;  /* 0x000000a900057220 */ /* 0x000fe40000410000 */
[C---:B---3--:R-:W-:Y:S02]  /*24420*/  FFMA.FTZ R151, R2.reuse, R6, R174 ;  /* 0x0000000602977223 */ /* 0x048fe400000100ae */
[----:B------:R-:W-:Y:S02]  /*24430*/  FMUL.FTZ R6, R2, R170 ;  /* 0x000000aa02067220 */ /* 0x000fe40000410000 */
[----:B------:R-:W-:Y:S01]  /*24440*/  FADD.FTZ R153, R3, R153 ;  /* 0x0000009903997221 */ /* 0x000fe20000010000 */
[----:B----4-:R-:W-:Y:S01]  /*24450*/  LOP3.LUT R0, R141, R156, R180, 0x96, !PT ;  /* 0x0000009c8d007212 */ /* 0x010fe200078e96b4 */
[----:B------:R-:W-:Y:S04]  /*24460*/  IMAD.MOV.U32 R183, RZ, RZ, R150 ;  /* 0x000000ffffb77224 */ /* 0x000fe800078e0096 */
[----:B------:R-:W-:Y:S01]  /*24470*/  IMAD.WIDE.U32 R142, R0, -0x326172a9, RZ ;  /* 0xcd9e8d57008e7825 */ /* 0x000fe200078e00ff */
[----:B------:R-:W-:Y:S01]  /*24480*/  LOP3.LUT R140, R139, R164, R140, 0x96, !PT ;  /* 0x000000a48b8c7212 */ /* 0x000fe200078e968c */
[----:B------:R-:W1:Y:S04]  /*24490*/  MUFU.EX2 R0, R179 ;  /* 0x000000b300007308 */ /* 0x000e680000000800 */
[----:B------:R-:W-:Y:S04]  /*244a0*/  IMAD.WIDE.U32 R140, R140, -0x326172a9, RZ ;  /* 0xcd9e8d578c8c7825 */ /* 0x000fe800078e00ff */
[----:B------:R-:W-:Y:S01]  /*244b0*/  IMAD.MOV.U32 R187, RZ, RZ, R137 ;  /* 0x000000ffffbb7224 */ /* 0x000fe200078e0089 */
[----:B-----5:R-:W-:Y:S05]  /*244c0*/  LOP3.LUT R2, R143, R158, R172, 0x96, !PT ;  /* 0x0000009e8f027212 */ /* 0x020fea00078e96ac */
[----:B------:R-:W-:Y:S04]  /*244d0*/  IMAD.WIDE.U32 R2, R2, -0x2daee0ad, RZ ;  /* 0xd2511f5302027825 */ /* 0x000fe800078e00ff */
[----:B-1----:R-:W-:Y:S01]  /*244e0*/  FADD.FTZ R151, R0, R151 ;  /* 0x0000009700977221 */ /* 0x002fe20000010000 */
[----:B------:R-:W-:Y:S02]  /*244f0*/  LOP3.LUT R3, R3, R150, R138, 0x96, !PT ;  /* 0x0000009603037212 */ /* 0x000fe400078e968a */
[----:B------:R-:W-:Y:S01]  /*24500*/  LOP3.LUT R138, R141, R159, R142, 0x96, !PT ;  /* 0x0000009f8d8a7212 */ /* 0x000fe200078e968e */
[----:B------:R-:W2:Y:S01]  /*24510*/  LDL R150, [R1+0x124] ;  /* 0x0001240001967983 */ /* 0x000ea20000100800 */
[----:B------:R1:W-:Y:S03]  /*24520*/  MUFU.EX2 R141, R189 ;  /* 0x000000bd008d7308 */ /* 0x0003e60000000800 */
[----:B------:R-:W-:Y:S05]  /*24530*/  IMAD.WIDE.U32 R138, R138, -0x2daee0ad, RZ ;  /* 0xd2511f538a8a7825 */ /* 0x000fea00078e00ff */
[----:B------:R-:W-:Y:S01]  /*24540*/  LOP3.LUT R154, R139, R137, R2, 0x96, !PT ;  /* 0x000000898b9a7212 */ /* 0x000fe200078e9602 */
[----:B------:R-:W-:Y:S01]  /*24550*/  IMAD.WIDE.U32 R2, R3, -0x326172a9, RZ ;  /* 0xcd9e8d5703027825 */ /* 0x000fe200078e00ff */
[----:B------:R-:W-:Y:S03]  /*24560*/  MUFU.EX2 R139, R188 ;  /* 0x000000bc008b7308 */ /* 0x000fe60000000800 */
[----:B------:R-:W-:Y:S01]  /*24570*/  IMAD.WIDE.U32 R154, R154, -0x326172a9, RZ ;  /* 0xcd9e8d579a9a7825 */ /* 0x000fe200078e00ff */
[----:B------:R-:W-:Y:S02]  /*24580*/  LOP3.LUT R140, R3, R163, R140, 0x96, !PT ;  /* 0x000000a3038c7212 */ /* 0x000fe400078e968c */
[----:B------:R-:W-:Y:S02]  /*24590*/  F2FP.BF16.PACK_AB R3, R145, R175 ;  /* 0x000000af9103723e */ /* 0x000fe400000010ff */
[----:B------:R-:W-:Y:S01]  /*245a0*/  LOP3.LUT R167, R155, R165, R2, 0x96, !PT ;  /* 0x000000a59ba77212 */ /* 0x000fe200078e9602 */
[----:B------:R-:W-:Y:S01]  /*245b0*/  IMAD.WIDE.U32 R178, R140, -0x2daee0ad, RZ ;  /* 0xd2511f538cb27825 */ /* 0x000fe200078e00ff */
[----:B------:R-:W3:Y:S03]  /*245c0*/  MUFU.EX2 R137, R184 ;  /* 0x000000b800897308 */ /* 0x000ee60000000800 */
[----:B------:R-:W-:Y:S01]  /*245d0*/  FADD.FTZ R155, R145, R181 ;  /* 0x000000b5919b7221 */ /* 0x000fe20000010000 */
[----:B------:R-:W-:Y:S01]  /*245e0*/  LOP3.LUT R142, R179, R162, R138, 0x96, !PT ;  /* 0x000000a2b38e7212 */ /* 0x000fe200078e968a */
[----:B------:R-:W4:Y:S01]  /*245f0*/  LDL R181, [R1+0x94] ;  /* 0x0000940001b57983 */ /* 0x000f220000100800 */
[----:B------:R-:W-:Y:S01]  /*24600*/  F2FP.BF16.PACK_AB R138, R0, R174 ;  /* 0x000000ae008a723e */ /* 0x000fe200000010ff */
[----:B------:R-:W-:Y:S02]  /*24610*/  IMAD.MOV.U32 R145, RZ, RZ, R156 ;  /* 0x000000ffff917224 */ /* 0x000fe400078e009c */
[----:B------:R-:W-:Y:S01]  /*24620*/  IMAD.WIDE.U32 R142, R142, -0x326172a9, RZ ;  /* 0xcd9e8d578e8e7825 */ /* 0x000fe200078e00ff */
[----:B------:R-:W5:Y:S03]  /*24630*/  MUFU.EX2 R140, R182 ;  /* 0x000000b6008c7308 */ /* 0x000f660000000800 */
[----:B-1----:R-:W-:Y:S01]  /*24640*/  IMAD.MOV.U32 R189, RZ, RZ, R158 ;  /* 0x000000ffffbd7224 */ /* 0x002fe200078e009e */
[----:B------:R-:W-:Y:S01]  /*24650*/  LOP3.LUT R0, R143, R186, R154, 0x96, !PT ;  /* 0x000000ba8f007212 */ /* 0x000fe200078e969a */
[----:B------:R1:W4:Y:S03]  /*24660*/  LDL.S16 R158, [R1+0x28] ;  /* 0x00002800019e7983 */ /* 0x0003260000100600 */
[C---:B------:R-:W-:Y:S04]  /*24670*/  LOP3.LUT R2, R0.reuse, 0xff, RZ, 0xc0, !PT ;  /* 0x000000ff00027812 */ /* 0x040fe800078ec0ff */
[----:B------:R-:W-:Y:S02]  /*24680*/  ISETP.GE.U32.AND P4, PT, R217, R2, PT ;  /* 0x00000002d900720c */ /* 0x000fe40003f86070 */
[----:B------:R-:W-:Y:S02]  /*24690*/  LOP3.LUT R2, R0, 0xffff, RZ, 0xc0, !PT ;  /* 0x0000ffff00027812 */ /* 0x000fe400078ec0ff */
[----:B---3--:R-:W-:Y:S02]  /*246a0*/  F2FP.BF16.PACK_AB R168, R137, R148 ;  /* 0x0000009489a8723e */ /* 0x008fe400000010ff */
[----:B------:R-:W-:Y:S04]  /*246b0*/  SHF.R.U32.HI R2, RZ, 0x8, R2 ;  /* 0x00000008ff027819 */ /* 0x000fe80000011602 */
[----:B------:R-:W-:Y:S02]  /*246c0*/  LOP3.LUT R2, R2, 0xffff, RZ, 0xc0, !PT ;  /* 0x0000ffff02027812 */ /* 0x000fe400078ec0ff */
[----:B-----5:R-:W-:Y:S02]  /*246d0*/  F2FP.BF16.PACK_AB R174, R139, R140 ;  /* 0x0000008c8bae723e */ /* 0x020fe400000010ff */
[C---:B------:R-:W-:Y:S02]  /*246e0*/  ISETP.GE.U32.AND P3, PT, R217.reuse, R2, PT ;  /* 0x00000002d900720c */ /* 0x040fe40003f66070 */
[--C-:B------:R-:W-:Y:S02]  /*246f0*/  SHF.R.U32.HI R2, RZ, 0x10, R0.reuse ;  /* 0x00000010ff027819 */ /* 0x100fe40000011600 */
[----:B------:R-:W-:Y:S02]  /*24700*/  SHF.R.U32.HI R0, RZ, 0x18, R0 ;  /* 0x00000018ff007819 */ /* 0x000fe40000011600 */
[----:B------:R-:W-:Y:S02]  /*24710*/  LOP3.LUT R2, R2, 0xff, RZ, 0xc0, !PT ;  /* 0x000000ff02027812 */ /* 0x000fe400078ec0ff */
[C---:B------:R-:W-:Y:S02]  /*24720*/  ISETP.GE.U32.AND P1, PT, R217.reuse, R0, PT ;  /* 0x00000000d900720c */ /* 0x040fe40003f26070 */
[----:B------:R-:W-:Y:S02]  /*24730*/  ISETP.GE.U32.AND P2, PT, R217, R2, PT ;  /* 0x00000002d900720c */ /* 0x000fe40003f46070 */
[----:B------:R-:W-:Y:S01]  /*24740*/  PRMT R2, R136, 0x7632, R2 ;  /* 0x0000763288027816 */ /* 0x000fe20000000002 */
[----:B--2---:R-:W-:Y:S04]  /*24750*/  IMAD.WIDE.U32 R156, R150, -0x326172a9, RZ ;  /* 0xcd9e8d57969c7825 */ /* 0x004fe800078e00ff */
[----:B------:R-:W-:Y:S01]  /*24760*/  FADD.FTZ R150, R146, R152 ;  /* 0x0000009892967221 */ /* 0x000fe20000010000 */
[----:B------:R-:W-:Y:S01]  /*24770*/  LOP3.LUT R0, R161, R157, RZ, 0x3c, !PT ;  /* 0x0000009da1007212 */ /* 0x000fe200078e3cff */
[----:B------:R2:W-:Y:S01]  /*24780*/  MUFU.EX2 R146, R190 ;  /* 0x000000be00927308 */ /* 0x0005e20000000800 */
[----:B------:R-:W-:Y:S03]  /*24790*/  LOP3.LUT R152, R173, R160, R156, 0x96, !PT ;  /* 0x000000a0ad987212 */ /* 0x000fe600078e969c */
[----:B------:R-:W-:Y:S04]  /*247a0*/  IMAD.WIDE.U32 R160, R0, -0x2daee0ad, RZ ;  /* 0xd2511f5300a07825 */ /* 0x000fe800078e00ff */
[----:B------:R-:W-:Y:S01]  /*247b0*/  FADD.FTZ R0, R149, R153 ;  /* 0x0000009995007221 */ /* 0x000fe20000010000 */
[----:B------:R-:W-:Y:S02]  /*247c0*/  LOP3.LUT R153, R161, R145, R180, 0x96, !PT ;  /* 0x00000091a1997212 */ /* 0x000fe400078e96b4 */
[----:B------:R3:W3:Y:S01]  /*247d0*/  MUFU.EX2 R145, R191 ;  /* 0x000000bf00917308 */ /* 0x0006e20000000800 */
[----:B------:R-:W-:Y:S02]  /*247e0*/  FADD.FTZ R149, R147, R0 ;  /* 0x0000000093957221 */ /* 0x000fe40000010000 */
[----:B------:R1:W5:Y:S01]  /*247f0*/  LDL.S16 R147, [R1+0x2c] ;  /* 0x00002c0001937983 */ /* 0x0003620000100600 */
[----:B------:R-:W-:Y:S02]  /*24800*/  FADD.FTZ R0, R148, R151 ;  /* 0x0000009794007221 */ /* 0x000fe40000010000 */
[----:B------:R-:W-:Y:S02]  /*24810*/  FADD.FTZ R148, R144, R155 ;  /* 0x0000009b90947221 */ /* 0x000fe40000010000 */
[----:B------:R-:W-:Y:S01]  /*24820*/  FADD.FTZ R156, R137, R0 ;  /* 0x00000000899c7221 */ /* 0x000fe20000010000 */
[----:B------:R-:W-:Y:S01]  /*24830*/  PRMT R137, R138, 0x7632, R137 ;  /* 0x000076328a897816 */ /* 0x000fe20000000089 */
[C---:B------:R-:W-:Y:S01]  /*24840*/  FADD.FTZ R155, R141.reuse, R148 ;  /* 0x000000948d9b7221 */ /* 0x040fe20000010000 */
[----:B------:R-:W-:Y:S01]  /*24850*/  F2FP.BF16.PACK_AB R0, R141, R144 ;  /* 0x000000908d00723e */ /* 0x000fe200000010ff */
[----:B--2---:R-:W-:Y:S02]  /*24860*/  IMAD.MOV.U32 R190, RZ, RZ, R164 ;  /* 0x000000ffffbe7224 */ /* 0x004fe400078e00a4 */
[----:B------:R-:W2:Y:S01]  /*24870*/  LDL R164, [R1+0x9c] ;  /* 0x00009c0001a47983 */ /* 0x000ea20000100800 */
[----:B----4-:R-:W-:Y:S05]  /*24880*/  @!P2 HFMA2.BF16_V2 R158, -RZ.H0_H0, RZ.H0_H0, -R138.H0_H0 ;  /* 0x200000ffff9ea231 */ /* 0x010fea000034098a */
[----:B------:R-:W-:Y:S01]  /*24890*/  PRMT R151, R158, 0x7610, R151 ;  /* 0x000076109e977816 */ /* 0x000fe20000000097 */
[----:B---3--:R1:W3:Y:S01]  /*248a0*/  LDL.S16 R191, [R1+0x30] ;  /* 0x0000300001bf7983 */ /* 0x0082e20000100600 */
[----:B------:R-:W-:Y:S01]  /*248b0*/  F2FP.BF16.PACK_AB R176, R145, R146 ;  /* 0x0000009291b0723e */ /* 0x000fe200000010ff */
[----:B-----5:R-:W-:Y:S05]  /*248c0*/  @!P3 HFMA2.BF16_V2 R147, -RZ.H0_H0, RZ.H0_H0, -R2.H0_H0 ;  /* 0x200000ffff93b231 */ /* 0x020fea0000340902 */
[----:B------:R-:W-:Y:S01]  /*248d0*/  PRMT R157, R147, 0x7610, R157 ;  /* 0x00007610939d7816 */ /* 0x000fe2000000009d */
[----:B---3--:R-:W-:Y:S05]  /*248e0*/  @!P4 HFMA2.BF16_V2 R191, -RZ.H0_H0, RZ.H0_H0, -R136.H0_H0 ;  /* 0x200000ffffbfc231 */ /* 0x008fea0000340988 */
[----:B------:R-:W-:Y:S01]  /*248f0*/  PRMT R180, R191, 0x7610, R180 ;  /* 0x00007610bfb47816 */ /* 0x000fe200000000b4 */
[----:B------:R-:W-:Y:S04]  /*24900*/  @!P4 STL.S16 [R1+0x30], R191 ;  /* 0x000030bf0100c387 */ /* 0x000fe80000100600 */
[----:B------:R3:W-:Y:S04]  /*24910*/  @!P3 STL.S16 [R1+0x2c], R147 ;  /* 0x00002c930100b387 */ /* 0x0007e80000100600 */
[----:B------:R4:W-:Y:S01]  /*24920*/  @!P2 STL.S16 [R1+0x28], R158 ;  /* 0x0000289e0100a387 */ /* 0x0009e20000100600 */
[----:B---3--:R-:W-:Y:S01]  /*24930*/  FADD.FTZ R147, R140, R150 ;  /* 0x000000968c937221 */ /* 0x008fe20000010000 */
[----:B------:R-:W-:Y:S03]  /*24940*/  IADD3 R140, P0, R218, R181, RZ ;  /* 0x000000b5da8c7210 */ /* 0x000fe60007f1e0ff */
[----:B----4-:R-:W-:Y:S01]  /*24950*/  FADD.FTZ R158, R139, R147 ;  /* 0x000000938b9e7221 */ /* 0x010fe20000010000 */
[----:B------:R-:W-:Y:S01]  /*24960*/  PRMT R147, R136, 0x5410, R2 ;  /* 0x0000541088937816 */ /* 0x000fe20000000002 */
[----:B--2---:R-:W-:Y:S01]  /*24970*/  IMAD.X R141, R219, 0x1, R164, P0 ;  /* 0x00000001db8d7824 */ /* 0x004fe200000e06a4 */
[----:B------:R-:W-:Y:S02]  /*24980*/  @!P4 PRMT R136, R180, 0x5410, RZ ;  /* 0x00005410b488c816 */ /* 0x000fe400000000ff */
[----:B------:R-:W-:Y:S02]  /*24990*/  @!P3 PRMT R2, R157, 0x5410, RZ ;  /* 0x000054109d02b816 */ /* 0x000fe400000000ff */
[----:B------:R1:W2:Y:S04]  /*249a0*/  LDL.S16 R157, [R1+0x3c] ;  /* 0x00003c00019d7983 */ /* 0x0002a80000100600 */
[----:B------:R3:W-:Y:S04]  /*249b0*/  ST.E.U16 [R218.64], R136 ;  /* 0x00000088da007985 */ /* 0x0007e8000c101504 */
[----:B------:R4:W-:Y:S01]  /*249c0*/  ST.E.U16 [R218.64+0x2], R2 ;  /* 0x00000202da007985 */ /* 0x0009e2000c101504 */
[----:B---3--:R-:W-:Y:S01]  /*249d0*/  FADD.FTZ R136, R146, R149 ;  /* 0x0000009592887221 */ /* 0x008fe20000010000 */
[----:B------:R-:W-:Y:S02]  /*249e0*/  PRMT R146, R138, 0x5410, R137 ;  /* 0x000054108a927816 */ /* 0x000fe40000000089 */
[----:B------:R-:W-:Y:S01]  /*249f0*/  @!P2 PRMT R138, R151, 0x5410, RZ ;  /* 0x00005410978aa816 */ /* 0x000fe200000000ff */
[----:B------:R-:W-:Y:S01]  /*24a00*/  IMAD.WIDE.U32 R150, R153, -0x326172a9, RZ ;  /* 0xcd9e8d5799967825 */ /* 0x000fe200078e00ff */
[----:B----4-:R-:W-:Y:S03]  /*24a10*/  MUFU.EX2 R2, R194 ;  /* 0x000000c200027308 */ /* 0x010fe60000000800 */
[----:B------:R3:W-:Y:S01]  /*24a20*/  ST.E.U16 [R140.64], R138 ;  /* 0x0000008a8c007985 */ /* 0x0007e2000c101504 */
[----:B------:R-:W-:Y:S01]  /*24a30*/  LOP3.LUT R172, R151, R189, R172, 0x96, !PT ;  /* 0x000000bd97ac7212 */ /* 0x000fe200078e96ac */
[----:B------:R-:W-:Y:S04]  /*24a40*/  FADD.FTZ R164, R145, R136 ;  /* 0x0000008891a47221 */ /* 0x000fe80000010000 */
[----:B------:R-:W-:Y:S04]  /*24a50*/  IMAD.WIDE.U32 R172, R172, -0x2daee0ad, RZ ;  /* 0xd2511f53acac7825 */ /* 0x000fe800078e00ff */
[----:B---3--:R-:W-:Y:S02]  /*24a60*/  IMAD.WIDE.U32 R138, R152, -0x2daee0ad, RZ ;  /* 0xd2511f53988a7825 */ /* 0x008fe400078e00ff */
[----:B------:R-:W3:Y:S03]  /*24a70*/  LDL R152, [R1+0x7c] ;  /* 0x00007c0001987983 */ /* 0x000ee60000100800 */
[----:B------:R-:W-:Y:S02]  /*24a80*/  LOP3.LUT R144, R139, R190, R160, 0x96, !PT ;  /* 0x000000be8b907212 */ /* 0x000fe400078e96a0 */
[----:B------:R-:W-:Y:S01]  /*24a90*/  LOP3.LUT R148, R173, R183, R138, 0x96, !PT ;  /* 0x000000b7ad947212 */ /* 0x000fe200078e968a */
[----:B------:R-:W4:Y:S02]  /*24aa0*/  LDL.64 R190, [R1+0x80] ;  /* 0x0000800001be7983 */ /* 0x000f240000100a00 */
[----:B------:R-:W-:Y:S04]  /*24ab0*/  IMAD.WIDE.U32 R144, R144, -0x326172a9, RZ ;  /* 0xcd9e8d5790907825 */ /* 0x000fe800078e00ff */
[----:B------:R-:W-:Y:S01]  /*24ac0*/  IMAD.WIDE.U32 R148, R148, -0x326172a9, RZ ;  /* 0xcd9e8d5794947825 */ /* 0x000fe200078e00ff */
[----:B------:R-:W-:Y:S02]  /*24ad0*/  LOP3.LUT R138, R145, R159, R150, 0x96, !PT ;  /* 0x0000009f918a7212 */ /* 0x000fe400078e9696 */
[----:B------:R1:W5:Y:S01]  /*24ae0*/  LDL.S16 R159, [R1+0x58] ;  /* 0x00005800019f7983 */ /* 0x0003620000100600 */
[----:B------:R-:W1:Y:S01]  /*24af0*/  MUFU.EX2 R145, R193 ;  /* 0x000000c100917308 */ /* 0x000e620000000800 */
[----:B------:R-:W-:Y:S01]  /*24b00*/  LOP3.LUT R144, R149, R163, R144, 0x96, !PT ;  /* 0x000000a395907212 */ /* 0x000fe200078e9690 */
[----:B------:R-:W-:Y:S04]  /*24b10*/  IMAD.WIDE.U32 R138, R138, -0x2daee0ad, RZ ;  /* 0xd2511f538a8a7825 */ /* 0x000fe800078e00ff */
[----:B------:R-:W-:Y:S01]  /*24b20*/  IMAD.WIDE.U32 R180, R144, -0x2daee0ad, RZ ;  /* 0xd2511f5390b47825 */ /* 0x000fe200078e00ff */
[----:B------:R-:W-:Y:S03]  /*24b30*/  LOP3.LUT R160, R139, R187, R172, 0x96, !PT ;  /* 0x000000bb8ba07212 */ /* 0x000fe600078e96ac */
[----:B------:R-:W-:Y:S01]  /*24b40*/  MUFU.EX2 R149, R192 ;  /* 0x000000c000957308 */ /* 0x000fe20000000800 */
[----:B------:R-:W-:Y:S01]  /*24b50*/  LOP3.LUT R150, R181, R162, R138, 0x96, !PT ;  /* 0x000000a2b5967212 */ /* 0x000fe200078e968a */
[----:B------:R-:W-:Y:S04]  /*24b60*/  IMAD.WIDE.U32 R160, R160, -0x326172a9, RZ ;  /* 0xcd9e8d57a0a07825 */ /* 0x000fe800078e00ff */
[----:B------:R-:W-:Y:S01]  /*24b70*/  IMAD.WIDE.U32 R150, R150, -0x326172a9, RZ ;  /* 0xcd9e8d5796967825 */ /* 0x000fe200078e00ff */
[----:B------:R-:W-:Y:S03]  /*24b80*/  LOP3.LUT R165, R161, R165, R148, 0x96, !PT ;  /* 0x000000a5a1a57212 */ /* 0x000fe600078e9694 */
[----:B------:R-:W1:Y:S02]  /*24b90*/  MUFU.EX2 R148, R197 ;  /* 0x000000c500947308 */ /* 0x000e640000000800 */
[----:B-1----:R-:W-:Y:S08]  /*24ba0*/  F2FP.BF16.PACK_AB R169, R2, R145 ;  /* 0x0000009102a9723e */ /* 0x002ff000000010ff */
[----:B------:R-:W-:Y:S01]  /*24bb0*/  MUFU.EX2 R144, R196 ;  /* 0x000000c400907308 */ /* 0x000fe20000000800 */
[----:B------:R-:W-:Y:S01]  /*24bc0*/  F2FP.BF16.PACK_AB R173, R148, R149 ;  /* 0x0000009594ad723e */ /* 0x000fe200000010ff */
[----:B--2---:R-:W-:Y:S05]  /*24bd0*/  @!P1 HFMA2.BF16_V2 R157, -RZ.H0_H0, RZ.H0_H0, -R137.H0_H0 ;  /* 0x200000ffff9d9231 */ /* 0x004fea0000340989 */
[----:B------:R-:W-:Y:S01]  /*24be0*/  PRMT R136, R157, 0x7610, R136 ;  /* 0x000076109d887816 */ /* 0x000fe20000000088 */
[----:B------:R1:W-:Y:S03]  /*24bf0*/  @!P1 STL.S16 [R1+0x3c], R157 ;  /* 0x00003c9d01009387 */ /* 0x0003e60000100600 */
[----:B------:R-:W-:Y:S02]  /*24c00*/  @!P1 PRMT R137, R136, 0x5410, RZ ;  /* 0x0000541088899816 */ /* 0x000fe400000000ff */
[----:B------:R-:W-:Y:S03]  /*24c10*/  LOP3.LUT R136, R151, R186, R160, 0x96, !PT ;  /* 0x000000ba97887212 */ /* 0x000fe600078e96a0 */
[----:B------:R2:W-:Y:S01]  /*24c20*/  ST.E.U16 [R140.64+0x2], R137 ;  /* 0x000002898c007985 */ /* 0x0005e2000c101504 */
[----:B-1----:R-:W-:Y:S01]  /*24c30*/  MUFU.EX2 R157, R198 ;  /* 0x000000c6009d7308 */ /* 0x002fe20000000800 */
[----:B--2---:R-:W-:Y:S02]  /*24c40*/  FADD.FTZ R137, R145, R156 ;  /* 0x0000009c91897221 */ /* 0x004fe40000010000 */
[----:B------:R-:W-:Y:S01]  /*24c50*/  FADD.FTZ R145, R149, R155 ;  /* 0x0000009b95917221 */ /* 0x000fe20000010000 */
[--C-:B------:R-:W-:Y:S01]  /*24c60*/  SHF.R.U32.HI R149, RZ, 0x10, R136.reuse ;  /* 0x00000010ff957819 */ /* 0x100fe20000011688 */
[----:B------:R-:W-:Y:S01]  /*24c70*/  FADD.FTZ R162, R2, R137 ;  /* 0x0000008902a27221 */ /* 0x000fe20000010000 */
[----:B------:R-:W-:Y:S04]  /*24c80*/  LOP3.LUT R2, R136, 0xff, RZ, 0xc0, !PT ;  /* 0x000000ff88027812 */ /* 0x000fe800078ec0ff */
[----:B------:R-:W1:Y:S01]  /*24c90*/  MUFU.EX2 R137, R195 ;  /* 0x000000c300897308 */ /* 0x000e620000000800 */
[----:B------:R-:W-:Y:S01]  /*24ca0*/  FADD.FTZ R163, R148, R145 ;  /* 0x0000009194a37221 */ /* 0x000fe20000010000 */
[----:B------:R-:W-:Y:S02]  /*24cb0*/  SHF.R.U32.HI R148, RZ, 0x18, R136 ;  /* 0x00000018ff947819 */ /* 0x000fe40000011688 */
[----:B------:R-:W-:Y:S02]  /*24cc0*/  ISETP.GE.U32.AND P1, PT, R217, R2, PT ;  /* 0x00000002d900720c */ /* 0x000fe40003f26070 */
[----:B------:R-:W-:Y:S04]  /*24cd0*/  PRMT R2, R3, 0x7632, R2 ;  /* 0x0000763203027816 */ /* 0x000fe80000000002 */
[----:B------:R-:W2:Y:S10]  /*24ce0*/  MUFU.EX2 R155, R240 ;  /* 0x000000f0009b7308 */ /* 0x000eb40000000800 */
[----:B------:R-:W-:Y:S01]  /*24cf0*/  MUFU.EX2 R145, R199 ;  /* 0x000000c700917308 */ /* 0x000fe20000000800 */
[----:B-1----:R-:W-:Y:S02]  /*24d00*/  F2FP.BF16.PACK_AB R170, R137, R144 ;  /* 0x0000009089aa723e */ /* 0x002fe400000010ff */
[----:B----4-:R-:W-:Y:S05]  /*24d10*/  IADD3 R138, P0, R190, R140, RZ ;  /* 0x0000008cbe8a7210 */ /* 0x010fea0007f1e0ff */
[----:B---3--:R-:W-:Y:S01]  /*24d20*/  IMAD.X R139, R152, 0x1, R141, P0 ;  /* 0x00000001988b7824 */ /* 0x008fe200000e068d */
[----:B--2---:R-:W-:Y:S01]  /*24d30*/  F2FP.BF16.PACK_AB R172, R155, R157 ;  /* 0x0000009d9bac723e */ /* 0x004fe200000010ff */
[----:B-----5:R-:W-:Y:S05]  /*24d40*/  @!P1 HFMA2.BF16_V2 R159, -RZ.H0_H0, RZ.H0_H0, -R3.H0_H0 ;  /* 0x200000ffff9f9231 */ /* 0x020fea0000340903 */
[----:B------:R1:W-:Y:S01]  /*24d50*/  @!P1 STL.S16 [R1+0x58], R159 ;  /* 0x0000589f01009387 */ /* 0x0003e20000100600 */
[----:B------:R-:W-:Y:S03]  /*24d60*/  PRMT R153, R159, 0x7610, R153 ;  /* 0x000076109f997816 */ /* 0x000fe60000000099 */
[----:B------:R2:W3:Y:S04]  /*24d70*/  LDL.S16 R189, [R1+0x54] ;  /* 0x0000540001bd7983 */ /* 0x0004e80000100600 */
[----:B------:R-:W4:Y:S04]  /*24d80*/  LDL R187, [R1+0x90] ;  /* 0x0000900001bb7983 */ /* 0x000f280000100800 */
[----:B------:R-:W5:Y:S04]  /*24d90*/  LDL R183, [R1+0x98] ;  /* 0x0000980001b77983 */ /* 0x000f680000100800 */
[----:B------:R-:W2:Y:S04]  /*24da0*/  LDL R152, [R1+0x8c] ;  /* 0x00008c0001987983 */ /* 0x000ea80000100800 */
[----:B------:R-:W5:Y:S04]  /*24db0*/  LDL R161, [R1+0x88] ;  /* 0x0000880001a17983 */ /* 0x000f680000100800 */
[----:B------:R2:W5:Y:S01]  /*24dc0*/  LDL.S16 R156, [R1+0x50] ;  /* 0x00005000019c7983 */ /* 0x0005620000100600 */
[----:B-1----:R-:W-:Y:S02]  /*24dd0*/  PRMT R159, R3, 0x5410, R2 ;  /* 0x00005410039f7816 */ /* 0x002fe40000000002 */
[----:B------:R-:W-:Y:S02]  /*24de0*/  @!P1 PRMT R3, R153, 0x5410, RZ ;  /* 0x0000541099039816 */ /* 0x000fe400000000ff */
[----:B------:R-:W-:Y:S03]  /*24df0*/  ISETP.GE.U32.AND P1, PT, R217, R148, PT ;  /* 0x00000094d900720c */ /* 0x000fe60003f26070 */
[----:B------:R1:W-:Y:S02]  /*24e00*/  ST.E.U16 [R138.64], R3 ;  /* 0x000000038a007985 */ /* 0x0003e4000c101504 */
[----:B-1----:R-:W-:Y:S02]  /*24e10*/  LOP3.LUT R3, R136, 0xffff, RZ, 0xc0, !PT ;  /* 0x0000ffff88037812 */ /* 0x002fe400078ec0ff */
[----:B------:R-:W-:Y:S02]  /*24e20*/  LOP3.LUT R136, R149, 0xff, RZ, 0xc0, !PT ;  /* 0x000000ff95887812 */ /* 0x000fe400078ec0ff */
[----:B------:R-:W-:Y:S02]  /*24e30*/  SHF.R.U32.HI R3, RZ, 0x8, R3 ;  /* 0x00000008ff037819 */ /* 0x000fe40000011603 */
[C---:B------:R-:W-:Y:S02]  /*24e40*/  LOP3.LUT R139, R142.reuse, 0xff, RZ, 0xc0, !PT ;  /* 0x000000ff8e8b7812 */ /* 0x040fe400078ec0ff */
[----:B------:R-:W-:Y:S02]  /*24e50*/  LOP3.LUT R3, R3, 0xffff, RZ, 0xc0, !PT ;  /* 0x0000ffff03037812 */ /* 0x000fe400078ec0ff */
[C---:B------:R-:W-:Y:S02]  /*24e60*/  ISETP.GE.U32.AND P6, PT, R217.reuse, R139, PT ;  /* 0x0000008bd900720c */ /* 0x040fe40003fc6070 */
[C---:B------:R-:W-:Y:S02]  /*24e70*/  ISETP.GE.U32.AND P0, PT, R217.reuse, R3, PT ;  /* 0x00000003d900720c */ /* 0x040fe40003f06070 */
[--C-:B------:R-:W-:Y:S02]  /*24e80*/  SHF.R.U32.HI R3, RZ, 0x10, R142.reuse ;  /* 0x00000010ff037819 */ /* 0x100fe4000001168e */
[----:B------:R-:W-:Y:S02]  /*24e90*/  ISETP.GE.U32.AND P2, PT, R217, R136, PT ;  /* 0x00000088d900720c */ /* 0x000fe40003f46070 */
[----:B------:R-:W-:Y:S01]  /*24ea0*/  LOP3.LUT R139, R3, 0xff, RZ, 0xc0, !PT ;  /* 0x000000ff038b7812 */ /* 0x000fe200078ec0ff */
[----:B------:R-:W-:Y:S01]  /*24eb0*/  MUFU.EX2 R136, R235 ;  /* 0x000000eb00887308 */ /* 0x000fe20000000800 */
[----:B------:R-:W-:Y:S02]  /*24ec0*/  LOP3.LUT R3, R142, 0xffff, RZ, 0xc0, !PT ;  /* 0x0000ffff8e037812 */ /* 0x000fe400078ec0ff */
[----:B------:R-:W-:Y:S02]  /*24ed0*/  SHF.R.U32.HI R138, RZ, 0x18, R142 ;  /* 0x00000018ff8a7819 */ /* 0x000fe4000001168e */
[----:B------:R-:W-:Y:S02]  /*24ee0*/  SHF.R.U32.HI R3, RZ, 0x8, R3 ;  /* 0x00000008ff037819 */ /* 0x000fe40000011603 */
[----:B------:R-:W-:Y:S01]  /*24ef0*/  ISETP.GE.U32.AND P4, PT, R217, R139, PT ;  /* 0x0000008bd900720c */ /* 0x000fe20003f86070 */
[----:B------:R-:W-:Y:S01]  /*24f00*/  FADD.FTZ R139, R144, R158 ;  /* 0x0000009e908b7221 */ /* 0x000fe20000010000 */
[----:B------:R-:W-:Y:S02]  /*24f10*/  LOP3.LUT R3, R3, 0xffff, RZ, 0xc0, !PT ;  /* 0x0000ffff03037812 */ /* 0x000fe400078ec0ff */
[----:B------:R-:W-:Y:S02]  /*24f20*/  ISETP.GE.U32.AND P3, PT, R217, R138, PT ;  /* 0x0000008ad900720c */ /* 0x000fe40003f66070 */
[----:B------:R-:W1:Y:S01]  /*24f30*/  MUFU.EX2 R138, R211 ;  /* 0x000000d3008a7308 */ /* 0x000e620000000800 */
[----:B------:R-:W-:Y:S04]  /*24f40*/  LOP3.LUT R144, R150, 0xffff, RZ, 0xc0, !PT ;  /* 0x0000ffff96907812 */ /* 0x000fe800078ec0ff */
[----:B------:R-:W-:Y:S02]  /*24f50*/  SHF.R.U32.HI R144, RZ, 0x8, R144 ;  /* 0x00000008ff907819 */ /* 0x000fe40000011690 */
[----:B-1----:R-:W-:Y:S01]  /*24f60*/  F2FP.BF16.PACK_AB R171, R138, R145 ;  /* 0x000000918aab723e */ /* 0x002fe200000010ff */
[----:B---3--:R-:W-:Y:S05]  /*24f70*/  @!P0 HFMA2.BF16_V2 R189, -RZ.H0_H0, RZ.H0_H0, -R2.H0_H0 ;  /* 0x200000ffffbd8231 */ /* 0x008fea0000340902 */
[----:B------:R1:W-:Y:S01]  /*24f80*/  @!P0 STL.S16 [R1+0x54], R189 ;  /* 0x000054bd01008387 */ /* 0x0003e20000100600 */
[----:B------:R-:W-:Y:S03]  /*24f90*/  PRMT R148, R189, 0x7610, R148 ;  /* 0x00007610bd947816 */ /* 0x000fe60000000094 */
[----:B------:R3:W3:Y:S01]  /*24fa0*/  LDL.S16 R190, [R1+0x48] ;  /* 0x0000480001be7983 */ /* 0x0006e20000100600 */
[----:B------:R-:W-:Y:S02]  /*24fb0*/  @!P0 PRMT R2, R148, 0x5410, RZ ;  /* 0x0000541094028816 */ /* 0x000fe400000000ff */
[C---:B----4-:R-:W-:Y:S02]  /*24fc0*/  IADD3 R148, P0, R218.reuse, R187, RZ ;  /* 0x000000bbda947210 */ /* 0x050fe40007f1e0ff */
[----:B--2---:R-:W-:Y:S03]  /*24fd0*/  IADD3 R152, P5, R218, R152, RZ ;  /* 0x00000098da987210 */ /* 0x004fe60007fbe0ff */
[C---:B-----5:R-:W-:Y:S02]  /*24fe0*/  IMAD.X R149, R219.reuse, 0x1, R183, P0 ;  /* 0x00000001db957824 */ /* 0x060fe400000e06b7 */
[----:B------:R2:W4:Y:S01]  /*24ff0*/  LDL.S16 R183, [R1+0x4c] ;  /* 0x00004c0001b77983 */ /* 0x0005220000100600 */
[----:B------:R-:W-:Y:S01]  /*25000*/  IMAD.X R153, R219, 0x1, R161, P5 ;  /* 0x00000001db997824 */ /* 0x000fe200028e06a1 */
[----:B------:R-:W-:Y:S01]  /*25010*/  ISETP.GE.U32.AND P5, PT, R217, R3, PT ;  /* 0x00000003d900720c */ /* 0x000fe20003fa6070 */
[----:B------:R-:W-:Y:S01]  /*25020*/  FADD.FTZ R161, R137, R139 ;  /* 0x0000008b89a17221 */ /* 0x000fe20000010000 */
[----:B------:R-:W-:Y:S01]  /*25030*/  PRMT R3, R177, 0x7610, R3 ;  /* 0x00007610b1037816 */ /* 0x000fe20000000003 */
[----:B------:R-:W-:Y:S01]  /*25040*/  MUFU.EX2 R139, R242 ;  /* 0x000000f2008b7308 */ /* 0x000fe20000000800 */
[----:B------:R5:W-:Y:S01]  /*25050*/  ST.E.U16 [R152.64], R2 ;  /* 0x0000000298007985 */ /* 0x000be2000c101504 */
[----:B------:R-:W-:Y:S02]  /*25060*/  LOP3.LUT R137, R150, 0xff, RZ, 0xc0, !PT ;  /* 0x000000ff96897812 */ /* 0x000fe400078ec0ff */
[----:B------:R-:W-:Y:S01]  /*25070*/  @!P2 HFMA2.BF16_V2 R156, -RZ.H0_H0, RZ.H0_H0, -R3.H0_H0 ;  /* 0x200000ffff9ca231 */ /* 0x000fe20000340903 */
[----:B-1----:R2:W2:Y:S01]  /*25080*/  LDL.S16 R189, [R1+0x5c] ;  /* 0x00005c0001bd7983 */ /* 0x0024a20000100600 */
[----:B------:R-:W-:Y:S01]  /*25090*/  ISETP.GE.U32.AND P0, PT, R217, R137, PT ;  /* 0x00000089d900720c */ /* 0x000fe20003f06070 */
[----:B------:R-:W-:Y:S02]  /*250a0*/  FADD.FTZ R137, R157, R164 ;  /* 0x000000a49d897221 */ /* 0x000fe40000010000 */
[----:B------:R-:W-:Y:S01]  /*250b0*/  PRMT R185, R156, 0x7610, R185 ;  /* 0x000076109cb97816 */ /* 0x000fe200000000b9 */
[----:B------:R1:W-:Y:S01]  /*250c0*/  @!P2 STL.S16 [R1+0x50], R156 ;  /* 0x0000509c0100a387 */ /* 0x0003e20000100600 */
[----:B------:R-:W-:Y:S01]  /*250d0*/  FADD.FTZ R155, R155, R137 ;  /* 0x000000899b9b7221 */ /* 0x000fe20000010000 */
[----:B------:R-:W-:Y:S01]  /*250e0*/  LOP3.LUT R137, R144, 0xffff, RZ, 0xc0, !PT ;  /* 0x0000ffff90897812 */ /* 0x000fe200078ec0ff */
[----:B------:R-:W-:Y:S03]  /*250f0*/  FADD.FTZ R144, R145, R162 ;  /* 0x000000a291907221 */ /* 0x000fe60000010000 */
[----:B------:R1:W-:Y:S01]  /*25100*/  STL [R1+0xa0], R155 ;  /* 0x0000a09b01007387 */ /* 0x0003e20000100800 */
[----:B------:R-:W-:Y:S01]  /*25110*/  FADD.FTZ R145, R138, R144 ;  /* 0x000000908a917221 */ /* 0x000fe20000010000 */
[C---:B------:R-:W-:Y:S02]  /*25120*/  PRMT R138, R166.reuse, 0x7632, R138 ;  /* 0x00007632a68a7816 */ /* 0x040fe4000000008a */
[----:B------:R2:W2:Y:S01]  /*25130*/  LDL.S16 R187, [R1+0x44] ;  /* 0x0000440001bb7983 */ /* 0x0004a20000100600 */
[----:B-----5:R-:W-:Y:S04]  /*25140*/  PRMT R2, R177, 0x7632, R2 ;  /* 0x00007632b1027816 */ /* 0x020fe80000000002 */
[----:B------:R-:W-:Y:S02]  /*25150*/  PRMT R158, R3, 0x5410, R2 ;  /* 0x00005410039e7816 */ /* 0x000fe40000000002 */
[----:B------:R-:W-:Y:S01]  /*25160*/  @!P2 PRMT R3, R185, 0x5410, RZ ;  /* 0x00005410b903a816 */ /* 0x000fe200000000ff */
[----:B-1----:R-:W-:Y:S01]  /*25170*/  MUFU.EX2 R156, R241 ;  /* 0x000000f1009c7308 */ /* 0x002fe20000000800 */
[----:B------:R1:W5:Y:S01]  /*25180*/  LDL.S16 R185, [R1+0x40] ;  /* 0x0000400001b97983 */ /* 0x0003620000100600 */
[----:B------:R-:W-:Y:S02]  /*25190*/  ISETP.GE.U32.AND P2, PT, R217, R137, PT ;  /* 0x00000089d900720c */ /* 0x000fe40003f46070 */
[----:B------:R-:W-:Y:S01]  /*251a0*/  PRMT R137, R166, 0x7610, R137 ;  /* 0x00007610a6897816 */ /* 0x000fe20000000089 */
[----:B------:R1:W-:Y:S01]  /*251b0*/  STL [R1+0x74], R145 ;  /* 0x0000749101007387 */ /* 0x0003e20000100800 */
[----:B------:R-:W-:Y:S03]  /*251c0*/  IMAD.WIDE.U32 R166, R167, -0x2daee0ad, RZ ;  /* 0xd2511f53a7a67825 */ /* 0x000fe600078e00ff */
[----:B------:R1:W-:Y:S01]  /*251d0*/  ST.E.U16 [R148.64], R3 ;  /* 0x0000000394007985 */ /* 0x0003e2000c101504 */
[----:B------:R-:W1:Y:S02]  /*251e0*/  MUFU.EX2 R155, R243 ;  /* 0x000000f3009b7308 */ /* 0x000e640000000800 */
[----:B-1----:R-:W-:Y:S04]  /*251f0*/  SHF.R.U32.HI R145, RZ, 0x10, R150 ;  /* 0x00000010ff917819 */ /* 0x002fe80000011696 */
[----:B------:R-:W-:Y:S02]  /*25200*/  LOP3.LUT R145, R145, 0xff, RZ, 0xc0, !PT ;  /* 0x000000ff91917812 */ /* 0x000fe400078ec0ff */
[----:B------:R-:W-:Y:S02]  /*25210*/  PRMT R3, R168, 0x7610, R3 ;  /* 0x00007610a8037816 */ /* 0x000fe40000000003 */
[----:B------:R-:W-:Y:S01]  /*25220*/  F2FP.BF16.PACK_AB R175, R155, R156 ;  /* 0x0000009c9baf723e */ /* 0x000fe200000010ff */
[----:B---3--:R-:W-:Y:S05]  /*25230*/  @!P1 HFMA2.BF16_V2 R190, -RZ.H0_H0, RZ.H0_H0, -R2.H0_H0 ;  /* 0x200000ffffbe9231 */ /* 0x008fea0000340902 */
[----:B------:R-:W-:Y:S01]  /*25240*/  @!P1 STL.S16 [R1+0x48], R190 ;  /* 0x000048be01009387 */ /* 0x000fe20000100600 */
[----:B------:R-:W-:Y:S04]  /*25250*/  PRMT R144, R190, 0x7610, R144 ;  /* 0x00007610be907816 */ /* 0x000fe80000000090 */
[----:B------:R-:W-:Y:S01]  /*25260*/  @!P1 PRMT R2, R144, 0x5410, RZ ;  /* 0x0000541090029816 */ /* 0x000fe200000000ff */
[----:B------:R-:W-:Y:S01]  /*25270*/  FADD.FTZ R144, R136, R163 ;  /* 0x000000a388907221 */ /* 0x000fe20000010000 */
[----:B------:R-:W-:Y:S01]  /*25280*/  F2FP.BF16.PACK_AB R136, R139, R136 ;  /* 0x000000888b88723e */ /* 0x000fe200000010ff */
[----:B----4-:R-:W-:Y:S01]  /*25290*/  @!P5 HFMA2.BF16_V2 R183, -RZ.H0_H0, RZ.H0_H0, -R138.H0_H0 ;  /* 0x200000ffffb7d231 */ /* 0x010fe2000034098a */
[----:B------:R-:W-:Y:S01]  /*252a0*/  ISETP.GE.U32.AND P1, PT, R217, R145, PT ;  /* 0x00000091d900720c */ /* 0x000fe20003f26070 */
[----:B------:R-:W-:Y:S01]  /*252b0*/  FADD.FTZ R139, R139, R144 ;  /* 0x000000908b8b7221 */ /* 0x000fe20000010000 */
[----:B------:R-:W-:Y:S01]  /*252c0*/  SHF.R.U32.HI R145, RZ, 0x18, R150 ;  /* 0x00000018ff917819 */ /* 0x000fe20000011696 */
[----:B------:R1:W-:Y:S01]  /*252d0*/  ST.E.U16 [R148.64+0x2], R2 ;  /* 0x0000020294007985 */ /* 0x0003e2000c101504 */
[----:B------:R-:W-:Y:S02]  /*252e0*/  PRMT R157, R183, 0x7610, R157 ;  /* 0x00007610b79d7816 */ /* 0x000fe4000000009d */
[----:B------:R-:W-:Y:S01]  /*252f0*/  PRMT R144, R137, 0x5410, R138 ;  /* 0x0000541089907816 */ /* 0x000fe2000000008a */
[----:B--2---:R-:W-:Y:S01]  /*25300*/  @!P6 HFMA2.BF16_V2 R189, -RZ.H0_H0, RZ.H0_H0, -R137.H0_H0 ;  /* 0x200000ffffbde231 */ /* 0x004fe20000340989 */
[----:B------:R-:W-:Y:S04]  /*25310*/  @!P5 PRMT R138, R157, 0x5410, RZ ;  /* 0x000054109d8ad816 */ /* 0x000fe800000000ff */
[----:B------:R-:W-:Y:S01]  /*25320*/  @!P6 STL.S16 [R1+0x5c], R189 ;  /* 0x00005cbd0100e387 */ /* 0x000fe20000100600 */
[----:B------:R-:W-:Y:S03]  /*25330*/  PRMT R188, R189, 0x7610, R188 ;  /* 0x00007610bdbc7816 */ /* 0x000fe600000000bc */
[----:B------:R2:W3:Y:S01]  /*25340*/  LDL.S16 R164, [R1+0x38] ;  /* 0x0000380001a47983 */ /* 0x0004e20000100600 */
[----:B------:R-:W-:Y:S02]  /*25350*/  @!P6 PRMT R137, R188, 0x5410, RZ ;  /* 0x00005410bc89e816 */ /* 0x000fe400000000ff */
[----:B------:R-:W-:Y:S01]  /*25360*/  ISETP.GE.U32.AND P6, PT, R217, R145, PT ;  /* 0x00000091d900720c */ /* 0x000fe20003fc6070 */
[----:B------:R4:W-:Y:S01]  /*25370*/  STL [R1+0x70], R139 ;  /* 0x0000708b01007387 */ /* 0x0009e20000100800 */
[----:B------:R-:W-:Y:S03]  /*25380*/  @!P4 HFMA2.BF16_V2 R187, -RZ.H0_H0, RZ.H0_H0, -R3.H0_H0 ;  /* 0x200000ffffbbc231 */ /* 0x000fe60000340903 */
[----:B------:R2:W-:Y:S04]  /*25390*/  @!P5 STL.S16 [R1+0x4c], R183 ;  /* 0x00004cb70100d387 */ /* 0x0005e80000100600 */
[----:B------:R-:W-:Y:S01]  /*253a0*/  ST.E.U16 [R218.64+0x10], R137 ;  /* 0x00001089da007985 */ /* 0x000fe2000c101504 */
[----:B-1----:R-:W-:Y:S02]  /*253b0*/  PRMT R2, R168, 0x7632, R2 ;  /* 0x00007632a8027816 */ /* 0x002fe40000000002 */
[----:B------:R-:W-:Y:S01]  /*253c0*/  PRMT R168, R187, 0x7610, R168 ;  /* 0x00007610bba87816 */ /* 0x000fe200000000a8 */
[----:B------:R1:W-:Y:S02]  /*253d0*/  ST.E.U16 [R218.64+0x12], R138 ;  /* 0x0000128ada007985 */ /* 0x0003e4000c101504 */
[----:B-----5:R-:W-:Y:S01]  /*253e0*/  @!P3 HFMA2.BF16_V2 R185, -RZ.H0_H0, RZ.H0_H0, -R2.H0_H0 ;  /* 0x200000ffffb9b231 */ /* 0x020fe20000340902 */
[----:B----4-:R-:W-:Y:S04]  /*253f0*/  FADD.FTZ R139, R156, R161 ;  /* 0x000000a19c8b7221 */ /* 0x010fe80000010000 */
[----:B------:R-:W-:Y:S01]  /*25400*/  PRMT R156, R185, 0x7610, R156 ;  /* 0x00007610b99c7816 */ /* 0x000fe2000000009c */
[----:B--2---:R2:W4:Y:S01]  /*25410*/  LDL.S16 R183, [R1+0x34] ;  /* 0x0000340001b77983 */ /* 0x0045220000100600 */
[----:B------:R-:W-:Y:S01]  /*25420*/  FADD.FTZ R145, R155, R139 ;  /* 0x0000008b9b917221 */ /* 0x000fe20000010000 */
[----:B------:R-:W-:Y:S02]  /*25430*/  LOP3.LUT R139, R167, R244, R178, 0x96, !PT ;  /* 0x000000f4a78b7212 */ /* 0x000fe400078e96b2 */
[----:B------:R-:W-:Y:S02]  /*25440*/  LOP3.LUT R155, R143, R186, R154, 0x96, !PT ;  /* 0x000000ba8f9b7212 */ /* 0x000fe400078e969a */
[----:B------:R5:W-:Y:S01]  /*25450*/  STL [R1+0x68], R145 ;  /* 0x0000689101007387 */ /* 0x000be20000100800 */
[----:B------:R-:W-:Y:S03]  /*25460*/  LOP3.LUT R143, R142, 0xffff, RZ, 0xc0, !PT ;  /* 0x0000ffff8e8f7812 */ /* 0x000fe600078ec0ff */
[----:B------:R2:W2:Y:S01]  /*25470*/  LDL.S16 R157, [R1+0x20] ;  /* 0x00002000019d7983 */ /* 0x0004a20000100600 */
[--C-:B-1----:R-:W-:Y:S03]  /*25480*/  SHF.R.U32.HI R138, RZ, 0x18, R139.reuse ;  /* 0x00000018ff8a7819 */ /* 0x102fe6000001168b */
[----:B------:R-:W-:Y:S04]  /*25490*/  @!P4 STL.S16 [R1+0x44], R187 ;  /* 0x000044bb0100c387 */ /* 0x000fe80000100600 */
[----:B------:R1:W-:Y:S01]  /*254a0*/  @!P3 STL.S16 [R1+0x40], R185 ;  /* 0x000040b90100b387 */ /* 0x0003e20000100600 */
[----:B-----5:R-:W-:Y:S04]  /*254b0*/  LOP3.LUT R145, R139, 0xff, RZ, 0xc0, !PT ;  /* 0x000000ff8b917812 */ /* 0x020fe800078ec0ff */
[----:B------:R-:W-:Y:S02]  /*254c0*/  ISETP.GE.U32.AND P5, PT, R217, R145, PT ;  /* 0x00000091d900720c */ /* 0x000fe40003fa6070 */
[----:B------:R-:W-:Y:S02]  /*254d0*/  LOP3.LUT R145, R139, 0xffff, RZ, 0xc0, !PT ;  /* 0x0000ffff8b917812 */ /* 0x000fe400078ec0ff */
[----:B------:R-:W-:Y:S02]  /*254e0*/  SHF.R.U32.HI R139, RZ, 0x10, R139 ;  /* 0x00000010ff8b7819 */ /* 0x000fe4000001168b */
[----:B------:R-:W-:Y:S02]  /*254f0*/  SHF.R.U32.HI R145, RZ, 0x8, R145 ;  /* 0x00000008ff917819 */ /* 0x000fe40000011691 */
[----:B------:R-:W-:Y:S02]  /*25500*/  LOP3.LUT R139, R139, 0xff, RZ, 0xc0, !PT ;  /* 0x000000ff8b8b7812 */ /* 0x000fe400078ec0ff */
[----:B------:R-:W-:Y:S02]  /*25510*/  LOP3.LUT R137, R145, 0xffff, RZ, 0xc0, !PT ;  /* 0x0000ffff91897812 */ /* 0x000fe400078ec0ff */
[----:B------:R-:W-:Y:S02]  /*25520*/  PRMT R145, R3, 0x5410, R2 ;  /* 0x0000541003917816 */ /* 0x000fe40000000002 */
[----:B------:R-:W-:Y:S02]  /*25530*/  @!P4 PRMT R3, R168, 0x5410, RZ ;  /* 0x00005410a803c816 */ /* 0x000fe400000000ff */
[C---:B------:R-:W-:Y:S02]  /*25540*/  ISETP.GE.U32.AND P4, PT, R217.reuse, R137, PT ;  /* 0x00000089d900720c */ /* 0x040fe40003f86070 */
[----:B------:R-:W-:Y:S01]  /*25550*/  PRMT R137, R0, 0x7632, R137 ;  /* 0x0000763200897816 */ /* 0x000fe20000000089 */
[----:B------:R-:W-:Y:S01]  /*25560*/  ST.E.U16 [R140.64+0x10], R3 ;  /* 0x000010038c007985 */ /* 0x000fe2000c101504 */
[----:B------:R-:W-:Y:S02]  /*25570*/  @!P3 PRMT R2, R156, 0x5410, RZ ;  /* 0x000054109c02b816 */ /* 0x000fe400000000ff */
[----:B------:R-:W-:Y:S02]  /*25580*/  PRMT R156, R0, 0x5410, R137 ;  /* 0x00005410009c7816 */ /* 0x000fe40000000089 */
[C---:B------:R-:W-:Y:S01]  /*25590*/  ISETP.GE.U32.AND P3, PT, R217.reuse, R138, PT ;  /* 0x0000008ad900720c */ /* 0x040fe20003f66070 */
[----:B------:R-:W-:Y:S01]  /*255a0*/  ST.E.U16 [R140.64+0x12], R2 ;  /* 0x000012028c007985 */ /* 0x000fe2000c101504 */
[----:B---3--:R-:W-:Y:S05]  /*255b0*/  @!P0 HFMA2.BF16_V2 R164, -RZ.H0_H0, RZ.H0_H0, -R0.H0_H0 ;  /* 0x200000ffffa48231 */ /* 0x008fea0000340900 */
[----:B------:R3:W-:Y:S01]  /*255c0*/  @!P0 STL.S16 [R1+0x38], R164 ;  /* 0x000038a401008387 */ /* 0x0007e20000100600 */
[----:B------:R-:W-:Y:S03]  /*255d0*/  PRMT R184, R164, 0x7610, R184 ;  /* 0x00007610a4b87816 */ /* 0x000fe600000000b8 */
[----:B-1----:R1:W5:Y:S01]  /*255e0*/  LDL.S16 R185, [R1+0x1c] ;  /* 0x00001c0001b97983 */ /* 0x0023620000100600 */
[----:B------:R-:W-:Y:S02]  /*255f0*/  @!P0 PRMT R0, R184, 0x5410, RZ ;  /* 0x00005410b8008816 */ /* 0x000fe400000000ff */
[----:B------:R-:W-:Y:S01]  /*25600*/  ISETP.GE.U32.AND P0, PT, R217, R139, PT ;  /* 0x0000008bd900720c */ /* 0x000fe20003f06070 */
[----:B------:R1:W5:Y:S01]  /*25610*/  LDL.S16 R168, [R1+0x24] ;  /* 0x0000240001a87983 */ /* 0x0003620000100600 */
[----:B------:R-:W-:Y:S03]  /*25620*/  PRMT R139, R171, 0x7632, R139 ;  /* 0x00007632ab8b7816 */ /* 0x000fe6000000008b */
[----:B------:R1:W5:Y:S04]  /*25630*/  LDL.S16 R184, [R1+0x18] ;  /* 0x0000180001b87983 */ /* 0x0003680000100600 */
[----:B------:R1:W-:Y:S01]  /*25640*/  ST.E.U16 [R152.64+0xe], R0 ;  /* 0x00000e0098007985 */ /* 0x0003e2000c101504 */
[----:B---3--:R-:W-:Y:S01]  /*25650*/  IMAD.WIDE.U32 R164, R165, -0x2daee0ad, RZ ;  /* 0xd2511f53a5a47825 */ /* 0x008fe200078e00ff */
[----:B----4-:R-:W-:Y:S04]  /*25660*/  @!P2 HFMA2.BF16_V2 R183, -RZ.H0_H0, RZ.H0_H0, -R137.H0_H0 ;  /* 0x200000ffffb7a231 */ /* 0x010fe80000340989 */
[----:B------:R-:W-:Y:S01]  /*25670*/  LOP3.LUT R138, R165, R244, R180, 0x96, !PT ;  /* 0x000000f4a58a7212 */ /* 0x000fe200078e96b4 */
[----:B------:R3:W-:Y:S01]  /*25680*/  @!P2 STL.S16 [R1+0x34], R183 ;  /* 0x000034b70100a387 */ /* 0x0007e20000100600 */
[----:B------:R-:W-:Y:S02]  /*25690*/  PRMT R3, R183, 0x7610, R3 ;  /* 0x00007610b7037816 */ /* 0x000fe40000000003 */
[----:B------:R-:W-:Y:S02]  /*256a0*/  LOP3.LUT R2, R138, 0xff, RZ, 0xc0, !PT ;  /* 0x000000ff8a027812 */ /* 0x000fe400078ec0ff */
[----:B------:R-:W-:Y:S02]  /*256b0*/  @!P2 PRMT R137, R3, 0x5410, RZ ;  /* 0x000054100389a816 */ /* 0x000fe400000000ff */
[----:B------:R-:W-:Y:S02]  /*256c0*/  ISETP.GE.U32.AND P2, PT, R217, R2, PT ;  /* 0x00000002d900720c */ /* 0x000fe40003f46070 */
[C---:B------:R-:W-:Y:S01]  /*256d0*/  PRMT R2, R174.reuse, 0x7632, R2 ;  /* 0x00007632ae027816 */ /* 0x040fe20000000002 */
[----:B------:R4:W-:Y:S01]  /*256e0*/  ST.E.U16 [R152.64+0x10], R137 ;  /* 0x0000108998007985 */ /* 0x0009e2000c101504 */
[----:B-1----:R-:W-:Y:S02]  /*256f0*/  PRMT R0, R174, 0x7610, R0 ;  /* 0x00007610ae007816 */ /* 0x002fe40000000000 */
[----:B------:R-:W-:Y:S03]  /*25700*/  LOP3.LUT R3, R138, 0xffff, RZ, 0xc0, !PT ;  /* 0x0000ffff8a037812 */ /* 0x000fe600078ec0ff */
[----:B--2---:R-:W-:Y:S01]  /*25710*/  @!P1 HFMA2.BF16_V2 R157, -RZ.H0_H0, RZ.H0_H0, -R0.H0_H0 ;  /* 0x200000ffff9d9231 */ /* 0x004fe20000340900 */
[----:B------:R-:W-:Y:S04]  /*25720*/  SHF.R.U32.HI R3, RZ, 0x8, R3 ;  /* 0x00000008ff037819 */ /* 0x000fe80000011603 */
[----:B------:R-:W-:Y:S02]  /*25730*/  PRMT R177, R157, 0x7610, R177 ;  /* 0x000076109db17816 */ /* 0x000fe400000000b1 */
[----:B------:R-:W-:Y:S01]  /*25740*/  LOP3.LUT R3, R3, 0xffff, RZ, 0xc0, !PT ;  /* 0x0000ffff03037812 */ /* 0x000fe200078ec0ff */
[----:B---3--:R1:W2:Y:S04]  /*25750*/  LDL.S16 R183, [R1+0x14] ;  /* 0x0000140001b77983 */ /* 0x0082a80000100600 */
[----:B------:R3:W-:Y:S01]  /*25760*/  @!P1 STL.S16 [R1+0x20], R157 ;  /* 0x0000209d01009387 */ /* 0x0007e20000100600 */
[--C-:B----4-:R-:W-:Y:S02]  /*25770*/  SHF.R.U32.HI R137, RZ, 0x18, R138.reuse ;  /* 0x00000018ff897819 */ /* 0x110fe4000001168a */
[----:B------:R-:W-:Y:S04]  /*25780*/  SHF.R.U32.HI R138, RZ, 0x10, R138 ;  /* 0x00000010ff8a7819 */ /* 0x000fe8000001168a */
[----:B------:R-:W-:Y:S02]  /*25790*/  LOP3.LUT R138, R138, 0xff, RZ, 0xc0, !PT ;  /* 0x000000ff8a8a7812 */ /* 0x000fe400078ec0ff */
[----:B---3--:R-:W-:Y:S02]  /*257a0*/  PRMT R157, R0, 0x5410, R2 ;  /* 0x00005410009d7816 */ /* 0x008fe40000000002 */
[----:B------:R-:W-:Y:S02]  /*257b0*/  @!P1 PRMT R0, R177, 0x5410, RZ ;  /* 0x00005410b1009816 */ /* 0x000fe400000000ff */
[----:B------:R1:W3:Y:S01]  /*257c0*/  LDL.S16 R177, [R1+0x10] ;  /* 0x0000100001b17983 */ /* 0x0002e20000100600 */
[----:B------:R-:W-:Y:S02]  /*257d0*/  ISETP.GE.U32.AND P1, PT, R217, R3, PT ;  /* 0x00000003d900720c */ /* 0x000fe40003f26070 */
[C---:B------:R-:W-:Y:S01]  /*257e0*/  PRMT R3, R176.reuse, 0x7632, R3 ;  /* 0x00007632b0037816 */ /* 0x040fe20000000003 */
[----:B------:R4:W-:Y:S02]  /*257f0*/  ST.E.U16 [R148.64+0x10], R0 ;  /* 0x0000100094007985 */ /* 0x0009e4000c101504 */
[----:B----4-:R-:W-:Y:S01]  /*25800*/  PRMT R0, R176, 0x7610, R0 ;  /* 0x00007610b0007816 */ /* 0x010fe20000000000 */
[----:B-----5:R-:W-:Y:S04]  /*25810*/  @!P6 HFMA2.BF16_V2 R185, -RZ.H0_H0, RZ.H0_H0, -R2.H0_H0 ;  /* 0x200000ffffb9e231 */ /* 0x020fe80000340902 */
[----:B------:R-:W-:Y:S01]  /*25820*/  @!P5 HFMA2.BF16_V2 R168, -RZ.H0_H0, RZ.H0_H0, -R0.H0_H0 ;  /* 0x200000ffffa8d231 */ /* 0x000fe20000340900 */
[----:B------:R-:W-:Y:S01]  /*25830*/  @!P6 STL.S16 [R1+0x1c], R185 ;  /* 0x00001cb90100e387 */ /* 0x000fe20000100600 */
[----:B------:R-:W-:Y:S01]  /*25840*/  PRMT R163, R185, 0x7610, R163 ;  /* 0x00007610b9a37816 */ /* 0x000fe200000000a3 */
[----:B------:R-:W-:Y:S02]  /*25850*/  @!P4 HFMA2.BF16_V2 R184, -RZ.H0_H0, RZ.H0_H0, -R3.H0_H0 ;  /* 0x200000ffffb8c231 */ /* 0x000fe40000340903 */
[----:B------:R4:W-:Y:S01]  /*25860*/  @!P5 STL.S16 [R1+0x24], R168 ;  /* 0x000024a80100d387 */ /* 0x0009e20000100600 */
[----:B------:R-:W-:Y:S02]  /*25870*/  PRMT R162, R168, 0x7610, R162 ;  /* 0x00007610a8a27816 */ /* 0x000fe400000000a2 */
[----:B------:R-:W-:Y:S02]  /*25880*/  @!P6 PRMT R2, R163, 0x5410, RZ ;  /* 0x00005410a302e816 */ /* 0x000fe400000000ff */
[----:B------:R1:W5:Y:S01]  /*25890*/  LDL.S16 R163, [R1+0xc] ;  /* 0x00000c0001a37983 */ /* 0x0003620000100600 */
[C---:B------:R-:W-:Y:S02]  /*258a0*/  ISETP.GE.U32.AND P6, PT, R217.reuse, R137, PT ;  /* 0x00000089d900720c */ /* 0x040fe40003fc6070 */
[----:B------:R-:W-:Y:S01]  /*258b0*/  LOP3.LUT R137, R166, 0xff, RZ, 0xc0, !PT ;  /* 0x000000ffa6897812 */ /* 0x000fe200078ec0ff */
[----:B------:R1:W-:Y:S01]  /*258c0*/  ST.E.U16 [R148.64+0x12], R2 ;  /* 0x0000120294007985 */ /* 0x0003e2000c101504 */
[----:B------:R-:W-:Y:S02]  /*258d0*/  PRMT R182, R184, 0x7610, R182 ;  /* 0x00007610b8b67816 */ /* 0x000fe400000000b6 */
[----:B----4-:R-:W-:Y:S02]  /*258e0*/  PRMT R168, R0, 0x5410, R3 ;  /* 0x0000541000a87816 */ /* 0x010fe40000000003 */
[----:B------:R-:W-:Y:S02]  /*258f0*/  @!P5 PRMT R0, R162, 0x5410, RZ ;  /* 0x00005410a200d816 */ /* 0x000fe400000000ff */
[----:B------:R4:W4:Y:S01]  /*25900*/  LDL.S16 R162, [R1+0x8] ;  /* 0x0000080001a27983 */ /* 0x0009220000100600 */
[----:B------:R-:W-:Y:S02]  /*25910*/  ISETP.GE.U32.AND P5, PT, R217, R137, PT ;  /* 0x00000089d900720c */ /* 0x000fe40003fa6070 */
[----:B------:R-:W-:Y:S01]  /*25920*/  PRMT R137, R169, 0x7632, R137 ;  /* 0x00007632a9897816 */ /* 0x000fe20000000089 */
[----:B------:R2:W-:Y:S01]  /*25930*/  ST.E.U16 [R218.64+0x20], R0 ;  /* 0x00002000da007985 */ /* 0x0005e2000c101504 */
[----:B------:R-:W-:Y:S02]  /*25940*/  @!P4 PRMT R3, R182, 0x5410, RZ ;  /* 0x00005410b603c816 */ /* 0x000fe400000000ff */
[----:B-1----:R-:W-:Y:S01]  /*25950*/  SHF.R.U32.HI R2, RZ, 0x10, R166 ;  /* 0x00000010ff027819 */ /* 0x002fe200000116a6 */
[----:B------:R-:W-:Y:S03]  /*25960*/  @!P4 STL.S16 [R1+0x18], R184 ;  /* 0x000018b80100c387 */ /* 0x000fe60000100600 */
[----:B------:R-:W-:Y:S01]  /*25970*/  LOP3.LUT R2, R2, 0xff, RZ, 0xc0, !PT ;  /* 0x000000ff02027812 */ /* 0x000fe200078ec0ff */
[----:B------:R1:W-:Y:S03]  /*25980*/  ST.E.U16 [R218.64+0x22], R3 ;  /* 0x00002203da007985 */ /* 0x0003e6000c101504 */
[----:B------:R-:W-:Y:S02]  /*25990*/  ISETP.GE.U32.AND P4, PT, R217, R2, PT ;  /* 0x00000002d900720c */ /* 0x000fe40003f86070 */
[----:B------:R-:W-:Y:S02]  /*259a0*/  PRMT R2, R173, 0x7610, R2 ;  /* 0x00007610ad027816 */ /* 0x000fe40000000002 */
[----:B--2---:R-:W-:Y:S04]  /*259b0*/  PRMT R0, R169, 0x7610, R0 ;  /* 0x00007610a9007816 */ /* 0x004fe80000000000 */
[----:B------:R-:W-:Y:S01]  /*259c0*/  PRMT R169, R0, 0x5410, R137 ;  /* 0x0000541000a97816 */ /* 0x000fe20000000089 */
[----:B------:R-:W-:Y:S01]  /*259d0*/  @!P0 HFMA2.BF16_V2 R183, -RZ.H0_H0, RZ.H0_H0, -R0.H0_H0 ;  /* 0x200000ffffb78231 */ /* 0x000fe20000340900 */
[----:B-1----:R-:W-:Y:S04]  /*259e0*/  LOP3.LUT R3, R166, 0xffff, RZ, 0xc0, !PT ;  /* 0x0000ffffa6037812 */ /* 0x002fe800078ec0ff */
[----:B------:R-:W-:Y:S01]  /*259f0*/  @!P0 STL.S16 [R1+0x14], R183 ;  /* 0x000014b701008387 */ /* 0x000fe20000100600 */
[----:B------:R-:W-:Y:S02]  /*25a00*/  PRMT R174, R183, 0x7610, R174 ;  /* 0x00007610b7ae7816 */ /* 0x000fe400000000ae */
[----:B------:R-:W-:Y:S01]  /*25a10*/  SHF.R.U32.HI R3, RZ, 0x8, R3 ;  /* 0x00000008ff037819 */ /* 0x000fe20000011603 */
[----:B------:R1:W2:Y:S01]  /*25a20*/  LDL.S16 R154, [R1+0x4] ;  /* 0x00000400019a7983 */ /* 0x0002a20000100600 */
[----:B------:R-:W-:Y:S02]  /*25a30*/  @!P0 PRMT R0, R174, 0x5410, RZ ;  /* 0x00005410ae008816 */ /* 0x000fe400000000ff */
[----:B------:R-:W-:Y:S01]  /*25a40*/  ISETP.GE.U32.AND P0, PT, R217, R138, PT ;  /* 0x0000008ad900720c */ /* 0x000fe20003f06070 */
[----:B------:R1:W2:Y:S01]  /*25a50*/  LDL.S16 R174, [R1] ;  /* 0x0000000001ae7983 */ /* 0x0002a20000100600 */
[----:B---3--:R-:W-:Y:S01]  /*25a60*/  @!P3 HFMA2.BF16_V2 R177, -RZ.H0_H0, RZ.H0_H0, -R137.H0_H0 ;  /* 0x200000ffffb1b231 */ /* 0x008fe20000340989 */
[----:B------:R-:W-:Y:S02]  /*25a70*/  LOP3.LUT R3, R3, 0xffff, RZ, 0xc0, !PT ;  /* 0x0000ffff03037812 */ /* 0x000fe400078ec0ff */
[----:B------:R3:W-:Y:S01]  /*25a80*/  ST.E.U16 [R140.64+0x20], R0 ;  /* 0x000020008c007985 */ /* 0x0007e2000c101504 */
[----:B------:R-:W-:Y:S02]  /*25a90*/  SHF.R.U32.HI R138, RZ, 0x18, R166 ;  /* 0x00000018ff8a7819 */ /* 0x000fe400000116a6 */
[----:B------:R-:W-:Y:S01]  /*25aa0*/  PRMT R176, R177, 0x7610, R176 ;  /* 0x00007610b1b07816 */ /* 0x000fe200000000b0 */
[----:B------:R-:W-:Y:S03]  /*25ab0*/  @!P3 STL.S16 [R1+0x10], R177 ;  /* 0x000010b10100b387 */ /* 0x000fe60000100600 */
[----:B------:R-:W-:Y:S02]  /*25ac0*/  @!P3 PRMT R137, R176, 0x5410, RZ ;  /* 0x00005410b089b816 */ /* 0x000fe400000000ff */
[----:B------:R-:W-:Y:S03]  /*25ad0*/  ISETP.GE.U32.AND P3, PT, R217, R138, PT ;  /* 0x0000008ad900720c */ /* 0x000fe60003f66070 */
[----:B------:R1:W-:Y:S10]  /*25ae0*/  ST.E.U16 [R140.64+0x22], R137 ;  /* 0x000022898c007985 */ /* 0x0003f4000c101504 */
[----:B------:R-:W-:Y:S01]  /*25af0*/  @!P3 HFMA2.BF16_V2 R249, -RZ.H0_H0, RZ.H0_H0, -R139.H0_H0 ;  /* 0x200000fffff9b231 */ /* 0x000fe2000034098b */
[----:B---3--:R-:W-:Y:S02]  /*25b00*/  PRMT R0, R173, 0x7632, R0 ;  /* 0x00007632ad007816 */ /* 0x008fe40000000000 */
[----:B------:R-:W-:Y:S02]  /*25b10*/  SHF.R.U32.HI R173, RZ, 0x10, R150 ;  /* 0x00000010ffad7819 */ /* 0x000fe40000011696 */
[----:B------:R-:W-:Y:S02]  /*25b20*/  PRMT R197, R2, 0x5410, R0 ;  /* 0x0000541002c57816 */ /* 0x000fe40000000000 */
[----:B-1----:R-:W-:Y:S01]  /*25b30*/  LOP3.LUT R137, R164, 0xff, RZ, 0xc0, !PT ;  /* 0x000000ffa4897812 */ /* 0x002fe200078ec0ff */
[----:B-----5:R-:W-:Y:S05]  /*25b40*/  @!P2 HFMA2.BF16_V2 R163, -RZ.H0_H0, RZ.H0_H0, -R2.H0_H0 ;  /* 0x200000ffffa3a231 */ /* 0x020fea0000340902 */
[----:B------:R-:W-:Y:S01]  /*25b50*/  PRMT R161, R163, 0x7610, R161 ;  /* 0x00007610a3a17816 */ /* 0x000fe200000000a1 */
[----:B------:R1:W-:Y:S03]  /*25b60*/  @!P2 STL.S16 [R1+0xc], R163 ;  /* 0x00000ca30100a387 */ /* 0x0003e60000100600 */
[----:B------:R-:W-:Y:S02]  /*25b70*/  @!P2 PRMT R2, R161, 0x5410, RZ ;  /* 0x00005410a102a816 */ /* 0x000fe400000000ff */
[C---:B------:R-:W-:Y:S02]  /*25b80*/  ISETP.GE.U32.AND P2, PT, R217.reuse, R3, PT ;  /* 0x00000003d900720c */ /* 0x040fe40003f46070 */
[----:B------:R-:W-:Y:S01]  /*25b90*/  PRMT R3, R170, 0x7610, R3 ;  /* 0x00007610aa037816 */ /* 0x000fe20000000003 */
[----:B------:R3:W-:Y:S01]  /*25ba0*/  ST.E.U16 [R152.64+0x1e], R2 ;  /* 0x00001e0298007985 */ /* 0x0007e2000c101504 */
[----:B------:R-:W-:Y:S01]  /*25bb0*/  LOP3.LUT R161, R142, 0xff, RZ, 0xc0, !PT ;  /* 0x000000ff8ea17812 */ /* 0x000fe200078ec0ff */
[----:B----4-:R-:W-:Y:S05]  /*25bc0*/  @!P1 HFMA2.BF16_V2 R162, -RZ.H0_H0, RZ.H0_H0, -R0.H0_H0 ;  /* 0x200000ffffa29231 */ /* 0x010fea0000340900 */
[----:B------:R-:W-:Y:S01]  /*25bd0*/  PRMT R138, R162, 0x7610, R138 ;  /* 0x00007610a28a7816 */ /* 0x000fe2000000008a */
[----:B------:R4:W-:Y:S01]  /*25be0*/  @!P1 STL.S16 [R1+0x8], R162 ;  /* 0x000008a201009387 */ /* 0x0009e20000100600 */
[----:B-1----:R-:W-:Y:S02]  /*25bf0*/  SHF.R.U32.HI R163, RZ, 0x18, R142 ;  /* 0x00000018ffa37819 */ /* 0x002fe4000001168e */
[----:B------:R-:W-:Y:S02]  /*25c00*/  @!P1 PRMT R0, R138, 0x5410, RZ ;  /* 0x000054108a009816 */ /* 0x000fe400000000ff */
[----:B------:R-:W-:Y:S02]  /*25c10*/  ISETP.GE.U32.AND P1, PT, R217, R137, PT ;  /* 0x00000089d900720c */ /* 0x000fe40003f26070 */
[----:B------:R-:W-:Y:S01]  /*25c20*/  PRMT R137, R170, 0x7632, R137 ;  /* 0x00007632aa897816 */ /* 0x000fe20000000089 */
[----:B------:R1:W-:Y:S01]  /*25c30*/  ST.E.U16 [R152.64+0x20], R0 ;  /* 0x0000200098007985 */ /* 0x0003e2000c101504 */
[----:B------:R-:W-:Y:S02]  /*25c40*/  LOP3.LUT R138, R164, 0xffff, RZ, 0xc0, !PT ;  /* 0x0000ffffa48a7812 */ /* 0x000fe400078ec0ff */
[----:B------:R-:W-:Y:S02]  /*25c50*/  PRMT R196, R3, 0x5410, R137 ;  /* 0x0000541003c47816 */ /* 0x000fe40000000089 */
[----:B------:R-:W-:Y:S02]  /*25c60*/  SHF.R.U32.HI R138, RZ, 0x8, R138 ;  /* 0x00000008ff8a7819 */ /* 0x000fe4000001168a */
[----:B---3--:R-:W-:Y:S02]  /*25c70*/  SHF.R.U32.HI R2, RZ, 0x10, R164 ;  /* 0x00000010ff027819 */ /* 0x008fe400000116a4 */
[----:B------:R-:W-:Y:S01]  /*25c80*/  LOP3.LUT R138, R138, 0xffff, RZ, 0xc0, !PT ;  /* 0x0000ffff8a8a7812 */ /* 0x000fe200078ec0ff */
[----:B------:R-:W-:Y:S01]  /*25c90*/  @!P1 HFMA2.BF16_V2 R248, -RZ.H0_H0, RZ.H0_H0, -R136.H0_H0 ;  /* 0x200000fffff89231 */ /* 0x000fe20000340988 */
[----:B----4-:R-:W-:Y:S02]  /*25ca0*/  SHF.R.U32.HI R162, RZ, 0x10, R142 ;  /* 0x00000010ffa27819 */ /* 0x010fe4000001168e */
[----:B-1----:R-:W-:Y:S01]  /*25cb0*/  PRMT R0, R172, 0x7610, R0 ;  /* 0x00007610ac007816 */ /* 0x002fe20000000000 */
[----:B--2---:R-:W-:Y:S04]  /*25cc0*/  @!P0 HFMA2.BF16_V2 R154, -RZ.H0_H0, RZ.H0_H0, -R3.H0_H0 ;  /* 0x200000ffff9a8231 */ /* 0x004fe80000340903 */
[----:B------:R-:W-:Y:S02]  /*25cd0*/  @!P5 HFMA2.BF16_V2 R252, -RZ.H0_H0, RZ.H0_H0, -R0.H0_H0 ;  /* 0x200000fffffcd231 */ /* 0x000fe40000340900 */
[----:B------:R-:W-:Y:S01]  /*25ce0*/  @!P6 HFMA2.BF16_V2 R174, -RZ.H0_H0, RZ.H0_H0, -R137.H0_H0 ;  /* 0x200000ffffaee231 */ /* 0x000fe20000340989 */
[----:B------:R-:W-:Y:S01]  /*25cf0*/  PRMT R170, R154, 0x7610, R170 ;  /* 0x000076109aaa7816 */ /* 0x000fe200000000aa */
[----:B------:R1:W-:Y:S03]  /*25d00*/  @!P0 STL.S16 [R1+0x4], R154 ;  /* 0x0000049a01008387 */ /* 0x0003e60000100600 */
[----:B------:R-:W-:Y:S01]  /*25d10*/  @!P0 PRMT R3, R170, 0x5410, RZ ;  /* 0x00005410aa038816 */ /* 0x000fe200000000ff */
[----:B------:R2:W-:Y:S01]  /*25d20*/  @!P6 STL.S16 [R1], R174 ;  /* 0x000000ae0100e387 */ /* 0x0005e20000100600 */
[----:B------:R-:W-:Y:S02]  /*25d30*/  ISETP.GE.U32.AND P0, PT, R217, R138, PT ;  /* 0x0000008ad900720c */ /* 0x000fe40003f06070 */
[----:B------:R-:W-:Y:S01]  /*25d40*/  PRMT R142, R174, 0x7610, R142 ;  /* 0x00007610ae8e7816 */ /* 0x000fe2000000008e */
[----:B------:R3:W-:Y:S01]  /*25d50*/  ST.E.U16 [R148.64+0x20], R3 ;  /* 0x0000200394007985 */ /* 0x0007e2000c101504 */
[----:B------:R-:W-:Y:S02]  /*25d60*/  PRMT R138, R172, 0x7632, R138 ;  /* 0x00007632ac8a7816 */ /* 0x000fe4000000008a */
[----:B------:R-:W-:Y:S01]  /*25d70*/  @!P6 PRMT R137, R142, 0x5410, RZ ;  /* 0x000054108e89e816 */ /* 0x000fe200000000ff */
[----:B------:R-:W4:Y:S01]  /*25d80*/  LDL R240, [R1+0xd8] ;  /* 0x0000d80001f07983 */ /* 0x000f220000100800 */
[----:B------:R-:W-:Y:S01]  /*25d90*/  SHF.R.U32.HI R142, RZ, 0x18, R164 ;  /* 0x00000018ff8e7819 */ /* 0x000fe200000116a4 */
[----:B------:R-:W-:Y:S02]  /*25da0*/  @!P2 HFMA2.BF16_V2 R251, -RZ.H0_H0, RZ.H0_H0, -R138.H0_H0 ;  /* 0x200000fffffba231 */ /* 0x000fe4000034098a */
[----:B------:R5:W-:Y:S01]  /*25db0*/  ST.E.U16 [R148.64+0x22], R137 ;  /* 0x0000228994007985 */ /* 0x000be2000c101504 */
[----:B-1----:R-:W-:Y:S02]  /*25dc0*/  LOP3.LUT R154, R151, R186, R160, 0x96, !PT ;  /* 0x000000ba979a7212 */ /* 0x002fe400078e96a0 */
[----:B--2---:R-:W-:Y:S02]  /*25dd0*/  SHF.R.U32.HI R174, RZ, 0x18, R150 ;  /* 0x00000018ffae7819 */ /* 0x004fe40000011696 */
[----:B---3--:R-:W-:Y:S02]  /*25de0*/  LOP3.LUT R3, R2, 0xff, RZ, 0xc0, !PT ;  /* 0x000000ff02037812 */ /* 0x008fe400078ec0ff */
[----:B------:R-:W-:Y:S02]  /*25df0*/  PRMT R2, R171, 0x7610, R2 ;  /* 0x00007610ab027816 */ /* 0x000fe40000000002 */
[----:B------:R-:W-:Y:S02]  /*25e00*/  ISETP.GE.U32.AND P6, PT, R217, R3, PT ;  /* 0x00000003d900720c */ /* 0x000fe40003fc6070 */
[----:B------:R-:W-:Y:S01]  /*25e10*/  SHF.R.U32.HI R3, RZ, 0x8, R143 ;  /* 0x00000008ff037819 */ /* 0x000fe2000001168f */
[----:B------:R-:W-:Y:S01]  /*25e20*/  @!P4 HFMA2.BF16_V2 R250, -RZ.H0_H0, RZ.H0_H0, -R2.H0_H0 ;  /* 0x200000fffffac231 */ /* 0x000fe20000340902 */
[----:B------:R-:W-:Y:S02]  /*25e30*/  PRMT R171, R0, 0x5410, R138 ;  /* 0x0000541000ab7816 */ /* 0x000fe4000000008a */
[----:B------:R-:W-:Y:S02]  /*25e40*/  @!P5 PRMT R0, R252, 0x5410, RZ ;  /* 0x00005410fc00d816 */ /* 0x000fe400000000ff */
[--C-:B------:R-:W-:Y:S02]  /*25e50*/  PRMT R172, R161, 0x5410, R3.reuse ;  /* 0x00005410a1ac7816 */ /* 0x100fe40000000003 */
[----:B------:R-:W-:Y:S01]  /*25e60*/  PRMT R3, R136, 0x7632, R3 ;  /* 0x0000763288037816 */ /* 0x000fe20000000003 */
[----:B------:R1:W-:Y:S01]  /*25e70*/  ST.E.U16 [R218.64+0x30], R0 ;  /* 0x00003000da007985 */ /* 0x0003e2000c101504 */
[----:B------:R-:W-:Y:S02]  /*25e80*/  @!P2 PRMT R138, R251, 0x5410, RZ ;  /* 0x00005410fb8aa816 */ /* 0x000fe400000000ff */
[----:B------:R-:W-:Y:S01]  /*25e90*/  PRMT R170, R2, 0x5410, R139 ;  /* 0x0000541002aa7816 */ /* 0x000fe2000000008b */
[----:B------:R-:W-:Y:S01]  /*25ea0*/  @!P0 HFMA2.BF16_V2 R247, -RZ.H0_H0, RZ.H0_H0, -R3.H0_H0 ;  /* 0x200000fffff78231 */ /* 0x000fe20000340903 */
[----:B------:R-:W-:Y:S01]  /*25eb0*/  @!P4 PRMT R2, R250, 0x5410, RZ ;  /* 0x00005410fa02c816 */ /* 0x000fe200000000ff */
[----:B------:R2:W-:Y:S01]  /*25ec0*/  ST.E.U16 [R218.64+0x32], R138 ;  /* 0x0000328ada007985 */ /* 0x0005e2000c101504 */
[----:B------:R-:W-:Y:S02]  /*25ed0*/  @!P3 PRMT R139, R249, 0x5410, RZ ;  /* 0x00005410f98bb816 */ /* 0x000fe400000000ff */
[----:B------:R-:W-:Y:S01]  /*25ee0*/  PRMT R211, R136, 0x5410, R3 ;  /* 0x0000541088d37816 */ /* 0x000fe20000000003 */
[----:B------:R3:W-:Y:S01]  /*25ef0*/  ST.E.U16 [R140.64+0x30], R2 ;  /* 0x000030028c007985 */ /* 0x0007e2000c101504 */
[----:B------:R-:W-:Y:S02]  /*25f00*/  @!P0 PRMT R3, R247, 0x5410, RZ ;  /* 0x00005410f7038816 */ /* 0x000fe400000000ff */
[----:B------:R-:W-:Y:S01]  /*25f10*/  ISETP.GE.U32.AND P5, PT, R217, R142, PT ;  /* 0x0000008ed900720c */ /* 0x000fe20003fa6070 */
[----:B------:R3:W-:Y:S01]  /*25f20*/  ST.E.U16 [R140.64+0x32], R139 ;  /* 0x0000328b8c007985 */ /* 0x0007e2000c101504 */
[----:B------:R-:W-:Y:S02]  /*25f30*/  @!P1 PRMT R136, R248, 0x5410, RZ ;  /* 0x00005410f8889816 */ /* 0x000fe400000000ff */
[----:B------:R-:W-:Y:S01]  /*25f40*/  LOP3.LUT R142, R150, 0xffff, RZ, 0xc0, !PT ;  /* 0x0000ffff968e7812 */ /* 0x000fe200078ec0ff */
[----:B------:R3:W-:Y:S01]  /*25f50*/  ST.E.U16 [R152.64+0x30], R3 ;  /* 0x0000300398007985 */ /* 0x0007e2000c101504 */
[----:B-----5:R-:W-:Y:S02]  /*25f60*/  LOP3.LUT R137, R162, 0xff, RZ, 0xc0, !PT ;  /* 0x000000ffa2897812 */ /* 0x020fe400078ec0ff */
[----:B------:R-:W-:Y:S01]  /*25f70*/  LOP3.LUT R161, R150, 0xff, RZ, 0xc0, !PT ;  /* 0x000000ff96a17812 */ /* 0x000fe200078ec0ff */
[----:B------:R-:W-:Y:S01]  /*25f80*/  ST.E.U16 [R152.64+0x2e], R136 ;  /* 0x00002e8898007985 */ /* 0x000fe2000c101504 */
[----:B------:R-:W-:Y:S02]  /*25f90*/  PRMT R163, R137, 0x5410, R163 ;  /* 0x0000541089a37816 */ /* 0x000fe400000000a3 */
[----:B------:R-:W-:Y:S02]  /*25fa0*/  LOP3.LUT R137, R155, 0xff, RZ, 0xc0, !PT ;  /* 0x000000ff9b897812 */ /* 0x000fe400078ec0ff */
[C---:B-1----:R-:W-:Y:S05]  /*25fb0*/  PRMT R0, R175.reuse, 0x7632, R0 ;  /* 0x00007632af007816 */ /* 0x042fea0000000000 */
[----:B------:R-:W-:Y:S01]  /*25fc0*/  @!P5 HFMA2.BF16_V2 R245, -RZ.H0_H0, RZ.H0_H0, -R0.H0_H0 ;  /* 0x200000fffff5d231 */ /* 0x000fe20000340900 */
[----:B--2---:R-:W-:Y:S02]  /*25fd0*/  SHF.R.U32.HI R138, RZ, 0x8, R142 ;  /* 0x00000008ff8a7819 */ /* 0x004fe4000001168e */
[----:B------:R-:W-:Y:S02]  /*25fe0*/  IADD3 R218, P0, R218, -0x40, RZ ;  /* 0xffffffc0dada7810 */ /* 0x000fe40007f1e0ff */
[----:B---3--:R-:W-:Y:S02]  /*25ff0*/  PRMT R2, R175, 0x7610, R2 ;  /* 0x00007610af027816 */ /* 0x008fe40000000002 */
[----:B------:R-:W-:Y:S01]  /*26000*/  PRMT R161, R161, 0x5410, R138 ;  /* 0x00005410a1a17816 */ /* 0x000fe2000000008a */
[--C-:B------:R-:W-:Y:S01]  /*26010*/  HSET2.LE.AND R138, R172, R221.reuse, PT ;  /* 0x000000ddac8a7233 */ /* 0x100fe20003803000 */
[----:B------:R-:W-:Y:S01]  /*26020*/  IADD3.X R219, R219, -0x1, RZ, P0, !PT ;  /* 0xffffffffdbdb7810 */ /* 0x000fe200007fe4ff */
[----:B------:R-:W-:Y:S02]  /*26030*/  @!P6 HFMA2.BF16_V2 R246, -RZ.H0_H0, RZ.H0_H0, -R2.H0_H0 ;  /* 0x200000fffff6e231 */ /* 0x000fe40000340902 */
[--C-:B------:R-:W-:Y:S01]  /*26040*/  HSET2.LE.AND R139, R163, R221.reuse, PT ;  /* 0x000000dda38b7233 */ /* 0x100fe20003803000 */
[----:B------:R-:W-:Y:S02]  /*26050*/  PRMT R3, R2, 0x5410, R0 ;  /* 0x0000541002037816 */ /* 0x000fe40000000000 */
[----:B------:R-:W-:Y:S02]  /*26060*/  @!P5 PRMT R0, R245, 0x5410, RZ ;  /* 0x00005410f500d816 */ /* 0x000fe400000000ff */
[----:B------:R-:W-:Y:S02]  /*26070*/  @!P6 PRMT R2, R246, 0x5410, RZ ;  /* 0x00005410f602e816 */ /* 0x000fe400000000ff */
[----:B------:R-:W-:Y:S01]  /*26080*/  LOP3.LUT R138, R144, R138, RZ, 0xc0, !PT ;  /* 0x0000008a908a7212 */ /* 0x000fe200078ec0ff */
[----:B------:R1:W-:Y:S01]  /*26090*/  ST.E.U16 [R148.64+0x32], R0 ;  /* 0x0000320094007985 */ /* 0x0003e2000c101504 */
[----:B------:R-:W-:Y:S03]  /*260a0*/  LOP3.LUT R139, R145, R139, RZ, 0xc0, !PT ;  /* 0x0000008b918b7212 */ /* 0x000fe600078ec0ff */
[----:B------:R2:W-:Y:S04]  /*260b0*/  ST.E.U16 [R148.64+0x30], R2 ;  /* 0x0000300294007985 */ /* 0x0005e8000c101504 */
[----:B------:R-:W3:Y:S08]  /*260c0*/  LDSM.16.MT88.4 R140, [R201+0xa000] ;  /* 0x00a00000c98c783b */ /* 0x000ef00000004200 */
[----:B------:R-:W5:Y:S08]  /*260d0*/  LDSM.16.MT88.4 R148, [R203+0xa000] ;  /* 0x00a00000cb94783b */ /* 0x000f700000004200 */
[----:B------:R-:W-:Y:S01]  /*260e0*/  LDSM.16.MT88.4 R184, [R201+0xb800] ;  /* 0x00b80000c9b8783b */ /* 0x000fe20000004200 */
[----:B-1----:R-:W-:Y:S04]  /*260f0*/  LOP3.LUT R0, R155, 0xffff, RZ, 0xc0, !PT ;  /* 0x0000ffff9b007812 */ /* 0x002fe800078ec0ff */
[----:B------:R-:W-:Y:S03]  /*26100*/  SHF.R.U32.HI R136, RZ, 0x8, R0 ;  /* 0x00000008ff887819 */ /* 0x000fe60000011600 */
[----:B------:R-:W-:Y:S01]  /*26110*/  LDSM.16.MT88.4 R188, [R203+0xb800] ;  /* 0x00b80000cbbc783b */ /* 0x000fe20000004200 */
[C---:B------:R-:W-:Y:S02]  /*26120*/  LOP3.LUT R0, R154.reuse, 0xffff, RZ, 0xc0, !PT ;  /* 0x0000ffff9a007812 */ /* 0x040fe400078ec0ff */
[--C-:B--2---:R-:W-:Y:S02]  /*26130*/  SHF.R.U32.HI R2, RZ, 0x10, R155.reuse ;  /* 0x00000010ff027819 */ /* 0x104fe4000001169b */
[----:B------:R-:W-:Y:S02]  /*26140*/  PRMT R137, R137, 0x5410, R136 ;  /* 0x0000541089897816 */ /* 0x000fe40000000088 */
[----:B------:R-:W-:Y:S01]  /*26150*/  LOP3.LUT R136, R154, 0xff, RZ, 0xc0, !PT ;  /* 0x000000ff9a887812 */ /* 0x000fe200078ec0ff */
[----:B------:R-:W-:Y:S01]  /*26160*/  LDSM.16.MT88.4 R192, [R206+0xb800] ;  /* 0x00b80000cec0783b */ /* 0x000fe20000004200 */
[----:B------:R-:W-:Y:S02]  /*26170*/  SHF.R.U32.HI R0, RZ, 0x8, R0 ;  /* 0x00000008ff007819 */ /* 0x000fe40000011600 */
[----:B------:R-:W-:Y:S02]  /*26180*/  SHF.R.U32.HI R155, RZ, 0x18, R155 ;  /* 0x00000018ff9b7819 */ /* 0x000fe4000001169b */
[----:B------:R-:W-:Y:S02]  /*26190*/  LOP3.LUT R2, R2, 0xff, RZ, 0xc0, !PT ;  /* 0x000000ff02027812 */ /* 0x000fe400078ec0ff */
[----:B------:R-:W-:Y:S01]  /*261a0*/  PRMT R160, R136, 0x5410, R0 ;  /* 0x0000541088a07816 */ /* 0x000fe20000000000 */
[--C-:B------:R-:W-:Y:S01]  /*261b0*/  HSET2.LE.AND R136, R137, R221.reuse, PT ;  /* 0x000000dd89887233 */ /* 0x100fe20003803000 */
[----:B------:R-:W-:Y:S02]  /*261c0*/  PRMT R2, R2, 0x5410, R155 ;  /* 0x0000541002027816 */ /* 0x000fe4000000009b */
[--C-:B------:R-:W-:Y:S01]  /*261d0*/  SHF.R.U32.HI R0, RZ, 0x10, R154.reuse ;  /* 0x00000010ff007819 */ /* 0x100fe2000001169a */
[--C-:B------:R-:W-:Y:S01]  /*261e0*/  HSET2.LE.AND R144, R160, R221.reuse, PT ;  /* 0x000000dda0907233 */ /* 0x100fe20003803000 */
[----:B------:R-:W-:Y:S01]  /*261f0*/  SHF.R.U32.HI R154, RZ, 0x18, R154 ;  /* 0x00000018ff9a7819 */ /* 0x000fe2000001169a */
[--C-:B------:R-:W-:Y:S01]  /*26200*/  HSET2.LE.AND R137, R2, R221.reuse, PT ;  /* 0x000000dd02897233 */ /* 0x100fe20003803000 */
[----:B------:R-:W-:Y:S02]  /*26210*/  LOP3.LUT R0, R0, 0xff, RZ, 0xc0, !PT ;  /* 0x000000ff00007812 */ /* 0x000fe400078ec0ff */
[----:B------:R-:W-:Y:S02]  /*26220*/  LOP3.LUT R136, R147, R136, RZ, 0xc0, !PT ;  /* 0x0000008893887212 */ /* 0x000fe400078ec0ff */
[----:B------:R-:W-:Y:S02]  /*26230*/  LOP3.LUT R147, R173, 0xff, RZ, 0xc0, !PT ;  /* 0x000000ffad937812 */ /* 0x000fe400078ec0ff */
[----:B------:R-:W-:Y:S02]  /*26240*/  PRMT R0, R0, 0x5410, R154 ;  /* 0x0000541000007816 */ /* 0x000fe4000000009a */
[----:B------:R-:W-:Y:S01]  /*26250*/  PRMT R147, R147, 0x5410, R174 ;  /* 0x0000541093937816 */ /* 0x000fe200000000ae */
[----:B------:R-:W1:Y:S01]  /*26260*/  LDSM.16.MT88.4 R152, [R206+0xa000] ;  /* 0x00a00000ce98783b */ /* 0x000e620000004200 */
[----:B------:R-:W-:Y:S01]  /*26270*/  LOP3.LUT R137, R146, R137, RZ, 0xc0, !PT ;  /* 0x0000008992897212 */ /* 0x000fe200078ec0ff */
[--C-:B------:R-:W-:Y:S01]  /*26280*/  HSET2.LE.AND R146, R161, R221.reuse, PT ;  /* 0x000000dda1927233 */ /* 0x100fe20003803000 */
[----:B------:R-:W-:Y:S01]  /*26290*/  LOP3.LUT R144, R159, R144, RZ, 0xc0, !PT ;  /* 0x000000909f907212 */ /* 0x000fe200078ec0ff */
[--C-:B------:R-:W-:Y:S01]  /*262a0*/  HSET2.LE.AND R145, R0, R221.reuse, PT ;  /* 0x000000dd00917233 */ /* 0x100fe20003803000 */
[----:B------:R-:W-:Y:S01]  /*262b0*/  LOP3.LUT R0, R167, R244, R178, 0x96, !PT ;  /* 0x000000f4a7007212 */ /* 0x000fe200078e96b2 */
[--C-:B------:R-:W-:Y:S01]  /*262c0*/  HSET2.LE.AND R147, R147, R221.reuse, PT ;  /* 0x000000dd93937233 */ /* 0x100fe20003803000 */
[----:B------:R-:W-:Y:S01]  /*262d0*/  LOP3.LUT R146, R156, R146, RZ, 0xc0, !PT ;  /* 0x000000929c927212 */ /* 0x000fe200078ec0ff */
[-C--:B---3--:R-:W-:Y:S01]  /*262e0*/  HMMA.16816.F32.BF16 R4, R136, R140.reuse, R4 ;  /* 0x0000008c8804723c */ /* 0x088fe20000041804 */
[----:B------:R-:W-:Y:S01]  /*262f0*/  LOP3.LUT R145, R158, R145, RZ, 0xc0, !PT ;  /* 0x000000919e917212 */ /* 0x000fe200078ec0ff */
[----:B------:R-:W-:Y:S01]  /*26300*/  LDSM.16.MT88.4 R160, [R206+0xb000] ;  /* 0x00b00000cea0783b */ /* 0x000fe20000004200 */
[----:B------:R-:W-:Y:S02]  /*26310*/  LOP3.LUT R147, R157, R147, RZ, 0xc0, !PT ;  /* 0x000000939d937212 */ /* 0x000fe400078ec0ff */
[----:B------:R-:W-:Y:S05]  /*26320*/  LOP3.LUT R2, R165, R244, R180, 0x96, !PT ;  /* 0x000000f4a5027212 */ /* 0x000fea00078e96b4 */
[C---:B------:R-:W-:Y:S01]  /*26330*/  HMMA.16816.F32.BF16 R8, R144.reuse, R140, R8 ;  /* 0x0000008c9008723c */ /* 0x040fe20000041808 */
[----:B------:R-:W-:Y:S07]  /*26340*/  LDSM.16.MT88.4 R156, [R201+0xb000] ;  /* 0x00b00000c99c783b */ /* 0x000fee0000004200 */
[-C--:B------:R-:W-:Y:S01]  /*26350*/  HMMA.16816.F32.BF16 R12, R144, R142.reuse, R12 ;  /* 0x0000008e900c723c */ /* 0x080fe2000004180c */
[----:B------:R-:W-:Y:S07]  /*26360*/  LDSM.16.MT88.4 R176, [R206+0xa800] ;  /* 0x00a80000ceb0783b */ /* 0x000fee0000004200 */
[C---:B------:R-:W-:Y:S01]  /*26370*/  HMMA.16816.F32.BF16 R16, R136.reuse, R142, R16 ;  /* 0x0000008e8810723c */ /* 0x040fe20000041810 */
[----:B------:R-:W2:Y:S07]  /*26380*/  LDSM.16.MT88.4 R140, [R205+0xa000] ;  /* 0x00a00000cd8c783b */ /* 0x000eae0000004200 */
[-C--:B-----5:R-:W-:Y:S01]  /*26390*/  HMMA.16816.F32.BF16 R20, R136, R148.reuse, R20 ;  /* 0x000000948814723c */ /* 0x0a0fe20000041814 */
[----:B------:R-:W-:Y:S07]  /*263a0*/  LDSM.16.MT88.4 R180, [R205+0xa800] ;  /* 0x00a80000cdb4783b */ /* 0x000fee0000004200 */
[C---:B------:R-:W-:Y:S08]  /*263b0*/  HMMA.16816.F32.BF16 R24, R144.reuse, R148, R24 ;  /* 0x000000949018723c */ /* 0x040ff00000041818 */
[-C--:B------:R-:W-:Y:S08]  /*263c0*/  HMMA.16816.F32.BF16 R28, R144, R150.reuse, R28 ;  /* 0x00000096901c723c */ /* 0x080ff0000004181c */
[C---:B------:R-:W-:Y:S01]  /*263d0*/  HMMA.16816.F32.BF16 R32, R136.reuse, R150, R32 ;  /* 0x000000968820723c */ /* 0x040fe20000041820 */
[----:B------:R-:W3:Y:S07]  /*263e0*/  LDSM.16.MT88.4 R148, [R203+0xb000] ;  /* 0x00b00000cb94783b */ /* 0x000eee0000004200 */
[-C--:B-1----:R-:W-:Y:S08]  /*263f0*/  HMMA.16816.F32.BF16 R36, R136, R152.reuse, R36 ;  /* 0x000000988824723c */ /* 0x082ff00000041824 */
[C---:B------:R-:W-:Y:S07]  /*26400*/  HMMA.16816.F32.BF16 R40, R144.reuse, R152, R40 ;  /* 0x000000989028723c */ /* 0x040fee0000041828 */
[----:B------:R-:W-:Y:S01]  /*26410*/  SHF.R.U32.HI R153, RZ, 0x10, R166 ;  /* 0x00000010ff997819 */ /* 0x000fe200000116a6 */
[-C--:B------:R-:W-:Y:S04]  /*26420*/  HMMA.16816.F32.BF16 R44, R144, R154.reuse, R44 ;  /* 0x0000009a902c723c */ /* 0x080fe8000004182c */
[----:B------:R-:W-:Y:S04]  /*26430*/  LOP3.LUT R153, R153, 0xff, RZ, 0xc0, !PT ;  /* 0x000000ff99997812 */ /* 0x000fe800078ec0ff */
[C---:B------:R-:W-:Y:S07]  /*26440*/  HMMA.16816.F32.BF16 R48, R136.reuse, R154, R48 ;  /* 0x0000009a8830723c */ /* 0x040fee0000041830 */
[----:B------:R-:W-:Y:S01]  /*26450*/  LOP3.LUT R155, R164, 0xff, RZ, 0xc0, !PT ;  /* 0x000000ffa49b7812 */ /* 0x000fe200078ec0ff */
[-C--:B--2---:R-:W-:Y:S08]  /*26460*/  HMMA.16816.F32.BF16 R52, R136, R140.reuse, R52 ;  /* 0x0000008c8834723c */ /* 0x084ff00000041834 */
[C---:B------:R-:W-:Y:S08]  /*26470*/  HMMA.16816.F32.BF16 R56, R144.reuse, R140, R56 ;  /* 0x0000008c9038723c */ /* 0x040ff00000041838 */
[-C--:B------:R-:W-:Y:S08]  /*26480*/  HMMA.16816.F32.BF16 R60, R144, R142.reuse, R60 ;  /* 0x0000008e903c723c */ /* 0x080ff0000004183c */
[C---:B------:R-:W-:Y:S01]  /*26490*/  HMMA.16816.F32.BF16 R64, R136.reuse, R142, R64 ;  /* 0x0000008e8840723c */ /* 0x040fe20000041840 */
[----:B------:R-:W1:Y:S07]  /*264a0*/  LDSM.16.MT88.4 R140, [R205+0xb000] ;  /* 0x00b00000cd8c783b */ /* 0x000e6e0000004200 */
[-C--:B------:R-:W-:Y:S08]  /*264b0*/  HMMA.16816.F32.BF16 R68, R136, R156.reuse, R68 ;  /* 0x0000009c8844723c */ /* 0x080ff00000041844 */
[C---:B------:R-:W-:Y:S01]  /*264c0*/  HMMA.16816.F32.BF16 R72, R144.reuse, R156, R72 ;  /* 0x0000009c9048723c */ /* 0x040fe20000041848 */
[----:B----4-:R-:W-:Y:S06]  /*264d0*/  ISETP.GT.AND P1, PT, R222, R240, PT ;  /* 0x000000f0de00720c */ /* 0x010fec0003f24270 */
[----:B------:R-:W-:Y:S01]  /*264e0*/  LOP3.LUT R156, R166, 0xff, RZ, 0xc0, !PT ;  /* 0x000000ffa69c7812 */ /* 0x000fe200078ec0ff */
[-C--:B------:R-:W-:Y:S08]  /*264f0*/  HMMA.16816.F32.BF16 R76, R144, R158.reuse, R76 ;  /* 0x0000009e904c723c */ /* 0x080ff0000004184c */
[C---:B------:R-:W-:Y:S08]  /*26500*/  HMMA.16816.F32.BF16 R80, R136.reuse, R158, R80 ;  /* 0x0000009e8850723c */ /* 0x040ff00000041850 */
[-C--:B---3--:R-:W-:Y:S08]  /*26510*/  HMMA.16816.F32.BF16 R84, R136, R148.reuse, R84 ;  /* 0x000000948854723c */ /* 0x088ff00000041854 */
[C---:B------:R-:W-:Y:S07]  /*26520*/  HMMA.16816.F32.BF16 R88, R144.reuse, R148, R88 ;  /* 0x000000949058723c */ /* 0x040fee0000041858 */
[----:B------:R-:W-:Y:S01]  /*26530*/  LOP3.LUT R148, R164, 0xffff, RZ, 0xc0, !PT ;  /* 0x0000ffffa4947812 */ /* 0x000fe200078ec0ff */
[-C--:B------:R-:W-:Y:S01]  /*26540*/  HMMA.16816.F32.BF16 R92, R144, R150.reuse, R92 ;  /* 0x00000096905c723c */ /* 0x080fe2000004185c */
[--C-:B------:R-:W-:Y:S03]  /*26550*/  SHF.R.U32.HI R149, RZ, 0x10, R164.reuse ;  /* 0x00000010ff957819 */ /* 0x100fe600000116a4 */
[----:B------:R-:W-:Y:S02]  /*26560*/  SHF.R.U32.HI R164, RZ, 0x18, R164 ;  /* 0x00000018ffa47819 */ /* 0x000fe400000116a4 */
[----:B------:R-:W-:Y:S02]  /*26570*/  SHF.R.U32.HI R152, RZ, 0x8, R148 ;  /* 0x00000008ff987819 */ /* 0x000fe40000011694 */
[C---:B------:R-:W-:Y:S01]  /*26580*/  HMMA.16816.F32.BF16 R96, R136.reuse, R150, R96 ;  /* 0x000000968860723c */ /* 0x040fe20000041860 */
[----:B------:R-:W-:Y:S03]  /*26590*/  LOP3.LUT R148, R0, 0xff, RZ, 0xc0, !PT ;  /* 0x000000ff00947812 */ /* 0x000fe600078ec0ff */
[----:B------:R-:W-:Y:S02]  /*265a0*/  PRMT R155, R155, 0x5410, R152 ;  /* 0x000054109b9b7816 */ /* 0x000fe40000000098 */
[----:B------:R-:W-:Y:S02]  /*265b0*/  SHF.R.U32.HI R152, RZ, 0x18, R0 ;  /* 0x00000018ff987819 */ /* 0x000fe40000011600 */
[-C--:B------:R-:W-:Y:S01]  /*265c0*/  HMMA.16816.F32.BF16 R100, R136, R160.reuse, R100 ;  /* 0x000000a08864723c */ /* 0x080fe20000041864 */
[----:B------:R-:W-:Y:S03]  /*265d0*/  LOP3.LUT R150, R166, 0xffff, RZ, 0xc0, !PT ;  /* 0x0000ffffa6967812 */ /* 0x000fe600078ec0ff */
[----:B------:R-:W-:Y:S02]  /*265e0*/  SHF.R.U32.HI R166, RZ, 0x18, R166 ;  /* 0x00000018ffa67819 */ /* 0x000fe400000116a6 */
[----:B------:R-:W-:Y:S02]  /*265f0*/  LOP3.LUT R151, R149, 0xff, RZ, 0xc0, !PT ;  /* 0x000000ff95977812 */ /* 0x000fe400078ec0ff */
[C---:B------:R-:W-:Y:S01]  /*26600*/  HMMA.16816.F32.BF16 R104, R144.reuse, R160, R104 ;  /* 0x000000a09068723c */ /* 0x040fe20000041868 */
[----:B------:R-:W-:Y:S03]  /*26610*/  PRMT R153, R153, 0x5410, R166 ;  /* 0x0000541099997816 */ /* 0x000fe600000000a6 */
[----:B------:R-:W-:Y:S02]  /*26620*/  SHF.R.U32.HI R154, RZ, 0x8, R150 ;  /* 0x00000008ff9a7819 */ /* 0x000fe40000011696 */
[----:B------:R-:W-:Y:S01]  /*26630*/  LOP3.LUT R150, R0, 0xffff, RZ, 0xc0, !PT ;  /* 0x0000ffff00967812 */ /* 0x000fe200078ec0ff */
[--C-:B------:R-:W-:Y:S01]  /*26640*/  HSET2.LE.AND R175, R153, R221.reuse, PT ;  /* 0x000000dd99af7233 */ /* 0x100fe20003803000 */
[-C--:B------:R-:W-:Y:S01]  /*26650*/  HMMA.16816.F32.BF16 R108, R144, R162.reuse, R108 ;  /* 0x000000a2906c723c */ /* 0x080fe2000004186c */
[----:B------:R-:W-:Y:S02]  /*26660*/  PRMT R160, R151, 0x5410, R164 ;  /* 0x0000541097a07816 */ /* 0x000fe400000000a4 */
[----:B------:R-:W2:Y:S01]  /*26670*/  LDSM.16.MT88.4 R164, [R201+0xa800] ;  /* 0x00a80000c9a4783b */ /* 0x000ea20000004200 */
[----:B------:R-:W-:Y:S02]  /*26680*/  PRMT R154, R156, 0x5410, R154 ;  /* 0x000054109c9a7816 */ /* 0x000fe4000000009a */
[----:B------:R-:W-:Y:S02]  /*26690*/  LOP3.LUT R151, R2, 0xff, RZ, 0xc0, !PT ;  /* 0x000000ff02977812 */ /* 0x000fe400078ec0ff */
[C---:B------:R-:W-:Y:S01]  /*266a0*/  HMMA.16816.F32.BF16 R112, R136.reuse, R162, R112 ;  /* 0x000000a28870723c */ /* 0x040fe20000041870 */
[----:B------:R-:W-:Y:S02]  /*266b0*/  SHF.R.U32.HI R149, RZ, 0x8, R150 ;  /* 0x00000008ff957819 */ /* 0x000fe40000011696 */
[----:B------:R-:W3:Y:S01]  /*266c0*/  LDSM.16.MT88.4 R156, [R203+0xa800] ;  /* 0x00a80000cb9c783b */ /* 0x000ee20000004200 */
[----:B------:R-:W-:Y:S01]  /*266d0*/  LOP3.LUT R175, R170, R175, RZ, 0xc0, !PT ;  /* 0x000000afaaaf7212 */ /* 0x000fe200078ec0ff */
[--C-:B------:R-:W-:Y:S01]  /*266e0*/  HSET2.LE.AND R174, R154, R221.reuse, PT ;  /* 0x000000dd9aae7233 */ /* 0x100fe20003803000 */
[----:B------:R-:W-:Y:S02]  /*266f0*/  PRMT R172, R148, 0x5410, R149 ;  /* 0x0000541094ac7816 */ /* 0x000fe40000000095 */
[-C--:B-1----:R-:W-:Y:S01]  /*26700*/  HMMA.16816.F32.BF16 R116, R136, R140.reuse, R116 ;  /* 0x0000008c8874723c */ /* 0x082fe20000041874 */
[----:B------:R-:W-:Y:S03]  /*26710*/  SHF.R.U32.HI R149, RZ, 0x10, R2 ;  /* 0x00000010ff957819 */ /* 0x000fe60000011602 */
[----:B------:R-:W-:Y:S01]  /*26720*/  SHF.R.U32.HI R148, RZ, 0x10, R0 ;  /* 0x00000010ff947819 */ /* 0x000fe20000011600 */
[--C-:B------:R-:W-:Y:S01]  /*26730*/  HSET2.LE.AND R172, R172, R221.reuse, PT ;  /* 0x000000ddacac7233 */ /* 0x100fe20003803000 */
[----:B------:R-:W-:Y:S02]  /*26740*/  LOP3.LUT R0, R2, 0xffff, RZ, 0xc0, !PT ;  /* 0x0000ffff02007812 */ /* 0x000fe400078ec0ff */
[C---:B------:R-:W-:Y:S01]  /*26750*/  HMMA.16816.F32.BF16 R120, R144.reuse, R140, R120 ;  /* 0x0000008c9078723c */ /* 0x040fe20000041878 */
[----:B------:R-:W-:Y:S03]  /*26760*/  LOP3.LUT R150, R148, 0xff, RZ, 0xc0, !PT ;  /* 0x000000ff94967812 */ /* 0x000fe600078ec0ff */
[----:B------:R-:W-:Y:S02]  /*26770*/  SHF.R.U32.HI R148, RZ, 0x8, R0 ;  /* 0x00000008ff947819 */ /* 0x000fe40000011600 */
[----:B------:R-:W-:Y:S02]  /*26780*/  LOP3.LUT R0, R149, 0xff, RZ, 0xc0, !PT ;  /* 0x000000ff95007812 */ /* 0x000fe400078ec0ff */
[-C--:B------:R-:W-:Y:S01]  /*26790*/  HMMA.16816.F32.BF16 R124, R144, R142.reuse, R124 ;  /* 0x0000008e907c723c */ /* 0x080fe2000004187c */
[----:B------:R-:W-:Y:S03]  /*267a0*/  PRMT R150, R150, 0x5410, R152 ;  /* 0x0000541096967816 */ /* 0x000fe60000000098 */
[----:B------:R-:W-:Y:S02]  /*267b0*/  SHF.R.U32.HI R2, RZ, 0x18, R2 ;  /* 0x00000018ff027819 */ /* 0x000fe40000011602 */
[--C-:B------:R-:W-:Y:S01]  /*267c0*/  HSET2.LE.AND R173, R150, R221.reuse, PT ;  /* 0x000000dd96ad7233 */ /* 0x100fe20003803000 */
[----:B------:R-:W-:Y:S01]  /*267d0*/  PRMT R148, R151, 0x5410, R148 ;  /* 0x0000541097947816 */ /* 0x000fe20000000094 */
[----:B------:R-:W-:Y:S01]  /*267e0*/  HMMA.16816.F32.BF16 R128, R136, R142, R128 ;  /* 0x0000008e8880723c */ /* 0x000fe20000041880 */
[----:B------:R-:W-:Y:S03]  /*267f0*/  PRMT R2, R0, 0x5410, R2 ;  /* 0x0000541000027816 */ /* 0x000fe60000000002 */
[----:B------:R-:W-:Y:S01]  /*26800*/  LOP3.LUT R172, R168, R172, RZ, 0xc0, !PT ;  /* 0x000000aca8ac7212 */ /* 0x000fe200078ec0ff */
[--C-:B------:R-:W-:Y:S01]  /*26810*/  HSET2.LE.AND R0, R148, R221.reuse, PT ;  /* 0x000000dd94007233 */ /* 0x100fe20003803000 */
[----:B------:R-:W-:Y:S01]  /*26820*/  LOP3.LUT R173, R169, R173, RZ, 0xc0, !PT ;  /* 0x000000ada9ad7212 */ /* 0x000fe200078ec0ff */
[--C-:B------:R-:W-:Y:S01]  /*26830*/  HSET2.LE.AND R2, R2, R221.reuse, PT ;  /* 0x000000dd02027233 */ /* 0x100fe20003803000 */
[----:B------:R-:W-:Y:S01]  /*26840*/  LOP3.LUT R174, R171, R174, RZ, 0xc0, !PT ;  /* 0x000000aeabae7212 */ /* 0x000fe200078ec0ff */
[--C-:B------:R-:W-:Y:S03]  /*26850*/  HSET2.LE.AND R138, R155, R221.reuse, PT ;  /* 0x000000dd9b8a7233 */ /* 0x100fe60003803000 */
[----:B------:R-:W-:Y:S01]  /*26860*/  HSET2.LE.AND R139, R160, R221, PT ;  /* 0x000000dda08b7233 */ /* 0x000fe20003803000 */
[----:B------:R-:W-:Y:S02]  /*26870*/  LOP3.LUT R136, R197, R0, RZ, 0xc0, !PT ;  /* 0x00000000c5887212 */ /* 0x000fe400078ec0ff */
[-C--:B--2---:R-:W-:Y:S01]  /*26880*/  HMMA.16816.F32.BF16 R168, R172, R164.reuse, R4 ;  /* 0x000000a4aca8723c */ /* 0x084fe20000041804 */
[----:B------:R-:W-:Y:S02]  /*26890*/  LOP3.LUT R137, R196, R2, RZ, 0xc0, !PT ;  /* 0x00000002c4897212 */ /* 0x000fe400078ec0ff */
[----:B------:R-:W-:Y:S01]  /*268a0*/  LOP3.LUT R138, R211, R138, RZ, 0xc0, !PT ;  /* 0x0000008ad38a7212 */ /* 0x000fe200078ec0ff */
[----:B------:R-:W1:Y:S01]  /*268b0*/  LDSM.16.MT88.4 R196, [R205+0xb800] ;  /* 0x00b80000cdc4783b */ /* 0x000e620000004200 */
[----:B------:R-:W-:Y:S07]  /*268c0*/  LOP3.LUT R139, R3, R139, RZ, 0xc0, !PT ;  /* 0x0000008b038b7212 */ /* 0x000fee00078ec0ff */
        /* <DEDUP_REMOVED lines=13> */
[----:B------:R-:W-:Y:S01]  /*269a0*/  IMAD.MOV.U32 R180, RZ, RZ, R222 ;  /* 0x000000ffffb47224 */ /* 0x000fe200078e00de */
        /* <DEDUP_REMOVED lines=16> */
[-C--:B------:R-:W-:Y:S07]  /*26ab0*/  HMMA.16816.F32.BF16 R124, R136, R198.reuse, R124 ;  /* 0x000000c6887c723c */ /* 0x080fee000004187c */
[----:B------:R-:W-:Y:S01]  /*26ac0*/  IMAD.MOV.U32 R139, RZ, RZ, R135 ;  /* 0x000000ffff8b7224 */ /* 0x000fe200078e0087 */
[----:B------:R-:W-:Y:S01]  /*26ad0*/  HMMA.16816.F32.BF16 R128, R172, R198, R128 ;  /* 0x000000c6ac80723c */ /* 0x000fe20000041880 */
[----:B------:R-:W-:Y:S03]  /*26ae0*/  IMAD.MOV.U32 R138, RZ, RZ, R132 ;  /* 0x000000ffff8a7224 */ /* 0x000fe600078e0084 */
[----:B------:R-:W-:Y:S02]  /*26af0*/  IMAD.MOV.U32 R137, RZ, RZ, R133 ;  /* 0x000000ffff897224 */ /* 0x000fe400078e0085 */
[----:B------:R-:W-:Y:S01]  /*26b00*/  IMAD.MOV.U32 R136, RZ, RZ, R134 ;  /* 0x000000ffff887224 */ /* 0x000fe200078e0086 */
[----:B------:R-:W-:-:S05]  /*26b10*/  @P1 BRA `(.L_x_2261) ;  /* 0xffffabc000001947 */ /* 0x000fca000383ffff */
.L_x_2258:
[----:B------:R-:W-:Y:S01]  /*26b20*/  IMAD.U32 R136, RZ, RZ, UR6 ;  /* 0x00000006ff887e24 */ /* 0x000fe2000f8e00ff */
[----:B------:R-:W-:Y:S01]  /*26b30*/  MOV R4, UR6 ;  /* 0x0000000600047c02 */ /* 0x000fe20008000f00 */
[----:B------:R-:W-:-:S02]  /*26b40*/  IMAD.U32 R137, RZ, RZ, UR7 ;  /* 0x00000007ff897e24 */ /* 0x000fc4000f8e00ff */
[----:B------:R-:W-:-:S03]  /*26b50*/  IMAD.U32 R5, RZ, RZ, UR7 ;  /* 0x00000007ff057e24 */ /* 0x000fc6000f8e00ff */
[----:B------:R1:W5:Y:S04]  /*26b60*/  LD.E R136, [R136.64+0xd8] ;  /* 0x0000d80488887980 */ /* 0x000368000c101900 */
[----:B------:R1:W5:Y:S01]  /*26b70*/  LD.E R4, [R4.64+0x17c] ;  /* 0x00017c0404047980 */ /* 0x000362000c101900 */
[----:B------:R-:W-:Y:S02]  /*26b80*/  MOV R8, 0x1f ;  /* 0x0000001f00087802 */ /* 0x000fe40000000f00 */
[----:B------:R-:W-:Y:S01]  /*26b90*/  MOV R7, 0xffffffff ;  /* 0xffffffff00077802 */ /* 0x000fe20000000f00 */
[----:B------:R-:W-:Y:S05]  /*26ba0*/  BRA.DIV ~URZ, `(.L_x_2262) ;  /* 0x000029a27f007947 */ /* 0x000fea000b800000 */
[----:B------:R-:W2:Y:S04]  /*26bb0*/  LDL R0, [R1+0xa0] ;  /* 0x0000a00001007983 */ /* 0x000ea80000100800 */
[----:B-12---:R1:W2:Y:S02]  /*26bc0*/  SHFL.BFLY PT, R5, R0, 0x2, 0x1f ;  /* 0x0c401f0000057f89 */ /* 0x0062a400000e0000 */
.L_x_2285:
[----:B-1----:R-:W3:Y:S02]  /*26bd0*/  LDL.LU R0, [R1+0xa0] ;  /* 0x0000a00001007983 */ /* 0x002ee40000300800 */
[----:B--23--:R-:W-:Y:S01]  /*26be0*/  FADD.FTZ R5, R5, R0 ;  /* 0x0000000005057221 */ /* 0x00cfe20000010000 */
[----:B------:R-:W-:Y:S05]  /*26bf0*/  BRA.DIV ~URZ, `(.L_x_2263) ;  /* 0x000029b27f007947 */ /* 0x000fea000b800000 */
[----:B------:R-:W2:Y:S04]  /*26c00*/  LDL.LU R7, [R1+0x74] ;  /* 0x0000740001077983 */ /* 0x000ea80000300800 */
[----:B------:R-:W3:Y:S04]  /*26c10*/  LDL.LU R3, [R1+0x70] ;  /* 0x0000700001037983 */ /* 0x000ee80000300800 */
[----:B------:R-:W4:Y:S04]  /*26c20*/  LDL.LU R10, [R1+0x68] ;  /* 0x00006800010a7983 */ /* 0x000f280000300800 */
[----:B------:R-:W1:Y:S02]  /*26c30*/  SHFL.BFLY PT, R8, R5, 0x1, 0x1f ;  /* 0x0c201f0005087f89 */ /* 0x000e6400000e0000 */
[----:B-1----:R-:W-:-:S02]  /*26c40*/  FADD.FTZ R172, R5, R8 ;  /* 0x0000000805ac7221 */ /* 0x002fc40000010000 */
[----:B--2---:R-:W1:Y:S04]  /*26c50*/  SHFL.BFLY PT, R2, R7, 0x2, 0x1f ;  /* 0x0c401f0007027f89 */ /* 0x004e6800000e0000 */
[----:B---3--:R-:W2:Y:S04]  /*26c60*/  SHFL.BFLY PT, R0, R3, 0x2, 0x1f ;  /* 0x0c401f0003007f89 */ /* 0x008ea800000e0000 */
[----:B----4-:R-:W3:Y:S01]  /*26c70*/  SHFL.BFLY PT, R6, R10, 0x2, 0x1f ;  /* 0x0c401f000a067f89 */ /* 0x010ee200000e0000 */
[----:B-1----:R-:W-:Y:S02]  /*26c80*/  FADD.FTZ R2, R2, R7 ;  /* 0x0000000702027221 */ /* 0x002fe40000010000 */
[----:B--2---:R-:W-:-:S03]  /*26c90*/  FADD.FTZ R0, R0, R3 ;  /* 0x0000000300007221 */ /* 0x004fc60000010000 */
[----:B------:R-:W1:Y:S01]  /*26ca0*/  SHFL.BFLY PT, R7, R2, 0x1, 0x1f ;  /* 0x0c201f0002077f89 */ /* 0x000e6200000e0000 */
[----:B---3--:R-:W-:-:S03]  /*26cb0*/  FADD.FTZ R6, R6, R10 ;  /* 0x0000000a06067221 */ /* 0x008fc60000010000 */
[----:B------:R-:W2:Y:S04]  /*26cc0*/  SHFL.BFLY PT, R3, R0, 0x1, 0x1f ;  /* 0x0c201f0000037f89 */ /* 0x000ea800000e0000 */
[----:B------:R3:W4:Y:S01]  /*26cd0*/  SHFL.BFLY PT, R9, R6, 0x1, 0x1f ;  /* 0x0c201f0006097f89 */ /* 0x00072200000e0000 */
[----:B-1----:R-:W-:Y:S02]  /*26ce0*/  FADD.FTZ R139, R2, R7 ;  /* 0x00000007028b7221 */ /* 0x002fe40000010000 */
[----:B--2---:R-:W-:Y:S02]  /*26cf0*/  FADD.FTZ R138, R0, R3 ;  /* 0x00000003008a7221 */ /* 0x004fe40000010000 */
.L_x_2286:
[----:B------:R-:W2:Y:S01]  /*26d00*/  LDL R175, [R1+0x10c] ;  /* 0x00010c0001af7983 */ /* 0x000ea20000100800 */
[----:B------:R-:W-:Y:S01]  /*26d10*/  FSETP.NE.FTZ.AND P5, PT, R172, RZ, PT ;  /* 0x000000ffac00720b */ /* 0x000fe20003fb5000 */
[----:B----4-:R-:W-:Y:S01]  /*26d20*/  FADD.FTZ R137, R9, R6 ;  /* 0x0000000609897221 */ /* 0x010fe20000010000 */
[----:B------:R-:W-:-:S02]  /*26d30*/  FSETP.NE.FTZ.AND P4, PT, R139, RZ, PT ;  /* 0x000000ff8b00720b */ /* 0x000fc40003f95000 */
[----:B------:R-:W-:Y:S02]  /*26d40*/  FSETP.NE.FTZ.AND P3, PT, R138, RZ, PT ;  /* 0x000000ff8a00720b */ /* 0x000fe40003f75000 */
[----:B------:R-:W-:Y:S02]  /*26d50*/  MOV R0, 0x3f800000 ;  /* 0x3f80000000007802 */ /* 0x000fe40000000f00 */
[----:B------:R-:W-:Y:S02]  /*26d60*/  MOV R3, 0x3f800000 ;  /* 0x3f80000000037802 */ /* 0x000fe40000000f00 */
[----:B------:R-:W-:Y:S02]  /*26d70*/  MOV R2, 0x3f800000 ;  /* 0x3f80000000027802 */ /* 0x000fe40000000f00 */
[----:B------:R-:W-:Y:S01]  /*26d80*/  FSETP.NE.FTZ.AND P0, PT, R137, RZ, PT ;  /* 0x000000ff8900720b */ /* 0x000fe20003f15000 */
[----:B------:R-:W1:Y:S08]  /*26d90*/  @P5 MUFU.RCP R0, R172 ;  /* 0x000000ac00005308 */ /* 0x000e700000001000 */
[----:B------:R-:W4:Y:S08]  /*26da0*/  @P4 MUFU.RCP R3, R139 ;  /* 0x0000008b00034308 */ /* 0x000f300000001000 */
[----:B------:R-:W3:Y:S01]  /*26db0*/  @P3 MUFU.RCP R2, R138 ;  /* 0x0000008a00023308 */ /* 0x000ee20000001000 */
[----:B-1---5:R-:W-:-:S04]  /*26dc0*/  FMUL.FTZ R0, R4, R0 ;  /* 0x0000000004007220 */ /* 0x022fc80000410000 */
[C---:B---3--:R-:W-:Y:S02]  /*26dd0*/  FMUL.FTZ R6, R0.reuse, R169 ;  /* 0x000000a900067220 */ /* 0x048fe40000410000 */
[----:B------:R-:W-:Y:S02]  /*26de0*/  FMUL.FTZ R12, R0, R161 ;  /* 0x000000a1000c7220 */ /* 0x000fe40000410000 */
[----:B----4-:R-:W-:Y:S02]  /*26df0*/  FMUL.FTZ R3, R4, R3 ;  /* 0x0000000304037220 */ /* 0x010fe40000410000 */
[C---:B------:R-:W-:Y:S02]  /*26e00*/  FMUL.FTZ R15, R0.reuse, R157 ;  /* 0x0000009d000f7220 */ /* 0x040fe40000410000 */
[C---:B------:R-:W-:Y:S02]  /*26e10*/  FMUL.FTZ R22, R0.reuse, R37 ;  /* 0x0000002500167220 */ /* 0x040fe40000410000 */
[----:B------:R-:W-:-:S02]  /*26e20*/  FMUL.FTZ R168, R0, R168 ;  /* 0x000000a800a87220 */ /* 0x000fc40000410000 */
[----:B------:R-:W-:Y:S02]  /*26e30*/  FMUL.FTZ R2, R4, R2 ;  /* 0x0000000204027220 */ /* 0x000fe40000410000 */
[----:B------:R-:W-:Y:S01]  /*26e40*/  FMUL.FTZ R164, R0, R164 ;  /* 0x000000a400a47220 */ /* 0x000fe20000410000 */
[----:B------:R-:W-:Y:S01]  /*26e50*/  F2FP.BF16.PACK_AB R6, R6, R168 ;  /* 0x000000a80606723e */ /* 0x000fe200000010ff */
[C---:B------:R-:W-:Y:S02]  /*26e60*/  FMUL.FTZ R165, R0.reuse, R165 ;  /* 0x000000a500a57220 */ /* 0x040fe40000410000 */
        /* <DEDUP_REMOVED lines=28> */
[----:B------:R-:W-:Y:S01]  /*27030*/  FMUL.FTZ R129, R0, R129 ;  /* 0x0000008100817220 */ /* 0x000fe20000410000 */
[----:B------:R-:W-:Y:S01]  /*27040*/  MOV R0, 0x3f800000 ;  /* 0x3f80000000007802 */ /* 0x000fe20000000f00 */
[C---:B------:R-:W-:Y:S02]  /*27050*/  FMUL.FTZ R21, R3.reuse, R39 ;  /* 0x0000002703157220 */ /* 0x040fe40000410000 */
[----:B------:R-:W-:Y:S02]  /*27060*/  FMUL.FTZ R39, R2, R93 ;  /* 0x0000005d02277220 */ /* 0x000fe40000410000 */
[----:B------:R-:W1:Y:S01]  /*27070*/  S2R R93, SR_TID.X ;  /* 0x00000000005d7919 */ /* 0x000e620000002100 */
[----:B------:R-:W3:Y:S01]  /*27080*/  @P0 MUFU.RCP R0, R137 ;  /* 0x0000008900000308 */ /* 0x000ee20000001000 */
[C---:B------:R-:W-:Y:S02]  /*27090*/  FMUL.FTZ R19, R3.reuse, R38 ;  /* 0x0000002603137220 */ /* 0x040fe40000410000 */
[----:B------:R-:W-:-:S02]  /*270a0*/  FMUL.FTZ R170, R3, R170 ;  /* 0x000000aa03aa7220 */ /* 0x000fc40000410000 */
        /* <DEDUP_REMOVED lines=11> */
[----:B---3--:R-:W-:Y:S01]  /*27160*/  FMUL.FTZ R0, R4, R0 ;  /* 0x0000000004007220 */ /* 0x008fe20000410000 */
[----:B------:R-:W-:Y:S01]  /*27170*/  F2FP.BF16.PACK_AB R4, R165, R164 ;  /* 0x000000a4a504723e */ /* 0x000fe200000010ff */
[----:B------:R-:W-:Y:S01]  /*27180*/  FMUL.FTZ R14, R3, R159 ;  /* 0x0000009f030e7220 */ /* 0x000fe20000410000 */
[----:B------:R-:W-:Y:S01]  /*27190*/  F2FP.BF16.PACK_AB R11, R11, R162 ;  /* 0x000000a20b0b723e */ /* 0x000fe200000010ff */
[----:B------:R-:W-:Y:S01]  /*271a0*/  FMUL.FTZ R38, R0, R95 ;  /* 0x0000005f00267220 */ /* 0x000fe20000410000 */
[----:B-1----:R-:W-:Y:S01]  /*271b0*/  SHF.R.S32.HI R95, RZ, 0x1f, R93 ;  /* 0x0000001fff5f7819 */ /* 0x002fe2000001145d */
[C---:B------:R-:W-:Y:S01]  /*271c0*/  FMUL.FTZ R27, R3.reuse, R50 ;  /* 0x00000032031b7220 */ /* 0x040fe20000410000 */
[----:B------:R-:W-:Y:S01]  /*271d0*/  F2FP.BF16.PACK_AB R14, R14, R158 ;  /* 0x0000009e0e0e723e */ /* 0x000fe200000010ff */
[C---:B------:R-:W-:Y:S02]  /*271e0*/  FMUL.FTZ R18, R3.reuse, R51 ;  /* 0x0000003303127220 */ /* 0x040fe40000410000 */
[----:B------:R-:W-:-:S02]  /*271f0*/  FMUL.FTZ R29, R3, R54 ;  /* 0x00000036031d7220 */ /* 0x000fc40000410000 */
[C---:B------:R-:W-:Y:S01]  /*27200*/  FMUL.FTZ R26, R3.reuse, R55 ;  /* 0x00000037031a7220 */ /* 0x040fe20000410000 */
[----:B------:R-:W-:Y:S01]  /*27210*/  F2FP.BF16.PACK_AB R18, R18, R27 ;  /* 0x0000001b1212723e */ /* 0x000fe200000010ff */
[----:B------:R-:W-:Y:S01]  /*27220*/  FMUL.FTZ R30, R3, R66 ;  /* 0x00000042031e7220 */ /* 0x000fe20000410000 */
[----:B------:R-:W-:Y:S01]  /*27230*/  F2FP.BF16.PACK_AB R27, R129, R128 ;  /* 0x00000080811b723e */ /* 0x000fe200000010ff */
        /* <DEDUP_REMOVED lines=20> */
[----:B------:R-:W-:Y:S02]  /*27380*/  FMUL.FTZ R131, R3, R131 ;  /* 0x0000008303837220 */ /* 0x000fe40000410000 */
        /* <DEDUP_REMOVED lines=35> */
[----:B------:R-:W-:-:S02]  /*275c0*/  FMUL.FTZ R89, R2, R89 ;  /* 0x0000005902597220 */ /* 0x000fc40000410000 */
[C---:B------:R-:W-:Y:S02]  /*275d0*/  FMUL.FTZ R92, R2.reuse, R92 ;  /* 0x0000005c025c7220 */ /* 0x040fe40000410000 */
[C---:B------:R-:W-:Y:S02]  /*275e0*/  FMUL.FTZ R104, R2.reuse, R104 ;  /* 0x0000006802687220 */ /* 0x040fe40000410000 */
        /* <DEDUP_REMOVED lines=10> */
[----:B------:R-:W-:-:S02]  /*27690*/  FMUL.FTZ R124, R2, R124 ;  /* 0x0000007c027c7220 */ /* 0x000fc40000410000 */
[----:B------:R-:W-:Y:S01]  /*276a0*/  FMUL.FTZ R65, R2, R125 ;  /* 0x0000007d02417220 */ /* 0x000fe20000410000 */
[----:B------:R-:W-:Y:S01]  /*276b0*/  LEA.HI R2, R95, R93, RZ, 0x2 ;  /* 0x0000005d5f027211 */ /* 0x000fe200078f10ff */
[C---:B------:R-:W-:Y:S01]  /*276c0*/  FMUL.FTZ R68, R0.reuse, R42 ;  /* 0x0000002a00447220 */ /* 0x040fe20000410000 */
[----:B------:R-:W-:Y:S01]  /*276d0*/  F2FP.BF16.PACK_AB R67, R67, R120 ;  /* 0x000000784343723e */ /* 0x000fe200000010ff */
[C---:B------:R-:W-:Y:S01]  /*276e0*/  FMUL.FTZ R73, R0.reuse, R46 ;  /* 0x0000002e00497220 */ /* 0x040fe20000410000 */
[----:B------:R-:W-:Y:S01]  /*276f0*/  SHF.R.S32.HI R3, RZ, 0x2, R2 ;  /* 0x00000002ff037819 */ /* 0x000fe20000011402 */
        /* <DEDUP_REMOVED lines=52> */
[----:B------:R-:W-:-:S02]  /*27a40*/  SHF.R.S32.HI R0, RZ, 0x1f, R2 ;  /* 0x0000001fff007819 */ /* 0x000fc40000011402 */
[----:B------:R-:W-:Y:S02]  /*27a50*/  F2FP.BF16.PACK_AB R66, R66, R122 ;  /* 0x0000007a4242723e */ /* 0x000fe400000010ff */
[----:B------:R-:W-:Y:S02]  /*27a60*/  LEA.HI R0, R0, R3, RZ, 0x3 ;  /* 0x0000000300007211 */ /* 0x000fe400078f18ff */
[----:B------:R-:W-:Y:S02]  /*27a70*/  F2FP.BF16.PACK_AB R64, R64, R126 ;  /* 0x0000007e4040723e */ /* 0x000fe400000010ff */
[----:B------:R-:W-:-:S04]  /*27a80*/  LOP3.LUT R0, R0, 0xfffffff8, RZ, 0xc0, !PT ;  /* 0xfffffff800007812 */ /* 0x000fc800078ec0ff */
[----:B------:R-:W-:Y:S02]  /*27a90*/  IADD3 R3, R3, -R0, RZ ;  /* 0x8000000003037210 */ /* 0x000fe40007ffe0ff */
[----:B------:R-:W-:Y:S02]  /*27aa0*/  LOP3.LUT R0, R2, 0x3ffffffc, RZ, 0xc0, !PT ;  /* 0x3ffffffc02007812 */ /* 0x000fe400078ec0ff */
[C---:B------:R-:W-:Y:S02]  /*27ab0*/  SHF.L.U32 R2, R3.reuse, 0x6, RZ ;  /* 0x0000000603027819 */ /* 0x040fe400000006ff */
[----:B------:R-:W-:Y:S02]  /*27ac0*/  IADD3 R30, -R0, R93, RZ ;  /* 0x0000005d001e7210 */ /* 0x000fe40007ffe1ff */
[----:B------:R-:W-:Y:S02]  /*27ad0*/  LOP3.LUT R0, R2, 0x1c0, RZ, 0xc0, !PT ;  /* 0x000001c002007812 */ /* 0x000fe400078ec0ff */
[----:B------:R-:W-:-:S02]  /*27ae0*/  LOP3.LUT R2, R3, 0x1, RZ, 0xc0, !PT ;  /* 0x0000000103027812 */ /* 0x000fc400078ec0ff */
[----:B------:R-:W-:Y:S02]  /*27af0*/  LEA R30, R34, R30, 0x9 ;  /* 0x0000001e221e7211 */ /* 0x000fe400078e48ff */
[----:B------:R-:W-:Y:S02]  /*27b00*/  LEA.HI R0, R0, R0, RZ, 0x1d ;  /* 0x0000000000007211 */ /* 0x000fe400078fe8ff */
[----:B------:R-:W-:Y:S02]  /*27b10*/  ISETP.NE.U32.AND P1, PT, R2, 0x1, PT ;  /* 0x000000010200780c */ /* 0x000fe40003f25070 */
[----:B------:R-:W-:Y:S02]  /*27b20*/  LEA R0, R30, R0, 0x1 ;  /* 0x000000001e007211 */ /* 0x000fe400078e08ff */
[----:B------:R-:W-:Y:S02]  /*27b30*/  F2FP.BF16.PACK_AB R34, R107, R106 ;  /* 0x0000006a6b22723e */ /* 0x000fe400000010ff */
[----:B------:R-:W-:-:S02]  /*27b40*/  SHF.L.U32 R0, R0, 0x1, RZ ;  /* 0x0000000100007819 */ /* 0x000fc400000006ff */
        /* <DEDUP_REMOVED lines=8> */
[----:B------:R-:W-:Y:S02]  /*27bd0*/  SEL R3, R3, 0xffffffe0, !P1 ;  /* 0xffffffe003037807 */ /* 0x000fe40004800000 */
[----:B--2---:R-:W-:Y:S01]  /*27be0*/  ISETP.NE.AND P1, PT, R175, -0x1, PT ;  /* 0xffffffffaf00780c */ /* 0x004fe20003f25270 */
[----:B------:R2:W-:Y:S04]  /*27bf0*/  STS [R2+0x400], R7 ;  /* 0x0004000702007388 */ /* 0x0005e80000000800 */
[----:B------:R-:W-:Y:S04]  /*27c00*/  STS [R0+0x2000], R9 ;  /* 0x0020000900007388 */ /* 0x000fe80000000800 */
[----:B------:R4:W-:Y:S01]  /*27c10*/  STS [R0+0x2400], R8 ;  /* 0x0024000800007388 */ /* 0x0009e20000000800 */
[----:B-1----:R-:W-:-:S03]  /*27c20*/  MOV R5, 0x40 ;  /* 0x0000004000057802 */ /* 0x002fc60000000f00 */
[----:B------:R-:W-:Y:S01]  /*27c30*/  STS [R2+0x2000], R10 ;  /* 0x0020000a02007388 */ /* 0x000fe20000000800 */
[----:B------:R-:W-:-:S03]  /*27c40*/  SEL R5, R5, 0xffffffc0, !P2 ;  /* 0xffffffc005057807 */ /* 0x000fc60005000000 */
[----:B------:R-:W-:Y:S01]  /*27c50*/  STS [R2+0x2400], R13 ;  /* 0x0024000d02007388 */ /* 0x000fe20000000800 */
[C---:B---3--:R-:W-:Y:S02]  /*27c60*/  IADD3 R4, R0.reuse, R3, RZ ;  /* 0x0000000300047210 */ /* 0x048fe40007ffe0ff */
[----:B------:R-:W-:Y:S02]  /*27c70*/  IADD3 R3, R3, R2, RZ ;  /* 0x0000000203037210 */ /* 0x000fe40007ffe0ff */
[-C--:B--2---:R-:W-:Y:S01]  /*27c80*/  IADD3 R7, R0, R5.reuse, RZ ;  /* 0x0000000500077210 */ /* 0x084fe20007ffe0ff */
[----:B------:R-:W-:Y:S01]  /*27c90*/  STS [R4], R12 ;  /* 0x0000000c04007388 */ /* 0x000fe20000000800 */
[----:B------:R-:W-:-:S03]  /*27ca0*/  IADD3 R6, R4, R5, RZ ;  /* 0x0000000504067210 */ /* 0x000fc60007ffe0ff */
[----:B------:R-:W-:Y:S01]  /*27cb0*/  STS [R4+0x400], R11 ;  /* 0x0004000b04007388 */ /* 0x000fe20000000800 */
[----:B----4-:R-:W-:-:S03]  /*27cc0*/  IADD3 R8, R5, R2, RZ ;  /* 0x0000000205087210 */ /* 0x010fc60007ffe0ff */
[----:B------:R-:W-:Y:S01]  /*27cd0*/  STS [R3], R15 ;  /* 0x0000000f03007388 */ /* 0x000fe20000000800 */
[----:B------:R-:W-:-:S03]  /*27ce0*/  IADD3 R5, R3, R5, RZ ;  /* 0x0000000503057210 */ /* 0x000fc60007ffe0ff */
        /* <DEDUP_REMOVED lines=35> */
[----:B-1----:R-:W-:-:S03]  /*27f20*/  MOV R2, UR6 ;  /* 0x0000000600027c02 */ /* 0x002fc60008000f00 */
        /* <DEDUP_REMOVED lines=19> */
[----:B-1----:R-:W3:Y:S01]  /*28060*/  @P1 LD.E.64 R6, [R2.64+0x88] ;  /* 0x0000880402061980 */ /* 0x002ee2000c101b00 */
[----:B------:R-:W-:-:S02]  /*28070*/  MOV R4, UR6 ;  /* 0x0000000600047c02 */ /* 0x000fc40008000f00 */
[----:B--2---:R-:W-:-:S05]  /*28080*/  MOV R5, UR7 ;  /* 0x0000000700057c02 */ /* 0x004fca0008000f00 */
[----:B------:R1:W2:Y:S04]  /*28090*/  LD.E.U16 R0, [R4.64+0x1c8] ;  /* 0x0001c80404007980 */ /* 0x0002a8000c101500 */
[----:B------:R-:W4:Y:S01]  /*280a0*/  @!P1 LD.E.64 R2, [R2.64+0x80] ;  /* 0x0000800402029980 */ /* 0x000f22000c101b00 */
[----:B------:R-:W-:Y:S02]  /*280b0*/  MOV R10, UR6 ;  /* 0x00000006000a7c02 */ /* 0x000fe40008000f00 */
[----:B------:R-:W-:Y:S01]  /*280c0*/  MOV R11, UR7 ;  /* 0x00000007000b7c02 */ /* 0x000fe20008000f00 */
[----:B------:R-:W4:Y:S01]  /*280d0*/  S2R R174, SR_CTAID.Y ;  /* 0x0000000000ae7919 */ /* 0x000f220000002600 */
[----:B------:R-:W-:Y:S02]  /*280e0*/  MOV R8, UR6 ;  /* 0x0000000600087c02 */ /* 0x000fe40008000f00 */
[----:B------:R-:W-:-:S02]  /*280f0*/  MOV R9, UR7 ;  /* 0x0000000700097c02 */ /* 0x000fc40008000f00 */
[----:B------:R-:W-:Y:S02]  /*28100*/  MOV R12, UR6 ;  /* 0x00000006000c7c02 */ /* 0x000fe40008000f00 */
[----:B------:R-:W-:Y:S01]  /*28110*/  MOV R13, UR7 ;  /* 0x00000007000d7c02 */ /* 0x000fe20008000f00 */
[----:B------:R1:W5:Y:S01]  /*28120*/  LD.E.64 R18, [R8.64+0x90] ;  /* 0x0000900408127980 */ /* 0x000362000c101b00 */
[----:B------:R-:W-:-:S03]  /*28130*/  MOV R24, 0x7f800000 ;  /* 0x7f80000000187802 */ /* 0x000fc60000000f00 */
[----:B------:R1:W5:Y:S01]  /*28140*/  LD.E.64 R16, [R12.64+0x70] ;  /* 0x000070040c107980 */ /* 0x000362000c101b00 */
[----:B------:R-:W-:Y:S01]  /*28150*/  MOV R25, 0x7f800000 ;  /* 0x7f80000000197802 */ /* 0x000fe20000000f00 */
[----:B-1----:R-:W1:Y:S08]  /*28160*/  @P4 MUFU.LG2 R9, R139 ;  /* 0x0000008b00094308 */ /* 0x002e700000000c00 */
[----:B------:R-:W-:Y:S08]  /*28170*/  @P0 MUFU.LG2 R12, R137 ;  /* 0x00000089000c0308 */ /* 0x000ff00000000c00 */
[----:B------:R-:W1:Y:S02]  /*28180*/  @P3 MUFU.LG2 R8, R138 ;  /* 0x0000008a00083308 */ /* 0x000e640000000c00 */
[----:B-1----:R-:W-:-:S04]  /*28190*/  @P4 FMUL.FTZ R9, R9, 0.69314718246459960938 ;  /* 0x3f31721809094820 */ /* 0x002fc80000410000 */
[----:B------:R-:W-:Y:S01]  /*281a0*/  @P4 FFMA.FTZ R25, R136, R135, R9 ;  /* 0x0000008788194223 */ /* 0x000fe20000010009 */
[----:B------:R-:W-:Y:S01]  /*281b0*/  BSSY B1, `(.L_x_2264) ;  /* 0x000002a000017945 */ /* 0x000fe20003800000 */
[----:B------:R-:W-:Y:S02]  /*281c0*/  MOV R21, 0x7f800000 ;  /* 0x7f80000000157802 */ /* 0x000fe40000000f00 */
[----:B------:R-:W-:Y:S02]  /*281d0*/  MOV R20, 0x7f800000 ;  /* 0x7f80000000147802 */ /* 0x000fe40000000f00 */
[----:B------:R-:W-:Y:S01]  /*281e0*/  PLOP3.LUT P4, PT, PT, PT, PT, 0x8, 0x0 ;  /* 0x000000000000781c */ /* 0x000fe20003f8e170 */
[----:B------:R-:W-:-:S04]  /*281f0*/  @P3 FMUL.FTZ R8, R8, 0.69314718246459960938 ;  /* 0x3f31721808083820 */ /* 0x000fc80000410000 */
[----:B------:R-:W-:Y:S02]  /*28200*/  @P3 FFMA.FTZ R20, R136, R134, R8 ;  /* 0x0000008688143223 */ /* 0x000fe40000010008 */
[-C--:B---3--:R-:W-:Y:S02]  /*28210*/  @P1 IMAD R14, R7, R175.reuse, RZ ;  /* 0x000000af070e1224 */ /* 0x088fe400078e02ff */
[----:B------:R-:W-:Y:S02]  /*28220*/  @P1 IMAD.WIDE.U32 R4, R6, R175, RZ ;  /* 0x000000af06041225 */ /* 0x000fe400078e00ff */
[----:B------:R1:W5:Y:S02]  /*28230*/  @!P1 LD.E.64 R6, [R10.64+0x88] ;  /* 0x000088040a069980 */ /* 0x000364000c101b00 */
[----:B-1----:R-:W1:Y:S02]  /*28240*/  @P5 MUFU.LG2 R10, R172 ;  /* 0x000000ac000a5308 */ /* 0x002e640000000c00 */
[----:B-1----:R-:W-:-:S04]  /*28250*/  @P5 FMUL.FTZ R10, R10, 0.69314718246459960938 ;  /* 0x3f3172180a0a5820 */ /* 0x002fc80000410000 */
[----:B------:R-:W-:Y:S01]  /*28260*/  @P5 FFMA.FTZ R24, R136, R132, R10 ;  /* 0x0000008488185223 */ /* 0x000fe2000001000a */
[----:B--2---:R-:W-:-:S04]  /*28270*/  PRMT R10, R0, 0x7770, RZ ;  /* 0x00007770000a7816 */ /* 0x004fc800000000ff */
[----:B------:R-:W-:Y:S02]  /*28280*/  ISETP.NE.AND P2, PT, R10, RZ, PT ;  /* 0x000000ff0a00720c */ /* 0x000fe40003f45270 */
[----:B------:R-:W-:-:S04]  /*28290*/  PRMT R10, R0, 0x7771, RZ ;  /* 0x00007771000a7816 */ /* 0x000fc800000000ff */
[----:B------:R-:W-:Y:S01]  /*282a0*/  ISETP.NE.OR P5, PT, R10, RZ, !P2 ;  /* 0x000000ff0a00720c */ /* 0x000fe200057a5670 */
[----:B----4-:R-:W-:Y:S01]  /*282b0*/  @!P1 IMAD R3, R3, R174, RZ ;  /* 0x000000ae03039224 */ /* 0x010fe200078e02ff */
[----:B------:R-:W-:Y:S01]  /*282c0*/  @!P1 SHF.R.S32.HI R11, RZ, 0x1f, R174 ;  /* 0x0000001fff0b9819 */ /* 0x000fe200000114ae */
[----:B------:R-:W-:-:S04]  /*282d0*/  @P0 FMUL.FTZ R0, R12, 0.69314718246459960938 ;  /* 0x3f3172180c000820 */ /* 0x000fc80000410000 */
[C---:B------:R-:W-:Y:S02]  /*282e0*/  @!P1 IMAD R9, R2.reuse, R11, R3 ;  /* 0x0000000b02099224 */ /* 0x040fe400078e0203 */
[----:B------:R-:W-:Y:S01]  /*282f0*/  @!P1 IMAD.WIDE.U32 R2, R2, R174, RZ ;  /* 0x000000ae02029225 */ /* 0x000fe200078e00ff */
[----:B------:R-:W-:Y:S02]  /*28300*/  @P1 IADD3 R23, R5, R14, RZ ;  /* 0x0000000e05171210 */ /* 0x000fe40007ffe0ff */
[----:B------:R-:W-:Y:S01]  /*28310*/  @P1 MOV R22, R4 ;  /* 0x0000000400161202 */ /* 0x000fe20000000f00 */
[--C-:B------:R-:W-:Y:S01]  /*28320*/  @P0 FFMA.FTZ R21, R136, R133, R0.reuse ;  /* 0x0000008588150223 */ /* 0x100fe20000010000 */
[----:B------:R-:W-:Y:S01]  /*28330*/  @!P1 IADD3 R23, R3, R9, RZ ;  /* 0x0000000903179210 */ /* 0x000fe20007ffe0ff */
[----:B------:R-:W-:Y:S01]  /*28340*/  CS2R R4, SRZ ;  /* 0x0000000000047805 */ /* 0x000fe2000001ff00 */
[----:B------:R-:W-:Y:S02]  /*28350*/  @!P1 MOV R22, R2 ;  /* 0x0000000200169202 */ /* 0x000fe40000000f00 */
[----:B------:R-:W-:Y:S01]  /*28360*/  PRMT R0, R10, 0x7610, R0 ;  /* 0x000076100a007816 */ /* 0x000fe20000000000 */
        /* <DEDUP_REMOVED lines=9> */
.L_x_2267:
[----:B------:R-:W-:Y:S05]  /*28400*/  BSYNC B0 ;  /* 0x0000000000007941 */ /* 0x000fea0003800000 */
.L_x_2266:
[----:B------:R-:W-:Y:S01]  /*28410*/  PLOP3.LUT P4, PT, PT, PT, PT, 0x80, 0x0 ;  /* 0x000000000000781c */ /* 0x000fe20003f8f070 */
[--C-:B------:R-:W-:Y:S01]  /*28420*/  IMAD.MOV.U32 R4, RZ, RZ, R175.reuse ;  /* 0x000000ffff047224 */ /* 0x100fe200078e00af */
[----:B------:R-:W-:Y:S02]  /*28430*/  SHF.R.S32.HI R5, RZ, 0x1f, R175 ;  /* 0x0000001fff057819 */ /* 0x000fe400000114af */
[----:B------:R-:W-:-:S04]  /*28440*/  PRMT R0, RZ, 0x7610, R0 ;  /* 0x00007610ff007816 */ /* 0x000fc80000000000 */
.L_x_2265:
[----:B------:R-:W-:Y:S05]  /*28450*/  BSYNC B1 ;  /* 0x0000000000017941 */ /* 0x000fea0003800000 */
.L_x_2264:
[----:B------:R-:W-:Y:S02]  /*28460*/  LOP3.LUT P0, RZ, R0, 0xff, RZ, 0xc0, !PT ;  /* 0x000000ff00ff7812 */ /* 0x000fe4000780c0ff */
[----:B------:R-:W-:Y:S02]  /*28470*/  MOV R2, UR6 ;  /* 0x0000000600027c02 */ /* 0x000fe40008000f00 */
[----:B------:R-:W-:-:S09]  /*28480*/  MOV R3, UR7 ;  /* 0x0000000700037c02 */ /* 0x000fd20008000f00 */
[----:B------:R2:W3:Y:S04]  /*28490*/  @P0 LD.E.64 R12, [R2.64+0xb0] ;  /* 0x0000b004020c0980 */ /* 0x0004e8000c101b00 */
[----:B--2---:R-:W5:Y:S01]  /*284a0*/  LD.E.64 R2, [R2.64+0xa0] ;  /* 0x0000a00402027980 */ /* 0x004f62000c101b00 */
[----:B------:R-:W-:Y:S01]  /*284b0*/  @P0 MOV R8, 0x1 ;  /* 0x0000000100080802 */ /* 0x000fe20000000f00 */
        /* <DEDUP_REMOVED lines=11> */
.L_x_2268:
[----:B------:R-:W-:Y:S01]  /*28570*/  WARPSYNC 0xffffffff ;  /* 0xffffffff00007948 */ /* 0x000fe20003800000 */
[----:B------:R-:W-:Y:S01]  /*28580*/  BAR.SYNC.DEFER_BLOCKING 0x0 ;  /* 0x0000000000007b1d */ /* 0x000fe20000010000 */
[----:B------:R-:W-:Y:S01]  /*28590*/  LOP3.LUT R9, R92, 0xffffffe0, RZ, 0xc0, !PT ;  /* 0xffffffe05c097812 */ /* 0x000fe200078ec0ff */
[----:B------:R-:W-:-:S04]  /*285a0*/  IMAD R8, R174, R8, RZ ;  /* 0x00000008ae087224 */ /* 0x000fc800078e02ff */
[----:B------:R-:W2:Y:S01]  /*285b0*/  S2R R27, SR_CTAID.X ;  /* 0x00000000001b7919 */ /* 0x000ea20000002500 */
[----:B------:R-:W-:Y:S01]  /*285c0*/  IMAD.IADD R9, R93, 0x1, -R9 ;  /* 0x000000015d097824 */ /* 0x000fe200078e0a09 */
[----:B------:R-:W-:Y:S01]  /*285d0*/  SEL R8, R8, RZ, !P4 ;  /* 0x000000ff08087207 */ /* 0x000fe20006000000 */
[----:B------:R-:W-:Y:S01]  /*285e0*/  BSSY B0, `(.L_x_2269) ;  /* 0x0000049000007945 */ /* 0x000fe20003800000 */
[----:B------:R-:W3:Y:S02]  /*285f0*/  S2R R26, SR_CTAID.Z ;  /* 0x00000000001a7919 */ /* 0x000ee40000002700 */
[----:B------:R-:W-:Y:S02]  /*28600*/  LOP3.LUT P2, RZ, R9, 0x3, RZ, 0xc0, !PT ;  /* 0x0000000309ff7812 */ /* 0x000fe4000784c0ff */
[----:B------:R4:W1:Y:S04]  /*28610*/  LDS.128 R32, [R220] ;  /* 0x00000000dc207984 */ /* 0x0008680000000c00 */
[----:B------:R4:W1:Y:S01]  /*28620*/  LDS.128 R40, [R220+0x800] ;  /* 0x00080000dc287984 */ /* 0x0008620000000c00 */
[----:B--2---:R-:W-:-:S03]  /*28630*/  IMAD R10, R27, R12, RZ ;  /* 0x0000000c1b0a7224 */ /* 0x004fc600078e02ff */
[----:B------:R4:W2:Y:S01]  /*28640*/  LDS.128 R48, [R220+0x1000] ;  /* 0x00100000dc307984 */ /* 0x0008a20000000c00 */
[----:B---3--:R-:W-:-:S03]  /*28650*/  IMAD R8, R26, R0, R8 ;  /* 0x000000001a087224 */ /* 0x008fc600078e0208 */
[----:B------:R4:W3:Y:S01]  /*28660*/  LDS.128 R56, [R220+0x1800] ;  /* 0x00180000dc387984 */ /* 0x0008e20000000c00 */
[----:B------:R-:W-:-:S03]  /*28670*/  IMAD.SHL.U32 R0, R10, 0x80, RZ ;  /* 0x000000800a007824 */ /* 0x000fc600078e00ff */
        /* <DEDUP_REMOVED lines=17> */
[----:B--23--:R-:W2:Y:S04]  /*28790*/  LDL.LU R11, [R1+0x134] ;  /* 0x00013400010b7983 */ /* 0x00cea80000300800 */
[----:B------:R-:W3:Y:S02]  /*287a0*/  S2R R8, SR_TID.X ;  /* 0x0000000000087919 */ /* 0x000ee40000002100 */
        /* <DEDUP_REMOVED lines=13> */
[C---:B------:R-:W-:Y:S02]  /*28880*/  IADD3 R5, R0.reuse, 0x8, RZ ;  /* 0x0000000800057810 */ /* 0x040fe40007ffe0ff */
[C---:B------:R-:W-:Y:S02]  /*28890*/  IADD3 R4, R0.reuse, 0x40, RZ ;  /* 0x0000004000047810 */ /* 0x040fe40007ffe0ff */
[C---:B------:R-:W-:Y:S02]  /*288a0*/  IADD3 R8, R0.reuse, 0x48, RZ ;  /* 0x0000004800087810 */ /* 0x040fe40007ffe0ff */
[-C--:B--2---:R-:W-:Y:S02]  /*288b0*/  ISETP.GE.AND P6, PT, R0, R11.reuse, PT ;  /* 0x0000000b0000720c */ /* 0x084fe40003fc6270 */
[-C--:B------:R-:W-:Y:S02]  /*288c0*/  ISETP.GE.AND P5, PT, R5, R11.reuse, PT ;  /* 0x0000000b0500720c */ /* 0x080fe40003fa6270 */
[----:B------:R-:W-:-:S02]  /*288d0*/  ISETP.GE.AND P4, PT, R4, R11, PT ;  /* 0x0000000b0400720c */ /* 0x000fc40003f86270 */
[----:B------:R-:W-:-:S07]  /*288e0*/  ISETP.GE.AND P3, PT, R8, R11, PT ;  /* 0x0000000b0800720c */ /* 0x000fce0003f66270 */
[-C--:B------:R-:W-:Y:S02]  /*288f0*/  @!P6 IMAD R0, R0, R12.reuse, RZ ;  /* 0x0000000c0000e224 */ /* 0x080fe400078e02ff */
[-C--:B------:R-:W-:Y:S02]  /*28900*/  @!P5 IMAD R5, R5, R12.reuse, RZ ;  /* 0x0000000c0505d224 */ /* 0x080fe400078e02ff */
[----:B------:R-:W-:Y:S01]  /*28910*/  @!P4 IMAD R15, R4, R12, RZ ;  /* 0x0000000c040fc224 */ /* 0x000fe200078e02ff */
[----:B------:R-:W-:Y:S01]  /*28920*/  @!P6 IADD3 R9, P0, R0, R14, RZ ;  /* 0x0000000e0009e210 */ /* 0x000fe20007f1e0ff */
[----:B------:R-:W-:-:S03]  /*28930*/  @!P3 IMAD R4, R8, R12, RZ ;  /* 0x0000000c0804b224 */ /* 0x000fc600078e02ff */
[----:B------:R-:W-:Y:S02]  /*28940*/  @!P6 LEA.HI.X.SX32 R11, R0, R13, 0x1, P0 ;  /* 0x0000000d000be211 */ /* 0x000fe400000f0eff */
[----:B-----5:R-:W-:Y:S02]  /*28950*/  @!P6 LEA R10, P0, R9, R2, 0x2 ;  /* 0x00000002090ae211 */ /* 0x020fe400078010ff */
[-C--:B------:R-:W-:Y:S02]  /*28960*/  @!P5 IADD3 R0, P2, R5, R14.reuse, RZ ;  /* 0x0000000e0500d210 */ /* 0x080fe40007f5e0ff */
[----:B------:R-:W-:Y:S02]  /*28970*/  @!P6 LEA.HI.X R11, R9, R3, R11, 0x2, P0 ;  /* 0x00000003090be211 */ /* 0x000fe400000f140b */
[-C--:B------:R-:W-:Y:S02]  /*28980*/  @!P4 IADD3 R12, P1, R15, R14.reuse, RZ ;  /* 0x0000000e0f0cc210 */ /* 0x080fe40007f3e0ff */
[----:B------:R-:W-:Y:S01]  /*28990*/  @!P3 IADD3 R14, P0, R4, R14, RZ ;  /* 0x0000000e040eb210 */ /* 0x000fe20007f1e0ff */
[----:B------:R2:W-:Y:S01]  /*289a0*/  @!P6 ST.E [R10.64], R24 ;  /* 0x000000180a00e985 */ /* 0x0005e2000c101904 */
[----:B------:R-:W-:-:S02]  /*289b0*/  @!P5 LEA.HI.X.SX32 R5, R5, R13, 0x1, P2 ;  /* 0x0000000d0505d211 */ /* 0x000fc400010f0eff */
[-C--:B------:R-:W-:Y:S02]  /*289c0*/  @!P4 LEA.HI.X.SX32 R15, R15, R13.reuse, 0x1, P1 ;  /* 0x0000000d0f0fc211 */ /* 0x080fe400008f0eff */
[-C--:B------:R-:W-:Y:S02]  /*289d0*/  @!P5 LEA R8, P2, R0, R2.reuse, 0x2 ;  /* 0x000000020008d211 */ /* 0x080fe400078410ff */
[----:B------:R-:W-:Y:S02]  /*289e0*/  @!P3 LEA.HI.X.SX32 R13, R4, R13, 0x1, P0 ;  /* 0x0000000d040db211 */ /* 0x000fe400000f0eff */
[-C--:B------:R-:W-:Y:S02]  /*289f0*/  @!P4 LEA R4, P1, R12, R2.reuse, 0x2 ;  /* 0x000000020c04c211 */ /* 0x080fe400078210ff */
[----:B------:R-:W-:Y:S02]  /*28a00*/  @!P3 LEA R2, P0, R14, R2, 0x2 ;  /* 0x000000020e02b211 */ /* 0x000fe400078010ff */
[----:B------:R-:W-:-:S02]  /*28a10*/  @!P5 LEA.HI.X R9, R0, R3, R5, 0x2, P2 ;  /* 0x000000030009d211 */ /* 0x000fc400010f1405 */
[-C--:B------:R-:W-:Y:S02]  /*28a20*/  @!P4 LEA.HI.X R5, R12, R3.reuse, R15, 0x2, P1 ;  /* 0x000000030c05c211 */ /* 0x080fe400008f140f */
[----:B------:R-:W-:Y:S01]  /*28a30*/  @!P3 LEA.HI.X R3, R14, R3, R13, 0x2, P0 ;  /* 0x000000030e03b211 */ /* 0x000fe200000f140d */
[----:B------:R2:W-:Y:S04]  /*28a40*/  @!P5 ST.E [R8.64], R25 ;  /* 0x000000190800d985 */ /* 0x0005e8000c101904 */
[----:B------:R2:W-:Y:S04]  /*28a50*/  @!P4 ST.E [R4.64], R20 ;  /* 0x000000140400c985 */ /* 0x0005e8000c101904 */
[----:B------:R2:W-:Y:S02]  /*28a60*/  @!P3 ST.E [R2.64], R21 ;  /* 0x000000150200b985 */ /* 0x0005e4000c101904 */
.L_x_2270:
[----:B--23--:R-:W-:Y:S05]  /*28a70*/  BSYNC B0 ;  /* 0x0000000000007941 */ /* 0x00cfea0003800000 */
.L_x_2269:
[----:B------:R-:W2:Y:S04]  /*28a80*/  LDL.LU R4, [R1+0x138] ;  /* 0x0001380001047983 */ /* 0x000ea80000300800 */
[----:B------:R-:W3:Y:S04]  /*28a90*/  LDL R21, [R1+0xd0] ;  /* 0x0000d00001157983 */ /* 0x000ee80000100800 */
[----:B------:R4:W5:Y:S04]  /*28aa0*/  LDL.64 R24, [R1+0xe8] ;  /* 0x0000e80001187983 */ /* 0x0009680000100a00 */
[----:B------:R4:W5:Y:S02]  /*28ab0*/  LDL R20, [R1+0x13c] ;  /* 0x00013c0001147983 */ /* 0x0009640000100800 */
[----:B-----5:R-:W-:-:S02]  /*28ac0*/  IMAD.U32 R2, RZ, RZ, UR6 ;  /* 0x00000006ff027e24 */ /* 0x020fc4000f8e00ff */
[----:B------:R-:W-:Y:S01]  /*28ad0*/  IMAD.U32 R3, RZ, RZ, UR7 ;  /* 0x00000007ff037e24 */ /* 0x000fe2000f8e00ff */
[----:B------:R-:W-:-:S04]  /*28ae0*/  LEA.HI R14, R95, R93, RZ, 0x3 ;  /* 0x0000005d5f0e7211 */ /* 0x000fc800078f18ff */
[----:B------:R3:W5:Y:S01]  /*28af0*/  LD.E R12, [R2.64+0xc0] ;  /* 0x0000c004020c7980 */ /* 0x000762000c101900 */
[----:B------:R-:W-:Y:S01]  /*28b00*/  SHF.R.S32.HI R5, RZ, 0x1f, R26 ;  /* 0x0000001fff057819 */ /* 0x000fe2000001141a */
[----:B------:R-:W-:Y:S01]  /*28b10*/  BSSY B0, `(.L_x_2271) ;  /* 0x0000017000007945 */ /* 0x000fe20003800000 */
[----:B--2---:R-:W-:Y:S01]  /*28b20*/  IMAD R15, R27, -0x80, R4 ;  /* 0xffffff801b0f7824 */ /* 0x004fe200078e0204 */
[----:B---3--:R-:W-:Y:S02]  /*28b30*/  IADD3 R2, P0, R21, R22, RZ ;  /* 0x0000001615027210 */ /* 0x008fe40007f1e0ff */
[----:B------:R-:W-:-:S04]  /*28b40*/  SHF.R.S32.HI R0, RZ, 0x1f, R21 ;  /* 0x0000001fff007819 */ /* 0x000fc80000011415 */
[----:B------:R-:W-:Y:S02]  /*28b50*/  IADD3.X R3, R0, R23, RZ, P0, !PT ;  /* 0x0000001700037210 */ /* 0x000fe400007fe4ff */
[----:B------:R-:W-:-:S04]  /*28b60*/  SHF.R.S32.HI R0, RZ, 0x3, R14 ;  /* 0x00000003ff007819 */ /* 0x000fc8000001140e */
[----:B------:R-:W-:Y:S01]  /*28b70*/  ISETP.GE.AND P0, PT, R0, R15, PT ;  /* 0x0000000f0000720c */ /* 0x000fe20003f06270 */
[-C--:B------:R-:W-:Y:S02]  /*28b80*/  IMAD R4, R19, R26.reuse, RZ ;  /* 0x0000001a13047224 */ /* 0x080fe400078e02ff */
[----:B------:R-:W-:-:S04]  /*28b90*/  IMAD.WIDE.U32 R10, R18, R26, R2 ;  /* 0x0000001a120a7225 */ /* 0x000fc800078e0002 */
[----:B------:R-:W-:-:S04]  /*28ba0*/  IMAD R4, R18, R5, R4 ;  /* 0x0000000512047224 */ /* 0x000fc800078e0204 */
[----:B------:R-:W-:Y:S02]  /*28bb0*/  IMAD.IADD R9, R11, 0x1, R4 ;  /* 0x000000010b097824 */ /* 0x000fe400078e0204 */
[----:B------:R-:W-:Y:S05]  /*28bc0*/  @P0 BRA `(.L_x_2272) ;  /* 0x000000b000000947 */ /* 0x000fea0003800000 */
[----:B----4-:R-:W-:Y:S01]  /*28bd0*/  IMAD R0, R25, R6, RZ ;  /* 0x0000000619007224 */ /* 0x010fe200078e02ff */
[-C--:B-----5:R-:W-:Y:S01]  /*28be0*/  ISETP.GE.AND P2, PT, R21, R12.reuse, PT ;  /* 0x0000000c1500720c */ /* 0x0a0fe20003f46270 */
[----:B------:R-:W-:Y:S01]  /*28bf0*/  IMAD.MOV.U32 R8, RZ, RZ, R10 ;  /* 0x000000ffff087224 */ /* 0x000fe200078e000a */
[----:B------:R-:W-:Y:S01]  /*28c00*/  ISETP.GE.AND P1, PT, R20, R12, PT ;  /* 0x0000000c1400720c */ /* 0x000fe20003f26270 */
[C---:B------:R-:W-:Y:S02]  /*28c10*/  IMAD R0, R24.reuse, R7, R0 ;  /* 0x0000000718007224 */ /* 0x040fe400078e0200 */
[----:B------:R-:W-:-:S05]  /*28c20*/  IMAD.WIDE.U32 R4, R24, R6, R8 ;  /* 0x0000000618047225 */ /* 0x000fca00078e0008 */
[----:B------:R-:W-:Y:S02]  /*28c30*/  IADD3 R0, R5, R0, RZ ;  /* 0x0000000005007210 */ /* 0x000fe40007ffe0ff */
[----:B------:R-:W-:-:S04]  /*28c40*/  LEA R2, P0, R4, R16, 0x1 ;  /* 0x0000001004027211 */ /* 0x000fc800078008ff */
[----:B------:R-:W-:-:S05]  /*28c50*/  LEA.HI.X R3, R4, R17, R0, 0x1, P0 ;  /* 0x0000001104037211 */ /* 0x000fca00000f0c00 */
[----:B-1----:R1:W-:Y:S04]  /*28c60*/  @!P2 ST.E.128 [R2.64], R32 ;  /* 0x000000200200a985 */ /* 0x0023e8000c101d04 */
[----:B------:R1:W-:Y:S02]  /*28c70*/  @!P1 ST.E.128 [R2.64+0x80], R28 ;  /* 0x0000801c02009985 */ /* 0x0003e4000c101d04 */
.L_x_2272:
[----:B----4-:R-:W-:Y:S05]  /*28c80*/  BSYNC B0 ;  /* 0x0000000000007941 */ /* 0x010fea0003800000 */
.L_x_2271:
[----:B------:R-:W-:Y:S01]  /*28c90*/  LEA.HI.SX32 R0, R14, 0x10, 0x1d ;  /* 0x000000100e007811 */ /* 0x000fe200078feaff */
[----:B------:R-:W-:Y:S03]  /*28ca0*/  BSSY B0, `(.L_x_2273) ;  /* 0x0000011000007945 */ /* 0x000fe60003800000 */
[----:B------:R-:W-:-:S13]  /*28cb0*/  ISETP.GE.AND P0, PT, R0, R15, PT ;  /* 0x0000000f0000720c */ /* 0x000fda0003f06270 */
[----:B------:R-:W-:Y:S05]  /*28cc0*/  @P0 BRA `(.L_x_2274) ;  /* 0x000000e000000947 */ /* 0x000fea0003800000 */
[----:B------:R-:W-:Y:S02]  /*28cd0*/  IADD3 R0, P0, R24, 0x10, RZ ;  /* 0x0000001018007810 */ /* 0x000fe40007f1e0ff */
[----:B-1----:R-:W-:Y:S02]  /*28ce0*/  MOV R3, R9 ;  /* 0x0000000900037202 */ /* 0x002fe40000000f00 */
[-C--:B-----5:R-:W-:Y:S01]  /*28cf0*/  ISETP.GE.AND P1, PT, R21, R12.reuse, PT ;  /* 0x0000000c1500720c */ /* 0x0a0fe20003f26270 */
[----:B------:R-:W-:Y:S01]  /*28d00*/  IMAD.X R2, RZ, RZ, R25, P0 ;  /* 0x000000ffff027224 */ /* 0x000fe200000e0619 */
[----:B------:R-:W-:-:S03]  /*28d10*/  ISETP.GE.AND P0, PT, R20, R12, PT ;  /* 0x0000000c1400720c */ /* 0x000fc60003f06270 */
[----:B------:R-:W-:Y:S02]  /*28d20*/  IMAD R13, R2, R6, RZ ;  /* 0x00000006020d7224 */ /* 0x000fe400078e02ff */
[----:B------:R-:W-:-:S04]  /*28d30*/  IMAD.MOV.U32 R2, RZ, RZ, R10 ;  /* 0x000000ffff027224 */ /* 0x000fc800078e000a */
[----:B------:R-:W-:-:S04]  /*28d40*/  IMAD.WIDE.U32 R4, R6, R0, R2 ;  /* 0x0000000006047225 */ /* 0x000fc800078e0002 */
[----:B------:R-:W-:Y:S01]  /*28d50*/  IMAD R0, R7, R0, R13 ;  /* 0x0000000007007224 */ /* 0x000fe200078e020d */
[----:B------:R-:W-:-:S03]  /*28d60*/  LEA R2, P2, R4, R16, 0x1 ;  /* 0x0000001004027211 */ /* 0x000fc600078408ff */
[----:B------:R-:W-:-:S05]  /*28d70*/  IMAD.IADD R0, R5, 0x1, R0 ;  /* 0x0000000105007824 */ /* 0x000fca00078e0200 */
[----:B------:R-:W-:-:S05]  /*28d80*/  LEA.HI.X R3, R4, R17, R0, 0x1, P2 ;  /* 0x0000001104037211 */ /* 0x000fca00010f0c00 */
[----:B------:R1:W-:Y:S04]  /*28d90*/  @!P1 ST.E.128 [R2.64], R40 ;  /* 0x0000002802009985 */ /* 0x0003e8000c101d04 */
[----:B------:R1:W-:Y:S02]  /*28da0*/  @!P0 ST.E.128 [R2.64+0x80], R36 ;  /* 0x0000802402008985 */ /* 0x0003e4000c101d04 */
.L_x_2274:
[----:B------:R-:W-:Y:S05]  /*28db0*/  BSYNC B0 ;  /* 0x0000000000007941 */ /* 0x000fea0003800000 */
.L_x_2273:
        /* <DEDUP_REMOVED lines=18> */
.L_x_2276:
[----:B------:R-:W-:Y:S05]  /*28ee0*/  BSYNC B0 ;  /* 0x0000000000007941 */ /* 0x000fea0003800000 */
.L_x_2275:
        /* <DEDUP_REMOVED lines=18> */
.L_x_2278:
[----:B------:R-:W-:Y:S05]  /*29010*/  BSYNC B0 ;  /* 0x0000000000007941 */ /* 0x000fea0003800000 */
.L_x_2277:
        /* <DEDUP_REMOVED lines=18> */
.L_x_2280:
[----:B------:R-:W-:Y:S05]  /*29140*/  BSYNC B0 ;  /* 0x0000000000007941 */ /* 0x000fea0003800000 */
.L_x_2279:
        /* <DEDUP_REMOVED lines=18> */
.L_x_2282:
[----:B------:R-:W-:Y:S05]  /*29270*/  BSYNC B0 ;  /* 0x0000000000007941 */ /* 0x000fea0003800000 */
.L_x_2281:
        /* <DEDUP_REMOVED lines=18> */
.L_x_2284:
[----:B------:R-:W-:Y:S05]  /*293a0*/  BSYNC B0 ;  /* 0x0000000000007941 */ /* 0x000fea0003800000 */
.L_x_2283:
[----:B------:R-:W-:Y:S01]  /*293b0*/  LEA.HI.SX32 R0, R14, 0x70, 0x1d ;  /* 0x000000700e007811 */ /* 0x000fe200078feaff */
[----:B-1----:R-:W-:Y:S01]  /*293c0*/  IMAD.MOV.U32 R3, RZ, RZ, 0x0 ;  /* 0x00000000ff037424 */ /* 0x002fe200078e00ff */
[----:B------:R-:W-:Y:S02]  /*293d0*/  MOV R13, 0x70 ;  /* 0x00000070000d7802 */ /* 0x000fe40000000f00 */
[----:B------:R-:W-:-:S03]  /*293e0*/  ISETP.GE.AND P0, PT, R0, R15, PT ;  /* 0x0000000f0000720c */ /* 0x000fc60003f06270 */
[----:B------:R-:W-:-:S10]  /*293f0*/  IMAD.MOV.U32 R2, RZ, RZ, R13 ;  /* 0x000000ffff027224 */ /* 0x000fd400078e000d */
[----:B------:R-:W-:Y:S05]  /*29400*/  @P0 RET.REL.NODEC R2 `(_ZN5flash16flash_fwd_kernelI23Flash_fwd_kernel_traitsILi128ELi128ELi32ELi4ELb0ELb0EN7cutlass10bfloat16_tE19Flash_kernel_traitsILi128ELi128ELi32ELi4ES3_EELb1ELb0ELb1ELb1ELb0ELb0ELb0ELb1EEEvNS_16Flash_fwd_paramsE) ;  /* 0xfffd6bf002000950 */ /* 0x000fea0003c3ffff */
[----:B------:R-:W-:Y:S02]  /*29410*/  IADD3 R0, P0, R24, 0x70, RZ ;  /* 0x0000007018007810 */ /* 0x000fe40007f1e0ff */
[----:B------:R-:W-:-:S03]  /*29420*/  MOV R3, R9 ;  /* 0x0000000900037202 */ /* 0x000fc60000000f00 */
[----:B------:R-:W-:Y:S01]  /*29430*/  IMAD.X R2, RZ, RZ, R25, P0 ;  /* 0x000000ffff027224 */ /* 0x000fe200000e0619 */
[----:B-----5:R-:W-:-:S03]  /*29440*/  ISETP.GE.AND P0, PT, R21, R12, PT ;  /* 0x0000000c1500720c */ /* 0x020fc60003f06270 */
[----:B------:R-:W-:Y:S02]  /*29450*/  IMAD R8, R2, R6, RZ ;  /* 0x0000000602087224 */ /* 0x000fe400078e02ff */
[----:B------:R-:W-:-:S04]  /*29460*/  IMAD.MOV.U32 R2, RZ, RZ, R10 ;  /* 0x000000ffff027224 */ /* 0x000fc800078e000a */
[----:B------:R-:W-:-:S04]  /*29470*/  IMAD.WIDE.U32 R4, R6, R0, R2 ;  /* 0x0000000006047225 */ /* 0x000fc800078e0002 */
[----:B------:R-:W-:Y:S01]  /*29480*/  IMAD R0, R7, R0, R8 ;  /* 0x0000000007007224 */ /* 0x000fe200078e0208 */
[----:B------:R-:W-:-:S03]  /*29490*/  LEA R2, P1, R4, R16, 0x1 ;  /* 0x0000001004027211 */ /* 0x000fc600078208ff */
[----:B------:R-:W-:Y:S02]  /*294a0*/  IMAD.IADD R0, R5, 0x1, R0 ;  /* 0x0000000105007824 */ /* 0x000fe400078e0200 */
[----:B------:R-:W-:-:S03]  /*294b0*/  IMAD.MOV.U32 R5, RZ, RZ, 0x0 ;  /* 0x00000000ff057424 */ /* 0x000fc600078e00ff */
[----:B------:R-:W-:Y:S02]  /*294c0*/  LEA.HI.X R3, R4, R17, R0, 0x1, P1 ;  /* 0x0000001104037211 */ /* 0x000fe400008f0c00 */
[----:B------:R-:W-:-:S03]  /*294d0*/  MOV R4, R13 ;  /* 0x0000000d00047202 */ /* 0x000fc60000000f00 */
[----:B------:R1:W-:Y:S01]  /*294e0*/  @!P0 ST.E.128 [R2.64], R88 ;  /* 0x0000005802008985 */ /* 0x0003e2000c101d04 */
[----:B------:R-:W-:-:S13]  /*294f0*/  ISETP.GE.AND P0, PT, R20, R12, PT ;  /* 0x0000000c1400720c */ /* 0x000fda0003f06270 */
[----:B------:R-:W-:Y:S05]  /*29500*/  @P0 RET.REL.NODEC R4 `(_ZN5flash16flash_fwd_kernelI23Flash_fwd_kernel_traitsILi128ELi128ELi32ELi4ELb0ELb0EN7cutlass10bfloat16_tE19Flash_kernel_traitsILi128ELi128ELi32ELi4ES3_EELb1ELb0ELb1ELb1ELb0ELb0ELb0ELb1EEEvNS_16Flash_fwd_paramsE) ;  /* 0xfffd6af004000950 */ /* 0x000fea0003c3ffff */
[----:B------:R2:W-:Y:S02]  /*29510*/  ST.E.128 [R2.64+0x80], R84 ;  /* 0x0000805402007985 */ /* 0x0005e4000c101d04 */
[----:B-12---:R-:W-:Y:S02]  /*29520*/  MOV R2, R13 ;  /* 0x0000000d00027202 */ /* 0x006fe40000000f00 */
[----:B------:R-:W-:-:S04]  /*29530*/  MOV R3, 0x0 ;  /* 0x0000000000037802 */ /* 0x000fc80000000f00 */
[----:B------:R-:W-:Y:S05]  /*29540*/  RET.REL.NODEC R2 `(_ZN5flash16flash_fwd_kernelI23Flash_fwd_kernel_traitsILi128ELi128ELi32ELi4ELb0ELb0EN7cutlass10bfloat16_tE19Flash_kernel_traitsILi128ELi128ELi32ELi4ES3_EELb1ELb0ELb1ELb1ELb0ELb0ELb0ELb1EEEvNS_16Flash_fwd_paramsE) ;  /* 0xfffd6ab002007950 */ /* 0x000fea0003c3ffff */
.L_x_2262:
[----:B------:R2:W5:Y:S01]  /*29550*/  LDL R0, [R1+0xa0] ;  /* 0x0000a00001007983 */ /* 0x0005620000100800 */
[----:B------:R-:W-:Y:S02]  /*29560*/  MOV R3, 0x2 ;  /* 0x0000000200037802 */ /* 0x000fe40000000f00 */
[----:B------:R-:W-:Y:S02]  /*29570*/  MOV R2, 0x29590 ;  /* 0x0002959000027802 */ /* 0x000fe40000000f00 */
[----:B-12--5:R-:W-:Y:S05]  /*29580*/  CALL.REL.NOINC `($__internal_0_$__cuda_sm70_shflsync_bfly_p) ;  /* 0x0000027000007944 */ /* 0x026fea0003c00000 */
[----:B------:R-:W-:Y:S01]  /*29590*/  MOV R5, R9 ;  /* 0x0000000900057202 */ /* 0x000fe20000000f00 */
[----:B------:R-:W-:Y:S05]  /*295a0*/  BRA `(.L_x_2285) ;  /* 0xffffd62000007947 */ /* 0x000fea000383ffff */
.L_x_2263:
[----:B------:R-:W-:Y:S01]  /*295b0*/  IMAD.MOV.U32 R0, RZ, RZ, R5 ;  /* 0x000000ffff007224 */ /* 0x000fe200078e0005 */
[----:B------:R-:W-:Y:S02]  /*295c0*/  MOV R3, 0x1 ;  /* 0x0000000100037802 */ /* 0x000fe40000000f00 */
[----:B------:R-:W-:Y:S02]  /*295d0*/  MOV R2, 0x295f0 ;  /* 0x000295f000027802 */ /* 0x000fe40000000f00 */
[----:B-----5:R-:W-:Y:S05]  /*295e0*/  CALL.REL.NOINC `($__internal_0_$__cuda_sm70_shflsync_bfly_p) ;  /* 0x0000021000007944 */ /* 0x020fea0003c00000 */
[----:B------:R1:W5:Y:S01]  /*295f0*/  LDL R0, [R1+0x74] ;  /* 0x0000740001007983 */ /* 0x0003620000100800 */
[----:B------:R-:W-:Y:S01]  /*29600*/  FADD.FTZ R172, R5, R9 ;  /* 0x0000000905ac7221 */ /* 0x000fe20000010000 */
[----:B------:R-:W-:Y:S02]  /*29610*/  MOV R3, 0x2 ;  /* 0x0000000200037802 */ /* 0x000fe40000000f00 */
[----:B------:R-:W-:-:S02]  /*29620*/  MOV R2, 0x29640 ;  /* 0x0002964000027802 */ /* 0x000fc40000000f00 */
[----:B-1---5:R-:W-:Y:S05]  /*29630*/  CALL.REL.NOINC `($__internal_0_$__cuda_sm70_shflsync_bfly_p) ;  /* 0x000001c000007944 */ /* 0x022fea0003c00000 */
[----:B------:R-:W2:Y:S01]  /*29640*/  LDL.LU R0, [R1+0x74] ;  /* 0x0000740001007983 */ /* 0x000ea20000300800 */
[----:B------:R-:W-:-:S02]  /*29650*/  MOV R3, 0x1 ;  /* 0x0000000100037802 */ /* 0x000fc40000000f00 */
[----:B------:R-:W-:Y:S01]  /*29660*/  MOV R2, 0x29690 ;  /* 0x0002969000027802 */ /* 0x000fe20000000f00 */
[----:B--2---:R-:W-:Y:S02]  /*29670*/  FADD.FTZ R0, R0, R9 ;  /* 0x0000000900007221 */ /* 0x004fe40000010000 */
[----:B------:R-:W-:Y:S05]  /*29680*/  CALL.REL.NOINC `($__internal_0_$__cuda_sm70_shflsync_bfly_p) ;  /* 0x0000017000007944 */ /* 0x000fea0003c00000 */
[----:B------:R-:W-:Y:S02]  /*29690*/  FADD.FTZ R139, R0, R9 ;  /* 0x00000009008b7221 */ /* 0x000fe40000010000 */
[----:B------:R1:W5:Y:S01]  /*296a0*/  LDL R0, [R1+0x70] ;  /* 0x0000700001007983 */ /* 0x0003620000100800 */
[----:B------:R-:W-:Y:S02]  /*296b0*/  MOV R3, 0x2 ;  /* 0x0000000200037802 */ /* 0x000fe40000000f00 */
[----:B------:R-:W-:Y:S02]  /*296c0*/  MOV R2, 0x296e0 ;  /* 0x000296e000027802 */ /* 0x000fe40000000f00 */
[----:B-1---5:R-:W-:Y:S05]  /*296d0*/  CALL.REL.NOINC `($__internal_0_$__cuda_sm70_shflsync_bfly_p) ;  /* 0x0000012000007944 */ /* 0x022fea0003c00000 */
[----:B------:R-:W2:Y:S01]  /*296e0*/  LDL.LU R0, [R1+0x70] ;  /* 0x0000700001007983 */ /* 0x000ea20000300800 */
[----:B------:R-:W-:Y:S02]  /*296f0*/  MOV R3, 0x1 ;  /* 0x0000000100037802 */ /* 0x000fe40000000f00 */
[----:B------:R-:W-:Y:S01]  /*29700*/  MOV R2, 0x29740 ;  /* 0x0002974000027802 */ /* 0x000fe20000000f00 */
[----:B--2---:R-:W-:-:S05]  /*29710*/  FADD.FTZ R138, R0, R9 ;  /* 0x00000009008a7221 */ /* 0x004fca0000010000 */
[----:B------:R-:W-:Y:S02]  /*29720*/  MOV R0, R138 ;  /* 0x0000008a00007202 */ /* 0x000fe40000000f00 */
[----:B------:R-:W-:Y:S05]  /*29730*/  CALL.REL.NOINC `($__internal_0_$__cuda_sm70_shflsync_bfly_p) ;  /* 0x000000c000007944 */ /* 0x000fea0003c00000 */
[----:B------:R1:W5:Y:S01]  /*29740*/  LDL R0, [R1+0x68] ;  /* 0x0000680001007983 */ /* 0x0003620000100800 */
[----:B------:R-:W-:Y:S01]  /*29750*/  FADD.FTZ R138, R138, R9 ;  /* 0x000000098a8a7221 */ /* 0x000fe20000010000 */
        /* <DEDUP_REMOVED lines=9> */
[----:B------:R-:W-:Y:S05]  /*297f0*/  BRA `(.L_x_2286) ;  /* 0xffffd50000007947 */ /* 0x000fea000383ffff */
        .weak           $__internal_0_$__cuda_sm70_shflsync_bfly_p
        .type           $__internal_0_$__cuda_sm70_shflsync_bfly_p,@function
        .size           $__internal_0_$__cuda_sm70_shflsync_bfly_p,(.L_x_2371 - $__internal_0_$__cuda_sm70_shflsync_bfly_p)
$__internal_0_$__cuda_sm70_shflsync_bfly_p:
[----:B------:R-:W-:Y:S04]  /*29800*/  WARPSYNC R7 ;  /* 0x0000000700007348 */ /* 0x000fe80003800000 */
[----:B------:R1:W2:Y:S02]  /*29810*/  SHFL.BFLY PT, R9, R0, R3, R8 ;  /* 0x0c00000300097389 */ /* 0x0002a400000e0008 */
[----:B-1----:R-:W-:-:S04]  /*29820*/  MOV R3, 0x0 ;  /* 0x0000000000037802 */ /* 0x002fc80000000f00 */
[----:B--2---:R-:W-:Y:S05]  /*29830*/  RET.REL.NODEC R2 `(_ZN5flash16flash_fwd_kernelI23Flash_fwd_kernel_traitsILi128ELi128ELi32ELi4ELb0ELb0EN7cutlass10bfloat16_tE19Flash_kernel_traitsILi128ELi128ELi32ELi4ES3_EELb1ELb0ELb1ELb1ELb0ELb0ELb0ELb1EEEvNS_16Flash_fwd_paramsE) ;  /* 0xfffd67c002007950 */ /* 0x004fea0003c3ffff */
.L_x_2287:
        /* <DEDUP_REMOVED lines=12> */
.L_x_2371:


//--------------------- .text._ZN5flash16flash_fwd_kernelI23Flash_fwd_kernel_traitsILi128ELi128ELi32ELi4ELb0ELb0EN7cutlass10bfloat16_tE19Flash_kernel_traitsILi128ELi128ELi32ELi4ES3_EELb0ELb0ELb1ELb1ELb0ELb0ELb1ELb0EEEvNS_16Flash_fwd_paramsE --------------------------
	.section	.text._ZN5flash16flash_fwd_kernelI23Flash_fwd_kernel_traitsILi128ELi128ELi32ELi4ELb0ELb0EN7cutlass10bfloat16_tE19Flash_kernel_traitsILi128ELi128ELi32ELi4ES3_EELb0ELb0ELb1ELb1ELb0ELb0ELb1ELb0EEEvNS_16Flash_fwd_paramsE,"ax",@progbits
	.sectioninfo	@"SHI_REGISTERS=255"
	.align	128
        .global         _ZN5flash16flash_fwd_kernelI23Flash_fwd_kernel_traitsILi128ELi128ELi32ELi4ELb0ELb0EN7cutlass10bfloat16_tE19Flash_kernel_traitsILi128ELi128ELi32ELi4ES3_EELb0ELb0ELb1ELb1ELb0ELb0ELb1ELb0EEEvNS_16Flash_fwd_paramsE
        .type           _ZN5flash16flash_fwd_kernelI23Flash_fwd_kernel_traitsILi128ELi128ELi32ELi4ELb0ELb0EN7cutlass10bfloat16_tE19Flash_kernel_traitsILi128ELi128ELi32ELi4ES3_EELb0ELb0ELb1ELb1ELb0ELb0ELb1ELb0EEEvNS_16Flash_fwd_paramsE,@function
        .size           _ZN5flash16flash_fwd_kernelI23Flash_fwd_kernel_traitsILi128ELi128ELi32ELi4ELb0ELb0EN7cutlass10bfloat16_tE19Flash_kernel_traitsILi128ELi128ELi32ELi4ES3_EELb0ELb0ELb1ELb1ELb0ELb0ELb1ELb0EEEvNS_16Flash_fwd_paramsE,(.L_x_2410 - _ZN5flash16flash_fwd_kernelI23Flash_fwd_kernel_traitsILi128ELi128ELi32ELi4ELb0ELb0EN7cutlass10bfloat16_tE19Flash_kernel_traitsILi128ELi128ELi32ELi4ES3_EELb0ELb0ELb1ELb1ELb0ELb0ELb1ELb0EEEvNS_16Flash_fwd_paramsE)
        .other          _ZN5flash16flash_fwd_kernelI23Flash_fwd_kernel_traitsILi128ELi128ELi32ELi4ELb0ELb0EN7cutlass10bfloat16_tE19Flash_kernel_traitsILi128ELi128ELi32ELi4ES3_EELb0ELb0ELb1ELb1ELb0ELb0ELb1ELb0EEEvNS_16Flash_fwd_paramsE,@"STO_CUDA_ENTRY STV_DEFAULT"
_ZN5flash16flash_fwd_kernelI23Flash_fwd_kernel_traitsILi128ELi128ELi32ELi4ELb0ELb0EN7cutlass10bfloat16_tE19Flash_kernel_traitsILi128ELi128ELi32ELi4ES3_EELb0ELb0ELb1ELb1ELb0ELb0ELb1ELb0EEEvNS_16Flash_fwd_paramsE:
.text._ZN5flash16flash_fwd_kernelI23Flash_fwd_kernel_traitsILi128ELi128ELi32ELi4ELb0ELb0EN7cutlass10bfloat16_tE19Flash_kernel_traitsILi128ELi128ELi32ELi4ES3_EELb0ELb0ELb1ELb1ELb0ELb0ELb1ELb0EEEvNS_16Flash_fwd_paramsE:
        /* <DEDUP_REMOVED lines=56> */
.L_x_2288:
[----:B------:R-:W-:Y:S02]  /*0380*/  ULDC UR6, c[0x0][0x218] ;  /* 0x0000860000067ab9 */ /* 0x000fe40000000800 */
.L_x_2289:
        /* <DEDUP_REMOVED lines=120> */
.L_x_2292:
[----:B------:R-:W-:Y:S05]  /*0b10*/  BSYNC B0 ;  /* 0x0000000000007941 */ /* 0x000fea0003800000 */
.L_x_2291:
        /* <DEDUP_REMOVED lines=18> */
.L_x_2294:
[----:B------:R-:W-:Y:S05]  /*0c40*/  BSYNC B0 ;  /* 0x0000000000007941 */ /* 0x000fea0003800000 */
.L_x_2293:
        /* <DEDUP_REMOVED lines=18> */
.L_x_2296:
[----:B------:R-:W-:Y:S05]  /*0d70*/  BSYNC B0 ;  /* 0x0000000000007941 */ /* 0x000fea0003800000 */
.L_x_2295:
        /* <DEDUP_REMOVED lines=18> */
.L_x_2298:
[----:B------:R-:W-:Y:S05]  /*0ea0*/  BSYNC B0 ;  /* 0x0000000000007941 */ /* 0x000fea0003800000 */
.L_x_2297:
        /* <DEDUP_REMOVED lines=18> */
.L_x_2300:
[----:B------:R-:W-:Y:S05]  /*0fd0*/  BSYNC B0 ;  /* 0x0000000000007941 */ /* 0x000fea0003800000 */
.L_x_2299:
        /* <DEDUP_REMOVED lines=18> */
.L_x_2302:
[----:B------:R-:W-:Y:S05]  /*1100*/  BSYNC B0 ;  /* 0x0000000000007941 */ /* 0x000fea0003800000 */
.L_x_2301:
        /* <DEDUP_REMOVED lines=18> */
.L_x_2304:
[----:B------:R-:W-:Y:S05]  /*1230*/  BSYNC B0 ;  /* 0x0000000000007941 */ /* 0x000fea0003800000 */
.L_x_2303:
        /* <DEDUP_REMOVED lines=18> */
.L_x_2306:
[----:B------:R-:W-:Y:S05]  /*1360*/  BSYNC B0 ;  /* 0x0000000000007941 */ /* 0x000fea0003800000 */
.L_x_2305:
        /* <DEDUP_REMOVED lines=67> */
.L_x_2290:
        /* <DEDUP_REMOVED lines=33> */
.L_x_2307:
        /* <DEDUP_REMOVED lines=45> */
.L_x_2308:
        /* <DEDUP_REMOVED lines=96> */
.L_x_2310:
[----:B------:R-:W-:Y:S05]  /*2280*/  BSYNC B0 ;  /* 0x0000000000007941 */ /* 0x000fea0003800000 */
.L_x_2309:
        /* <DEDUP_REMOVED lines=29> */
.L_x_2312:
[----:B------:R-:W-:Y:S05]  /*2460*/  BSYNC B0 ;  /* 0x0000000000007941 */ /* 0x000fea0003800000 */
.L_x_2311:
        /* <DEDUP_REMOVED lines=29> */
.L_x_2314:
[----:B------:R-:W-:Y:S05]  /*2640*/  BSYNC B0 ;  /* 0x0000000000007941 */ /* 0x000fea0003800000 */
.L_x_2313:
        /* <DEDUP_REMOVED lines=29> */
.L_x_2316:
[----:B------:R-:W-:Y:S05]  /*2820*/  BSYNC B0 ;  /* 0x0000000000007941 */ /* 0x000fea0003800000 */
.L_x_2315:
        /* <DEDUP_REMOVED lines=29> */
.L_x_2318:
[----:B------:R-:W-:Y:S05]  /*2a00*/  BSYNC B0 ;  /* 0x0000000000007941 */ /* 0x000fea0003800000 */
.L_x_2317:
        /* <DEDUP_REMOVED lines=29> */
.L_x_2320:
[----:B------:R-:W-:Y:S05]  /*2be0*/  BSYNC B0 ;  /* 0x0000000000007941 */ /* 0x000fea0003800000 */
.L_x_2319:
        /* <DEDUP_REMOVED lines=30> */
.L_x_2322:
[----:B------:R-:W-:Y:S05]  /*2dd0*/  BSYNC B0 ;  /* 0x0000000000007941 */ /* 0x000fea0003800000 */
.L_x_2321:
        /* <DEDUP_REMOVED lines=34> */
.L_x_2324:
[----:B------:R-:W-:Y:S05]  /*3000*/  BSYNC B0 ;  /* 0x0000000000007941 */ /* 0x000fea0003800000 */
.L_x_2323:
        /* <DEDUP_REMOVED lines=32> */
.L_x_2326:
[----:B------:R-:W-:Y:S05]  /*3210*/  BSYNC B0 ;  /* 0x0000000000007941 */ /* 0x000fea0003800000 */
.L_x_2325:
        /* <DEDUP_REMOVED lines=25> */
.L_x_2328:
[----:B------:R-:W-:Y:S05]  /*33b0*/  BSYNC B0 ;  /* 0x0000000000007941 */ /* 0x000fea0003800000 */
.L_x_2327:
        /* <DEDUP_REMOVED lines=67> */
.L_x_2330:
[----:B-1----:R-:W-:Y:S05]  /*37f0*/  BSYNC B0 ;  /* 0x0000000000007941 */ /* 0x002fea0003800000 */
.L_x_2329:
        /* <DEDUP_REMOVED lines=27> */
.L_x_2332:
[----:B------:R-:W-:Y:S05]  /*39b0*/  BSYNC B0 ;  /* 0x0000000000007941 */ /* 0x000fea0003800000 */
.L_x_2331:
        /* <DEDUP_REMOVED lines=29> */
[----:B------:R-:W-:Y:S01]  /*3b90*/  IMAD.IADD R72, R74, 0x1, R5 ;  /* 0x000000014a487824 */ /* 0x000fe200078e0205 */
[----:B------:R-:W-:Y:S01]  /*3ba0*/  LDSM.16.M88.4 R16, [R212+0x8000] ;  /* 0x00800000d410783b */ /* 0x000fe20000000200 */
[----:B------:R-:W-:Y:S01]  /*3bb0*/  IADD3 R2, R212, 0x8000, RZ ;  /* 0x00008000d4027810 */ /* 0x000fe20007ffe0ff */
[--C-:B------:R-:W-:Y:S01]  /*3bc0*/  IMAD R216, R4, 0x2, R214.reuse ;  /* 0x0000000204d87824 */ /* 0x100fe200078e02d6 */
[----:B------:R-:W-:Y:S01]  /*3bd0*/  IADD3 R223, R212, 0x8020, RZ ;  /* 0x00008020d4df7810 */ /* 0x000fe20007ffe0ff */
[----:B------:R-:W2:Y:S01]  /*3be0*/  LDSM.16.M88.4 R8, [R214+0x2000] ;  /* 0x00200000d608783b */ /* 0x000ea20000000200 */
[----:B------:R-:W-:Y:S01]  /*3bf0*/  @P1 IADD3 R223, R2, -0x20, RZ ;  /* 0xffffffe002df1810 */ /* 0x000fe20007ffe0ff */
[----:B------:R-:W-:Y:S01]  /*3c00*/  IMAD.MOV.U32 R2, RZ, RZ, 0x40 ;  /* 0x00000040ff027424 */ /* 0x000fe200078e00ff */
[----:B------:R-:W-:Y:S01]  /*3c10*/  IADD3 R230, R72, UR4, RZ ;  /* 0x0000000448e67c10 */ /* 0x000fe2000fffe0ff */
[----:B------:R-:W3:Y:S01]  /*3c20*/  LDSM.16.M88.4 R20, [R214] ;  /* 0x00000000d614783b */ /* 0x000ee20000000200 */
[----:B------:R-:W-:Y:S01]  /*3c30*/  IMAD R222, R0, 0x2, R214 ;  /* 0x0000000200de7824 */ /* 0x000fe200078e02d6 */
[----:B------:R-:W-:Y:S01]  /*3c40*/  IADD3 R102, R72, 0x8, RZ ;  /* 0x0000000848667810 */ /* 0x000fe20007ffe0ff */
[----:B------:R-:W-:Y:S01]  /*3c50*/  IMAD R220, R0, 0x2, R216 ;  /* 0x0000000200dc7824 */ /* 0x000fe200078e02d8 */
[----:B------:R-:W5:Y:S01]  /*3c60*/  LDSM.16.M88.4 R32, [R212+0x8800] ;  /* 0x00880000d420783b */ /* 0x000f620000000200 */
[----:B------:R-:W-:Y:S01]  /*3c70*/  SEL R2, R2, 0xffffffc0, !P2 ;  /* 0xffffffc002027807 */ /* 0x000fe20005000000 */
[----:B------:R-:W-:Y:S01]  /*3c80*/  IMAD.U32 R3, RZ, RZ, UR17 ;  /* 0x00000011ff037e24 */ /* 0x000fe2000f8e00ff */
[----:B------:R-:W-:Y:S01]  /*3c90*/  IADD3 R229, R102, UR4, RZ ;  /* 0x0000000466e57c10 */ /* 0x000fe2000fffe0ff */
[----:B------:R-:W-:Y:S01]  /*3ca0*/  LDSM.16.M88.4 R28, [R223] ;  /* 0x00000000df1c783b */ /* 0x000fe20000000200 */
[----:B------:R-:W-:Y:S01]  /*3cb0*/  IADD3 R101, R72, 0x40, RZ ;  /* 0x0000004048657810 */ /* 0x000fe20007ffe0ff */
[----:B------:R-:W-:Y:S01]  /*3cc0*/  IMAD.IADD R221, R212, 0x1, R2 ;  /* 0x00000001d4dd7824 */ /* 0x000fe200078e0202 */
[----:B------:R-:W-:Y:S01]  /*3cd0*/  IADD3 R100, R72, 0x48, RZ ;  /* 0x0000004848647810 */ /* 0x000fe20007ffe0ff */
[----:B------:R-:W1:Y:S01]  /*3ce0*/  LDSM.16.M88.4 R12, [R216+0x2000] ;  /* 0x00200000d80c783b */ /* 0x000e620000000200 */
[----:B------:R-:W-:Y:S01]  /*3cf0*/  IMAD.IADD R219, R2, 0x1, R223 ;  /* 0x0000000102db7824 */ /* 0x000fe200078e02df */
[----:B------:R-:W-:Y:S01]  /*3d00*/  IADD3 R228, R101, UR4, RZ ;  /* 0x0000000465e47c10 */ /* 0x000fe2000fffe0ff */
[----:B------:R-:W-:Y:S01]  /*3d10*/  IMAD R7, R3, 0x20, R73 ;  /* 0x0000002003077824 */ /* 0x000fe200078e0249 */
[----:B------:R-:W4:Y:S01]  /*3d20*/  LDSM.16.M88.4 R24, [R223+0x800] ;  /* 0x00080000df18783b */ /* 0x000f220000000200 */
[----:B------:R-:W-:Y:S01]  /*3d30*/  IADD3 R235, R100, UR4, RZ ;  /* 0x0000000464eb7c10 */ /* 0x000fe2000fffe0ff */
[----:B------:R-:W-:Y:S01]  /*3d40*/  ULDC UR4, c[0x0][0x2e8] ;  /* 0x0000ba0000047ab9 */ /* 0x000fe20000000800 */
[C---:B------:R-:W-:Y:S01]  /*3d50*/  IMAD.IADD R3, R230.reuse, 0x1, -R7 ;  /* 0x00000001e6037824 */ /* 0x040fe200078e0a07 */
[----:B------:R-:W-:Y:S01]  /*3d60*/  LDSM.16.M88.4 R60, [R221+0x8800] ;  /* 0x00880000dd3c783b */ /* 0x000fe20000000200 */
[C---:B------:R-:W-:Y:S01]  /*3d70*/  IADD3 R73, R7.reuse, 0x1, RZ ;  /* 0x0000000107497810 */ /* 0x040fe20007ffe0ff */
[----:B------:R-:W-:Y:S01]  /*3d80*/  UIADD3 UR4, UR22, UR4, URZ ;  /* 0x0000000416047290 */ /* 0x000fe2000fffe03f */
[C---:B------:R-:W-:Y:S01]  /*3d90*/  IADD3 R74, R7.reuse, 0x8, RZ ;  /* 0x00000008074a7810 */ /* 0x040fe20007ffe0ff */
[----:B------:R-:W-:Y:S01]  /*3da0*/  LDSM.16.M88.4 R44, [R221+0x8000] ;  /* 0x00800000dd2c783b */ /* 0x000fe20000000200 */
[----:B------:R-:W-:Y:S01]  /*3db0*/  IABS R3, R3 ;  /* 0x0000000300037213 */ /* 0x000fe20000000000 */
[C---:B------:R-:W-:Y:S01]  /*3dc0*/  IMAD.IADD R6, R230.reuse, 0x1, -R73 ;  /* 0x00000001e6067824 */ /* 0x040fe200078e0a49 */
[C---:B------:R-:W-:Y:S01]  /*3dd0*/  IADD3 R84, R7.reuse, 0x9, RZ ;  /* 0x0000000907547810 */ /* 0x040fe20007ffe0ff */
[----:B------:R-:W-:Y:S01]  /*3de0*/  IMAD.IADD R2, R230, 0x1, -R74 ;  /* 0x00000001e6027824 */ /* 0x000fe200078e0a4a */
[----:B------:R-:W-:Y:S01]  /*3df0*/  IADD3 R75, R7, 0x10, RZ ;  /* 0x00000010074b7810 */ /* 0x000fe20007ffe0ff */
[----:B------:R-:W-:Y:S01]  /*3e00*/  IMAD.MOV.U32 R5, RZ, RZ, R3 ;  /* 0x000000ffff057224 */ /* 0x000fe200078e0003 */
[----:B------:R-:W-:-:S02]  /*3e10*/  IABS R3, R6 ;  /* 0x0000000600037213 */ /* 0x000fc40000000000 */
[----:B------:R-:W-:Y:S01]  /*3e20*/  IABS R2, R2 ;  /* 0x0000000200027213 */ /* 0x000fe20000000000 */
[----:B------:R5:W-:Y:S01]  /*3e30*/  I2F R126, R5 ;  /* 0x00000005007e7306 */ /* 0x000be20000201400 */
[C---:B------:R-:W-:Y:S01]  /*3e40*/  IADD3 R85, R7.reuse, 0x11, RZ ;  /* 0x0000001107557810 */ /* 0x040fe20007ffe0ff */
[-C--:B--2---:R-:W-:Y:S01]  /*3e50*/  HMMA.16816.F32.BF16 R36, R8, R16.reuse, RZ ;  /* 0x000000100824723c */ /* 0x084fe200000418ff */
[C---:B------:R-:W-:Y:S02]  /*3e60*/  IADD3 R86, R7.reuse, 0x18, RZ ;  /* 0x0000001807567810 */ /* 0x040fe40007ffe0ff */
[----:B------:R-:W-:Y:S02]  /*3e70*/  IADD3 R87, R7, 0x19, RZ ;  /* 0x0000001907577810 */ /* 0x000fe40007ffe0ff */
[C---:B------:R-:W-:Y:S01]  /*3e80*/  IADD3 R226, R223.reuse, 0x800, RZ ;  /* 0x00000800dfe27810 */ /* 0x040fe20007ffe0ff */
[----:B------:R2:W-:Y:S01]  /*3e90*/  I2F R127, R3 ;  /* 0x00000003007f7306 */ /* 0x0005e20000201400 */
[C---:B------:R-:W-:Y:S01]  /*3ea0*/  IADD3 R225, R223.reuse, 0x1000, RZ ;  /* 0x00001000dfe17810 */ /* 0x040fe20007ffe0ff */
[----:B---3--:R-:W-:Y:S01]  /*3eb0*/  HMMA.16816.F32.BF16 R68, R20, R16, RZ ;  /* 0x000000101444723c */ /* 0x008fe200000418ff */
[----:B------:R-:W-:Y:S01]  /*3ec0*/  IADD3 R224, R223, 0x1800, RZ ;  /* 0x00001800dfe07810 */ /* 0x000fe20007ffe0ff */
[----:B-----5:R-:W-:-:S06]  /*3ed0*/  IMAD.IADD R5, R230, 0x1, -R84 ;  /* 0x00000001e6057824 */ /* 0x020fcc00078e0a54 */
[----:B------:R-:W-:Y:S01]  /*3ee0*/  HMMA.16816.F32.BF16 R56, R8, R18, RZ ;  /* 0x000000120838723c */ /* 0x000fe200000418ff */
[----:B--2---:R-:W-:Y:S01]  /*3ef0*/  IMAD.MOV.U32 R3, RZ, RZ, R2 ;  /* 0x000000ffff037224 */ /* 0x004fe200078e0002 */
[----:B------:R-:W-:-:S06]  /*3f00*/  IABS R2, R5 ;  /* 0x0000000500027213 */ /* 0x000fcc0000000000 */
[----:B------:R-:W-:Y:S01]  /*3f10*/  HMMA.16816.F32.BF16 R64, R20, R18, RZ ;  /* 0x000000121440723c */ /* 0x000fe200000418ff */
[----:B------:R-:W2:Y:S01]  /*3f20*/  LDSM.16.M88.4 R16, [R216] ;  /* 0x00000000d810783b */ /* 0x000ea20000000200 */
[C---:B------:R-:W-:Y:S01]  /*3f30*/  IMAD.IADD R5, R230.reuse, 0x1, -R75 ;  /* 0x00000001e6057824 */ /* 0x040fe200078e0a4b */
[----:B------:R3:W-:Y:S05]  /*3f40*/  I2F R129, R3 ;  /* 0x0000000300817306 */ /* 0x0007ea0000201400 */
[C---:B------:R-:W-:Y:S08]  /*3f50*/  HMMA.16816.F32.BF16 R40, R8.reuse, R32, RZ ;  /* 0x000000200828723c */ /* 0x040ff000000418ff */
[----:B------:R-:W-:Y:S01]  /*3f60*/  HMMA.16816.F32.BF16 R48, R8, R34, RZ ;  /* 0x000000220830723c */ /* 0x000fe200000418ff */
[----:B------:R-:W5:Y:S01]  /*3f70*/  LDSM.16.M88.4 R8, [R222+0x2000] ;  /* 0x00200000de08783b */ /* 0x000f620000000200 */
[----:B---3--:R-:W-:Y:S01]  /*3f80*/  IMAD.MOV.U32 R3, RZ, RZ, R2 ;  /* 0x000000ffff037224 */ /* 0x008fe200078e0002 */
[----:B------:R-:W-:Y:S01]  /*3f90*/  IABS R2, R5 ;  /* 0x0000000500027213 */ /* 0x000fe20000000000 */
[----:B------:R-:W-:-:S02]  /*3fa0*/  IMAD.IADD R5, R230, 0x1, -R85 ;  /* 0x00000001e6057824 */ /* 0x000fc400078e0a55 */
[----:B------:R3:W-:Y:S02]  /*3fb0*/  I2F R130, R3 ;  /* 0x0000000300827306 */ /* 0x0007e40000201400 */
[C---:B------:R-:W-:Y:S08]  /*3fc0*/  HMMA.16816.F32.BF16 R52, R20.reuse, R32, RZ ;  /* 0x000000201434723c */ /* 0x040ff000000418ff */
[----:B------:R-:W-:Y:S01]  /*3fd0*/  HMMA.16816.F32.BF16 R20, R20, R34, RZ ;  /* 0x000000221414723c */ /* 0x000fe200000418ff */
[----:B---3--:R-:W-:-:S07]  /*3fe0*/  IMAD.MOV.U32 R3, RZ, RZ, R2 ;  /* 0x000000ffff037224 */ /* 0x008fce00078e0002 */
[C---:B-1----:R-:W-:Y:S01]  /*3ff0*/  HMMA.16816.F32.BF16 R32, R12.reuse, R28, R36 ;  /* 0x0000001c0c20723c */ /* 0x042fe20000041824 */
[----:B------:R-:W-:Y:S01]  /*4000*/  IABS R2, R5 ;  /* 0x0000000500027213 */ /* 0x000fe20000000000 */
[----:B------:R-:W-:Y:S01]  /*4010*/  IMAD.IADD R5, R229, 0x1, -R7 ;  /* 0x00000001e5057824 */ /* 0x000fe200078e0a07 */
[----:B------:R1:W-:Y:S05]  /*4020*/  I2F R131, R3 ;  /* 0x0000000300837306 */ /* 0x0003ea0000201400 */
[C---:B----4-:R-:W-:Y:S03]  /*4030*/  HMMA.16816.F32.BF16 R36, R12.reuse, R24, R40 ;  /* 0x000000180c24723c */ /* 0x050fe60000041828 */
[----:B------:R3:W-:Y:S05]  /*4040*/  I2F R132, R2 ;  /* 0x0000000200847306 */ /* 0x0007ea0000201400 */
[----:B------:R-:W-:Y:S01]  /*4050*/  HMMA.16816.F32.BF16 R40, R12, R30, R56 ;  /* 0x0000001e0c28723c */ /* 0x000fe20000041838 */
[----:B-1----:R-:W-:-:S07]  /*4060*/  IMAD.IADD R3, R230, 0x1, -R86 ;  /* 0x00000001e6037824 */ /* 0x002fce00078e0a56 */
[----:B------:R-:W-:Y:S01]  /*4070*/  HMMA.16816.F32.BF16 R12, R12, R26, R48 ;  /* 0x0000001a0c0c723c */ /* 0x000fe20000041830 */
[----:B------:R-:W-:Y:S01]  /*4080*/  IABS R3, R3 ;  /* 0x0000000300037213 */ /* 0x000fe20000000000 */
[----:B---3--:R-:W-:-:S03]  /*4090*/  IMAD.IADD R2, R230, 0x1, -R87 ;  /* 0x00000001e6027824 */ /* 0x008fc600078e0a57 */
[----:B------:R1:W-:Y:S03]  /*40a0*/  I2F R133, R3 ;  /* 0x0000000300857306 */ /* 0x0003e60000201400 */
[----:B--2---:R-:W-:Y:S01]  /*40b0*/  HMMA.16816.F32.BF16 R56, R16, R28, R68 ;  /* 0x0000001c1038723c */ /* 0x004fe20000041844 */
[----:B------:R-:W-:-:S07]  /*40c0*/  IABS R2, R2 ;  /* 0x0000000200027213 */ /* 0x000fce0000000000 */
[----:B------:R-:W-:Y:S01]  /*40d0*/  HMMA.16816.F32.BF16 R68, R16, R24, R52 ;  /* 0x000000181044723c */ /* 0x000fe20000041834 */
[----:B-1----:R-:W-:Y:S01]  /*40e0*/  IMAD.MOV.U32 R3, RZ, RZ, R2 ;  /* 0x000000ffff037224 */ /* 0x002fe200078e0002 */
[----:B------:R-:W-:Y:S01]  /*40f0*/  IABS R2, R5 ;  /* 0x0000000500027213 */ /* 0x000fe20000000000 */
[----:B------:R-:W-:-:S05]  /*4100*/  IMAD.IADD R5, R228, 0x1, -R7 ;  /* 0x00000001e4057824 */ /* 0x000fca00078e0a07 */
[C---:B------:R-:W-:Y:S01]  /*4110*/  HMMA.16816.F32.BF16 R52, R16.reuse, R26, R20 ;  /* 0x0000001a1034723c */ /* 0x040fe20000041814 */
[----:B------:R-:W1:Y:S01]  /*4120*/  LDSM.16.M88.4 R20, [R222] ;  /* 0x00000000de14783b */ /* 0x000e620000000200 */
[----:B------:R2:W-:Y:S03]  /*4130*/  I2F R134, R3 ;  /* 0x0000000300867306 */ /* 0x0005e60000201400 */
[----:B------:R-:W-:Y:S03]  /*4140*/  LDSM.16.M88.4 R24, [R219+0x800] ;  /* 0x00080000db18783b */ /* 0x000fe60000000200 */
[----:B------:R-:W-:Y:S01]  /*4150*/  HMMA.16816.F32.BF16 R48, R16, R30, R64 ;  /* 0x0000001e1030723c */ /* 0x000fe20000041840 */
[----:B------:R-:W-:Y:S04]  /*4160*/  LDSM.16.M88.4 R28, [R219] ;  /* 0x00000000db1c783b */ /* 0x000fe80000000200 */
[----:B------:R-:W-:Y:S03]  /*4170*/  LDSM.16.M88.4 R16, [R220] ;  /* 0x00000000dc10783b */ /* 0x000fe60000000200 */
[----:B-----5:R-:W-:Y:S01]  /*4180*/  HMMA.16816.F32.BF16 R76, R8, R62, R12 ;  /* 0x0000003e084c723c */ /* 0x020fe2000004180c */
[----:B------:R-:W3:Y:S01]  /*4190*/  LDSM.16.M88.4 R12, [R220+0x2000] ;  /* 0x00200000dc0c783b */ /* 0x000ee20000000200 */
[----:B--2---:R-:W-:Y:S01]  /*41a0*/  IMAD.MOV.U32 R3, RZ, RZ, R2 ;  /* 0x000000ffff037224 */ /* 0x004fe200078e0002 */
[----:B------:R-:W-:Y:S01]  /*41b0*/  IABS R2, R5 ;  /* 0x0000000500027213 */ /* 0x000fe20000000000 */
[----:B------:R-:W-:-:S02]  /*41c0*/  IMAD.IADD R5, R228, 0x1, -R73 ;  /* 0x00000001e4057824 */ /* 0x000fc400078e0a49 */
[----:B------:R2:W-:Y:S02]  /*41d0*/  I2F R117, R3 ;  /* 0x0000000300757306 */ /* 0x0005e40000201400 */
[C---:B------:R-:W-:Y:S06]  /*41e0*/  HMMA.16816.F32.BF16 R64, R8.reuse, R44, R32 ;  /* 0x0000002c0840723c */ /* 0x040fec0000041820 */
[----:B------:R4:W-:Y:S02]  /*41f0*/  I2F R123, R2 ;  /* 0x00000002007b7306 */ /* 0x0009e40000201400 */
[----:B------:R-:W-:Y:S01]  /*4200*/  HMMA.16816.F32.BF16 R32, R8, R46, R40 ;  /* 0x0000002e0820723c */ /* 0x000fe20000041828 */
[----:B--2---:R-:W-:-:S07]  /*4210*/  IMAD.IADD R3, R235, 0x1, -R7 ;  /* 0x00000001eb037824 */ /* 0x004fce00078e0a07 */
[----:B------:R-:W-:Y:S01]  /*4220*/  HMMA.16816.F32.BF16 R80, R8, R60, R36 ;  /* 0x0000003c0850723c */ /* 0x000fe20000041824 */
[----:B------:R-:W-:Y:S01]  /*4230*/  LDSM.16.M88.4 R8, [R214+0x6000] ;  /* 0x00600000d608783b */ /* 0x000fe20000000200 */
[----:B------:R-:W-:Y:S01]  /*4240*/  IABS R3, R3 ;  /* 0x0000000300037213 */ /* 0x000fe20000000000 */
[----:B----4-:R-:W-:-:S03]  /*4250*/  IMAD.IADD R2, R229, 0x1, -R73 ;  /* 0x00000001e5027824 */ /* 0x010fc600078e0a49 */
[----:B------:R2:W-:Y:S02]  /*4260*/  I2F R121, R3 ;  /* 0x0000000300797306 */ /* 0x0005e40000201400 */
[----:B-1----:R-:W-:Y:S01]  /*4270*/  HMMA.16816.F32.BF16 R56, R20, R44, R56 ;  /* 0x0000002c1438723c */ /* 0x002fe20000041838 */
[----:B------:R-:W-:-:S07]  /*4280*/  IABS R2, R2 ;  /* 0x0000000200027213 */ /* 0x000fce0000000000 */
[----:B------:R-:W-:Y:S01]  /*4290*/  HMMA.16816.F32.BF16 R40, R20, R60, R68 ;  /* 0x0000003c1428723c */ /* 0x000fe20000041844 */
[----:B--2---:R-:W-:-:S07]  /*42a0*/  IMAD.MOV.U32 R3, RZ, RZ, R2 ;  /* 0x000000ffff037224 */ /* 0x004fce00078e0002 */
[C---:B------:R-:W-:Y:S01]  /*42b0*/  HMMA.16816.F32.BF16 R36, R20.reuse, R62, R52 ;  /* 0x0000003e1424723c */ /* 0x040fe20000041834 */
[----:B------:R-:W-:Y:S01]  /*42c0*/  IABS R2, R5 ;  /* 0x0000000500027213 */ /* 0x000fe20000000000 */
[C---:B------:R-:W-:Y:S01]  /*42d0*/  IMAD.IADD R5, R235.reuse, 0x1, -R73 ;  /* 0x00000001eb057824 */ /* 0x040fe200078e0a49 */
[----:B------:R1:W-:Y:S05]  /*42e0*/  I2F R122, R3 ;  /* 0x00000003007a7306 */ /* 0x0003ea0000201400 */
[----:B------:R-:W-:Y:S01]  /*42f0*/  HMMA.16816.F32.BF16 R48, R20, R46, R48 ;  /* 0x0000002e1430723c */ /* 0x000fe20000041830 */
[----:B------:R-:W-:Y:S07]  /*4300*/  LDSM.16.M88.4 R20, [R214+0x4000] ;  /* 0x00400000d614783b */ /* 0x000fee0000000200 */
[----:B---3--:R-:W-:Y:S01]  /*4310*/  HMMA.16816.F32.BF16 R60, R12, R30, R32 ;  /* 0x0000001e0c3c723c */ /* 0x008fe20000041820 */
[----:B------:R-:W2:Y:S01]  /*4320*/  LDSM.16.M88.4 R32, [R212+0x9000] ;  /* 0x00900000d420783b */ /* 0x000ea20000000200 */
[----:B-1----:R-:W-:Y:S01]  /*4330*/  IMAD.MOV.U32 R3, RZ, RZ, R2 ;  /* 0x000000ffff037224 */ /* 0x002fe200078e0002 */
[----:B------:R-:W-:Y:S01]  /*4340*/  IABS R2, R5 ;  /* 0x0000000500027213 */ /* 0x000fe20000000000 */
[----:B------:R-:W-:-:S02]  /*4350*/  IMAD.IADD R5, R235, 0x1, -R74 ;  /* 0x00000001eb057824 */ /* 0x000fc400078e0a4a */
[----:B------:R1:W-:Y:S02]  /*4360*/  I2F R120, R3 ;  /* 0x0000000300787306 */ /* 0x0003e40000201400 */
[C---:B------:R-:W-:Y:S01]  /*4370*/  HMMA.16816.F32.BF16 R52, R12.reuse, R28, R64 ;  /* 0x0000001c0c34723c */ /* 0x040fe20000041840 */
[----:B------:R-:W-:Y:S05]  /*4380*/  LDSM.16.M88.4 R64, [R221+0x9000] ;  /* 0x00900000dd40783b */ /* 0x000fea0000000200 */
[----:B------:R3:W-:Y:S02]  /*4390*/  I2F R116, R2 ;  /* 0x0000000200747306 */ /* 0x0007e40000201400 */
[----:B------:R-:W-:Y:S01]  /*43a0*/  HMMA.16816.F32.BF16 R44, R12, R24, R80 ;  /* 0x000000180c2c723c */ /* 0x000fe20000041850 */
[----:B-1----:R-:W-:-:S07]  /*43b0*/  IMAD.IADD R3, R229, 0x1, -R74 ;  /* 0x00000001e5037824 */ /* 0x002fce00078e0a4a */
[----:B------:R-:W-:Y:S01]  /*43c0*/  HMMA.16816.F32.BF16 R76, R12, R26, R76 ;  /* 0x0000001a0c4c723c */ /* 0x000fe2000004184c */
[----:B------:R-:W-:Y:S01]  /*43d0*/  IABS R3, R3 ;  /* 0x0000000300037213 */ /* 0x000fe20000000000 */
[----:B---3--:R-:W-:-:S06]  /*43e0*/  IMAD.IADD R2, R228, 0x1, -R74 ;  /* 0x00000001e4027824 */ /* 0x008fcc00078e0a4a */
[----:B------:R-:W-:Y:S01]  /*43f0*/  HMMA.16816.F32.BF16 R12, R16, R28, R56 ;  /* 0x0000001c100c723c */ /* 0x000fe20000041838 */
[----:B------:R-:W1:Y:S01]  /*4400*/  LDSM.16.M88.4 R56, [R212+0x9800] ;  /* 0x00980000d438783b */ /* 0x000e620000000200 */
[----:B------:R3:W-:Y:S01]  /*4410*/  I2F R103, R3 ;  /* 0x0000000300677306 */ /* 0x0007e20000201400 */
[----:B------:R-:W-:-:S05]  /*4420*/  IABS R2, R2 ;  /* 0x0000000200027213 */ /* 0x000fca0000000000 */
[C---:B------:R-:W-:Y:S01]  /*4430*/  HMMA.16816.F32.BF16 R48, R16.reuse, R30, R48 ;  /* 0x0000001e1030723c */ /* 0x040fe20000041830 */
[----:B------:R-:W-:Y:S07]  /*4440*/  LDSM.16.M88.4 R28, [R223+0x1000] ;  /* 0x00100000df1c783b */ /* 0x000fee0000000200 */
[----:B------:R-:W-:Y:S01]  /*4450*/  HMMA.16816.F32.BF16 R40, R16, R24, R40 ;  /* 0x000000181028723c */ /* 0x000fe20000041828 */
[----:B---3--:R-:W-:Y:S01]  /*4460*/  IMAD.MOV.U32 R3, RZ, RZ, R2 ;  /* 0x000000ffff037224 */ /* 0x008fe200078e0002 */
[----:B------:R-:W-:Y:S01]  /*4470*/  IABS R2, R5 ;  /* 0x0000000500027213 */ /* 0x000fe20000000000 */
[----:B------:R-:W-:-:S02]  /*4480*/  IMAD.IADD R5, R229, 0x1, -R84 ;  /* 0x00000001e5057824 */ /* 0x000fc400078e0a54 */
[----:B------:R3:W-:Y:S03]  /*4490*/  I2F R119, R3 ;  /* 0x0000000300777306 */ /* 0x0007e60000201400 */
[----:B------:R-:W-:Y:S01]  /*44a0*/  HMMA.16816.F32.BF16 R68, R16, R26, R36 ;  /* 0x0000001a1044723c */ /* 0x000fe20000041824 */
[----:B------:R-:W4:Y:S04]  /*44b0*/  LDSM.16.M88.4 R24, [R216+0x4000] ;  /* 0x00400000d818783b */ /* 0x000f280000000200 */
[----:B------:R-:W5:Y:S03]  /*44c0*/  LDSM.16.M88.4 R16, [R216+0x6000] ;  /* 0x00600000d810783b */ /* 0x000f660000000200 */
[----:B--2---:R-:W-:Y:S01]  /*44d0*/  HMMA.16816.F32.BF16 R12, R20, R32, R12 ;  /* 0x00000020140c723c */ /* 0x004fe2000004180c */
[----:B------:R-:W-:Y:S01]  /*44e0*/  LDSM.16.M88.4 R36, [R220+0x6000] ;  /* 0x00600000dc24783b */ /* 0x000fe20000000200 */
[----:B---3--:R-:W-:Y:S01]  /*44f0*/  IMAD.MOV.U32 R3, RZ, RZ, R2 ;  /* 0x000000ffff037224 */ /* 0x008fe200078e0002 */
[----:B------:R-:W-:-:S05]  /*4500*/  IABS R2, R5 ;  /* 0x0000000500027213 */ /* 0x000fca0000000000 */
[C---:B------:R-:W-:Y:S01]  /*4510*/  HMMA.16816.F32.BF16 R52, R8.reuse, R32, R52 ;  /* 0x000000200834723c */ /* 0x040fe20000041834 */
[C---:B------:R-:W-:Y:S01]  /*4520*/  IMAD.IADD R5, R228.reuse, 0x1, -R84 ;  /* 0x00000001e4057824 */ /* 0x040fe200078e0a54 */
[----:B------:R2:W-:Y:S06]  /*4530*/  I2F R115, R3 ;  /* 0x0000000300737306 */ /* 0x0005ec0000201400 */
[C---:B------:R-:W-:Y:S08]  /*4540*/  HMMA.16816.F32.BF16 R88, R8.reuse, R34, R60 ;  /* 0x000000220858723c */ /* 0x040ff0000004183c */
[----:B-1----:R-:W-:Y:S01]  /*4550*/  HMMA.16816.F32.BF16 R92, R8, R56, R44 ;  /* 0x00000038085c723c */ /* 0x002fe2000004182c */
[----:B------:R-:W1:Y:S01]  /*4560*/  LDSM.16.M88.4 R44, [R222+0x4000] ;  /* 0x00400000de2c783b */ /* 0x000e620000000200 */
[----:B--2---:R-:W-:Y:S01]  /*4570*/  IMAD.MOV.U32 R3, RZ, RZ, R2 ;  /* 0x000000ffff037224 */ /* 0x004fe200078e0002 */
[----:B------:R-:W-:Y:S01]  /*4580*/  IABS R2, R5 ;  /* 0x0000000500027213 */ /* 0x000fe20000000000 */
[----:B------:R-:W-:-:S02]  /*4590*/  IMAD.IADD R5, R228, 0x1, -R75 ;  /* 0x00000001e4057824 */ /* 0x000fc400078e0a4b */
[----:B------:R2:W-:Y:S02]  /*45a0*/  I2F R118, R3 ;  /* 0x0000000300767306 */ /* 0x0005e40000201400 */
[----:B------:R-:W-:Y:S06]  /*45b0*/  HMMA.16816.F32.BF16 R96, R8, R58, R76 ;  /* 0x0000003a0860723c */ /* 0x000fec000004184c */
[----:B------:R3:W-:Y:S02]  /*45c0*/  I2F R114, R2 ;  /* 0x0000000200727306 */ /* 0x0007e40000201400 */
[----:B----4-:R-:W-:Y:S01]  /*45d0*/  HMMA.16816.F32.BF16 R8, R24, R28, R12 ;  /* 0x0000001c1808723c */ /* 0x010fe2000004180c */
[----:B------:R-:W4:Y:S01]  /*45e0*/  LDSM.16.M88.4 R12, [R222+0x6000] ;  /* 0x00600000de0c783b */ /* 0x000f220000000200 */
[----:B--2---:R-:W-:-:S06]  /*45f0*/  IMAD.IADD R3, R235, 0x1, -R84 ;  /* 0x00000001eb037824 */ /* 0x004fcc00078e0a54 */
[----:B-----5:R-:W-:Y:S01]  /*4600*/  HMMA.16816.F32.BF16 R52, R16, R28, R52 ;  /* 0x0000001c1034723c */ /* 0x020fe20000041834 */
[----:B------:R-:W-:Y:S01]  /*4610*/  IABS R3, R3 ;  /* 0x0000000300037213 */ /* 0x000fe20000000000 */
[----:B---3--:R-:W-:-:S03]  /*4620*/  IMAD.IADD R2, R229, 0x1, -R75 ;  /* 0x00000001e5027824 */ /* 0x008fc600078e0a4b */
[----:B------:R2:W-:Y:S03]  /*4630*/  I2F R113, R3 ;  /* 0x0000000300717306 */ /* 0x0005e60000201400 */
[----:B------:R-:W-:Y:S01]  /*4640*/  HMMA.16816.F32.BF16 R60, R20, R34, R48 ;  /* 0x00000022143c723c */ /* 0x000fe20000041830 */
[----:B------:R-:W-:Y:S01]  /*4650*/  LDSM.16.M88.4 R48, [R219+0x1000] ;  /* 0x00100000db30783b */ /* 0x000fe20000000200 */
[----:B------:R-:W-:-:S03]  /*4660*/  IABS R2, R2 ;  /* 0x0000000200027213 */ /* 0x000fc60000000000 */
[----:B------:R-:W3:Y:S03]  /*4670*/  LDSM.16.M88.4 R32, [R220+0x4000] ;  /* 0x00400000dc20783b */ /* 0x000ee60000000200 */
[----:B------:R-:W-:Y:S01]  /*4680*/  HMMA.16816.F32.BF16 R80, R20, R56, R40 ;  /* 0x000000381450723c */ /* 0x000fe20000041828 */
[----:B--2---:R-:W-:-:S07]  /*4690*/  IMAD.MOV.U32 R3, RZ, RZ, R2 ;  /* 0x000000ffff037224 */ /* 0x004fce00078e0002 */
[----:B-1----:R-:W-:Y:S01]  /*46a0*/  HMMA.16816.F32.BF16 R40, R44, R64, R8 ;  /* 0x000000402c28723c */ /* 0x002fe20000041808 */
[----:B------:R-:W-:Y:S01]  /*46b0*/  IABS R2, R5 ;  /* 0x0000000500027213 */ /* 0x000fe20000000000 */
[----:B------:R-:W-:Y:S01]  /*46c0*/  IMAD.IADD R5, R235, 0x1, -R75 ;  /* 0x00000001eb057824 */ /* 0x000fe200078e0a4b */
[----:B------:R1:W-:Y:S05]  /*46d0*/  I2F R111, R3 ;  /* 0x00000003006f7306 */ /* 0x0003ea0000201400 */
[----:B------:R-:W-:Y:S01]  /*46e0*/  HMMA.16816.F32.BF16 R76, R20, R58, R68 ;  /* 0x0000003a144c723c */ /* 0x000fe20000041844 */
[----:B------:R-:W2:Y:S07]  /*46f0*/  LDSM.16.M88.4 R20, [R223+0x1800] ;  /* 0x00180000df14783b */ /* 0x000eae0000000200 */
[----:B----4-:R-:W-:Y:S01]  /*4700*/  HMMA.16816.F32.BF16 R8, R12, R64, R52 ;  /* 0x000000400c08723c */ /* 0x010fe20000041834 */
[----:B-1----:R-:W-:Y:S01]  /*4710*/  IMAD.MOV.U32 R3, RZ, RZ, R2 ;  /* 0x000000ffff037224 */ /* 0x002fe200078e0002 */
[----:B------:R-:W-:Y:S01]  /*4720*/  IABS R2, R5 ;  /* 0x0000000500027213 */ /* 0x000fe20000000000 */
[----:B------:R-:W-:-:S02]  /*4730*/  IMAD.IADD R5, R229, 0x1, -R85 ;  /* 0x00000001e5057824 */ /* 0x000fc400078e0a55 */
[----:B------:R1:W-:Y:S03]  /*4740*/  I2F R112, R3 ;  /* 0x0000000300707306 */ /* 0x0003e60000201400 */
[----:B------:R-:W-:Y:S08]  /*4750*/  HMMA.16816.F32.BF16 R56, R24, R30, R60 ;  /* 0x0000001e1838723c */ /* 0x000ff0000004183c */
[----:B---3--:R-:W-:Y:S01]  /*4760*/  HMMA.16816.F32.BF16 R68, R32, R48, R40 ;  /* 0x000000302044723c */ /* 0x008fe20000041828 */
[----:B-1----:R-:W-:Y:S01]  /*4770*/  IMAD.MOV.U32 R3, RZ, RZ, R2 ;  /* 0x000000ffff037224 */ /* 0x002fe200078e0002 */
[----:B------:R-:W-:Y:S01]  /*4780*/  IABS R2, R5 ;  /* 0x0000000500027213 */ /* 0x000fe20000000000 */
[----:B------:R-:W-:-:S05]  /*4790*/  IMAD.IADD R5, R228, 0x1, -R85 ;  /* 0x00000001e4057824 */ /* 0x000fca00078e0a55 */
[----:B------:R-:W-:Y:S01]  /*47a0*/  HMMA.16816.F32.BF16 R60, R36, R48, R8 ;  /* 0x00000030243c723c */ /* 0x000fe20000041808 */
[----:B------:R1:W-:Y:S01]  /*47b0*/  I2F R109, R3 ;  /* 0x00000003006d7306 */ /* 0x0003e20000201400 */
[----:B------:R-:W3:Y:S06]  /*47c0*/  LDSM.16.M88.4 R8, [R221+0x9800] ;  /* 0x00980000dd08783b */ /* 0x000eec0000000200 */
[C---:B------:R-:W-:Y:S08]  /*47d0*/  HMMA.16816.F32.BF16 R40, R16.reuse, R30, R88 ;  /* 0x0000001e1028723c */ /* 0x040ff00000041858 */
[----:B--2---:R-:W-:Y:S01]  /*47e0*/  HMMA.16816.F32.BF16 R52, R16, R20, R92 ;  /* 0x000000141034723c */ /* 0x004fe2000004185c */
[----:B-1----:R-:W-:Y:S01]  /*47f0*/  IMAD.MOV.U32 R3, RZ, RZ, R2 ;  /* 0x000000ffff037224 */ /* 0x002fe200078e0002 */
[----:B------:R-:W-:Y:S01]  /*4800*/  IABS R2, R5 ;  /* 0x0000000500027213 */ /* 0x000fe20000000000 */
[----:B------:R-:W-:-:S02]  /*4810*/  IMAD.IADD R5, R235, 0x1, -R85 ;  /* 0x00000001eb057824 */ /* 0x000fc400078e0a55 */
[----:B------:R1:W-:Y:S03]  /*4820*/  I2F R110, R3 ;  /* 0x00000003006e7306 */ /* 0x0003e60000201400 */
[----:B------:R-:W-:Y:S01]  /*4830*/  HMMA.16816.F32.BF16 R16, R16, R22, R96 ;  /* 0x000000161010723c */ /* 0x000fe20000041860 */
[----:B------:R-:W-:Y:S02]  /*4840*/  FMUL.FTZ R61, R61, c[0x0][0x2ec] ;  /* 0x0000bb003d3d7a20 */ /* 0x000fe40000410000 */
[----:B------:R-:W-:-:S05]  /*4850*/  FMUL.FTZ R62, R62, c[0x0][0x2ec] ;  /* 0x0000bb003e3e7a20 */ /* 0x000fca0000410000 */
[----:B------:R-:W-:Y:S01]  /*4860*/  HMMA.16816.F32.BF16 R28, R44, R66, R56 ;  /* 0x000000422c1c723c */ /* 0x000fe20000041838 */
[----:B------:R-:W-:Y:S01]  /*4870*/  MUFU.TANH R62, R62 ;  /* 0x0000003e003e7308 */ /* 0x000fe20000002400 */
[----:B-1----:R-:W-:Y:S01]  /*4880*/  IMAD.MOV.U32 R3, RZ, RZ, R2 ;  /* 0x000000ffff037224 */ /* 0x002fe200078e0002 */
[----:B------:R-:W-:Y:S01]  /*4890*/  IABS R2, R5 ;  /* 0x0000000500027213 */ /* 0x000fe20000000000 */
[----:B------:R-:W-:-:S04]  /*48a0*/  IMAD.IADD R5, R229, 0x1, -R86 ;  /* 0x00000001e5057824 */ /* 0x000fc800078e0a56 */
[C---:B------:R-:W-:Y:S01]  /*48b0*/  HMMA.16816.F32.BF16 R56, R24.reuse, R20, R80 ;  /* 0x000000141838723c */ /* 0x040fe20000041850 */
[----:B------:R1:W-:Y:S07]  /*48c0*/  I2F R108, R3 ;  /* 0x00000003006c7306 */ /* 0x0003ee0000201400 */
[----:B------:R-:W-:Y:S08]  /*48d0*/  HMMA.16816.F32.BF16 R24, R24, R22, R76 ;  /* 0x000000161818723c */ /* 0x000ff0000004184c */
[----:B---3--:R-:W-:Y:S01]  /*48e0*/  HMMA.16816.F32.BF16 R20, R12, R8, R52 ;  /* 0x000000080c14723c */ /* 0x008fe20000041834 */
[----:B-1----:R-:W-:Y:S01]  /*48f0*/  IMAD.MOV.U32 R3, RZ, RZ, R2 ;  /* 0x000000ffff037224 */ /* 0x002fe200078e0002 */
[----:B------:R-:W-:Y:S01]  /*4900*/  IABS R2, R5 ;  /* 0x0000000500027213 */ /* 0x000fe20000000000 */
[----:B------:R-:W-:-:S02]  /*4910*/  IMAD.IADD R5, R228, 0x1, -R86 ;  /* 0x00000001e4057824 */ /* 0x000fc400078e0a56 */
[----:B------:R1:W-:Y:S03]  /*4920*/  I2F R107, R3 ;  /* 0x00000003006b7306 */ /* 0x0003e60000201400 */
[C---:B------:R-:W-:Y:S05]  /*4930*/  HMMA.16816.F32.BF16 R40, R12.reuse, R66, R40 ;  /* 0x000000420c28723c */ /* 0x040fea0000041828 */
[----:B------:R-:W2:Y:S03]  /*4940*/  MUFU.TANH R66, R61 ;  /* 0x0000003d00427308 */ /* 0x000ea60000002400 */
[----:B------:R-:W-:Y:S01]  /*4950*/  HMMA.16816.F32.BF16 R52, R12, R10, R16 ;  /* 0x0000000a0c34723c */ /* 0x000fe20000041810 */
[----:B------:R-:W3:Y:S01]  /*4960*/  LDSM.16.M88.4 R12, [R219+0x1800] ;  /* 0x00180000db0c783b */ /* 0x000ee20000000200 */
[----:B------:R-:W-:-:S04]  /*4970*/  DEPBAR.LE SB0, 0x0 ;  /* 0x000080000000791a */ /* 0x000fc80000000000 */
[----:B-1----:R-:W-:Y:S01]  /*4980*/  IMAD.MOV.U32 R3, RZ, RZ, R2 ;  /* 0x000000ffff037224 */ /* 0x002fe200078e0002 */
[----:B------:R-:W-:Y:S01]  /*4990*/  IABS R2, R5 ;  /* 0x0000000500027213 */ /* 0x000fe20000000000 */
[----:B------:R-:W-:Y:S01]  /*49a0*/  IMAD.IADD R5, R235, 0x1, -R86 ;  /* 0x00000001eb057824 */ /* 0x000fe200078e0a56 */
[----:B------:R-:W-:Y:S01]  /*49b0*/  HMMA.16816.F32.BF16 R28, R32, R50, R28 ;  /* 0x00000032201c723c */ /* 0x000fe2000004181c */
[----:B------:R1:W-:Y:S07]  /*49c0*/  I2F R106, R3 ;  /* 0x00000003006a7306 */ /* 0x0003ee0000201400 */
[----:B------:R-:W-:Y:S08]  /*49d0*/  HMMA.16816.F32.BF16 R16, R44, R8, R56 ;  /* 0x000000082c10723c */ /* 0x000ff00000041838 */
[----:B------:R-:W-:Y:S01]  /*49e0*/  HMMA.16816.F32.BF16 R40, R36, R50, R40 ;  /* 0x000000322428723c */ /* 0x000fe20000041828 */
[----:B-1----:R-:W-:Y:S01]  /*49f0*/  IMAD.MOV.U32 R3, RZ, RZ, R2 ;  /* 0x000000ffff037224 */ /* 0x002fe200078e0002 */
[----:B------:R-:W-:Y:S01]  /*4a00*/  IABS R2, R5 ;  /* 0x0000000500027213 */ /* 0x000fe20000000000 */
[----:B------:R-:W-:-:S02]  /*4a10*/  IMAD.IADD R5, R229, 0x1, -R87 ;  /* 0x00000001e5057824 */ /* 0x000fc400078e0a57 */
[----:B------:R1:W-:Y:S03]  /*4a20*/  I2F R105, R3 ;  /* 0x0000000300697306 */ /* 0x0003e60000201400 */
[----:B------:R-:W-:Y:S02]  /*4a30*/  FMUL.FTZ R8, R31, c[0x0][0x2ec] ;  /* 0x0000bb001f087a20 */ /* 0x000fe40000410000 */
[----:B------:R-:W-:-:S03]  /*4a40*/  FMUL.FTZ R6, R30, c[0x0][0x2ec] ;  /* 0x0000bb001e067a20 */ /* 0x000fc60000410000 */
[----:B------:R4:W-:Y:S03]  /*4a50*/  MUFU.TANH R50, R8 ;  /* 0x0000000800327308 */ /* 0x0009e60000002400 */
[----:B---3--:R-:W-:Y:S01]  /*4a60*/  HMMA.16816.F32.BF16 R16, R32, R12, R16 ;  /* 0x0000000c2010723c */ /* 0x008fe20000041810 */
[----:B-1----:R-:W-:Y:S01]  /*4a70*/  IMAD.MOV.U32 R3, RZ, RZ, R2 ;  /* 0x000000ffff037224 */ /* 0x002fe200078e0002 */
[----:B------:R-:W-:Y:S01]  /*4a80*/  IABS R2, R5 ;  /* 0x0000000500027213 */ /* 0x000fe20000000000 */
[----:B------:R-:W-:-:S05]  /*4a90*/  IMAD.IADD R5, R228, 0x1, -R87 ;  /* 0x00000001e4057824 */ /* 0x000fca00078e0a57 */
[----:B------:R-:W-:Y:S01]  /*4aa0*/  HMMA.16816.F32.BF16 R20, R36, R12, R20 ;  /* 0x0000000c2414723c */ /* 0x000fe20000041814 */
[----:B------:R1:W-:Y:S07]  /*4ab0*/  I2F R104, R3 ;  /* 0x0000000300687306 */ /* 0x0003ee0000201400 */
[----:B----4-:R-:W-:Y:S01]  /*4ac0*/  HMMA.16816.F32.BF16 R8, R44, R10, R24 ;  /* 0x0000000a2c08723c */ /* 0x010fe20000041818 */
[----:B------:R3:W-:Y:S01]  /*4ad0*/  MUFU.TANH R30, R6 ;  /* 0x00000006001e7308 */ /* 0x0007e20000002400 */
[----:B-1----:R-:W-:Y:S01]  /*4ae0*/  IMAD.MOV.U32 R3, RZ, RZ, R2 ;  /* 0x000000ffff037224 */ /* 0x002fe200078e0002 */
[----:B------:R-:W-:Y:S01]  /*4af0*/  IABS R2, R5 ;  /* 0x0000000500027213 */ /* 0x000fe20000000000 */
[----:B------:R-:W-:-:S05]  /*4b00*/  IMAD.IADD R5, R235, 0x1, -R87 ;  /* 0x00000001eb057824 */ /* 0x000fca00078e0a57 */
[----:B------:R1:W-:Y:S01]  /*4b10*/  I2F R90, R3 ;  /* 0x00000003005a7306 */ /* 0x0003e20000201400 */
[----:B---3--:R-:W-:-:S04]  /*4b20*/  IADD3 R6, R100, UR4, RZ ;  /* 0x0000000464067c10 */ /* 0x008fc8000fffe0ff */
[----:B------:R-:W-:Y:S01]  /*4b30*/  IMNMX R236, R6, UR21, PT ;  /* 0x0000001506ec7c17 */ /* 0x000fe2000b800200 */
[----:B------:R-:W-:-:S09]  /*4b40*/  FMUL.FTZ R6, R40, c[0x0][0x2ec] ;  /* 0x0000bb0028067a20 */ /* 0x000fd20000410000 */
[----:B------:R-:W-:Y:S01]  /*4b50*/  HMMA.16816.F32.BF16 R8, R32, R14, R8 ;  /* 0x0000000e2008723c */ /* 0x000fe20000041808 */
[----:B------:R-:W-:Y:S01]  /*4b60*/  BAR.SYNC.DEFER_BLOCKING 0x0 ;  /* 0x0000000000007b1d */ /* 0x000fe20000010000 */
[----:B------:R-:W-:Y:S01]  /*4b70*/  ISETP.GE.AND P1, PT, R7, R236, PT ;  /* 0x000000ec0700720c */ /* 0x000fe20003f26270 */
[----:B-1----:R-:W-:Y:S01]  /*4b80*/  IMAD.MOV.U32 R3, RZ, RZ, R2 ;  /* 0x000000ffff037224 */ /* 0x002fe200078e0002 */
[----:B------:R-:W-:-:S03]  /*4b90*/  IABS R2, R5 ;  /* 0x0000000500027213 */ /* 0x000fc60000000000 */
[----:B------:R1:W-:Y:S01]  /*4ba0*/  MUFU.TANH R48, R6 ;  /* 0x0000000600307308 */ /* 0x0003e20000002400 */
[----:B------:R-:W-:Y:S01]  /*4bb0*/  IADD3 R5, R101, UR4, RZ ;  /* 0x0000000465057c10 */ /* 0x000fe2000fffe0ff */
[----:B------:R-:W-:Y:S03]  /*4bc0*/  HMMA.16816.F32.BF16 R12, R36, R14, R52 ;  /* 0x0000000e240c723c */ /* 0x000fe60000041834 */
[----:B------:R-:W-:Y:S02]  /*4bd0*/  IMNMX R237, R5, UR21, PT ;  /* 0x0000001505ed7c17 */ /* 0x000fe4000b800200 */
[----:B------:R-:W-:Y:S01]  /*4be0*/  IADD3 R5, R235, -c[0x0][0x2e4], RZ ;  /* 0x8000b900eb057a10 */ /* 0x000fe20007ffe0ff */
[----:B------:R3:W-:Y:S01]  /*4bf0*/  I2F R88, R2 ;  /* 0x0000000200587306 */ /* 0x0007e20000201400 */
[----:B------:R-:W-:Y:S02]  /*4c00*/  ISETP.GE.AND P3, PT, R7, R237, PT ;  /* 0x000000ed0700720c */ /* 0x000fe40003f66270 */
[----:B------:R-:W-:Y:S01]  /*4c10*/  IMNMX R231, RZ, R5, !PT ;  /* 0x00000005ffe77217 */ /* 0x000fe20007800200 */
[----:B------:R-:W-:Y:S01]  /*4c20*/  FMUL.FTZ R5, R43, c[0x0][0x2ec] ;  /* 0x0000bb002b057a20 */ /* 0x000fe20000410000 */
[----:B------:R-:W-:-:S02]  /*4c30*/  ISETP.GE.AND P2, PT, R73, R237, PT ;  /* 0x000000ed4900720c */ /* 0x000fc40003f46270 */
[----:B------:R-:W-:Y:S01]  /*4c40*/  ISETP.LT.OR P1, PT, R7, R231, P1 ;  /* 0x000000e70700720c */ /* 0x000fe20000f21670 */
[----:B------:R4:W-:Y:S01]  /*4c50*/  I2F R89, R3 ;  /* 0x0000000300597306 */ /* 0x0009e20000201400 */
[----:B-1----:R-:W-:Y:S02]  /*4c60*/  FMUL.FTZ R6, R42, c[0x0][0x2ec] ;  /* 0x0000bb002a067a20 */ /* 0x002fe40000410000 */
[----:B------:R-:W-:Y:S02]  /*4c70*/  FMUL.FTZ R10, R10, c[0x0][0x2ec] ;  /* 0x0000bb000a0a7a20 */ /* 0x000fe40000410000 */
[----:B------:R-:W-:Y:S02]  /*4c80*/  FMUL.FTZ R9, R9, c[0x0][0x2ec] ;  /* 0x0000bb0009097a20 */ /* 0x000fe40000410000 */
[----:B------:R-:W-:Y:S01]  /*4c90*/  FMUL.FTZ R11, R11, c[0x0][0x2ec] ;  /* 0x0000bb000b0b7a20 */ /* 0x000fe20000410000 */
[----:B------:R1:W-:Y:S01]  /*4ca0*/  MUFU.TANH R25, R6 ;  /* 0x0000000600197308 */ /* 0x0003e20000002400 */
[----:B---3--:R-:W-:-:S02]  /*4cb0*/  FMUL.FTZ R2, R68, c[0x0][0x2ec] ;  /* 0x0000bb0044027a20 */ /* 0x008fc40000410000 */
[----:B------:R-:W-:Y:S02]  /*4cc0*/  FMUL.FTZ R12, R12, c[0x0][0x2ec] ;  /* 0x0000bb000c0c7a20 */ /* 0x000fe40000410000 */
[----:B------:R-:W-:Y:S02]  /*4cd0*/  FMUL.FTZ R13, R13, c[0x0][0x2ec] ;  /* 0x0000bb000d0d7a20 */ /* 0x000fe40000410000 */
[----:B------:R-:W-:Y:S01]  /*4ce0*/  FMUL.FTZ R15, R15, c[0x0][0x2ec] ;  /* 0x0000bb000f0f7a20 */ /* 0x000fe20000410000 */
[----:B------:R3:W5:Y:S01]  /*4cf0*/  MUFU.TANH R68, R2 ;  /* 0x0000000200447308 */ /* 0x0007620000002400 */
[----:B----4-:R-:W-:-:S07]  /*4d00*/  FMUL.FTZ R3, R29, c[0x0][0x2ec] ;  /* 0x0000bb001d037a20 */ /* 0x010fce0000410000 */
[----:B------:R4:W-:Y:S01]  /*4d10*/  MUFU.TANH R61, R3 ;  /* 0x00000003003d7308 */ /* 0x0009e20000002400 */
[----:B-1----:R-:W-:Y:S02]  /*4d20*/  FMUL.FTZ R6, R17, c[0x0][0x2ec] ;  /* 0x0000bb0011067a20 */ /* 0x002fe40000410000 */
[----:B---3--:R-:W-:-:S05]  /*4d30*/  FMUL.FTZ R2, R69, c[0x0][0x2ec] ;  /* 0x0000bb0045027a20 */ /* 0x008fca0000410000 */
[----:B------:R2:W-:Y:S01]  /*4d40*/  MUFU.TANH R40, R6 ;  /* 0x0000000600287308 */ /* 0x0005e20000002400 */
[----:B----4-:R-:W-:-:S07]  /*4d50*/  IADD3 R3, R102, UR4, RZ ;  /* 0x0000000466037c10 */ /* 0x010fce000fffe0ff */
[----:B------:R1:W-:Y:S01]  /*4d60*/  MUFU.TANH R69, R2 ;  /* 0x0000000200457308 */ /* 0x0003e20000002400 */
[----:B------:R-:W-:Y:S02]  /*4d70*/  IMNMX R238, R3, UR21, PT ;  /* 0x0000001503ee7c17 */ /* 0x000fe4000b800200 */
[----:B------:R-:W-:Y:S02]  /*4d80*/  IADD3 R3, R228, -c[0x0][0x2e4], RZ ;  /* 0x8000b900e4037a10 */ /* 0x000fe40007ffe0ff */
[-C--:B------:R-:W-:Y:S01]  /*4d90*/  ISETP.GE.AND P5, PT, R7, R238.reuse, PT ;  /* 0x000000ee0700720c */ /* 0x080fe20003fa6270 */
[----:B--2---:R-:W-:Y:S01]  /*4da0*/  FFMA.FTZ R6, R120, -UR16, R66 ;  /* 0x8000001078067c23 */ /* 0x004fe20008010042 */
[----:B------:R-:W-:Y:S01]  /*4db0*/  IMNMX R232, RZ, R3, !PT ;  /* 0x00000003ffe87217 */ /* 0x000fe20007800200 */
[----:B-----5:R-:W-:Y:S01]  /*4dc0*/  FFMA.FTZ R3, R126, -UR16, R68 ;  /* 0x800000107e037c23 */ /* 0x020fe20008010044 */
[----:B------:R-:W-:Y:S01]  /*4dd0*/  ISETP.GE.AND P4, PT, R73, R238, PT ;  /* 0x000000ee4900720c */ /* 0x000fe20003f86270 */
[----:B------:R-:W-:Y:S01]  /*4de0*/  MUFU.TANH R10, R10 ;  /* 0x0000000a000a7308 */ /* 0x000fe20000002400 */
[----:B------:R-:W-:-:S02]  /*4df0*/  ISETP.LT.OR P3, PT, R7, R232, P3 ;  /* 0x000000e80700720c */ /* 0x000fc40001f61670 */
[----:B------:R-:W-:Y:S01]  /*4e00*/  ISETP.LT.OR P2, PT, R73, R232, P2 ;  /* 0x000000e84900720c */ /* 0x000fe20001741670 */
[----:B-1----:R-:W-:-:S03]  /*4e10*/  FMUL.FTZ R2, R70, c[0x0][0x2ec] ;  /* 0x0000bb0046027a20 */ /* 0x002fc60000410000 */
[----:B------:R-:W-:Y:S01]  /*4e20*/  FSEL R24, R6, -INF , !P2 ;  /* 0xff80000006187808 */ /* 0x000fe20005000000 */
[----:B------:R1:W-:Y:S01]  /*4e30*/  MUFU.TANH R65, R2 ;  /* 0x0000000200417308 */ /* 0x0003e20000002400 */
[----:B------:R-:W-:Y:S01]  /*4e40*/  ISETP.GE.AND P2, PT, R84, R238, PT ;  /* 0x000000ee5400720c */ /* 0x000fe20003f46270 */
[----:B------:R-:W-:Y:S02]  /*4e50*/  FMUL.FTZ R6, R23, c[0x0][0x2ec] ;  /* 0x0000bb0017067a20 */ /* 0x000fe40000410000 */
[----:B-1----:R-:W-:-:S04]  /*4e60*/  FMUL.FTZ R2, R71, c[0x0][0x2ec] ;  /* 0x0000bb0047027a20 */ /* 0x002fc80000410000 */
[----:B------:R1:W-:Y:S02]  /*4e70*/  MUFU.TANH R67, R2 ;  /* 0x0000000200437308 */ /* 0x0003e40000002400 */
[----:B-1----:R-:W-:-:S06]  /*4e80*/  FMUL.FTZ R2, R60, c[0x0][0x2ec] ;  /* 0x0000bb003c027a20 */ /* 0x002fcc0000410000 */
[----:B------:R1:W2:Y:S02]  /*4e90*/  MUFU.TANH R64, R2 ;  /* 0x0000000200407308 */ /* 0x0002a40000002400 */
[----:B-1----:R-:W-:-:S06]  /*4ea0*/  FMUL.FTZ R2, R63, c[0x0][0x2ec] ;  /* 0x0000bb003f027a20 */ /* 0x002fcc0000410000 */
[----:B------:R1:W3:Y:S02]  /*4eb0*/  MUFU.TANH R60, R2 ;  /* 0x00000002003c7308 */ /* 0x0002e40000002400 */
[----:B-1----:R-:W-:-:S06]  /*4ec0*/  FMUL.FTZ R2, R28, c[0x0][0x2ec] ;  /* 0x0000bb001c027a20 */ /* 0x002fcc0000410000 */
[----:B------:R1:W-:Y:S02]  /*4ed0*/  MUFU.TANH R51, R2 ;  /* 0x0000000200337308 */ /* 0x0003e40000002400 */
[----:B-1----:R-:W-:-:S04]  /*4ee0*/  IADD3 R2, R72, UR4, RZ ;  /* 0x0000000448027c10 */ /* 0x002fc8000fffe0ff */
[----:B------:R-:W-:Y:S02]  /*4ef0*/  IMNMX R239, R2, UR21, PT ;  /* 0x0000001502ef7c17 */ /* 0x000fe4000b800200 */
[----:B------:R-:W-:Y:S02]  /*4f00*/  IADD3 R2, R230, -c[0x0][0x2e4], RZ ;  /* 0x8000b900e6027a10 */ /* 0x000fe40007ffe0ff */
[----:B------:R-:W-:Y:S02]  /*4f10*/  ISETP.GE.AND P6, PT, R7, R239, PT ;  /* 0x000000ef0700720c */ /* 0x000fe40003fc6270 */
[----:B------:R-:W-:Y:S02]  /*4f20*/  IMNMX R234, RZ, R2, !PT ;  /* 0x00000002ffea7217 */ /* 0x000fe40007800200 */
[----:B------:R-:W-:Y:S02]  /*4f30*/  IADD3 R2, R229, -c[0x0][0x2e4], RZ ;  /* 0x8000b900e5027a10 */ /* 0x000fe40007ffe0ff */
[----:B------:R-:W-:-:S02]  /*4f40*/  ISETP.LT.OR P6, PT, R7, R234, P6 ;  /* 0x000000ea0700720c */ /* 0x000fc400037c1670 */
[----:B------:R-:W-:Y:S01]  /*4f50*/  IMNMX R233, RZ, R2, !PT ;  /* 0x00000002ffe97217 */ /* 0x000fe20007800200 */
[----:B------:R-:W-:Y:S01]  /*4f60*/  FMUL.FTZ R2, R41, c[0x0][0x2ec] ;  /* 0x0000bb0029027a20 */ /* 0x000fe20000410000 */
[----:B------:R-:W-:Y:S01]  /*4f70*/  ISETP.GE.AND P0, PT, R73, R239, PT ;  /* 0x000000ef4900720c */ /* 0x000fe20003f06270 */
[----:B------:R2:W-:Y:S01]  /*4f80*/  MUFU.TANH R41, R5 ;  /* 0x0000000500297308 */ /* 0x0005e20000002400 */
[-C--:B------:R-:W-:Y:S01]  /*4f90*/  ISETP.LT.OR P5, PT, R7, R233.reuse, P5 ;  /* 0x000000e90700720c */ /* 0x080fe20002fa1670 */
[----:B------:R-:W-:Y:S01]  /*4fa0*/  FMUL.FTZ R7, R19, c[0x0][0x2ec] ;  /* 0x0000bb0013077a20 */ /* 0x000fe20000410000 */
[C---:B------:R-:W-:Y:S02]  /*4fb0*/  ISETP.LT.OR P0, PT, R73.reuse, R234, P0 ;  /* 0x000000ea4900720c */ /* 0x040fe40000701670 */
[-C--:B------:R-:W-:Y:S02]  /*4fc0*/  ISETP.LT.OR P4, PT, R73, R233.reuse, P4 ;  /* 0x000000e94900720c */ /* 0x080fe40002781670 */
[----:B------:R-:W-:Y:S01]  /*4fd0*/  ISETP.LT.OR P2, PT, R84, R233, P2 ;  /* 0x000000e95400720c */ /* 0x000fe20001741670 */
[----:B------:R1:W-:Y:S01]  /*4fe0*/  MUFU.TANH R49, R2 ;  /* 0x0000000200317308 */ /* 0x0003e20000002400 */
[----:B--2---:R-:W-:-:S07]  /*4ff0*/  FFMA.FTZ R5, R123, -UR16, R64 ;  /* 0x800000107b057c23 */ /* 0x004fce0008010040 */
[----:B------:R2:W-:Y:S01]  /*5000*/  MUFU.TANH R31, R7 ;  /* 0x00000007001f7308 */ /* 0x0005e20000002400 */
[----:B------:R-:W-:Y:S01]  /*5010*/  FSEL R28, R5, -INF , !P3 ;  /* 0xff800000051c7808 */ /* 0x000fe20005800000 */
[----:B---3--:R-:W-:Y:S01]  /*5020*/  FFMA.FTZ R5, R116, -UR16, R60 ;  /* 0x8000001074057c23 */ /* 0x008fe2000801003c */
[----:B------:R-:W-:Y:S01]  /*5030*/  ISETP.GE.AND P3, PT, R74, R238, PT ;  /* 0x000000ee4a00720c */ /* 0x000fe20003f66270 */
[----:B-1----:R-:W-:Y:S01]  /*5040*/  FFMA.FTZ R2, R117, -UR16, R65 ;  /* 0x8000001075027c23 */ /* 0x002fe20008010041 */
[----:B------:R-:W-:Y:S01]  /*5050*/  FSEL R117, R3, -INF , !P6 ;  /* 0xff80000003757808 */ /* 0x000fe20007000000 */
[----:B------:R-:W-:Y:S01]  /*5060*/  FMUL.FTZ R3, R16, c[0x0][0x2ec] ;  /* 0x0000bb0010037a20 */ /* 0x000fe20000410000 */
[----:B------:R-:W-:Y:S02]  /*5070*/  ISETP.LT.OR P3, PT, R74, R233, P3 ;  /* 0x000000e94a00720c */ /* 0x000fe40001f61670 */
[----:B------:R-:W-:Y:S01]  /*5080*/  FSEL R128, R2, -INF , !P5 ;  /* 0xff80000002807808 */ /* 0x000fe20006800000 */
[----:B------:R1:W-:Y:S01]  /*5090*/  MUFU.TANH R27, R3 ;  /* 0x00000003001b7308 */ /* 0x0003e20000002400 */
[----:B------:R-:W-:Y:S01]  /*50a0*/  FFMA.FTZ R2, R121, -UR16, R62 ;  /* 0x8000001079027c23 */ /* 0x000fe2000801003e */
[----:B------:R-:W-:Y:S01]  /*50b0*/  ISETP.GE.AND P5, PT, R74, R239, PT ;  /* 0x000000ef4a00720c */ /* 0x000fe20003fa6270 */
[----:B--2---:R-:W-:Y:S01]  /*50c0*/  FMUL.FTZ R7, R20, c[0x0][0x2ec] ;  /* 0x0000bb0014077a20 */ /* 0x004fe20000410000 */
[----:B------:R-:W-:-:S02]  /*50d0*/  ISETP.GE.AND P6, PT, R73, R236, PT ;  /* 0x000000ec4900720c */ /* 0x000fc40003fc6270 */
[----:B------:R-:W-:Y:S01]  /*50e0*/  FSEL R29, R2, -INF , !P1 ;  /* 0xff800000021d7808 */ /* 0x000fe20004800000 */
[----:B------:R-:W-:Y:S01]  /*50f0*/  FFMA.FTZ R2, R122, -UR16, R67 ;  /* 0x800000107a027c23 */ /* 0x000fe20008010043 */
[C---:B------:R-:W-:Y:S01]  /*5100*/  ISETP.LT.OR P5, PT, R74.reuse, R234, P5 ;  /* 0x000000ea4a00720c */ /* 0x040fe20002fa1670 */
[----:B------:R-:W-:Y:S01]  /*5110*/  MUFU.TANH R20, R9 ;  /* 0x0000000900147308 */ /* 0x000fe20000002400 */
[----:B------:R-:W-:Y:S02]  /*5120*/  ISETP.GE.AND P1, PT, R74, R237, PT ;  /* 0x000000ed4a00720c */ /* 0x000fe40003f26270 */
[----:B------:R-:W-:Y:S01]  /*5130*/  FSEL R116, R2, -INF , !P4 ;  /* 0xff80000002747808 */ /* 0x000fe20006000000 */
[----:B------:R-:W-:Y:S01]  /*5140*/  FFMA.FTZ R2, R103, -UR16, R30 ;  /* 0x8000001067027c23 */ /* 0x000fe2000801001e */
[----:B------:R-:W-:Y:S01]  /*5150*/  ISETP.LT.OR P6, PT, R73, R231, P6 ;  /* 0x000000e74900720c */ /* 0x000fe200037c1670 */
[----:B-1----:R-:W-:Y:S01]  /*5160*/  FFMA.FTZ R3, R127, -UR16, R69 ;  /* 0x800000107f037c23 */ /* 0x002fe20008010045 */
[----:B------:R-:W-:Y:S01]  /*5170*/  ISETP.LT.OR P1, PT, R74, R232, P1 ;  /* 0x000000e84a00720c */ /* 0x000fe20000f21670 */
[----:B------:R-:W1:Y:S01]  /*5180*/  MUFU.TANH R9, R11 ;  /* 0x0000000b00097308 */ /* 0x000e620000002400 */
[----:B------:R-:W-:Y:S01]  /*5190*/  FSEL R103, R2, -INF , !P3 ;  /* 0xff80000002677808 */ /* 0x000fe20005800000 */
[----:B------:R-:W-:Y:S01]  /*51a0*/  FFMA.FTZ R2, R115, -UR16, R25 ;  /* 0x8000001073027c23 */ /* 0x000fe20008010019 */
[----:B------:R-:W-:Y:S01]  /*51b0*/  FSEL R102, R3, -INF , !P0 ;  /* 0xff80000003667808 */ /* 0x000fe20004000000 */
[----:B------:R-:W-:Y:S01]  /*51c0*/  FMUL.FTZ R3, R18, c[0x0][0x2ec] ;  /* 0x0000bb0012037a20 */ /* 0x000fe20000410000 */
[----:B------:R-:W-:-:S02]  /*51d0*/  ISETP.GE.AND P0, PT, R74, R236, PT ;  /* 0x000000ec4a00720c */ /* 0x000fc40003f06270 */
[----:B------:R-:W-:Y:S01]  /*51e0*/  ISETP.GE.AND P4, PT, R84, R239, PT ;  /* 0x000000ef5400720c */ /* 0x000fe20003f86270 */
[----:B------:R2:W3:Y:S01]  /*51f0*/  MUFU.TANH R16, R3 ;  /* 0x0000000300107308 */ /* 0x0004e20000002400 */
[----:B------:R-:W-:Y:S02]  /*5200*/  ISETP.LT.OR P0, PT, R74, R231, P0 ;  /* 0x000000e74a00720c */ /* 0x000fe40000701670 */
[----:B------:R-:W-:Y:S01]  /*5210*/  FSEL R26, R5, -INF , !P6 ;  /* 0xff800000051a7808 */ /* 0x000fe20007000000 */
[----:B------:R-:W-:Y:S01]  /*5220*/  FFMA.FTZ R5, R130, -UR16, R61 ;  /* 0x8000001082057c23 */ /* 0x000fe2000801003d */
[----:B------:R-:W-:Y:S01]  /*5230*/  FSEL R23, R2, -INF , !P0 ;  /* 0xff80000002177808 */ /* 0x000fe20004000000 */
[----:B------:R-:W-:Y:S01]  /*5240*/  FFMA.FTZ R2, R118, -UR16, R50 ;  /* 0x8000001076027c23 */ /* 0x000fe20008010032 */
[C---:B------:R-:W-:Y:S01]  /*5250*/  ISETP.GE.AND P6, PT, R84.reuse, R237, PT ;  /* 0x000000ed5400720c */ /* 0x040fe20003fc6270 */
[----:B------:R4:W-:Y:S01]  /*5260*/  MUFU.TANH R18, R7 ;  /* 0x0000000700127308 */ /* 0x0009e20000002400 */
[----:B------:R-:W-:Y:S01]  /*5270*/  ISETP.LT.OR P4, PT, R84, R234, P4 ;  /* 0x000000ea5400720c */ /* 0x000fe20002781670 */
[----:B-1----:R-:W-:Y:S01]  /*5280*/  FFMA.FTZ R9, R90, -UR16, R9 ;  /* 0x800000105a097c23 */ /* 0x002fe20008010009 */
[----:B------:R-:W-:-:S02]  /*5290*/  FSEL R100, R2, -INF , !P2 ;  /* 0xff80000002647808 */ /* 0x000fc40005000000 */
[C---:B------:R-:W-:Y:S02]  /*52a0*/  ISETP.LT.OR P6, PT, R84.reuse, R232, P6 ;  /* 0x000000e85400720c */ /* 0x040fe400037c1670 */
[----:B------:R-:W-:Y:S01]  /*52b0*/  ISETP.GE.AND P3, PT, R75, R239, PT ;  /* 0x000000ef4b00720c */ /* 0x000fe20003f66270 */
[----:B--2---:R-:W-:Y:S01]  /*52c0*/  FFMA.FTZ R3, R129, -UR16, R51 ;  /* 0x8000001081037c23 */ /* 0x004fe20008010033 */
[----:B------:R1:W-:Y:S01]  /*52d0*/  MUFU.TANH R25, R6 ;  /* 0x0000000600197308 */ /* 0x0003e20000002400 */
[----:B---3--:R-:W-:Y:S01]  /*52e0*/  FFMA.FTZ R2, R111, -UR16, R16 ;  /* 0x800000106f027c23 */ /* 0x008fe20008010010 */
[----:B------:R-:W-:Y:S02]  /*52f0*/  ISETP.LT.OR P3, PT, R75, R234, P3 ;  /* 0x000000ea4b00720c */ /* 0x000fe40001f61670 */
[----:B------:R-:W-:Y:S01]  /*5300*/  FSEL R101, R3, -INF , !P5 ;  /* 0xff80000003657808 */ /* 0x000fe20006800000 */
[----:B------:R-:W-:Y:S01]  /*5310*/  FMUL.FTZ R3, R21, c[0x0][0x2ec] ;  /* 0x0000bb0015037a20 */ /* 0x000fe20000410000 */
[----:B------:R-:W-:Y:S01]  /*5320*/  ISETP.GE.AND P5, PT, R84, R236, PT ;  /* 0x000000ec5400720c */ /* 0x000fe20003fa6270 */
[----:B----4-:R-:W-:Y:S01]  /*5330*/  FMUL.FTZ R7, R22, c[0x0][0x2ec] ;  /* 0x0000bb0016077a20 */ /* 0x010fe20000410000 */
[----:B------:R-:W-:Y:S01]  /*5340*/  ISETP.GE.AND P0, PT, R75, R237, PT ;  /* 0x000000ed4b00720c */ /* 0x000fe20003f06270 */
[----:B------:R2:W-:Y:S01]  /*5350*/  MUFU.TANH R30, R3 ;  /* 0x00000003001e7308 */ /* 0x0005e20000002400 */
[----:B------:R-:W-:-:S02]  /*5360*/  ISETP.LT.OR P5, PT, R84, R231, P5 ;  /* 0x000000e75400720c */ /* 0x000fc40002fa1670 */
[----:B------:R-:W-:Y:S01]  /*5370*/  FSEL R84, R5, -INF , !P4 ;  /* 0xff80000005547808 */ /* 0x000fe20006000000 */
[----:B------:R-:W-:Y:S01]  /*5380*/  FFMA.FTZ R5, R113, -UR16, R41 ;  /* 0x8000001071057c23 */ /* 0x000fe20008010029 */
[C---:B------:R-:W-:Y:S01]  /*5390*/  ISETP.GE.AND P4, PT, R75.reuse, R236, PT ;  /* 0x000000ec4b00720c */ /* 0x040fe20003f86270 */
[----:B-1----:R-:W-:Y:S02]  /*53a0*/  FFMA.FTZ R6, R114, -UR16, R49 ;  /* 0x8000001072067c23 */ /* 0x002fe40008010031 */
[----:B------:R-:W-:Y:S01]  /*53b0*/  MUFU.TANH R7, R7 ;  /* 0x0000000700077308 */ /* 0x000fe20000002400 */
[----:B------:R-:W-:Y:S02]  /*53c0*/  ISETP.LT.OR P4, PT, R75, R231, P4 ;  /* 0x000000e74b00720c */ /* 0x000fe40002781670 */
[C---:B------:R-:W-:Y:S02]  /*53d0*/  ISETP.GE.AND P2, PT, R85.reuse, R239, PT ;  /* 0x000000ef5500720c */ /* 0x040fe40003f46270 */
[----:B------:R-:W-:Y:S01]  /*53e0*/  FSEL R16, R6, -INF , !P6 ;  /* 0xff80000006107808 */ /* 0x000fe20007000000 */
[----:B------:R-:W-:Y:S01]  /*53f0*/  FMUL.FTZ R6, R14, c[0x0][0x2ec] ;  /* 0x0000bb000e067a20 */ /* 0x000fe20000410000 */
[----:B------:R-:W-:Y:S01]  /*5400*/  ISETP.GE.AND P6, PT, R85, R238, PT ;  /* 0x000000ee5500720c */ /* 0x000fe20003fc6270 */
[----:B--2---:R-:W-:Y:S01]  /*5410*/  FFMA.FTZ R3, R119, -UR16, R48 ;  /* 0x8000001077037c23 */ /* 0x004fe20008010030 */
[----:B------:R-:W-:Y:S01]  /*5420*/  FSEL R19, R5, -INF , !P5 ;  /* 0xff80000005137808 */ /* 0x000fe20006800000 */
[----:B------:R-:W-:Y:S01]  /*5430*/  FFMA.FTZ R5, R132, -UR16, R40 ;  /* 0x8000001084057c23 */ /* 0x000fe20008010028 */
[----:B------:R-:W-:Y:S01]  /*5440*/  ISETP.LT.OR P0, PT, R75, R232, P0 ;  /* 0x000000e84b00720c */ /* 0x000fe20000701670 */
[----:B------:R-:W1:Y:S01]  /*5450*/  MUFU.TANH R6, R6 ;  /* 0x0000000600067308 */ /* 0x000e620000002400 */
[----:B------:R-:W-:Y:S01]  /*5460*/  FSEL R21, R3, -INF , !P1 ;  /* 0xff80000003157808 */ /* 0x000fe20004800000 */
[----:B------:R-:W-:Y:S01]  /*5470*/  FMUL.FTZ R3, R8, c[0x0][0x2ec] ;  /* 0x0000bb0008037a20 */ /* 0x000fe20000410000 */
[----:B------:R-:W-:-:S02]  /*5480*/  ISETP.GE.AND P1, PT, R75, R238, PT ;  /* 0x000000ee4b00720c */ /* 0x000fc40003f26270 */
[----:B------:R-:W-:Y:S02]  /*5490*/  ISETP.LT.OR P2, PT, R85, R234, P2 ;  /* 0x000000ea5500720c */ /* 0x000fe40001741670 */
[-C--:B------:R-:W-:Y:S01]  /*54a0*/  ISETP.LT.OR P1, PT, R75, R233.reuse, P1 ;  /* 0x000000e94b00720c */ /* 0x080fe20000f21670 */
[----:B------:R2:W3:Y:S01]  /*54b0*/  MUFU.TANH R17, R3 ;  /* 0x0000000300117308 */ /* 0x0004e20000002400 */
[C---:B------:R-:W-:Y:S02]  /*54c0*/  ISETP.LT.OR P6, PT, R85.reuse, R233, P6 ;  /* 0x000000e95500720c */ /* 0x040fe400037c1670 */
[----:B------:R-:W-:Y:S02]  /*54d0*/  ISETP.GE.AND P5, PT, R85, R237, PT ;  /* 0x000000ed5500720c */ /* 0x000fe40003fa6270 */
[----:B------:R-:W-:Y:S02]  /*54e0*/  FSEL R118, R5, -INF , !P2 ;  /* 0xff80000005767808 */ /* 0x000fe40005000000 */
[----:B------:R-:W-:Y:S01]  /*54f0*/  ISETP.GE.AND P2, PT, R86, R236, PT ;  /* 0x000000ec5600720c */ /* 0x000fe20003f46270 */
[----:B------:R-:W4:Y:S01]  /*5500*/  MUFU.TANH R8, R12 ;  /* 0x0000000c00087308 */ /* 0x000f220000002400 */
[----:B------:R-:W-:Y:S01]  /*5510*/  ISETP.LT.OR P5, PT, R85, R232, P5 ;  /* 0x000000e85500720c */ /* 0x000fe20002fa1670 */
[----:B-1----:R-:W-:Y:S01]  /*5520*/  FFMA.FTZ R6, R104, -UR16, R6 ;  /* 0x8000001068067c23 */ /* 0x002fe20008010006 */
[----:B------:R-:W-:Y:S01]  /*5530*/  ISETP.LT.OR P2, PT, R86, R231, P2 ;  /* 0x000000e75600720c */ /* 0x000fe20001741670 */
[----:B--2---:R-:W-:Y:S01]  /*5540*/  FFMA.FTZ R3, R131, -UR16, R27 ;  /* 0x8000001083037c23 */ /* 0x004fe2000801001b */
[----:B------:R-:W-:Y:S01]  /*5550*/  FSEL R131, R2, -INF , !P1 ;  /* 0xff80000002837808 */ /* 0x000fe20004800000 */
[----:B------:R-:W-:Y:S01]  /*5560*/  FFMA.FTZ R2, R109, -UR16, R7 ;  /* 0x800000106d027c23 */ /* 0x000fe20008010007 */
[----:B------:R-:W-:Y:S01]  /*5570*/  ISETP.GE.AND P1, PT, R86, R239, PT ;  /* 0x000000ef5600720c */ /* 0x000fe20003f26270 */
[----:B---3--:R-:W-:Y:S01]  /*5580*/  FFMA.FTZ R5, R133, -UR16, R17 ;  /* 0x8000001085057c23 */ /* 0x008fe20008010011 */
[----:B------:R-:W-:Y:S01]  /*5590*/  FSEL R129, R3, -INF , !P3 ;  /* 0xff80000003817808 */ /* 0x000fe20005800000 */
[----:B------:R-:W-:Y:S01]  /*55a0*/  FFMA.FTZ R3, R112, -UR16, R18 ;  /* 0x8000001070037c23 */ /* 0x000fe20008010012 */
[----:B------:R-:W-:Y:S01]  /*55b0*/  FSEL R27, R2, -INF , !P4 ;  /* 0xff800000021b7808 */ /* 0x000fe20006000000 */
[----:B------:R-:W-:Y:S01]  /*55c0*/  FFMA.FTZ R2, R110, -UR16, R31 ;  /* 0x800000106e027c23 */ /* 0x000fe2000801001f */
[----:B------:R-:W-:Y:S01]  /*55d0*/  ISETP.GE.AND P3, PT, R85, R236, PT ;  /* 0x000000ec5500720c */ /* 0x000fe20003f66270 */
[----:B------:R-:W1:Y:S01]  /*55e0*/  MUFU.TANH R7, R13 ;  /* 0x0000000d00077308 */ /* 0x000e620000002400 */
[----:B------:R-:W-:Y:S01]  /*55f0*/  FSEL R22, R3, -INF , !P0 ;  /* 0xff80000003167808 */ /* 0x000fe20004000000 */
[----:B------:R-:W-:Y:S01]  /*5600*/  FFMA.FTZ R3, R108, -UR16, R30 ;  /* 0x800000106c037c23 */ /* 0x000fe2000801001e */
[----:B------:R-:W-:Y:S01]  /*5610*/  FSEL R130, R2, -INF , !P6 ;  /* 0xff80000002827808 */ /* 0x000fe20007000000 */
[----:B------:R-:W-:Y:S01]  /*5620*/  FFMA.FTZ R2, R107, -UR16, R25 ;  /* 0x800000106b027c23 */ /* 0x000fe20008010019 */
[C---:B------:R-:W-:Y:S01]  /*5630*/  ISETP.GE.AND P0, PT, R86.reuse, R238, PT ;  /* 0x000000ee5600720c */ /* 0x040fe20003f06270 */
[----:B----4-:R-:W-:Y:S01]  /*5640*/  FFMA.FTZ R8, R105, -UR16, R8 ;  /* 0x8000001069087c23 */ /* 0x010fe20008010008 */
[----:B------:R-:W-:-:S02]  /*5650*/  ISETP.GE.AND P4, PT, R86, R237, PT ;  /* 0x000000ed5600720c */ /* 0x000fc40003f86270 */
[----:B------:R-:W-:Y:S02]  /*5660*/  ISETP.LT.OR P3, PT, R85, R231, P3 ;  /* 0x000000e75500720c */ /* 0x000fe40001f61670 */
[C---:B------:R-:W-:Y:S02]  /*5670*/  ISETP.LT.OR P1, PT, R86.reuse, R234, P1 ;  /* 0x000000ea5600720c */ /* 0x040fe40000f21670 */
[C---:B------:R-:W-:Y:S02]  /*5680*/  ISETP.LT.OR P0, PT, R86.reuse, R233, P0 ;  /* 0x000000e95600720c */ /* 0x040fe40000701670 */
[----:B------:R-:W-:Y:S01]  /*5690*/  ISETP.LT.OR P4, PT, R86, R232, P4 ;  /* 0x000000e85600720c */ /* 0x000fe20002781670 */
[----:B-1----:R-:W-:Y:S01]  /*56a0*/  FFMA.FTZ R7, R89, -UR16, R7 ;  /* 0x8000001059077c23 */ /* 0x002fe20008010007 */
[----:B------:R-:W-:Y:S01]  /*56b0*/  FSEL R17, R3, -INF , !P5 ;  /* 0xff80000003117808 */ /* 0x000fe20006800000 */
[----:B------:R-:W-:Y:S01]  /*56c0*/  FFMA.FTZ R3, R106, -UR16, R10 ;  /* 0x800000106a037c23 */ /* 0x000fe2000801000a */
[----:B------:R-:W-:Y:S01]  /*56d0*/  FSEL R25, R2, -INF , !P3 ;  /* 0xff80000002197808 */ /* 0x000fe20005800000 */
[----:B------:R-:W-:Y:S01]  /*56e0*/  FFMA.FTZ R10, R134, -UR16, R20 ;  /* 0x80000010860a7c23 */ /* 0x000fe20008010014 */
[----:B------:R-:W-:-:S02]  /*56f0*/  FSEL R86, R5, -INF , !P1 ;  /* 0xff80000005567808 */ /* 0x000fc40004800000 */
[C---:B------:R-:W-:Y:S01]  /*5700*/  ISETP.GE.AND P6, PT, R87.reuse, R239, PT ;  /* 0x000000ef5700720c */ /* 0x040fe20003fc6270 */
[----:B------:R-:W1:Y:S01]  /*5710*/  MUFU.TANH R5, R15 ;  /* 0x0000000f00057308 */ /* 0x000e620000002400 */
[C---:B------:R-:W-:Y:S02]  /*5720*/  ISETP.GE.AND P5, PT, R87.reuse, R238, PT ;  /* 0x000000ee5700720c */ /* 0x040fe40003fa6270 */
[C---:B------:R-:W-:Y:S02]  /*5730*/  ISETP.GE.AND P3, PT, R87.reuse, R237, PT ;  /* 0x000000ed5700720c */ /* 0x040fe40003f66270 */
[C---:B------:R-:W-:Y:S02]  /*5740*/  ISETP.GE.AND P1, PT, R87.reuse, R236, PT ;  /* 0x000000ec5700720c */ /* 0x040fe40003f26270 */
[C---:B------:R-:W-:Y:S02]  /*5750*/  ISETP.LT.OR P6, PT, R87.reuse, R234, P6 ;  /* 0x000000ea5700720c */ /* 0x040fe400037c1670 */
[----:B------:R-:W-:-:S02]  /*5760*/  ISETP.LT.OR P5, PT, R87, R233, P5 ;  /* 0x000000e95700720c */ /* 0x000fc40002fa1670 */
[C---:B------:R-:W-:Y:S02]  /*5770*/  ISETP.LT.OR P3, PT, R87.reuse, R232, P3 ;  /* 0x000000e85700720c */ /* 0x040fe40001f61670 */
[----:B------:R-:W-:Y:S02]  /*5780*/  ISETP.LT.OR P1, PT, R87, R231, P1 ;  /* 0x000000e75700720c */ /* 0x000fe40000f21670 */
[----:B------:R-:W-:Y:S01]  /*5790*/  FSEL R87, R3, -INF , !P0 ;  /* 0xff80000003577808 */ /* 0x000fe20004000000 */
[----:B-1----:R-:W-:Y:S01]  /*57a0*/  FFMA.FTZ R5, R88, -UR16, R5 ;  /* 0x8000001058057c23 */ /* 0x002fe20008010005 */
[----:B------:R-:W-:Y:S02]  /*57b0*/  PLOP3.LUT P0, PT, PT, PT, UP0, 0x80, 0x0 ;  /* 0x000000000000781c */ /* 0x000fe40003f0f008 */
[----:B------:R-:W-:Y:S02]  /*57c0*/  LOP3.LUT R2, R124, R125, RZ, 0xfc, !PT ;  /* 0x0000007d7c027212 */ /* 0x000fe400078efcff */
        /* <DEDUP_REMOVED lines=47> */
.L_x_2335:
[----:B------:R-:W-:Y:S05]  /*5ac0*/  BSYNC B0 ;  /* 0x0000000000007941 */ /* 0x000fea0003800000 */
.L_x_2334:
[----:B------:R-:W0:Y:S02]  /*5ad0*/  LDGDEPBAR ;  /* 0x00000000000079af */ /* 0x000e240000000000 */
.L_x_2333:
        /* <DEDUP_REMOVED lines=72> */
[----:B---3--:R-:W-:-:S06]  /*5f60*/  FFMA.FTZ R0, R19, c[0x0][0x23c], -R2 ;  /* 0x00008f0013007a23 */ /* 0x008fcc0000010802 */
[----:B------:R1:W3:Y:S01]  /*5f70*/  MUFU.EX2 R133, R0 ;  /* 0x0000000000857308 */ /* 0x0002e20000000800 */
[----:B----4-:R-:W-:Y:S02]  /*5f80*/  F2FP.BF16.PACK_AB R4, R139, R132 ;  /* 0x000000848b04723e */ /* 0x010fe400000010ff */
[----:B-----5:R-:W-:Y:S02]  /*5f90*/  F2FP.BF16.PACK_AB R5, R248, R250 ;  /* 0x000000faf805723e */ /* 0x020fe400000010ff */
[----:B-1----:R-:W-:Y:S02]  /*5fa0*/  FMNMX.FTZ R0, R117, R102, !PT ;  /* 0x0000006675007209 */ /* 0x002fe40007810000 */
[----:B---3--:R-:W-:Y:S02]  /*5fb0*/  F2FP.BF16.PACK_AB R7, R133, R249 ;  /* 0x000000f98507723e */ /* 0x008fe400000010ff */
[----:B------:R-:W-:-:S04]  /*5fc0*/  FMNMX.FTZ R0, R101, R0, !PT ;  /* 0x0000000065007209 */ /* 0x000fc80007810000 */
[----:B------:R-:W-:Y:S01]  /*5fd0*/  FMNMX.FTZ R0, R84, R0, !PT ;  /* 0x0000000054007209 */ /* 0x000fe20007810000 */
[----:B------:R-:W-:Y:S03]  /*5fe0*/  HMMA.16816.F32.BF16 R148, R4, R32, RZ ;  /* 0x000000200494723c */ /* 0x000fe600000418ff */
[----:B------:R-:W-:-:S04]  /*5ff0*/  FMNMX.FTZ R0, R129, R0, !PT ;  /* 0x0000000081007209 */ /* 0x000fc80007810000 */
[----:B------:R-:W-:Y:S01]  /*6000*/  FMNMX.FTZ R0, R118, R0, !PT ;  /* 0x0000000076007209 */ /* 0x000fe20007810000 */
[----:B--2---:R-:W-:Y:S03]  /*6010*/  HMMA.16816.F32.BF16 R164, R4, R28, RZ ;  /* 0x0000001c04a4723c */ /* 0x004fe600000418ff */
        /* <DEDUP_REMOVED lines=25> */
[----:B------:R-:W-:Y:S01]  /*61b0*/  FFMA.FTZ R2, R18, c[0x0][0x23c], -R2 ;  /* 0x00008f0012027a23 */ /* 0x000fe20000010802 */
[----:B------:R-:W-:Y:S01]  /*61c0*/  LDSM.16.MT88.4 R20, [R213+0xb800] ;  /* 0x00b80000d514783b */ /* 0x000fe20000004200 */
[----:B------:R2:W-:Y:S01]  /*61d0*/  MUFU.EX2 R246, R8 ;  /* 0x0000000800f67308 */ /* 0x0005e20000000800 */
[----:B-1----:R-:W-:-:S02]  /*61e0*/  FMNMX.FTZ R0, R9, R0, !PT ;  /* 0x0000000009007209 */ /* 0x002fc40007810000 */
[----:B------:R-:W-:Y:S01]  /*61f0*/  LDSM.16.MT88.4 R16, [R217+0xa800] ;  /* 0x00a80000d910783b */ /* 0x000fe20000004200 */
[----:B------:R-:W-:Y:S01]  /*6200*/  HMMA.16816.F32.BF16 R168, R4, R30, RZ ;  /* 0x0000001e04a8723c */ /* 0x000fe200000418ff */
[----:B----4-:R-:W-:-:S03]  /*6210*/  FMNMX.FTZ R136, R3, R10, !PT ;  /* 0x0000000a03887209 */ /* 0x010fc60007810000 */
[----:B------:R1:W3:Y:S01]  /*6220*/  MUFU.EX2 R247, R2 ;  /* 0x0000000200f77308 */ /* 0x0002e20000000800 */
[----:B------:R-:W-:-:S03]  /*6230*/  FSETP.NEU.FTZ.AND P1, PT, R136, -INF , PT ;  /* 0xff8000008800780b */ /* 0x000fc60003f3d000 */
        /* <DEDUP_REMOVED lines=27> */
[----:B-1----:R-:W-:Y:S01]  /*63f0*/  FFMA.FTZ R3, R128, c[0x0][0x23c], -R0 ;  /* 0x00008f0080037a23 */ /* 0x002fe20000010800 */
[----:B------:R-:W-:-:S03]  /*6400*/  MOV R128, R141 ;  /* 0x0000008d00807202 */ /* 0x000fc60000000f00 */
        /* <DEDUP_REMOVED lines=17> */
[----:B-1----:R-:W-:-:S02]  /*6520*/  FFMA.FTZ R3, R129, c[0x0][0x23c], -R2 ;  /* 0x00008f0081037a23 */ /* 0x002fc40000010802 */
[----:B------:R-:W-:Y:S02]  /*6530*/  IMAD.MOV.U32 R129, RZ, RZ, R140 ;  /* 0x000000ffff817224 */ /* 0x000fe400078e008c */
[----:B------:R1:W-:Y:S03]  /*6540*/  MUFU.EX2 R207, R3 ;  /* 0x0000000300cf7308 */ /* 0x0003e60000000800 */
[----:B------:R-:W-:Y:S07]  /*6550*/  HMMA.16816.F32.BF16 R124, R124, R26, R4 ;  /* 0x0000001a7c7c723c */ /* 0x000fee0000041804 */
[----:B---3--:R-:W-:-:S02]  /*6560*/  F2FP.BF16.PACK_AB R4, R240, R243 ;  /* 0x000000f3f004723e */ /* 0x008fc400000010ff */
[----:B--2---:R-:W-:Y:S02]  /*6570*/  F2FP.BF16.PACK_AB R6, R242, R241 ;  /* 0x000000f1f206723e */ /* 0x004fe400000010ff */
[----:B----4-:R-:W-:Y:S01]  /*6580*/  F2FP.BF16.PACK_AB R5, R210, R211 ;  /* 0x000000d3d205723e */ /* 0x010fe200000010ff */
[----:B-1----:R-:W-:Y:S01]  /*6590*/  FFMA.FTZ R3, R118, c[0x0][0x23c], -R2 ;  /* 0x00008f0076037a23 */ /* 0x002fe20000010802 */
[----:B-----5:R-:W-:-:S03]  /*65a0*/  F2FP.BF16.PACK_AB R7, R209, R208 ;  /* 0x000000d0d107723e */ /* 0x020fc600000010ff */
[----:B------:R1:W-:Y:S04]  /*65b0*/  MUFU.EX2 R206, R3 ;  /* 0x0000000300ce7308 */ /* 0x0003e80000000800 */
[C---:B------:R-:W-:Y:S08]  /*65c0*/  HMMA.16816.F32.BF16 R144, R4.reuse, R32, RZ ;  /* 0x000000200490723c */ /* 0x040ff000000418ff */
[----:B------:R-:W-:Y:S01]  /*65d0*/  HMMA.16816.F32.BF16 R200, R4, R34, RZ ;  /* 0x0000002204c8723c */ /* 0x000fe200000418ff */
[----:B-1----:R-:W-:-:S02]  /*65e0*/  FFMA.FTZ R3, R86, c[0x0][0x23c], -R2 ;  /* 0x00008f0056037a23 */ /* 0x002fc40000010802 */
[----:B------:R-:W-:-:S05]  /*65f0*/  FFMA.FTZ R2, R85, c[0x0][0x23c], -R2 ;  /* 0x00008f0055027a23 */ /* 0x000fca0000010802 */
[C---:B------:R-:W-:Y:S01]  /*6600*/  HMMA.16816.F32.BF16 R32, R4.reuse, R36, RZ ;  /* 0x000000240420723c */ /* 0x040fe200000418ff */
[----:B------:R1:W-:Y:S06]  /*6610*/  MUFU.EX2 R205, R3 ;  /* 0x0000000300cd7308 */ /* 0x0003ec0000000800 */
[----:B------:R-:W-:Y:S01]  /*6620*/  MOV R36, R139 ;  /* 0x0000008b00247202 */ /* 0x000fe20000000f00 */
[----:B------:R-:W-:Y:S01]  /*6630*/  HMMA.16816.F32.BF16 R160, R4, R28, RZ ;  /* 0x0000001c04a0723c */ /* 0x000fe200000418ff */
[----:B------:R2:W3:Y:S01]  /*6640*/  MUFU.EX2 R204, R2 ;  /* 0x0000000200cc7308 */ /* 0x0004e20000000800 */
[----:B------:R-:W-:-:S06]  /*6650*/  MOV R37, R138 ;  /* 0x0000008a00257202 */ /* 0x000fcc0000000f00 */
[----:B------:R-:W-:Y:S01]  /*6660*/  HMMA.16816.F32.BF16 R196, R4, R30, RZ ;  /* 0x0000001e04c4723c */ /* 0x000fe200000418ff */
[----:B-1----:R-:W-:-:S07]  /*6670*/  IMAD.MOV.U32 R3, RZ, RZ, R133 ;  /* 0x000000ffff037224 */ /* 0x002fce00078e0085 */
[----:B------:R-:W-:Y:S01]  /*6680*/  HMMA.16816.F32.BF16 R28, R4, R52, RZ ;  /* 0x00000034041c723c */ /* 0x000fe200000418ff */
[----:B--2---:R-:W-:-:S04]  /*6690*/  FFMA.FTZ R2, R131, c[0x0][0x23c], -R0 ;  /* 0x00008f0083027a23 */ /* 0x004fc80000010800 */
[----:B------:R1:W-:Y:S02]  /*66a0*/  MUFU.EX2 R139, R2 ;  /* 0x00000002008b7308 */ /* 0x0003e40000000800 */
[----:B------:R-:W-:Y:S01]  /*66b0*/  MOV R53, R11 ;  /* 0x0000000b00357202 */ /* 0x000fe20000000f00 */
[C---:B------:R-:W-:Y:S08]  /*66c0*/  HMMA.16816.F32.BF16 R192, R4.reuse, R38, RZ ;  /* 0x0000002604c0723c */ /* 0x040ff000000418ff */
[----:B------:R-:W-:Y:S01]  /*66d0*/  HMMA.16816.F32.BF16 R188, R4, R54, RZ ;  /* 0x0000003604bc723c */ /* 0x000fe200000418ff */
[----:B-1----:R-:W-:Y:S01]  /*66e0*/  FFMA.FTZ R2, R130, c[0x0][0x23c], -R0 ;  /* 0x00008f0082027a23 */ /* 0x002fe20000010800 */
[----:B---3--:R-:W-:-:S06]  /*66f0*/  F2FP.BF16.PACK_AB R130, R204, R205 ;  /* 0x000000cdcc82723e */ /* 0x008fcc00000010ff */
[C---:B------:R-:W-:Y:S01]  /*6700*/  HMMA.16816.F32.BF16 R8, R4.reuse, R64, RZ ;  /* 0x000000400408723c */ /* 0x040fe200000418ff */
[----:B------:R1:W-:Y:S07]  /*6710*/  MUFU.EX2 R138, R2 ;  /* 0x00000002008a7308 */ /* 0x0003ee0000000800 */
        /* <DEDUP_REMOVED lines=8> */
[----:B------:R-:W1:Y:S05]  /*67a0*/  MUFU.EX2 R132, R0 ;  /* 0x0000000000847308 */ /* 0x000e6a0000000800 */
[C---:B------:R-:W-:Y:S08]  /*67b0*/  HMMA.16816.F32.BF16 R176, R4.reuse, R70, RZ ;  /* 0x0000004604b0723c */ /* 0x040ff000000418ff */
[----:B------:R-:W-:Y:S01]  /*67c0*/  HMMA.16816.F32.BF16 R116, R4, R80, RZ ;  /* 0x000000500474723c */ /* 0x000fe200000418ff */
[----:B-1----:R-:W-:-:S07]  /*67d0*/  F2FP.BF16.PACK_AB R131, R132, R133 ;  /* 0x000000858483723e */ /* 0x002fce00000010ff */
[----:B------:R-:W-:Y:S01]  /*67e0*/  HMMA.16816.F32.BF16 R140, R4, R82, RZ ;  /* 0x00000052048c723c */ /* 0x000fe200000418ff */
[----:B------:R-:W-:-:S04]  /*67f0*/  FADD.FTZ R0, R243, R240 ;  /* 0x000000f0f3007221 */ /* 0x000fc80000010000 */
[----:B------:R-:W-:Y:S02]  /*6800*/  FADD.FTZ R0, R241, R0 ;  /* 0x00000000f1007221 */ /* 0x000fe40000010000 */
[----:B------:R-:W-:Y:S01]  /*6810*/  MOV R7, R129 ;  /* 0x0000008100077202 */ /* 0x000fe20000000f00 */
[----:B------:R-:W-:Y:S01]  /*6820*/  IMAD.MOV.U32 R6, RZ, RZ, R128 ;  /* 0x000000ffff067224 */ /* 0x000fe200078e0080 */
[----:B------:R-:W-:Y:S01]  /*6830*/  F2FP.BF16.PACK_AB R128, R206, R207 ;  /* 0x000000cfce80723e */ /* 0x000fe200000010ff */
[----:B------:R-:W-:Y:S01]  /*6840*/  IMAD.MOV.U32 R5, RZ, RZ, R36 ;  /* 0x000000ffff057224 */ /* 0x000fe200078e0024 */
[----:B------:R-:W-:Y:S02]  /*6850*/  F2FP.BF16.PACK_AB R129, R138, R139 ;  /* 0x0000008b8a81723e */ /* 0x000fe400000010ff */
[----:B------:R-:W-:Y:S01]  /*6860*/  MOV R4, R37 ;  /* 0x0000002500047202 */ /* 0x000fe20000000f00 */
[----:B------:R-:W-:Y:S02]  /*6870*/  FADD.FTZ R2, R2, R5 ;  /* 0x0000000502027221 */ /* 0x000fe40000010000 */
[----:B------:R-:W-:-:S02]  /*6880*/  FADD.FTZ R5, R250, R248 ;  /* 0x000000f8fa057221 */ /* 0x000fc40000010000 */
[C---:B------:R-:W-:Y:S01]  /*6890*/  HMMA.16816.F32.BF16 R36, R128.reuse, R12, R32 ;  /* 0x0000000c8024723c */ /* 0x040fe20000041820 */
[----:B------:R-:W-:Y:S02]  /*68a0*/  FADD.FTZ R2, R4, R2 ;  /* 0x0000000204027221 */ /* 0x000fe40000010000 */
[----:B------:R-:W-:Y:S02]  /*68b0*/  FADD.FTZ R5, R249, R5 ;  /* 0x00000005f9057221 */ /* 0x000fe40000010000 */
[----:B------:R-:W-:Y:S02]  /*68c0*/  FADD.FTZ R4, R242, R0 ;  /* 0x00000000f2047221 */ /* 0x000fe40000010000 */
[----:B------:R-:W-:Y:S01]  /*68d0*/  MOV R35, R3 ;  /* 0x0000000300237202 */ /* 0x000fe20000000f00 */
[----:B------:R-:W-:Y:S01]  /*68e0*/  FADD.FTZ R3, R211, R210 ;  /* 0x000000d2d3037221 */ /* 0x000fe20000010000 */
[----:B------:R-:W-:Y:S01]  /*68f0*/  MOV R34, R53 ;  /* 0x0000003500227202 */ /* 0x000fe20000000f00 */
        /* <DEDUP_REMOVED lines=25> */
[----:B------:R-:W-:-:S03]  /*6a90*/  FADD.FTZ R246, R251, R2 ;  /* 0x00000002fbf67221 */ /* 0x000fc60000010000 */
[----:B------:R1:W-:Y:S01]  /*6aa0*/  STL [R1+0x4], R244 ;  /* 0x000004f401007387 */ /* 0x0003e20000100800 */
[C---:B------:R-:W-:Y:S03]  /*6ab0*/  HMMA.16816.F32.BF16 R68, R128.reuse, R20, R8 ;  /* 0x000000148044723c */ /* 0x040fe60000041808 */
        /* <DEDUP_REMOVED lines=63> */
[----:B------:R-:W-:-:S02]  /*6eb0*/  ISETP.GE.AND P0, PT, R0, R237, PT ;  /* 0x000000ed0000720c */ /* 0x000fc40003f06270 */
[----:B------:R-:W-:Y:S01]  /*6ec0*/  @!PT LDS RZ, [RZ] ;  /* 0x00000000fffff984 */ /* 0x000fe20000000800 */
[----:B------:R-:W-:Y:S01]  /*6ed0*/  @!PT LDS RZ, [RZ] ;  /* 0x00000000fffff984 */ /* 0x000fe20000000800 */
[----:B------:R-:W-:Y:S01]  /*6ee0*/  @!PT LDS RZ, [RZ] ;  /* 0x00000000fffff984 */ /* 0x000fe20000000800 */
[----:B------:R2:W-:Y:S01]  /*6ef0*/  @!P2 LDGSTS.E.BYPASS.LTC128B.128 [R227+0xb800], [R4.64+0x80] ;  /* 0x0b80008004e3afae */ /* 0x0005e2000b901d52 */
[C---:B------:R-:W-:Y:S02]  /*6f00*/  ISETP.GE.AND P6, PT, R0.reuse, R236, PT ;  /* 0x000000ec0000720c */ /* 0x040fe40003fc6270 */
[----:B------:R-:W-:Y:S01]  /*6f10*/  IABS R2, R2 ;  /* 0x0000000200027213 */ /* 0x000fe20000000000 */
[----:B------:R-:W-:Y:S01]  /*6f20*/  LDSM.16.M88.4 R16, [R212+0x8000] ;  /* 0x00800000d410783b */ /* 0x000fe20000000200 */
[C---:B------:R-:W-:Y:S02]  /*6f30*/  ISETP.LT.OR P4, PT, R0.reuse, R234, P4 ;  /* 0x000000ea0000720c */ /* 0x040fe40002781670 */
[C---:B------:R-:W-:Y:S01]  /*6f40*/  ISETP.LT.OR P1, PT, R0.reuse, R233, P1 ;  /* 0x000000e90000720c */ /* 0x040fe20000f21670 */
[----:B------:R-:W-:Y:S01]  /*6f50*/  LDSM.16.M88.4 R20, [R212+0x8800] ;  /* 0x00880000d414783b */ /* 0x000fe20000000200 */
[C---:B------:R-:W-:Y:S02]  /*6f60*/  ISETP.LT.OR P0, PT, R0.reuse, R232, P0 ;  /* 0x000000e80000720c */ /* 0x040fe40000701670 */
[----:B------:R-:W-:Y:S01]  /*6f70*/  ISETP.LT.OR P6, PT, R0, R231, P6 ;  /* 0x000000e70000720c */ /* 0x000fe200037c1670 */
        /* <DEDUP_REMOVED lines=22> */
[C---:B-1----:R-:W-:Y:S01]  /*70e0*/  HMMA.16816.F32.BF16 R184, R8.reuse, R24, R16 ;  /* 0x0000001808b8723c */ /* 0x042fe20000041810 */
[----:B------:R-:W1:Y:S07]  /*70f0*/  LDSM.16.M88.4 R16, [R222] ;  /* 0x00000000de10783b */ /* 0x000e6e0000000200 */
[C---:B------:R-:W-:Y:S08]  /*7100*/  HMMA.16816.F32.BF16 R180, R8.reuse, R28, R140 ;  /* 0x0000001c08b4723c */ /* 0x040ff0000004188c */
[C---:B------:R-:W-:Y:S01]  /*7110*/  HMMA.16816.F32.BF16 R176, R8.reuse, R30, R176 ;  /* 0x0000001e08b0723c */ /* 0x040fe200000418b0 */
[----:B------:R-:W-:Y:S07]  /*7120*/  LDSM.16.M88.4 R28, [R219] ;  /* 0x00000000db1c783b */ /* 0x000fee0000000200 */
[----:B------:R-:W-:Y:S01]  /*7130*/  HMMA.16816.F32.BF16 R8, R8, R26, R12 ;  /* 0x0000001a0808723c */ /* 0x000fe2000004180c */
[----:B------:R-:W4:Y:S04]  /*7140*/  LDSM.16.M88.4 R12, [R220+0x2000] ;  /* 0x00200000dc0c783b */ /* 0x000f280000000200 */
[----:B------:R-:W5:Y:S03]  /*7150*/  LDSM.16.M88.4 R24, [R219+0x800] ;  /* 0x00080000db18783b */ /* 0x000f660000000200 */
[C---:B--2---:R-:W-:Y:S08]  /*7160*/  HMMA.16816.F32.BF16 R140, R4.reuse, R32, R188 ;  /* 0x00000020048c723c */ /* 0x044ff000000418bc */
[C---:B---3--:R-:W-:Y:S08]  /*7170*/  HMMA.16816.F32.BF16 R204, R4.reuse, R20, R204 ;  /* 0x0000001404cc723c */ /* 0x048ff000000418cc */
[C---:B------:R-:W-:Y:S08]  /*7180*/  HMMA.16816.F32.BF16 R188, R4.reuse, R34, R196 ;  /* 0x0000002204bc723c */ /* 0x040ff000000418c4 */
[----:B------:R-:W-:Y:S01]  /*7190*/  HMMA.16816.F32.BF16 R192, R4, R22, R192 ;  /* 0x0000001604c0723c */ /* 0x000fe200000418c0 */
[----:B------:R-:W2:Y:S07]  /*71a0*/  LDSM.16.M88.4 R4, [R220] ;  /* 0x00000000dc04783b */ /* 0x000eae0000000200 */
[C---:B-1----:R-:W-:Y:S08]  /*71b0*/  HMMA.16816.F32.BF16 R196, R16.reuse, R32, R180 ;  /* 0x0000002010c4723c */ /* 0x042ff000000418b4 */
[C---:B------:R-:W-:Y:S08]  /*71c0*/  HMMA.16816.F32.BF16 R180, R16.reuse, R34, R176 ;  /* 0x0000002210b4723c */ /* 0x040ff000000418b0 */
[C---:B------:R-:W-:Y:S08]  /*71d0*/  HMMA.16816.F32.BF16 R176, R16.reuse, R20, R184 ;  /* 0x0000001410b0723c */ /* 0x040ff000000418b8 */
[----:B------:R-:W-:Y:S01]  /*71e0*/  HMMA.16816.F32.BF16 R32, R16, R22, R8 ;  /* 0x000000161020723c */ /* 0x000fe20000041808 */
[----:B------:R-:W-:Y:S04]  /*71f0*/  LDSM.16.M88.4 R8, [R214+0x6000] ;  /* 0x00600000d608783b */ /* 0x000fe80000000200 */
[----:B------:R-:W1:Y:S03]  /*7200*/  LDSM.16.M88.4 R20, [R212+0x9000] ;  /* 0x00900000d414783b */ /* 0x000e660000000200 */
[C---:B----4-:R-:W-:Y:S01]  /*7210*/  HMMA.16816.F32.BF16 R140, R12.reuse, R28, R140 ;  /* 0x0000001c0c8c723c */ /* 0x050fe2000004188c */
[----:B------:R-:W3:Y:S07]  /*7220*/  LDSM.16.M88.4 R16, [R212+0x9800] ;  /* 0x00980000d410783b */ /* 0x000eee0000000200 */
[C---:B------:R-:W-:Y:S08]  /*7230*/  HMMA.16816.F32.BF16 R188, R12.reuse, R30, R188 ;  /* 0x0000001e0cbc723c */ /* 0x040ff000000418bc */
[C---:B-----5:R-:W-:Y:S08]  /*7240*/  HMMA.16816.F32.BF16 R204, R12.reuse, R24, R204 ;  /* 0x000000180ccc723c */ /* 0x060ff000000418cc */
[----:B------:R-:W-:Y:S01]  /*7250*/  HMMA.16816.F32.BF16 R192, R12, R26, R192 ;  /* 0x0000001a0cc0723c */ /* 0x000fe200000418c0 */
[----:B------:R-:W4:Y:S07]  /*7260*/  LDSM.16.M88.4 R12, [R214+0x4000] ;  /* 0x00400000d60c783b */ /* 0x000f2e0000000200 */
[C---:B--2---:R-:W-:Y:S08]  /*7270*/  HMMA.16816.F32.BF16 R200, R4.reuse, R28, R196 ;  /* 0x0000001c04c8723c */ /* 0x044ff000000418c4 */
[C---:B------:R-:W-:Y:S08]  /*7280*/  HMMA.16816.F32.BF16 R184, R4.reuse, R24, R176 ;  /* 0x0000001804b8723c */ /* 0x040ff000000418b0 */
[C---:B------:R-:W-:Y:S01]  /*7290*/  HMMA.16816.F32.BF16 R196, R4.reuse, R30, R180 ;  /* 0x0000001e04c4723c */ /* 0x040fe200000418b4 */
[----:B------:R-:W-:Y:S07]  /*72a0*/  LDSM.16.M88.4 R28, [R224] ;  /* 0x00000000e01c783b */ /* 0x000fee0000000200 */
[----:B------:R-:W-:Y:S01]  /*72b0*/  HMMA.16816.F32.BF16 R24, R4, R26, R32 ;  /* 0x0000001a0418723c */ /* 0x000fe20000041820 */
[----:B------:R-:W-:Y:S04]  /*72c0*/  LDSM.16.M88.4 R4, [R216+0x6000] ;  /* 0x00600000d804783b */ /* 0x000fe80000000200 */
[----:B------:R-:W2:Y:S03]  /*72d0*/  LDSM.16.M88.4 R32, [R225] ;  /* 0x00000000e120783b */ /* 0x000ea60000000200 */
[C---:B-1----:R-:W-:Y:S08]  /*72e0*/  HMMA.16816.F32.BF16 R180, R8.reuse, R22, R188 ;  /* 0x0000001608b4723c */ /* 0x042ff000000418bc */
[C---:B------:R-:W-:Y:S08]  /*72f0*/  HMMA.16816.F32.BF16 R140, R8.reuse, R20, R140 ;  /* 0x00000014088c723c */ /* 0x040ff0000004188c */
[C---:B---3--:R-:W-:Y:S08]  /*7300*/  HMMA.16816.F32.BF16 R188, R8.reuse, R16, R204 ;  /* 0x0000001008bc723c */ /* 0x048ff000000418cc */
[----:B------:R-:W-:Y:S01]  /*7310*/  HMMA.16816.F32.BF16 R176, R8, R18, R192 ;  /* 0x0000001208b0723c */ /* 0x000fe200000418c0 */
[----:B------:R-:W1:Y:S07]  /*7320*/  LDSM.16.M88.4 R8, [R216+0x4000] ;  /* 0x00400000d808783b */ /* 0x000e6e0000000200 */
[C---:B----4-:R-:W-:Y:S08]  /*7330*/  HMMA.16816.F32.BF16 R204, R12.reuse, R22, R196 ;  /* 0x000000160ccc723c */ /* 0x050ff000000418c4 */
[C---:B------:R-:W-:Y:S01]  /*7340*/  HMMA.16816.F32.BF16 R208, R12.reuse, R20, R200 ;  /* 0x000000140cd0723c */ /* 0x040fe200000418c8 */
[----:B------:R-:W-:Y:S07]  /*7350*/  LDSM.16.M88.4 R20, [R221+0x9800] ;  /* 0x00980000dd14783b */ /* 0x000fee0000000200 */
[C---:B------:R-:W-:Y:S08]  /*7360*/  HMMA.16816.F32.BF16 R196, R12.reuse, R16, R184 ;  /* 0x000000100cc4723c */ /* 0x040ff000000418b8 */
[----:B------:R-:W-:Y:S01]  /*7370*/  HMMA.16816.F32.BF16 R12, R12, R18, R24 ;  /* 0x000000120c0c723c */ /* 0x000fe20000041818 */
[----:B------:R-:W-:Y:S04]  /*7380*/  LDSM.16.M88.4 R16, [R222+0x6000] ;  /* 0x00600000de10783b */ /* 0x000fe80000000200 */
[----:B------:R-:W3:Y:S03]  /*7390*/  LDSM.16.M88.4 R24, [R221+0x9000] ;  /* 0x00900000dd18783b */ /* 0x000ee60000000200 */
[C---:B--2---:R-:W-:Y:S08]  /*73a0*/  HMMA.16816.F32.BF16 R192, R4.reuse, R32, R140 ;  /* 0x0000002004c0723c */ /* 0x044ff0000004188c */
[C---:B------:R-:W-:Y:S08]  /*73b0*/  HMMA.16816.F32.BF16 R200, R4.reuse, R34, R180 ;  /* 0x0000002204c8723c */ /* 0x040ff000000418b4 */
[C---:B------:R-:W-:Y:S08]  /*73c0*/  HMMA.16816.F32.BF16 R188, R4.reuse, R28, R188 ;  /* 0x0000001c04bc723c */ /* 0x040ff000000418bc */
[----:B------:R-:W-:Y:S01]  /*73d0*/  HMMA.16816.F32.BF16 R176, R4, R30, R176 ;  /* 0x0000001e04b0723c */ /* 0x000fe200000418b0 */
[----:B------:R-:W2:Y:S07]  /*73e0*/  LDSM.16.M88.4 R4, [R222+0x4000] ;  /* 0x00400000de04783b */ /* 0x000eae0000000200 */
[C---:B-1----:R-:W-:Y:S08]  /*73f0*/  HMMA.16816.F32.BF16 R140, R8.reuse, R32, R208 ;  /* 0x00000020088c723c */ /* 0x042ff000000418d0 */
[C---:B------:R-:W-:Y:S08]  /*7400*/  HMMA.16816.F32.BF16 R184, R8.reuse, R34, R204 ;  /* 0x0000002208b8723c */ /* 0x040ff000000418cc */
[C---:B------:R-:W-:Y:S01]  /*7410*/  HMMA.16816.F32.BF16 R180, R8.reuse, R28, R196 ;  /* 0x0000001c08b4723c */ /* 0x040fe200000418c4 */
[----:B------:R1:W-:Y:S07]  /*7420*/  I2F R198, R3 ;  /* 0x0000000300c67306 */ /* 0x0003ee0000201400 */
[----:B------:R-:W-:Y:S01]  /*7430*/  HMMA.16816.F32.BF16 R8, R8, R30, R12 ;  /* 0x0000001e0808723c */ /* 0x000fe2000004180c */
[----:B------:R-:W-:Y:S01]  /*7440*/  LDSM.16.M88.4 R12, [R220+0x6000] ;  /* 0x00600000dc0c783b */ /* 0x000fe20000000200 */
[----:B------:R4:W-:Y:S03]  /*7450*/  I2F R197, R2 ;  /* 0x0000000200c57306 */ /* 0x0009e60000201400 */
[----:B------:R-:W5:Y:S03]  /*7460*/  LDSM.16.M88.4 R28, [R219+0x1000] ;  /* 0x00100000db1c783b */ /* 0x000f660000000200 */
[----:B---3--:R-:W-:Y:S01]  /*7470*/  HMMA.16816.F32.BF16 R32, R16, R24, R192 ;  /* 0x000000181020723c */ /* 0x008fe200000418c0 */
[----:B-1----:R-:W-:-:S05]  /*7480*/  IMAD.IADD R3, R228, 0x1, -R0 ;  /* 0x00000001e4037824 */ /* 0x002fca00078e0a00 */
[----:B------:R-:W-:Y:S02]  /*7490*/  IABS R3, R3 ;  /* 0x0000000300037213 */ /* 0x000fe40000000000 */
[C---:B------:R-:W-:Y:S01]  /*74a0*/  HMMA.16816.F32.BF16 R200, R16.reuse, R26, R200 ;  /* 0x0000001a10c8723c */ /* 0x040fe200000418c8 */
[----:B----4-:R-:W-:Y:S01]  /*74b0*/  IMAD.IADD R2, R235, 0x1, -R0 ;  /* 0x00000001eb027824 */ /* 0x010fe200078e0a00 */
[----:B------:R1:W-:Y:S04]  /*74c0*/  I2F R196, R3 ;  /* 0x0000000300c47306 */ /* 0x0003e80000201400 */
[----:B------:R-:W-:Y:S02]  /*74d0*/  IABS R2, R2 ;  /* 0x0000000200027213 */ /* 0x000fe40000000000 */
[C---:B------:R-:W-:Y:S08]  /*74e0*/  HMMA.16816.F32.BF16 R188, R16.reuse, R20, R188 ;  /* 0x0000001410bc723c */ /* 0x040ff000000418bc */
[----:B------:R-:W-:Y:S01]  /*74f0*/  HMMA.16816.F32.BF16 R176, R16, R22, R176 ;  /* 0x0000001610b0723c */ /* 0x000fe200000418b0 */
[----:B------:R-:W3:Y:S01]  /*7500*/  LDSM.16.M88.4 R16, [R219+0x1800] ;  /* 0x00180000db10783b */ /* 0x000ee20000000200 */
[----:B-1----:R-:W-:-:S04]  /*7510*/  IMAD.MOV.U32 R3, RZ, RZ, R2 ;  /* 0x000000ffff037224 */ /* 0x002fc800078e0002 */
[----:B------:R1:W-:Y:S02]  /*7520*/  I2F R195, R3 ;  /* 0x0000000300c37306 */ /* 0x0003e40000201400 */
[C---:B--2---:R-:W-:Y:S08]  /*7530*/  HMMA.16816.F32.BF16 R180, R4.reuse, R20, R180 ;  /* 0x0000001404b4723c */ /* 0x044ff000000418b4 */
[C---:B------:R-:W-:Y:S08]  /*7540*/  HMMA.16816.F32.BF16 R140, R4.reuse, R24, R140 ;  /* 0x00000018048c723c */ /* 0x040ff0000004188c */
[C---:B------:R-:W-:Y:S08]  /*7550*/  HMMA.16816.F32.BF16 R184, R4.reuse, R26, R184 ;  /* 0x0000001a04b8723c */ /* 0x040ff000000418b8 */
[----:B------:R-:W-:Y:S01]  /*7560*/  HMMA.16816.F32.BF16 R20, R4, R22, R8 ;  /* 0x000000160414723c */ /* 0x000fe20000041808 */
[----:B------:R-:W2:Y:S01]  /*7570*/  LDSM.16.M88.4 R8, [R220+0x4000] ;  /* 0x00400000dc08783b */ /* 0x000ea20000000200 */
[----:B------:R-:W-:-:S05]  /*7580*/  DEPBAR.LE SB0, 0x0 ;  /* 0x000080000000791a */ /* 0x000fca0000000000 */
[C---:B------:R-:W-:Y:S01]  /*7590*/  IADD3 R7, R0.reuse, 0x1, RZ ;  /* 0x0000000100077810 */ /* 0x040fe20007ffe0ff */
[C---:B-----5:R-:W-:Y:S01]  /*75a0*/  HMMA.16816.F32.BF16 R204, R12.reuse, R28, R32 ;  /* 0x0000001c0ccc723c */ /* 0x060fe20000041820 */
[C---:B------:R-:W-:Y:S02]  /*75b0*/  IADD3 R6, R0.reuse, 0x8, RZ ;  /* 0x0000000800067810 */ /* 0x040fe40007ffe0ff */
[----:B------:R-:W-:Y:S01]  /*75c0*/  IADD3 R5, R0, 0x9, RZ ;  /* 0x0000000900057810 */ /* 0x000fe20007ffe0ff */
[--C-:B------:R-:W-:Y:S01]  /*75d0*/  IMAD.IADD R4, R230, 0x1, -R7.reuse ;  /* 0x00000001e6047824 */ /* 0x100fe200078e0a07 */
[----:B------:R-:W-:Y:S01]  /*75e0*/  ISETP.GE.AND P5, PT, R7, R239, PT ;  /* 0x000000ef0700720c */ /* 0x000fe20003fa6270 */
[--C-:B-1----:R-:W-:Y:S02]  /*75f0*/  IMAD.IADD R3, R229, 0x1, -R7.reuse ;  /* 0x00000001e5037824 */ /* 0x102fe400078e0a07 */
[----:B------:R-:W-:Y:S01]  /*7600*/  HMMA.16816.F32.BF16 R200, R12, R30, R200 ;  /* 0x0000001e0cc8723c */ /* 0x000fe200000418c8 */
[----:B------:R-:W-:Y:S01]  /*7610*/  IABS R2, R4 ;  /* 0x0000000400027213 */ /* 0x000fe20000000000 */
[----:B------:R-:W-:Y:S01]  /*7620*/  IMAD.IADD R4, R235, 0x1, -R7 ;  /* 0x00000001eb047824 */ /* 0x000fe200078e0a07 */
[----:B------:R-:W-:-:S02]  /*7630*/  IABS R3, R3 ;  /* 0x0000000300037213 */ /* 0x000fc40000000000 */
[----:B------:R1:W-:Y:S01]  /*7640*/  I2F R194, R2 ;  /* 0x0000000200c27306 */ /* 0x0003e20000201400 */
[----:B------:R-:W-:Y:S01]  /*7650*/  BAR.SYNC.DEFER_BLOCKING 0x0 ;  /* 0x0000000000007b1d */ /* 0x000fe20000010000 */
[----:B------:R-:W-:Y:S01]  /*7660*/  ISETP.LT.OR P5, PT, R7, R234, P5 ;  /* 0x000000ea0700720c */ /* 0x000fe20002fa1670 */
[C---:B---3--:R-:W-:Y:S05]  /*7670*/  HMMA.16816.F32.BF16 R208, R12.reuse, R16, R188 ;  /* 0x000000100cd0723c */ /* 0x048fea00000418bc */
[----:B------:R3:W-:Y:S03]  /*7680*/  I2F R25, R3 ;  /* 0x0000000300197306 */ /* 0x0007e60000201400 */
[----:B------:R-:W-:Y:S01]  /*7690*/  HMMA.16816.F32.BF16 R240, R12, R18, R176 ;  /* 0x000000120cf0723c */ /* 0x000fe200000418b0 */
[----:B-1----:R-:W-:-:S07]  /*76a0*/  IMAD.IADD R2, R228, 0x1, -R7 ;  /* 0x00000001e4027824 */ /* 0x002fce00078e0a07 */
[----:B--2---:R-:W-:Y:S01]  /*76b0*/  HMMA.16816.F32.BF16 R188, R8, R28, R140 ;  /* 0x0000001c08bc723c */ /* 0x004fe2000004188c */
[----:B------:R-:W-:-:S05]  /*76c0*/  IABS R2, R2 ;  /* 0x0000000200027213 */ /* 0x000fca0000000000 */
[----:B---3--:R-:W-:Y:S01]  /*76d0*/  IMAD.MOV.U32 R3, RZ, RZ, R2 ;  /* 0x000000ffff037224 */ /* 0x008fe200078e0002 */
[----:B------:R-:W-:Y:S01]  /*76e0*/  IABS R2, R4 ;  /* 0x0000000400027213 */ /* 0x000fe20000000000 */
[C---:B------:R-:W-:Y:S02]  /*76f0*/  HMMA.16816.F32.BF16 R176, R8.reuse, R18, R20 ;  /* 0x0000001208b0723c */ /* 0x040fe40000041814 */
[----:B------:R1:W-:Y:S06]  /*7700*/  I2F R15, R3 ;  /* 0x00000003000f7306 */ /* 0x0003ec0000201400 */
[C---:B------:R-:W-:Y:S02]  /*7710*/  HMMA.16816.F32.BF16 R184, R8.reuse, R30, R184 ;  /* 0x0000001e08b8723c */ /* 0x040fe400000418b8 */
[----:B------:R2:W-:Y:S06]  /*7720*/  I2F R193, R2 ;  /* 0x0000000200c17306 */ /* 0x0005ec0000201400 */
[----:B------:R-:W-:Y:S01]  /*7730*/  HMMA.16816.F32.BF16 R180, R8, R16, R180 ;  /* 0x0000001008b4723c */ /* 0x000fe200000418b4 */
[----:B-1----:R-:W-:-:S05]  /*7740*/  IMAD.IADD R3, R230, 0x1, -R6 ;  /* 0x00000001e6037824 */ /* 0x002fca00078e0a06 */
[----:B------:R-:W-:Y:S01]  /*7750*/  IABS R3, R3 ;  /* 0x0000000300037213 */ /* 0x000fe20000000000 */
[----:B------:R-:W-:Y:S02]  /*7760*/  IMAD.IADD R8, R235, 0x1, -R5 ;  /* 0x00000001eb087824 */ /* 0x000fe400078e0a05 */
[--C-:B--2---:R-:W-:Y:S02]  /*7770*/  IMAD.IADD R2, R229, 0x1, -R6.reuse ;  /* 0x00000001e5027824 */ /* 0x104fe400078e0a06 */
[----:B------:R-:W-:Y:S02]  /*7780*/  IMAD.MOV.U32 R4, RZ, RZ, R3 ;  /* 0x000000ffff047224 */ /* 0x000fe400078e0003 */
[----:B------:R-:W-:Y:S01]  /*7790*/  FMUL.FTZ R11, R188, c[0x0][0x2ec] ;  /* 0x0000bb00bc0b7a20 */ /* 0x000fe20000410000 */
[----:B------:R-:W-:Y:S01]  /*77a0*/  IABS R3, R2 ;  /* 0x0000000200037213 */ /* 0x000fe20000000000 */
[----:B------:R-:W-:Y:S01]  /*77b0*/  IMAD.IADD R2, R228, 0x1, -R6 ;  /* 0x00000001e4027824 */ /* 0x000fe200078e0a06 */
[----:B------:R1:W-:Y:S04]  /*77c0*/  I2F R192, R4 ;  /* 0x0000000400c07306 */ /* 0x0003e80000201400 */
[----:B------:R-:W-:-:S04]  /*77d0*/  IABS R2, R2 ;  /* 0x0000000200027213 */ /* 0x000fc80000000000 */
[----:B------:R2:W-:Y:S01]  /*77e0*/  I2F R24, R3 ;  /* 0x0000000300187306 */ /* 0x0005e20000201400 */
[----:B-1----:R-:W-:-:S07]  /*77f0*/  IMAD.IADD R4, R235, 0x1, -R6 ;  /* 0x00000001eb047824 */ /* 0x002fce00078e0a06 */
[----:B------:R-:W1:Y:S01]  /*7800*/  MUFU.TANH R11, R11 ;  /* 0x0000000b000b7308 */ /* 0x000e620000002400 */
[----:B--2---:R-:W-:Y:S01]  /*7810*/  IMAD.MOV.U32 R3, RZ, RZ, R2 ;  /* 0x000000ffff037224 */ /* 0x004fe200078e0002 */
[----:B------:R-:W-:Y:S01]  /*7820*/  IABS R2, R4 ;  /* 0x0000000400027213 */ /* 0x000fe20000000000 */
[----:B------:R-:W-:-:S05]  /*7830*/  IMAD.IADD R4, R230, 0x1, -R5 ;  /* 0x00000001e6047824 */ /* 0x000fca00078e0a05 */
[----:B------:R2:W-:Y:S01]  /*7840*/  I2F R14, R3 ;  /* 0x00000003000e7306 */ /* 0x0005e20000201400 */
[----:B-1----:R-:W-:-:S05]  /*7850*/  FFMA.FTZ R11, R198, -UR16, R11 ;  /* 0x80000010c60b7c23 */ /* 0x002fca000801000b */
[----:B------:R-:W-:Y:S02]  /*7860*/  FSEL R11, R11, -INF , !P4 ;  /* 0xff8000000b0b7808 */ /* 0x000fe40006000000 */
[----:B------:R-:W-:Y:S01]  /*7870*/  ISETP.GE.AND P4, PT, R7, R238, PT ;  /* 0x000000ee0700720c */ /* 0x000fe20003f86270 */
[----:B--2---:R-:W-:Y:S01]  /*7880*/  IMAD.MOV.U32 R3, RZ, RZ, R2 ;  /* 0x000000ffff037224 */ /* 0x004fe200078e0002 */
[----:B------:R-:W-:Y:S01]  /*7890*/  IABS R2, R4 ;  /* 0x0000000400027213 */ /* 0x000fe20000000000 */
[--C-:B------:R-:W-:Y:S01]  /*78a0*/  IMAD.IADD R4, R229, 0x1, -R5.reuse ;  /* 0x00000001e5047824 */ /* 0x100fe200078e0a05 */
[----:B------:R-:W-:Y:S01]  /*78b0*/  ISETP.LT.OR P4, PT, R7, R233, P4 ;  /* 0x000000e90700720c */ /* 0x000fe20002781670 */
[----:B------:R1:W-:Y:S02]  /*78c0*/  I2F R143, R3 ;  /* 0x00000003008f7306 */ /* 0x0003e40000201400 */
[----:B-1----:R-:W-:Y:S01]  /*78d0*/  IMAD.MOV.U32 R3, RZ, RZ, R2 ;  /* 0x000000ffff037224 */ /* 0x002fe200078e0002 */
[----:B------:R-:W-:Y:S01]  /*78e0*/  IABS R2, R4 ;  /* 0x0000000400027213 */ /* 0x000fe20000000000 */
[----:B------:R-:W-:-:S04]  /*78f0*/  IMAD.IADD R4, R228, 0x1, -R5 ;  /* 0x00000001e4047824 */ /* 0x000fc800078e0a05 */
[----:B------:R1:W-:Y:S02]  /*7900*/  I2F R20, R3 ;  /* 0x0000000300147306 */ /* 0x0003e40000201400 */
[----:B-1----:R-:W-:Y:S01]  /*7910*/  IMAD.MOV.U32 R3, RZ, RZ, R2 ;  /* 0x000000ffff037224 */ /* 0x002fe200078e0002 */
[----:B------:R-:W-:Y:S02]  /*7920*/  IABS R2, R4 ;  /* 0x0000000400027213 */ /* 0x000fe40000000000 */
[----:B------:R-:W-:-:S03]  /*7930*/  IADD3 R4, R0, 0x10, RZ ;  /* 0x0000001000047810 */ /* 0x000fc60007ffe0ff */
        /* <DEDUP_REMOVED lines=14> */
[----:B------:R-:W-:-:S05]  /*7a20*/  IABS R2, R8 ;  /* 0x0000000800027213 */ /* 0x000fca0000000000 */
[----:B------:R1:W-:Y:S01]  /*7a30*/  I2F R140, R3 ;  /* 0x00000003008c7306 */ /* 0x0003e20000201400 */
[----:B------:R-:W-:Y:S02]  /*7a40*/  IMAD.MOV.U32 R8, RZ, RZ, R2 ;  /* 0x000000ffff087224 */ /* 0x000fe400078e0002 */
[----:B------:R-:W-:-:S05]  /*7a50*/  IMAD.IADD R2, R235, 0x1, -R4 ;  /* 0x00000001eb027824 */ /* 0x000fca00078e0a04 */
[----:B------:R2:W-:Y:S01]  /*7a60*/  I2F R26, R8 ;  /* 0x00000008001a7306 */ /* 0x0005e20000201400 */
[----:B------:R-:W-:Y:S02]  /*7a70*/  IABS R2, R2 ;  /* 0x0000000200027213 */ /* 0x000fe40000000000 */
[----:B-1----:R-:W-:-:S05]  /*7a80*/  IADD3 R3, R0, 0x11, RZ ;  /* 0x0000001100037810 */ /* 0x002fca0007ffe0ff */
[----:B------:R-:W-:Y:S02]  /*7a90*/  IMAD.IADD R9, R230, 0x1, -R3 ;  /* 0x00000001e6097824 */ /* 0x000fe400078e0a03 */
[----:B--2---:R-:W-:-:S03]  /*7aa0*/  IMAD.MOV.U32 R8, RZ, RZ, R2 ;  /* 0x000000ffff087224 */ /* 0x004fc600078e0002 */
[----:B------:R-:W-:Y:S01]  /*7ab0*/  IABS R2, R9 ;  /* 0x0000000900027213 */ /* 0x000fe20000000000 */
[--C-:B------:R-:W-:Y:S01]  /*7ac0*/  IMAD.IADD R9, R228, 0x1, -R3.reuse ;  /* 0x00000001e4097824 */ /* 0x100fe200078e0a03 */
[----:B------:R1:W-:Y:S03]  /*7ad0*/  I2F R139, R8 ;  /* 0x00000008008b7306 */ /* 0x0003e60000201400 */
[----:B-1----:R-:W-:Y:S02]  /*7ae0*/  IMAD.MOV.U32 R8, RZ, RZ, R2 ;  /* 0x000000ffff087224 */ /* 0x002fe400078e0002 */
[----:B------:R-:W-:-:S03]  /*7af0*/  IMAD.IADD R2, R229, 0x1, -R3 ;  /* 0x00000001e5027824 */ /* 0x000fc600078e0a03 */
[----:B------:R1:W-:Y:S02]  /*7b00*/  I2F R138, R8 ;  /* 0x00000008008a7306 */ /* 0x0003e40000201400 */
[----:B------:R-:W-:-:S05]  /*7b10*/  IABS R2, R2 ;  /* 0x0000000200027213 */ /* 0x000fca0000000000 */
[----:B-1----:R-:W-:Y:S01]  /*7b20*/  IMAD.MOV.U32 R8, RZ, RZ, R2 ;  /* 0x000000ffff087224 */ /* 0x002fe200078e0002 */
[----:B------:R-:W-:-:S03]  /*7b30*/  IABS R2, R9 ;  /* 0x0000000900027213 */ /* 0x000fc60000000000 */
[----:B------:R1:W-:Y:S02]  /*7b40*/  I2F R133, R8 ;  /* 0x0000000800857306 */ /* 0x0003e40000201400 */
[----:B------:R-:W-:Y:S02]  /*7b50*/  IMAD.MOV.U32 R9, RZ, RZ, R2 ;  /* 0x000000ffff097224 */ /* 0x000fe400078e0002 */
[----:B------:R-:W-:-:S04]  /*7b60*/  IMAD.IADD R2, R235, 0x1, -R3 ;  /* 0x00000001eb027824 */ /* 0x000fc800078e0a03 */
[----:B------:R2:W-:Y:S01]  /*7b70*/  I2F R132, R9 ;  /* 0x0000000900847306 */ /* 0x0005e20000201400 */
[----:B-1----:R-:W-:Y:S02]  /*7b80*/  IABS R8, R2 ;  /* 0x0000000200087213 */ /* 0x002fe40000000000 */
[C---:B------:R-:W-:Y:S02]  /*7b90*/  IADD3 R2, R0.reuse, 0x18, RZ ;  /* 0x0000001800027810 */ /* 0x040fe40007ffe0ff */
[----:B------:R-:W-:-:S03]  /*7ba0*/  IADD3 R0, R0, 0x19, RZ ;  /* 0x0000001900007810 */ /* 0x000fc60007ffe0ff */
[----:B------:R-:W-:Y:S02]  /*7bb0*/  IMAD.IADD R10, R229, 0x1, -R2 ;  /* 0x00000001e50a7824 */ /* 0x000fe400078e0a02 */
[----:B--2---:R-:W-:Y:S02]  /*7bc0*/  IMAD.MOV.U32 R9, RZ, RZ, R8 ;  /* 0x000000ffff097224 */ /* 0x004fe400078e0008 */
[----:B------:R-:W-:Y:S02]  /*7bd0*/  IMAD.IADD R8, R230, 0x1, -R2 ;  /* 0x00000001e6087824 */ /* 0x000fe400078e0a02 */
[----:B------:R1:W-:Y:S03]  /*7be0*/  I2F R35, R9 ;  /* 0x0000000900237306 */ /* 0x0003e60000201400 */
[----:B------:R-:W-:-:S05]  /*7bf0*/  IABS R8, R8 ;  /* 0x0000000800087213 */ /* 0x000fca0000000000 */
[----:B-1----:R-:W-:Y:S01]  /*7c00*/  IMAD.MOV.U32 R9, RZ, RZ, R8 ;  /* 0x000000ffff097224 */ /* 0x002fe200078e0008 */
[----:B------:R-:W-:-:S03]  /*7c10*/  IABS R8, R10 ;  /* 0x0000000a00087213 */ /* 0x000fc60000000000 */
[----:B------:R1:W-:Y:S02]  /*7c20*/  I2F R34, R9 ;  /* 0x0000000900227306 */ /* 0x0003e40000201400 */
[----:B-1----:R-:W-:Y:S02]  /*7c30*/  IMAD.MOV.U32 R9, RZ, RZ, R8 ;  /* 0x000000ffff097224 */ /* 0x002fe400078e0008 */
[----:B------:R-:W-:-:S04]  /*7c40*/  IMAD.IADD R8, R228, 0x1, -R2 ;  /* 0x00000001e4087824 */ /* 0x000fc800078e0a02 */
[----:B------:R1:W-:Y:S01]  /*7c50*/  I2F R33, R9 ;  /* 0x0000000900217306 */ /* 0x0003e20000201400 */
[----:B------:R-:W-:-:S05]  /*7c60*/  IABS R8, R8 ;  /* 0x0000000800087213 */ /* 0x000fca0000000000 */
[----:B------:R-:W-:-:S04]  /*7c70*/  IMAD.MOV.U32 R10, RZ, RZ, R8 ;  /* 0x000000ffff0a7224 */ /* 0x000fc800078e0008 */
[----:B------:R2:W-:Y:S01]  /*7c80*/  I2F R32, R10 ;  /* 0x0000000a00207306 */ /* 0x0005e20000201400 */
[----:B-1----:R-:W-:-:S05]  /*7c90*/  IMAD.IADD R9, R235, 0x1, -R2 ;  /* 0x00000001eb097824 */ /* 0x002fca00078e0a02 */
[----:B------:R-:W-:-:S05]  /*7ca0*/  IABS R8, R9 ;  /* 0x0000000900087213 */ /* 0x000fca0000000000 */
[----:B------:R-:W-:Y:S02]  /*7cb0*/  IMAD.MOV.U32 R9, RZ, RZ, R8 ;  /* 0x000000ffff097224 */ /* 0x000fe400078e0008 */
[--C-:B------:R-:W-:Y:S02]  /*7cc0*/  IMAD.IADD R8, R230, 0x1, -R0.reuse ;  /* 0x00000001e6087824 */ /* 0x100fe400078e0a00 */
[----:B--2---:R-:W-:Y:S01]  /*7cd0*/  IMAD.IADD R10, R229, 0x1, -R0 ;  /* 0x00000001e50a7824 */ /* 0x004fe200078e0a00 */
[----:B------:R1:W-:Y:S02]  /*7ce0*/  I2F R31, R9 ;  /* 0x00000009001f7306 */ /* 0x0003e40000201400 */
[----:B------:R-:W-:-:S05]  /*7cf0*/  IABS R8, R8 ;  /* 0x0000000800087213 */ /* 0x000fca0000000000 */
[----:B-1----:R-:W-:Y:S01]  /*7d00*/  IMAD.MOV.U32 R9, RZ, RZ, R8 ;  /* 0x000000ffff097224 */ /* 0x002fe200078e0008 */
[----:B------:R-:W-:Y:S01]  /*7d10*/  IABS R8, R10 ;  /* 0x0000000a00087213 */ /* 0x000fe20000000000 */
[----:B------:R-:W-:Y:S02]  /*7d20*/  IMAD.IADD R10, R235, 0x1, -R0 ;  /* 0x00000001eb0a7824 */ /* 0x000fe400078e0a00 */
        /* <DEDUP_REMOVED lines=8> */
[----:B------:R1:W-:Y:S08]  /*7db0*/  I2F R28, R9 ;  /* 0x00000009001c7306 */ /* 0x0003f00000201400 */
[----:B------:R2:W-:Y:S01]  /*7dc0*/  I2F R27, R8 ;  /* 0x00000008001b7306 */ /* 0x0005e20000201400 */
[----:B-1----:R-:W-:-:S07]  /*7dd0*/  FMUL.FTZ R9, R191, c[0x0][0x2ec] ;  /* 0x0000bb00bf097a20 */ /* 0x002fce0000410000 */
[----:B------:R1:W-:Y:S01]  /*7de0*/  MUFU.TANH R23, R10 ;  /* 0x0000000a00177308 */ /* 0x0003e20000002400 */
[----:B--2---:R-:W-:-:S07]  /*7df0*/  FMUL.FTZ R8, R189, c[0x0][0x2ec] ;  /* 0x0000bb00bd087a20 */ /* 0x004fce0000410000 */
[----:B------:R2:W-:Y:S08]  /*7e00*/  MUFU.TANH R21, R9 ;  /* 0x0000000900157308 */ /* 0x0005f00000002400 */
[----:B------:R3:W-:Y:S01]  /*7e10*/  MUFU.TANH R188, R8 ;  /* 0x0000000800bc7308 */ /* 0x0007e20000002400 */
[----:B-1----:R-:W-:Y:S02]  /*7e20*/  FMUL.FTZ R10, R206, c[0x0][0x2ec] ;  /* 0x0000bb00ce0a7a20 */ /* 0x002fe40000410000 */
[----:B--2---:R-:W-:-:S05]  /*7e30*/  FMUL.FTZ R9, R204, c[0x0][0x2ec] ;  /* 0x0000bb00cc097a20 */ /* 0x004fca0000410000 */
[----:B------:R1:W-:Y:S01]  /*7e40*/  MUFU.TANH R17, R10 ;  /* 0x0000000a00117308 */ /* 0x0003e20000002400 */
[----:B---3--:R-:W-:-:S07]  /*7e50*/  FMUL.FTZ R8, R190, c[0x0][0x2ec] ;  /* 0x0000bb00be087a20 */ /* 0x008fce0000410000 */
[----:B------:R-:W2:Y:S08]  /*7e60*/  MUFU.TANH R9, R9 ;  /* 0x0000000900097308 */ /* 0x000eb00000002400 */
[----:B------:R-:W3:Y:S01]  /*7e70*/  MUFU.TANH R8, R8 ;  /* 0x0000000800087308 */ /* 0x000ee20000002400 */
[----:B-1----:R-:W-:-:S07]  /*7e80*/  FMUL.FTZ R10, R207, c[0x0][0x2ec] ;  /* 0x0000bb00cf0a7a20 */ /* 0x002fce0000410000 */
[----:B------:R1:W-:Y:S01]  /*7e90*/  MUFU.TANH R190, R10 ;  /* 0x0000000a00be7308 */ /* 0x0003e20000002400 */
[----:B--2---:R-:W-:-:S05]  /*7ea0*/  FFMA.FTZ R9, R196, -UR16, R9 ;  /* 0x80000010c4097c23 */ /* 0x004fca0008010009 */
[----:B------:R-:W-:Y:S01]  /*7eb0*/  FSEL R16, R9, -INF , !P0 ;  /* 0xff80000009107808 */ /* 0x000fe20004000000 */
[----:B------:R-:W-:Y:S01]  /*7ec0*/  FFMA.FTZ R9, R25, -UR16, R21 ;  /* 0x8000001019097c23 */ /* 0x000fe20008010015 */
[----:B------:R-:W-:Y:S01]  /*7ed0*/  ISETP.GE.AND P0, PT, R7, R236, PT ;  /* 0x000000ec0700720c */ /* 0x000fe20003f06270 */
[----:B---3--:R-:W-:-:S03]  /*7ee0*/  FFMA.FTZ R8, R197, -UR16, R8 ;  /* 0x80000010c5087c23 */ /* 0x008fc60008010008 */
[C---:B------:R-:W-:Y:S02]  /*7ef0*/  ISETP.LT.OR P0, PT, R7.reuse, R231, P0 ;  /* 0x000000e70700720c */ /* 0x040fe40000701670 */
[----:B------:R-:W-:Y:S01]  /*7f00*/  FSEL R13, R8, -INF , !P1 ;  /* 0xff800000080d7808 */ /* 0x000fe20004800000 */
[----:B------:R-:W-:Y:S01]  /*7f10*/  FMUL.FTZ R8, R200, c[0x0][0x2ec] ;  /* 0x0000bb00c8087a20 */ /* 0x000fe20000410000 */
[C---:B------:R-:W-:Y:S01]  /*7f20*/  ISETP.GE.AND P1, PT, R7.reuse, R237, PT ;  /* 0x000000ed0700720c */ /* 0x040fe20003f26270 */
[----:B-1----:R-:W-:Y:S02]  /*7f30*/  FMUL.FTZ R10, R184, c[0x0][0x2ec] ;  /* 0x0000bb00b80a7a20 */ /* 0x002fe40000410000 */
[----:B------:R1:W-:Y:S01]  /*7f40*/  MUFU.TANH R19, R8 ;  /* 0x0000000800137308 */ /* 0x0003e20000002400 */
[----:B------:R-:W-:Y:S01]  /*7f50*/  ISETP.LT.OR P1, PT, R7, R232, P1 ;  /* 0x000000e80700720c */ /* 0x000fe20000f21670 */
[----:B------:R-:W-:Y:S02]  /*7f60*/  FFMA.FTZ R7, R195, -UR16, R17 ;  /* 0x80000010c3077c23 */ /* 0x000fe40008010011 */
[----:B------:R-:W-:-:S04]  /*7f70*/  FMUL.FTZ R17, R203, c[0x0][0x2ec] ;  /* 0x0000bb00cb117a20 */ /* 0x000fc80000410000 */
[----:B------:R2:W-:Y:S01]  /*7f80*/  MUFU.TANH R189, R10 ;  /* 0x0000000a00bd7308 */ /* 0x0005e20000002400 */
[----:B-1----:R-:W-:-:S07]  /*7f90*/  FMUL.FTZ R8, R201, c[0x0][0x2ec] ;  /* 0x0000bb00c9087a20 */ /* 0x002fce0000410000 */
[----:B------:R1:W-:Y:S01]  /*7fa0*/  MUFU.TANH R184, R8 ;  /* 0x0000000800b87308 */ /* 0x0003e20000002400 */
[----:B--2---:R-:W-:-:S07]  /*7fb0*/  FMUL.FTZ R10, R185, c[0x0][0x2ec] ;  /* 0x0000bb00b90a7a20 */ /* 0x004fce0000410000 */
[----:B------:R2:W-:Y:S01]  /*7fc0*/  MUFU.TANH R199, R10 ;  /* 0x0000000a00c77308 */ /* 0x0005e20000002400 */
[----:B-1----:R-:W-:Y:S02]  /*7fd0*/  FFMA.FTZ R8, R194, -UR16, R188 ;  /* 0x80000010c2087c23 */ /* 0x002fe400080100bc */
[----:B--2---:R-:W-:-:S05]  /*7fe0*/  FMUL.FTZ R10, R186, c[0x0][0x2ec] ;  /* 0x0000bb00ba0a7a20 */ /* 0x004fca0000410000 */
[----:B------:R1:W2:Y:S02]  /*7ff0*/  MUFU.TANH R22, R10 ;  /* 0x0000000a00167308 */ /* 0x0002a40000002400 */
[----:B-1----:R-:W-:-:S06]  /*8000*/  FMUL.FTZ R10, R187, c[0x0][0x2ec] ;  /* 0x0000bb00bb0a7a20 */ /* 0x002fcc0000410000 */
[----:B------:R1:W-:Y:S08]  /*8010*/  MUFU.TANH R187, R17 ;  /* 0x0000001100bb7308 */ /* 0x0003f00000002400 */
[----:B------:R3:W4:Y:S01]  /*8020*/  MUFU.TANH R191, R10 ;  /* 0x0000000a00bf7308 */ /* 0x0007220000002400 */
[----:B-1----:R-:W-:Y:S01]  /*8030*/  FSEL R17, R8, -INF , !P5 ;  /* 0xff80000008117808 */ /* 0x002fe20006800000 */
[----:B--2---:R-:W-:Y:S01]  /*8040*/  FFMA.FTZ R8, R24, -UR16, R22 ;  /* 0x8000001018087c23 */ /* 0x004fe20008010016 */
[----:B------:R-:W-:-:S04]  /*8050*/  ISETP.GE.AND P5, PT, R6, R238, PT ;  /* 0x000000ee0600720c */ /* 0x000fc80003fa6270 */
[----:B------:R-:W-:Y:S01]  /*8060*/  ISETP.LT.OR P5, PT, R6, R233, P5 ;  /* 0x000000e90600720c */ /* 0x000fe20002fa1670 */
[----:B---3--:R-:W-:-:S04]  /*8070*/  FMUL.FTZ R10, R202, c[0x0][0x2ec] ;  /* 0x0000bb00ca0a7a20 */ /* 0x008fc80000410000 */
[----:B------:R1:W2:Y:S02]  /*8080*/  MUFU.TANH R21, R10 ;  /* 0x0000000a00157308 */ /* 0x0002a40000002400 */
[----:B-1----:R-:W-:Y:S01]  /*8090*/  FFMA.FTZ R10, R15, -UR16, R23 ;  /* 0x800000100f0a7c23 */ /* 0x002fe20008010017 */
[----:B------:R-:W-:Y:S01]  /*80a0*/  FSEL R15, R7, -INF , !P6 ;  /* 0xff800000070f7808 */ /* 0x000fe20007000000 */
[----:B------:R-:W-:Y:S01]  /*80b0*/  FMUL.FTZ R7, R180, c[0x0][0x2ec] ;  /* 0x0000bb00b4077a20 */ /* 0x000fe20000410000 */
[----:B------:R-:W-:Y:S01]  /*80c0*/  FSEL R23, R9, -INF , !P4 ;  /* 0xff80000009177808 */ /* 0x000fe20006000000 */
[----:B------:R-:W-:Y:S01]  /*80d0*/  FMUL.FTZ R9, R182, c[0x0][0x2ec] ;  /* 0x0000bb00b6097a20 */ /* 0x000fe20000410000 */
[----:B------:R-:W-:Y:S01]  /*80e0*/  FSEL R25, R10, -INF , !P1 ;  /* 0xff8000000a197808 */ /* 0x000fe20004800000 */
[----:B------:R1:W3:Y:S01]  /*80f0*/  MUFU.TANH R185, R7 ;  /* 0x0000000700b97308 */ /* 0x0002e20000002400 */
[C---:B------:R-:W-:Y:S01]  /*8100*/  ISETP.GE.AND P6, PT, R6.reuse, R239, PT ;  /* 0x000000ef0600720c */ /* 0x040fe20003fc6270 */
[----:B------:R-:W-:Y:S01]  /*8110*/  FMUL.FTZ R10, R183, c[0x0][0x2ec] ;  /* 0x0000bb00b70a7a20 */ /* 0x000fe20000410000 */
[----:B------:R-:W-:-:S02]  /*8120*/  ISETP.GE.AND P4, PT, R6, R237, PT ;  /* 0x000000ed0600720c */ /* 0x000fc40003f86270 */
[C---:B------:R-:W-:Y:S02]  /*8130*/  ISETP.GE.AND P1, PT, R6.reuse, R236, PT ;  /* 0x000000ec0600720c */ /* 0x040fe40003f26270 */
[C---:B------:R-:W-:Y:S01]  /*8140*/  ISETP.LT.OR P6, PT, R6.reuse, R234, P6 ;  /* 0x000000ea0600720c */ /* 0x040fe200037c1670 */
[----:B------:R5:W2:Y:S01]  /*8150*/  MUFU.TANH R180, R9 ;  /* 0x0000000900b47308 */ /* 0x000aa20000002400 */
[C---:B------:R-:W-:Y:S02]  /*8160*/  ISETP.LT.OR P4, PT, R6.reuse, R232, P4 ;  /* 0x000000e80600720c */ /* 0x040fe40002781670 */
[----:B------:R-:W-:Y:S01]  /*8170*/  ISETP.LT.OR P1, PT, R6, R231, P1 ;  /* 0x000000e70600720c */ /* 0x000fe20000f21670 */
[----:B------:R-:W-:Y:S02]  /*8180*/  FFMA.FTZ R6, R193, -UR16, R190 ;  /* 0x80000010c1067c23 */ /* 0x000fe400080100be */
[----:B-1----:R-:W-:-:S03]  /*8190*/  FMUL.FTZ R7, R181, c[0x0][0x2ec] ;  /* 0x0000bb00b5077a20 */ /* 0x002fc60000410000 */
[----:B------:R-:W-:Y:S01]  /*81a0*/  FSEL R24, R6, -INF , !P0 ;  /* 0xff80000006187808 */ /* 0x000fe20004000000 */
[----:B------:R-:W-:Y:S01]  /*81b0*/  FMUL.FTZ R6, R208, c[0x0][0x2ec] ;  /* 0x0000bb00d0067a20 */ /* 0x000fe20000410000 */
[C---:B------:R-:W-:Y:S01]  /*81c0*/  ISETP.GE.AND P0, PT, R5.reuse, R239, PT ;  /* 0x000000ef0500720c */ /* 0x040fe20003f06270 */
[----:B------:R1:W1:Y:S03]  /*81d0*/  MUFU.TANH R188, R7 ;  /* 0x0000000700bc7308 */ /* 0x0002660000002400 */
[C---:B------:R-:W-:Y:S01]  /*81e0*/  ISETP.LT.OR P0, PT, R5.reuse, R234, P0 ;  /* 0x000000ea0500720c */ /* 0x040fe20000701670 */
[----:B-----5:R-:W-:Y:S01]  /*81f0*/  FFMA.FTZ R9, R14, -UR16, R19 ;  /* 0x800000100e097c23 */ /* 0x020fe20008010013 */
[----:B------:R-:W-:Y:S01]  /*8200*/  FSEL R19, R8, -INF , !P5 ;  /* 0xff80000008137808 */ /* 0x000fe20006800000 */
[----:B------:R-:W-:Y:S01]  /*8210*/  FFMA.FTZ R8, R12, -UR16, R184 ;  /* 0x800000100c087c23 */ /* 0x000fe200080100b8 */
[----:B------:R-:W-:Y:S01]  /*8220*/  ISETP.GE.AND P5, PT, R5, R237, PT ;  /* 0x000000ed0500720c */ /* 0x000fe20003fa6270 */
[----:B------:R5:W-:Y:S01]  /*8230*/  MUFU.TANH R186, R10 ;  /* 0x0000000a00ba7308 */ /* 0x000be20000002400 */
[----:B------:R-:W-:-:S02]  /*8240*/  FSEL R22, R9, -INF , !P4 ;  /* 0xff80000009167808 */ /* 0x000fc40006000000 */
[C---:B------:R-:W-:Y:S02]  /*8250*/  ISETP.GE.AND P4, PT, R5.reuse, R236, PT ;  /* 0x000000ec0500720c */ /* 0x040fe40003f86270 */
[C---:B------:R-:W-:Y:S02]  /*8260*/  ISETP.LT.OR P5, PT, R5.reuse, R232, P5 ;  /* 0x000000e80500720c */ /* 0x040fe40002fa1670 */
[----:B------:R-:W-:Y:S01]  /*8270*/  ISETP.LT.OR P4, PT, R5, R231, P4 ;  /* 0x000000e70500720c */ /* 0x000fe20002781670 */
[----:B-1----:R-:W-:Y:S01]  /*8280*/  FFMA.FTZ R7, R192, -UR16, R189 ;  /* 0x80000010c0077c23 */ /* 0x002fe200080100bd */
[----:B------:R1:W1:Y:S04]  /*8290*/  MUFU.TANH R9, R6 ;  /* 0x0000000600097308 */ /* 0x0002680000002400 */
[----:B------:R-:W-:Y:S01]  /*82a0*/  FSEL R14, R7, -INF , !P6 ;  /* 0xff800000070e7808 */ /* 0x000fe20007000000 */
[----:B----4-:R-:W-:Y:S01]  /*82b0*/  FFMA.FTZ R7, R18, -UR16, R191 ;  /* 0x8000001012077c23 */ /* 0x010fe200080100bf */
[----:B------:R-:W-:Y:S01]  /*82c0*/  ISETP.GE.AND P6, PT, R5, R238, PT ;  /* 0x000000ee0500720c */ /* 0x000fe20003fc6270 */
[----:B-----5:R-:W-:-:S03]  /*82d0*/  FMUL.FTZ R10, R210, c[0x0][0x2ec] ;  /* 0x0000bb00d20a7a20 */ /* 0x020fc60000410000 */
[----:B------:R-:W-:Y:S01]  /*82e0*/  ISETP.LT.OR P6, PT, R5, R233, P6 ;  /* 0x000000e90500720c */ /* 0x000fe200037c1670 */
[----:B--2---:R-:W-:Y:S01]  /*82f0*/  FFMA.FTZ R5, R143, -UR16, R21 ;  /* 0x800000108f057c23 */ /* 0x004fe20008010015 */
[----:B------:R-:W-:Y:S01]  /*8300*/  FSEL R21, R8, -INF , !P5 ;  /* 0xff80000008157808 */ /* 0x000fe20006800000 */
[----:B------:R-:W2:Y:S01]  /*8310*/  MUFU.TANH R181, R10 ;  /* 0x0000000a00b57308 */ /* 0x000ea20000002400 */
[----:B------:R-:W-:Y:S01]  /*8320*/  FSEL R18, R7, -INF , !P6 ;  /* 0xff80000007127808 */ /* 0x000fe20007000000 */
[----:B---3--:R-:W-:Y:S01]  /*8330*/  FFMA.FTZ R7, R141, -UR16, R185 ;  /* 0x800000108d077c23 */ /* 0x008fe200080100b9 */
[C---:B------:R-:W-:Y:S01]  /*8340*/  ISETP.GE.AND P6, PT, R4.reuse, R237, PT ;  /* 0x000000ed0400720c */ /* 0x040fe20003fc6270 */
[----:B-1----:R-:W-:Y:S01]  /*8350*/  FMUL.FTZ R6, R209, c[0x0][0x2ec] ;  /* 0x0000bb00d1067a20 */ /* 0x002fe20000410000 */
[C---:B------:R-:W-:Y:S01]  /*8360*/  ISETP.GE.AND P5, PT, R4.reuse, R236, PT ;  /* 0x000000ec0400720c */ /* 0x040fe20003fa6270 */
[----:B------:R-:W-:Y:S01]  /*8370*/  FMUL.FTZ R143, R211, c[0x0][0x2ec] ;  /* 0x0000bb00d38f7a20 */ /* 0x000fe20000410000 */
[C---:B------:R-:W-:Y:S01]  /*8380*/  ISETP.LT.OR P6, PT, R4.reuse, R232, P6 ;  /* 0x000000e80400720c */ /* 0x040fe200037c1670 */
[----:B------:R1:W-:Y:S01]  /*8390*/  MUFU.TANH R182, R6 ;  /* 0x0000000600b67308 */ /* 0x0003e20000002400 */
[----:B------:R-:W-:Y:S01]  /*83a0*/  ISETP.LT.OR P5, PT, R4, R231, P5 ;  /* 0x000000e70400720c */ /* 0x000fe20002fa1670 */
[----:B------:R-:W-:-:S06]  /*83b0*/  FMUL.FTZ R8, R178, c[0x0][0x2ec] ;  /* 0x0000bb00b2087a20 */ /* 0x000fcc0000410000 */
[----:B------:R3:W-:Y:S01]  /*83c0*/  MUFU.TANH R184, R143 ;  /* 0x0000008f00b87308 */ /* 0x0007e20000002400 */
[----:B-1----:R-:W-:Y:S01]  /*83d0*/  FFMA.FTZ R6, R20, -UR16, R199 ;  /* 0x8000001014067c23 */ /* 0x002fe200080100c7 */
[----:B------:R-:W-:Y:S01]  /*83e0*/  FSEL R20, R5, -INF , !P1 ;  /* 0xff80000005147808 */ /* 0x000fe20004800000 */
[----:B------:R-:W-:Y:S01]  /*83f0*/  FMUL.FTZ R5, R176, c[0x0][0x2ec] ;  /* 0x0000bb00b0057a20 */ /* 0x000fe20000410000 */
[----:B------:R-:W-:-:S04]  /*8400*/  ISETP.GE.AND P1, PT, R4, R239, PT ;  /* 0x000000ef0400720c */ /* 0x000fc80003f26270 */
[----:B------:R1:W-:Y:S01]  /*8410*/  MUFU.TANH R176, R8 ;  /* 0x0000000800b07308 */ /* 0x0003e20000002400 */
[----:B------:R-:W-:Y:S01]  /*8420*/  FSEL R12, R6, -INF , !P0 ;  /* 0xff800000060c7808 */ /* 0x000fe20004000000 */
[----:B------:R-:W-:Y:S01]  /*8430*/  FFMA.FTZ R6, R140, -UR16, R180 ;  /* 0x800000108c067c23 */ /* 0x000fe200080100b4 */
[C---:B------:R-:W-:Y:S02]  /*8440*/  ISETP.GE.AND P0, PT, R4.reuse, R238, PT ;  /* 0x000000ee0400720c */ /* 0x040fe40003f06270 */
[C---:B------:R-:W-:Y:S02]  /*8450*/  ISETP.LT.OR P1, PT, R4.reuse, R234, P1 ;  /* 0x000000ea0400720c */ /* 0x040fe40000f21670 */
[----:B------:R-:W-:Y:S01]  /*8460*/  ISETP.LT.OR P0, PT, R4, R233, P0 ;  /* 0x000000e90400720c */ /* 0x000fe20000701670 */
[----:B------:R4:W5:Y:S01]  /*8470*/  MUFU.TANH R183, R5 ;  /* 0x0000000500b77308 */ /* 0x0009620000002400 */
[----:B------:R-:W-:Y:S01]  /*8480*/  FFMA.FTZ R4, R142, -UR16, R187 ;  /* 0x800000108e047c23 */ /* 0x000fe200080100bb */
[----:B------:R-:W-:Y:S01]  /*8490*/  FSEL R142, R7, -INF , !P1 ;  /* 0xff800000078e7808 */ /* 0x000fe20004800000 */
[----:B------:R-:W-:Y:S01]  /*84a0*/  FMUL.FTZ R7, R242, c[0x0][0x2ec] ;  /* 0x0000bb00f2077a20 */ /* 0x000fe20000410000 */
[----:B---3--:R-:W-:Y:S01]  /*84b0*/  FSEL R143, R6, -INF , !P0 ;  /* 0xff800000068f7808 */ /* 0x008fe20004000000 */
[----:B------:R-:W-:Y:S01]  /*84c0*/  FFMA.FTZ R6, R138, -UR16, R188 ;  /* 0x800000108a067c23 */ /* 0x000fe200080100bc */
[----:B------:R-:W-:Y:S01]  /*84d0*/  ISETP.GE.AND P1, PT, R3, R238, PT ;  /* 0x000000ee0300720c */ /* 0x000fe20003f26270 */
[----:B------:R-:W-:Y:S01]  /*84e0*/  FMUL.FTZ R138, R243, c[0x0][0x2ec] ;  /* 0x0000bb00f38a7a20 */ /* 0x000fe20000410000 */
[C---:B------:R-:W-:Y:S01]  /*84f0*/  ISETP.GE.AND P0, PT, R3.reuse, R237, PT ;  /* 0x000000ed0300720c */ /* 0x040fe20003f06270 */
[----:B------:R-:W3:Y:S01]  /*8500*/  MUFU.TANH R7, R7 ;  /* 0x0000000700077308 */ /* 0x000ee20000002400 */
[----:B------:R-:W-:Y:S01]  /*8510*/  ISETP.LT.OR P1, PT, R3, R233, P1 ;  /* 0x000000e90300720c */ /* 0x000fe20000f21670 */
[----:B-1----:R-:W-:Y:S01]  /*8520*/  FMUL.FTZ R8, R179, c[0x0][0x2ec] ;  /* 0x0000bb00b3087a20 */ /* 0x002fe20000410000 */
[C---:B------:R-:W-:Y:S01]  /*8530*/  ISETP.LT.OR P0, PT, R3.reuse, R232, P0 ;  /* 0x000000e80300720c */ /* 0x040fe20000701670 */
[----:B----4-:R-:W-:Y:S01]  /*8540*/  FFMA.FTZ R5, R26, -UR16, R9 ;  /* 0x800000101a057c23 */ /* 0x010fe20008010009 */
[----:B------:R-:W-:Y:S01]  /*8550*/  FSEL R26, R4, -INF , !P4 ;  /* 0xff800000041a7808 */ /* 0x000fe20006000000 */
[----:B------:R-:W-:Y:S01]  /*8560*/  FMUL.FTZ R4, R240, c[0x0][0x2ec] ;  /* 0x0000bb00f0047a20 */ /* 0x000fe20000410000 */
[----:B------:R-:W-:Y:S01]  /*8570*/  ISETP.GE.AND P4, PT, R3, R239, PT ;  /* 0x000000ef0300720c */ /* 0x000fe20003f86270 */
[----:B------:R-:W-:Y:S01]  /*8580*/  FMUL.FTZ R9, R177, c[0x0][0x2ec] ;  /* 0x0000bb00b1097a20 */ /* 0x000fe20000410000 */
[----:B------:R-:W-:Y:S01]  /*8590*/  FSEL R180, R5, -INF , !P6 ;  /* 0xff80000005b47808 */ /* 0x000fe20007000000 */
[----:B------:R1:W4:Y:S01]  /*85a0*/  MUFU.TANH R10, R4 ;  /* 0x00000004000a7308 */ /* 0x0003220000002400 */
[----:B------:R-:W-:Y:S01]  /*85b0*/  ISETP.GE.AND P6, PT, R3, R236, PT ;  /* 0x000000ec0300720c */ /* 0x000fe20003fc6270 */
[----:B------:R-:W-:Y:S01]  /*85c0*/  FFMA.FTZ R5, R133, -UR16, R186 ;  /* 0x8000001085057c23 */ /* 0x000fe200080100ba */
[----:B------:R-:W-:-:S02]  /*85d0*/  ISETP.LT.OR P4, PT, R3, R234, P4 ;  /* 0x000000ea0300720c */ /* 0x000fc40002781670 */
[----:B------:R-:W-:Y:S01]  /*85e0*/  ISETP.LT.OR P6, PT, R3, R231, P6 ;  /* 0x000000e70300720c */ /* 0x000fe200037c1670 */
[----:B--2---:R-:W-:Y:S01]  /*85f0*/  FFMA.FTZ R3, R139, -UR16, R181 ;  /* 0x800000108b037c23 */ /* 0x004fe200080100b5 */
[----:B------:R-:W-:Y:S01]  /*8600*/  FSEL R141, R5, -INF , !P1 ;  /* 0xff800000058d7808 */ /* 0x000fe20004800000 */
[----:B-----5:R-:W-:Y:S01]  /*8610*/  FFMA.FTZ R5, R34, -UR16, R183 ;  /* 0x8000001022057c23 */ /* 0x020fe200080100b7 */
[----:B------:R-:W-:Y:S01]  /*8620*/  FSEL R140, R6, -INF , !P4 ;  /* 0xff800000068c7808 */ /* 0x000fe20006000000 */
[----:B---3--:R-:W-:Y:S01]  /*8630*/  FFMA.FTZ R6, R31, -UR16, R7 ;  /* 0x800000101f067c23 */ /* 0x008fe20008010007 */
[C---:B------:R-:W-:Y:S01]  /*8640*/  ISETP.GE.AND P4, PT, R2.reuse, R238, PT ;  /* 0x000000ee0200720c */ /* 0x040fe20003f86270 */
[----:B------:R-:W2:Y:S01]  /*8650*/  MUFU.TANH R9, R9 ;  /* 0x0000000900097308 */ /* 0x000ea20000002400 */
[C---:B------:R-:W-:Y:S02]  /*8660*/  ISETP.GE.AND P1, PT, R2.reuse, R237, PT ;  /* 0x000000ed0200720c */ /* 0x040fe40003f26270 */
[----:B------:R-:W-:Y:S01]  /*8670*/  ISETP.LT.OR P4, PT, R2, R233, P4 ;  /* 0x000000e90200720c */ /* 0x000fe20002781670 */
[----:B-1----:R-:W-:Y:S01]  /*8680*/  FFMA.FTZ R4, R132, -UR16, R182 ;  /* 0x8000001084047c23 */ /* 0x002fe200080100b6 */
[----:B------:R-:W-:Y:S01]  /*8690*/  FSEL R182, R3, -INF , !P5 ;  /* 0xff80000003b67808 */ /* 0x000fe20006800000 */
[----:B------:R-:W-:Y:S01]  /*86a0*/  FMUL.FTZ R132, R241, c[0x0][0x2ec] ;  /* 0x0000bb00f1847a20 */ /* 0x000fe20000410000 */
[----:B------:R-:W-:Y:S01]  /*86b0*/  ISETP.GE.AND P5, PT, R2, R239, PT ;  /* 0x000000ef0200720c */ /* 0x000fe20003fa6270 */
[----:B------:R-:W1:Y:S01]  /*86c0*/  MUFU.TANH R8, R8 ;  /* 0x0000000800087308 */ /* 0x000e620000002400 */
[----:B------:R-:W-:Y:S01]  /*86d0*/  FSEL R178, R4, -INF , !P0 ;  /* 0xff80000004b27808 */ /* 0x000fe20004000000 */
[----:B------:R-:W-:Y:S01]  /*86e0*/  FFMA.FTZ R4, R33, -UR16, R176 ;  /* 0x8000001021047c23 */ /* 0x000fe200080100b0 */
[----:B------:R-:W-:Y:S01]  /*86f0*/  ISETP.LT.OR P5, PT, R2, R234, P5 ;  /* 0x000000ea0200720c */ /* 0x000fe20002fa1670 */
[----:B----4-:R-:W-:Y:S01]  /*8700*/  FFMA.FTZ R3, R32, -UR16, R10 ;  /* 0x8000001020037c23 */ /* 0x010fe2000801000a */
[----:B------:R-:W-:-:S02]  /*8710*/  ISETP.GE.AND P0, PT, R2, R236, PT ;  /* 0x000000ec0200720c */ /* 0x000fc40003f06270 */
[----:B------:R-:W-:Y:S01]  /*8720*/  FSEL R133, R5, -INF , !P5 ;  /* 0xff80000005857808 */ /* 0x000fe20006800000 */
[----:B------:R-:W3:Y:S01]  /*8730*/  MUFU.TANH R7, R132 ;  /* 0x0000008400077308 */ /* 0x000ee20000002400 */
[C---:B------:R-:W-:Y:S02]  /*8740*/  ISETP.LT.OR P0, PT, R2.reuse, R231, P0 ;  /* 0x000000e70200720c */ /* 0x040fe40000701670 */
[----:B------:R-:W-:Y:S01]  /*8750*/  ISETP.LT.OR P1, PT, R2, R232, P1 ;  /* 0x000000e80200720c */ /* 0x000fe20000f21670 */
[----:B------:R-:W-:Y:S01]  /*8760*/  FFMA.FTZ R2, R35, -UR16, R184 ;  /* 0x8000001023027c23 */ /* 0x000fe200080100b8 */
[----:B------:R-:W-:Y:S02]  /*8770*/  FSEL R183, R6, -INF , !P0 ;  /* 0xff80000006b77808 */ /* 0x000fe40004000000 */
[----:B------:R-:W-:Y:S01]  /*8780*/  PLOP3.LUT P0, PT, PT, PT, UP0, 0x80, 0x0 ;  /* 0x000000000000781c */ /* 0x000fe20003f0f008 */
[----:B------:R-:W4:Y:S01]  /*8790*/  MUFU.TANH R5, R138 ;  /* 0x0000008a00057308 */ /* 0x000f220000002400 */
[----:B------:R-:W-:-:S02]  /*87a0*/  FSEL R181, R2, -INF , !P6 ;  /* 0xff80000002b57808 */ /* 0x000fc40007000000 */
[----:B------:R-:W-:Y:S01]  /*87b0*/  FSEL R139, R4, -INF , !P4 ;  /* 0xff800000048b7808 */ /* 0x000fe20006000000 */
[----:B--2---:R-:W-:Y:S01]  /*87c0*/  FFMA.FTZ R4, R30, -UR16, R9 ;  /* 0x800000101e047c23 */ /* 0x004fe20008010009 */
[----:B------:R-:W-:Y:S01]  /*87d0*/  FSEL R177, R3, -INF , !P1 ;  /* 0xff80000003b17808 */ /* 0x000fe20004800000 */
[----:B-1----:R-:W-:Y:S01]  /*87e0*/  FFMA.FTZ R3, R29, -UR16, R8 ;  /* 0x800000101d037c23 */ /* 0x002fe20008010008 */
[----:B------:R-:W-:Y:S01]  /*87f0*/  ISETP.GE.AND P6, PT, R0, R239, PT ;  /* 0x000000ef0000720c */ /* 0x000fe20003fc6270 */
[----:B---3--:R-:W-:Y:S01]  /*8800*/  FFMA.FTZ R2, R28, -UR16, R7 ;  /* 0x800000101c027c23 */ /* 0x008fe20008010007 */
[C---:B------:R-:W-:Y:S02]  /*8810*/  ISETP.GE.AND P5, PT, R0.reuse, R238, PT ;  /* 0x000000ee0000720c */ /* 0x040fe40003fa6270 */
[C---:B------:R-:W-:Y:S02]  /*8820*/  ISETP.GE.AND P4, PT, R0.reuse, R237, PT ;  /* 0x000000ed0000720c */ /* 0x040fe40003f86270 */
[----:B------:R-:W-:-:S02]  /*8830*/  ISETP.GE.AND P1, PT, R0, R236, PT ;  /* 0x000000ec0000720c */ /* 0x000fc40003f26270 */
[C---:B------:R-:W-:Y:S02]  /*8840*/  ISETP.LT.OR P6, PT, R0.reuse, R234, P6 ;  /* 0x000000ea0000720c */ /* 0x040fe400037c1670 */
[C---:B------:R-:W-:Y:S02]  /*8850*/  ISETP.LT.OR P5, PT, R0.reuse, R233, P5 ;  /* 0x000000e90000720c */ /* 0x040fe40002fa1670 */
[C---:B------:R-:W-:Y:S02]  /*8860*/  ISETP.LT.OR P4, PT, R0.reuse, R232, P4 ;  /* 0x000000e80000720c */ /* 0x040fe40002781670 */
[----:B------:R-:W-:Y:S01]  /*8870*/  ISETP.LT.OR P1, PT, R0, R231, P1 ;  /* 0x000000e70000720c */ /* 0x000fe20000f21670 */
[----:B----4-:R-:W-:Y:S01]  /*8880*/  FFMA.FTZ R0, R27, -UR16, R5 ;  /* 0x800000101b007c23 */ /* 0x010fe20008010005 */
[----:B------:R-:W-:Y:S02]  /*8890*/  FSEL R132, R4, -INF , !P6 ;  /* 0xff80000004847808 */ /* 0x000fe40007000000 */
[----:B------:R-:W-:-:S02]  /*88a0*/  FSEL R138, R3, -INF , !P5 ;  /* 0xff800000038a7808 */ /* 0x000fc40006800000 */
        /* <DEDUP_REMOVED lines=49> */
.L_x_2339:
[----:B------:R-:W-:Y:S05]  /*8bc0*/  BSYNC B0 ;  /* 0x0000000000007941 */ /* 0x000fea0003800000 */
.L_x_2338:
[----:B------:R-:W0:Y:S02]  /*8bd0*/  LDGDEPBAR ;  /* 0x00000000000079af */ /* 0x000e240000000000 */
.L_x_2337:
        /* <DEDUP_REMOVED lines=48> */
[----:B------:R-:W-:Y:S01]  /*8ee0*/  FSEL R3, R3, RZ, P6 ;  /* 0x000000ff03037208 */ /* 0x000fe20003000000 */
[----:B------:R-:W1:Y:S01]  /*8ef0*/  SHFL.BFLY PT, R6, R4, 0x2, 0x1f ;  /* 0x0c401f0004067f89 */ /* 0x000e6200000e0000 */
[----:B------:R-:W-:-:S03]  /*8f00*/  FSETP.NEU.FTZ.AND P5, PT, R206, -INF , PT ;  /* 0xff800000ce00780b */ /* 0x000fc60003fbd000 */
[----:B------:R-:W2:Y:S01]  /*8f10*/  SHFL.BFLY PT, R7, R0, 0x1, 0x1f ;  /* 0x0c201f0000077f89 */ /* 0x000ea200000e0000 */
[--C-:B------:R-:W-:Y:S01]  /*8f20*/  FFMA.FTZ R12, R12, c[0x0][0x23c], -R3.reuse ;  /* 0x00008f000c0c7a23 */ /* 0x100fe20000010803 */
[----:B------:R-:W-:Y:S01]  /*8f30*/  FSEL R2, R2, RZ, P5 ;  /* 0x000000ff02027208 */ /* 0x000fe20002800000 */
[--C-:B------:R-:W-:Y:S02]  /*8f40*/  FFMA.FTZ R14, R14, c[0x0][0x23c], -R3.reuse ;  /* 0x00008f000e0e7a23 */ /* 0x100fe40000010803 */
[----:B------:R3:W-:Y:S01]  /*8f50*/  MUFU.EX2 R191, R12 ;  /* 0x0000000c00bf7308 */ /* 0x0007e20000000800 */
[----:B------:R-:W-:Y:S02]  /*8f60*/  FFMA.FTZ R17, R17, c[0x0][0x23c], -R3 ;  /* 0x00008f0011117a23 */ /* 0x000fe40000010803 */
[--C-:B------:R-:W-:Y:S02]  /*8f70*/  FFMA.FTZ R19, R19, c[0x0][0x23c], -R2.reuse ;  /* 0x00008f0013137a23 */ /* 0x100fe40000010802 */
[----:B------:R-:W-:-:S02]  /*8f80*/  FFMA.FTZ R23, R23, c[0x0][0x23c], -R2 ;  /* 0x00008f0017177a23 */ /* 0x000fc40000010802 */
[--C-:B------:R-:W-:Y:S01]  /*8f90*/  FFMA.FTZ R13, R13, c[0x0][0x23c], -R2.reuse ;  /* 0x00008f000d0d7a23 */ /* 0x100fe20000010802 */
[----:B------:R-:W-:Y:S01]  /*8fa0*/  MUFU.EX2 R188, R19 ;  /* 0x0000001300bc7308 */ /* 0x000fe20000000800 */
[----:B------:R-:W-:Y:S02]  /*8fb0*/  FFMA.FTZ R11, R11, c[0x0][0x23c], -R3 ;  /* 0x00008f000b0b7a23 */ /* 0x000fe40000010803 */
[----:B------:R-:W-:Y:S01]  /*8fc0*/  FFMA.FTZ R18, R18, c[0x0][0x23c], -R2 ;  /* 0x00008f0012127a23 */ /* 0x000fe20000010802 */
[----:B-1----:R-:W-:-:S04]  /*8fd0*/  FMNMX.FTZ R4, R4, R6, !PT ;  /* 0x0000000604047209 */ /* 0x002fc80007810000 */
[----:B------:R-:W-:Y:S01]  /*8fe0*/  MUFU.EX2 R10, R23 ;  /* 0x00000017000a7308 */ /* 0x000fe20000000800 */
[----:B--2---:R-:W-:Y:S01]  /*8ff0*/  FMNMX.FTZ R205, R0, R7, !PT ;  /* 0x0000000700cd7209 */ /* 0x004fe20007810000 */
[----:B------:R-:W1:Y:S03]  /*9000*/  SHFL.BFLY PT, R5, R4, 0x1, 0x1f ;  /* 0x0c201f0004057f89 */ /* 0x000e6600000e0000 */
[C---:B------:R-:W-:Y:S01]  /*9010*/  FSETP.NEU.FTZ.AND P4, PT, R205.reuse, -INF , PT ;  /* 0xff800000cd00780b */ /* 0x040fe20003f9d000 */
[C---:B------:R-:W-:Y:S02]  /*9020*/  FMUL.FTZ R0, R205.reuse, c[0x0][0x23c] ;  /* 0x00008f00cd007a20 */ /* 0x040fe40000410000 */
[----:B------:R-:W-:Y:S01]  /*9030*/  MUFU.EX2 R186, R13 ;  /* 0x0000000d00ba7308 */ /* 0x000fe20000000800 */
[----:B------:R-:W-:Y:S02]  /*9040*/  FSEL R6, R205, RZ, P4 ;  /* 0x000000ffcd067208 */ /* 0x000fe40002000000 */
[----:B------:R-:W-:-:S05]  /*9050*/  FSEL R0, R0, RZ, P4 ;  /* 0x000000ff00007208 */ /* 0x000fca0002000000 */
        /* <DEDUP_REMOVED lines=8> */
[C---:B------:R-:W-:Y:S01]  /*90e0*/  FSETP.NEU.FTZ.AND P1, PT, R204.reuse, -INF , PT ;  /* 0xff800000cc00780b */ /* 0x040fe20003f3d000 */
[----:B---3--:R-:W-:Y:S01]  /*90f0*/  FMUL.FTZ R12, R204, c[0x0][0x23c] ;  /* 0x00008f00cc0c7a20 */ /* 0x008fe20000410000 */
[----:B------:R-:W-:Y:S01]  /*9100*/  FSEL R5, R206, RZ, P5 ;  /* 0x000000ffce057208 */ /* 0x000fe20002800000 */
[----:B------:R-:W-:Y:S01]  /*9110*/  FADD.FTZ R4, R136, -R4 ;  /* 0x8000000488047221 */ /* 0x000fe20000010000 */
[----:B------:R-:W-:Y:S01]  /*9120*/  MUFU.EX2 R185, R22 ;  /* 0x0000001600b97308 */ /* 0x000fe20000000800 */
[----:B------:R-:W-:Y:S02]  /*9130*/  MOV R136, R245 ;  /* 0x000000f500887202 */ /* 0x000fe40000000f00 */
[----:B------:R-:W-:Y:S01]  /*9140*/  FSEL R12, R12, RZ, P1 ;  /* 0x000000ff0c0c7208 */ /* 0x000fe20000800000 */
[----:B--2---:R-:W-:Y:S02]  /*9150*/  FMUL.FTZ R16, R4, c[0x0][0x23c] ;  /* 0x00008f0004107a20 */ /* 0x004fe40000410000 */
[----:B------:R-:W-:-:S02]  /*9160*/  FADD.FTZ R4, R135, -R5 ;  /* 0x8000000587047221 */ /* 0x000fc40000010000 */
[----:B------:R-:W1:Y:S01]  /*9170*/  MUFU.EX2 R184, R21 ;  /* 0x0000001500b87308 */ /* 0x000e620000000800 */
[--C-:B------:R-:W-:Y:S02]  /*9180*/  FFMA.FTZ R15, R15, c[0x0][0x23c], -R12.reuse ;  /* 0x00008f000f0f7a23 */ /* 0x100fe4000001080c */
[----:B------:R-:W-:Y:S02]  /*9190*/  FFMA.FTZ R20, R20, c[0x0][0x23c], -R12 ;  /* 0x00008f0014147a23 */ /* 0x000fe4000001080c */
[----:B------:R-:W-:Y:S02]  /*91a0*/  FADD.FTZ R5, R134, -R6 ;  /* 0x8000000686057221 */ /* 0x000fe40000010000 */
[----:B------:R-:W-:Y:S01]  /*91b0*/  FFMA.FTZ R24, R24, c[0x0][0x23c], -R12 ;  /* 0x00008f0018187a23 */ /* 0x000fe2000001080c */
[----:B------:R2:W-:Y:S01]  /*91c0*/  MUFU.EX2 R249, R15 ;  /* 0x0000000f00f97308 */ /* 0x0005e20000000800 */
[----:B------:R-:W-:-:S07]  /*91d0*/  FMUL.FTZ R5, R5, c[0x0][0x23c] ;  /* 0x00008f0005057a20 */ /* 0x000fce0000410000 */
[----:B------:R3:W-:Y:S01]  /*91e0*/  MUFU.EX2 R250, R20 ;  /* 0x0000001400fa7308 */ /* 0x0007e20000000800 */
[----:B-1----:R-:W-:Y:S01]  /*91f0*/  F2FP.BF16.PACK_AB R6, R184, R185 ;  /* 0x000000b9b806723e */ /* 0x002fe200000010ff */
[----:B--2---:R-:W-:Y:S01]  /*9200*/  FMUL.FTZ R15, R4, c[0x0][0x23c] ;  /* 0x00008f00040f7a20 */ /* 0x004fe20000410000 */
[----:B------:R-:W-:-:S05]  /*9210*/  FSEL R4, R204, RZ, P1 ;  /* 0x000000ffcc047208 */ /* 0x000fca0000800000 */
[----:B------:R-:W-:Y:S01]  /*9220*/  MUFU.EX2 R189, R11 ;  /* 0x0000000b00bd7308 */ /* 0x000fe20000000800 */
[----:B------:R-:W-:Y:S01]  /*9230*/  FADD.FTZ R4, R137, -R4 ;  /* 0x8000000489047221 */ /* 0x000fe20000010000 */
[----:B------:R-:W-:Y:S01]  /*9240*/  MOV R137, R10 ;  /* 0x0000000a00897202 */ /* 0x000fe20000000f00 */
[----:B---3--:R-:W1:Y:S02]  /*9250*/  LDSM.16.MT88.4 R20, [R213+0xa000] ;  /* 0x00a00000d514783b */ /* 0x008e640000004200 */
[----:B------:R-:W-:-:S03]  /*9260*/  FMUL.FTZ R4, R4, c[0x0][0x23c] ;  /* 0x00008f0004047a20 */ /* 0x000fc60000410000 */
[----:B------:R-:W2:Y:S01]  /*9270*/  MUFU.EX2 R17, R17 ;  /* 0x0000001100117308 */ /* 0x000ea20000000800 */
[----:B------:R-:W-:-:S07]  /*9280*/  F2FP.BF16.PACK_AB R9, R137, R186 ;  /* 0x000000ba8909723e */ /* 0x000fce00000010ff */
[----:B------:R3:W4:Y:S08]  /*9290*/  MUFU.EX2 R13, R4 ;  /* 0x00000004000d7308 */ /* 0x0007300000000800 */
[----:B------:R5:W5:Y:S01]  /*92a0*/  MUFU.EX2 R190, R18 ;  /* 0x0000001200be7308 */ /* 0x000b620000000800 */
[----:B--2---:R-:W-:Y:S01]  /*92b0*/  F2FP.BF16.PACK_AB R8, R17, R189 ;  /* 0x000000bd1108723e */ /* 0x004fe200000010ff */
[----:B---3--:R-:W-:-:S06]  /*92c0*/  FFMA.FTZ R4, R26, c[0x0][0x23c], -R12 ;  /* 0x00008f001a047a23 */ /* 0x008fcc000001080c */
[----:B------:R-:W-:Y:S01]  /*92d0*/  MUFU.EX2 R252, R25 ;  /* 0x0000001900fc7308 */ /* 0x000fe20000000800 */
[-C--:B----4-:R-:W-:Y:S02]  /*92e0*/  FMUL.FTZ R150, R150, R13.reuse ;  /* 0x0000000d96967220 */ /* 0x090fe40000410000 */
[-C--:B------:R-:W-:Y:S02]  /*92f0*/  FMUL.FTZ R151, R151, R13.reuse ;  /* 0x0000000d97977220 */ /* 0x080fe40000410000 */
[----:B------:R-:W-:Y:S01]  /*9300*/  FMUL.FTZ R154, R154, R13 ;  /* 0x0000000d9a9a7220 */ /* 0x000fe20000410000 */
[----:B-----5:R-:W-:Y:S02]  /*9310*/  MOV R18, R27 ;  /* 0x0000001b00127202 */ /* 0x020fe40000000f00 */
[----:B------:R2:W-:Y:S01]  /*9320*/  MUFU.EX2 R251, R24 ;  /* 0x0000001800fb7308 */ /* 0x0005e20000000800 */
[----:B------:R-:W-:Y:S01]  /*9330*/  F2FP.BF16.PACK_AB R11, R190, R188 ;  /* 0x000000bcbe0b723e */ /* 0x000fe200000010ff */
[-C--:B------:R-:W-:Y:S01]  /*9340*/  FMUL.FTZ R155, R155, R13.reuse ;  /* 0x0000000d9b9b7220 */ /* 0x080fe20000410000 */
[----:B------:R-:W-:Y:S01]  /*9350*/  F2FP.BF16.PACK_AB R10, R191, R18 ;  /* 0x00000012bf0a723e */ /* 0x000fe200000010ff */
[----:B------:R-:W-:-:S02]  /*9360*/  FMUL.FTZ R42, R42, R13 ;  /* 0x0000000d2a2a7220 */ /* 0x000fc40000410000 */
[-C--:B------:R-:W-:Y:S02]  /*9370*/  FMUL.FTZ R43, R43, R13.reuse ;  /* 0x0000000d2b2b7220 */ /* 0x080fe40000410000 */
[----:B------:R-:W3:Y:S01]  /*9380*/  MUFU.EX2 R16, R16 ;  /* 0x0000001000107308 */ /* 0x000ee20000000800 */
[-C--:B------:R-:W-:Y:S02]  /*9390*/  FMUL.FTZ R46, R46, R13.reuse ;  /* 0x0000000d2e2e7220 */ /* 0x080fe40000410000 */
[-C--:B------:R-:W-:Y:S02]  /*93a0*/  FMUL.FTZ R47, R47, R13.reuse ;  /* 0x0000000d2f2f7220 */ /* 0x080fe40000410000 */
[-C--:B------:R-:W-:Y:S02]  /*93b0*/  FMUL.FTZ R58, R58, R13.reuse ;  /* 0x0000000d3a3a7220 */ /* 0x080fe40000410000 */
[-C--:B------:R-:W-:Y:S01]  /*93c0*/  FMUL.FTZ R59, R59, R13.reuse ;  /* 0x0000000d3b3b7220 */ /* 0x080fe20000410000 */
[----:B------:R-:W4:Y:S01]  /*93d0*/  MUFU.EX2 R15, R15 ;  /* 0x0000000f000f7308 */ /* 0x000f220000000800 */
[----:B--2---:R-:W-:Y:S01]  /*93e0*/  LDSM.16.MT88.4 R24, [R213+0xb000] ;  /* 0x00b00000d518783b */ /* 0x004fe20000004200 */
[----:B------:R-:W-:-:S02]  /*93f0*/  FMUL.FTZ R166, R166, R13 ;  /* 0x0000000da6a67220 */ /* 0x000fc40000410000 */
[-C--:B------:R-:W-:Y:S02]  /*9400*/  FMUL.FTZ R167, R167, R13.reuse ;  /* 0x0000000da7a77220 */ /* 0x080fe40000410000 */
[----:B------:R-:W-:Y:S02]  /*9410*/  FMUL.FTZ R170, R170, R13 ;  /* 0x0000000daaaa7220 */ /* 0x000fe40000410000 */
[----:B------:R2:W5:Y:S01]  /*9420*/  MUFU.EX2 R14, R5 ;  /* 0x00000005000e7308 */ /* 0x0005620000000800 */
[-C--:B---3--:R-:W-:Y:S02]  /*9430*/  FMUL.FTZ R144, R144, R16.reuse ;  /* 0x0000001090907220 */ /* 0x088fe40000410000 */
[-C--:B------:R-:W-:Y:S02]  /*9440*/  FMUL.FTZ R145, R145, R16.reuse ;  /* 0x0000001091917220 */ /* 0x080fe40000410000 */
[-C--:B------:R-:W-:Y:S02]  /*9450*/  FMUL.FTZ R156, R156, R16.reuse ;  /* 0x000000109c9c7220 */ /* 0x080fe40000410000 */
[----:B------:R-:W-:Y:S01]  /*9460*/  FMUL.FTZ R157, R157, R16 ;  /* 0x000000109d9d7220 */ /* 0x000fe20000410000 */
[----:B------:R3:W3:Y:S01]  /*9470*/  MUFU.EX2 R248, R4 ;  /* 0x0000000400f87308 */ /* 0x0006e20000000800 */
[----:B----4-:R-:W-:-:S02]  /*9480*/  FMUL.FTZ R146, R146, R15 ;  /* 0x0000000f92927220 */ /* 0x010fc40000410000 */
[-C--:B------:R-:W-:Y:S02]  /*9490*/  FMUL.FTZ R147, R147, R15.reuse ;  /* 0x0000000f93937220 */ /* 0x080fe40000410000 */
[-C--:B------:R-:W-:Y:S02]  /*94a0*/  FMUL.FTZ R158, R158, R15.reuse ;  /* 0x0000000f9e9e7220 */ /* 0x080fe40000410000 */
[----:B------:R-:W-:Y:S01]  /*94b0*/  FMUL.FTZ R159, R159, R15 ;  /* 0x0000000f9f9f7220 */ /* 0x000fe20000410000 */
[----:B--2---:R-:W-:Y:S01]  /*94c0*/  F2FP.BF16.PACK_AB R5, R251, R249 ;  /* 0x000000f9fb05723e */ /* 0x004fe200000010ff */
[-C--:B-----5:R-:W-:Y:S01]  /*94d0*/  FMUL.FTZ R148, R148, R14.reuse ;  /* 0x0000000e94947220 */ /* 0x0a0fe20000410000 */
[----:B-1----:R-:W-:Y:S01]  /*94e0*/  HMMA.16816.F32.BF16 R144, R8, R20, R144 ;  /* 0x000000140890723c */ /* 0x002fe20000041890 */
[-C--:B------:R-:W-:Y:S02]  /*94f0*/  FMUL.FTZ R149, R149, R14.reuse ;  /* 0x0000000e95957220 */ /* 0x080fe40000410000 */
[----:B------:R-:W-:-:S02]  /*9500*/  FMUL.FTZ R152, R152, R14 ;  /* 0x0000000e98987220 */ /* 0x000fc40000410000 */
[-C--:B------:R-:W-:Y:S01]  /*9510*/  FMUL.FTZ R153, R153, R14.reuse ;  /* 0x0000000e99997220 */ /* 0x080fe20000410000 */
[-C--:B---3--:R-:W-:Y:S01]  /*9520*/  F2FP.BF16.PACK_AB R4, R252, R19.reuse ;  /* 0x00000013fc04723e */ /* 0x088fe200000010ff */
[----:B------:R-:W-:Y:S01]  /*9530*/  FMUL.FTZ R40, R40, R14 ;  /* 0x0000000e28287220 */ /* 0x000fe20000410000 */
[----:B------:R-:W-:Y:S01]  /*9540*/  F2FP.BF16.PACK_AB R7, R248, R250 ;  /* 0x000000faf807723e */ /* 0x000fe200000010ff */
        /* <DEDUP_REMOVED lines=17> */
[----:B------:R-:W-:Y:S01]  /*9660*/  FMUL.FTZ R171, R171, R13 ;  /* 0x0000000dabab7220 */ /* 0x000fe20000410000 */
[----:B------:R-:W-:Y:S01]  /*9670*/  MOV R158, R186 ;  /* 0x000000ba009e7202 */ /* 0x000fe20000000f00 */
[----:B------:R-:W-:-:S02]  /*9680*/  FMUL.FTZ R60, R60, R14 ;  /* 0x0000000e3c3c7220 */ /* 0x000fc40000410000 */
[C---:B------:R-:W-:Y:S01]  /*9690*/  HMMA.16816.F32.BF16 R196, R4.reuse, R28, R56 ;  /* 0x0000001c04c4723c */ /* 0x040fe20000041838 */
[----:B------:R-:W2:Y:S01]  /*96a0*/  LDSM.16.MT88.4 R56, [R217+0xb000] ;  /* 0x00b00000d938783b */ /* 0x000ea20000004200 */
        /* <DEDUP_REMOVED lines=20> */
[----:B------:R-:W1:Y:S01]  /*97f0*/  LDSM.16.MT88.4 R40, [R215+0xb000] ;  /* 0x00b00000d728783b */ /* 0x000e620000004200 */
[----:B------:R-:W-:-:S02]  /*9800*/  FMUL.FTZ R91, R91, R13 ;  /* 0x0000000d5b5b7220 */ /* 0x000fc40000410000 */
[-C--:B------:R-:W-:Y:S02]  /*9810*/  FMUL.FTZ R94, R94, R13.reuse ;  /* 0x0000000d5e5e7220 */ /* 0x080fe40000410000 */
[-C--:B------:R-:W-:Y:S02]  /*9820*/  FMUL.FTZ R95, R95, R13.reuse ;  /* 0x0000000d5f5f7220 */ /* 0x080fe40000410000 */
[----:B------:R-:W-:Y:S01]  /*9830*/  HMMA.16816.F32.BF16 R200, R4, R22, R44 ;  /* 0x0000001604c8723c */ /* 0x000fe2000004182c */
[----:B------:R-:W3:Y:S01]  /*9840*/  LDSM.16.MT88.4 R44, [R218+0xb000] ;  /* 0x00b00000da2c783b */ /* 0x000ee20000004200 */
        /* <DEDUP_REMOVED lines=14> */
[-C--:B------:R-:W-:Y:S02]  /*9930*/  FMUL.FTZ R124, R124, R14.reuse ;  /* 0x0000000e7c7c7220 */ /* 0x080fe40000410000 */
[----:B------:R-:W-:Y:S02]  /*9940*/  FMUL.FTZ R125, R125, R14 ;  /* 0x0000000e7d7d7220 */ /* 0x000fe40000410000 */
[-C--:B------:R-:W-:Y:S01]  /*9950*/  FMUL.FTZ R126, R126, R13.reuse ;  /* 0x0000000d7e7e7220 */ /* 0x080fe20000410000 */
[----:B--2---:R-:W-:Y:S01]  /*9960*/  HMMA.16816.F32.BF16 R120, R4, R56, R120 ;  /* 0x000000380478723c */ /* 0x004fe20000041878 */
        /* <DEDUP_REMOVED lines=14> */
[----:B---3--:R-:W-:Y:S01]  /*9a50*/  HMMA.16816.F32.BF16 R104, R4, R44, R104 ;  /* 0x0000002c0468723c */ /* 0x008fe20000041868 */
        /* <DEDUP_REMOVED lines=21> */
[-C--:B------:R-:W-:Y:S01]  /*9bb0*/  FMUL.FTZ R68, R68, R16.reuse ;  /* 0x0000001044447220 */ /* 0x080fe20000410000 */
[----:B------:R-:W-:Y:S01]  /*9bc0*/  MOV R127, R185 ;  /* 0x000000b9007f7202 */ /* 0x000fe20000000f00 */
[----:B------:R-:W-:Y:S01]  /*9bd0*/  FMUL.FTZ R69, R69, R16 ;  /* 0x0000001045457220 */ /* 0x000fe20000410000 */
[----:B------:R-:W-:Y:S01]  /*9be0*/  MOV R126, R184 ;  /* 0x000000b8007e7202 */ /* 0x000fe20000000f00 */
[----:B------:R-:W-:Y:S01]  /*9bf0*/  FMUL.FTZ R70, R70, R15 ;  /* 0x0000000f46467220 */ /* 0x000fe20000410000 */
[----:B------:R-:W-:Y:S01]  /*9c00*/  MOV R6, R157 ;  /* 0x0000009d00067202 */ /* 0x000fe20000000f00 */
[----:B------:R-:W-:Y:S01]  /*9c10*/  FMUL.FTZ R71, R71, R15 ;  /* 0x0000000f47477220 */ /* 0x000fe20000410000 */
[C---:B------:R-:W-:Y:S01]  /*9c20*/  HMMA.16816.F32.BF16 R36, R8.reuse, R20, R36 ;  /* 0x000000140824723c */ /* 0x040fe20000041824 */
[-C--:B------:R-:W-:Y:S01]  /*9c30*/  FMUL.FTZ R80, R80, R16.reuse ;  /* 0x0000001050507220 */ /* 0x080fe20000410000 */
[----:B------:R-:W-:Y:S01]  /*9c40*/  MOV R33, R189 ;  /* 0x000000bd00217202 */ /* 0x000fe20000000f00 */
[----:B------:R-:W-:Y:S01]  /*9c50*/  FMUL.FTZ R81, R81, R16 ;  /* 0x0000001051517220 */ /* 0x000fe20000410000 */
[----:B------:R-:W-:Y:S01]  /*9c60*/  MOV R32, R188 ;  /* 0x000000bc00207202 */ /* 0x000fe20000000f00 */
[----:B-1----:R-:W-:Y:S01]  /*9c70*/  FFMA.FTZ R4, R140, c[0x0][0x23c], -R3 ;  /* 0x00008f008c047a23 */ /* 0x002fe20000010803 */
[----:B------:R-:W-:Y:S01]  /*9c80*/  MOV R125, R127 ;  /* 0x0000007f007d7202 */ /* 0x000fe20000000f00 */
[----:B------:R-:W-:Y:S01]  /*9c90*/  FMUL.FTZ R82, R82, R15 ;  /* 0x0000000f52527220 */ /* 0x000fe20000410000 */
[----:B------:R-:W-:Y:S01]  /*9ca0*/  MOV R21, R137 ;  /* 0x0000008900157202 */ /* 0x000fe20000000f00 */
[----:B------:R1:W-:Y:S01]  /*9cb0*/  MUFU.EX2 R246, R4 ;  /* 0x0000000400f67308 */ /* 0x0003e20000000800 */
[----:B------:R-:W-:Y:S01]  /*9cc0*/  FMUL.FTZ R83, R83, R15 ;  /* 0x0000000f53537220 */ /* 0x000fe20000410000 */
[----:B------:R-:W-:Y:S01]  /*9cd0*/  HMMA.16816.F32.BF16 R188, R8, R34, R172 ;  /* 0x0000002208bc723c */ /* 0x000fe200000418ac */
[-C--:B------:R-:W-:Y:S01]  /*9ce0*/  FMUL.FTZ R84, R84, R16.reuse ;  /* 0x0000001054547220 */ /* 0x080fe20000410000 */
[----:B------:R-:W-:Y:S01]  /*9cf0*/  MOV R127, R33 ;  /* 0x00000021007f7202 */ /* 0x000fe20000000f00 */
[----:B------:R-:W-:Y:S01]  /*9d00*/  FMUL.FTZ R85, R85, R16 ;  /* 0x0000001055557220 */ /* 0x000fe20000410000 */
[----:B------:R-:W-:Y:S01]  /*9d10*/  LDSM.16.MT88.4 R172, [R215+0xa800] ;  /* 0x00a80000d7ac783b */ /* 0x000fe20000004200 */
[----:B------:R-:W-:-:S02]  /*9d20*/  FMUL.FTZ R86, R86, R15 ;  /* 0x0000000f56567220 */ /* 0x000fc40000410000 */
[-C--:B------:R-:W-:Y:S01]  /*9d30*/  FMUL.FTZ R87, R87, R15.reuse ;  /* 0x0000000f57577220 */ /* 0x080fe20000410000 */
[C---:B------:R-:W-:Y:S01]  /*9d40*/  HMMA.16816.F32.BF16 R184, R8.reuse, R22, R48 ;  /* 0x0000001608b8723c */ /* 0x040fe20000041830 */
[-C--:B------:R-:W-:Y:S01]  /*9d50*/  FMUL.FTZ R96, R96, R16.reuse ;  /* 0x0000001060607220 */ /* 0x080fe20000410000 */
[----:B------:R-:W-:Y:S01]  /*9d60*/  LDSM.16.MT88.4 R48, [R218+0xa800] ;  /* 0x00a80000da30783b */ /* 0x000fe20000004200 */
[----:B------:R-:W-:Y:S02]  /*9d70*/  FMUL.FTZ R97, R97, R16 ;  /* 0x0000001061617220 */ /* 0x000fe40000410000 */
[----:B------:R-:W-:Y:S02]  /*9d80*/  FMUL.FTZ R98, R98, R15 ;  /* 0x0000000f62627220 */ /* 0x000fe40000410000 */
[--C-:B-1----:R-:W-:Y:S01]  /*9d90*/  FFMA.FTZ R4, R133, c[0x0][0x23c], -R3.reuse ;  /* 0x00008f0085047a23 */ /* 0x102fe20000010803 */
[----:B------:R-:W-:Y:S01]  /*9da0*/  HMMA.16816.F32.BF16 R52, R8, R28, R52 ;  /* 0x0000001c0834723c */ /* 0x000fe20000041834 */
[----:B------:R-:W-:-:S02]  /*9db0*/  FFMA.FTZ R3, R132, c[0x0][0x23c], -R3 ;  /* 0x00008f0084037a23 */ /* 0x000fc40000010803 */
[-C--:B------:R-:W-:Y:S01]  /*9dc0*/  FMUL.FTZ R99, R99, R15.reuse ;  /* 0x0000000f63637220 */ /* 0x080fe20000410000 */
[----:B------:R-:W-:Y:S01]  /*9dd0*/  MUFU.EX2 R247, R4 ;  /* 0x0000000400f77308 */ /* 0x000fe20000000800 */
[-C--:B------:R-:W-:Y:S02]  /*9de0*/  FMUL.FTZ R100, R100, R16.reuse ;  /* 0x0000001064647220 */ /* 0x080fe40000410000 */
[-C--:B------:R-:W-:Y:S01]  /*9df0*/  FMUL.FTZ R101, R101, R16.reuse ;  /* 0x0000001065657220 */ /* 0x080fe20000410000 */
[----:B------:R-:W-:Y:S01]  /*9e00*/  HMMA.16816.F32.BF16 R132, R8, R30, R64 ;  /* 0x0000001e0884723c */ /* 0x000fe20000041840 */
[-C--:B------:R-:W-:Y:S01]  /*9e10*/  FMUL.FTZ R102, R102, R15.reuse ;  /* 0x0000000f66667220 */ /* 0x080fe20000410000 */
[----:B------:R-:W-:Y:S01]  /*9e20*/  LDSM.16.MT88.4 R64, [R217+0xa800] ;  /* 0x00a80000d940783b */ /* 0x000fe20000004200 */
[----:B------:R-:W-:Y:S01]  /*9e30*/  FMUL.FTZ R103, R103, R15 ;  /* 0x0000000f67677220 */ /* 0x000fe20000410000 */
[----:B------:R1:W-:Y:S01]  /*9e40*/  MUFU.EX2 R244, R3 ;  /* 0x0000000300f47308 */ /* 0x0003e20000000800 */
        /* <DEDUP_REMOVED lines=13> */
[----:B------:R1:W-:Y:S01]  /*9f20*/  MUFU.EX2 R142, R3 ;  /* 0x00000003008e7308 */ /* 0x0003e20000000800 */
[----:B------:R-:W-:Y:S01]  /*9f30*/  FMUL.FTZ R129, R129, R16 ;  /* 0x0000001081817220 */ /* 0x000fe20000410000 */
[----:B------:R-:W-:Y:S01]  /*9f40*/  LDSM.16.MT88.4 R96, [R215+0xb800] ;  /* 0x00b80000d760783b */ /* 0x000fe20000004200 */
[-C--:B------:R-:W-:Y:S02]  /*9f50*/  FMUL.FTZ R130, R130, R15.reuse ;  /* 0x0000000f82827220 */ /* 0x080fe40000410000 */
[----:B------:R-:W-:-:S02]  /*9f60*/  FMUL.FTZ R131, R131, R15 ;  /* 0x0000000f83837220 */ /* 0x000fc40000410000 */
[C---:B------:R-:W-:Y:S08]  /*9f70*/  HMMA.16816.F32.BF16 R100, R8.reuse, R44, R100 ;  /* 0x0000002c0864723c */ /* 0x040ff00000041864 */
[----:B------:R-:W-:Y:S01]  /*9f80*/  HMMA.16816.F32.BF16 R116, R8, R56, R116 ;  /* 0x000000380874723c */ /* 0x000fe20000041874 */
[----:B-1----:R-:W-:-:S04]  /*9f90*/  FFMA.FTZ R3, R141, c[0x0][0x23c], -R2 ;  /* 0x00008f008d037a23 */ /* 0x002fc80000010802 */
[----:B------:R1:W-:Y:S02]  /*9fa0*/  MUFU.EX2 R141, R3 ;  /* 0x00000003008d7308 */ /* 0x0003e40000000800 */
[--C-:B-1----:R-:W-:Y:S02]  /*9fb0*/  FFMA.FTZ R3, R139, c[0x0][0x23c], -R2.reuse ;  /* 0x00008f008b037a23 */ /* 0x102fe40000010802 */
[----:B------:R-:W-:-:S04]  /*9fc0*/  FFMA.FTZ R2, R138, c[0x0][0x23c], -R2 ;  /* 0x00008f008a027a23 */ /* 0x000fc80000010802 */
[----:B------:R-:W-:Y:S08]  /*9fd0*/  MUFU.EX2 R143, R3 ;  /* 0x00000003008f7308 */ /* 0x000ff00000000800 */
[----:B------:R1:W-:Y:S02]  /*9fe0*/  MUFU.EX2 R140, R2 ;  /* 0x00000002008c7308 */ /* 0x0003e40000000800 */
[----:B-1----:R-:W-:Y:S01]  /*9ff0*/  FFMA.FTZ R2, R180, c[0x0][0x23c], -R0 ;  /* 0x00008f00b4027a23 */ /* 0x002fe20000010800 */
[----:B------:R-:W-:-:S02]  /*a000*/  MOV R180, R126 ;  /* 0x0000007e00b47202 */ /* 0x000fc40000000f00 */
[----:B------:R-:W-:-:S03]  /*a010*/  MOV R126, R32 ;  /* 0x00000020007e7202 */ /* 0x000fc60000000f00 */
[----:B------:R1:W-:Y:S01]  /*a020*/  MUFU.EX2 R139, R2 ;  /* 0x00000002008b7308 */ /* 0x0003e20000000800 */
[C---:B------:R-:W-:Y:S01]  /*a030*/  HMMA.16816.F32.BF16 R32, R8.reuse, R26, R80 ;  /* 0x0000001a0820723c */ /* 0x040fe20000041850 */
[----:B------:R-:W-:Y:S07]  /*a040*/  LDSM.16.MT88.4 R80, [R213+0xb800] ;  /* 0x00b80000d550783b */ /* 0x000fee0000004200 */
[----:B------:R-:W-:Y:S01]  /*a050*/  HMMA.16816.F32.BF16 R24, R8, R46, R112 ;  /* 0x0000002e0818723c */ /* 0x000fe20000041870 */
[----:B------:R-:W-:Y:S01]  /*a060*/  LDSM.16.MT88.4 R112, [R218+0xb800] ;  /* 0x00b80000da70783b */ /* 0x000fe20000004200 */
[----:B-1----:R-:W-:Y:S01]  /*a070*/  FFMA.FTZ R2, R178, c[0x0][0x23c], -R0 ;  /* 0x00008f00b2027a23 */ /* 0x002fe20000010800 */
[----:B------:R-:W-:-:S02]  /*a080*/  MOV R178, R7 ;  /* 0x0000000700b27202 */ /* 0x000fc40000000f00 */
[----:B------:R-:W-:Y:S01]  /*a090*/  MOV R7, R159 ;  /* 0x0000009f00077202 */ /* 0x000fe20000000f00 */
[----:B------:R1:W2:Y:S02]  /*a0a0*/  MUFU.EX2 R138, R2 ;  /* 0x00000002008a7308 */ /* 0x0002a40000000800 */
[--C-:B-1----:R-:W-:Y:S01]  /*a0b0*/  FFMA.FTZ R2, R177, c[0x0][0x23c], -R0.reuse ;  /* 0x00008f00b1027a23 */ /* 0x102fe20000010800 */
[----:B------:R-:W-:Y:S01]  /*a0c0*/  MOV R177, R124 ;  /* 0x0000007c00b17202 */ /* 0x000fe20000000f00 */
[----:B------:R-:W-:Y:S01]  /*a0d0*/  FFMA.FTZ R0, R176, c[0x0][0x23c], -R0 ;  /* 0x00008f00b0007a23 */ /* 0x000fe20000010800 */
[----:B------:R-:W-:-:S03]  /*a0e0*/  MOV R124, R19 ;  /* 0x00000013007c7202 */ /* 0x000fc60000000f00 */
[----:B------:R1:W-:Y:S01]  /*a0f0*/  MUFU.EX2 R137, R2 ;  /* 0x0000000200897308 */ /* 0x0003e20000000800 */
[----:B------:R-:W-:Y:S02]  /*a100*/  MOV R176, R125 ;  /* 0x0000007d00b07202 */ /* 0x000fe40000000f00 */
[----:B------:R-:W-:Y:S02]  /*a110*/  MOV R125, R158 ;  /* 0x0000009e007d7202 */ /* 0x000fe40000000f00 */
[----:B------:R-:W-:Y:S02]  /*a120*/  MOV R3, R124 ;  /* 0x0000007c00037202 */ /* 0x000fe40000000f00 */
[----:B--2---:R-:W-:Y:S01]  /*a130*/  F2FP.BF16.PACK_AB R124, R138, R139 ;  /* 0x0000008b8a7c723e */ /* 0x004fe200000010ff */
[----:B------:R2:W-:Y:S01]  /*a140*/  MUFU.EX2 R136, R0 ;  /* 0x0000000000887308 */ /* 0x0005e20000000800 */
[--C-:B-1----:R-:W-:Y:S01]  /*a150*/  FFMA.FTZ R2, R179, c[0x0][0x23c], -R12.reuse ;  /* 0x00008f00b3027a23 */ /* 0x102fe2000001080c */
[----:B------:R-:W-:Y:S01]  /*a160*/  MOV R179, R17 ;  /* 0x0000001100b37202 */ /* 0x000fe20000000f00 */
[----:B--2---:R-:W-:Y:S01]  /*a170*/  FFMA.FTZ R0, R182, c[0x0][0x23c], -R12 ;  /* 0x00008f00b6007a23 */ /* 0x004fe2000001080c */
[----:B------:R-:W-:-:S02]  /*a180*/  MOV R182, R126 ;  /* 0x0000007e00b67202 */ /* 0x000fc40000000f00 */
[----:B------:R-:W-:Y:S02]  /*a190*/  MOV R126, R156 ;  /* 0x0000009c007e7202 */ /* 0x000fe40000000f00 */
[----:B------:R1:W-:Y:S01]  /*a1a0*/  MUFU.EX2 R19, R0 ;  /* 0x0000000000137308 */ /* 0x0003e20000000800 */
[----:B------:R-:W2:Y:S01]  /*a1b0*/  LDSM.16.MT88.4 R156, [R213+0xa800] ;  /* 0x00a80000d59c783b */ /* 0x000ea20000004200 */
[----:B-1----:R-:W-:Y:S01]  /*a1c0*/  FFMA.FTZ R0, R181, c[0x0][0x23c], -R12 ;  /* 0x00008f00b5007a23 */ /* 0x002fe2000001080c */
[----:B------:R-:W-:-:S05]  /*a1d0*/  MOV R181, R18 ;  /* 0x0000001200b57202 */ /* 0x000fca0000000f00 */
        /* <DEDUP_REMOVED lines=45> */
[----:B------:R-:W-:Y:S01]  /*a4b0*/  FADD.FTZ R0, R17, R0 ;  /* 0x0000000011007221 */ /* 0x000fe20000010000 */
[----:B------:R-:W-:Y:S01]  /*a4c0*/  MOV R137, R204 ;  /* 0x000000cc00897202 */ /* 0x000fe20000000f00 */
[----:B------:R-:W-:-:S02]  /*a4d0*/  FADD.FTZ R250, R140, R3 ;  /* 0x000000038cfa7221 */ /* 0x000fc40000010000 */
[----:B------:R-:W-:Y:S01]  /*a4e0*/  FADD.FTZ R251, R136, R2 ;  /* 0x0000000288fb7221 */ /* 0x000fe20000010000 */
[----:B------:R-:W-:Y:S01]  /*a4f0*/  MOV R136, R207 ;  /* 0x000000cf00887202 */ /* 0x000fe20000000f00 */
[----:B------:R-:W-:Y:S01]  /*a500*/  FADD.FTZ R248, R12, R0 ;  /* 0x000000000cf87221 */ /* 0x000fe20000010000 */
[-C--:B-1----:R-:W-:Y:S08]  /*a510*/  HMMA.16816.F32.BF16 R120, R124, R4.reuse, R120 ;  /* 0x000000047c78723c */ /* 0x082ff00000041878 */
[----:B------:R-:W-:Y:S07]  /*a520*/  HMMA.16816.F32.BF16 R116, R128, R4, R116 ;  /* 0x000000048074723c */ /* 0x000fee0000041874 */
        /* <DEDUP_REMOVED lines=10> */
[C---:B------:R-:W-:Y:S04]  /*a5d0*/  HMMA.16816.F32.BF16 R44, R124.reuse, R50, R200 ;  /* 0x000000327c2c723c */ /* 0x040fe800000418c8 */
[----:B------:R1:W-:Y:S04]  /*a5e0*/  STL [R1], R244 ;  /* 0x000000f401007387 */ /* 0x0003e80000100800 */
        /* <DEDUP_REMOVED lines=80> */
[----:B------:R-:W-:-:S02]  /*aaf0*/  ISETP.GE.AND P0, PT, R0, R237, PT ;  /* 0x000000ed0000720c */ /* 0x000fc40003f06270 */
[----:B------:R-:W-:Y:S01]  /*ab00*/  @P2 STS.128 [R227+0xb800], RZ ;  /* 0x00b800ffe3002388 */ /* 0x000fe20000000c00 */
[C---:B------:R-:W-:Y:S02]  /*ab10*/  ISETP.GE.AND P6, PT, R0.reuse, R236, PT ;  /* 0x000000ec0000720c */ /* 0x040fe40003fc6270 */
[----:B------:R-:W-:Y:S01]  /*ab20*/  IABS R2, R2 ;  /* 0x0000000200027213 */ /* 0x000fe20000000000 */
[----:B------:R-:W-:Y:S01]  /*ab30*/  @!PT LDS RZ, [RZ] ;  /* 0x00000000fffff984 */ /* 0x000fe20000000800 */
[----:B------:R-:W-:Y:S01]  /*ab40*/  @!PT LDS RZ, [RZ] ;  /* 0x00000000fffff984 */ /* 0x000fe20000000800 */
[----:B------:R-:W-:Y:S01]  /*ab50*/  @!PT LDS RZ, [RZ] ;  /* 0x00000000fffff984 */ /* 0x000fe20000000800 */
[----:B------:R2:W-:Y:S01]  /*ab60*/  @!P2 LDGSTS.E.BYPASS.LTC128B.128 [R227+0xb800], [R4.64+0x80] ;  /* 0x0b80008004e3afae */ /* 0x0005e2000b901d52 */
[C---:B------:R-:W-:Y:S02]  /*ab70*/  ISETP.LT.OR P4, PT, R0.reuse, R234, P4 ;  /* 0x000000ea0000720c */ /* 0x040fe40002781670 */
[C---:B------:R-:W-:Y:S01]  /*ab80*/  ISETP.LT.OR P1, PT, R0.reuse, R233, P1 ;  /* 0x000000e90000720c */ /* 0x040fe20000f21670 */
[----:B------:R-:W-:Y:S01]  /*ab90*/  LDSM.16.M88.4 R16, [R212+0x8000] ;  /* 0x00800000d410783b */ /* 0x000fe20000000200 */
[C---:B------:R-:W-:Y:S02]  /*aba0*/  ISETP.LT.OR P0, PT, R0.reuse, R232, P0 ;  /* 0x000000e80000720c */ /* 0x040fe40000701670 */
[----:B------:R-:W-:Y:S01]  /*abb0*/  ISETP.LT.OR P6, PT, R0, R231, P6 ;  /* 0x000000e70000720c */ /* 0x000fe200037c1670 */
        /* <DEDUP_REMOVED lines=65> */
[----:B------:R-:W3:Y:S04]  /*afd0*/  LDSM.16.M88.4 R16, [R222+0x6000] ;  /* 0x00600000de10783b */ /* 0x000ee80000000200 */
[----:B------:R-:W-:Y:S03]  /*afe0*/  LDSM.16.M88.4 R24, [R221+0x9000] ;  /* 0x00900000dd18783b */ /* 0x000fe60000000200 */
[C---:B--2---:R-:W-:Y:S08]  /*aff0*/  HMMA.16816.F32.BF16 R184, R4.reuse, R32, R132 ;  /* 0x0000002004b8723c */ /* 0x044ff00000041884 */
[C---:B------:R-:W-:Y:S08]  /*b000*/  HMMA.16816.F32.BF16 R192, R4.reuse, R34, R140 ;  /* 0x0000002204c0723c */ /* 0x040ff0000004188c */
[C---:B------:R-:W-:Y:S08]  /*b010*/  HMMA.16816.F32.BF16 R180, R4.reuse, R28, R180 ;  /* 0x0000001c04b4723c */ /* 0x040ff000000418b4 */
[----:B------:R-:W-:Y:S01]  /*b020*/  HMMA.16816.F32.BF16 R136, R4, R30, R136 ;  /* 0x0000001e0488723c */ /* 0x000fe20000041888 */
[----:B------:R-:W2:Y:S07]  /*b030*/  LDSM.16.M88.4 R4, [R222+0x4000] ;  /* 0x00400000de04783b */ /* 0x000eae0000000200 */
[C---:B-1----:R-:W-:Y:S08]  /*b040*/  HMMA.16816.F32.BF16 R132, R8.reuse, R32, R200 ;  /* 0x000000200884723c */ /* 0x042ff000000418c8 */
[C---:B------:R-:W-:Y:S01]  /*b050*/  HMMA.16816.F32.BF16 R176, R8.reuse, R34, R196 ;  /* 0x0000002208b0723c */ /* 0x040fe200000418c4 */
[----:B------:R1:W-:Y:S07]  /*b060*/  I2F R198, R3 ;  /* 0x0000000300c67306 */ /* 0x0003ee0000201400 */
[C---:B------:R-:W-:Y:S01]  /*b070*/  HMMA.16816.F32.BF16 R140, R8.reuse, R28, R188 ;  /* 0x0000001c088c723c */ /* 0x040fe200000418bc */
[----:B------:R4:W-:Y:S07]  /*b080*/  I2F R197, R2 ;  /* 0x0000000200c57306 */ /* 0x0009ee0000201400 */
[----:B------:R-:W-:Y:S01]  /*b090*/  HMMA.16816.F32.BF16 R8, R8, R30, R12 ;  /* 0x0000001e0808723c */ /* 0x000fe2000004180c */
[--C-:B-1----:R-:W-:Y:S01]  /*b0a0*/  IMAD.IADD R3, R228, 0x1, -R0.reuse ;  /* 0x00000001e4037824 */ /* 0x102fe200078e0a00 */
[----:B------:R-:W-:Y:S04]  /*b0b0*/  LDSM.16.M88.4 R12, [R220+0x6000] ;  /* 0x00600000dc0c783b */ /* 0x000fe80000000200 */
[----:B------:R-:W-:Y:S01]  /*b0c0*/  IABS R3, R3 ;  /* 0x0000000300037213 */ /* 0x000fe20000000000 */
[----:B------:R-:W1:Y:S01]  /*b0d0*/  LDSM.16.M88.4 R28, [R219+0x1000] ;  /* 0x00100000db1c783b */ /* 0x000e620000000200 */
[----:B---3--:R-:W-:Y:S01]  /*b0e0*/  HMMA.16816.F32.BF16 R180, R16, R20, R180 ;  /* 0x0000001410b4723c */ /* 0x008fe200000418b4 */
[----:B----4-:R-:W-:Y:S01]  /*b0f0*/  IMAD.IADD R2, R235, 0x1, -R0 ;  /* 0x00000001eb027824 */ /* 0x010fe200078e0a00 */
[----:B------:R3:W-:Y:S04]  /*b100*/  I2F R196, R3 ;  /* 0x0000000300c47306 */ /* 0x0007e80000201400 */
[----:B------:R-:W-:-:S02]  /*b110*/  IABS R2, R2 ;  /* 0x0000000200027213 */ /* 0x000fc40000000000 */
[----:B------:R-:W-:Y:S08]  /*b120*/  HMMA.16816.F32.BF16 R136, R16, R22, R136 ;  /* 0x000000161088723c */ /* 0x000ff00000041888 */
[----:B--2---:R-:W-:Y:S01]  /*b130*/  HMMA.16816.F32.BF16 R140, R4, R20, R140 ;  /* 0x00000014048c723c */ /* 0x004fe2000004188c */
[----:B---3--:R-:W-:-:S04]  /*b140*/  IMAD.MOV.U32 R3, RZ, RZ, R2 ;  /* 0x000000ffff037224 */ /* 0x008fc800078e0002 */
[----:B------:R2:W-:Y:S03]  /*b150*/  I2F R191, R3 ;  /* 0x0000000300bf7306 */ /* 0x0005e60000201400 */
[C---:B------:R-:W-:Y:S08]  /*b160*/  HMMA.16816.F32.BF16 R132, R4.reuse, R24, R132 ;  /* 0x000000180484723c */ /* 0x040ff00000041884 */
[C---:B------:R-:W-:Y:S08]  /*b170*/  HMMA.16816.F32.BF16 R176, R4.reuse, R26, R176 ;  /* 0x0000001a04b0723c */ /* 0x040ff000000418b0 */
[----:B------:R-:W-:Y:S01]  /*b180*/  HMMA.16816.F32.BF16 R20, R4, R22, R8 ;  /* 0x000000160414723c */ /* 0x000fe20000041808 */
[----:B------:R-:W3:Y:S06]  /*b190*/  LDSM.16.M88.4 R8, [R220+0x4000] ;  /* 0x00400000dc08783b */ /* 0x000eec0000000200 */
[C---:B------:R-:W-:Y:S01]  /*b1a0*/  IADD3 R7, R0.reuse, 0x1, RZ ;  /* 0x0000000100077810 */ /* 0x040fe20007ffe0ff */
[----:B------:R-:W-:Y:S01]  /*b1b0*/  HMMA.16816.F32.BF16 R32, R16, R24, R184 ;  /* 0x000000181020723c */ /* 0x000fe200000418b8 */
[----:B------:R-:W-:-:S02]  /*b1c0*/  IADD3 R6, R0, 0x8, RZ ;  /* 0x0000000800067810 */ /* 0x000fc40007ffe0ff */
[----:B------:R-:W-:Y:S01]  /*b1d0*/  IADD3 R5, R0, 0x9, RZ ;  /* 0x0000000900057810 */ /* 0x000fe20007ffe0ff */
[--C-:B------:R-:W-:Y:S01]  /*b1e0*/  IMAD.IADD R4, R230, 0x1, -R7.reuse ;  /* 0x00000001e6047824 */ /* 0x100fe200078e0a07 */
[----:B------:R-:W-:Y:S01]  /*b1f0*/  ISETP.GE.AND P5, PT, R7, R239, PT ;  /* 0x000000ef0700720c */ /* 0x000fe20003fa6270 */
[--C-:B--2---:R-:W-:Y:S02]  /*b200*/  IMAD.IADD R3, R229, 0x1, -R7.reuse ;  /* 0x00000001e5037824 */ /* 0x104fe400078e0a07 */
[----:B------:R-:W-:Y:S01]  /*b210*/  HMMA.16816.F32.BF16 R192, R16, R26, R192 ;  /* 0x0000001a10c0723c */ /* 0x000fe200000418c0 */
[----:B------:R-:W2:Y:S01]  /*b220*/  LDSM.16.M88.4 R16, [R219+0x1800] ;  /* 0x00180000db10783b */ /* 0x000ea20000000200 */
[----:B------:R-:W-:Y:S01]  /*b230*/  IABS R2, R4 ;  /* 0x0000000400027213 */ /* 0x000fe20000000000 */
[----:B------:R-:W-:Y:S01]  /*b240*/  IMAD.IADD R4, R235, 0x1, -R7 ;  /* 0x00000001eb047824 */ /* 0x000fe200078e0a07 */
[----:B------:R-:W-:Y:S01]  /*b250*/  IABS R3, R3 ;  /* 0x0000000300037213 */ /* 0x000fe20000000000 */
[----:B------:R-:W-:-:S04]  /*b260*/  DEPBAR.LE SB0, 0x0 ;  /* 0x000080000000791a */ /* 0x000fc80000000000 */
[----:B------:R4:W-:Y:S01]  /*b270*/  I2F R190, R2 ;  /* 0x0000000200be7306 */ /* 0x0009e20000201400 */
[----:B------:R-:W-:-:S06]  /*b280*/  ISETP.LT.OR P5, PT, R7, R234, P5 ;  /* 0x000000ea0700720c */ /* 0x000fcc0002fa1670 */
[C---:B-1----:R-:W-:Y:S01]  /*b290*/  HMMA.16816.F32.BF16 R200, R12.reuse, R28, R32 ;  /* 0x0000001c0cc8723c */ /* 0x042fe20000041820 */
[----:B------:R1:W-:Y:S07]  /*b2a0*/  I2F R189, R3 ;  /* 0x0000000300bd7306 */ /* 0x0003ee0000201400 */
[----:B------:R-:W-:Y:S01]  /*b2b0*/  HMMA.16816.F32.BF16 R192, R12, R30, R192 ;  /* 0x0000001e0cc0723c */ /* 0x000fe200000418c0 */
[----:B----4-:R-:W-:-:S05]  /*b2c0*/  IMAD.IADD R2, R228, 0x1, -R7 ;  /* 0x00000001e4027824 */ /* 0x010fca00078e0a07 */
[----:B------:R-:W-:Y:S02]  /*b2d0*/  IABS R2, R2 ;  /* 0x0000000200027213 */ /* 0x000fe40000000000 */
[----:B---3--:R-:W-:Y:S03]  /*b2e0*/  HMMA.16816.F32.BF16 R184, R8, R28, R132 ;  /* 0x0000001c08b8723c */ /* 0x008fe60000041884 */
[----:B-1----:R-:W-:Y:S01]  /*b2f0*/  IMAD.MOV.U32 R3, RZ, RZ, R2 ;  /* 0x000000ffff037224 */ /* 0x002fe200078e0002 */
[----:B------:R-:W-:-:S03]  /*b300*/  IABS R2, R4 ;  /* 0x0000000400027213 */ /* 0x000fc60000000000 */
[----:B------:R1:W-:Y:S01]  /*b310*/  I2F R25, R3 ;  /* 0x0000000300197306 */ /* 0x0003e20000201400 */
[----:B------:R-:W-:Y:S07]  /*b320*/  HMMA.16816.F32.BF16 R176, R8, R30, R176 ;  /* 0x0000001e08b0723c */ /* 0x000fee00000418b0 */
[----:B------:R3:W-:Y:S01]  /*b330*/  I2F R188, R2 ;  /* 0x0000000200bc7306 */ /* 0x0007e20000201400 */
[----:B--2---:R-:W-:Y:S01]  /*b340*/  HMMA.16816.F32.BF16 R240, R12, R18, R136 ;  /* 0x000000120cf0723c */ /* 0x004fe20000041888 */
[----:B-1----:R-:W-:-:S07]  /*b350*/  IMAD.IADD R3, R230, 0x1, -R6 ;  /* 0x00000001e6037824 */ /* 0x002fce00078e0a06 */
[----:B------:R-:W-:Y:S01]  /*b360*/  HMMA.16816.F32.BF16 R208, R12, R16, R180 ;  /* 0x000000100cd0723c */ /* 0x000fe200000418b4 */
[----:B------:R-:W-:Y:S01]  /*b370*/  IABS R3, R3 ;  /* 0x0000000300037213 */ /* 0x000fe20000000000 */
[----:B---3--:R-:W-:-:S06]  /*b380*/  IMAD.IADD R2, R229, 0x1, -R6 ;  /* 0x00000001e5027824 */ /* 0x008fcc00078e0a06 */
[C---:B------:R-:W-:Y:S01]  /*b390*/  HMMA.16816.F32.BF16 R180, R8.reuse, R18, R20 ;  /* 0x0000001208b4723c */ /* 0x040fe20000041814 */
[----:B------:R-:W-:Y:S01]  /*b3a0*/  IMAD.MOV.U32 R4, RZ, RZ, R3 ;  /* 0x000000ffff047224 */ /* 0x000fe200078e0003 */
[----:B------:R-:W-:Y:S01]  /*b3b0*/  IABS R3, R2 ;  /* 0x0000000200037213 */ /* 0x000fe20000000000 */
[----:B------:R-:W-:Y:S02]  /*b3c0*/  IMAD.IADD R2, R228, 0x1, -R6 ;  /* 0x00000001e4027824 */ /* 0x000fe400078e0a06 */
[----:B------:R1:W-:Y:S03]  /*b3d0*/  I2F R139, R4 ;  /* 0x00000004008b7306 */ /* 0x0003e60000201400 */
[----:B------:R-:W-:Y:S01]  /*b3e0*/  HMMA.16816.F32.BF16 R140, R8, R16, R140 ;  /* 0x00000010088c723c */ /* 0x000fe2000004188c */
[----:B------:R-:W-:-:S04]  /*b3f0*/  IABS R2, R2 ;  /* 0x0000000200027213 */ /* 0x000fc80000000000 */
[----:B------:R2:W-:Y:S02]  /*b400*/  I2F R26, R3 ;  /* 0x00000003001a7306 */ /* 0x0005e40000201400 */
[C---:B------:R-:W-:Y:S02]  /*b410*/  IMAD.IADD R8, R235.reuse, 0x1, -R5 ;  /* 0x00000001eb087824 */ /* 0x040fe400078e0a05 */
[----:B------:R-:W-:Y:S02]  /*b420*/  FMUL.FTZ R11, R184, c[0x0][0x2ec] ;  /* 0x0000bb00b80b7a20 */ /* 0x000fe40000410000 */
[----:B-1----:R-:W-:-:S04]  /*b430*/  IMAD.IADD R4, R235, 0x1, -R6 ;  /* 0x00000001eb047824 */ /* 0x002fc800078e0a06 */
[----:B------:R-:W1:Y:S01]  /*b440*/  MUFU.TANH R11, R11 ;  /* 0x0000000b000b7308 */ /* 0x000e620000002400 */
[----:B--2---:R-:W-:Y:S01]  /*b450*/  IMAD.MOV.U32 R3, RZ, RZ, R2 ;  /* 0x000000ffff037224 */ /* 0x004fe200078e0002 */
[----:B------:R-:W-:Y:S01]  /*b460*/  IABS R2, R4 ;  /* 0x0000000400027213 */ /* 0x000fe20000000000 */
[----:B------:R-:W-:-:S05]  /*b470*/  IMAD.IADD R4, R230, 0x1, -R5 ;  /* 0x00000001e6047824 */ /* 0x000fca00078e0a05 */
[----:B------:R2:W-:Y:S01]  /*b480*/  I2F R15, R3 ;  /* 0x00000003000f7306 */ /* 0x0005e20000201400 */
[----:B-1----:R-:W-:-:S05]  /*b490*/  FFMA.FTZ R11, R198, -UR16, R11 ;  /* 0x80000010c60b7c23 */ /* 0x002fca000801000b */
[----:B------:R-:W-:Y:S01]  /*b4a0*/  FSEL R11, R11, -INF , !P4 ;  /* 0xff8000000b0b7808 */ /* 0x000fe20006000000 */
[----:B------:R-:W-:Y:S01]  /*b4b0*/  BAR.SYNC.DEFER_BLOCKING 0x0 ;  /* 0x0000000000007b1d */ /* 0x000fe20000010000 */
        /* <DEDUP_REMOVED lines=114> */
[----:B-1----:R-:W-:Y:S02]  /*bbe0*/  FMUL.FTZ R8, R193, c[0x0][0x2ec] ;  /* 0x0000bb00c1087a20 */ /* 0x002fe40000410000 */
[----:B--2---:R-:W-:-:S05]  /*bbf0*/  FMUL.FTZ R10, R177, c[0x0][0x2ec] ;  /* 0x0000bb00b10a7a20 */ /* 0x004fca0000410000 */
[----:B------:R1:W-:Y:S02]  /*bc00*/  MUFU.TANH R199, R10 ;  /* 0x0000000a00c77308 */ /* 0x0003e40000002400 */
[----:B-1----:R-:W-:-:S06]  /*bc10*/  FMUL.FTZ R10, R178, c[0x0][0x2ec] ;  /* 0x0000bb00b20a7a20 */ /* 0x002fcc0000410000 */
[----:B------:R-:W-:Y:S08]  /*bc20*/  MUFU.TANH R178, R16 ;  /* 0x0000001000b27308 */ /* 0x000ff00000002400 */
[----:B------:R1:W2:Y:S02]  /*bc30*/  MUFU.TANH R22, R10 ;  /* 0x0000000a00167308 */ /* 0x0002a40000002400 */
[----:B-1----:R-:W-:-:S06]  /*bc40*/  FMUL.FTZ R10, R179, c[0x0][0x2ec] ;  /* 0x0000bb00b30a7a20 */ /* 0x002fcc0000410000 */
[----:B------:R1:W3:Y:S08]  /*bc50*/  MUFU.TANH R179, R8 ;  /* 0x0000000800b37308 */ /* 0x0002f00000002400 */
[----:B------:R4:W5:Y:S01]  /*bc60*/  MUFU.TANH R187, R10 ;  /* 0x0000000a00bb7308 */ /* 0x0009620000002400 */
[----:B-1----:R-:W-:-:S05]  /*bc70*/  FFMA.FTZ R8, R190, -UR16, R184 ;  /* 0x80000010be087c23 */ /* 0x002fca00080100b8 */
[----:B------:R-:W-:Y:S01]  /*bc80*/  FSEL R16, R8, -INF , !P5 ;  /* 0xff80000008107808 */ /* 0x000fe20006800000 */
[----:B--2---:R-:W-:Y:S01]  /*bc90*/  FFMA.FTZ R8, R26, -UR16, R22 ;  /* 0x800000101a087c23 */ /* 0x004fe20008010016 */
[----:B------:R-:W-:Y:S01]  /*bca0*/  ISETP.GE.AND P5, PT, R6, R238, PT ;  /* 0x000000ee0600720c */ /* 0x000fe20003fa6270 */
[----:B----4-:R-:W-:-:S03]  /*bcb0*/  FMUL.FTZ R10, R194, c[0x0][0x2ec] ;  /* 0x0000bb00c20a7a20 */ /* 0x010fc60000410000 */
[----:B------:R-:W-:Y:S01]  /*bcc0*/  ISETP.LT.OR P5, PT, R6, R233, P5 ;  /* 0x000000e90600720c */ /* 0x000fe20002fa1670 */
[----:B------:R1:W2:Y:S02]  /*bcd0*/  MUFU.TANH R176, R10 ;  /* 0x0000000a00b07308 */ /* 0x0002a40000002400 */
[----:B-1----:R-:W-:Y:S01]  /*bce0*/  FFMA.FTZ R10, R25, -UR16, R20 ;  /* 0x80000010190a7c23 */ /* 0x002fe20008010014 */
[----:B------:R-:W-:Y:S01]  /*bcf0*/  FSEL R25, R7, -INF , !P6 ;  /* 0xff80000007197808 */ /* 0x000fe20007000000 */
[----:B------:R-:W-:Y:S01]  /*bd00*/  FMUL.FTZ R7, R140, c[0x0][0x2ec] ;  /* 0x0000bb008c077a20 */ /* 0x000fe20000410000 */
[----:B------:R-:W-:Y:S01]  /*bd10*/  FSEL R20, R9, -INF , !P4 ;  /* 0xff80000009147808 */ /* 0x000fe20006000000 */
[----:B------:R-:W-:Y:S01]  /*bd20*/  FMUL.FTZ R9, R142, c[0x0][0x2ec] ;  /* 0x0000bb008e097a20 */ /* 0x000fe20000410000 */
[----:B------:R-:W-:Y:S01]  /*bd30*/  FSEL R23, R10, -INF , !P1 ;  /* 0xff8000000a177808 */ /* 0x000fe20004800000 */
[----:B------:R1:W4:Y:S01]  /*bd40*/  MUFU.TANH R177, R7 ;  /* 0x0000000700b17308 */ /* 0x0003220000002400 */
[C---:B------:R-:W-:Y:S01]  /*bd50*/  ISETP.GE.AND P6, PT, R6.reuse, R239, PT ;  /* 0x000000ef0600720c */ /* 0x040fe20003fc6270 */
[----:B------:R-:W-:Y:S01]  /*bd60*/  FMUL.FTZ R10, R143, c[0x0][0x2ec] ;  /* 0x0000bb008f0a7a20 */ /* 0x000fe20000410000 */
[----:B------:R-:W-:-:S02]  /*bd70*/  ISETP.GE.AND P4, PT, R6, R237, PT ;  /* 0x000000ed0600720c */ /* 0x000fc40003f86270 */
[C---:B------:R-:W-:Y:S02]  /*bd80*/  ISETP.GE.AND P1, PT, R6.reuse, R236, PT ;  /* 0x000000ec0600720c */ /* 0x040fe40003f26270 */
[C---:B------:R-:W-:Y:S01]  /*bd90*/  ISETP.LT.OR P6, PT, R6.reuse, R234, P6 ;  /* 0x000000ea0600720c */ /* 0x040fe200037c1670 */
[----:B------:R2:W-:Y:S01]  /*bda0*/  MUFU.TANH R143, R10 ;  /* 0x0000000a008f7308 */ /* 0x0005e20000002400 */
[C---:B------:R-:W-:Y:S02]  /*bdb0*/  ISETP.LT.OR P4, PT, R6.reuse, R232, P4 ;  /* 0x000000e80600720c */ /* 0x040fe40002781670 */
[----:B------:R-:W-:Y:S01]  /*bdc0*/  ISETP.LT.OR P1, PT, R6, R231, P1 ;  /* 0x000000e70600720c */ /* 0x000fe20000f21670 */
[----:B------:R-:W-:Y:S02]  /*bdd0*/  FFMA.FTZ R6, R188, -UR16, R186 ;  /* 0x80000010bc067c23 */ /* 0x000fe400080100ba */
[----:B-1----:R-:W-:-:S03]  /*bde0*/  FMUL.FTZ R7, R141, c[0x0][0x2ec] ;  /* 0x0000bb008d077a20 */ /* 0x002fc60000410000 */
[----:B------:R-:W-:Y:S01]  /*bdf0*/  FSEL R26, R6, -INF , !P0 ;  /* 0xff800000061a7808 */ /* 0x000fe20004000000 */
[----:B------:R1:W-:Y:S01]  /*be00*/  MUFU.TANH R141, R9 ;  /* 0x00000009008d7308 */ /* 0x0003e20000002400 */
[----:B------:R-:W-:Y:S01]  /*be10*/  FMUL.FTZ R6, R208, c[0x0][0x2ec] ;  /* 0x0000bb00d0067a20 */ /* 0x000fe20000410000 */
[----:B------:R-:W-:-:S04]  /*be20*/  ISETP.GE.AND P0, PT, R5, R239, PT ;  /* 0x000000ef0500720c */ /* 0x000fc80003f06270 */
[----:B------:R-:W-:Y:S01]  /*be30*/  ISETP.LT.OR P0, PT, R5, R234, P0 ;  /* 0x000000ea0500720c */ /* 0x000fe20000701670 */
[----:B--2---:R-:W-:Y:S01]  /*be40*/  FMUL.FTZ R10, R210, c[0x0][0x2ec] ;  /* 0x0000bb00d20a7a20 */ /* 0x004fe20000410000 */
[----:B------:R2:W-:Y:S01]  /*be50*/  MUFU.TANH R186, R7 ;  /* 0x0000000700ba7308 */ /* 0x0005e20000002400 */
[----:B-1----:R-:W-:Y:S01]  /*be60*/  FFMA.FTZ R9, R15, -UR16, R19 ;  /* 0x800000100f097c23 */ /* 0x002fe20008010013 */
[----:B------:R-:W-:Y:S01]  /*be70*/  FSEL R19, R8, -INF , !P5 ;  /* 0xff80000008137808 */ /* 0x000fe20006800000 */
[----:B---3--:R-:W-:Y:S01]  /*be80*/  FFMA.FTZ R8, R13, -UR16, R179 ;  /* 0x800000100d087c23 */ /* 0x008fe200080100b3 */
[----:B------:R-:W-:-:S04]  /*be90*/  ISETP.GE.AND P5, PT, R5, R237, PT ;  /* 0x000000ed0500720c */ /* 0x000fc80003fa6270 */
[----:B------:R-:W-:Y:S01]  /*bea0*/  MUFU.TANH R140, R10 ;  /* 0x0000000a008c7308 */ /* 0x000fe20000002400 */
[----:B------:R-:W-:Y:S02]  /*beb0*/  FSEL R22, R9, -INF , !P4 ;  /* 0xff80000009167808 */ /* 0x000fe40006000000 */
[----:B------:R-:W-:Y:S01]  /*bec0*/  ISETP.GE.AND P4, PT, R5, R236, PT ;  /* 0x000000ec0500720c */ /* 0x000fe20003f86270 */
[----:B--2---:R-:W-:Y:S01]  /*bed0*/  FFMA.FTZ R7, R139, -UR16, R185 ;  /* 0x800000108b077c23 */ /* 0x004fe200080100b9 */
[----:B------:R-:W-:Y:S01]  /*bee0*/  ISETP.LT.OR P5, PT, R5, R232, P5 ;  /* 0x000000e80500720c */ /* 0x000fe20002fa1670 */
[----:B------:R-:W-:Y:S01]  /*bef0*/  FMUL.FTZ R139, R211, c[0x0][0x2ec] ;  /* 0x0000bb00d38b7a20 */ /* 0x000fe20000410000 */
[----:B------:R-:W-:Y:S01]  /*bf00*/  ISETP.LT.OR P4, PT, R5, R231, P4 ;  /* 0x000000e70500720c */ /* 0x000fe20002781670 */
[----:B------:R1:W2:Y:S01]  /*bf10*/  MUFU.TANH R9, R6 ;  /* 0x0000000600097308 */ /* 0x0002a20000002400 */
[----:B------:R-:W-:Y:S01]  /*bf20*/  FSEL R15, R7, -INF , !P6 ;  /* 0xff800000070f7808 */ /* 0x000fe20007000000 */
[----:B-----5:R-:W-:Y:S01]  /*bf30*/  FFMA.FTZ R7, R18, -UR16, R187 ;  /* 0x8000001012077c23 */ /* 0x020fe200080100bb */
[----:B------:R-:W-:-:S04]  /*bf40*/  ISETP.GE.AND P6, PT, R5, R238, PT ;  /* 0x000000ee0500720c */ /* 0x000fc80003fc6270 */
[----:B------:R-:W-:Y:S01]  /*bf50*/  ISETP.LT.OR P6, PT, R5, R233, P6 ;  /* 0x000000e90500720c */ /* 0x000fe200037c1670 */
[----:B------:R-:W-:Y:S01]  /*bf60*/  FFMA.FTZ R5, R24, -UR16, R176 ;  /* 0x8000001018057c23 */ /* 0x000fe200080100b0 */
[----:B------:R-:W-:Y:S02]  /*bf70*/  MUFU.TANH R139, R139 ;  /* 0x0000008b008b7308 */ /* 0x000fe40000002400 */
[----:B------:R-:W-:Y:S01]  /*bf80*/  FSEL R18, R7, -INF , !P6 ;  /* 0xff80000007127808 */ /* 0x000fe20007000000 */
[----:B----4-:R-:W-:Y:S01]  /*bf90*/  FFMA.FTZ R7, R137, -UR16, R177 ;  /* 0x8000001089077c23 */ /* 0x010fe200080100b1 */
[----:B------:R-:W-:Y:S01]  /*bfa0*/  FSEL R24, R5, -INF , !P1 ;  /* 0xff80000005187808 */ /* 0x000fe20004800000 */
[----:B------:R-:W-:Y:S01]  /*bfb0*/  FMUL.FTZ R5, R180, c[0x0][0x2ec] ;  /* 0x0000bb00b4057a20 */ /* 0x000fe20000410000 */
[C---:B------:R-:W-:Y:S01]  /*bfc0*/  ISETP.GE.AND P1, PT, R4.reuse, R239, PT ;  /* 0x000000ef0400720c */ /* 0x040fe20003f26270 */
[----:B-1----:R-:W-:Y:S01]  /*bfd0*/  FMUL.FTZ R6, R209, c[0x0][0x2ec] ;  /* 0x0000bb00d1067a20 */ /* 0x002fe20000410000 */
[C---:B------:R-:W-:Y:S01]  /*bfe0*/  ISETP.GE.AND P6, PT, R4.reuse, R237, PT ;  /* 0x000000ed0400720c */ /* 0x040fe20003fc6270 */
[----:B------:R2:W1:Y:S01]  /*bff0*/  MUFU.TANH R137, R5 ;  /* 0x0000000500897308 */ /* 0x0004620000002400 */
[----:B------:R-:W-:-:S02]  /*c000*/  ISETP.LT.OR P1, PT, R4, R234, P1 ;  /* 0x000000ea0400720c */ /* 0x000fc40000f21670 */
[----:B------:R-:W-:-:S05]  /*c010*/  ISETP.LT.OR P6, PT, R4, R232, P6 ;  /* 0x000000e80400720c */ /* 0x000fca00037c1670 */
[----:B------:R3:W-:Y:S01]  /*c020*/  MUFU.TANH R142, R6 ;  /* 0x00000006008e7308 */ /* 0x0007e20000002400 */
[----:B--2---:R-:W-:Y:S02]  /*c030*/  FFMA.FTZ R5, R27, -UR16, R9 ;  /* 0x800000101b057c23 */ /* 0x004fe40008010009 */
[----:B------:R-:W-:-:S03]  /*c040*/  FMUL.FTZ R9, R181, c[0x0][0x2ec] ;  /* 0x0000bb00b5097a20 */ /* 0x000fc60000410000 */
[----:B------:R-:W-:Y:S01]  /*c050*/  FSEL R184, R5, -INF , !P6 ;  /* 0xff80000005b87808 */ /* 0x000fe20007000000 */
[----:B------:R-:W-:Y:S01]  /*c060*/  FFMA.FTZ R5, R133, -UR16, R143 ;  /* 0x8000001085057c23 */ /* 0x000fe2000801008f */
[-C--:B------:R-:W-:Y:S01]  /*c070*/  ISETP.GE.AND P6, PT, R3, R236.reuse, PT ;  /* 0x000000ec0300720c */ /* 0x080fe20003fc6270 */
[----:B---3--:R-:W-:Y:S01]  /*c080*/  FFMA.FTZ R6, R21, -UR16, R199 ;  /* 0x8000001015067c23 */ /* 0x008fe200080100c7 */
[----:B------:R-:W-:Y:S01]  /*c090*/  FSEL R21, R8, -INF , !P5 ;  /* 0xff80000008157808 */ /* 0x000fe20006800000 */
[----:B------:R-:W-:Y:S01]  /*c0a0*/  FMUL.FTZ R8, R182, c[0x0][0x2ec] ;  /* 0x0000bb00b6087a20 */ /* 0x000fe20000410000 */
[----:B------:R-:W-:Y:S01]  /*c0b0*/  ISETP.GE.AND P5, PT, R4, R236, PT ;  /* 0x000000ec0400720c */ /* 0x000fe20003fa6270 */
[----:B------:R-:W-:Y:S01]  /*c0c0*/  MUFU.TANH R9, R9 ;  /* 0x0000000900097308 */ /* 0x000fe20000002400 */
[----:B------:R-:W-:Y:S01]  /*c0d0*/  FSEL R13, R6, -INF , !P0 ;  /* 0xff800000060d7808 */ /* 0x000fe20004000000 */
[----:B------:R-:W-:Y:S01]  /*c0e0*/  FFMA.FTZ R6, R136, -UR16, R141 ;  /* 0x8000001088067c23 */ /* 0x000fe2000801008d */
[----:B------:R-:W-:-:S02]  /*c0f0*/  ISETP.GE.AND P0, PT, R4, R238, PT ;  /* 0x000000ee0400720c */ /* 0x000fc40003f06270 */
[C---:B------:R-:W-:Y:S02]  /*c100*/  ISETP.LT.OR P5, PT, R4.reuse, R231, P5 ;  /* 0x000000e70400720c */ /* 0x040fe40002fa1670 */
[----:B------:R-:W-:Y:S01]  /*c110*/  ISETP.LT.OR P0, PT, R4, R233, P0 ;  /* 0x000000e90400720c */ /* 0x000fe20000701670 */
[----:B------:R-:W-:Y:S01]  /*c120*/  FFMA.FTZ R4, R138, -UR16, R178 ;  /* 0x800000108a047c23 */ /* 0x000fe200080100b2 */
[----:B------:R-:W-:Y:S01]  /*c130*/  FSEL R178, R7, -INF , !P1 ;  /* 0xff80000007b27808 */ /* 0x000fe20004800000 */
[----:B------:R-:W-:Y:S01]  /*c140*/  FMUL.FTZ R7, R242, c[0x0][0x2ec] ;  /* 0x0000bb00f2077a20 */ /* 0x000fe20000410000 */
[----:B------:R-:W-:Y:S01]  /*c150*/  FSEL R179, R6, -INF , !P0 ;  /* 0xff80000006b37808 */ /* 0x000fe20004000000 */
[----:B------:R2:W-:Y:S01]  /*c160*/  MUFU.TANH R136, R8 ;  /* 0x0000000800887308 */ /* 0x0005e20000002400 */
[----:B------:R-:W-:Y:S01]  /*c170*/  FSEL R27, R4, -INF , !P4 ;  /* 0xff800000041b7808 */ /* 0x000fe20006000000 */
[----:B------:R-:W-:Y:S01]  /*c180*/  FMUL.FTZ R4, R240, c[0x0][0x2ec] ;  /* 0x0000bb00f0047a20 */ /* 0x000fe20000410000 */
[C---:B------:R-:W-:Y:S01]  /*c190*/  ISETP.GE.AND P4, PT, R3.reuse, R239, PT ;  /* 0x000000ef0300720c */ /* 0x040fe20003f86270 */
[----:B------:R-:W-:Y:S01]  /*c1a0*/  FFMA.FTZ R6, R134, -UR16, R186 ;  /* 0x8000001086067c23 */ /* 0x000fe200080100ba */
[----:B------:R-:W-:Y:S01]  /*c1b0*/  ISETP.GE.AND P1, PT, R3, R238, PT ;  /* 0x000000ee0300720c */ /* 0x000fe20003f26270 */
[----:B------:R-:W-:Y:S01]  /*c1c0*/  FMUL.FTZ R134, R243, c[0x0][0x2ec] ;  /* 0x0000bb00f3867a20 */ /* 0x000fe20000410000 */
[C---:B------:R-:W-:Y:S01]  /*c1d0*/  ISETP.GE.AND P0, PT, R3.reuse, R237, PT ;  /* 0x000000ed0300720c */ /* 0x040fe20003f06270 */
[----:B------:R-:W3:Y:S01]  /*c1e0*/  MUFU.TANH R7, R7 ;  /* 0x0000000700077308 */ /* 0x000ee20000002400 */
[----:B------:R-:W-:-:S02]  /*c1f0*/  ISETP.LT.OR P4, PT, R3, R234, P4 ;  /* 0x000000ea0300720c */ /* 0x000fc40002781670 */
[C---:B------:R-:W-:Y:S02]  /*c200*/  ISETP.LT.OR P1, PT, R3.reuse, R233, P1 ;  /* 0x000000e90300720c */ /* 0x040fe40000f21670 */
[C---:B------:R-:W-:Y:S02]  /*c210*/  ISETP.LT.OR P0, PT, R3.reuse, R232, P0 ;  /* 0x000000e80300720c */ /* 0x040fe40000701670 */
[----:B------:R-:W-:Y:S01]  /*c220*/  ISETP.LT.OR P6, PT, R3, R231, P6 ;  /* 0x000000e70300720c */ /* 0x000fe200037c1670 */
[----:B------:R-:W-:Y:S01]  /*c230*/  FFMA.FTZ R3, R135, -UR16, R140 ;  /* 0x8000001087037c23 */ /* 0x000fe2000801008c */
[----:B------:R4:W5:Y:S01]  /*c240*/  MUFU.TANH R10, R4 ;  /* 0x00000004000a7308 */ /* 0x0009620000002400 */
[----:B------:R-:W-:Y:S01]  /*c250*/  FSEL R177, R5, -INF , !P1 ;  /* 0xff80000005b17808 */ /* 0x000fe20004800000 */
[----:B--2---:R-:W-:Y:S01]  /*c260*/  FMUL.FTZ R8, R183, c[0x0][0x2ec] ;  /* 0x0000bb00b7087a20 */ /* 0x004fe20000410000 */
[----:B------:R-:W-:Y:S01]  /*c270*/  FSEL R176, R6, -INF , !P4 ;  /* 0xff80000006b07808 */ /* 0x000fe20006000000 */
[----:B-1----:R-:W-:Y:S01]  /*c280*/  FFMA.FTZ R5, R34, -UR16, R137 ;  /* 0x8000001022057c23 */ /* 0x002fe20008010089 */
[----:B------:R-:W-:-:S02]  /*c290*/  FSEL R186, R3, -INF , !P5 ;  /* 0xff80000003ba7808 */ /* 0x000fc40006800000 */
[C---:B------:R-:W-:Y:S01]  /*c2a0*/  ISETP.GE.AND P5, PT, R2.reuse, R239, PT ;  /* 0x000000ef0200720c */ /* 0x040fe20003fa6270 */
[----:B---3--:R-:W-:Y:S01]  /*c2b0*/  FFMA.FTZ R6, R31, -UR16, R7 ;  /* 0x800000101f067c23 */ /* 0x008fe20008010007 */
[C---:B------:R-:W-:Y:S01]  /*c2c0*/  ISETP.GE.AND P4, PT, R2.reuse, R238, PT ;  /* 0x000000ee0200720c */ /* 0x040fe20003f86270 */
[----:B------:R-:W1:Y:S01]  /*c2d0*/  MUFU.TANH R8, R8 ;  /* 0x0000000800087308 */ /* 0x000e620000002400 */
[C---:B------:R-:W-:Y:S02]  /*c2e0*/  ISETP.LT.OR P5, PT, R2.reuse, R234, P5 ;  /* 0x000000ea0200720c */ /* 0x040fe40002fa1670 */
[----:B------:R-:W-:Y:S02]  /*c2f0*/  ISETP.GE.AND P1, PT, R2, R237, PT ;  /* 0x000000ed0200720c */ /* 0x000fe40003f26270 */
[----:B------:R-:W-:Y:S01]  /*c300*/  FSEL R133, R5, -INF , !P5 ;  /* 0xff80000005857808 */ /* 0x000fe20006800000 */
[----:B----4-:R-:W-:Y:S01]  /*c310*/  FFMA.FTZ R4, R132, -UR16, R142 ;  /* 0x8000001084047c23 */ /* 0x010fe2000801008e */
[C---:B------:R-:W-:Y:S01]  /*c320*/  ISETP.LT.OR P4, PT, R2.reuse, R233, P4 ;  /* 0x000000e90200720c */ /* 0x040fe20002781670 */
[----:B------:R-:W-:Y:S01]  /*c330*/  FMUL.FTZ R132, R241, c[0x0][0x2ec] ;  /* 0x0000bb00f1847a20 */ /* 0x000fe20000410000 */
[----:B------:R-:W-:Y:S01]  /*c340*/  MUFU.TANH R5, R134 ;  /* 0x0000008600057308 */ /* 0x000fe20000002400 */
[----:B------:R-:W-:Y:S01]  /*c350*/  ISETP.LT.OR P1, PT, R2, R232, P1 ;  /* 0x000000e80200720c */ /* 0x000fe20000f21670 */
[----:B-----5:R-:W-:Y:S01]  /*c360*/  FFMA.FTZ R3, R32, -UR16, R10 ;  /* 0x8000001020037c23 */ /* 0x020fe2000801000a */
[----:B------:R-:W-:Y:S01]  /*c370*/  FSEL R182, R4, -INF , !P0 ;  /* 0xff80000004b67808 */ /* 0x000fe20004000000 */
[----:B------:R-:W-:Y:S01]  /*c380*/  FFMA.FTZ R4, R33, -UR16, R136 ;  /* 0x8000001021047c23 */ /* 0x000fe20008010088 */
[----:B------:R-:W-:-:S02]  /*c390*/  ISETP.GE.AND P0, PT, R2, R236, PT ;  /* 0x000000ec0200720c */ /* 0x000fc40003f06270 */
[----:B------:R-:W-:Y:S01]  /*c3a0*/  FSEL R181, R3, -INF , !P1 ;  /* 0xff80000003b57808 */ /* 0x000fe20004800000 */
[----:B------:R-:W2:Y:S01]  /*c3b0*/  MUFU.TANH R7, R132 ;  /* 0x0000008400077308 */ /* 0x000ea20000002400 */
[----:B------:R-:W-:Y:S01]  /*c3c0*/  ISETP.LT.OR P0, PT, R2, R231, P0 ;  /* 0x000000e70200720c */ /* 0x000fe20000701670 */
[----:B------:R-:W-:Y:S01]  /*c3d0*/  FFMA.FTZ R2, R35, -UR16, R139 ;  /* 0x8000001023027c23 */ /* 0x000fe2000801008b */
[----:B------:R-:W-:Y:S01]  /*c3e0*/  FSEL R139, R4, -INF , !P4 ;  /* 0xff800000048b7808 */ /* 0x000fe20006000000 */
[----:B------:R-:W-:Y:S01]  /*c3f0*/  FFMA.FTZ R4, R30, -UR16, R9 ;  /* 0x800000101e047c23 */ /* 0x000fe20008010009 */
[----:B------:R-:W-:Y:S01]  /*c400*/  FSEL R187, R6, -INF , !P0 ;  /* 0xff80000006bb7808 */ /* 0x000fe20004000000 */
[----:B-1----:R-:W-:Y:S01]  /*c410*/  FFMA.FTZ R3, R29, -UR16, R8 ;  /* 0x800000101d037c23 */ /* 0x002fe20008010008 */
[----:B------:R-:W-:Y:S02]  /*c420*/  PLOP3.LUT P0, PT, PT, PT, UP0, 0x80, 0x0 ;  /* 0x000000000000781c */ /* 0x000fe40003f0f008 */
[----:B------:R-:W-:-:S02]  /*c430*/  FSEL R185, R2, -INF , !P6 ;  /* 0xff80000002b97808 */ /* 0x000fc40007000000 */
[C---:B------:R-:W-:Y:S02]  /*c440*/  ISETP.GE.AND P6, PT, R0.reuse, R239, PT ;  /* 0x000000ef0000720c */ /* 0x040fe40003fc6270 */
[C---:B------:R-:W-:Y:S02]  /*c450*/  ISETP.GE.AND P5, PT, R0.reuse, R238, PT ;  /* 0x000000ee0000720c */ /* 0x040fe40003fa6270 */
[----:B------:R-:W-:Y:S01]  /*c460*/  ISETP.GE.AND P4, PT, R0, R237, PT ;  /* 0x000000ed0000720c */ /* 0x000fe20003f86270 */
[----:B--2---:R-:W-:Y:S01]  /*c470*/  FFMA.FTZ R2, R28, -UR16, R7 ;  /* 0x800000101c027c23 */ /* 0x004fe20008010007 */
[C---:B------:R-:W-:Y:S02]  /*c480*/  ISETP.GE.AND P1, PT, R0.reuse, R236, PT ;  /* 0x000000ec0000720c */ /* 0x040fe40003f26270 */
[C---:B------:R-:W-:Y:S02]  /*c490*/  ISETP.LT.OR P6, PT, R0.reuse, R234, P6 ;  /* 0x000000ea0000720c */ /* 0x040fe400037c1670 */
[----:B------:R-:W-:-:S02]  /*c4a0*/  ISETP.LT.OR P5, PT, R0, R233, P5 ;  /* 0x000000e90000720c */ /* 0x000fc40002fa1670 */
[C---:B------:R-:W-:Y:S02]  /*c4b0*/  ISETP.LT.OR P4, PT, R0.reuse, R232, P4 ;  /* 0x000000e80000720c */ /* 0x040fe40002781670 */
[----:B------:R-:W-:Y:S01]  /*c4c0*/  ISETP.LT.OR P1, PT, R0, R231, P1 ;  /* 0x000000e70000720c */ /* 0x000fe20000f21670 */
[----:B------:R-:W-:Y:S01]  /*c4d0*/  FFMA.FTZ R0, R12, -UR16, R5 ;  /* 0x800000100c007c23 */ /* 0x000fe20008010005 */
        /* <DEDUP_REMOVED lines=51> */
.L_x_2342:
[----:B------:R-:W-:Y:S05]  /*c810*/  BSYNC B0 ;  /* 0x0000000000007941 */ /* 0x000fea0003800000 */
.L_x_2341:
[----:B------:R-:W0:Y:S02]  /*c820*/  LDGDEPBAR ;  /* 0x00000000000079af */ /* 0x000e240000000000 */
.L_x_2340:
        /* <DEDUP_REMOVED lines=41> */
[----:B------:R-:W-:-:S02]  /*cac0*/  FMNMX.FTZ R2, R183, R2, !PT ;  /* 0x00000002b7027209 */ /* 0x000fc40007810000 */
[----:B------:R-:W-:Y:S02]  /*cad0*/  MOV R190, R29 ;  /* 0x0000001d00be7202 */ /* 0x000fe40000000f00 */
[----:B------:R-:W-:Y:S01]  /*cae0*/  MOV R192, R28 ;  /* 0x0000001c00c07202 */ /* 0x000fe20000000f00 */
[----:B------:R-:W4:Y:S01]  /*caf0*/  SHFL.BFLY PT, R137, R2, 0x2, 0x1f ;  /* 0x0c401f0002897f89 */ /* 0x000f2200000e0000 */
[----:B-1----:R-:W-:Y:S02]  /*cb00*/  FMNMX.FTZ R134, R134, R3, !PT ;  /* 0x0000000386867209 */ /* 0x002fe40007810000 */
[----:B--2---:R-:W-:-:S03]  /*cb10*/  FMNMX.FTZ R0, R0, R4, !PT ;  /* 0x0000000400007209 */ /* 0x004fc60007810000 */
[----:B------:R-:W1:Y:S01]  /*cb20*/  SHFL.BFLY PT, R4, R134, 0x1, 0x1f ;  /* 0x0c201f0086047f89 */ /* 0x000e6200000e0000 */
[----:B---3--:R-:W-:-:S03]  /*cb30*/  FMNMX.FTZ R136, R136, R5, !PT ;  /* 0x0000000588887209 */ /* 0x008fc60007810000 */
[----:B------:R-:W2:Y:S01]  /*cb40*/  SHFL.BFLY PT, R135, R0, 0x1, 0x1f ;  /* 0x0c201f0000877f89 */ /* 0x000ea200000e0000 */
[C---:B------:R-:W-:Y:S01]  /*cb50*/  FSETP.NEU.FTZ.AND P6, PT, R136.reuse, -INF , PT ;  /* 0xff8000008800780b */ /* 0x040fe20003fdd000 */
[----:B------:R-:W-:Y:S01]  /*cb60*/  FMUL.FTZ R12, R136, c[0x0][0x23c] ;  /* 0x00008f00880c7a20 */ /* 0x000fe20000410000 */
[----:B----4-:R-:W-:-:S04]  /*cb70*/  FMNMX.FTZ R137, R137, R2, !PT ;  /* 0x0000000289897209 */ /* 0x010fc80007810000 */
[----:B------:R-:W-:-:S05]  /*cb80*/  FSEL R12, R12, RZ, P6 ;  /* 0x000000ff0c0c7208 */ /* 0x000fca0003000000 */
[--C-:B------:R-:W-:Y:S02]  /*cb90*/  FFMA.FTZ R16, R16, c[0x0][0x23c], -R12.reuse ;  /* 0x00008f0010107a23 */ /* 0x100fe4000001080c */
[--C-:B------:R-:W-:Y:S02]  /*cba0*/  FFMA.FTZ R15, R15, c[0x0][0x23c], -R12.reuse ;  /* 0x00008f000f0f7a23 */ /* 0x100fe4000001080c */
[----:B------:R-:W-:Y:S01]  /*cbb0*/  MUFU.EX2 R6, R16 ;  /* 0x0000001000067308 */ /* 0x000fe20000000800 */
[----:B-1----:R-:W-:Y:S01]  /*cbc0*/  FMNMX.FTZ R134, R134, R4, !PT ;  /* 0x0000000486867209 */ /* 0x002fe20007810000 */
[--C-:B------:R-:W-:Y:S02]  /*cbd0*/  FFMA.FTZ R13, R13, c[0x0][0x23c], -R12.reuse ;  /* 0x00008f000d0d7a23 */ /* 0x100fe4000001080c */
[----:B------:R-:W-:Y:S01]  /*cbe0*/  FFMA.FTZ R11, R11, c[0x0][0x23c], -R12 ;  /* 0x00008f000b0b7a23 */ /* 0x000fe2000001080c */
[----:B--2---:R-:W-:Y:S01]  /*cbf0*/  FMNMX.FTZ R135, R0, R135, !PT ;  /* 0x0000008700877209 */ /* 0x004fe20007810000 */
[C---:B------:R-:W-:Y:S01]  /*cc00*/  FMUL.FTZ R2, R134.reuse, c[0x0][0x23c] ;  /* 0x00008f0086027a20 */ /* 0x040fe20000410000 */
[----:B------:R-:W1:Y:S01]  /*cc10*/  SHFL.BFLY PT, R0, R137, 0x1, 0x1f ;  /* 0x0c201f0089007f89 */ /* 0x000e6200000e0000 */
[----:B------:R-:W-:Y:S01]  /*cc20*/  FSETP.NEU.FTZ.AND P4, PT, R134, -INF , PT ;  /* 0xff8000008600780b */ /* 0x000fe20003f9d000 */
[----:B------:R-:W-:Y:S01]  /*cc30*/  MUFU.EX2 R32, R15 ;  /* 0x0000000f00207308 */ /* 0x000fe20000000800 */
[C---:B------:R-:W-:Y:S01]  /*cc40*/  FMUL.FTZ R3, R135.reuse, c[0x0][0x23c] ;  /* 0x00008f0087037a20 */ /* 0x040fe20000410000 */
[----:B------:R-:W-:-:S02]  /*cc50*/  FSETP.NEU.FTZ.AND P5, PT, R135, -INF , PT ;  /* 0xff8000008700780b */ /* 0x000fc40003fbd000 */
[----:B------:R-:W-:Y:S02]  /*cc60*/  FSEL R2, R2, RZ, P4 ;  /* 0x000000ff02027208 */ /* 0x000fe40002000000 */
[----:B------:R-:W-:Y:S02]  /*cc70*/  FSEL R3, R3, RZ, P5 ;  /* 0x000000ff03037208 */ /* 0x000fe40002800000 */
[----:B------:R-:W2:Y:S01]  /*cc80*/  MUFU.EX2 R189, R13 ;  /* 0x0000000d00bd7308 */ /* 0x000ea20000000800 */
[--C-:B------:R-:W-:Y:S02]  /*cc90*/  FFMA.FTZ R22, R22, c[0x0][0x23c], -R2.reuse ;  /* 0x00008f0016167a23 */ /* 0x100fe40000010802 */
[--C-:B------:R-:W-:Y:S02]  /*cca0*/  FFMA.FTZ R20, R20, c[0x0][0x23c], -R3.reuse ;  /* 0x00008f0014147a23 */ /* 0x100fe40000010803 */
[----:B------:R-:W-:Y:S02]  /*ccb0*/  FFMA.FTZ R21, R21, c[0x0][0x23c], -R2 ;  /* 0x00008f0015157a23 */ /* 0x000fe40000010802 */
[--C-:B------:R-:W-:Y:S01]  /*ccc0*/  FFMA.FTZ R19, R19, c[0x0][0x23c], -R3.reuse ;  /* 0x00008f0013137a23 */ /* 0x100fe20000010803 */
[----:B------:R-:W-:Y:S01]  /*ccd0*/  MUFU.EX2 R252, R20 ;  /* 0x0000001400fc7308 */ /* 0x000fe20000000800 */
[----:B------:R-:W-:-:S02]  /*cce0*/  FFMA.FTZ R14, R14, c[0x0][0x23c], -R3 ;  /* 0x00008f000e0e7a23 */ /* 0x000fc40000010803 */
[----:B------:R-:W-:Y:S02]  /*ccf0*/  FFMA.FTZ R18, R18, c[0x0][0x23c], -R3 ;  /* 0x00008f0012127a23 */ /* 0x000fe40000010803 */
[--C-:B------:R-:W-:Y:S01]  /*cd00*/  FFMA.FTZ R17, R17, c[0x0][0x23c], -R2.reuse ;  /* 0x00008f0011117a23 */ /* 0x100fe20000010802 */
[----:B-1----:R-:W-:Y:S01]  /*cd10*/  FMNMX.FTZ R137, R137, R0, !PT ;  /* 0x0000000089897209 */ /* 0x002fe20007810000 */
[----:B------:R-:W-:Y:S01]  /*cd20*/  FFMA.FTZ R0, R23, c[0x0][0x23c], -R2 ;  /* 0x00008f0017007a23 */ /* 0x000fe20000010802 */
[----:B------:R-:W-:Y:S01]  /*cd30*/  MUFU.EX2 R250, R22 ;  /* 0x0000001600fa7308 */ /* 0x000fe20000000800 */
[----:B--2---:R-:W-:Y:S02]  /*cd40*/  F2FP.BF16.PACK_AB R10, R189, R32 ;  /* 0x00000020bd0a723e */ /* 0x004fe400000010ff */
[----:B------:R-:W-:-:S05]  /*cd50*/  FSETP.NEU.FTZ.AND P1, PT, R137, -INF , PT ;  /* 0xff8000008900780b */ /* 0x000fca0003f3d000 */
[----:B------:R1:W-:Y:S08]  /*cd60*/  MUFU.EX2 R248, R0 ;  /* 0x0000000000f87308 */ /* 0x0003f00000000800 */
[----:B------:R2:W-:Y:S01]  /*cd70*/  MUFU.EX2 R251, R21 ;  /* 0x0000001500fb7308 */ /* 0x0005e20000000800 */
[----:B-1----:R-:W-:-:S07]  /*cd80*/  FMUL.FTZ R0, R137, c[0x0][0x23c] ;  /* 0x00008f0089007a20 */ /* 0x002fce0000410000 */
[----:B------:R1:W-:Y:S01]  /*cd90*/  MUFU.EX2 R191, R19 ;  /* 0x0000001300bf7308 */ /* 0x0003e20000000800 */
[----:B------:R-:W-:Y:S01]  /*cda0*/  FSEL R0, R0, RZ, P1 ;  /* 0x000000ff00007208 */ /* 0x000fe20000800000 */
[----:B--2---:R-:W2:Y:S06]  /*cdb0*/  LDSM.16.MT88.4 R20, [R213+0xa000] ;  /* 0x00a00000d514783b */ /* 0x004eac0000004200 */
[----:B------:R-:W-:Y:S01]  /*cdc0*/  MUFU.EX2 R7, R14 ;  /* 0x0000000e00077308 */ /* 0x000fe20000000800 */
[--C-:B------:R-:W-:Y:S02]  /*cdd0*/  FFMA.FTZ R4, R25, c[0x0][0x23c], -R0.reuse ;  /* 0x00008f0019047a23 */ /* 0x100fe40000010800 */
[----:B------:R-:W-:-:S05]  /*cde0*/  FFMA.FTZ R5, R24, c[0x0][0x23c], -R0 ;  /* 0x00008f0018057a23 */ /* 0x000fca0000010800 */
[----:B------:R3:W-:Y:S01]  /*cdf0*/  MUFU.EX2 R245, R4 ;  /* 0x0000000400f57308 */ /* 0x0007e20000000800 */
[----:B-1----:R-:W-:Y:S02]  /*ce00*/  MOV R19, R6 ;  /* 0x0000000600137202 */ /* 0x002fe40000000f00 */
[----:B------:R-:W-:-:S05]  /*ce10*/  FSEL R6, R134, RZ, P4 ;  /* 0x000000ff86067208 */ /* 0x000fca0002000000 */
[----:B------:R1:W-:Y:S01]  /*ce20*/  MUFU.EX2 R246, R5 ;  /* 0x0000000500f67308 */ /* 0x0003e20000000800 */
[----:B---3--:R-:W-:-:S07]  /*ce30*/  FFMA.FTZ R4, R26, c[0x0][0x23c], -R0 ;  /* 0x00008f001a047a23 */ /* 0x008fce0000010800 */
[----:B------:R-:W3:Y:S01]  /*ce40*/  MUFU.EX2 R33, R11 ;  /* 0x0000000b00217308 */ /* 0x000ee20000000800 */
[----:B-1----:R-:W-:-:S07]  /*ce50*/  FSEL R5, R135, RZ, P5 ;  /* 0x000000ff87057208 */ /* 0x002fce0002800000 */
[----:B------:R1:W-:Y:S08]  /*ce60*/  MUFU.EX2 R247, R4 ;  /* 0x0000000400f77308 */ /* 0x0003f00000000800 */
[----:B------:R-:W4:Y:S01]  /*ce70*/  MUFU.EX2 R188, R18 ;  /* 0x0000001200bc7308 */ /* 0x000f220000000800 */
[----:B---3--:R-:W-:Y:S02]  /*ce80*/  F2FP.BF16.PACK_AB R8, R19, R33 ;  /* 0x000000211308723e */ /* 0x008fe400000010ff */
[----:B-1----:R-:W-:-:S05]  /*ce90*/  FSEL R4, R136, RZ, P6 ;  /* 0x000000ff88047208 */ /* 0x002fca0003000000 */
[----:B------:R1:W-:Y:S01]  /*cea0*/  MUFU.EX2 R249, R17 ;  /* 0x0000001100f97308 */ /* 0x0003e20000000800 */
[----:B------:R-:W-:Y:S01]  /*ceb0*/  FADD.FTZ R4, R207, -R4 ;  /* 0x80000004cf047221 */ /* 0x000fe20000010000 */
[----:B----4-:R-:W-:-:S03]  /*cec0*/  F2FP.BF16.PACK_AB R11, R188, R191 ;  /* 0x000000bfbc0b723e */ /* 0x010fc600000010ff */
[----:B------:R-:W-:Y:S01]  /*ced0*/  FMUL.FTZ R16, R4, c[0x0][0x23c] ;  /* 0x00008f0004107a20 */ /* 0x000fe20000410000 */
[----:B------:R-:W-:Y:S01]  /*cee0*/  MOV R18, R190 ;  /* 0x000000be00127202 */ /* 0x000fe20000000f00 */
[----:B------:R-:W-:Y:S02]  /*cef0*/  FADD.FTZ R4, R206, -R5 ;  /* 0x80000005ce047221 */ /* 0x000fe40000010000 */
[----:B------:R-:W-:Y:S01]  /*cf00*/  FADD.FTZ R5, R205, -R6 ;  /* 0x80000006cd057221 */ /* 0x000fe20000010000 */
[----:B------:R-:W-:Y:S01]  /*cf10*/  F2FP.BF16.PACK_AB R6, R251, R250 ;  /* 0x000000fafb06723e */ /* 0x000fe200000010ff */
[----:B------:R-:W-:Y:S01]  /*cf20*/  FMUL.FTZ R15, R4, c[0x0][0x23c] ;  /* 0x00008f00040f7a20 */ /* 0x000fe20000410000 */
[----:B------:R-:W-:Y:S01]  /*cf30*/  FSEL R4, R137, RZ, P1 ;  /* 0x000000ff89047208 */ /* 0x000fe20000800000 */
[----:B------:R-:W-:Y:S01]  /*cf40*/  FMUL.FTZ R5, R5, c[0x0][0x23c] ;  /* 0x00008f0005057a20 */ /* 0x000fe20000410000 */
[----:B------:R-:W3:Y:S01]  /*cf50*/  MUFU.EX2 R16, R16 ;  /* 0x0000001000107308 */ /* 0x000ee20000000800 */
[----:B-1----:R-:W-:-:S02]  /*cf60*/  MOV R17, R7 ;  /* 0x0000000700117202 */ /* 0x002fc40000000f00 */
[----:B------:R-:W-:Y:S02]  /*cf70*/  FADD.FTZ R4, R204, -R4 ;  /* 0x80000004cc047221 */ /* 0x000fe40000010000 */
[----:B------:R-:W-:Y:S02]  /*cf80*/  F2FP.BF16.PACK_AB R9, R252, R17 ;  /* 0x00000011fc09723e */ /* 0x000fe400000010ff */
[----:B------:R-:W-:Y:S01]  /*cf90*/  FMUL.FTZ R4, R4, c[0x0][0x23c] ;  /* 0x00008f0004047a20 */ /* 0x000fe20000410000 */
[----:B------:R-:W1:Y:S08]  /*cfa0*/  MUFU.EX2 R15, R15 ;  /* 0x0000000f000f7308 */ /* 0x000e700000000800 */
[----:B------:R4:W5:Y:S01]  /*cfb0*/  MUFU.EX2 R13, R4 ;  /* 0x00000004000d7308 */ /* 0x0009620000000800 */
[----:B---3--:R-:W-:-:S02]  /*cfc0*/  FMUL.FTZ R144, R144, R16 ;  /* 0x0000001090907220 */ /* 0x008fc40000410000 */
[-C--:B------:R-:W-:Y:S02]  /*cfd0*/  FMUL.FTZ R145, R145, R16.reuse ;  /* 0x0000001091917220 */ /* 0x080fe40000410000 */
[-C--:B------:R-:W-:Y:S02]  /*cfe0*/  FMUL.FTZ R156, R156, R16.reuse ;  /* 0x000000109c9c7220 */ /* 0x080fe40000410000 */
[----:B------:R-:W-:Y:S01]  /*cff0*/  FMUL.FTZ R157, R157, R16 ;  /* 0x000000109d9d7220 */ /* 0x000fe20000410000 */
[----:B------:R3:W3:Y:S01]  /*d000*/  MUFU.EX2 R14, R5 ;  /* 0x00000005000e7308 */ /* 0x0006e20000000800 */
[-C--:B-1----:R-:W-:Y:S02]  /*d010*/  FMUL.FTZ R146, R146, R15.reuse ;  /* 0x0000000f92927220 */ /* 0x082fe40000410000 */
[-C--:B------:R-:W-:Y:S02]  /*d020*/  FMUL.FTZ R147, R147, R15.reuse ;  /* 0x0000000f93937220 */ /* 0x080fe40000410000 */
[----:B------:R-:W-:-:S02]  /*d030*/  FMUL.FTZ R158, R158, R15 ;  /* 0x0000000f9e9e7220 */ /* 0x000fc40000410000 */
[----:B------:R-:W-:Y:S02]  /*d040*/  FMUL.FTZ R159, R159, R15 ;  /* 0x0000000f9f9f7220 */ /* 0x000fe40000410000 */
[----:B----4-:R-:W-:Y:S01]  /*d050*/  FFMA.FTZ R4, R27, c[0x0][0x23c], -R0 ;  /* 0x00008f001b047a23 */ /* 0x010fe20000010800 */
[C---:B--2---:R-:W-:Y:S01]  /*d060*/  HMMA.16816.F32.BF16 R144, R8.reuse, R20, R144 ;  /* 0x000000140890723c */ /* 0x044fe20000041890 */
[-C--:B-----5:R-:W-:Y:S01]  /*d070*/  FMUL.FTZ R150, R150, R13.reuse ;  /* 0x0000000d96967220 */ /* 0x0a0fe20000410000 */
[----:B------:R-:W-:Y:S01]  /*d080*/  LDSM.16.MT88.4 R24, [R213+0xb000] ;  /* 0x00b00000d518783b */ /* 0x000fe20000004200 */
[----:B------:R1:W2:Y:S01]  /*d090*/  MUFU.EX2 R244, R4 ;  /* 0x0000000400f47308 */ /* 0x0002a20000000800 */
[----:B------:R-:W-:Y:S01]  /*d0a0*/  FMUL.FTZ R151, R151, R13 ;  /* 0x0000000d97977220 */ /* 0x000fe20000410000 */
[----:B---3--:R-:W-:Y:S01]  /*d0b0*/  F2FP.BF16.PACK_AB R5, R247, R245 ;  /* 0x000000f5f705723e */ /* 0x008fe200000010ff */
[-C--:B------:R-:W-:Y:S02]  /*d0c0*/  FMUL.FTZ R148, R148, R14.reuse ;  /* 0x0000000e94947220 */ /* 0x080fe40000410000 */
[----:B------:R-:W-:Y:S01]  /*d0d0*/  HMMA.16816.F32.BF16 R208, R8, R22, R156 ;  /* 0x0000001608d0723c */ /* 0x000fe2000004189c */
[----:B------:R-:W-:-:S02]  /*d0e0*/  FMUL.FTZ R149, R149, R14 ;  /* 0x0000000e95957220 */ /* 0x000fc40000410000 */
[-C--:B------:R-:W-:Y:S02]  /*d0f0*/  FMUL.FTZ R152, R152, R14.reuse ;  /* 0x0000000e98987220 */ /* 0x080fe40000410000 */
[----:B------:R-:W-:Y:S02]  /*d100*/  FMUL.FTZ R153, R153, R14 ;  /* 0x0000000e99997220 */ /* 0x000fe40000410000 */
[----:B------:R-:W-:Y:S01]  /*d110*/  FMUL.FTZ R154, R154, R13 ;  /* 0x0000000d9a9a7220 */ /* 0x000fe20000410000 */
[----:B------:R-:W-:Y:S01]  /*d120*/  MOV R159, R33 ;  /* 0x00000021009f7202 */ /* 0x000fe20000000f00 */
[----:B------:R-:W-:Y:S01]  /*d130*/  FMUL.FTZ R155, R155, R13 ;  /* 0x0000000d9b9b7220 */ /* 0x000fe20000410000 */
[----:B------:R-:W-:Y:S01]  /*d140*/  MOV R158, R32 ;  /* 0x00000020009e7202 */ /* 0x000fe20000000f00 */
[-C--:B------:R-:W-:Y:S01]  /*d150*/  FMUL.FTZ R40, R40, R14.reuse ;  /* 0x0000000e28287220 */ /* 0x080fe20000410000 */
[----:B-1----:R-:W-:Y:S01]  /*d160*/  F2FP.BF16.PACK_AB R4, R248, R249 ;  /* 0x000000f9f804723e */ /* 0x002fe200000010ff */
[----:B------:R-:W-:Y:S01]  /*d170*/  FMUL.FTZ R41, R41, R14 ;  /* 0x0000000e29297220 */ /* 0x000fe20000410000 */
[----:B--2---:R-:W-:Y:S01]  /*d180*/  F2FP.BF16.PACK_AB R7, R244, R246 ;  /* 0x000000f6f407723e */ /* 0x004fe200000010ff */
[----:B------:R-:W-:Y:S01]  /*d190*/  FMUL.FTZ R44, R44, R14 ;  /* 0x0000000e2c2c7220 */ /* 0x000fe20000410000 */
[----:B------:R-:W-:Y:S01]  /*d1a0*/  MOV R157, R31 ;  /* 0x0000001f009d7202 */ /* 0x000fe20000000f00 */
[-C--:B------:R-:W-:Y:S01]  /*d1b0*/  FMUL.FTZ R42, R42, R13.reuse ;  /* 0x0000000d2a2a7220 */ /* 0x080fe20000410000 */
[----:B------:R-:W-:Y:S01]  /*d1c0*/  MOV R156, R30 ;  /* 0x0000001e009c7202 */ /* 0x000fe20000000f00 */
[----:B------:R-:W-:Y:S01]  /*d1d0*/  FMUL.FTZ R43, R43, R13 ;  /* 0x0000000d2b2b7220 */ /* 0x000fe20000410000 */
[----:B------:R-:W1:Y:S01]  /*d1e0*/  LDSM.16.MT88.4 R28, [R217+0xa000] ;  /* 0x00a00000d91c783b */ /* 0x000e620000004200 */
[----:B------:R-:W-:Y:S01]  /*d1f0*/  HMMA.16816.F32.BF16 R148, R4, R20, R148 ;  /* 0x000000140494723c */ /* 0x000fe20000041894 */
[----:B------:R-:W-:-:S02]  /*d200*/  FMUL.FTZ R45, R45, R14 ;  /* 0x0000000e2d2d7220 */ /* 0x000fc40000410000 */
[-C--:B------:R-:W-:Y:S01]  /*d210*/  FMUL.FTZ R46, R46, R13.reuse ;  /* 0x0000000d2e2e7220 */ /* 0x080fe20000410000 */
[----:B------:R-:W-:Y:S01]  /*d220*/  LDSM.16.MT88.4 R32, [R215+0xb000] ;  /* 0x00b00000d720783b */ /* 0x000fe20000004200 */
[-C--:B------:R-:W-:Y:S02]  /*d230*/  FMUL.FTZ R47, R47, R13.reuse ;  /* 0x0000000d2f2f7220 */ /* 0x080fe40000410000 */
[-C--:B------:R-:W-:Y:S01]  /*d240*/  FMUL.FTZ R164, R164, R14.reuse ;  /* 0x0000000ea4a47220 */ /* 0x080fe20000410000 */
[----:B------:R-:W-:Y:S01]  /*d250*/  HMMA.16816.F32.BF16 R152, R4, R22, R152 ;  /* 0x000000160498723c */ /* 0x000fe20000041898 */
[----:B------:R-:W2:Y:S01]  /*d260*/  LDSM.16.MT88.4 R20, [R218+0xa000] ;  /* 0x00a00000da14783b */ /* 0x000ea20000004200 */
        /* <DEDUP_REMOVED lines=27> */
[C---:B--2---:R-:W-:Y:S01]  /*d420*/  HMMA.16816.F32.BF16 R204, R4.reuse, R20, R40 ;  /* 0x0000001404cc723c */ /* 0x044fe20000041828 */
[----:B------:R-:W1:Y:S01]  /*d430*/  LDSM.16.MT88.4 R40, [R218+0xb000] ;  /* 0x00b00000da28783b */ /* 0x000e620000004200 */
[----:B------:R-:W-:Y:S02]  /*d440*/  FMUL.FTZ R79, R79, R13 ;  /* 0x0000000d4f4f7220 */ /* 0x000fe40000410000 */
[-C--:B------:R-:W-:Y:S02]  /*d450*/  FMUL.FTZ R89, R89, R14.reuse ;  /* 0x0000000e59597220 */ /* 0x080fe40000410000 */
[-C--:B------:R-:W-:Y:S02]  /*d460*/  FMUL.FTZ R92, R92, R14.reuse ;  /* 0x0000000e5c5c7220 */ /* 0x080fe40000410000 */
        /* <DEDUP_REMOVED lines=46> */
[C---:B------:R-:W-:Y:S01]  /*d750*/  HMMA.16816.F32.BF16 R116, R8.reuse, R44, R116 ;  /* 0x0000002c0874723c */ /* 0x040fe20000041874 */
[----:B------:R-:W-:Y:S01]  /*d760*/  MOV R126, R191 ;  /* 0x000000bf007e7202 */ /* 0x000fe20000000f00 */
[-C--:B------:R-:W-:Y:S01]  /*d770*/  FMUL.FTZ R130, R130, R15.reuse ;  /* 0x0000000f82827220 */ /* 0x080fe20000410000 */
[----:B------:R1:W-:Y:S01]  /*d780*/  MUFU.EX2 R241, R4 ;  /* 0x0000000400f17308 */ /* 0x0003e20000000800 */
[----:B------:R-:W-:Y:S01]  /*d790*/  MOV R127, R192 ;  /* 0x000000c0007f7202 */ /* 0x000fe20000000f00 */
[----:B------:R-:W-:Y:S01]  /*d7a0*/  FMUL.FTZ R131, R131, R15 ;  /* 0x0000000f83837220 */ /* 0x000fe20000410000 */
[----:B------:R-:W-:Y:S01]  /*d7b0*/  MOV R125, R189 ;  /* 0x000000bd007d7202 */ /* 0x000fe20000000f00 */
[----:B------:R-:W-:Y:S01]  /*d7c0*/  FMUL.FTZ R160, R160, R16 ;  /* 0x00000010a0a07220 */ /* 0x000fe20000410000 */
[----:B------:R-:W-:Y:S01]  /*d7d0*/  MOV R124, R188 ;  /* 0x000000bc007c7202 */ /* 0x000fe20000000f00 */
[----:B------:R-:W-:Y:S01]  /*d7e0*/  FMUL.FTZ R161, R161, R16 ;  /* 0x00000010a1a17220 */ /* 0x000fe20000410000 */
[----:B------:R-:W-:Y:S01]  /*d7f0*/  HMMA.16816.F32.BF16 R36, R8, R20, R36 ;  /* 0x000000140824723c */ /* 0x000fe20000041824 */
[----:B------:R-:W-:-:S02]  /*d800*/  FMUL.FTZ R162, R162, R15 ;  /* 0x0000000fa2a27220 */ /* 0x000fc40000410000 */
[-C--:B------:R-:W-:Y:S02]  /*d810*/  FMUL.FTZ R163, R163, R15.reuse ;  /* 0x0000000fa3a37220 */ /* 0x080fe40000410000 */
[-C--:B------:R-:W-:Y:S02]  /*d820*/  FMUL.FTZ R172, R172, R16.reuse ;  /* 0x00000010acac7220 */ /* 0x080fe40000410000 */
[----:B------:R-:W-:Y:S01]  /*d830*/  FMUL.FTZ R173, R173, R16 ;  /* 0x00000010adad7220 */ /* 0x000fe20000410000 */
[----:B------:R-:W-:Y:S01]  /*d840*/  HMMA.16816.F32.BF16 R188, R8, R22, R48 ;  /* 0x0000001608bc723c */ /* 0x000fe20000041830 */
[----:B-1----:R-:W-:Y:S01]  /*d850*/  FFMA.FTZ R4, R176, c[0x0][0x23c], -R12 ;  /* 0x00008f00b0047a23 */ /* 0x002fe2000001080c */
[----:B------:R-:W-:Y:S01]  /*d860*/  LDSM.16.MT88.4 R48, [R218+0xa800] ;  /* 0x00a80000da30783b */ /* 0x000fe20000004200 */
[-C--:B------:R-:W-:Y:S02]  /*d870*/  FMUL.FTZ R174, R174, R15.reuse ;  /* 0x0000000faeae7220 */ /* 0x080fe40000410000 */
[----:B------:R-:W1:Y:S01]  /*d880*/  MUFU.EX2 R242, R4 ;  /* 0x0000000400f27308 */ /* 0x000e620000000800 */
        /* <DEDUP_REMOVED lines=9> */
[----:B------:R-:W-:Y:S01]  /*d920*/  FMUL.FTZ R66, R66, R15 ;  /* 0x0000000f42427220 */ /* 0x000fe20000410000 */
[----:B-1----:R-:W-:Y:S01]  /*d930*/  F2FP.BF16.PACK_AB R128, R242, R241 ;  /* 0x000000f1f280723e */ /* 0x002fe200000010ff */
[----:B------:R-:W-:Y:S02]  /*d940*/  FFMA.FTZ R4, R133, c[0x0][0x23c], -R12 ;  /* 0x00008f0085047a23 */ /* 0x000fe4000001080c */
[-C--:B------:R-:W-:Y:S01]  /*d950*/  FMUL.FTZ R67, R67, R15.reuse ;  /* 0x0000000f43437220 */ /* 0x080fe20000410000 */
[----:B------:R-:W-:Y:S01]  /*d960*/  HMMA.16816.F32.BF16 R192, R8, R142, R172 ;  /* 0x0000008e08c0723c */ /* 0x000fe200000418ac */
[----:B------:R1:W-:Y:S01]  /*d970*/  MUFU.EX2 R243, R4 ;  /* 0x0000000400f37308 */ /* 0x0003e20000000800 */
[-C--:B------:R-:W-:Y:S01]  /*d980*/  FMUL.FTZ R68, R68, R16.reuse ;  /* 0x0000001044447220 */ /* 0x080fe20000410000 */
[----:B------:R-:W2:Y:S01]  /*d990*/  LDSM.16.MT88.4 R172, [R215+0xa800] ;  /* 0x00a80000d7ac783b */ /* 0x000ea20000004200 */
        /* <DEDUP_REMOVED lines=9> */
[----:B-1----:R-:W-:Y:S01]  /*da30*/  FFMA.FTZ R4, R132, c[0x0][0x23c], -R12 ;  /* 0x00008f0084047a23 */ /* 0x002fe2000001080c */
[----:B------:R-:W1:Y:S01]  /*da40*/  LDSM.16.MT88.4 R64, [R217+0xa800] ;  /* 0x00a80000d940783b */ /* 0x000e620000004200 */
[----:B------:R-:W-:-:S02]  /*da50*/  FMUL.FTZ R84, R84, R16 ;  /* 0x0000001054547220 */ /* 0x000fc40000410000 */
[----:B------:R-:W3:Y:S01]  /*da60*/  MUFU.EX2 R240, R4 ;  /* 0x0000000400f07308 */ /* 0x000ee20000000800 */
[-C--:B------:R-:W-:Y:S02]  /*da70*/  FMUL.FTZ R85, R85, R16.reuse ;  /* 0x0000001055557220 */ /* 0x080fe40000410000 */
        /* <DEDUP_REMOVED lines=8> */
[----:B------:R-:W-:Y:S01]  /*db00*/  LDSM.16.MT88.4 R80, [R213+0xb800] ;  /* 0x00b80000d550783b */ /* 0x000fe20000004200 */
[----:B------:R-:W-:Y:S01]  /*db10*/  FMUL.FTZ R100, R100, R16 ;  /* 0x0000001064647220 */ /* 0x000fe20000410000 */
[----:B---3--:R-:W-:Y:S01]  /*db20*/  F2FP.BF16.PACK_AB R130, R240, R243 ;  /* 0x000000f3f082723e */ /* 0x008fe200000010ff */
[----:B------:R-:W-:-:S02]  /*db30*/  FFMA.FTZ R4, R179, c[0x0][0x23c], -R3 ;  /* 0x00008f00b3047a23 */ /* 0x000fc40000010803 */
[-C--:B------:R-:W-:Y:S01]  /*db40*/  FMUL.FTZ R101, R101, R16.reuse ;  /* 0x0000001065657220 */ /* 0x080fe20000410000 */
[C---:B------:R-:W-:Y:S01]  /*db50*/  HMMA.16816.F32.BF16 R84, R8.reuse, R32, R84 ;  /* 0x000000200854723c */ /* 0x040fe20000041854 */
[----:B------:R3:W-:Y:S01]  /*db60*/  MUFU.EX2 R178, R4 ;  /* 0x0000000400b27308 */ /* 0x0007e20000000800 */
[-C--:B------:R-:W-:Y:S02]  /*db70*/  FMUL.FTZ R102, R102, R15.reuse ;  /* 0x0000000f66667220 */ /* 0x080fe40000410000 */
[-C--:B------:R-:W-:Y:S02]  /*db80*/  FMUL.FTZ R103, R103, R15.reuse ;  /* 0x0000000f67677220 */ /* 0x080fe40000410000 */
[-C--:B------:R-:W-:Y:S02]  /*db90*/  FMUL.FTZ R112, R112, R16.reuse ;  /* 0x0000001070707220 */ /* 0x080fe40000410000 */
[----:B------:R-:W-:Y:S01]  /*dba0*/  FMUL.FTZ R113, R113, R16 ;  /* 0x0000001071717220 */ /* 0x000fe20000410000 */
[----:B------:R-:W-:Y:S01]  /*dbb0*/  HMMA.16816.F32.BF16 R32, R8, R34, R96 ;  /* 0x000000220820723c */ /* 0x000fe20000041860 */
[-C--:B------:R-:W-:Y:S01]  /*dbc0*/  FMUL.FTZ R114, R114, R15.reuse ;  /* 0x0000000f72727220 */ /* 0x080fe20000410000 */
[----:B------:R-:W-:Y:S01]  /*dbd0*/  LDSM.16.MT88.4 R96, [R215+0xb800] ;  /* 0x00b80000d760783b */ /* 0x000fe20000004200 */
[----:B------:R-:W-:-:S02]  /*dbe0*/  FMUL.FTZ R115, R115, R15 ;  /* 0x0000000f73737220 */ /* 0x000fc40000410000 */
[----:B---3--:R-:W-:-:S03]  /*dbf0*/  FFMA.FTZ R4, R177, c[0x0][0x23c], -R3 ;  /* 0x00008f00b1047a23 */ /* 0x008fc60000010803 */
[C---:B------:R-:W-:Y:S01]  /*dc00*/  HMMA.16816.F32.BF16 R100, R8.reuse, R40, R100 ;  /* 0x000000280864723c */ /* 0x040fe20000041864 */
[----:B------:R3:W4:Y:S07]  /*dc10*/  MUFU.EX2 R177, R4 ;  /* 0x0000000400b17308 */ /* 0x00072e0000000800 */
[----:B------:R-:W-:Y:S01]  /*dc20*/  HMMA.16816.F32.BF16 R24, R8, R42, R112 ;  /* 0x0000002a0818723c */ /* 0x000fe20000041870 */
[----:B------:R-:W-:Y:S01]  /*dc30*/  LDSM.16.MT88.4 R112, [R218+0xb800] ;  /* 0x00b80000da70783b */ /* 0x000fe20000004200 */
[--C-:B---3--:R-:W-:Y:S01]  /*dc40*/  FFMA.FTZ R4, R139, c[0x0][0x23c], -R3.reuse ;  /* 0x00008f008b047a23 */ /* 0x108fe20000010803 */
[----:B----4-:R-:W-:Y:S01]  /*dc50*/  F2FP.BF16.PACK_AB R129, R177, R178 ;  /* 0x000000b2b181723e */ /* 0x010fe200000010ff */
[----:B------:R-:W-:-:S02]  /*dc60*/  FFMA.FTZ R3, R138, c[0x0][0x23c], -R3 ;  /* 0x00008f008a037a23 */ /* 0x000fc40000010803 */
[----:B------:R3:W-:Y:S08]  /*dc70*/  MUFU.EX2 R179, R4 ;  /* 0x0000000400b37308 */ /* 0x0007f00000000800 */
[----:B------:R4:W5:Y:S01]  /*dc80*/  MUFU.EX2 R176, R3 ;  /* 0x0000000300b07308 */ /* 0x0009620000000800 */
[----:B---3--:R-:W3:Y:S01]  /*dc90*/  LDSM.16.MT88.4 R4, [R217+0xb800] ;  /* 0x00b80000d904783b */ /* 0x008ee20000004200 */
[----:B----4-:R-:W-:Y:S01]  /*dca0*/  FFMA.FTZ R3, R184, c[0x0][0x23c], -R2 ;  /* 0x00008f00b8037a23 */ /* 0x010fe20000010802 */
[----:B------:R-:W-:-:S02]  /*dcb0*/  MOV R184, R124 ;  /* 0x0000007c00b87202 */ /* 0x000fc40000000f00 */
[----:B------:R-:W-:-:S03]  /*dcc0*/  MOV R124, R156 ;  /* 0x0000009c007c7202 */ /* 0x000fc60000000f00 */
[----:B------:R4:W-:Y:S01]  /*dcd0*/  MUFU.EX2 R139, R3 ;  /* 0x00000003008b7308 */ /* 0x0009e20000000800 */
[----:B-----5:R-:W-:-:S07]  /*dce0*/  F2FP.BF16.PACK_AB R131, R176, R179 ;  /* 0x000000b3b083723e */ /* 0x020fce00000010ff */
[----:B--2---:R-:W-:Y:S01]  /*dcf0*/  HMMA.16816.F32.BF16 R160, R128, R172, R160 ;  /* 0x000000ac80a0723c */ /* 0x004fe200000418a0 */
[----:B----4-:R-:W-:Y:S01]  /*dd00*/  FFMA.FTZ R3, R182, c[0x0][0x23c], -R2 ;  /* 0x00008f00b6037a23 */ /* 0x010fe20000010802 */
[----:B------:R-:W-:-:S06]  /*dd10*/  MOV R182, R125 ;  /* 0x0000007d00b67202 */ /* 0x000fcc0000000f00 */
[C---:B------:R-:W-:Y:S01]  /*dd20*/  HMMA.16816.F32.BF16 R36, R128.reuse, R48, R36 ;  /* 0x000000308024723c */ /* 0x040fe20000041824 */
[----:B------:R-:W-:Y:S01]  /*dd30*/  MOV R125, R157 ;  /* 0x0000009d007d7202 */ /* 0x000fe20000000f00 */
[----:B------:R2:W4:Y:S06]  /*dd40*/  MUFU.EX2 R138, R3 ;  /* 0x00000003008a7308 */ /* 0x00052c0000000800 */
[C---:B-1----:R-:W-:Y:S08]  /*dd50*/  HMMA.16816.F32.BF16 R52, R128.reuse, R64, R52 ;  /* 0x000000408034723c */ /* 0x042ff00000041834 */
[----:B---3--:R-:W-:Y:S01]  /*dd60*/  HMMA.16816.F32.BF16 R116, R128, R4, R116 ;  /* 0x000000048074723c */ /* 0x008fe20000041874 */
[--C-:B--2---:R-:W-:Y:S01]  /*dd70*/  FFMA.FTZ R3, R181, c[0x0][0x23c], -R2.reuse ;  /* 0x00008f00b5037a23 */ /* 0x104fe20000010802 */
[----:B------:R-:W-:Y:S01]  /*dd80*/  MOV R181, R126 ;  /* 0x0000007e00b57202 */ /* 0x000fe20000000f00 */
[----:B------:R-:W-:Y:S01]  /*dd90*/  FFMA.FTZ R2, R180, c[0x0][0x23c], -R2 ;  /* 0x00008f00b4027a23 */ /* 0x000fe20000010802 */
[----:B------:R-:W-:Y:S01]  /*dda0*/  MOV R126, R127 ;  /* 0x0000007f007e7202 */ /* 0x000fe20000000f00 */
[----:B------:R1:W-:Y:S01]  /*ddb0*/  MUFU.EX2 R133, R3 ;  /* 0x0000000300857308 */ /* 0x0003e20000000800 */
[----:B------:R-:W-:-:S02]  /*ddc0*/  MOV R127, R159 ;  /* 0x0000009f007f7202 */ /* 0x000fc40000000f00 */
[C---:B------:R-:W-:Y:S01]  /*ddd0*/  HMMA.16816.F32.BF16 R68, R128.reuse, R80, R68 ;  /* 0x000000508044723c */ /* 0x040fe20000041844 */
[----:B------:R-:W-:Y:S02]  /*dde0*/  MOV R180, R158 ;  /* 0x0000009e00b47202 */ /* 0x000fe40000000f00 */
[----:B------:R-:W2:Y:S02]  /*ddf0*/  LDSM.16.MT88.4 R156, [R213+0xa800] ;  /* 0x00a80000d59c783b */ /* 0x000ea40000004200 */
[----:B------:R3:W-:Y:S03]  /*de00*/  MUFU.EX2 R132, R2 ;  /* 0x0000000200847308 */ /* 0x0007e60000000800 */
[----:B------:R-:W-:Y:S01]  /*de10*/  HMMA.16816.F32.BF16 R84, R128, R96, R84 ;  /* 0x000000608054723c */ /* 0x000fe20000041854 */
[----:B-1----:R-:W-:-:S07]  /*de20*/  MOV R3, R125 ;  /* 0x0000007d00037202 */ /* 0x002fce0000000f00 */
[----:B------:R-:W-:Y:S01]  /*de30*/  HMMA.16816.F32.BF16 R100, R128, R112, R100 ;  /* 0x000000708064723c */ /* 0x000fe20000041864 */
[----:B---3--:R-:W-:Y:S01]  /*de40*/  FFMA.FTZ R2, R186, c[0x0][0x23c], -R0 ;  /* 0x00008f00ba027a23 */ /* 0x008fe20000010800 */
[----:B------:R-:W-:-:S03]  /*de50*/  MOV R186, R19 ;  /* 0x0000001300ba7202 */ /* 0x000fc60000000f00 */
[----:B------:R1:W-:Y:S02]  /*de60*/  MUFU.EX2 R19, R2 ;  /* 0x0000000200137308 */ /* 0x0003e40000000800 */
[--C-:B-1----:R-:W-:Y:S01]  /*de70*/  FFMA.FTZ R2, R185, c[0x0][0x23c], -R0.reuse ;  /* 0x00008f00b9027a23 */ /* 0x102fe20000010800 */
[----:B------:R-:W-:Y:S01]  /*de80*/  MOV R185, R18 ;  /* 0x0000001200b97202 */ /* 0x000fe20000000f00 */
[----:B--2---:R-:W-:Y:S04]  /*de90*/  HMMA.16816.F32.BF16 R144, R128, R156, R144 ;  /* 0x0000009c8090723c */ /* 0x004fe80000041890 */
[----:B------:R1:W2:Y:S02]  /*dea0*/  MUFU.EX2 R18, R2 ;  /* 0x0000000200127308 */ /* 0x0002a40000000800 */
[--C-:B-1----:R-:W-:Y:S01]  /*deb0*/  FFMA.FTZ R2, R187, c[0x0][0x23c], -R0.reuse ;  /* 0x00008f00bb027a23 */ /* 0x102fe20000010800 */
[----:B------:R-:W-:Y:S01]  /*dec0*/  MOV R187, R124 ;  /* 0x0000007c00bb7202 */ /* 0x000fe20000000f00 */
[----:B------:R-:W-:Y:S01]  /*ded0*/  FFMA.FTZ R0, R183, c[0x0][0x23c], -R0 ;  /* 0x00008f00b7007a23 */ /* 0x000fe20000010800 */
[----:B------:R-:W-:-:S03]  /*dee0*/  MOV R183, R17 ;  /* 0x0000001100b77202 */ /* 0x000fc60000000f00 */
[----:B------:R1:W-:Y:S01]  /*def0*/  MUFU.EX2 R17, R2 ;  /* 0x0000000200117308 */ /* 0x0003e20000000800 */
[----:B----4-:R-:W-:Y:S02]  /*df00*/  F2FP.BF16.PACK_AB R124, R138, R139 ;  /* 0x0000008b8a7c723e */ /* 0x010fe400000010ff */
[----:B--2---:R-:W-:Y:S01]  /*df10*/  F2FP.BF16.PACK_AB R125, R18, R19 ;  /* 0x00000013127d723e */ /* 0x004fe200000010ff */
[----:B------:R-:W-:-:S04]  /*df20*/  FFMA.FTZ R3, R3, R15, R183 ;  /* 0x0000000f03037223 */ /* 0x000fc800000100b7 */
[----:B------:R2:W3:Y:S01]  /*df30*/  MUFU.EX2 R12, R0 ;  /* 0x00000000000c7308 */ /* 0x0004e20000000800 */
[----:B------:R-:W-:-:S04]  /*df40*/  FADD.FTZ R3, R252, R3 ;  /* 0x00000003fc037221 */ /* 0x000fc80000010000 */
[----:B------:R-:W-:Y:S01]  /*df50*/  FADD.FTZ R3, R181, R3 ;  /* 0x00000003b5037221 */ /* 0x000fe20000010000 */
[----:B-1----:R-:W-:-:S03]  /*df60*/  MOV R2, R126 ;  /* 0x0000007e00027202 */ /* 0x002fc60000000f00 */
[----:B------:R-:W-:Y:S01]  /*df70*/  FADD.FTZ R3, R184, R3 ;  /* 0x00000003b8037221 */ /* 0x000fe20000010000 */
[----:B------:R-:W-:-:S03]  /*df80*/  F2FP.BF16.PACK_AB R126, R132, R133 ;  /* 0x00000085847e723e */ /* 0x000fc600000010ff */
[----:B------:R-:W-:Y:S01]  /*df90*/  FADD.FTZ R3, R178, R3 ;  /* 0x00000003b2037221 */ /* 0x000fe20000010000 */
[----:B--2---:R-:W-:-:S03]  /*dfa0*/  MOV R0, R127 ;  /* 0x0000007f00007202 */ /* 0x004fc60000000f00 */
[----:B------:R-:W-:Y:S01]  /*dfb0*/  FADD.FTZ R3, R177, R3 ;  /* 0x00000003b1037221 */ /* 0x000fe20000010000 */
[----:B---3--:R-:W-:Y:S01]  /*dfc0*/  F2FP.BF16.PACK_AB R127, R12, R17 ;  /* 0x000000110c7f723e */ /* 0x008fe200000010ff */
[----:B------:R-:W-:Y:S02]  /*dfd0*/  FFMA.FTZ R8, R2, R16, R0 ;  /* 0x0000001002087223 */ /* 0x000fe40000010000 */
[----:B------:R-:W-:-:S04]  /*dfe0*/  FFMA.FTZ R2, R187, R14, R249 ;  /* 0x0000000ebb027223 */ /* 0x000fc800000100f9 */
[C---:B------:R-:W-:Y:S01]  /*dff0*/  HMMA.16816.F32.BF16 R120, R124.reuse, R4, R120 ;  /* 0x000000047c78723c */ /* 0x040fe20000041878 */
[----:B------:R-:W-:Y:S02]  /*e000*/  FFMA.FTZ R0, R185, R13, R245 ;  /* 0x0000000db9007223 */ /* 0x000fe400000100f5 */
[----:B------:R-:W-:Y:S02]  /*e010*/  FADD.FTZ R2, R248, R2 ;  /* 0x00000002f8027221 */ /* 0x000fe40000010000 */
[----:B------:R-:W-:Y:S02]  /*e020*/  FADD.FTZ R0, R247, R0 ;  /* 0x00000000f7007221 */ /* 0x000fe40000010000 */
        /* <DEDUP_REMOVED lines=25> */
[----:B------:R1:W-:Y:S01]  /*e1c0*/  STL [R1], R244 ;  /* 0x000000f401007387 */ /* 0x0003e20000100800 */
        /* <DEDUP_REMOVED lines=541> */
.L_x_2345:
[----:B------:R-:W-:Y:S05]  /*103a0*/  BSYNC B0 ;  /* 0x0000000000007941 */ /* 0x000fea0003800000 */
.L_x_2344:
[----:B------:R-:W0:Y:S02]  /*103b0*/  LDGDEPBAR ;  /* 0x00000000000079af */ /* 0x000e240000000000 */
.L_x_2343:
        /* <DEDUP_REMOVED lines=156> */
[-C--:B------:R-:W-:Y:S01]  /*10d80*/  FMUL.FTZ R57, R57, R14.reuse ;  /* 0x0000000e39397220 */ /* 0x080fe20000410000 */
        /* <DEDUP_REMOVED lines=84> */
[-C--:B------:R-:W-:Y:S02]  /*112d0*/  FMUL.FTZ R55, R55, R15.reuse ;  /* 0x0000000f37377220 */ /* 0x080fe40000410000 */
[-C--:B------:R-:W-:Y:S02]  /*112e0*/  FMUL.FTZ R64, R64, R16.reuse ;  /* 0x0000001040407220 */ /* 0x080fe40000410000 */
[----:B------:R-:W-:Y:S02]  /*112f0*/  FMUL.FTZ R65, R65, R16 ;  /* 0x0000001041417220 */ /* 0x000fe40000410000 */
[--C-:B------:R-:W-:Y:S01]  /*11300*/  FFMA.FTZ R4, R142, c[0x0][0x23c], -R3.reuse ;  /* 0x00008f008e047a23 */ /* 0x100fe20000010803 */
[----:B------:R-:W-:Y:S01]  /*11310*/  MOV R124, R190 ;  /* 0x000000be007c7202 */ /* 0x000fe20000000f00 */
[----:B------:R-:W-:Y:S01]  /*11320*/  FMUL.FTZ R66, R66, R15 ;  /* 0x0000000f42427220 */ /* 0x000fe20000410000 */
        /* <DEDUP_REMOVED lines=13> */
[----:B------:R-:W-:Y:S01]  /*11400*/  FMUL.FTZ R80, R80, R16 ;  /* 0x0000001050507220 */ /* 0x000fe20000410000 */
[----:B------:R-:W-:Y:S01]  /*11410*/  MOV R33, R188 ;  /* 0x000000bc00217202 */ /* 0x000fe20000000f00 */
[-C--:B------:R-:W-:Y:S01]  /*11420*/  FMUL.FTZ R81, R81, R16.reuse ;  /* 0x0000001051517220 */ /* 0x080fe20000410000 */
        /* <DEDUP_REMOVED lines=699> */
.L_x_2348:
[----:B------:R-:W-:Y:S05]  /*13fe0*/  BSYNC B0 ;  /* 0x0000000000007941 */ /* 0x000fea0003800000 */
.L_x_2347:
[----:B------:R-:W0:Y:S02]  /*13ff0*/  LDGDEPBAR ;  /* 0x00000000000079af */ /* 0x000e240000000000 */
.L_x_2346:
        /* <DEDUP_REMOVED lines=41> */
[----:B------:R-:W-:-:S02]  /*14290*/  MOV R190, R29 ;  /* 0x0000001d00be7202 */ /* 0x000fc40000000f00 */
[----:B------:R-:W-:Y:S02]  /*142a0*/  MOV R192, R28 ;  /* 0x0000001c00c07202 */ /* 0x000fe40000000f00 */
[----:B-1----:R-:W-:Y:S02]  /*142b0*/  FMNMX.FTZ R2, R6, R2, !PT ;  /* 0x0000000206027209 */ /* 0x002fe40007810000 */
[----:B--2---:R-:W-:-:S03]  /*142c0*/  FMNMX.FTZ R0, R0, R4, !PT ;  /* 0x0000000400007209 */ /* 0x004fc60007810000 */
[----:B------:R-:W1:Y:S01]  /*142d0*/  SHFL.BFLY PT, R134, R2, 0x1, 0x1f ;  /* 0x0c201f0002867f89 */ /* 0x000e6200000e0000 */
[----:B------:R-:W-:Y:S02]  /*142e0*/  FMNMX.FTZ R4, R183, R3, !PT ;  /* 0x00000003b7047209 */ /* 0x000fe40007810000 */
[----:B---3--:R-:W-:Y:S01]  /*142f0*/  FMNMX.FTZ R136, R136, R5, !PT ;  /* 0x0000000588887209 */ /* 0x008fe20007810000 */
[----:B------:R-:W2:Y:S03]  /*14300*/  SHFL.BFLY PT, R135, R0, 0x1, 0x1f ;  /* 0x0c201f0000877f89 */ /* 0x000ea600000e0000 */
[C---:B------:R-:W-:Y:S01]  /*14310*/  FSETP.NEU.FTZ.AND P3, PT, R136.reuse, -INF , PT ;  /* 0xff8000008800780b */ /* 0x040fe20003f7d000 */
[----:B------:R-:W3:Y:S01]  /*14320*/  SHFL.BFLY PT, R5, R4, 0x2, 0x1f ;  /* 0x0c401f0004057f89 */ /* 0x000ee200000e0000 */
[----:B------:R-:W-:-:S05]  /*14330*/  FMUL.FTZ R12, R136, c[0x0][0x23c] ;  /* 0x00008f00880c7a20 */ /* 0x000fca0000410000 */
[----:B------:R-:W-:-:S05]  /*14340*/  FSEL R12, R12, RZ, P3 ;  /* 0x000000ff0c0c7208 */ /* 0x000fca0001800000 */
[--C-:B------:R-:W-:Y:S02]  /*14350*/  FFMA.FTZ R16, R16, c[0x0][0x23c], -R12.reuse ;  /* 0x00008f0010107a23 */ /* 0x100fe4000001080c */
[--C-:B------:R-:W-:Y:S02]  /*14360*/  FFMA.FTZ R15, R15, c[0x0][0x23c], -R12.reuse ;  /* 0x00008f000f0f7a23 */ /* 0x100fe4000001080c */
[----:B------:R-:W-:Y:S01]  /*14370*/  MUFU.EX2 R7, R16 ;  /* 0x0000001000077308 */ /* 0x000fe20000000800 */
[----:B-1----:R-:W-:Y:S01]  /*14380*/  FMNMX.FTZ R134, R2, R134, !PT ;  /* 0x0000008602867209 */ /* 0x002fe20007810000 */
[--C-:B------:R-:W-:Y:S02]  /*14390*/  FFMA.FTZ R13, R13, c[0x0][0x23c], -R12.reuse ;  /* 0x00008f000d0d7a23 */ /* 0x100fe4000001080c */
[----:B------:R-:W-:Y:S01]  /*143a0*/  FFMA.FTZ R11, R11, c[0x0][0x23c], -R12 ;  /* 0x00008f000b0b7a23 */ /* 0x000fe2000001080c */
[C---:B------:R-:W-:Y:S01]  /*143b0*/  FSETP.NEU.FTZ.AND P1, PT, R134.reuse, -INF , PT ;  /* 0xff8000008600780b */ /* 0x040fe20003f3d000 */
[----:B------:R-:W-:Y:S01]  /*143c0*/  FMUL.FTZ R2, R134, c[0x0][0x23c] ;  /* 0x00008f0086027a20 */ /* 0x000fe20000410000 */
[----:B--2---:R-:W-:Y:S01]  /*143d0*/  FMNMX.FTZ R135, R0, R135, !PT ;  /* 0x0000008700877209 */ /* 0x004fe20007810000 */
[----:B------:R-:W-:Y:S01]  /*143e0*/  MUFU.EX2 R32, R15 ;  /* 0x0000000f00207308 */ /* 0x000fe20000000800 */
[----:B---3--:R-:W-:-:S02]  /*143f0*/  FMNMX.FTZ R4, R5, R4, !PT ;  /* 0x0000000405047209 */ /* 0x008fc40007810000 */
[----:B------:R-:W-:Y:S01]  /*14400*/  FSEL R2, R2, RZ, P1 ;  /* 0x000000ff02027208 */ /* 0x000fe20000800000 */
[C---:B------:R-:W-:Y:S01]  /*14410*/  FMUL.FTZ R3, R135.reuse, c[0x0][0x23c] ;  /* 0x00008f0087037a20 */ /* 0x040fe20000410000 */
[----:B------:R-:W-:Y:S01]  /*14420*/  FSETP.NEU.FTZ.AND P2, PT, R135, -INF , PT ;  /* 0xff8000008700780b */ /* 0x000fe20003f5d000 */
[----:B------:R-:W1:Y:S01]  /*14430*/  SHFL.BFLY PT, R137, R4, 0x1, 0x1f ;  /* 0x0c201f0004897f89 */ /* 0x000e6200000e0000 */
[----:B------:R-:W-:Y:S01]  /*14440*/  FSEL R6, R134, RZ, P1 ;  /* 0x000000ff86067208 */ /* 0x000fe20000800000 */
[--C-:B------:R-:W-:Y:S01]  /*14450*/  FFMA.FTZ R0, R23, c[0x0][0x23c], -R2.reuse ;  /* 0x00008f0017007a23 */ /* 0x100fe20000010802 */
[----:B------:R-:W-:Y:S01]  /*14460*/  FSEL R3, R3, RZ, P2 ;  /* 0x000000ff03037208 */ /* 0x000fe20001000000 */
[--C-:B------:R-:W-:Y:S01]  /*14470*/  FFMA.FTZ R22, R22, c[0x0][0x23c], -R2.reuse ;  /* 0x00008f0016167a23 */ /* 0x100fe20000010802 */
[----:B------:R-:W2:Y:S01]  /*14480*/  MUFU.EX2 R189, R13 ;  /* 0x0000000d00bd7308 */ /* 0x000ea20000000800 */
[----:B------:R-:W-:Y:S02]  /*14490*/  FFMA.FTZ R21, R21, c[0x0][0x23c], -R2 ;  /* 0x00008f0015157a23 */ /* 0x000fe40000010802 */
[----:B------:R-:W-:-:S02]  /*144a0*/  FFMA.FTZ R20, R20, c[0x0][0x23c], -R3 ;  /* 0x00008f0014147a23 */ /* 0x000fc40000010803 */
[--C-:B------:R-:W-:Y:S02]  /*144b0*/  FFMA.FTZ R14, R14, c[0x0][0x23c], -R3.reuse ;  /* 0x00008f000e0e7a23 */ /* 0x100fe40000010803 */
[--C-:B------:R-:W-:Y:S01]  /*144c0*/  FFMA.FTZ R19, R19, c[0x0][0x23c], -R3.reuse ;  /* 0x00008f0013137a23 */ /* 0x100fe20000010803 */
[----:B------:R3:W-:Y:S01]  /*144d0*/  MUFU.EX2 R248, R0 ;  /* 0x0000000000f87308 */ /* 0x0007e20000000800 */
[----:B------:R-:W-:Y:S02]  /*144e0*/  FFMA.FTZ R18, R18, c[0x0][0x23c], -R3 ;  /* 0x00008f0012127a23 */ /* 0x000fe40000010803 */
[----:B------:R-:W-:-:S05]  /*144f0*/  FFMA.FTZ R17, R17, c[0x0][0x23c], -R2 ;  /* 0x00008f0011117a23 */ /* 0x000fca0000010802 */
[----:B------:R-:W-:Y:S01]  /*14500*/  MUFU.EX2 R252, R20 ;  /* 0x0000001400fc7308 */ /* 0x000fe20000000800 */
[----:B--2---:R-:W-:Y:S02]  /*14510*/  F2FP.BF16.PACK_AB R10, R189, R32 ;  /* 0x00000020bd0a723e */ /* 0x004fe400000010ff */
[----:B-1----:R-:W-:-:S04]  /*14520*/  FMNMX.FTZ R137, R4, R137, !PT ;  /* 0x0000008904897209 */ /* 0x002fc80007810000 */
[C---:B------:R-:W-:Y:S01]  /*14530*/  FSETP.NEU.FTZ.AND P0, PT, R137.reuse, -INF , PT ;  /* 0xff8000008900780b */ /* 0x040fe20003f1d000 */
[----:B---3--:R-:W-:Y:S01]  /*14540*/  FMUL.FTZ R0, R137, c[0x0][0x23c] ;  /* 0x00008f0089007a20 */ /* 0x008fe20000410000 */
[----:B------:R-:W-:Y:S04]  /*14550*/  MUFU.EX2 R250, R22 ;  /* 0x0000001600fa7308 */ /* 0x000fe80000000800 */
[----:B------:R-:W-:-:S04]  /*14560*/  FSEL R0, R0, RZ, P0 ;  /* 0x000000ff00007208 */ /* 0x000fc80000000000 */
[----:B------:R1:W2:Y:S01]  /*14570*/  MUFU.EX2 R251, R21 ;  /* 0x0000001500fb7308 */ /* 0x0002a20000000800 */
[--C-:B------:R-:W-:Y:S02]  /*14580*/  FFMA.FTZ R4, R25, c[0x0][0x23c], -R0.reuse ;  /* 0x00008f0019047a23 */ /* 0x100fe40000010800 */
[----:B------:R-:W-:-:S05]  /*14590*/  FFMA.FTZ R5, R24, c[0x0][0x23c], -R0 ;  /* 0x00008f0018057a23 */ /* 0x000fca0000010800 */
[----:B------:R3:W-:Y:S08]  /*145a0*/  MUFU.EX2 R245, R4 ;  /* 0x0000000400f57308 */ /* 0x0007f00000000800 */
[----:B------:R4:W-:Y:S01]  /*145b0*/  MUFU.EX2 R246, R5 ;  /* 0x0000000500f67308 */ /* 0x0009e20000000800 */
[----:B-1----:R-:W1:Y:S01]  /*145c0*/  LDSM.16.MT88.4 R20, [R213+0xa000] ;  /* 0x00a00000d514783b */ /* 0x002e620000004200 */
[----:B---3--:R-:W-:-:S06]  /*145d0*/  FFMA.FTZ R4, R26, c[0x0][0x23c], -R0 ;  /* 0x00008f001a047a23 */ /* 0x008fcc0000010800 */
[----:B------:R-:W-:Y:S01]  /*145e0*/  MUFU.EX2 R8, R14 ;  /* 0x0000000e00087308 */ /* 0x000fe20000000800 */
[----:B----4-:R-:W-:-:S07]  /*145f0*/  FSEL R5, R135, RZ, P2 ;  /* 0x000000ff87057208 */ /* 0x010fce0001000000 */
[----:B------:R3:W-:Y:S08]  /*14600*/  MUFU.EX2 R247, R4 ;  /* 0x0000000400f77308 */ /* 0x0007f00000000800 */
[----:B------:R-:W-:Y:S01]  /*14610*/  MUFU.EX2 R33, R11 ;  /* 0x0000000b00217308 */ /* 0x000fe20000000800 */
[----:B---3--:R-:W-:-:S07]  /*14620*/  FSEL R4, R136, RZ, P3 ;  /* 0x000000ff88047208 */ /* 0x008fce0001800000 */
[----:B------:R3:W-:Y:S01]  /*14630*/  MUFU.EX2 R191, R19 ;  /* 0x0000001300bf7308 */ /* 0x0007e20000000800 */
[----:B------:R-:W-:-:S04]  /*14640*/  FADD.FTZ R4, R207, -R4 ;  /* 0x80000004cf047221 */ /* 0x000fc80000010000 */
[----:B------:R-:W-:-:S03]  /*14650*/  FMUL.FTZ R16, R4, c[0x0][0x23c] ;  /* 0x00008f0004107a20 */ /* 0x000fc60000410000 */
[----:B------:R-:W4:Y:S01]  /*14660*/  MUFU.EX2 R188, R18 ;  /* 0x0000001200bc7308 */ /* 0x000f220000000800 */
[----:B------:R-:W-:Y:S02]  /*14670*/  FADD.FTZ R4, R206, -R5 ;  /* 0x80000005ce047221 */ /* 0x000fe40000010000 */
[----:B------:R-:W-:Y:S01]  /*14680*/  FADD.FTZ R5, R205, -R6 ;  /* 0x80000006cd057221 */ /* 0x000fe20000010000 */
[----:B--2---:R-:W-:Y:S01]  /*14690*/  F2FP.BF16.PACK_AB R6, R251, R250 ;  /* 0x000000fafb06723e */ /* 0x004fe200000010ff */
[----:B------:R-:W-:Y:S01]  /*146a0*/  FMUL.FTZ R15, R4, c[0x0][0x23c] ;  /* 0x00008f00040f7a20 */ /* 0x000fe20000410000 */
[----:B------:R-:W-:Y:S01]  /*146b0*/  FSEL R4, R137, RZ, P0 ;  /* 0x000000ff89047208 */ /* 0x000fe20000000000 */
[----:B------:R-:W-:Y:S01]  /*146c0*/  FMUL.FTZ R5, R5, c[0x0][0x23c] ;  /* 0x00008f0005057a20 */ /* 0x000fe20000410000 */
[----:B------:R2:W-:Y:S01]  /*146d0*/  MUFU.EX2 R249, R17 ;  /* 0x0000001100f97308 */ /* 0x0005e20000000800 */
[----:B---3--:R-:W-:Y:S02]  /*146e0*/  MOV R19, R7 ;  /* 0x0000000700137202 */ /* 0x008fe40000000f00 */
[----:B------:R-:W-:-:S04]  /*146f0*/  FADD.FTZ R4, R204, -R4 ;  /* 0x80000004cc047221 */ /* 0x000fc80000010000 */
[----:B------:R-:W-:Y:S01]  /*14700*/  FMUL.FTZ R4, R4, c[0x0][0x23c] ;  /* 0x00008f0004047a20 */ /* 0x000fe20000410000 */
[----:B------:R-:W3:Y:S01]  /*14710*/  MUFU.EX2 R16, R16 ;  /* 0x0000001000107308 */ /* 0x000ee20000000800 */
[----:B----4-:R-:W-:Y:S02]  /*14720*/  F2FP.BF16.PACK_AB R11, R188, R191 ;  /* 0x000000bfbc0b723e */ /* 0x010fe400000010ff */
[----:B------:R-:W-:-:S05]  /*14730*/  MOV R18, R190 ;  /* 0x000000be00127202 */ /* 0x000fca0000000f00 */
[----:B------:R4:W5:Y:S01]  /*14740*/  MUFU.EX2 R13, R4 ;  /* 0x00000004000d7308 */ /* 0x0009620000000800 */
[----:B--2---:R-:W-:Y:S02]  /*14750*/  MOV R17, R8 ;  /* 0x0000000800117202 */ /* 0x004fe40000000f00 */
[----:B------:R-:W-:Y:S02]  /*14760*/  F2FP.BF16.PACK_AB R8, R19, R33 ;  /* 0x000000211308723e */ /* 0x000fe400000010ff */
[----:B------:R-:W-:-:S03]  /*14770*/  F2FP.BF16.PACK_AB R9, R252, R17 ;  /* 0x00000011fc09723e */ /* 0x000fc600000010ff */
[----:B------:R-:W2:Y:S01]  /*14780*/  MUFU.EX2 R15, R15 ;  /* 0x0000000f000f7308 */ /* 0x000ea20000000800 */
[-C--:B---3--:R-:W-:Y:S02]  /*14790*/  FMUL.FTZ R144, R144, R16.reuse ;  /* 0x0000001090907220 */ /* 0x088fe40000410000 */
[-C--:B------:R-:W-:Y:S02]  /*147a0*/  FMUL.FTZ R145, R145, R16.reuse ;  /* 0x0000001091917220 */ /* 0x080fe40000410000 */
[-C--:B------:R-:W-:Y:S02]  /*147b0*/  FMUL.FTZ R156, R156, R16.reuse ;  /* 0x000000109c9c7220 */ /* 0x080fe40000410000 */
[----:B------:R-:W-:Y:S01]  /*147c0*/  FMUL.FTZ R157, R157, R16 ;  /* 0x000000109d9d7220 */ /* 0x000fe20000410000 */
[----:B------:R3:W1:Y:S01]  /*147d0*/  MUFU.EX2 R14, R5 ;  /* 0x00000005000e7308 */ /* 0x0006620000000800 */
[----:B----4-:R-:W-:Y:S02]  /*147e0*/  FFMA.FTZ R4, R27, c[0x0][0x23c], -R0 ;  /* 0x00008f001b047a23 */ /* 0x010fe40000010800 */
[-C--:B-----5:R-:W-:Y:S01]  /*147f0*/  FMUL.FTZ R150, R150, R13.reuse ;  /* 0x0000000d96967220 */ /* 0x0a0fe20000410000 */
[----:B------:R-:W-:Y:S01]  /*14800*/  LDSM.16.MT88.4 R24, [R213+0xb000] ;  /* 0x00b00000d518783b */ /* 0x000fe20000004200 */
[----:B------:R-:W-:-:S02]  /*14810*/  FMUL.FTZ R151, R151, R13 ;  /* 0x0000000d97977220 */ /* 0x000fc40000410000 */
[----:B------:R-:W-:Y:S01]  /*14820*/  FMUL.FTZ R154, R154, R13 ;  /* 0x0000000d9a9a7220 */ /* 0x000fe20000410000 */
[----:B------:R4:W5:Y:S01]  /*14830*/  MUFU.EX2 R244, R4 ;  /* 0x0000000400f47308 */ /* 0x0009620000000800 */
[-C--:B--2---:R-:W-:Y:S02]  /*14840*/  FMUL.FTZ R146, R146, R15.reuse ;  /* 0x0000000f92927220 */ /* 0x084fe40000410000 */
[----:B------:R-:W-:Y:S02]  /*14850*/  FMUL.FTZ R147, R147, R15 ;  /* 0x0000000f93937220 */ /* 0x000fe40000410000 */
[----:B------:R-:W-:Y:S02]  /*14860*/  FMUL.FTZ R155, R155, R13 ;  /* 0x0000000d9b9b7220 */ /* 0x000fe40000410000 */
[----:B------:R-:W-:Y:S01]  /*14870*/  FMUL.FTZ R158, R158, R15 ;  /* 0x0000000f9e9e7220 */ /* 0x000fe20000410000 */
[----:B---3--:R-:W-:Y:S01]  /*14880*/  F2FP.BF16.PACK_AB R5, R247, R245 ;  /* 0x000000f5f705723e */ /* 0x008fe200000010ff */
[-C--:B-1----:R-:W-:Y:S01]  /*14890*/  FMUL.FTZ R148, R148, R14.reuse ;  /* 0x0000000e94947220 */ /* 0x082fe20000410000 */
[----:B------:R-:W-:Y:S01]  /*148a0*/  HMMA.16816.F32.BF16 R144, R8, R20, R144 ;  /* 0x000000140890723c */ /* 0x000fe20000041890 */
[----:B------:R-:W-:-:S02]  /*148b0*/  FMUL.FTZ R149, R149, R14 ;  /* 0x0000000e95957220 */ /* 0x000fc40000410000 */
[-C--:B------:R-:W-:Y:S02]  /*148c0*/  FMUL.FTZ R152, R152, R14.reuse ;  /* 0x0000000e98987220 */ /* 0x080fe40000410000 */
[----:B------:R-:W-:Y:S01]  /*148d0*/  FMUL.FTZ R153, R153, R14 ;  /* 0x0000000e99997220 */ /* 0x000fe20000410000 */
[----:B----4-:R-:W-:Y:S01]  /*148e0*/  F2FP.BF16.PACK_AB R4, R248, R249 ;  /* 0x000000f9f804723e */ /* 0x010fe200000010ff */
[----:B------:R-:W-:Y:S01]  /*148f0*/  FMUL.FTZ R159, R159, R15 ;  /* 0x0000000f9f9f7220 */ /* 0x000fe20000410000 */
[----:B-----5:R-:W-:Y:S01]  /*14900*/  F2FP.BF16.PACK_AB R7, R244, R246 ;  /* 0x000000f6f407723e */ /* 0x020fe200000010ff */
        /* <DEDUP_REMOVED lines=15> */
[----:B------:R-:W-:Y:S01]  /*14a00*/  LDSM.16.MT88.4 R32, [R215+0xb000] ;  /* 0x00b00000d720783b */ /* 0x000fe20000004200 */
[----:B------:R-:W-:Y:S01]  /*14a10*/  HMMA.16816.F32.BF16 R152, R4, R22, R152 ;  /* 0x000000160498723c */ /* 0x000fe20000041898 */
[----:B------:R-:W-:Y:S01]  /*14a20*/  MOV R156, R30 ;  /* 0x0000001e009c7202 */ /* 0x000fe20000000f00 */
[-C--:B------:R-:W-:Y:S01]  /*14a30*/  FMUL.FTZ R166, R166, R13.reuse ;  /* 0x0000000da6a67220 */ /* 0x080fe20000410000 */
[----:B------:R-:W1:Y:S01]  /*14a40*/  LDSM.16.MT88.4 R20, [R218+0xa000] ;  /* 0x00a00000da14783b */ /* 0x000e620000004200 */
[----:B------:R-:W-:-:S02]  /*14a50*/  FMUL.FTZ R167, R167, R13 ;  /* 0x0000000da7a77220 */ /* 0x000fc40000410000 */
[-C--:B------:R-:W-:Y:S01]  /*14a60*/  FMUL.FTZ R168, R168, R14.reuse ;  /* 0x0000000ea8a87220 */ /* 0x080fe20000410000 */
[----:B------:R-:W2:Y:S01]  /*14a70*/  LDSM.16.MT88.4 R28, [R217+0xa000] ;  /* 0x00a00000d91c783b */ /* 0x000ea20000004200 */
        /* <DEDUP_REMOVED lines=20> */
[C---:B-1----:R-:W-:Y:S01]  /*14bc0*/  HMMA.16816.F32.BF16 R204, R4.reuse, R20, R40 ;  /* 0x0000001404cc723c */ /* 0x042fe20000041828 */
[----:B------:R-:W1:Y:S01]  /*14bd0*/  LDSM.16.MT88.4 R40, [R218+0xb000] ;  /* 0x00b00000da28783b */ /* 0x000e620000004200 */
[-C--:B------:R-:W-:Y:S02]  /*14be0*/  FMUL.FTZ R78, R78, R13.reuse ;  /* 0x0000000d4e4e7220 */ /* 0x080fe40000410000 */
[----:B------:R-:W-:Y:S02]  /*14bf0*/  FMUL.FTZ R79, R79, R13 ;  /* 0x0000000d4f4f7220 */ /* 0x000fe40000410000 */
[-C--:B------:R-:W-:Y:S02]  /*14c00*/  FMUL.FTZ R89, R89, R14.reuse ;  /* 0x0000000e59597220 */ /* 0x080fe40000410000 */
[----:B------:R-:W-:Y:S01]  /*14c10*/  HMMA.16816.F32.BF16 R200, R4, R22, R44 ;  /* 0x0000001604c8723c */ /* 0x000fe2000004182c */
[----:B------:R-:W3:Y:S01]  /*14c20*/  LDSM.16.MT88.4 R44, [R217+0xb000] ;  /* 0x00b00000d92c783b */ /* 0x000ee20000004200 */
[----:B------:R-:W-:-:S02]  /*14c30*/  FMUL.FTZ R92, R92, R14 ;  /* 0x0000000e5c5c7220 */ /* 0x000fc40000410000 */
[-C--:B------:R-:W-:Y:S02]  /*14c40*/  FMUL.FTZ R93, R93, R14.reuse ;  /* 0x0000000e5d5d7220 */ /* 0x080fe40000410000 */
[-C--:B------:R-:W-:Y:S02]  /*14c50*/  FMUL.FTZ R90, R90, R13.reuse ;  /* 0x0000000d5a5a7220 */ /* 0x080fe40000410000 */
[-C--:B------:R-:W-:Y:S01]  /*14c60*/  FMUL.FTZ R91, R91, R13.reuse ;  /* 0x0000000d5b5b7220 */ /* 0x080fe20000410000 */
[----:B--2---:R-:W-:Y:S01]  /*14c70*/  HMMA.16816.F32.BF16 R56, R4, R28, R56 ;  /* 0x0000001c0438723c */ /* 0x004fe20000041838 */
        /* <DEDUP_REMOVED lines=51> */
[----:B------:R-:W-:Y:S01]  /*14fb0*/  FMUL.FTZ R37, R37, R16 ;  /* 0x0000001025257220 */ /* 0x000fe20000410000 */
[----:B------:R1:W-:Y:S01]  /*14fc0*/  MUFU.EX2 R241, R4 ;  /* 0x0000000400f17308 */ /* 0x0003e20000000800 */
        /* <DEDUP_REMOVED lines=12> */
[----:B-1----:R-:W-:Y:S01]  /*15090*/  FFMA.FTZ R4, R176, c[0x0][0x23c], -R12 ;  /* 0x00008f00b0047a23 */ /* 0x002fe2000001080c */
[----:B------:R-:W1:Y:S01]  /*150a0*/  LDSM.16.MT88.4 R172, [R215+0xa800] ;  /* 0x00a80000d7ac783b */ /* 0x000e620000004200 */
[----:B------:R-:W-:Y:S02]  /*150b0*/  FMUL.FTZ R69, R69, R16 ;  /* 0x0000001045457220 */ /* 0x000fe40000410000 */
[----:B------:R2:W3:Y:S01]  /*150c0*/  MUFU.EX2 R242, R4 ;  /* 0x0000000400f27308 */ /* 0x0004e20000000800 */
        /* <DEDUP_REMOVED lines=11> */
[----:B--2---:R-:W-:Y:S02]  /*15180*/  FFMA.FTZ R4, R133, c[0x0][0x23c], -R12 ;  /* 0x00008f0085047a23 */ /* 0x004fe4000001080c */
[-C--:B------:R-:W-:Y:S01]  /*15190*/  FMUL.FTZ R86, R86, R15.reuse ;  /* 0x0000000f56567220 */ /* 0x080fe20000410000 */
[C---:B------:R-:W-:Y:S01]  /*151a0*/  HMMA.16816.F32.BF16 R36, R8.reuse, R20, R36 ;  /* 0x000000140824723c */ /* 0x040fe20000041824 */
[----:B------:R2:W-:Y:S01]  /*151b0*/  MUFU.EX2 R243, R4 ;  /* 0x0000000400f37308 */ /* 0x0005e20000000800 */
        /* <DEDUP_REMOVED lines=11> */
[----:B--2---:R-:W-:Y:S02]  /*15270*/  FFMA.FTZ R4, R132, c[0x0][0x23c], -R12 ;  /* 0x00008f0084047a23 */ /* 0x004fe4000001080c */
[-C--:B------:R-:W-:Y:S02]  /*15280*/  FMUL.FTZ R115, R115, R15.reuse ;  /* 0x0000000f73737220 */ /* 0x080fe40000410000 */
[----:B------:R2:W5:Y:S01]  /*15290*/  MUFU.EX2 R240, R4 ;  /* 0x0000000400f07308 */ /* 0x0005620000000800 */
[-C--:B------:R-:W-:Y:S02]  /*152a0*/  FMUL.FTZ R128, R128, R16.reuse ;  /* 0x0000001080807220 */ /* 0x080fe40000410000 */
[----:B------:R-:W-:Y:S01]  /*152b0*/  FMUL.FTZ R129, R129, R16 ;  /* 0x0000001081817220 */ /* 0x000fe20000410000 */
[----:B------:R-:W-:Y:S01]  /*152c0*/  HMMA.16816.F32.BF16 R28, R8, R26, R80 ;  /* 0x0000001a081c723c */ /* 0x000fe20000041850 */
[-C--:B------:R-:W-:Y:S01]  /*152d0*/  FMUL.FTZ R130, R130, R15.reuse ;  /* 0x0000000f82827220 */ /* 0x080fe20000410000 */
[----:B------:R-:W-:Y:S01]  /*152e0*/  LDSM.16.MT88.4 R80, [R213+0xb800] ;  /* 0x00b80000d550783b */ /* 0x000fe20000004200 */
[----:B------:R-:W-:-:S02]  /*152f0*/  FMUL.FTZ R131, R131, R15 ;  /* 0x0000000f83837220 */ /* 0x000fc40000410000 */
[-C--:B------:R-:W-:Y:S02]  /*15300*/  FMUL.FTZ R100, R100, R16.reuse ;  /* 0x0000001064647220 */ /* 0x080fe40000410000 */
[----:B------:R-:W-:Y:S01]  /*15310*/  FMUL.FTZ R101, R101, R16 ;  /* 0x0000001065657220 */ /* 0x000fe20000410000 */
[----:B------:R-:W-:Y:S01]  /*15320*/  HMMA.16816.F32.BF16 R84, R8, R32, R84 ;  /* 0x000000200854723c */ /* 0x000fe20000041854 */
[-C--:B------:R-:W-:Y:S02]  /*15330*/  FMUL.FTZ R102, R102, R15.reuse ;  /* 0x0000000f66667220 */ /* 0x080fe40000410000 */
[----:B------:R-:W-:Y:S02]  /*15340*/  FMUL.FTZ R103, R103, R15 ;  /* 0x0000000f67677220 */ /* 0x000fe40000410000 */
[----:B--2---:R-:W-:-:S03]  /*15350*/  FFMA.FTZ R4, R179, c[0x0][0x23c], -R3 ;  /* 0x00008f00b3047a23 */ /* 0x004fc60000010803 */
[C---:B------:R-:W-:Y:S01]  /*15360*/  HMMA.16816.F32.BF16 R32, R8.reuse, R34, R96 ;  /* 0x000000220820723c */ /* 0x040fe20000041860 */
[----:B------:R2:W-:Y:S01]  /*15370*/  MUFU.EX2 R178, R4 ;  /* 0x0000000400b27308 */ /* 0x0005e20000000800 */
[----:B------:R-:W-:Y:S06]  /*15380*/  LDSM.16.MT88.4 R96, [R215+0xb800] ;  /* 0x00b80000d760783b */ /* 0x000fec0000004200 */
[C---:B------:R-:W-:Y:S01]  /*15390*/  HMMA.16816.F32.BF16 R24, R8.reuse, R42, R112 ;  /* 0x0000002a0818723c */ /* 0x040fe20000041870 */
[----:B------:R-:W-:Y:S07]  /*153a0*/  LDSM.16.MT88.4 R112, [R218+0xb800] ;  /* 0x00b80000da70783b */ /* 0x000fee0000004200 */
[----:B------:R-:W-:Y:S01]  /*153b0*/  HMMA.16816.F32.BF16 R20, R8, R46, R128 ;  /* 0x0000002e0814723c */ /* 0x000fe20000041880 */
[----:B--2---:R-:W-:-:S04]  /*153c0*/  FFMA.FTZ R4, R177, c[0x0][0x23c], -R3 ;  /* 0x00008f00b1047a23 */ /* 0x004fc80000010803 */
[----:B------:R2:W1:Y:S02]  /*153d0*/  MUFU.EX2 R177, R4 ;  /* 0x0000000400b17308 */ /* 0x0004640000000800 */
[----:B---3--:R-:W-:Y:S01]  /*153e0*/  F2FP.BF16.PACK_AB R128, R242, R241 ;  /* 0x000000f1f280723e */ /* 0x008fe200000010ff */
[----:B------:R-:W-:Y:S01]  /*153f0*/  HMMA.16816.F32.BF16 R100, R8, R40, R100 ;  /* 0x000000280864723c */ /* 0x000fe20000041864 */
[----:B-----5:R-:W-:Y:S01]  /*15400*/  F2FP.BF16.PACK_AB R130, R240, R243 ;  /* 0x000000f3f082723e */ /* 0x020fe200000010ff */
[--C-:B--2---:R-:W-:Y:S01]  /*15410*/  FFMA.FTZ R4, R139, c[0x0][0x23c], -R3.reuse ;  /* 0x00008f008b047a23 */ /* 0x104fe20000010803 */
[----:B-1----:R-:W-:Y:S01]  /*15420*/  F2FP.BF16.PACK_AB R129, R177, R178 ;  /* 0x000000b2b181723e */ /* 0x002fe200000010ff */
[----:B------:R-:W-:Y:S02]  /*15430*/  FFMA.FTZ R3, R138, c[0x0][0x23c], -R3 ;  /* 0x00008f008a037a23 */ /* 0x000fe40000010803 */
[----:B------:R1:W-:Y:S08]  /*15440*/  MUFU.EX2 R179, R4 ;  /* 0x0000000400b37308 */ /* 0x0003f00000000800 */
[----:B------:R2:W3:Y:S01]  /*15450*/  MUFU.EX2 R176, R3 ;  /* 0x0000000300b07308 */ /* 0x0004e20000000800 */
[----:B-1----:R-:W1:Y:S01]  /*15460*/  LDSM.16.MT88.4 R4, [R217+0xb800] ;  /* 0x00b80000d904783b */ /* 0x002e620000004200 */
[----:B--2---:R-:W-:Y:S01]  /*15470*/  FFMA.FTZ R3, R184, c[0x0][0x23c], -R2 ;  /* 0x00008f00b8037a23 */ /* 0x004fe20000010802 */
[----:B------:R-:W-:-:S02]  /*15480*/  MOV R184, R124 ;  /* 0x0000007c00b87202 */ /* 0x000fc40000000f00 */
[----:B------:R-:W-:-:S03]  /*15490*/  MOV R124, R156 ;  /* 0x0000009c007c7202 */ /* 0x000fc60000000f00 */
[----:B------:R2:W-:Y:S01]  /*154a0*/  MUFU.EX2 R139, R3 ;  /* 0x00000003008b7308 */ /* 0x0005e20000000800 */
[----:B---3--:R-:W-:-:S07]  /*154b0*/  F2FP.BF16.PACK_AB R131, R176, R179 ;  /* 0x000000b3b083723e */ /* 0x008fce00000010ff */
[----:B------:R-:W-:Y:S01]  /*154c0*/  HMMA.16816.F32.BF16 R160, R128, R172, R160 ;  /* 0x000000ac80a0723c */ /* 0x000fe200000418a0 */
[----:B--2---:R-:W-:Y:S01]  /*154d0*/  FFMA.FTZ R3, R182, c[0x0][0x23c], -R2 ;  /* 0x00008f00b6037a23 */ /* 0x004fe20000010802 */
[----:B------:R-:W-:-:S06]  /*154e0*/  MOV R182, R125 ;  /* 0x0000007d00b67202 */ /* 0x000fcc0000000f00 */
[C---:B----4-:R-:W-:Y:S01]  /*154f0*/  HMMA.16816.F32.BF16 R36, R128.reuse, R48, R36 ;  /* 0x000000308024723c */ /* 0x050fe20000041824 */
[----:B------:R-:W-:Y:S01]  /*15500*/  MOV R125, R157 ;  /* 0x0000009d007d7202 */ /* 0x000fe20000000f00 */
[----:B------:R2:W3:Y:S06]  /*15510*/  MUFU.EX2 R138, R3 ;  /* 0x00000003008a7308 */ /* 0x0004ec0000000800 */
[C---:B------:R-:W-:Y:S08]  /*15520*/  HMMA.16816.F32.BF16 R52, R128.reuse, R64, R52 ;  /* 0x000000408034723c */ /* 0x040ff00000041834 */
[----:B-1----:R-:W-:Y:S01]  /*15530*/  HMMA.16816.F32.BF16 R116, R128, R4, R116 ;  /* 0x000000048074723c */ /* 0x002fe20000041874 */
        /* <DEDUP_REMOVED lines=13> */
[----:B----4-:R-:W-:Y:S01]  /*15610*/  FFMA.FTZ R2, R186, c[0x0][0x23c], -R0 ;  /* 0x00008f00ba027a23 */ /* 0x010fe20000010800 */
        /* <DEDUP_REMOVED lines=11> */
[----:B---3--:R-:W-:Y:S02]  /*156d0*/  F2FP.BF16.PACK_AB R124, R138, R139 ;  /* 0x0000008b8a7c723e */ /* 0x008fe400000010ff */
        /* <DEDUP_REMOVED lines=66> */
.L_x_2336:
        /* <DEDUP_REMOVED lines=16> */
.L_x_2352:
        /* <DEDUP_REMOVED lines=46> */
.L_x_2350:
        /* <DEDUP_REMOVED lines=186> */
[----:B------:R-:W2:Y:S01]  /*16a80*/  MUFU.TANH R18, R18 ;  /* 0x0000001200127308 */ /* 0x000ea20000002400 */
[----:B-----5:R-:W-:Y:S02]  /*16a90*/  FMUL.FTZ R28, R32, c[0x0][0x2ec] ;  /* 0x0000bb00201c7a20 */ /* 0x020fe40000410000 */
[----:B------:R-:W-:Y:S07]  /*16aa0*/  FMUL.FTZ R32, R35, c[0x0][0x2ec] ;  /* 0x0000bb0023207a20 */ /* 0x000fee0000410000 */
        /* <DEDUP_REMOVED lines=14> */
[----:B------:R-:W1:Y:S10]  /*16b90*/  MUFU.TANH R31, R31 ;  /* 0x0000001f001f7308 */ /* 0x000e740000002400 */
[----:B------:R-:W1:Y:S02]  /*16ba0*/  MUFU.TANH R32, R32 ;  /* 0x0000002000207308 */ /* 0x000e640000002400 */
[----:B-1234-:R-:W-:-:S05]  /*16bb0*/  @P0 BRA `(.L_x_2352) ;  /* 0xfffff04000000947 */ /* 0x01efca000383ffff */
.L_x_2351:
        /* <DEDUP_REMOVED lines=11> */
[----:B------:R1:W-:Y:S01]  /*16c70*/  I2F R35, R2 ;  /* 0x0000000200237306 */ /* 0x0003e20000201400 */
        /* <DEDUP_REMOVED lines=12> */
[----:B-1----:R-:W-:Y:S01]  /*16d40*/  IABS R2, R4 ;  /* 0x0000000400027213 */ /* 0x002fe20000000000 */
[----:B------:R-:W-:Y:S01]  /*16d50*/  IMAD.IADD R4, R228, 0x1, -R0 ;  /* 0x00000001e4047824 */ /* 0x000fe200078e0a00 */
[C---:B------:R-:W-:Y:S02]  /*16d60*/  ISETP.GE.AND P6, PT, R9.reuse, R234, PT ;  /* 0x000000ea0900720c */ /* 0x040fe40003fc6270 */
[----:B------:R1:W-:Y:S02]  /*16d70*/  I2F R34, R2 ;  /* 0x0000000200227306 */ /* 0x0003e40000201400 */
[----:B------:R-:W-:Y:S02]  /*16d80*/  ISETP.GE.OR P6, PT, R9, R239, !P6 ;  /* 0x000000ef0900720c */ /* 0x000fe400077c6670 */
[----:B-1----:R-:W-:Y:S02]  /*16d90*/  IABS R2, R4 ;  /* 0x0000000400027213 */ /* 0x002fe40000000000 */
[----:B------:R-:W-:Y:S04]  /*16da0*/  IADD3 R4, R235, -R0, RZ ;  /* 0x80000000eb047210 */ /* 0x000fe80007ffe0ff */
[----:B------:R1:W2:Y:S02]  /*16db0*/  I2F R13, R2 ;  /* 0x00000002000d7306 */ /* 0x0002a40000201400 */
[----:B-1----:R-:W-:Y:S01]  /*16dc0*/  IABS R2, R4 ;  /* 0x0000000400027213 */ /* 0x002fe20000000000 */
[----:B--2---:R-:W-:Y:S01]  /*16dd0*/  FFMA.FTZ R13, R13, -UR16, R182 ;  /* 0x800000100d0d7c23 */ /* 0x004fe200080100b6 */
[-C--:B------:R-:W-:Y:S06]  /*16de0*/  IADD3 R4, R230, -R9.reuse, RZ ;  /* 0x80000009e6047210 */ /* 0x080fec0007ffe0ff */
[----:B------:R1:W2:Y:S02]  /*16df0*/  I2F R12, R2 ;  /* 0x00000002000c7306 */ /* 0x0002a40000201400 */
[----:B-1----:R-:W-:Y:S01]  /*16e00*/  IABS R2, R4 ;  /* 0x0000000400027213 */ /* 0x002fe20000000000 */
[----:B--2---:R-:W-:Y:S01]  /*16e10*/  FFMA.FTZ R12, R12, -UR16, R180 ;  /* 0x800000100c0c7c23 */ /* 0x004fe200080100b4 */
[----:B------:R-:W-:Y:S06]  /*16e20*/  IADD3 R4, R229, -R9, RZ ;  /* 0x80000009e5047210 */ /* 0x000fec0007ffe0ff */
[----:B------:R1:W2:Y:S02]  /*16e30*/  I2F R14, R2 ;  /* 0x00000002000e7306 */ /* 0x0002a40000201400 */
[----:B-1----:R-:W-:Y:S01]  /*16e40*/  IABS R2, R4 ;  /* 0x0000000400027213 */ /* 0x002fe20000000000 */
[----:B--2---:R-:W-:Y:S01]  /*16e50*/  FFMA.FTZ R14, R14, -UR16, R187 ;  /* 0x800000100e0e7c23 */ /* 0x004fe200080100bb */
[C---:B------:R-:W-:Y:S06]  /*16e60*/  IADD3 R4, R230.reuse, -R8, RZ ;  /* 0x80000008e6047210 */ /* 0x040fec0007ffe0ff */
[----:B------:R1:W2:Y:S02]  /*16e70*/  I2F R15, R2 ;  /* 0x00000002000f7306 */ /* 0x0002a40000201400 */
[----:B-1----:R-:W-:Y:S01]  /*16e80*/  IABS R2, R4 ;  /* 0x0000000400027213 */ /* 0x002fe20000000000 */
[----:B--2---:R-:W-:Y:S02]  /*16e90*/  FFMA.FTZ R15, R15, -UR16, R185 ;  /* 0x800000100f0f7c23 */ /* 0x004fe400080100b9 */
[----:B------:R-:W-:Y:S05]  /*16ea0*/  IMAD.IADD R4, R229, 0x1, -R8 ;  /* 0x00000001e5047824 */ /* 0x000fea00078e0a08 */
[----:B------:R1:W2:Y:S02]  /*16eb0*/  I2F R17, R2 ;  /* 0x0000000200117306 */ /* 0x0002a40000201400 */
[----:B-1----:R-:W-:Y:S01]  /*16ec0*/  IABS R2, R4 ;  /* 0x0000000400027213 */ /* 0x002fe20000000000 */
[----:B--2---:R-:W-:Y:S01]  /*16ed0*/  FFMA.FTZ R17, R17, -UR16, R143 ;  /* 0x8000001011117c23 */ /* 0x004fe2000801008f */
[CC--:B------:R-:W-:Y:S06]  /*16ee0*/  IADD3 R4, R230.reuse, -R7.reuse, RZ ;  /* 0x80000007e6047210 */ /* 0x0c0fec0007ffe0ff */
        /* <DEDUP_REMOVED lines=10> */
[----:B--2---:R-:W-:Y:S01]  /*16f90*/  FFMA.FTZ R21, R21, -UR16, R141 ;  /* 0x8000001015157c23 */ /* 0x004fe2000801008d */
[----:B------:R-:W-:Y:S06]  /*16fa0*/  IADD3 R4, R229, -R6, RZ ;  /* 0x80000006e5047210 */ /* 0x000fec0007ffe0ff */
[----:B------:R1:W2:Y:S02]  /*16fb0*/  I2F R22, R2 ;  /* 0x0000000200167306 */ /* 0x0002a40000201400 */
[----:B-1----:R-:W-:Y:S01]  /*16fc0*/  IABS R2, R4 ;  /* 0x0000000400027213 */ /* 0x002fe20000000000 */
[----:B------:R-:W-:Y:S02]  /*16fd0*/  IMAD.IADD R4, R230, 0x1, -R5 ;  /* 0x00000001e6047824 */ /* 0x000fe400078e0a05 */
[----:B--2---:R-:W-:Y:S05]  /*16fe0*/  FFMA.FTZ R22, R22, -UR16, R137 ;  /* 0x8000001016167c23 */ /* 0x004fea0008010089 */
[----:B------:R1:W2:Y:S02]  /*16ff0*/  I2F R23, R2 ;  /* 0x0000000200177306 */ /* 0x0002a40000201400 */
[----:B-1----:R-:W-:Y:S01]  /*17000*/  IABS R2, R4 ;  /* 0x0000000400027213 */ /* 0x002fe20000000000 */
[----:B--2---:R-:W-:Y:S01]  /*17010*/  FFMA.FTZ R23, R23, -UR16, R135 ;  /* 0x8000001017177c23 */ /* 0x004fe20008010087 */
[----:B------:R-:W-:Y:S06]  /*17020*/  IADD3 R4, R229, -R5, RZ ;  /* 0x80000005e5047210 */ /* 0x000fec0007ffe0ff */
[----:B------:R1:W2:Y:S02]  /*17030*/  I2F R25, R2 ;  /* 0x0000000200197306 */ /* 0x0002a40000201400 */
[----:B-1----:R-:W-:Y:S01]  /*17040*/  IABS R2, R4 ;  /* 0x0000000400027213 */ /* 0x002fe20000000000 */
[----:B--2---:R-:W-:Y:S01]  /*17050*/  FFMA.FTZ R25, R25, -UR16, R136 ;  /* 0x8000001019197c23 */ /* 0x004fe20008010088 */
[----:B------:R-:W-:Y:S06]  /*17060*/  IADD3 R4, R0, 0x18, RZ ;  /* 0x0000001800047810 */ /* 0x000fec0007ffe0ff */
[----:B------:R1:W2:Y:S01]  /*17070*/  I2F R26, R2 ;  /* 0x00000002001a7306 */ /* 0x0002a20000201400 */
[----:B------:R-:W-:Y:S04]  /*17080*/  IADD3 R10, R230, -R4, RZ ;  /* 0x80000004e60a7210 */ /* 0x000fe80007ffe0ff */
[----:B-1----:R-:W-:Y:S01]  /*17090*/  IABS R2, R10 ;  /* 0x0000000a00027213 */ /* 0x002fe20000000000 */
[----:B--2---:R-:W-:Y:S01]  /*170a0*/  FFMA.FTZ R26, R26, -UR16, R134 ;  /* 0x800000101a1a7c23 */ /* 0x004fe20008010086 */
[----:B------:R-:W-:Y:S03]  /*170b0*/  IADD3 R10, R229, -R4, RZ ;  /* 0x80000004e50a7210 */ /* 0x000fe60007ffe0ff */
[----:B------:R1:W2:Y:S01]  /*170c0*/  I2F R30, R2 ;  /* 0x00000002001e7306 */ /* 0x0002a20000201400 */
[----:B------:R-:W-:Y:S09]  /*170d0*/  IABS R10, R10 ;  /* 0x0000000a000a7213 */ /* 0x000ff20000000000 */
[----:B------:R3:W4:Y:S01]  /*170e0*/  I2F R29, R10 ;  /* 0x0000000a001d7306 */ /* 0x0007220000201400 */
[----:B-1----:R-:W-:Y:S01]  /*170f0*/  IADD3 R2, R0, 0x19, RZ ;  /* 0x0000001900027810 */ /* 0x002fe20007ffe0ff */
[----:B------:R-:W-:Y:S02]  /*17100*/  FFMA.FTZ R0, R35, -UR16, R186 ;  /* 0x8000001023007c23 */ /* 0x000fe400080100ba */
[----:B--2---:R-:W-:Y:S01]  /*17110*/  FFMA.FTZ R28, R30, -UR16, R28 ;  /* 0x800000101e1c7c23 */ /* 0x004fe2000801001c */
[-C--:B------:R-:W-:Y:S02]  /*17120*/  IADD3 R11, R230, -R2.reuse, RZ ;  /* 0x80000002e60b7210 */ /* 0x080fe40007ffe0ff */
[----:B------:R-:W-:Y:S02]  /*17130*/  FSEL R0, R0, -INF , !P3 ;  /* 0xff80000000007808 */ /* 0x000fe40005800000 */
[----:B------:R-:W-:Y:S02]  /*17140*/  ISETP.GE.AND P3, PT, R9, R233, PT ;  /* 0x000000e90900720c */ /* 0x000fe40003f66270 */
[----:B---3--:R-:W-:Y:S01]  /*17150*/  IABS R10, R11 ;  /* 0x0000000b000a7213 */ /* 0x008fe20000000000 */
[----:B----4-:R-:W-:Y:S01]  /*17160*/  FFMA.FTZ R31, R29, -UR16, R31 ;  /* 0x800000101d1f7c23 */ /* 0x010fe2000801001f */
[----:B------:R-:W-:Y:S02]  /*17170*/  IADD3 R11, R229, -R2, RZ ;  /* 0x80000002e50b7210 */ /* 0x000fe40007ffe0ff */
[----:B------:R1:W2:Y:S01]  /*17180*/  I2F R27, R10 ;  /* 0x0000000a001b7306 */ /* 0x0002a20000201400 */
[----:B------:R-:W-:Y:S02]  /*17190*/  ISETP.GE.OR P3, PT, R9, R238, !P3 ;  /* 0x000000ee0900720c */ /* 0x000fe40005f66670 */
[----:B-1----:R-:W-:Y:S01]  /*171a0*/  IABS R10, R11 ;  /* 0x0000000b000a7213 */ /* 0x002fe20000000000 */
[----:B------:R-:W-:Y:S02]  /*171b0*/  IMAD.IADD R11, R228, 0x1, -R9 ;  /* 0x00000001e40b7824 */ /* 0x000fe400078e0a09 */
[----:B--2---:R-:W-:Y:S04]  /*171c0*/  FFMA.FTZ R29, R27, -UR16, R133 ;  /* 0x800000101b1d7c23 */ /* 0x004fe80008010085 */
[----:B------:R1:W2:Y:S01]  /*171d0*/  I2F R24, R10 ;  /* 0x0000000a00187306 */ /* 0x0002a20000201400 */
[----:B------:R-:W-:Y:S02]  /*171e0*/  FSEL R27, R12, -INF , !P0 ;  /* 0xff8000000c1b7808 */ /* 0x000fe40004000000 */
[----:B------:R-:W-:Y:S02]  /*171f0*/  FSEL R12, R15, -INF , !P3 ;  /* 0xff8000000f0c7808 */ /* 0x000fe40005800000 */
[CC--:B------:R-:W-:Y:S02]  /*17200*/  ISETP.GE.AND P3, PT, R6.reuse, R234.reuse, PT ;  /* 0x000000ea0600720c */ /* 0x0c0fe40003f66270 */
[C---:B------:R-:W-:Y:S02]  /*17210*/  ISETP.GE.AND P0, PT, R7.reuse, R234, PT ;  /* 0x000000ea0700720c */ /* 0x040fe40003f06270 */
[-C--:B------:R-:W-:Y:S02]  /*17220*/  ISETP.GE.OR P3, PT, R6, R239.reuse, !P3 ;  /* 0x000000ef0600720c */ /* 0x080fe40005f66670 */
[----:B------:R-:W-:Y:S02]  /*17230*/  ISETP.GE.OR P0, PT, R7, R239, !P0 ;  /* 0x000000ef0700720c */ /* 0x000fe40004706670 */
        /* <DEDUP_REMOVED lines=8> */
[CC--:B------:R-:W-:Y:S02]  /*172c0*/  ISETP.GE.AND P1, PT, R8.reuse, R233.reuse, PT ;  /* 0x000000e90800720c */ /* 0x0c0fe40003f26270 */
[----:B------:R-:W-:Y:S02]  /*172d0*/  FSEL R13, R19, -INF , !P0 ;  /* 0xff800000130d7808 */ /* 0x000fe40004000000 */
[----:B------:R-:W-:Y:S02]  /*172e0*/  ISETP.GE.OR P1, PT, R8, R238, !P1 ;  /* 0x000000ee0800720c */ /* 0x000fe40004f26670 */
[C---:B------:R-:W-:Y:S02]  /*172f0*/  ISETP.GE.AND P0, PT, R5.reuse, R233, PT ;  /* 0x000000e90500720c */ /* 0x040fe40003f06270 */
[----:B------:R-:W-:Y:S02]  /*17300*/  FSEL R15, R18, -INF , !P1 ;  /* 0xff800000120f7808 */ /* 0x000fe40004800000 */
[C---:B------:R-:W-:Y:S02]  /*17310*/  ISETP.GE.AND P1, PT, R5.reuse, R234, PT ;  /* 0x000000ea0500720c */ /* 0x040fe40003f26270 */
[----:B------:R-:W-:Y:S02]  /*17320*/  IADD3 R18, R228, -R5, RZ ;  /* 0x80000005e4127210 */ /* 0x000fe40007ffe0ff */
[C---:B------:R-:W-:Y:S02]  /*17330*/  ISETP.GE.OR P1, PT, R5.reuse, R239, !P1 ;  /* 0x000000ef0500720c */ /* 0x040fe40004f26670 */
[----:B------:R-:W-:Y:S02]  /*17340*/  ISETP.GE.OR P0, PT, R5, R238, !P0 ;  /* 0x000000ee0500720c */ /* 0x000fe40004706670 */
[----:B------:R-:W-:Y:S02]  /*17350*/  FSEL R190, R25, -INF , !P1 ;  /* 0xff80000019be7808 */ /* 0x000fe40004800000 */
[----:B------:R-:W-:Y:S01]  /*17360*/  ISETP.GE.AND P1, PT, R4, R233, PT ;  /* 0x000000e90400720c */ /* 0x000fe20003f26270 */
[----:B-1----:R-:W-:Y:S01]  /*17370*/  FFMA.FTZ R30, R20, -UR16, R192 ;  /* 0x80000010141e7c23 */ /* 0x002fe200080100c0 */
[----:B------:R-:W-:Y:S02]  /*17380*/  IABS R10, R11 ;  /* 0x0000000b000a7213 */ /* 0x000fe40000000000 */
[----:B------:R-:W-:Y:S02]  /*17390*/  IADD3 R11, R228, -R7, RZ ;  /* 0x80000007e40b7210 */ /* 0x000fe40007ffe0ff */
[----:B------:R1:W2:Y:S01]  /*173a0*/  I2F R16, R10 ;  /* 0x0000000a00107306 */ /* 0x0002a20000201400 */
[----:B------:R-:W-:Y:S02]  /*173b0*/  FSEL R192, R26, -INF , !P0 ;  /* 0xff8000001ac07808 */ /* 0x000fe40004000000 */
[----:B------:R-:W-:Y:S02]  /*173c0*/  ISETP.GE.AND P0, PT, R2, R234, PT ;  /* 0x000000ea0200720c */ /* 0x000fe40003f06270 */
[----:B------:R-:W-:Y:S02]  /*173d0*/  ISETP.GE.OR P1, PT, R4, R238, !P1 ;  /* 0x000000ee0400720c */ /* 0x000fe40004f26670 */
[----:B------:R-:W-:Y:S02]  /*173e0*/  ISETP.GE.OR P0, PT, R2, R239, !P0 ;  /* 0x000000ef0200720c */ /* 0x000fe40004706670 */
[----:B------:R-:W-:Y:S02]  /*173f0*/  FSEL R195, R31, -INF , !P1 ;  /* 0xff8000001fc37808 */ /* 0x000fe40004800000 */
[----:B------:R-:W-:Y:S02]  /*17400*/  FSEL R193, R29, -INF , !P0 ;  /* 0xff8000001dc17808 */ /* 0x000fe40004000000 */
[C---:B------:R-:W-:Y:S02]  /*17410*/  ISETP.GE.AND P1, PT, R8.reuse, R232, PT ;  /* 0x000000e80800720c */ /* 0x040fe40003f26270 */
[C---:B------:R-:W-:Y:S02]  /*17420*/  ISETP.GE.AND P0, PT, R8.reuse, R231, PT ;  /* 0x000000e70800720c */ /* 0x040fe40003f06270 */
[C---:B------:R-:W-:Y:S02]  /*17430*/  ISETP.GE.OR P1, PT, R8.reuse, R237, !P1 ;  /* 0x000000ed0800720c */ /* 0x040fe40004f26670 */
[----:B------:R-:W-:Y:S02]  /*17440*/  ISETP.GE.OR P0, PT, R8, R236, !P0 ;  /* 0x000000ec0800720c */ /* 0x000fe40004706670 */
[----:B------:R-:W-:Y:S02]  /*17450*/  IADD3 R20, R235, -R8, RZ ;  /* 0x80000008eb147210 */ /* 0x000fe40007ffe0ff */
[----:B-1----:R-:W-:Y:S01]  /*17460*/  IABS R10, R11 ;  /* 0x0000000b000a7213 */ /* 0x002fe20000000000 */
[----:B--2---:R-:W-:Y:S01]  /*17470*/  FFMA.FTZ R33, R16, -UR16, R184 ;  /* 0x8000001010217c23 */ /* 0x004fe200080100b8 */
[----:B------:R-:W-:Y:S01]  /*17480*/  IADD3 R16, R228, -R6, RZ ;  /* 0x80000006e4107210 */ /* 0x000fe20007ffe0ff */
[----:B------:R-:W-:Y:S01]  /*17490*/  FFMA.FTZ R11, R34, -UR16, R183 ;  /* 0x80000010220b7c23 */ /* 0x000fe200080100b7 */
[----:B------:R-:W-:Y:S01]  /*174a0*/  IABS R20, R20 ;  /* 0x0000001400147213 */ /* 0x000fe20000000000 */
[----:B------:R-:W-:Y:S01]  /*174b0*/  LDSM.16.MT88.4 R184, [R215+0xa000] ;  /* 0x00a00000d7b8783b */ /* 0x000fe20000004200 */
[----:B------:R-:W1:Y:S01]  /*174c0*/  I2F R10, R10 ;  /* 0x0000000a000a7306 */ /* 0x000e620000201400 */
[----:B------:R-:W-:Y:S02]  /*174d0*/  IABS R16, R16 ;  /* 0x0000001000107213 */ /* 0x000fe40000000000 */
[----:B------:R-:W-:Y:S02]  /*174e0*/  FSEL R11, R11, -INF , !P2 ;  /* 0xff8000000b0b7808 */ /* 0x000fe40005000000 */
[C---:B------:R-:W-:Y:S04]  /*174f0*/  ISETP.GE.AND P2, PT, R8.reuse, R234, PT ;  /* 0x000000ea0800720c */ /* 0x040fe80003f46270 */
[----:B------:R-:W-:Y:S01]  /*17500*/  ISETP.GE.OR P2, PT, R8, R239, !P2 ;  /* 0x000000ef0800720c */ /* 0x000fe20005746670 */
[----:B------:R2:W-:Y:S01]  /*17510*/  I2F R25, R16 ;  /* 0x0000001000197306 */ /* 0x0005e20000201400 */
[----:B------:R-:W-:Y:S01]  /*17520*/  FMNMX.FTZ R8, R0, R3, !PT ;  /* 0x0000000300087209 */ /* 0x000fe20007810000 */
[----:B-1----:R-:W-:Y:S01]  /*17530*/  FFMA.FTZ R34, R10, -UR16, R181 ;  /* 0x800000100a227c23 */ /* 0x002fe200080100b5 */
[----:B------:R-:W-:Y:S02]  /*17540*/  FSEL R10, R14, -INF , !P6 ;  /* 0xff8000000e0a7808 */ /* 0x000fe40007000000 */
[----:B------:R-:W-:Y:S02]  /*17550*/  FSEL R14, R17, -INF , !P2 ;  /* 0xff800000110e7808 */ /* 0x000fe40005000000 */
[CC--:B------:R-:W-:Y:S02]  /*17560*/  ISETP.GE.AND P2, PT, R6.reuse, R233.reuse, PT ;  /* 0x000000e90600720c */ /* 0x0c0fe40003f46270 */
[----:B------:R-:W-:Y:S02]  /*17570*/  ISETP.GE.AND P6, PT, R7, R233, PT ;  /* 0x000000e90700720c */ /* 0x000fe40003fc6270 */
[----:B------:R-:W-:Y:S02]  /*17580*/  ISETP.GE.OR P2, PT, R6, R238, !P2 ;  /* 0x000000ee0600720c */ /* 0x000fe40005746670 */
[----:B--2---:R-:W-:Y:S02]  /*17590*/  IABS R16, R18 ;  /* 0x0000001200107213 */ /* 0x004fe40000000000 */
[----:B------:R-:W-:Y:S02]  /*175a0*/  FSEL R191, R23, -INF , !P2 ;  /* 0xff80000017bf7808 */ /* 0x000fe40005000000 */
[----:B------:R-:W-:Y:S02]  /*175b0*/  ISETP.GE.AND P2, PT, R9, R231, PT ;  /* 0x000000e70900720c */ /* 0x000fe40003f46270 */
[----:B------:R-:W-:Y:S02]  /*175c0*/  IADD3 R18, R235, -R9, RZ ;  /* 0x80000009eb127210 */ /* 0x000fe40007ffe0ff */
[----:B------:R-:W-:Y:S01]  /*175d0*/  ISETP.GE.OR P2, PT, R9, R236, !P2 ;  /* 0x000000ec0900720c */ /* 0x000fe20005746670 */
[----:B------:R-:W-:Y:S01]  /*175e0*/  IMAD.MOV.U32 R9, RZ, RZ, R16 ;  /* 0x000000ffff097224 */ /* 0x000fe200078e0010 */
[----:B------:R-:W-:Y:S02]  /*175f0*/  IADD3 R16, R228, -R4, RZ ;  /* 0x80000004e4107210 */ /* 0x000fe40007ffe0ff */
[----:B------:R-:W-:Y:S01]  /*17600*/  ISETP.GE.OR P6, PT, R7, R238, !P6 ;  /* 0x000000ee0700720c */ /* 0x000fe200077c6670 */
[----:B------:R1:W-:Y:S01]  /*17610*/  I2F R22, R9 ;  /* 0x0000000900167306 */ /* 0x0003e20000201400 */
[----:B------:R-:W-:Y:S02]  /*17620*/  IABS R18, R18 ;  /* 0x0000001200127213 */ /* 0x000fe40000000000 */
[----:B------:R-:W-:Y:S02]  /*17630*/  FSEL R17, R21, -INF , !P6 ;  /* 0xff80000015117808 */ /* 0x000fe40007000000 */
[----:B------:R-:W-:Y:S02]  /*17640*/  ISETP.GE.AND P6, PT, R4, R234, PT ;  /* 0x000000ea0400720c */ /* 0x000fe40003fc6270 */
[----:B------:R-:W-:Y:S02]  /*17650*/  FMNMX.FTZ R19, R10, R8, !PT ;  /* 0x000000080a137209 */ /* 0x000fe40007810000 */
[----:B------:R-:W-:Y:S04]  /*17660*/  ISETP.GE.OR P6, PT, R4, R239, !P6 ;  /* 0x000000ef0400720c */ /* 0x000fe800077c6670 */
[----:B------:R-:W-:Y:S02]  /*17670*/  FSEL R194, R28, -INF , !P6 ;  /* 0xff8000001cc27808 */ /* 0x000fe40007000000 */
[----:B------:R2:W-:Y:S01]  /*17680*/  I2F R28, R18 ;  /* 0x00000012001c7306 */ /* 0x0005e20000201400 */
[C---:B------:R-:W-:Y:S04]  /*17690*/  ISETP.GE.AND P6, PT, R2.reuse, R233, PT ;  /* 0x000000e90200720c */ /* 0x040fe80003fc6270 */
[----:B------:R-:W-:Y:S02]  /*176a0*/  ISETP.GE.OR P6, PT, R2, R238, !P6 ;  /* 0x000000ee0200720c */ /* 0x000fe400077c6670 */
[----:B-1----:R-:W-:Y:S02]  /*176b0*/  IABS R9, R16 ;  /* 0x0000001000097213 */ /* 0x002fe40000000000 */
[----:B------:R-:W-:Y:S02]  /*176c0*/  FSEL R16, R30, -INF , !P3 ;  /* 0xff8000001e107808 */ /* 0x000fe40005800000 */
[----:B------:R1:W3:Y:S01]  /*176d0*/  I2F R21, R9 ;  /* 0x0000000900157306 */ /* 0x0002e20000201400 */
[----:B------:R-:W-:Y:S02]  /*176e0*/  FSEL R209, R32, -INF , !P6 ;  /* 0xff80000020d17808 */ /* 0x000fe40007000000 */
[C---:B------:R-:W-:Y:S02]  /*176f0*/  ISETP.GE.AND P6, PT, R7.reuse, R232, PT ;  /* 0x000000e80700720c */ /* 0x040fe40003fc6270 */
[C---:B------:R-:W-:Y:S02]  /*17700*/  ISETP.GE.AND P3, PT, R7.reuse, R231, PT ;  /* 0x000000e70700720c */ /* 0x040fe40003f66270 */
[C---:B------:R-:W-:Y:S02]  /*17710*/  ISETP.GE.OR P6, PT, R7.reuse, R237, !P6 ;  /* 0x000000ed0700720c */ /* 0x040fe400077c6670 */
[----:B------:R-:W-:Y:S02]  /*17720*/  ISETP.GE.OR P3, PT, R7, R236, !P3 ;  /* 0x000000ec0700720c */ /* 0x000fe40005f66670 */
[----:B--2---:R-:W-:Y:S02]  /*17730*/  FMNMX.FTZ R18, R11, R132, !PT ;  /* 0x000000840b127209 */ /* 0x004fe40007810000 */
[----:B-1----:R-:W-:Y:S01]  /*17740*/  IADD3 R9, R228, -R2, RZ ;  /* 0x80000002e4097210 */ /* 0x002fe20007ffe0ff */
[----:B---3--:R-:W-:Y:S03]  /*17750*/  FFMA.FTZ R21, R21, -UR16, R177 ;  /* 0x8000001015157c23 */ /* 0x008fe600080100b1 */
[----:B------:R-:W-:Y:S02]  /*17760*/  IABS R8, R9 ;  /* 0x0000000900087213 */ /* 0x000fe40000000000 */
[----:B------:R-:W-:Y:S02]  /*17770*/  FMNMX.FTZ R9, R12, R18, !PT ;  /* 0x000000120c097209 */ /* 0x000fe40007810000 */
[----:B------:R1:W2:Y:S01]  /*17780*/  I2F R23, R8 ;  /* 0x0000000800177306 */ /* 0x0002a20000201400 */
[----:B------:R-:W-:Y:S02]  /*17790*/  FMNMX.FTZ R18, R14, R19, !PT ;  /* 0x000000130e127209 */ /* 0x000fe40007810000 */
[----:B------:R-:W-:Y:S02]  /*177a0*/  FMNMX.FTZ R9, R15, R9, !PT ;  /* 0x000000090f097209 */ /* 0x000fe40007810000 */
[----:B------:R-:W-:Y:S02]  /*177b0*/  FMNMX.FTZ R18, R13, R18, !PT ;  /* 0x000000120d127209 */ /* 0x000fe40007810000 */
[----:B------:R-:W-:Y:S04]  /*177c0*/  MOV R19, R20 ;  /* 0x0000001400137202 */ /* 0x000fe80000000f00 */
[----:B------:R-:W3:Y:S01]  /*177d0*/  I2F R26, R19 ;  /* 0x00000013001a7306 */ /* 0x000ee20000201400 */
[----:B-1----:R-:W-:Y:S01]  /*177e0*/  FMNMX.FTZ R8, R17, R9, !PT ;  /* 0x0000000911087209 */ /* 0x002fe20007810000 */
[----:B--2---:R-:W-:Y:S01]  /*177f0*/  FFMA.FTZ R23, R23, -UR16, R176 ;  /* 0x8000001017177c23 */ /* 0x004fe200080100b0 */
[----:B------:R-:W-:Y:S02]  /*17800*/  FMNMX.FTZ R9, R189, R18, !PT ;  /* 0x00000012bd097209 */ /* 0x000fe40007810000 */
[----:B------:R-:W-:Y:S02]  /*17810*/  IADD3 R18, R235, -R7, RZ ;  /* 0x80000007eb127210 */ /* 0x000fe40007ffe0ff */
[----:B------:R-:W-:Y:S02]  /*17820*/  FMNMX.FTZ R7, R191, R8, !PT ;  /* 0x00000008bf077209 */ /* 0x000fe40007810000 */
[----:B------:R-:W-:Y:S02]  /*17830*/  IABS R18, R18 ;  /* 0x0000001200127213 */ /* 0x000fe40000000000 */
[----:B------:R-:W-:Y:S02]  /*17840*/  FMNMX.FTZ R8, R190, R9, !PT ;  /* 0x00000009be087209 */ /* 0x000fe40007810000 */
[----:B------:R1:W2:Y:S01]  /*17850*/  I2F R30, R18 ;  /* 0x00000012001e7306 */ /* 0x0002a20000201400 */
[----:B------:R-:W-:Y:S02]  /*17860*/  FSEL R9, R33, -INF , !P1 ;  /* 0xff80000021097808 */ /* 0x000fe40004800000 */
[----:B------:R-:W-:Y:S02]  /*17870*/  ISETP.GE.AND P1, PT, R6, R232, PT ;  /* 0x000000e80600720c */ /* 0x000fe40003f26270 */
[----:B------:R-:W-:Y:S02]  /*17880*/  FMNMX.FTZ R136, R194, R8, !PT ;  /* 0x00000008c2887209 */ /* 0x000fe40007810000 */
[----:B------:R-:W-:Y:S02]  /*17890*/  FSEL R8, R34, -INF , !P6 ;  /* 0xff80000022087808 */ /* 0x000fe40007000000 */
[----:B------:R-:W-:Y:S02]  /*178a0*/  ISETP.GE.AND P6, PT, R6, R231, PT ;  /* 0x000000e70600720c */ /* 0x000fe40003fc6270 */
[----:B------:R-:W-:Y:S02]  /*178b0*/  FMNMX.FTZ R7, R192, R7, !PT ;  /* 0x00000007c0077209 */ /* 0x000fe40007810000 */
[C---:B------:R-:W-:Y:S02]  /*178c0*/  ISETP.GE.OR P1, PT, R6.reuse, R237, !P1 ;  /* 0x000000ed0600720c */ /* 0x040fe40004f26670 */
[----:B------:R-:W-:Y:S01]  /*178d0*/  ISETP.GE.OR P6, PT, R6, R236, !P6 ;  /* 0x000000ec0600720c */ /* 0x000fe200077c6670 */
[----:B------:R-:W-:Y:S01]  /*178e0*/  IMAD.IADD R6, R235, 0x1, -R6 ;  /* 0x00000001eb067824 */ /* 0x000fe200078e0a06 */
[----:B------:R-:W-:Y:S02]  /*178f0*/  FMNMX.FTZ R7, R195, R7, !PT ;  /* 0x00000007c3077209 */ /* 0x000fe40007810000 */
[----:B------:R-:W-:Y:S02]  /*17900*/  FMNMX.FTZ R136, R193, R136, !PT ;  /* 0x00000088c1887209 */ /* 0x000fe40007810000 */
[----:B------:R-:W-:Y:S01]  /*17910*/  FMNMX.FTZ R135, R209, R7, !PT ;  /* 0x00000007d1877209 */ /* 0x000fe20007810000 */
[----:B------:R-:W-:Y:S01]  /*17920*/  FFMA.FTZ R7, R25, -UR16, R179 ;  /* 0x8000001019077c23 */ /* 0x000fe200080100b3 */
[----:B------:R-:W-:Y:S01]  /*17930*/  IABS R25, R6 ;  /* 0x0000000600197213 */ /* 0x000fe20000000000 */
[----:B-1----:R-:W-:Y:S01]  /*17940*/  FFMA.FTZ R18, R22, -UR16, R178 ;  /* 0x8000001016127c23 */ /* 0x002fe200080100b2 */
[----:B------:R-:W-:Y:S01]  /*17950*/  IADD3 R6, R235, -R5, RZ ;  /* 0x80000005eb067210 */ /* 0x000fe20007ffe0ff */
[----:B------:R-:W-:Y:S01]  /*17960*/  FFMA.FTZ R22, R28, -UR16, R199 ;  /* 0x800000101c167c23 */ /* 0x000fe200080100c7 */
[----:B------:R3:W1:Y:S01]  /*17970*/  I2F R29, R25 ;  /* 0x00000019001d7306 */ /* 0x0006620000201400 */
[----:B------:R-:W4:Y:S01]  /*17980*/  SHFL.BFLY PT, R19, R136, 0x2, 0x1f ;  /* 0x0c401f0088137f89 */ /* 0x000f2200000e0000 */
[----:B------:R-:W-:Y:S02]  /*17990*/  IABS R6, R6 ;  /* 0x0000000600067213 */ /* 0x000fe40000000000 */
[----:B------:R-:W-:Y:S02]  /*179a0*/  FSEL R203, R7, -INF , !P1 ;  /* 0xff80000007cb7808 */ /* 0x000fe40004800000 */
[----:B------:R-:W-:Y:S02]  /*179b0*/  IADD3 R7, R235, -R4, RZ ;  /* 0x80000004eb077210 */ /* 0x000fe40007ffe0ff */
[CC--:B------:R-:W-:Y:S01]  /*179c0*/  ISETP.GE.AND P1, PT, R5.reuse, R232.reuse, PT ;  /* 0x000000e80500720c */ /* 0x0c0fe20003f26270 */
[----:B------:R-:W5:Y:S01]  /*179d0*/  SHFL.BFLY PT, R20, R135, 0x2, 0x1f ;  /* 0x0c401f0087147f89 */ /* 0x000f6200000e0000 */
[----:B------:R1:W1:Y:S01]  /*179e0*/  I2F R28, R6 ;  /* 0x00000006001c7306 */ /* 0x0002620000201400 */
[----:B------:R-:W-:Y:S02]  /*179f0*/  IABS R7, R7 ;  /* 0x0000000700077213 */ /* 0x000fe40000000000 */
[-C--:B------:R-:W-:Y:S04]  /*17a00*/  ISETP.GE.OR P1, PT, R5, R237.reuse, !P1 ;  /* 0x000000ed0500720c */ /* 0x080fe80004f26670 */
[----:B------:R-:W-:Y:S02]  /*17a10*/  FSEL R202, R18, -INF , !P1 ;  /* 0xff80000012ca7808 */ /* 0x000fe40004800000 */
[C---:B------:R-:W-:Y:S02]  /*17a20*/  ISETP.GE.AND P1, PT, R4.reuse, R232, PT ;  /* 0x000000e80400720c */ /* 0x040fe40003f26270 */
[----:B------:R-:W-:Y:S02]  /*17a30*/  IADD3 R18, R235, -R2, RZ ;  /* 0x80000002eb127210 */ /* 0x000fe40007ffe0ff */
[----:B------:R-:W-:Y:S01]  /*17a40*/  ISETP.GE.OR P1, PT, R4, R237, !P1 ;  /* 0x000000ed0400720c */ /* 0x000fe20004f26670 */
[----:B---3--:R-:W-:Y:S01]  /*17a50*/  FFMA.FTZ R25, R26, -UR16, R198 ;  /* 0x800000101a197c23 */ /* 0x008fe200080100c6 */
[----:B----4-:R-:W-:Y:S02]  /*17a60*/  FMNMX.FTZ R136, R136, R19, !PT ;  /* 0x0000001388887209 */ /* 0x010fe40007810000 */
[----:B------:R-:W-:Y:S02]  /*17a70*/  IABS R19, R18 ;  /* 0x0000001200137213 */ /* 0x000fe40000000000 */
[----:B------:R-:W-:Y:S02]  /*17a80*/  FSEL R207, R21, -INF , !P1 ;  /* 0xff80000015cf7808 */ /* 0x000fe40004800000 */
[----:B------:R-:W-:Y:S02]  /*17a90*/  ISETP.GE.AND P1, PT, R2, R232, PT ;  /* 0x000000e80200720c */ /* 0x000fe40003f26270 */
[----:B-----5:R-:W-:Y:S02]  /*17aa0*/  FMNMX.FTZ R135, R135, R20, !PT ;  /* 0x0000001487877209 */ /* 0x020fe40007810000 */
[----:B-1----:R-:W-:Y:S01]  /*17ab0*/  MOV R6, R7 ;  /* 0x0000000700067202 */ /* 0x002fe20000000f00 */
[----:B------:R-:W1:Y:S01]  /*17ac0*/  SHFL.BFLY PT, R20, R136, 0x1, 0x1f ;  /* 0x0c201f0088147f89 */ /* 0x000e6200000e0000 */
[----:B------:R-:W-:Y:S02]  /*17ad0*/  FMNMX.FTZ R7, R24, R138, !PT ;  /* 0x0000008a18077209 */ /* 0x000fe40007810000 */
[----:B------:R3:W4:Y:S01]  /*17ae0*/  I2F R26, R6 ;  /* 0x00000006001a7306 */ /* 0x0007220000201400 */
[----:B------:R-:W-:Y:S04]  /*17af0*/  ISETP.GE.OR P1, PT, R2, R237, !P1 ;  /* 0x000000ed0200720c */ /* 0x000fe80004f26670 */
[----:B------:R-:W-:Y:S02]  /*17b00*/  FSEL R206, R23, -INF , !P1 ;  /* 0xff80000017ce7808 */ /* 0x000fe40004800000 */
[C---:B------:R-:W-:Y:S04]  /*17b10*/  ISETP.GE.AND P1, PT, R4.reuse, R231, PT ;  /* 0x000000e70400720c */ /* 0x040fe80003f26270 */
[----:B------:R-:W-:Y:S01]  /*17b20*/  ISETP.GE.OR P1, PT, R4, R236, !P1 ;  /* 0x000000ec0400720c */ /* 0x000fe20004f26670 */
[----:B--2---:R-:W-:Y:S05]  /*17b30*/  FFMA.FTZ R4, R30, -UR16, R200 ;  /* 0x800000101e047c23 */ /* 0x004fea00080100c8 */
[----:B------:R-:W-:Y:S02]  /*17b40*/  FSEL R4, R4, -INF , !P3 ;  /* 0xff80000004047808 */ /* 0x000fe40005800000 */
[----:B-1----:R-:W-:Y:S02]  /*17b50*/  FMNMX.FTZ R136, R136, R20, !PT ;  /* 0x0000001488887209 */ /* 0x002fe40007810000 */
[----:B---3--:R-:W-:Y:S03]  /*17b60*/  FMNMX.FTZ R6, R16, R7, !PT ;  /* 0x0000000710067209 */ /* 0x008fe60007810000 */
[C---:B------:R-:W-:Y:S01]  /*17b70*/  FMUL.FTZ R141, R136.reuse, c[0x0][0x23c] ;  /* 0x00008f00888d7a20 */ /* 0x040fe20000410000 */
[----:B------:R-:W-:Y:S02]  /*17b80*/  FSETP.NEU.FTZ.AND P3, PT, R136, -INF , PT ;  /* 0xff8000008800780b */ /* 0x000fe40003f7d000 */
[----:B------:R-:W-:Y:S02]  /*17b90*/  FMNMX.FTZ R18, R9, R6, !PT ;  /* 0x0000000609127209 */ /* 0x000fe40007810000 */
[----:B------:R-:W-:Y:S01]  /*17ba0*/  MOV R6, R19 ;  /* 0x0000001300067202 */ /* 0x000fe20000000f00 */
[----:B------:R-:W-:Y:S01]  /*17bb0*/  FFMA.FTZ R19, R29, -UR16, R196 ;  /* 0x800000101d137c23 */ /* 0x000fe200080100c4 */
[----:B------:R-:W-:Y:S02]  /*17bc0*/  FSEL R141, R141, RZ, P3 ;  /* 0x000000ff8d8d7208 */ /* 0x000fe40001800000 */
[----:B------:R1:W2:Y:S01]  /*17bd0*/  I2F R21, R6 ;  /* 0x0000000600157306 */ /* 0x0002a20000201400 */
[----:B------:R-:W-:Y:S02]  /*17be0*/  FSEL R7, R22, -INF , !P2 ;  /* 0xff80000016077808 */ /* 0x000fe40005000000 */
[--C-:B------:R-:W-:Y:S01]  /*17bf0*/  FFMA.FTZ R0, R0, c[0x0][0x23c], -R141.reuse ;  /* 0x00008f0000007a23 */ /* 0x100fe2000001088d */
[----:B------:R-:W-:Y:S01]  /*17c00*/  FMNMX.FTZ R18, R8, R18, !PT ;  /* 0x0000001208127209 */ /* 0x000fe20007810000 */
[----:B------:R-:W3:Y:S01]  /*17c10*/  SHFL.BFLY PT, R22, R135, 0x1, 0x1f ;  /* 0x0c201f0087167f89 */ /* 0x000ee200000e0000 */
[-C--:B------:R-:W-:Y:S01]  /*17c20*/  ISETP.GE.AND P2, PT, R5, R231.reuse, PT ;  /* 0x000000e70500720c */ /* 0x080fe20003f46270 */
[----:B------:R-:W-:Y:S01]  /*17c30*/  FFMA.FTZ R10, R10, c[0x0][0x23c], -R141 ;  /* 0x00008f000a0a7a23 */ /* 0x000fe2000001088d */
[----:B------:R-:W-:Y:S01]  /*17c40*/  FMNMX.FTZ R134, R203, R18, !PT ;  /* 0x00000012cb867209 */ /* 0x000fe20007810000 */
[----:B------:R-:W-:Y:S01]  /*17c50*/  FFMA.FTZ R18, R28, -UR16, R197 ;  /* 0x800000101c127c23 */ /* 0x000fe200080100c5 */
[----:B------:R5:W-:Y:S01]  /*17c60*/  MUFU.EX2 R201, R0 ;  /* 0x0000000000c97308 */ /* 0x000be20000000800 */
[----:B------:R-:W-:Y:S01]  /*17c70*/  FSEL R204, R19, -INF , !P6 ;  /* 0xff80000013cc7808 */ /* 0x000fe20007000000 */
[--C-:B------:R-:W-:Y:S01]  /*17c80*/  FFMA.FTZ R14, R14, c[0x0][0x23c], -R141.reuse ;  /* 0x00008f000e0e7a23 */ /* 0x100fe2000001088d */
[----:B------:R-:W-:Y:S01]  /*17c90*/  ISETP.GE.OR P2, PT, R5, R236, !P2 ;  /* 0x000000ec0500720c */ /* 0x000fe20005746670 */
[----:B----4-:R-:W-:Y:S01]  /*17ca0*/  FFMA.FTZ R5, R26, -UR16, R188 ;  /* 0x800000101a057c23 */ /* 0x010fe200080100bc */
[----:B------:R-:W-:Y:S01]  /*17cb0*/  FMNMX.FTZ R134, R202, R134, !PT ;  /* 0x00000086ca867209 */ /* 0x000fe20007810000 */
[----:B------:R-:W-:Y:S01]  /*17cc0*/  FFMA.FTZ R13, R13, c[0x0][0x23c], -R141 ;  /* 0x00008f000d0d7a23 */ /* 0x000fe2000001088d */
[----:B------:R-:W-:Y:S02]  /*17cd0*/  FSEL R205, R18, -INF , !P2 ;  /* 0xff80000012cd7808 */ /* 0x000fe40005000000 */
[----:B------:R-:W-:Y:S01]  /*17ce0*/  FSEL R208, R5, -INF , !P1 ;  /* 0xff80000005d07808 */ /* 0x000fe20004800000 */
[----:B------:R-:W-:Y:S01]  /*17cf0*/  MUFU.EX2 R252, R10 ;  /* 0x0000000a00fc7308 */ /* 0x000fe20000000800 */
[----:B------:R-:W-:Y:S02]  /*17d00*/  FMNMX.FTZ R134, R207, R134, !PT ;  /* 0x00000086cf867209 */ /* 0x000fe40007810000 */
[----:B-1----:R-:W-:Y:S01]  /*17d10*/  FSEL R6, R25, -INF , !P0 ;  /* 0xff80000019067808 */ /* 0x002fe20004000000 */
[----:B--2---:R-:W-:Y:S01]  /*17d20*/  FFMA.FTZ R140, R21, -UR16, R140 ;  /* 0x80000010158c7c23 */ /* 0x004fe2000801008c */
[----:B------:R-:W-:Y:S02]  /*17d30*/  ISETP.GE.AND P0, PT, R2, R231, PT ;  /* 0x000000e70200720c */ /* 0x000fe40003f06270 */
[----:B------:R-:W-:Y:S02]  /*17d40*/  FMNMX.FTZ R134, R206, R134, !PT ;  /* 0x00000086ce867209 */ /* 0x000fe40007810000 */
[----:B------:R-:W-:Y:S01]  /*17d50*/  ISETP.GE.OR P0, PT, R2, R236, !P0 ;  /* 0x000000ec0200720c */ /* 0x000fe20004706670 */
[----:B------:R-:W-:Y:S01]  /*17d60*/  MUFU.EX2 R250, R14 ;  /* 0x0000000e00fa7308 */ /* 0x000fe20000000800 */
[----:B------:R-:W-:Y:S01]  /*17d70*/  FMNMX.FTZ R2, R27, R139, !PT ;  /* 0x0000008b1b027209 */ /* 0x000fe20007810000 */
[----:B------:R-:W1:Y:S01]  /*17d80*/  SHFL.BFLY PT, R20, R134, 0x2, 0x1f ;  /* 0x0c401f0086147f89 */ /* 0x000e6200000e0000 */
[----:B------:R-:W-:Y:S02]  /*17d90*/  FSEL R140, R140, -INF , !P0 ;  /* 0xff8000008c8c7808 */ /* 0x000fe40004000000 */
[----:B------:R-:W-:Y:S02]  /*17da0*/  FMNMX.FTZ R2, R7, R2, !PT ;  /* 0x0000000207027209 */ /* 0x000fe40007810000 */
[----:B---3--:R-:W-:Y:S02]  /*17db0*/  FMNMX.FTZ R135, R135, R22, !PT ;  /* 0x0000001687877209 */ /* 0x008fe40007810000 */
[----:B------:R-:W-:Y:S01]  /*17dc0*/  FMNMX.FTZ R2, R6, R2, !PT ;  /* 0x0000000206027209 */ /* 0x000fe20007810000 */
[----:B------:R-:W2:Y:S01]  /*17dd0*/  MUFU.EX2 R251, R13 ;  /* 0x0000000d00fb7308 */ /* 0x000ea20000000800 */
[C---:B------:R-:W-:Y:S01]  /*17de0*/  FSETP.NEU.FTZ.AND P2, PT, R135.reuse, -INF , PT ;  /* 0xff8000008700780b */ /* 0x040fe20003f5d000 */
[----:B------:R-:W-:Y:S01]  /*17df0*/  FMUL.FTZ R142, R135, c[0x0][0x23c] ;  /* 0x00008f00878e7a20 */ /* 0x000fe20000410000 */
[----:B------:R-:W-:Y:S04]  /*17e00*/  FMNMX.FTZ R2, R4, R2, !PT ;  /* 0x0000000204027209 */ /* 0x000fe80007810000 */
[----:B------:R-:W-:Y:S02]  /*17e10*/  FMNMX.FTZ R2, R204, R2, !PT ;  /* 0x00000002cc027209 */ /* 0x000fe40007810000 */
[----:B------:R-:W-:Y:S02]  /*17e20*/  FSEL R142, R142, RZ, P2 ;  /* 0x000000ff8e8e7208 */ /* 0x000fe40001000000 */
[----:B-----5:R-:W-:Y:S03]  /*17e30*/  FMNMX.FTZ R0, R205, R2, !PT ;  /* 0x00000002cd007209 */ /* 0x020fe60007810000 */
[--C-:B------:R-:W-:Y:S01]  /*17e40*/  FFMA.FTZ R11, R11, c[0x0][0x23c], -R142.reuse ;  /* 0x00008f000b0b7a23 */ /* 0x100fe2000001088e */
[----:B------:R-:W-:Y:S01]  /*17e50*/  FMNMX.FTZ R0, R208, R0, !PT ;  /* 0x00000000d0007209 */ /* 0x000fe20007810000 */
[--C-:B------:R-:W-:Y:S01]  /*17e60*/  FFMA.FTZ R12, R12, c[0x0][0x23c], -R142.reuse ;  /* 0x00008f000c0c7a23 */ /* 0x100fe2000001088e */
[----:B-1----:R-:W-:Y:S01]  /*17e70*/  FMNMX.FTZ R134, R134, R20, !PT ;  /* 0x0000001486867209 */ /* 0x002fe20007810000 */
[--C-:B------:R-:W-:Y:S01]  /*17e80*/  FFMA.FTZ R15, R15, c[0x0][0x23c], -R142.reuse ;  /* 0x00008f000f0f7a23 */ /* 0x100fe2000001088e */
[----:B------:R-:W-:Y:S01]  /*17e90*/  FMNMX.FTZ R0, R140, R0, !PT ;  /* 0x000000008c007209 */ /* 0x000fe20007810000 */
[----:B------:R-:W-:Y:S01]  /*17ea0*/  LDSM.16.MT88.4 R20, [R213+0xa000] ;  /* 0x00a00000d514783b */ /* 0x000fe20000004200 */
[----:B------:R-:W-:Y:S01]  /*17eb0*/  FFMA.FTZ R17, R17, c[0x0][0x23c], -R142 ;  /* 0x00008f0011117a23 */ /* 0x000fe2000001088e */
[----:B------:R-:W-:Y:S01]  /*17ec0*/  MUFU.EX2 R248, R11 ;  /* 0x0000000b00f87308 */ /* 0x000fe20000000800 */
[----:B--2---:R-:W-:Y:S05]  /*17ed0*/  F2FP.BF16.PACK_AB R178, R251, R250 ;  /* 0x000000fafbb2723e */ /* 0x004fea00000010ff */
[----:B------:R-:W1:Y:S04]  /*17ee0*/  SHFL.BFLY PT, R2, R0, 0x2, 0x1f ;  /* 0x0c401f0000027f89 */ /* 0x000e6800000e0000 */
[----:B------:R-:W-:Y:S04]  /*17ef0*/  MUFU.EX2 R247, R17 ;  /* 0x0000001100f77308 */ /* 0x000fe80000000800 */
[----:B------:R-:W2:Y:S06]  /*17f00*/  SHFL.BFLY PT, R5, R134, 0x1, 0x1f ;  /* 0x0c201f0086057f89 */ /* 0x000eac00000e0000 */
[----:B------:R-:W3:Y:S01]  /*17f10*/  MUFU.EX2 R249, R12 ;  /* 0x0000000c00f97308 */ /* 0x000ee20000000800 */
[----:B-1----:R-:W-:Y:S09]  /*17f20*/  FMNMX.FTZ R0, R0, R2, !PT ;  /* 0x0000000200007209 */ /* 0x002ff20007810000 */
[----:B------:R-:W1:Y:S01]  /*17f30*/  MUFU.EX2 R246, R15 ;  /* 0x0000000f00f67308 */ /* 0x000e620000000800 */
[----:B------:R-:W4:Y:S01]  /*17f40*/  SHFL.BFLY PT, R2, R0, 0x1, 0x1f ;  /* 0x0c201f0000027f89 */ /* 0x000f2200000e0000 */
[----:B--2---:R-:W-:Y:S04]  /*17f50*/  FMNMX.FTZ R134, R134, R5, !PT ;  /* 0x0000000586867209 */ /* 0x004fe80007810000 */
[C---:B------:R-:W-:Y:S01]  /*17f60*/  FSETP.NEU.FTZ.AND P1, PT, R134.reuse, -INF , PT ;  /* 0xff8000008600780b */ /* 0x040fe20003f3d000 */
[----:B------:R-:W-:Y:S01]  /*17f70*/  FMUL.FTZ R143, R134, c[0x0][0x23c] ;  /* 0x00008f00868f7a20 */ /* 0x000fe20000410000 */
[----:B---3--:R-:W-:Y:S04]  /*17f80*/  F2FP.BF16.PACK_AB R177, R249, R248 ;  /* 0x000000f8f9b1723e */ /* 0x008fe800000010ff */
[----:B------:R-:W-:Y:S05]  /*17f90*/  FSEL R143, R143, RZ, P1 ;  /* 0x000000ff8f8f7208 */ /* 0x000fea0000800000 */
[--C-:B------:R-:W-:Y:S02]  /*17fa0*/  FFMA.FTZ R5, R24, c[0x0][0x23c], -R143.reuse ;  /* 0x00008f0018057a23 */ /* 0x100fe4000001088f */
[--C-:B------:R-:W-:Y:S01]  /*17fb0*/  FFMA.FTZ R16, R16, c[0x0][0x23c], -R143.reuse ;  /* 0x00008f0010107a23 */ /* 0x100fe2000001088f */
[----:B-1----:R-:W-:Y:S01]  /*17fc0*/  F2FP.BF16.PACK_AB R179, R247, R246 ;  /* 0x000000f6f7b3723e */ /* 0x002fe200000010ff */
[----:B------:R-:W-:Y:S01]  /*17fd0*/  MUFU.EX2 R242, R5 ;  /* 0x0000000500f27308 */ /* 0x000fe20000000800 */
[--C-:B------:R-:W-:Y:S01]  /*17fe0*/  FFMA.FTZ R9, R9, c[0x0][0x23c], -R143.reuse ;  /* 0x00008f0009097a23 */ /* 0x100fe2000001088f */
[----:B----4-:R-:W-:Y:S01]  /*17ff0*/  FMNMX.FTZ R137, R0, R2, !PT ;  /* 0x0000000200897209 */ /* 0x010fe20007810000 */
[----:B------:R-:W-:Y:S01]  /*18000*/  FFMA.FTZ R8, R8, c[0x0][0x23c], -R143 ;  /* 0x00008f0008087a23 */ /* 0x000fe2000001088f */
[----:B------:R-:W-:Y:S02]  /*18010*/  FSEL R2, R135, RZ, P2 ;  /* 0x000000ff87027208 */ /* 0x000fe40001000000 */
[C---:B------:R-:W-:Y:S01]  /*18020*/  FSETP.NEU.FTZ.AND P0, PT, R137.reuse, -INF , PT ;  /* 0xff8000008900780b */ /* 0x040fe20003f1d000 */
[----:B------:R-:W-:Y:S03]  /*18030*/  FMUL.FTZ R188, R137, c[0x0][0x23c] ;  /* 0x00008f0089bc7a20 */ /* 0x000fe60000410000 */
[----:B------:R-:W1:Y:S02]  /*18040*/  MUFU.EX2 R244, R16 ;  /* 0x0000001000f47308 */ /* 0x000e640000000800 */
[----:B------:R-:W-:Y:S05]  /*18050*/  FSEL R188, R188, RZ, P0 ;  /* 0x000000ffbcbc7208 */ /* 0x000fea0000000000 */
[--C-:B------:R-:W-:Y:S02]  /*18060*/  FFMA.FTZ R0, R27, c[0x0][0x23c], -R188.reuse ;  /* 0x00008f001b007a23 */ /* 0x100fe400000108bc */
[--C-:B------:R-:W-:Y:S01]  /*18070*/  FFMA.FTZ R7, R7, c[0x0][0x23c], -R188.reuse ;  /* 0x00008f0007077a23 */ /* 0x100fe200000108bc */
[----:B------:R-:W-:Y:S01]  /*18080*/  MUFU.EX2 R243, R9 ;  /* 0x0000000900f37308 */ /* 0x000fe20000000800 */
[--C-:B------:R-:W-:Y:S02]  /*18090*/  FFMA.FTZ R6, R6, c[0x0][0x23c], -R188.reuse ;  /* 0x00008f0006067a23 */ /* 0x100fe400000108bc */
[----:B------:R-:W-:Y:S07]  /*180a0*/  FFMA.FTZ R4, R4, c[0x0][0x23c], -R188 ;  /* 0x00008f0004047a23 */ /* 0x000fee00000108bc */
[----:B------:R2:W-:Y:S01]  /*180b0*/  MUFU.EX2 R210, R0 ;  /* 0x0000000000d27308 */ /* 0x0005e20000000800 */
[----:B-1----:R-:W-:Y:S09]  /*180c0*/  F2FP.BF16.PACK_AB R180, R244, R242 ;  /* 0x000000f2f4b4723e */ /* 0x002ff200000010ff */
[----:B------:R-:W1:Y:S10]  /*180d0*/  MUFU.EX2 R211, R7 ;  /* 0x0000000700d37308 */ /* 0x000e740000000800 */
[----:B------:R-:W-:Y:S01]  /*180e0*/  MUFU.EX2 R240, R6 ;  /* 0x0000000600f07308 */ /* 0x000fe20000000800 */
[----:B--2---:R-:W-:Y:S05]  /*180f0*/  FSEL R0, R136, RZ, P3 ;  /* 0x000000ff88007208 */ /* 0x004fea0001800000 */
[----:B------:R-:W-:Y:S04]  /*18100*/  FADD.FTZ R0, -R0, R3 ;  /* 0x0000000300007221 */ /* 0x000fe80000010100 */
[----:B------:R-:W2:Y:S01]  /*18110*/  MUFU.EX2 R241, R4 ;  /* 0x0000000400f17308 */ /* 0x000ea20000000800 */
[----:B------:R-:W-:Y:S01]  /*18120*/  FMUL.FTZ R0, R0, c[0x0][0x23c] ;  /* 0x00008f0000007a20 */ /* 0x000fe20000410000 */
[----:B-1----:R-:W-:Y:S08]  /*18130*/  F2FP.BF16.PACK_AB R181, R211, R210 ;  /* 0x000000d2d3b5723e */ /* 0x002ff000000010ff */
[----:B------:R1:W3:Y:S10]  /*18140*/  MUFU.EX2 R133, R0 ;  /* 0x0000000000857308 */ /* 0x0002f40000000800 */
[----:B------:R-:W4:Y:S01]  /*18150*/  MUFU.EX2 R245, R8 ;  /* 0x0000000800f57308 */ /* 0x000f220000000800 */
[----:B--2---:R-:W-:Y:S01]  /*18160*/  F2FP.BF16.PACK_AB R183, R241, R240 ;  /* 0x000000f0f1b7723e */ /* 0x004fe200000010ff */
[----:B-1----:R-:W-:Y:S01]  /*18170*/  FADD.FTZ R0, -R2, R132 ;  /* 0x0000008402007221 */ /* 0x002fe20000010100 */
[----:B------:R-:W-:Y:S01]  /*18180*/  FSEL R2, R134, RZ, P1 ;  /* 0x000000ff86027208 */ /* 0x000fe20000800000 */
[C---:B---3--:R-:W-:Y:S02]  /*18190*/  FMUL.FTZ R4, R133.reuse, R144 ;  /* 0x0000009085047220 */ /* 0x048fe40000410000 */
[----:B------:R-:W-:Y:S02]  /*181a0*/  FMUL.FTZ R0, R0, c[0x0][0x23c] ;  /* 0x00008f0000007a20 */ /* 0x000fe40000410000 */
[C---:B------:R-:W-:Y:S02]  /*181b0*/  FMUL.FTZ R5, R133.reuse, R145 ;  /* 0x0000009185057220 */ /* 0x040fe40000410000 */
[----:B------:R1:W2:Y:S01]  /*181c0*/  MUFU.EX2 R132, R0 ;  /* 0x0000000000847308 */ /* 0x0002a20000000800 */
[----:B------:R-:W-:Y:S01]  /*181d0*/  FMUL.FTZ R16, R133, R156 ;  /* 0x0000009c85107220 */ /* 0x000fe20000410000 */
[----:B----4-:R-:W-:Y:S01]  /*181e0*/  F2FP.BF16.PACK_AB R182, R245, R243 ;  /* 0x000000f3f5b6723e */ /* 0x010fe200000010ff */
        /* <DEDUP_REMOVED lines=13> */
[----:B------:R-:W-:Y:S01]  /*182c0*/  IMAD.MOV.U32 R138, RZ, RZ, R201 ;  /* 0x000000ffff8a7224 */ /* 0x000fe200078e00c9 */
[----:B------:R-:W-:Y:S01]  /*182d0*/  PLOP3.LUT P0, PT, PT, PT, UP0, 0x80, 0x0 ;  /* 0x000000000000781c */ /* 0x000fe20003f0f008 */
[----:B------:R-:W-:Y:S02]  /*182e0*/  FMUL.FTZ R0, R0, c[0x0][0x23c] ;  /* 0x00008f0000007a20 */ /* 0x000fe40000410000 */
[----:B--2---:R-:W-:Y:S01]  /*182f0*/  FMUL.FTZ R6, R132, R146 ;  /* 0x0000009284067220 */ /* 0x004fe20000410000 */
[----:B------:R-:W-:Y:S01]  /*18300*/  F2FP.BF16.PACK_AB R176, R252, R138 ;  /* 0x0000008afcb0723e */ /* 0x000fe200000010ff */
[----:B------:R1:W2:Y:S01]  /*18310*/  MUFU.EX2 R3, R0 ;  /* 0x0000000000037308 */ /* 0x0002a20000000800 */
[C---:B------:R-:W-:Y:S02]  /*18320*/  FMUL.FTZ R7, R132.reuse, R147 ;  /* 0x0000009384077220 */ /* 0x040fe40000410000 */
        /* <DEDUP_REMOVED lines=61> */
[--C-:B-1----:R-:W-:Y:S01]  /*18700*/  FFMA.FTZ R2, R192, c[0x0][0x23c], -R142.reuse ;  /* 0x00008f00c0027a23 */ /* 0x102fe2000001088e */
[C---:B------:R-:W-:Y:S01]  /*18710*/  HMMA.16816.F32.BF16 R24, R180.reuse, R184, R24 ;  /* 0x000000b8b418723c */ /* 0x040fe20000041818 */
[----:B------:R-:W-:Y:S02]  /*18720*/  FMUL.FTZ R61, R3, R61 ;  /* 0x0000003d033d7220 */ /* 0x000fe40000410000 */
[----:B------:R1:W4:Y:S01]  /*18730*/  MUFU.EX2 R198, R2 ;  /* 0x0000000200c67308 */ /* 0x0003220000000800 */
[C---:B------:R-:W-:Y:S02]  /*18740*/  FMUL.FTZ R62, R0.reuse, R62 ;  /* 0x0000003e003e7220 */ /* 0x040fe40000410000 */
[----:B------:R-:W-:Y:S02]  /*18750*/  FMUL.FTZ R63, R0, R63 ;  /* 0x0000003f003f7220 */ /* 0x000fe40000410000 */
[-C--:B------:R-:W-:Y:S01]  /*18760*/  HMMA.16816.F32.BF16 R28, R180, R186.reuse, R28 ;  /* 0x000000bab41c723c */ /* 0x080fe2000004181c */
[C---:B------:R-:W-:Y:S03]  /*18770*/  FMUL.FTZ R66, R132.reuse, R66 ;  /* 0x0000004284427220 */ /* 0x040fe60000410000 */
[C---:B------:R-:W-:Y:S02]  /*18780*/  FMUL.FTZ R67, R132.reuse, R67 ;  /* 0x0000004384437220 */ /* 0x040fe40000410000 */
[C---:B------:R-:W-:Y:S02]  /*18790*/  FMUL.FTZ R68, R133.reuse, R68 ;  /* 0x0000004485447220 */ /* 0x040fe40000410000 */
[C---:B------:R-:W-:Y:S01]  /*187a0*/  HMMA.16816.F32.BF16 R32, R176.reuse, R186, R32 ;  /* 0x000000bab020723c */ /* 0x040fe20000041820 */
[----:B------:R-:W-:Y:S03]  /*187b0*/  LDSM.16.MT88.4 R184, [R215+0xb800] ;  /* 0x00b80000d7b8783b */ /* 0x000fe60000004200 */
[----:B------:R-:W-:Y:S02]  /*187c0*/  FMUL.FTZ R69, R133, R69 ;  /* 0x0000004585457220 */ /* 0x000fe40000410000 */
[C---:B------:R-:W-:Y:S02]  /*187d0*/  FMUL.FTZ R70, R132.reuse, R70 ;  /* 0x0000004684467220 */ /* 0x040fe40000410000 */
[-C--:B---3--:R-:W-:Y:S01]  /*187e0*/  HMMA.16816.F32.BF16 R36, R176, R144.reuse, R36 ;  /* 0x00000090b024723c */ /* 0x088fe20000041824 */
[----:B------:R-:W-:Y:S03]  /*187f0*/  FMUL.FTZ R71, R132, R71 ;  /* 0x0000004784477220 */ /* 0x000fe60000410000 */
[--C-:B-1----:R-:W-:Y:S02]  /*18800*/  FFMA.FTZ R2, R194, c[0x0][0x23c], -R141.reuse ;  /* 0x00008f00c2027a23 */ /* 0x102fe4000001088d */
[C---:B------:R-:W-:Y:S02]  /*18810*/  FMUL.FTZ R72, R3.reuse, R72 ;  /* 0x0000004803487220 */ /* 0x040fe40000410000 */
[C---:B------:R-:W-:Y:S01]  /*18820*/  HMMA.16816.F32.BF16 R40, R180.reuse, R144, R40 ;  /* 0x00000090b428723c */ /* 0x040fe20000041828 */
[----:B------:R1:W-:Y:S03]  /*18830*/  MUFU.EX2 R197, R2 ;  /* 0x0000000200c57308 */ /* 0x0003e60000000800 */
        /* <DEDUP_REMOVED lines=8> */
[----:B------:R-:W-:Y:S02]  /*188c0*/  FFMA.FTZ R141, R193, c[0x0][0x23c], -R141 ;  /* 0x00008f00c18d7a23 */ /* 0x000fe4000001088d */
[C---:B------:R-:W-:Y:S02]  /*188d0*/  FMUL.FTZ R78, R0.reuse, R78 ;  /* 0x0000004e004e7220 */ /* 0x040fe40000410000 */
[-C--:B--2---:R-:W-:Y:S01]  /*188e0*/  HMMA.16816.F32.BF16 R52, R176, R148.reuse, R52 ;  /* 0x00000094b034723c */ /* 0x084fe20000041834 */
[--C-:B-1----:R-:W-:Y:S01]  /*188f0*/  FFMA.FTZ R2, R195, c[0x0][0x23c], -R142.reuse ;  /* 0x00008f00c3027a23 */ /* 0x102fe2000001088e */
[----:B------:R4:W1:Y:S02]  /*18900*/  MUFU.EX2 R196, R141 ;  /* 0x0000008d00c47308 */ /* 0x0008640000000800 */
[----:B------:R-:W-:Y:S02]  /*18910*/  FFMA.FTZ R142, R209, c[0x0][0x23c], -R142 ;  /* 0x00008f00d18e7a23 */ /* 0x000fe4000001088e */
[----:B------:R-:W2:Y:S01]  /*18920*/  LDL.LU R209, [R1+0xc] ;  /* 0x00000c0001d17983 */ /* 0x000ea20000300800 */
[----:B------:R-:W-:Y:S01]  /*18930*/  FMUL.FTZ R79, R0, R79 ;  /* 0x0000004f004f7220 */ /* 0x000fe20000410000 */
[C---:B------:R-:W-:Y:S01]  /*18940*/  HMMA.16816.F32.BF16 R56, R180.reuse, R148, R56 ;  /* 0x00000094b438723c */ /* 0x040fe20000041838 */
[C---:B------:R-:W-:Y:S03]  /*18950*/  FMUL.FTZ R80, R133.reuse, R80 ;  /* 0x0000005085507220 */ /* 0x040fe60000410000 */
[----:B------:R5:W-:Y:S01]  /*18960*/  MUFU.EX2 R195, R2 ;  /* 0x0000000200c37308 */ /* 0x000be20000000800 */
[C---:B------:R-:W-:Y:S02]  /*18970*/  FMUL.FTZ R81, R133.reuse, R81 ;  /* 0x0000005185517220 */ /* 0x040fe40000410000 */
[C---:B------:R-:W-:Y:S01]  /*18980*/  FMUL.FTZ R82, R132.reuse, R82 ;  /* 0x0000005284527220 */ /* 0x040fe20000410000 */
[-C--:B------:R-:W-:Y:S01]  /*18990*/  HMMA.16816.F32.BF16 R60, R180, R150.reuse, R60 ;  /* 0x00000096b43c723c */ /* 0x080fe2000004183c */
[C---:B------:R-:W-:Y:S03]  /*189a0*/  FMUL.FTZ R83, R132.reuse, R83 ;  /* 0x0000005384537220 */ /* 0x040fe60000410000 */
[C---:B------:R-:W-:Y:S02]  /*189b0*/  FMUL.FTZ R84, R133.reuse, R84 ;  /* 0x0000005485547220 */ /* 0x040fe40000410000 */
[----:B------:R-:W-:Y:S01]  /*189c0*/  FMUL.FTZ R85, R133, R85 ;  /* 0x0000005585557220 */ /* 0x000fe20000410000 */
[----:B------:R1:W1:Y:S01]  /*189d0*/  MUFU.EX2 R194, R142 ;  /* 0x0000008e00c27308 */ /* 0x0002620000000800 */
[C---:B------:R-:W-:Y:S01]  /*189e0*/  HMMA.16816.F32.BF16 R64, R176.reuse, R150, R64 ;  /* 0x00000096b040723c */ /* 0x040fe20000041840 */
[----:B------:R-:W1:Y:S03]  /*189f0*/  LDSM.16.MT88.4 R148, [R215+0xb000] ;  /* 0x00b00000d794783b */ /* 0x000e660000004200 */
[----:B------:R-:W-:Y:S01]  /*18a00*/  FMUL.FTZ R86, R132, R86 ;  /* 0x0000005684567220 */ /* 0x000fe20000410000 */
[----:B----4-:R-:W-:Y:S01]  /*18a10*/  F2FP.BF16.PACK_AB R141, R198, R199 ;  /* 0x000000c7c68d723e */ /* 0x010fe200000010ff */
[----:B------:R-:W-:Y:S02]  /*18a20*/  FMUL.FTZ R87, R132, R87 ;  /* 0x0000005784577220 */ /* 0x000fe40000410000 */
[----:B------:R-:W-:Y:S01]  /*18a30*/  FMUL.FTZ R88, R3, R88 ;  /* 0x0000005803587220 */ /* 0x000fe20000410000 */
[-C--:B---3--:R-:W-:Y:S03]  /*18a40*/  HMMA.16816.F32.BF16 R68, R176, R144.reuse, R68 ;  /* 0x00000090b044723c */ /* 0x088fe60000041844 */
[--C-:B-----5:R-:W-:Y:S02]  /*18a50*/  FFMA.FTZ R2, R203, c[0x0][0x23c], -R143.reuse ;  /* 0x00008f00cb027a23 */ /* 0x120fe4000001088f */
[----:B------:R-:W3:Y:S01]  /*18a60*/  LDL.LU R203, [R1+0x8] ;  /* 0x0000080001cb7983 */ /* 0x000ee20000300800 */
[C---:B------:R-:W-:Y:S01]  /*18a70*/  FMUL.FTZ R89, R3.reuse, R89 ;  /* 0x0000005903597220 */ /* 0x040fe20000410000 */
[----:B------:R4:W-:Y:S01]  /*18a80*/  MUFU.EX2 R193, R2 ;  /* 0x0000000200c17308 */ /* 0x0009e20000000800 */
[C---:B------:R-:W-:Y:S01]  /*18a90*/  HMMA.16816.F32.BF16 R72, R180.reuse, R144, R72 ;  /* 0x00000090b448723c */ /* 0x040fe20000041848 */
[C---:B------:R-:W-:Y:S03]  /*18aa0*/  FMUL.FTZ R90, R0.reuse, R90 ;  /* 0x0000005a005a7220 */ /* 0x040fe60000410000 */
[----:B------:R-:W-:Y:S02]  /*18ab0*/  FMUL.FTZ R91, R0, R91 ;  /* 0x0000005b005b7220 */ /* 0x000fe40000410000 */
[C---:B------:R-:W-:Y:S01]  /*18ac0*/  FMUL.FTZ R92, R3.reuse, R92 ;  /* 0x0000005c035c7220 */ /* 0x040fe20000410000 */
[----:B-1----:R-:W-:Y:S01]  /*18ad0*/  F2FP.BF16.PACK_AB R142, R196, R197 ;  /* 0x000000c5c48e723e */ /* 0x002fe200000010ff */
[-C--:B------:R-:W-:Y:S01]  /*18ae0*/  HMMA.16816.F32.BF16 R76, R180, R146.reuse, R76 ;  /* 0x00000092b44c723c */ /* 0x080fe2000004184c */
[----:B------:R-:W-:Y:S03]  /*18af0*/  FMUL.FTZ R93, R3, R93 ;  /* 0x0000005d035d7220 */ /* 0x000fe60000410000 */
[C---:B------:R-:W-:Y:S02]  /*18b00*/  FMUL.FTZ R94, R0.reuse, R94 ;  /* 0x0000005e005e7220 */ /* 0x040fe40000410000 */
[----:B------:R-:W-:Y:S02]  /*18b10*/  FMUL.FTZ R95, R0, R95 ;  /* 0x0000005f005f7220 */ /* 0x000fe40000410000 */
[C---:B------:R-:W-:Y:S01]  /*18b20*/  HMMA.16816.F32.BF16 R80, R176.reuse, R146, R80 ;  /* 0x00000092b050723c */ /* 0x040fe20000041850 */
[----:B------:R-:W1:Y:S03]  /*18b30*/  LDSM.16.MT88.4 R144, [R218+0xb000] ;  /* 0x00b00000da90783b */ /* 0x000e660000004200 */
[C---:B------:R-:W-:Y:S02]  /*18b40*/  FMUL.FTZ R96, R133.reuse, R96 ;  /* 0x0000006085607220 */ /* 0x040fe40000410000 */
[----:B------:R-:W-:Y:S02]  /*18b50*/  FMUL.FTZ R97, R133, R97 ;  /* 0x0000006185617220 */ /* 0x000fe40000410000 */
[-C--:B------:R-:W-:Y:S01]  /*18b60*/  HMMA.16816.F32.BF16 R84, R176, R148.reuse, R84 ;  /* 0x00000094b054723c */ /* 0x080fe20000041854 */
[--C-:B----4-:R-:W-:Y:S02]  /*18b70*/  FFMA.FTZ R2, R202, c[0x0][0x23c], -R143.reuse ;  /* 0x00008f00ca027a23 */ /* 0x110fe4000001088f */
[----:B------:R-:W4:Y:S01]  /*18b80*/  LDL.LU R202, [R1+0x4] ;  /* 0x0000040001ca7983 */ /* 0x000f220000300800 */
[C---:B------:R-:W-:Y:S01]  /*18b90*/  FMUL.FTZ R98, R132.reuse, R98 ;  /* 0x0000006284627220 */ /* 0x040fe20000410000 */
[----:B------:R5:W1:Y:S01]  /*18ba0*/  MUFU.EX2 R192, R2 ;  /* 0x0000000200c07308 */ /* 0x000a620000000800 */
[----:B------:R-:W-:Y:S02]  /*18bb0*/  FMUL.FTZ R99, R132, R99 ;  /* 0x0000006384637220 */ /* 0x000fe40000410000 */
        /* <DEDUP_REMOVED lines=9> */
[----:B------:R-:W1:Y:S03]  /*18c50*/  LDSM.16.MT88.4 R148, [R217+0xb000] ;  /* 0x00b00000d994783b */ /* 0x000e660000004200 */
[----:B------:R-:W-:Y:S02]  /*18c60*/  FMUL.FTZ R100, R133, R100 ;  /* 0x0000006485647220 */ /* 0x000fe40000410000 */
[--C-:B-----5:R-:W-:Y:S02]  /*18c70*/  FFMA.FTZ R2, R207, c[0x0][0x23c], -R143.reuse ;  /* 0x00008f00cf027a23 */ /* 0x120fe4000001088f */
[----:B------:R-:W-:Y:S01]  /*18c80*/  FMUL.FTZ R101, R133, R101 ;  /* 0x0000006585657220 */ /* 0x000fe20000410000 */
[----:B------:R-:W5:Y:S01]  /*18c90*/  LDL.LU R207, [R1] ;  /* 0x0000000001cf7983 */ /* 0x000f620000300800 */
[----:B------:R1:W-:Y:S02]  /*18ca0*/  MUFU.EX2 R191, R2 ;  /* 0x0000000200bf7308 */ /* 0x0003e40000000800 */
[C---:B------:R-:W-:Y:S02]  /*18cb0*/  FMUL.FTZ R102, R132.reuse, R102 ;  /* 0x0000006684667220 */ /* 0x040fe40000410000 */
[----:B------:R-:W-:Y:S02]  /*18cc0*/  FMUL.FTZ R103, R132, R103 ;  /* 0x0000006784677220 */ /* 0x000fe40000410000 */
        /* <DEDUP_REMOVED lines=9> */
[----:B------:R-:W-:Y:S03]  /*18d60*/  FMUL.FTZ R125, R3, R125 ;  /* 0x0000007d037d7220 */ /* 0x000fe60000410000 */
[----:B------:R-:W-:Y:S02]  /*18d70*/  FMUL.FTZ R126, R0, R126 ;  /* 0x0000007e007e7220 */ /* 0x000fe40000410000 */
[--C-:B------:R-:W-:Y:S02]  /*18d80*/  FFMA.FTZ R2, R204, c[0x0][0x23c], -R188.reuse ;  /* 0x00008f00cc027a23 */ /* 0x100fe400000108bc */
[-C--:B------:R-:W-:Y:S01]  /*18d90*/  HMMA.16816.F32.BF16 R108, R180, R146.reuse, R108 ;  /* 0x00000092b46c723c */ /* 0x080fe2000004186c */
[C---:B------:R-:W-:Y:S01]  /*18da0*/  FMUL.FTZ R112, R133.reuse, R112 ;  /* 0x0000007085707220 */ /* 0x040fe20000410000 */
[----:B------:R1:W-:Y:S02]  /*18db0*/  MUFU.EX2 R189, R2 ;  /* 0x0000000200bd7308 */ /* 0x0003e40000000800 */
[C---:B------:R-:W-:Y:S02]  /*18dc0*/  FMUL.FTZ R113, R133.reuse, R113 ;  /* 0x0000007185717220 */ /* 0x040fe40000410000 */
[C---:B------:R-:W-:Y:S02]  /*18dd0*/  FMUL.FTZ R114, R132.reuse, R114 ;  /* 0x0000007284727220 */ /* 0x040fe40000410000 */
[----:B------:R-:W-:Y:S04]  /*18de0*/  FMUL.FTZ R115, R132, R115 ;  /* 0x0000007384737220 */ /* 0x000fe80000410000 */
[----:B------:R-:W-:Y:S02]  /*18df0*/  FMUL.FTZ R127, R0, R127 ;  /* 0x0000007f007f7220 */ /* 0x000fe40000410000 */
[C---:B------:R-:W-:Y:S01]  /*18e00*/  FMUL.FTZ R116, R133.reuse, R116 ;  /* 0x0000007485747220 */ /* 0x040fe20000410000 */
[C---:B------:R-:W-:Y:S01]  /*18e10*/  HMMA.16816.F32.BF16 R112, R176.reuse, R146, R112 ;  /* 0x00000092b070723c */ /* 0x040fe20000041870 */
[C---:B------:R-:W-:Y:S02]  /*18e20*/  FMUL.FTZ R117, R133.reuse, R117 ;  /* 0x0000007585757220 */ /* 0x040fe40000410000 */
[C---:B------:R-:W-:Y:S02]  /*18e30*/  FMUL.FTZ R118, R132.reuse, R118 ;  /* 0x0000007684767220 */ /* 0x040fe40000410000 */
[----:B------:R-:W-:Y:S02]  /*18e40*/  FMUL.FTZ R119, R132, R119 ;  /* 0x0000007784777220 */ /* 0x000fe40000410000 */
[----:B------:R-:W-:Y:S01]  /*18e50*/  FFMA.FTZ R143, R206, c[0x0][0x23c], -R143 ;  /* 0x00008f00ce8f7a23 */ /* 0x000fe2000001088f */
[----:B------:R-:W-:Y:S01]  /*18e60*/  MOV R206, R138 ;  /* 0x0000008a00ce7202 */ /* 0x000fe20000000f00 */
[----:B------:R-:W-:Y:S02]  /*18e70*/  FMUL.FTZ R128, R133, R128 ;  /* 0x0000008085807220 */ /* 0x000fe40000410000 */
[----:B------:R1:W1:Y:S01]  /*18e80*/  MUFU.EX2 R190, R143 ;  /* 0x0000008f00be7308 */ /* 0x0002620000000800 */
[-C--:B------:R-:W-:Y:S01]  /*18e90*/  HMMA.16816.F32.BF16 R116, R176, R148.reuse, R116 ;  /* 0x00000094b074723c */ /* 0x080fe20000041874 */
[--C-:B-1----:R-:W-:Y:S02]  /*18ea0*/  FFMA.FTZ R2, R205, c[0x0][0x23c], -R188.reuse ;  /* 0x00008f00cd027a23 */ /* 0x102fe400000108bc */
[----:B------:R-:W-:Y:S02]  /*18eb0*/  FMUL.FTZ R129, R133, R129 ;  /* 0x0000008185817220 */ /* 0x000fe40000410000 */
[C---:B------:R-:W-:Y:S02]  /*18ec0*/  FMUL.FTZ R130, R132.reuse, R130 ;  /* 0x0000008284827220 */ /* 0x040fe40000410000 */
[----:B------:R-:W-:Y:S01]  /*18ed0*/  FMUL.FTZ R131, R132, R131 ;  /* 0x0000008384837220 */ /* 0x000fe20000410000 */
[C---:B------:R-:W-:Y:S01]  /*18ee0*/  HMMA.16816.F32.BF16 R120, R180.reuse, R148, R120 ;  /* 0x00000094b478723c */ /* 0x040fe20000041878 */
[----:B------:R1:W1:Y:S07]  /*18ef0*/  MUFU.EX2 R139, R2 ;  /* 0x00000002008b7308 */ /* 0x00026e0000000800 */
[-C--:B------:R-:W-:Y:S01]  /*18f00*/  HMMA.16816.F32.BF16 R124, R180, R150.reuse, R124 ;  /* 0x00000096b47c723c */ /* 0x080fe2000004187c */
[----:B------:R-:W2:Y:S03]  /*18f10*/  LDSM.16.MT88.4 R180, [R218+0xa800] ;  /* 0x00a80000dab4783b */ /* 0x000ea60000004200 */
[----:B------:R-:W-:Y:S04]  /*18f20*/  F2FP.BF16.PACK_AB R143, R194, R195 ;  /* 0x000000c3c28f723e */ /* 0x000fe800000010ff */
[----:B------:R-:W-:Y:S07]  /*18f30*/  HMMA.16816.F32.BF16 R128, R176, R150, R128 ;  /* 0x00000096b080723c */ /* 0x000fee0000041880 */
[----:B------:R-:W-:Y:S01]  /*18f40*/  F2FP.BF16.PACK_AB R176, R192, R193 ;  /* 0x000000c1c0b0723e */ /* 0x000fe200000010ff */
[--C-:B-1----:R-:W-:Y:S04]  /*18f50*/  FFMA.FTZ R2, R208, c[0x0][0x23c], -R188.reuse ;  /* 0x00008f00d0027a23 */ /* 0x102fe800000108bc */
[----:B------:R-:W-:Y:S01]  /*18f60*/  FFMA.FTZ R188, R140, c[0x0][0x23c], -R188 ;  /* 0x00008f008cbc7a23 */ /* 0x000fe200000108bc */
[----:B------:R-:W-:Y:S01]  /*18f70*/  MUFU.EX2 R138, R2 ;  /* 0x00000002008a7308 */ /* 0x000fe20000000800 */
[----:B------:R-:W-:Y:S02]  /*18f80*/  F2FP.BF16.PACK_AB R140, R200, R201 ;  /* 0x000000c9c88c723e */ /* 0x000fe400000010ff */
[----:B------:R-:W-:Y:S02]  /*18f90*/  F2FP.BF16.PACK_AB R178, R190, R191 ;  /* 0x000000bfbeb2723e */ /* 0x000fe400000010ff */
[----:B------:R-:W-:Y:S03]  /*18fa0*/  F2FP.BF16.PACK_AB R177, R139, R189 ;  /* 0x000000bd8bb1723e */ /* 0x000fe600000010ff */
[-C--:B------:R-:W-:Y:S01]  /*18fb0*/  HMMA.16816.F32.BF16 R144, R140, R156.reuse, R4 ;  /* 0x0000009c8c90723c */ /* 0x080fe20000041804 */
[----:B------:R-:W1:Y:S01]  /*18fc0*/  LDSM.16.MT88.4 R4, [R217+0xa800] ;  /* 0x00a80000d904783b */ /* 0x000e620000004200 */
[----:B------:R-:W1:Y:S02]  /*18fd0*/  MUFU.EX2 R188, R188 ;  /* 0x000000bc00bc7308 */ /* 0x000e640000000800 */
        /* <DEDUP_REMOVED lines=15> */
[C---:B------:R-:W-:Y:S08]  /*190d0*/  HMMA.16816.F32.BF16 R48, R140.reuse, R182, R48 ;  /* 0x000000b68c30723c */ /* 0x040ff00000041830 */
[-C--:B------:R-:W-:Y:S08]  /*190e0*/  HMMA.16816.F32.BF16 R52, R140, R4.reuse, R52 ;  /* 0x000000048c34723c */ /* 0x080ff00000041834 */
[C---:B------:R-:W-:Y:S07]  /*190f0*/  HMMA.16816.F32.BF16 R56, R176.reuse, R4, R56 ;  /* 0x00000004b038723c */ /* 0x040fee0000041838 */
[----:B------:R-:W-:Y:S01]  /*19100*/  FADD.FTZ R4, R211, R0 ;  /* 0x00000000d3047221 */ /* 0x000fe20000010000 */
[-C--:B------:R-:W-:Y:S04]  /*19110*/  HMMA.16816.F32.BF16 R60, R176, R6.reuse, R60 ;  /* 0x00000006b03c723c */ /* 0x080fe8000004183c */
[----:B------:R-:W-:Y:S02]  /*19120*/  FADD.FTZ R4, R240, R4 ;  /* 0x00000004f0047221 */ /* 0x000fe40000010000 */
[----:B---3--:R-:W-:Y:S02]  /*19130*/  FFMA.FTZ R3, R3, R203, R242 ;  /* 0x000000cb03037223 */ /* 0x008fe400000100f2 */
[C---:B------:R-:W-:Y:S04]  /*19140*/  HMMA.16816.F32.BF16 R64, R140.reuse, R6, R64 ;  /* 0x000000068c40723c */ /* 0x040fe80000041840 */
[----:B------:R-:W-:Y:S04]  /*19150*/  FADD.FTZ R5, R244, R3 ;  /* 0x00000003f4057221 */ /* 0x000fe80000010000 */
[-C--:B-1----:R-:W-:Y:S01]  /*19160*/  HMMA.16816.F32.BF16 R68, R140, R8.reuse, R68 ;  /* 0x000000088c44723c */ /* 0x082fe20000041844 */
[----:B------:R-:W-:Y:S04]  /*19170*/  FADD.FTZ R0, R243, R5 ;  /* 0x00000005f3007221 */ /* 0x000fe80000010000 */
[----:B------:R-:W-:Y:S02]  /*19180*/  FADD.FTZ R5, R245, R0 ;  /* 0x00000000f5057221 */ /* 0x000fe40000010000 */
[----:B------:R-:W-:Y:S01]  /*19190*/  FADD.FTZ R0, R241, R4 ;  /* 0x00000004f1007221 */ /* 0x000fe20000010000 */
[C---:B------:R-:W-:Y:S01]  /*191a0*/  HMMA.16816.F32.BF16 R72, R176.reuse, R8, R72 ;  /* 0x00000008b048723c */ /* 0x040fe20000041848 */
[----:B------:R-:W-:Y:S03]  /*191b0*/  FADD.FTZ R4, R193, R5 ;  /* 0x00000005c1047221 */ /* 0x000fe60000010000 */
[----:B------:R-:W-:Y:S04]  /*191c0*/  FADD.FTZ R0, R189, R0 ;  /* 0x00000000bd007221 */ /* 0x000fe80000010000 */
[-C--:B------:R-:W-:Y:S01]  /*191d0*/  HMMA.16816.F32.BF16 R76, R176, R10.reuse, R76 ;  /* 0x0000000ab04c723c */ /* 0x080fe2000004184c */
[----:B------:R-:W-:Y:S03]  /*191e0*/  FADD.FTZ R0, R139, R0 ;  /* 0x000000008b007221 */ /* 0x000fe60000010000 */
[----:B----4-:R-:W-:Y:S01]  /*191f0*/  FFMA.FTZ R132, R132, R202, R248 ;  /* 0x000000ca84847223 */ /* 0x010fe200000100f8 */
[----:B------:R-:W-:Y:S01]  /*19200*/  MOV R139, R137 ;  /* 0x00000089008b7202 */ /* 0x000fe20000000f00 */
[----:B------:R-:W-:Y:S01]  /*19210*/  FADD.FTZ R0, R138, R0 ;  /* 0x000000008a007221 */ /* 0x000fe20000010000 */
[----:B------:R-:W-:Y:S01]  /*19220*/  MOV R138, R134 ;  /* 0x00000086008a7202 */ /* 0x000fe20000000f00 */
[C---:B------:R-:W-:Y:S01]  /*19230*/  HMMA.16816.F32.BF16 R80, R140.reuse, R10, R80 ;  /* 0x0000000a8c50723c */ /* 0x040fe20000041850 */
[----:B------:R-:W-:Y:S03]  /*19240*/  FADD.FTZ R2, R249, R132 ;  /* 0x00000084f9027221 */ /* 0x000fe60000010000 */
[----:B------:R-:W-:Y:S01]  /*19250*/  FADD.FTZ R0, R188, R0 ;  /* 0x00000000bc007221 */ /* 0x000fe20000010000 */
[----:B------:R-:W-:Y:S01]  /*19260*/  MOV R132, R135 ;  /* 0x0000008700847202 */ /* 0x000fe20000000f00 */
[----:B------:R-:W-:Y:S02]  /*19270*/  FADD.FTZ R2, R246, R2 ;  /* 0x00000002f6027221 */ /* 0x000fe40000010000 */
[-C--:B------:R-:W-:Y:S04]  /*19280*/  HMMA.16816.F32.BF16 R84, R140, R184.reuse, R84 ;  /* 0x000000b88c54723c */ /* 0x080fe80000041854 */
[----:B------:R-:W-:Y:S04]  /*19290*/  FADD.FTZ R2, R247, R2 ;  /* 0x00000002f7027221 */ /* 0x000fe80000010000 */
[C---:B------:R-:W-:Y:S01]  /*192a0*/  HMMA.16816.F32.BF16 R88, R176.reuse, R184, R88 ;  /* 0x000000b8b058723c */ /* 0x040fe20000041858 */
[----:B------:R-:W-:Y:S03]  /*192b0*/  FADD.FTZ R2, R199, R2 ;  /* 0x00000002c7027221 */ /* 0x000fe60000010000 */
[----:B-----5:R-:W-:Y:S04]  /*192c0*/  FFMA.FTZ R6, R133, R207, R206 ;  /* 0x000000cf85067223 */ /* 0x020fe800000100ce */
[-C--:B------:R-:W-:Y:S01]  /*192d0*/  HMMA.16816.F32.BF16 R92, R176, R186.reuse, R92 ;  /* 0x000000bab05c723c */ /* 0x080fe2000004185c */
[----:B------:R-:W-:Y:S07]  /*192e0*/  FADD.FTZ R6, R252, R6 ;  /* 0x00000006fc067221 */ /* 0x000fee0000010000 */
[C---:B------:R-:W-:Y:S01]  /*192f0*/  HMMA.16816.F32.BF16 R96, R140.reuse, R186, R96 ;  /* 0x000000ba8c60723c */ /* 0x040fe20000041860 */
[----:B------:R-:W-:Y:S04]  /*19300*/  FADD.FTZ R3, R250, R6 ;  /* 0x00000006fa037221 */ /* 0x000fe80000010000 */
[----:B------:R-:W-:Y:S03]  /*19310*/  FADD.FTZ R3, R251, R3 ;  /* 0x00000003fb037221 */ /* 0x000fe60000010000 */
        /* <DEDUP_REMOVED lines=9> */
[----:B------:R-:W-:Y:S03]  /*193b0*/  FADD.FTZ R4, R196, R4 ;  /* 0x00000004c4047221 */ /* 0x000fe60000010000 */
[----:B------:R-:W-:Y:S02]  /*193c0*/  FADD.FTZ R3, R194, R3 ;  /* 0x00000003c2037221 */ /* 0x000fe40000010000 */
[----:B------:R-:W-:Y:S01]  /*193d0*/  STL [R1], R4 ;  /* 0x0000000401007387 */ /* 0x000fe20000100800 */
[----:B------:R-:W-:Y:S01]  /*193e0*/  FADD.FTZ R2, R191, R2 ;  /* 0x00000002bf027221 */ /* 0x000fe20000010000 */
[C---:B------:R-:W-:Y:S02]  /*193f0*/  HMMA.16816.F32.BF16 R112, R140.reuse, R14, R112 ;  /* 0x0000000e8c70723c */ /* 0x040fe40000041870 */
[----:B------:R1:W-:Y:S02]  /*19400*/  STL [R1+0x4], R3 ;  /* 0x0000040301007387 */ /* 0x0003e40000100800 */
[----:B------:R-:W-:Y:S04]  /*19410*/  FADD.FTZ R2, R190, R2 ;  /* 0x00000002be027221 */ /* 0x000fe80000010000 */
[-C--:B------:R-:W-:Y:S01]  /*19420*/  HMMA.16816.F32.BF16 R116, R140, R16.reuse, R116 ;  /* 0x000000108c74723c */ /* 0x080fe20000041874 */
[----:B------:R2:W-:Y:S04]  /*19430*/  STL [R1+0x8], R2 ;  /* 0x0000080201007387 */ /* 0x0005e80000100800 */
[----:B------:R2:W-:Y:S03]  /*19440*/  STL [R1+0xc], R0 ;  /* 0x00000c0001007387 */ /* 0x0005e60000100800 */
[C---:B------:R-:W-:Y:S08]  /*19450*/  HMMA.16816.F32.BF16 R120, R176.reuse, R16, R120 ;  /* 0x00000010b078723c */ /* 0x040ff00000041878 */
[-C--:B------:R-:W-:Y:S01]  /*19460*/  HMMA.16816.F32.BF16 R124, R176, R18.reuse, R124 ;  /* 0x00000012b07c723c */ /* 0x080fe2000004187c */
[----:B-1----:R-:W-:Y:S07]  /*19470*/  MOV R3, R136 ;  /* 0x0000008800037202 */ /* 0x002fee0000000f00 */
[----:B------:R-:W-:Y:S01]  /*19480*/  HMMA.16816.F32.BF16 R128, R140, R18, R128 ;  /* 0x000000128c80723c */ /* 0x000fe20000041880 */
[----:B--2---:R-:W-:-:S07]  /*19490*/  @P0 BRA `(.L_x_2350) ;  /* 0xffffca4000000947 */ /* 0x004fce000383ffff */
.L_x_2349:
[----:B------:R-:W2:Y:S01]  /*194a0*/  LDL.LU R2, [R1] ;  /* 0x0000000001027983 */ /* 0x000ea20000300800 */
[----:B------:R-:W1:Y:S01]  /*194b0*/  S2UR UR7, SR_CTAID.Y ;  /* 0x00000000000779c3 */ /* 0x000e620000002600 */
[----:B------:R-:W-:-:S02]  /*194c0*/  UISETP.NE.AND UP4, UPT, UR15, -0x1, UPT ;  /* 0xffffffff0f00788c */ /* 0x000fc4000bf85270 */
[----:B------:R-:W3:Y:S01]  /*194d0*/  LDL.LU R8, [R1+0x4] ;  /* 0x0000040001087983 */ /* 0x000ee20000300800 */
[----:B------:R-:W-:-:S03]  /*194e0*/  ULDC.64 UR4, c[0x0][0x1e8] ;  /* 0x00007a0000047ab9 */ /* 0x000fc60000000a00 */
[----:B------:R-:W4:Y:S04]  /*194f0*/  LDL.LU R7, [R1+0x8] ;  /* 0x0000080001077983 */ /* 0x000f280000300800 */
[----:B------:R-:W5:Y:S01]  /*19500*/  LDL.LU R6, [R1+0xc] ;  /* 0x00000c0001067983 */ /* 0x000f620000300800 */
        /* <DEDUP_REMOVED lines=433> */
.L_x_2354:
[----:B---34-:R-:W-:Y:S05]  /*1b020*/  BSYNC B0 ;  /* 0x0000000000007941 */ /* 0x018fea0003800000 */
.L_x_2353:
        /* <DEDUP_REMOVED lines=31> */
.L_x_2356:
[----:B---3--:R-:W-:Y:S05]  /*1b220*/  BSYNC B0 ;  /* 0x0000000000007941 */ /* 0x008fea0003800000 */
.L_x_2355:
        /* <DEDUP_REMOVED lines=18> */
.L_x_2358:
[----:B------:R-:W-:Y:S05]  /*1b350*/  BSYNC B0 ;  /* 0x0000000000007941 */ /* 0x000fea0003800000 */
.L_x_2357:
        /* <DEDUP_REMOVED lines=18> */
.L_x_2360:
[----:B------:R-:W-:Y:S05]  /*1b480*/  BSYNC B0 ;  /* 0x0000000000007941 */ /* 0x000fea0003800000 */
.L_x_2359:
        /* <DEDUP_REMOVED lines=18> */
.L_x_2362:
[----:B------:R-:W-:Y:S05]  /*1b5b0*/  BSYNC B0 ;  /* 0x0000000000007941 */ /* 0x000fea0003800000 */
.L_x_2361:
        /* <DEDUP_REMOVED lines=18> */
.L_x_2364:
[----:B------:R-:W-:Y:S05]  /*1b6e0*/  BSYNC B0 ;  /* 0x0000000000007941 */ /* 0x000fea0003800000 */
.L_x_2363:
        /* <DEDUP_REMOVED lines=18> */
.L_x_2366:
[----:B------:R-:W-:Y:S05]  /*1b810*/  BSYNC B0 ;  /* 0x0000000000007941 */ /* 0x000fea0003800000 */
.L_x_2365:
        /* <DEDUP_REMOVED lines=18> */
.L_x_2368:
[----:B------:R-:W-:Y:S05]  /*1b940*/  BSYNC B0 ;  /* 0x0000000000007941 */ /* 0x000fea0003800000 */
.L_x_2367:
        /* <DEDUP_REMOVED lines=19> */
.L_x_2369:
        /* <DEDUP_REMOVED lines=16> */
.L_x_2410:


//--------------------- .nv.shared._ZN5flash16flash_fwd_kernelI23Flash_fwd_kernel_traitsILi128ELi128ELi64ELi4ELb0ELb0EN7cutlass10bfloat16_tE19Flash_kernel_traitsILi128ELi128ELi64ELi4ES3_EELb0ELb0ELb0ELb0ELb0ELb1ELb0ELb0EEEvNS_16Flash_fwd_paramsE --------------------------
	.section	.nv.shared._ZN5flash16flash_fwd_kernelI23Flash_fwd_kernel_traitsILi128ELi128ELi64ELi4ELb0ELb0EN7cutlass10bfloat16_tE19Flash_kernel_traitsILi128ELi128ELi64ELi4ES3_EELb0ELb0ELb0ELb0ELb0ELb1ELb0ELb0EEEvNS_16Flash_fwd_paramsE,"aw",@nobits
	.sectionflags	@""
	.align	16


//--------------------- .nv.global                --------------------------
	.section	.nv.global,"aw",@nobits
.nv.global:
	.type		_ZN66_INTERNAL_9d8789de_30_flash_fwd_hdim128_bf16_sm80_cu_0106449f_30104cute1_E,@object
	.size		_ZN66_INTERNAL_9d8789de_30_flash_fwd_hdim128_bf16_sm80_cu_0106449f_30104cute1_E,(_ZN66_INTERNAL_9d8789de_30_flash_fwd_hdim128_bf16_sm80_cu_0106449f_30104cuda3std3__45__cpo6cbeginE - _ZN66_INTERNAL_9d8789de_30_flash_fwd_hdim128_bf16_sm80_cu_0106449f_30104cute1_E)
_ZN66_INTERNAL_9d8789de_30_flash_fwd_hdim128_bf16_sm80_cu_0106449f_30104cute1_E:
	.zero		1
	.type		_ZN66_INTERNAL_9d8789de_30_flash_fwd_hdim128_bf16_sm80_cu_0106449f_30104cuda3std3__45__cpo6cbeginE,@object
	.size		_ZN66_INTERNAL_9d8789de_30_flash_fwd_hdim128_bf16_sm80_cu_0106449f_30104cuda3std3__45__cpo6cbeginE,(_ZN66_INTERNAL_9d8789de_30_flash_fwd_hdim128_bf16_sm80_cu_0106449f_30104cuda3std3__48in_placeE - _ZN66_INTERNAL_9d8789de_30_flash_fwd_hdim128_bf16_sm80_cu_0106449f_30104cuda3std3__45__cpo6cbeginE)
_ZN66_INTERNAL_9d8789de_30_flash_fwd_hdim128_bf16_sm80_cu_0106449f_30104cuda3std3__45__cpo6cbeginE:
	.zero		1
	.type		_ZN66_INTERNAL_9d8789de_30_flash_fwd_hdim128_bf16_sm80_cu_0106449f_30104cuda3std3__48in_placeE,@object
	.size		_ZN66_INTERNAL_9d8789de_30_flash_fwd_hdim128_bf16_sm80_cu_0106449f_30104cuda3std3__48in_placeE,(_ZN66_INTERNAL_9d8789de_30_flash_fwd_hdim128_bf16_sm80_cu_0106449f_30104cuda3std6ranges3__45__cpo9iter_moveE - _ZN66_INTERNAL_9d8789de_30_flash_fwd_hdim128_bf16_sm80_cu_0106449f_30104cuda3std3__48in_placeE)
_ZN66_INTERNAL_9d8789de_30_flash_fwd_hdim128_bf16_sm80_cu_0106449f_30104cuda3std3__48in_placeE:
	.zero		1
	.type		_ZN66_INTERNAL_9d8789de_30_flash_fwd_hdim128_bf16_sm80_cu_0106449f_30104cuda3std6ranges3__45__cpo9iter_moveE,@object
	.size		_ZN66_INTERNAL_9d8789de_30_flash_fwd_hdim128_bf16_sm80_cu_0106449f_30104cuda3std6ranges3__45__cpo9iter_moveE,(_ZN66_INTERNAL_9d8789de_30_flash_fwd_hdim128_bf16_sm80_cu_0106449f_30104cuda3std3__45__cpo5beginE - _ZN66_INTERNAL_9d8789de_30_flash_fwd_hdim128_bf16_sm80_cu_0106449f_30104cuda3std6ranges3__45__cpo9iter_moveE)
_ZN66_INTERNAL_9d8789de_30_flash_fwd_hdim128_bf16_sm80_cu_0106449f_30104cuda3std6ranges3__45__cpo9iter_moveE:
	.zero		1
	.type		_ZN66_INTERNAL_9d8789de_30_flash_fwd_hdim128_bf16_sm80_cu_0106449f_30104cuda3std3__45__cpo5beginE,@object
	.size		_ZN66_INTERNAL_9d8789de_30_flash_fwd_hdim128_bf16_sm80_cu_0106449f_30104cuda3std3__45__cpo5beginE,(_ZN66_INTERNAL_9d8789de_30_flash_fwd_hdim128_bf16_sm80_cu_0106449f_30104cuda3std3__468_GLOBAL__N__9d8789de_30_flash_fwd_hdim128_bf16_sm80_cu_0106449f_30106ignoreE - _ZN66_INTERNAL_9d8789de_30_flash_fwd_hdim128_bf16_sm80_cu_0106449f_30104cuda3std3__45__cpo5beginE)
_ZN66_INTERNAL_9d8789de_30_flash_fwd_hdim128_bf16_sm80_cu_0106449f_30104cuda3std3__45__cpo5beginE:
	.zero		1
	.type		_ZN66_INTERNAL_9d8789de_30_flash_fwd_hdim128_bf16_sm80_cu_0106449f_30104cuda3std3__468_GLOBAL__N__9d8789de_30_flash_fwd_hdim128_bf16_sm80_cu_0106449f_30106ignoreE,@object
	.size		_ZN66_INTERNAL_9d8789de_30_flash_fwd_hdim128_bf16_sm80_cu_0106449f_30104cuda3std3__468_GLOBAL__N__9d8789de_30_flash_fwd_hdim128_bf16_sm80_cu_0106449f_30106ignoreE,(_ZN66_INTERNAL_9d8789de_30_flash_fwd_hdim128_bf16_sm80_cu_0106449f_30104cute7productE - _ZN66_INTERNAL_9d8789de_30_flash_fwd_hdim128_bf16_sm80_cu_0106449f_30104cuda3std3__468_GLOBAL__N__9d8789de_30_flash_fwd_hdim128_bf16_sm80_cu_0106449f_30106ignoreE)
_ZN66_INTERNAL_9d8789de_30_flash_fwd_hdim128_bf16_sm80_cu_0106449f_30104cuda3std3__468_GLOBAL__N__9d8789de_30_flash_fwd_hdim128_bf16_sm80_cu_0106449f_30106ignoreE:
	.zero		1
	.type		_ZN66_INTERNAL_9d8789de_30_flash_fwd_hdim128_bf16_sm80_cu_0106449f_30104cute7productE,@object
	.size		_ZN66_INTERNAL_9d8789de_30_flash_fwd_hdim128_bf16_sm80_cu_0106449f_30104cute7productE,(_ZN66_INTERNAL_9d8789de_30_flash_fwd_hdim128_bf16_sm80_cu_0106449f_30104cuda3std3__45__cpo3endE - _ZN66_INTERNAL_9d8789de_30_flash_fwd_hdim128_bf16_sm80_cu_0106449f_30104cute7productE)
_ZN66_INTERNAL_9d8789de_30_flash_fwd_hdim128_bf16_sm80_cu_0106449f_30104cute7productE:
	.zero		1
	.type		_ZN66_INTERNAL_9d8789de_30_flash_fwd_hdim128_bf16_sm80_cu_0106449f_30104cuda3std3__45__cpo3endE,@object
	.size		_ZN66_INTERNAL_9d8789de_30_flash_fwd_hdim128_bf16_sm80_cu_0106449f_30104cuda3std3__45__cpo3endE,(_ZN66_INTERNAL_9d8789de_30_flash_fwd_hdim128_bf16_sm80_cu_0106449f_30104cuda3std3__419piecewise_constructE - _ZN66_INTERNAL_9d8789de_30_flash_fwd_hdim128_bf16_sm80_cu_0106449f_30104cuda3std3__45__cpo3endE)
_ZN66_INTERNAL_9d8789de_30_flash_fwd_hdim128_bf16_sm80_cu_0106449f_30104cuda3std3__45__cpo3endE:
	.zero		1
	.type		_ZN66_INTERNAL_9d8789de_30_flash_fwd_hdim128_bf16_sm80_cu_0106449f_30104cuda3std3__419piecewise_constructE,@object
	.size		_ZN66_INTERNAL_9d8789de_30_flash_fwd_hdim128_bf16_sm80_cu_0106449f_30104cuda3std3__419piecewise_constructE,(_ZN66_INTERNAL_9d8789de_30_flash_fwd_hdim128_bf16_sm80_cu_0106449f_30104cuda3std3__45__cpo4cendE - _ZN66_INTERNAL_9d8789de_30_flash_fwd_hdim128_bf16_sm80_cu_0106449f_30104cuda3std3__419piecewise_constructE)
_ZN66_INTERNAL_9d8789de_30_flash_fwd_hdim128_bf16_sm80_cu_0106449f_30104cuda3std3__419piecewise_constructE:
	.zero		1
	.type		_ZN66_INTERNAL_9d8789de_30_flash_fwd_hdim128_bf16_sm80_cu_0106449f_30104cuda3std3__45__cpo4cendE,@object
	.size		_ZN66_INTERNAL_9d8789de_30_flash_fwd_hdim128_bf16_sm80_cu_0106449f_30104cuda3std3__45__cpo4cendE,(_ZN66_INTERNAL_9d8789de_30_flash_fwd_hdim128_bf16_sm80_cu_0106449f_30104cuda3std6ranges3__45__cpo4swapE - _ZN66_INTERNAL_9d8789de_30_flash_fwd_hdim128_bf16_sm80_cu_0106449f_30104cuda3std3__45__cpo4cendE)
_ZN66_INTERNAL_9d8789de_30_flash_fwd_hdim128_bf16_sm80_cu_0106449f_30104cuda3std3__45__cpo4cendE:
	.zero		1
	.type		_ZN66_INTERNAL_9d8789de_30_flash_fwd_hdim128_bf16_sm80_cu_0106449f_30104cuda3std6ranges3__45__cpo4swapE,@object
	.size		_ZN66_INTERNAL_9d8789de_30_flash_fwd_hdim128_bf16_sm80_cu_0106449f_30104cuda3std6ranges3__45__cpo4swapE,(.L_7 - _ZN66_INTERNAL_9d8789de_30_flash_fwd_hdim128_bf16_sm80_cu_0106449f_30104cuda3std6ranges3__45__cpo4swapE)
_ZN66_INTERNAL_9d8789de_30_flash_fwd_hdim128_bf16_sm80_cu_0106449f_30104cuda3std6ranges3__45__cpo4swapE:
	.zero		1
.L_7:


//--------------------- .nv.shared._ZN5flash16flash_fwd_kernelI23Flash_fwd_kernel_traitsILi128ELi128ELi64ELi4ELb0ELb0EN7cutlass10bfloat16_tE19Flash_kernel_traitsILi128ELi128ELi64ELi4ES3_EELb0ELb0ELb0ELb0ELb0ELb1ELb1ELb0EEEvNS_16Flash_fwd_paramsE --------------------------
	.section	.nv.shared._ZN5flash16flash_fwd_kernelI23Flash_fwd_kernel_traitsILi128ELi128ELi64ELi4ELb0ELb0EN7cutlass10bfloat16_tE19Flash_kernel_traitsILi128ELi128ELi64ELi4ES3_EELb0ELb0ELb0ELb0ELb0ELb1ELb1ELb0EEEvNS_16Flash_fwd_paramsE,"aw",@nobits
	.sectionflags	@""
	.align	16


//--------------------- .nv.shared._ZN5flash16flash_fwd_kernelI23Flash_fwd_kernel_traitsILi128ELi128ELi64ELi4ELb0ELb0EN7cutlass10bfloat16_tE19Flash_kernel_traitsILi128ELi128ELi64ELi4ES3_EELb0ELb0ELb0ELb0ELb1ELb1ELb0ELb0EEEvNS_16Flash_fwd_paramsE --------------------------
	.section	.nv.shared._ZN5flash16flash_fwd_kernelI23Flash_fwd_kernel_traitsILi128ELi128ELi64ELi4ELb0ELb0EN7cutlass10bfloat16_tE19Flash_kernel_traitsILi128ELi128ELi64ELi4ES3_EELb0ELb0ELb0ELb0ELb1ELb1ELb0ELb0EEEvNS_16Flash_fwd_paramsE,"aw",@nobits
	.sectionflags	@""
	.align	16


//--------------------- .nv.shared._ZN5flash16flash_fwd_kernelI23Flash_fwd_kernel_traitsILi128ELi128ELi64ELi4ELb0ELb0EN7cutlass10bfloat16_tE19Flash_kernel_traitsILi128ELi128ELi64ELi4ES3_EELb0ELb0ELb0ELb0ELb1ELb1ELb1ELb0EEEvNS_16Flash_fwd_paramsE --------------------------
	.section	.nv.shared._ZN5flash16flash_fwd_kernelI23Flash_fwd_kernel_traitsILi128ELi128ELi64ELi4ELb0ELb0EN7cutlass10bfloat16_tE19Flash_kernel_traitsILi128ELi128ELi64ELi4ES3_EELb0ELb0ELb0ELb0ELb1ELb1ELb1ELb0EEEvNS_16Flash_fwd_paramsE,"aw",@nobits
	.sectionflags	@""
	.align	16


//--------------------- .nv.shared._ZN5flash16flash_fwd_kernelI23Flash_fwd_kernel_traitsILi128ELi128ELi64ELi4ELb0ELb0EN7cutlass10bfloat16_tE19Flash_kernel_traitsILi128ELi128ELi64ELi4ES3_EELb0ELb0ELb0ELb0ELb0ELb0ELb0ELb0EEEvNS_16Flash_fwd_paramsE --------------------------
	.section	.nv.shared._ZN5flash16flash_fwd_kernelI23Flash_fwd_kernel_traitsILi128ELi128ELi64ELi4ELb0ELb0EN7cutlass10bfloat16_tE19Flash_kernel_traitsILi128ELi128ELi64ELi4ES3_EELb0ELb0ELb0ELb0ELb0ELb0ELb0ELb0EEEvNS_16Flash_fwd_paramsE,"aw",@nobits
	.sectionflags	@""
	.align	16


//--------------------- .nv.shared._ZN5flash16flash_fwd_kernelI23Flash_fwd_kernel_traitsILi128ELi128ELi64ELi4ELb0ELb0EN7cutlass10bfloat16_tE19Flash_kernel_traitsILi128ELi128ELi64ELi4ES3_EELb0ELb0ELb0ELb0ELb0ELb0ELb1ELb0EEEvNS_16Flash_fwd_paramsE --------------------------
	.section	.nv.shared._ZN5flash16flash_fwd_kernelI23Flash_fwd_kernel_traitsILi128ELi128ELi64ELi4ELb0ELb0EN7cutlass10bfloat16_tE19Flash_kernel_traitsILi128ELi128ELi64ELi4ES3_EELb0ELb0ELb0ELb0ELb0ELb0ELb1ELb0EEEvNS_16Flash_fwd_paramsE,"aw",@nobits
	.sectionflags	@""
	.align	16


//--------------------- .nv.shared._ZN5flash16flash_fwd_kernelI23Flash_fwd_kernel_traitsILi128ELi128ELi64ELi4ELb0ELb0EN7cutlass10bfloat16_tE19Flash_kernel_traitsILi128ELi128ELi64ELi4ES3_EELb0ELb0ELb0ELb1ELb0ELb0ELb0ELb0EEEvNS_16Flash_fwd_paramsE --------------------------
	.section	.nv.shared._ZN5flash16flash_fwd_kernelI23Flash_fwd_kernel_traitsILi128ELi128ELi64ELi4ELb0ELb0EN7cutlass10bfloat16_tE19Flash_kernel_traitsILi128ELi128ELi64ELi4ES3_EELb0ELb0ELb0ELb1ELb0ELb0ELb0ELb0EEEvNS_16Flash_fwd_paramsE,"aw",@nobits
	.sectionflags	@""
	.align	16


//--------------------- .nv.shared._ZN5flash16flash_fwd_kernelI23Flash_fwd_kernel_traitsILi128ELi128ELi64ELi4ELb0ELb0EN7cutlass10bfloat16_tE19Flash_kernel_traitsILi128ELi128ELi64ELi4ES3_EELb0ELb0ELb0ELb1ELb0ELb0ELb1ELb0EEEvNS_16Flash_fwd_paramsE --------------------------
	.section	.nv.shared._ZN5flash16flash_fwd_kernelI23Flash_fwd_kernel_traitsILi128ELi128ELi64ELi4ELb0ELb0EN7cutlass10bfloat16_tE19Flash_kernel_traitsILi128ELi128ELi64ELi4ES3_EELb0ELb0ELb0ELb1ELb0ELb0ELb1ELb0EEEvNS_16Flash_fwd_paramsE,"aw",@nobits
	.sectionflags	@""
	.align	16


//--------------------- .nv.shared._ZN5flash16flash_fwd_kernelI23Flash_fwd_kernel_traitsILi128ELi128ELi64ELi4ELb0ELb0EN7cutlass10bfloat16_tE19Flash_kernel_traitsILi128ELi128ELi64ELi4ES3_EELb0ELb0ELb1ELb0ELb0ELb1ELb0ELb0EEEvNS_16Flash_fwd_paramsE --------------------------
	.section	.nv.shared._ZN5flash16flash_fwd_kernelI23Flash_fwd_kernel_traitsILi128ELi128ELi64ELi4ELb0ELb0EN7cutlass10bfloat16_tE19Flash_kernel_traitsILi128ELi128ELi64ELi4ES3_EELb0ELb0ELb1ELb0ELb0ELb1ELb0ELb0EEEvNS_16Flash_fwd_paramsE,"aw",@nobits
	.sectionflags	@""
	.align	16


//--------------------- .nv.shared._ZN5flash16flash_fwd_kernelI23Flash_fwd_kernel_traitsILi128ELi128ELi64ELi4ELb0ELb0EN7cutlass10bfloat16_tE19Flash_kernel_traitsILi128ELi128ELi64ELi4ES3_EELb0ELb0ELb1ELb0ELb0ELb1ELb1ELb0EEEvNS_16Flash_fwd_paramsE --------------------------
	.section	.nv.shared._ZN5flash16flash_fwd_kernelI23Flash_fwd_kernel_traitsILi128ELi128ELi64ELi4ELb0ELb0EN7cutlass10bfloat16_tE19Flash_kernel_traitsILi128ELi128ELi64ELi4ES3_EELb0ELb0ELb1ELb0ELb0ELb1ELb1ELb0EEEvNS_16Flash_fwd_paramsE,"aw",@nobits
	.sectionflags	@""
	.align	16


//--------------------- .nv.shared._ZN5flash16flash_fwd_kernelI23Flash_fwd_kernel_traitsILi128ELi128ELi64ELi4ELb0ELb0EN7cutlass10bfloat16_tE19Flash_kernel_traitsILi128ELi128ELi64ELi4ES3_EELb0ELb0ELb1ELb0ELb0ELb0ELb0ELb0EEEvNS_16Flash_fwd_paramsE --------------------------
	.section	.nv.shared._ZN5flash16flash_fwd_kernelI23Flash_fwd_kernel_traitsILi128ELi128ELi64ELi4ELb0ELb0EN7cutlass10bfloat16_tE19Flash_kernel_traitsILi128ELi128ELi64ELi4ES3_EELb0ELb0ELb1ELb0ELb0ELb0ELb0ELb0EEEvNS_16Flash_fwd_paramsE,"aw",@nobits
	.sectionflags	@""
	.align	16


//--------------------- .nv.shared._ZN5flash16flash_fwd_kernelI23Flash_fwd_kernel_traitsILi128ELi128ELi64ELi4ELb0ELb0EN7cutlass10bfloat16_tE19Flash_kernel_traitsILi128ELi128ELi64ELi4ES3_EELb0ELb0ELb1ELb0ELb0ELb0ELb1ELb0EEEvNS_16Flash_fwd_paramsE --------------------------
	.section	.nv.shared._ZN5flash16flash_fwd_kernelI23Flash_fwd_kernel_traitsILi128ELi128ELi64ELi4ELb0ELb0EN7cutlass10bfloat16_tE19Flash_kernel_traitsILi128ELi128ELi64ELi4ES3_EELb0ELb0ELb1ELb0ELb0ELb0ELb1ELb0EEEvNS_16Flash_fwd_paramsE,"aw",@nobits
	.sectionflags	@""
	.align	16


//--------------------- .nv.shared._ZN5flash16flash_fwd_kernelI23Flash_fwd_kernel_traitsILi128ELi128ELi64ELi4ELb0ELb0EN7cutlass10bfloat16_tE19Flash_kernel_traitsILi128ELi128ELi64ELi4ES3_EELb0ELb0ELb1ELb1ELb0ELb0ELb0ELb0EEEvNS_16Flash_fwd_paramsE --------------------------
	.section	.nv.shared._ZN5flash16flash_fwd_kernelI23Flash_fwd_kernel_traitsILi128ELi128ELi64ELi4ELb0ELb0EN7cutlass10bfloat16_tE19Flash_kernel_traitsILi128ELi128ELi64ELi4ES3_EELb0ELb0ELb1ELb1ELb0ELb0ELb0ELb0EEEvNS_16Flash_fwd_paramsE,"aw",@nobits
	.sectionflags	@""
	.align	16


//--------------------- .nv.shared._ZN5flash16flash_fwd_kernelI23Flash_fwd_kernel_traitsILi128ELi128ELi64ELi4ELb0ELb0EN7cutlass10bfloat16_tE19Flash_kernel_traitsILi128ELi128ELi64ELi4ES3_EELb0ELb0ELb1ELb1ELb0ELb0ELb1ELb0EEEvNS_16Flash_fwd_paramsE --------------------------
	.section	.nv.shared._ZN5flash16flash_fwd_kernelI23Flash_fwd_kernel_traitsILi128ELi128ELi64ELi4ELb0ELb0EN7cutlass10bfloat16_tE19Flash_kernel_traitsILi128ELi128ELi64ELi4ES3_EELb0ELb0ELb1ELb1ELb0ELb0ELb1ELb0EEEvNS_16Flash_fwd_paramsE,"aw",@nobits
	.sectionflags	@""
	.align	16


//--------------------- .nv.shared._ZN5flash16flash_fwd_kernelI23Flash_fwd_kernel_traitsILi128ELi128ELi32ELi4ELb0ELb0EN7cutlass10bfloat16_tE19Flash_kernel_traitsILi128ELi128ELi32ELi4ES3_EELb0ELb0ELb0ELb0ELb0ELb1ELb0ELb0EEEvNS_16Flash_fwd_paramsE --------------------------
	.section	.nv.shared._ZN5flash16flash_fwd_kernelI23Flash_fwd_kernel_traitsILi128ELi128ELi32ELi4ELb0ELb0EN7cutlass10bfloat16_tE19Flash_kernel_traitsILi128ELi128ELi32ELi4ES3_EELb0ELb0ELb0ELb0ELb0ELb1ELb0ELb0EEEvNS_16Flash_fwd_paramsE,"aw",@nobits
	.sectionflags	@""
	.align	16


//--------------------- .nv.shared._ZN5flash16flash_fwd_kernelI23Flash_fwd_kernel_traitsILi128ELi128ELi32ELi4ELb0ELb0EN7cutlass10bfloat16_tE19Flash_kernel_traitsILi128ELi128ELi32ELi4ES3_EELb0ELb0ELb0ELb0ELb1ELb1ELb0ELb0EEEvNS_16Flash_fwd_paramsE --------------------------
	.section	.nv.shared._ZN5flash16flash_fwd_kernelI23Flash_fwd_kernel_traitsILi128ELi128ELi32ELi4ELb0ELb0EN7cutlass10bfloat16_tE19Flash_kernel_traitsILi128ELi128ELi32ELi4ES3_EELb0ELb0ELb0ELb0ELb1ELb1ELb0ELb0EEEvNS_16Flash_fwd_paramsE,"aw",@nobits
	.sectionflags	@""
	.align	16


//--------------------- .nv.shared._ZN5flash16flash_fwd_kernelI23Flash_fwd_kernel_traitsILi128ELi128ELi32ELi4ELb0ELb0EN7cutlass10bfloat16_tE19Flash_kernel_traitsILi128ELi128ELi32ELi4ES3_EELb0ELb0ELb0ELb0ELb0ELb0ELb0ELb0EEEvNS_16Flash_fwd_paramsE --------------------------
	.section	.nv.shared._ZN5flash16flash_fwd_kernelI23Flash_fwd_kernel_traitsILi128ELi128ELi32ELi4ELb0ELb0EN7cutlass10bfloat16_tE19Flash_kernel_traitsILi128ELi128ELi32ELi4ES3_EELb0ELb0ELb0ELb0ELb0ELb0ELb0ELb0EEEvNS_16Flash_fwd_paramsE,"aw",@nobits
	.sectionflags	@""
	.align	16


//--------------------- .nv.shared._ZN5flash16flash_fwd_kernelI23Flash_fwd_kernel_traitsILi128ELi128ELi32ELi4ELb0ELb0EN7cutlass10bfloat16_tE19Flash_kernel_traitsILi128ELi128ELi32ELi4ES3_EELb0ELb0ELb0ELb1ELb0ELb0ELb0ELb0EEEvNS_16Flash_fwd_paramsE --------------------------
	.section	.nv.shared._ZN5flash16flash_fwd_kernelI23Flash_fwd_kernel_traitsILi128ELi128ELi32ELi4ELb0ELb0EN7cutlass10bfloat16_tE19Flash_kernel_traitsILi128ELi128ELi32ELi4ES3_EELb0ELb0ELb0ELb1ELb0ELb0ELb0ELb0EEEvNS_16Flash_fwd_paramsE,"aw",@nobits
	.sectionflags	@""
	.align	16


//--------------------- .nv.shared._ZN5flash16flash_fwd_kernelI23Flash_fwd_kernel_traitsILi128ELi128ELi32ELi4ELb0ELb0EN7cutlass10bfloat16_tE19Flash_kernel_traitsILi128ELi128ELi32ELi4ES3_EELb0ELb0ELb1ELb0ELb0ELb1ELb0ELb0EEEvNS_16Flash_fwd_paramsE --------------------------
	.section	.nv.shared._ZN5flash16flash_fwd_kernelI23Flash_fwd_kernel_traitsILi128ELi128ELi32ELi4ELb0ELb0EN7cutlass10bfloat16_tE19Flash_kernel_traitsILi128ELi128ELi32ELi4ES3_EELb0ELb0ELb1ELb0ELb0ELb1ELb0ELb0EEEvNS_16Flash_fwd_paramsE,"aw",@nobits
	.sectionflags	@""
	.align	16


//--------------------- .nv.shared._ZN5flash16flash_fwd_kernelI23Flash_fwd_kernel_traitsILi128ELi128ELi32ELi4ELb0ELb0EN7cutlass10bfloat16_tE19Flash_kernel_traitsILi128ELi128ELi32ELi4ES3_EELb0ELb0ELb1ELb0ELb0ELb0ELb0ELb0EEEvNS_16Flash_fwd_paramsE --------------------------
	.section	.nv.shared._ZN5flash16flash_fwd_kernelI23Flash_fwd_kernel_traitsILi128ELi128ELi32ELi4ELb0ELb0EN7cutlass10bfloat16_tE19Flash_kernel_traitsILi128ELi128ELi32ELi4ES3_EELb0ELb0ELb1ELb0ELb0ELb0ELb0ELb0EEEvNS_16Flash_fwd_paramsE,"aw",@nobits
	.sectionflags	@""
	.align	16


//--------------------- .nv.shared._ZN5flash16flash_fwd_kernelI23Flash_fwd_kernel_traitsILi128ELi128ELi32ELi4ELb0ELb0EN7cutlass10bfloat16_tE19Flash_kernel_traitsILi128ELi128ELi32ELi4ES3_EELb0ELb0ELb1ELb1ELb0ELb0ELb0ELb0EEEvNS_16Flash_fwd_paramsE --------------------------
	.section	.nv.shared._ZN5flash16flash_fwd_kernelI23Flash_fwd_kernel_traitsILi128ELi128ELi32ELi4ELb0ELb0EN7cutlass10bfloat16_tE19Flash_kernel_traitsILi128ELi128ELi32ELi4ES3_EELb0ELb0ELb1ELb1ELb0ELb0ELb0ELb0EEEvNS_16Flash_fwd_paramsE,"aw",@nobits
	.sectionflags	@""
	.align	16


//--------------------- .nv.shared._ZN5flash16flash_fwd_kernelI23Flash_fwd_kernel_traitsILi128ELi128ELi32ELi4ELb0ELb0EN7cutlass10bfloat16_tE19Flash_kernel_traitsILi128ELi128ELi32ELi4ES3_EELb1ELb0ELb0ELb0ELb0ELb1ELb0ELb0EEEvNS_16Flash_fwd_paramsE --------------------------
	.section	.nv.shared._ZN5flash16flash_fwd_kernelI23Flash_fwd_kernel_traitsILi128ELi128ELi32ELi4ELb0ELb0EN7cutlass10bfloat16_tE19Flash_kernel_traitsILi128ELi128ELi32ELi4ES3_EELb1ELb0ELb0ELb0ELb0ELb1ELb0ELb0EEEvNS_16Flash_fwd_paramsE,"aw",@nobits
	.sectionflags	@""
	.align	16


//--------------------- .nv.shared._ZN5flash16flash_fwd_kernelI23Flash_fwd_kernel_traitsILi128ELi128ELi32ELi4ELb0ELb0EN7cutlass10bfloat16_tE19Flash_kernel_traitsILi128ELi128ELi32ELi4ES3_EELb0ELb0ELb0ELb0ELb0ELb1ELb1ELb0EEEvNS_16Flash_fwd_paramsE --------------------------
	.section	.nv.shared._ZN5flash16flash_fwd_kernelI23Flash_fwd_kernel_traitsILi128ELi128ELi32ELi4ELb0ELb0EN7cutlass10bfloat16_tE19Flash_kernel_traitsILi128ELi128ELi32ELi4ES3_EELb0ELb0ELb0ELb0ELb0ELb1ELb1ELb0EEEvNS_16Flash_fwd_paramsE,"aw",@nobits
	.sectionflags	@""
	.align	16


//--------------------- .nv.shared._ZN5flash16flash_fwd_kernelI23Flash_fwd_kernel_traitsILi128ELi128ELi32ELi4ELb0ELb0EN7cutlass10bfloat16_tE19Flash_kernel_traitsILi128ELi128ELi32ELi4ES3_EELb1ELb0ELb0ELb0ELb0ELb0ELb0ELb0EEEvNS_16Flash_fwd_paramsE --------------------------
	.section	.nv.shared._ZN5flash16flash_fwd_kernelI23Flash_fwd_kernel_traitsILi128ELi128ELi32ELi4ELb0ELb0EN7cutlass10bfloat16_tE19Flash_kernel_traitsILi128ELi128ELi32ELi4ES3_EELb1ELb0ELb0ELb0ELb0ELb0ELb0ELb0EEEvNS_16Flash_fwd_paramsE,"aw",@nobits
	.sectionflags	@""
	.align	16


//--------------------- .nv.shared._ZN5flash16flash_fwd_kernelI23Flash_fwd_kernel_traitsILi128ELi128ELi32ELi4ELb0ELb0EN7cutlass10bfloat16_tE19Flash_kernel_traitsILi128ELi128ELi32ELi4ES3_EELb1ELb0ELb1ELb0ELb0ELb0ELb0ELb0EEEvNS_16Flash_fwd_paramsE --------------------------
	.section	.nv.shared._ZN5flash16flash_fwd_kernelI23Flash_fwd_kernel_traitsILi128ELi128ELi32ELi4ELb0ELb0EN7cutlass10bfloat16_tE19Flash_kernel_traitsILi128ELi128ELi32ELi4ES3_EELb1ELb0ELb1ELb0ELb0ELb0ELb0ELb0EEEvNS_16Flash_fwd_paramsE,"aw",@nobits
	.sectionflags	@""
	.align	16


//--------------------- .nv.shared._ZN5flash16flash_fwd_kernelI23Flash_fwd_kernel_traitsILi128ELi128ELi32ELi4ELb0ELb0EN7cutlass10bfloat16_tE19Flash_kernel_traitsILi128ELi128ELi32ELi4ES3_EELb1ELb0ELb0ELb0ELb1ELb1ELb0ELb0EEEvNS_16Flash_fwd_paramsE --------------------------
	.section	.nv.shared._ZN5flash16flash_fwd_kernelI23Flash_fwd_kernel_traitsILi128ELi128ELi32ELi4ELb0ELb0EN7cutlass10bfloat16_tE19Flash_kernel_traitsILi128ELi128ELi32ELi4ES3_EELb1ELb0ELb0ELb0ELb1ELb1ELb0ELb0EEEvNS_16Flash_fwd_paramsE,"aw",@nobits
	.sectionflags	@""
	.align	16


//--------------------- .nv.shared._ZN5flash16flash_fwd_kernelI23Flash_fwd_kernel_traitsILi128ELi128ELi32ELi4ELb0ELb0EN7cutlass10bfloat16_tE19Flash_kernel_traitsILi128ELi128ELi32ELi4ES3_EELb0ELb0ELb0ELb0ELb1ELb1ELb1ELb0EEEvNS_16Flash_fwd_paramsE --------------------------
	.section	.nv.shared._ZN5flash16flash_fwd_kernelI23Flash_fwd_kernel_traitsILi128ELi128ELi32ELi4ELb0ELb0EN7cutlass10bfloat16_tE19Flash_kernel_traitsILi128ELi128ELi32ELi4ES3_EELb0ELb0ELb0ELb0ELb1ELb1ELb1ELb0EEEvNS_16Flash_fwd_paramsE,"aw",@nobits
	.sectionflags	@""
	.align	16


//--------------------- .nv.shared._ZN5flash16flash_fwd_kernelI23Flash_fwd_kernel_traitsILi128ELi128ELi32ELi4ELb0ELb0EN7cutlass10bfloat16_tE19Flash_kernel_traitsILi128ELi128ELi32ELi4ES3_EELb1ELb0ELb0ELb1ELb0ELb0ELb0ELb0EEEvNS_16Flash_fwd_paramsE --------------------------
	.section	.nv.shared._ZN5flash16flash_fwd_kernelI23Flash_fwd_kernel_traitsILi128ELi128ELi32ELi4ELb0ELb0EN7cutlass10bfloat16_tE19Flash_kernel_traitsILi128ELi128ELi32ELi4ES3_EELb1ELb0ELb0ELb1ELb0ELb0ELb0ELb0EEEvNS_16Flash_fwd_paramsE,"aw",@nobits
	.sectionflags	@""
	.align	16


//--------------------- .nv.shared._ZN5flash16flash_fwd_kernelI23Flash_fwd_kernel_traitsILi128ELi128ELi32ELi4ELb0ELb0EN7cutlass10bfloat16_tE19Flash_kernel_traitsILi128ELi128ELi32ELi4ES3_EELb1ELb0ELb0ELb0ELb0ELb0ELb0ELb1EEEvNS_16Flash_fwd_paramsE --------------------------
	.section	.nv.shared._ZN5flash16flash_fwd_kernelI23Flash_fwd_kernel_traitsILi128ELi128ELi32ELi4ELb0ELb0EN7cutlass10bfloat16_tE19Flash_kernel_traitsILi128ELi128ELi32ELi4ES3_EELb1ELb0ELb0ELb0ELb0ELb0ELb0ELb1EEEvNS_16Flash_fwd_paramsE,"aw",@nobits
	.sectionflags	@""
	.align	16


//--------------------- .nv.shared._ZN5flash16flash_fwd_kernelI23Flash_fwd_kernel_traitsILi128ELi128ELi32ELi4ELb0ELb0EN7cutlass10bfloat16_tE19Flash_kernel_traitsILi128ELi128ELi32ELi4ES3_EELb0ELb0ELb0ELb0ELb0ELb0ELb1ELb0EEEvNS_16Flash_fwd_paramsE --------------------------
	.section	.nv.shared._ZN5flash16flash_fwd_kernelI23Flash_fwd_kernel_traitsILi128ELi128ELi32ELi4ELb0ELb0EN7cutlass10bfloat16_tE19Flash_kernel_traitsILi128ELi128ELi32ELi4ES3_EELb0ELb0ELb0ELb0ELb0ELb0ELb1ELb0EEEvNS_16Flash_fwd_paramsE,"aw",@nobits
	.sectionflags	@""
	.align	16


//--------------------- .nv.shared._ZN5flash16flash_fwd_kernelI23Flash_fwd_kernel_traitsILi128ELi128ELi32ELi4ELb0ELb0EN7cutlass10bfloat16_tE19Flash_kernel_traitsILi128ELi128ELi32ELi4ES3_EELb1ELb0ELb0ELb1ELb0ELb0ELb0ELb1EEEvNS_16Flash_fwd_paramsE --------------------------
	.section	.nv.shared._ZN5flash16flash_fwd_kernelI23Flash_fwd_kernel_traitsILi128ELi128ELi32ELi4ELb0ELb0EN7cutlass10bfloat16_tE19Flash_kernel_traitsILi128ELi128ELi32ELi4ES3_EELb1ELb0ELb0ELb1ELb0ELb0ELb0ELb1EEEvNS_16Flash_fwd_paramsE,"aw",@nobits
	.sectionflags	@""
	.align	16


//--------------------- .nv.shared._ZN5flash16flash_fwd_kernelI23Flash_fwd_kernel_traitsILi128ELi128ELi32ELi4ELb0ELb0EN7cutlass10bfloat16_tE19Flash_kernel_traitsILi128ELi128ELi32ELi4ES3_EELb0ELb0ELb0ELb1ELb0ELb0ELb1ELb0EEEvNS_16Flash_fwd_paramsE --------------------------
	.section	.nv.shared._ZN5flash16flash_fwd_kernelI23Flash_fwd_kernel_traitsILi128ELi128ELi32ELi4ELb0ELb0EN7cutlass10bfloat16_tE19Flash_kernel_traitsILi128ELi128ELi32ELi4ES3_EELb0ELb0ELb0ELb1ELb0ELb0ELb1ELb0EEEvNS_16Flash_fwd_paramsE,"aw",@nobits
	.sectionflags	@""
	.align	16


//--------------------- .nv.shared._ZN5flash16flash_fwd_kernelI23Flash_fwd_kernel_traitsILi128ELi128ELi32ELi4ELb0ELb0EN7cutlass10bfloat16_tE19Flash_kernel_traitsILi128ELi128ELi32ELi4ES3_EELb1ELb0ELb1ELb0ELb0ELb1ELb0ELb0EEEvNS_16Flash_fwd_paramsE --------------------------
	.section	.nv.shared._ZN5flash16flash_fwd_kernelI23Flash_fwd_kernel_traitsILi128ELi128ELi32ELi4ELb0ELb0EN7cutlass10bfloat16_tE19Flash_kernel_traitsILi128ELi128ELi32ELi4ES3_EELb1ELb0ELb1ELb0ELb0ELb1ELb0ELb0EEEvNS_16Flash_fwd_paramsE,"aw",@nobits
	.sectionflags	@""
	.align	16


//--------------------- .nv.shared._ZN5flash16flash_fwd_kernelI23Flash_fwd_kernel_traitsILi128ELi128ELi32ELi4ELb0ELb0EN7cutlass10bfloat16_tE19Flash_kernel_traitsILi128ELi128ELi32ELi4ES3_EELb0ELb0ELb1ELb0ELb0ELb1ELb1ELb0EEEvNS_16Flash_fwd_paramsE --------------------------
	.section	.nv.shared._ZN5flash16flash_fwd_kernelI23Flash_fwd_kernel_traitsILi128ELi128ELi32ELi4ELb0ELb0EN7cutlass10bfloat16_tE19Flash_kernel_traitsILi128ELi128ELi32ELi4ES3_EELb0ELb0ELb1ELb0ELb0ELb1ELb1ELb0EEEvNS_16Flash_fwd_paramsE,"aw",@nobits
	.sectionflags	@""
	.align	16


//--------------------- .nv.shared._ZN5flash16flash_fwd_kernelI23Flash_fwd_kernel_traitsILi128ELi128ELi32ELi4ELb0ELb0EN7cutlass10bfloat16_tE19Flash_kernel_traitsILi128ELi128ELi32ELi4ES3_EELb1ELb0ELb1ELb1ELb0ELb0ELb0ELb0EEEvNS_16Flash_fwd_paramsE --------------------------
	.section	.nv.shared._ZN5flash16flash_fwd_kernelI23Flash_fwd_kernel_traitsILi128ELi128ELi32ELi4ELb0ELb0EN7cutlass10bfloat16_tE19Flash_kernel_traitsILi128ELi128ELi32ELi4ES3_EELb1ELb0ELb1ELb1ELb0ELb0ELb0ELb0EEEvNS_16Flash_fwd_paramsE,"aw",@nobits
	.sectionflags	@""
	.align	16


//--------------------- .nv.shared._ZN5flash16flash_fwd_kernelI23Flash_fwd_kernel_traitsILi128ELi128ELi32ELi4ELb0ELb0EN7cutlass10bfloat16_tE19Flash_kernel_traitsILi128ELi128ELi32ELi4ES3_EELb1ELb0ELb1ELb0ELb0ELb0ELb0ELb1EEEvNS_16Flash_fwd_paramsE --------------------------
	.section	.nv.shared._ZN5flash16flash_fwd_kernelI23Flash_fwd_kernel_traitsILi128ELi128ELi32ELi4ELb0ELb0EN7cutlass10bfloat16_tE19Flash_kernel_traitsILi128ELi128ELi32ELi4ES3_EELb1ELb0ELb1ELb0ELb0ELb0ELb0ELb1EEEvNS_16Flash_fwd_paramsE,"aw",@nobits
	.sectionflags	@""
	.align	16


//--------------------- .nv.shared._ZN5flash16flash_fwd_kernelI23Flash_fwd_kernel_traitsILi128ELi128ELi32ELi4ELb0ELb0EN7cutlass10bfloat16_tE19Flash_kernel_traitsILi128ELi128ELi32ELi4ES3_EELb0ELb0ELb1ELb0ELb0ELb0ELb1ELb0EEEvNS_16Flash_fwd_paramsE --------------------------
	.section	.nv.shared._ZN5flash16flash_fwd_kernelI23Flash_fwd_kernel_traitsILi128ELi128ELi32ELi4ELb0ELb0EN7cutlass10bfloat16_tE19Flash_kernel_traitsILi128ELi128ELi32ELi4ES3_EELb0ELb0ELb1ELb0ELb0ELb0ELb1ELb0EEEvNS_16Flash_fwd_paramsE,"aw",@nobits
	.sectionflags	@""
	.align	16


//--------------------- .nv.shared._ZN5flash16flash_fwd_kernelI23Flash_fwd_kernel_traitsILi128ELi128ELi32ELi4ELb0ELb0EN7cutlass10bfloat16_tE19Flash_kernel_traitsILi128ELi128ELi32ELi4ES3_EELb1ELb0ELb1ELb1ELb0ELb0ELb0ELb1EEEvNS_16Flash_fwd_paramsE --------------------------
	.section	.nv.shared._ZN5flash16flash_fwd_kernelI23Flash_fwd_kernel_traitsILi128ELi128ELi32ELi4ELb0ELb0EN7cutlass10bfloat16_tE19Flash_kernel_traitsILi128ELi128ELi32ELi4ES3_EELb1ELb0ELb1ELb1ELb0ELb0ELb0ELb1EEEvNS_16Flash_fwd_paramsE,"aw",@nobits
	.sectionflags	@""
	.align	16


//--------------------- .nv.shared._ZN5flash16flash_fwd_kernelI23Flash_fwd_kernel_traitsILi128ELi128ELi32ELi4ELb0ELb0EN7cutlass10bfloat16_tE19Flash_kernel_traitsILi128ELi128ELi32ELi4ES3_EELb0ELb0ELb1ELb1ELb0ELb0ELb1ELb0EEEvNS_16Flash_fwd_paramsE --------------------------
	.section	.nv.shared._ZN5flash16flash_fwd_kernelI23Flash_fwd_kernel_traitsILi128ELi128ELi32ELi4ELb0ELb0EN7cutlass10bfloat16_tE19Flash_kernel_traitsILi128ELi128ELi32ELi4ES3_EELb0ELb0ELb1ELb1ELb0ELb0ELb1ELb0EEEvNS_16Flash_fwd_paramsE,"aw",@nobits
	.sectionflags	@""
	.align	16
